//
// Generated by NVIDIA NVVM Compiler
//
// Compiler Build ID: CL-36424714
// Cuda compilation tools, release 13.0, V13.0.88
// Based on NVVM 20.0.0
//

.version 9.0
.target sm_100
.address_size 64

	// .globl	fused_batch_pir_kernel_1
.const .align 4 .b8 CHACHA_CONSTANTS[16] = {101, 120, 112, 97, 110, 100, 32, 51, 50, 45, 98, 121, 116, 101, 32, 107};
.extern .shared .align 16 .b8 s_mem[];

.visible .entry fused_batch_pir_kernel_1(
	.param .u64 .ptr .align 1 fused_batch_pir_kernel_1_param_0,
	.param .u64 .ptr .align 1 fused_batch_pir_kernel_1_param_1,
	.param .u64 .ptr .align 1 fused_batch_pir_kernel_1_param_2,
	.param .u64 .ptr .align 1 fused_batch_pir_kernel_1_param_3,
	.param .u32 fused_batch_pir_kernel_1_param_4,
	.param .u32 fused_batch_pir_kernel_1_param_5
)
{
	.reg .pred 	%p<109>;
	.reg .b16 	%rs<94>;
	.reg .b32 	%r<5990>;
	.reg .b64 	%rd<82>;

	ld.param.u64 	%rd18, [fused_batch_pir_kernel_1_param_1];
	cvta.to.global.u64 	%rd1, %rd18;
	mov.u32 	%r1, %tid.x;
	setp.gt.u32 	%p1, %r1, 767;
	@%p1 bra 	$L__BB0_7;
	mov.u32 	%r2, %ntid.x;
	add.s32 	%r763, %r1, %r2;
	max.u32 	%r764, %r763, 768;
	setp.lt.u32 	%p2, %r763, 768;
	selp.u32 	%r765, 1, 0, %p2;
	add.s32 	%r766, %r763, %r765;
	sub.s32 	%r767, %r764, %r766;
	div.u32 	%r768, %r767, %r2;
	add.s32 	%r3, %r768, %r765;
	and.b32  	%r769, %r3, 3;
	setp.eq.s32 	%p3, %r769, 3;
	mov.u32 	%r5566, %r1;
	@%p3 bra 	$L__BB0_4;
	add.s32 	%r771, %r3, 1;
	and.b32  	%r4, %r771, 3;
	mov.b32 	%r5565, 0;
	mov.u32 	%r5566, %r1;
$L__BB0_3:
	.pragma "nounroll";
	shl.b32 	%r772, %r5566, 4;
	mov.u32 	%r773, s_mem;
	add.s32 	%r774, %r773, %r772;
	mov.b32 	%r775, 0;
	st.shared.v4.u32 	[%r774], {%r775, %r775, %r775, %r775};
	add.s32 	%r5566, %r5566, %r2;
	add.s32 	%r5565, %r5565, 1;
	setp.ne.s32 	%p4, %r5565, %r4;
	@%p4 bra 	$L__BB0_3;
$L__BB0_4:
	setp.lt.u32 	%p5, %r3, 3;
	@%p5 bra 	$L__BB0_7;
	mov.u32 	%r777, s_mem;
	shl.b32 	%r780, %r2, 4;
	shl.b32 	%r784, %r2, 2;
$L__BB0_6:
	shl.b32 	%r776, %r5566, 4;
	add.s32 	%r778, %r777, %r776;
	mov.b32 	%r779, 0;
	st.shared.v4.u32 	[%r778], {%r779, %r779, %r779, %r779};
	add.s32 	%r781, %r778, %r780;
	st.shared.v4.u32 	[%r781], {%r779, %r779, %r779, %r779};
	add.s32 	%r782, %r781, %r780;
	st.shared.v4.u32 	[%r782], {%r779, %r779, %r779, %r779};
	add.s32 	%r783, %r782, %r780;
	st.shared.v4.u32 	[%r783], {%r779, %r779, %r779, %r779};
	add.s32 	%r5566, %r784, %r5566;
	setp.lt.u32 	%p6, %r5566, 768;
	@%p6 bra 	$L__BB0_6;
$L__BB0_7:
	bar.sync 	0;
	mov.u32 	%r785, %ctaid.x;
	shl.b32 	%r12, %r785, 11;
	setp.ne.s32 	%p7, %r1, 0;
	ld.const.u32 	%r13, [CHACHA_CONSTANTS];
	ld.const.u32 	%r14, [CHACHA_CONSTANTS+4];
	ld.const.u32 	%r15, [CHACHA_CONSTANTS+8];
	ld.const.u32 	%r16, [CHACHA_CONSTANTS+12];
	@%p7 bra 	$L__BB0_24;
	ld.global.v2.u8 	{%rs78, %rs2}, [%rd1+16];
	ld.global.u32 	%r5584, [%rd1];
	ld.global.u32 	%r5583, [%rd1+4];
	ld.global.u32 	%r5582, [%rd1+8];
	ld.global.u32 	%r5581, [%rd1+12];
	setp.lt.u16 	%p8, %rs2, 12;
	@%p8 bra 	$L__BB0_13;
	cvt.u32.u16 	%r787, %rs2;
	and.b32  	%r21, %r787, 255;
	add.s32 	%r22, %r21, -12;
	mov.b32 	%r5572, 0;
	mov.u16 	%rs76, %rs78;
$L__BB0_10:
	add.s32 	%r788, %r13, %r5584;
	shf.l.wrap.b32 	%r789, %r788, %r788, 16;
	add.s32 	%r790, %r5584, %r789;
	xor.b32  	%r791, %r5584, %r790;
	shf.l.wrap.b32 	%r792, %r791, %r791, 12;
	add.s32 	%r793, %r788, %r792;
	xor.b32  	%r794, %r789, %r793;
	shf.l.wrap.b32 	%r795, %r794, %r794, 8;
	add.s32 	%r796, %r790, %r795;
	xor.b32  	%r797, %r792, %r796;
	shf.l.wrap.b32 	%r798, %r797, %r797, 7;
	add.s32 	%r799, %r14, %r5583;
	shf.l.wrap.b32 	%r800, %r799, %r799, 16;
	add.s32 	%r801, %r5583, %r800;
	xor.b32  	%r802, %r5583, %r801;
	shf.l.wrap.b32 	%r803, %r802, %r802, 12;
	add.s32 	%r804, %r799, %r803;
	xor.b32  	%r805, %r800, %r804;
	shf.l.wrap.b32 	%r806, %r805, %r805, 8;
	add.s32 	%r807, %r801, %r806;
	xor.b32  	%r808, %r803, %r807;
	shf.l.wrap.b32 	%r809, %r808, %r808, 7;
	add.s32 	%r810, %r15, %r5582;
	shf.l.wrap.b32 	%r811, %r810, %r810, 16;
	add.s32 	%r812, %r5582, %r811;
	xor.b32  	%r813, %r5582, %r812;
	shf.l.wrap.b32 	%r814, %r813, %r813, 12;
	add.s32 	%r815, %r810, %r814;
	xor.b32  	%r816, %r811, %r815;
	shf.l.wrap.b32 	%r817, %r816, %r816, 8;
	add.s32 	%r818, %r812, %r817;
	xor.b32  	%r819, %r814, %r818;
	shf.l.wrap.b32 	%r820, %r819, %r819, 7;
	add.s32 	%r821, %r16, %r5581;
	shf.l.wrap.b32 	%r822, %r821, %r821, 16;
	add.s32 	%r823, %r5581, %r822;
	xor.b32  	%r824, %r5581, %r823;
	shf.l.wrap.b32 	%r825, %r824, %r824, 12;
	add.s32 	%r826, %r821, %r825;
	xor.b32  	%r827, %r822, %r826;
	shf.l.wrap.b32 	%r828, %r827, %r827, 8;
	add.s32 	%r829, %r823, %r828;
	xor.b32  	%r830, %r825, %r829;
	shf.l.wrap.b32 	%r831, %r830, %r830, 7;
	add.s32 	%r832, %r793, %r809;
	xor.b32  	%r833, %r828, %r832;
	shf.l.wrap.b32 	%r834, %r833, %r833, 16;
	add.s32 	%r835, %r818, %r834;
	xor.b32  	%r836, %r809, %r835;
	shf.l.wrap.b32 	%r837, %r836, %r836, 12;
	add.s32 	%r838, %r832, %r837;
	xor.b32  	%r839, %r834, %r838;
	shf.l.wrap.b32 	%r840, %r839, %r839, 8;
	add.s32 	%r841, %r835, %r840;
	xor.b32  	%r842, %r837, %r841;
	shf.l.wrap.b32 	%r843, %r842, %r842, 7;
	add.s32 	%r844, %r804, %r820;
	xor.b32  	%r845, %r795, %r844;
	shf.l.wrap.b32 	%r846, %r845, %r845, 16;
	add.s32 	%r847, %r829, %r846;
	xor.b32  	%r848, %r820, %r847;
	shf.l.wrap.b32 	%r849, %r848, %r848, 12;
	add.s32 	%r850, %r844, %r849;
	xor.b32  	%r851, %r846, %r850;
	shf.l.wrap.b32 	%r852, %r851, %r851, 8;
	add.s32 	%r853, %r847, %r852;
	xor.b32  	%r854, %r849, %r853;
	shf.l.wrap.b32 	%r855, %r854, %r854, 7;
	add.s32 	%r856, %r815, %r831;
	xor.b32  	%r857, %r806, %r856;
	shf.l.wrap.b32 	%r858, %r857, %r857, 16;
	add.s32 	%r859, %r796, %r858;
	xor.b32  	%r860, %r831, %r859;
	shf.l.wrap.b32 	%r861, %r860, %r860, 12;
	add.s32 	%r862, %r856, %r861;
	xor.b32  	%r863, %r858, %r862;
	shf.l.wrap.b32 	%r864, %r863, %r863, 8;
	add.s32 	%r865, %r859, %r864;
	xor.b32  	%r866, %r861, %r865;
	shf.l.wrap.b32 	%r867, %r866, %r866, 7;
	add.s32 	%r868, %r826, %r798;
	xor.b32  	%r869, %r817, %r868;
	shf.l.wrap.b32 	%r870, %r869, %r869, 16;
	add.s32 	%r871, %r807, %r870;
	xor.b32  	%r872, %r798, %r871;
	shf.l.wrap.b32 	%r873, %r872, %r872, 12;
	add.s32 	%r874, %r868, %r873;
	xor.b32  	%r875, %r870, %r874;
	shf.l.wrap.b32 	%r876, %r875, %r875, 8;
	add.s32 	%r877, %r871, %r876;
	xor.b32  	%r878, %r873, %r877;
	shf.l.wrap.b32 	%r879, %r878, %r878, 7;
	add.s32 	%r880, %r838, %r879;
	xor.b32  	%r881, %r852, %r880;
	shf.l.wrap.b32 	%r882, %r881, %r881, 16;
	add.s32 	%r883, %r865, %r882;
	xor.b32  	%r884, %r879, %r883;
	shf.l.wrap.b32 	%r885, %r884, %r884, 12;
	add.s32 	%r886, %r880, %r885;
	xor.b32  	%r887, %r882, %r886;
	shf.l.wrap.b32 	%r888, %r887, %r887, 8;
	add.s32 	%r889, %r883, %r888;
	xor.b32  	%r890, %r885, %r889;
	shf.l.wrap.b32 	%r891, %r890, %r890, 7;
	add.s32 	%r892, %r850, %r843;
	xor.b32  	%r893, %r864, %r892;
	shf.l.wrap.b32 	%r894, %r893, %r893, 16;
	add.s32 	%r895, %r877, %r894;
	xor.b32  	%r896, %r843, %r895;
	shf.l.wrap.b32 	%r897, %r896, %r896, 12;
	add.s32 	%r898, %r892, %r897;
	xor.b32  	%r899, %r894, %r898;
	shf.l.wrap.b32 	%r900, %r899, %r899, 8;
	add.s32 	%r901, %r895, %r900;
	xor.b32  	%r902, %r897, %r901;
	shf.l.wrap.b32 	%r903, %r902, %r902, 7;
	add.s32 	%r904, %r862, %r855;
	xor.b32  	%r905, %r876, %r904;
	shf.l.wrap.b32 	%r906, %r905, %r905, 16;
	add.s32 	%r907, %r841, %r906;
	xor.b32  	%r908, %r855, %r907;
	shf.l.wrap.b32 	%r909, %r908, %r908, 12;
	add.s32 	%r910, %r904, %r909;
	xor.b32  	%r911, %r906, %r910;
	shf.l.wrap.b32 	%r912, %r911, %r911, 8;
	add.s32 	%r913, %r907, %r912;
	xor.b32  	%r914, %r909, %r913;
	shf.l.wrap.b32 	%r915, %r914, %r914, 7;
	add.s32 	%r916, %r874, %r867;
	xor.b32  	%r917, %r840, %r916;
	shf.l.wrap.b32 	%r918, %r917, %r917, 16;
	add.s32 	%r919, %r853, %r918;
	xor.b32  	%r920, %r867, %r919;
	shf.l.wrap.b32 	%r921, %r920, %r920, 12;
	add.s32 	%r922, %r916, %r921;
	xor.b32  	%r923, %r918, %r922;
	shf.l.wrap.b32 	%r924, %r923, %r923, 8;
	add.s32 	%r925, %r919, %r924;
	xor.b32  	%r926, %r921, %r925;
	shf.l.wrap.b32 	%r927, %r926, %r926, 7;
	add.s32 	%r928, %r886, %r903;
	xor.b32  	%r929, %r924, %r928;
	shf.l.wrap.b32 	%r930, %r929, %r929, 16;
	add.s32 	%r931, %r913, %r930;
	xor.b32  	%r932, %r903, %r931;
	shf.l.wrap.b32 	%r933, %r932, %r932, 12;
	add.s32 	%r934, %r928, %r933;
	xor.b32  	%r935, %r930, %r934;
	shf.l.wrap.b32 	%r936, %r935, %r935, 8;
	add.s32 	%r937, %r931, %r936;
	xor.b32  	%r938, %r933, %r937;
	shf.l.wrap.b32 	%r939, %r938, %r938, 7;
	add.s32 	%r940, %r898, %r915;
	xor.b32  	%r941, %r888, %r940;
	shf.l.wrap.b32 	%r942, %r941, %r941, 16;
	add.s32 	%r943, %r925, %r942;
	xor.b32  	%r944, %r915, %r943;
	shf.l.wrap.b32 	%r945, %r944, %r944, 12;
	add.s32 	%r946, %r940, %r945;
	xor.b32  	%r947, %r942, %r946;
	shf.l.wrap.b32 	%r948, %r947, %r947, 8;
	add.s32 	%r949, %r943, %r948;
	xor.b32  	%r950, %r945, %r949;
	shf.l.wrap.b32 	%r951, %r950, %r950, 7;
	add.s32 	%r952, %r910, %r927;
	xor.b32  	%r953, %r900, %r952;
	shf.l.wrap.b32 	%r954, %r953, %r953, 16;
	add.s32 	%r955, %r889, %r954;
	xor.b32  	%r956, %r927, %r955;
	shf.l.wrap.b32 	%r957, %r956, %r956, 12;
	add.s32 	%r958, %r952, %r957;
	xor.b32  	%r959, %r954, %r958;
	shf.l.wrap.b32 	%r960, %r959, %r959, 8;
	add.s32 	%r961, %r955, %r960;
	xor.b32  	%r962, %r957, %r961;
	shf.l.wrap.b32 	%r963, %r962, %r962, 7;
	add.s32 	%r964, %r922, %r891;
	xor.b32  	%r965, %r912, %r964;
	shf.l.wrap.b32 	%r966, %r965, %r965, 16;
	add.s32 	%r967, %r901, %r966;
	xor.b32  	%r968, %r891, %r967;
	shf.l.wrap.b32 	%r969, %r968, %r968, 12;
	add.s32 	%r970, %r964, %r969;
	xor.b32  	%r971, %r966, %r970;
	shf.l.wrap.b32 	%r972, %r971, %r971, 8;
	add.s32 	%r973, %r967, %r972;
	xor.b32  	%r974, %r969, %r973;
	shf.l.wrap.b32 	%r975, %r974, %r974, 7;
	add.s32 	%r976, %r934, %r975;
	xor.b32  	%r977, %r948, %r976;
	shf.l.wrap.b32 	%r978, %r977, %r977, 16;
	add.s32 	%r979, %r961, %r978;
	xor.b32  	%r980, %r975, %r979;
	shf.l.wrap.b32 	%r981, %r980, %r980, 12;
	add.s32 	%r982, %r976, %r981;
	xor.b32  	%r983, %r978, %r982;
	shf.l.wrap.b32 	%r984, %r983, %r983, 8;
	add.s32 	%r985, %r979, %r984;
	xor.b32  	%r986, %r981, %r985;
	shf.l.wrap.b32 	%r987, %r986, %r986, 7;
	add.s32 	%r988, %r946, %r939;
	xor.b32  	%r989, %r960, %r988;
	shf.l.wrap.b32 	%r990, %r989, %r989, 16;
	add.s32 	%r991, %r973, %r990;
	xor.b32  	%r992, %r939, %r991;
	shf.l.wrap.b32 	%r993, %r992, %r992, 12;
	add.s32 	%r994, %r988, %r993;
	xor.b32  	%r995, %r990, %r994;
	shf.l.wrap.b32 	%r996, %r995, %r995, 8;
	add.s32 	%r997, %r991, %r996;
	xor.b32  	%r998, %r993, %r997;
	shf.l.wrap.b32 	%r999, %r998, %r998, 7;
	add.s32 	%r1000, %r958, %r951;
	xor.b32  	%r1001, %r972, %r1000;
	shf.l.wrap.b32 	%r1002, %r1001, %r1001, 16;
	add.s32 	%r1003, %r937, %r1002;
	xor.b32  	%r1004, %r951, %r1003;
	shf.l.wrap.b32 	%r1005, %r1004, %r1004, 12;
	add.s32 	%r1006, %r1000, %r1005;
	xor.b32  	%r1007, %r1002, %r1006;
	shf.l.wrap.b32 	%r1008, %r1007, %r1007, 8;
	add.s32 	%r1009, %r1003, %r1008;
	xor.b32  	%r1010, %r1005, %r1009;
	shf.l.wrap.b32 	%r1011, %r1010, %r1010, 7;
	add.s32 	%r1012, %r970, %r963;
	xor.b32  	%r1013, %r936, %r1012;
	shf.l.wrap.b32 	%r1014, %r1013, %r1013, 16;
	add.s32 	%r1015, %r949, %r1014;
	xor.b32  	%r1016, %r963, %r1015;
	shf.l.wrap.b32 	%r1017, %r1016, %r1016, 12;
	add.s32 	%r1018, %r1012, %r1017;
	xor.b32  	%r1019, %r1014, %r1018;
	shf.l.wrap.b32 	%r1020, %r1019, %r1019, 8;
	add.s32 	%r1021, %r1015, %r1020;
	xor.b32  	%r1022, %r1017, %r1021;
	shf.l.wrap.b32 	%r1023, %r1022, %r1022, 7;
	add.s32 	%r1024, %r982, %r999;
	xor.b32  	%r1025, %r1020, %r1024;
	shf.l.wrap.b32 	%r1026, %r1025, %r1025, 16;
	add.s32 	%r1027, %r1009, %r1026;
	xor.b32  	%r1028, %r999, %r1027;
	shf.l.wrap.b32 	%r1029, %r1028, %r1028, 12;
	add.s32 	%r1030, %r1024, %r1029;
	xor.b32  	%r1031, %r1026, %r1030;
	shf.l.wrap.b32 	%r1032, %r1031, %r1031, 8;
	add.s32 	%r1033, %r1027, %r1032;
	xor.b32  	%r1034, %r1029, %r1033;
	shf.l.wrap.b32 	%r1035, %r1034, %r1034, 7;
	add.s32 	%r1036, %r994, %r1011;
	xor.b32  	%r1037, %r984, %r1036;
	shf.l.wrap.b32 	%r1038, %r1037, %r1037, 16;
	add.s32 	%r1039, %r1021, %r1038;
	xor.b32  	%r1040, %r1011, %r1039;
	shf.l.wrap.b32 	%r1041, %r1040, %r1040, 12;
	add.s32 	%r1042, %r1036, %r1041;
	xor.b32  	%r1043, %r1038, %r1042;
	shf.l.wrap.b32 	%r1044, %r1043, %r1043, 8;
	add.s32 	%r1045, %r1039, %r1044;
	xor.b32  	%r1046, %r1041, %r1045;
	shf.l.wrap.b32 	%r1047, %r1046, %r1046, 7;
	add.s32 	%r1048, %r1006, %r1023;
	xor.b32  	%r1049, %r996, %r1048;
	shf.l.wrap.b32 	%r1050, %r1049, %r1049, 16;
	add.s32 	%r1051, %r985, %r1050;
	xor.b32  	%r1052, %r1023, %r1051;
	shf.l.wrap.b32 	%r1053, %r1052, %r1052, 12;
	add.s32 	%r1054, %r1048, %r1053;
	xor.b32  	%r1055, %r1050, %r1054;
	shf.l.wrap.b32 	%r1056, %r1055, %r1055, 8;
	add.s32 	%r1057, %r1051, %r1056;
	xor.b32  	%r1058, %r1053, %r1057;
	shf.l.wrap.b32 	%r1059, %r1058, %r1058, 7;
	add.s32 	%r1060, %r1018, %r987;
	xor.b32  	%r1061, %r1008, %r1060;
	shf.l.wrap.b32 	%r1062, %r1061, %r1061, 16;
	add.s32 	%r1063, %r997, %r1062;
	xor.b32  	%r1064, %r987, %r1063;
	shf.l.wrap.b32 	%r1065, %r1064, %r1064, 12;
	add.s32 	%r1066, %r1060, %r1065;
	xor.b32  	%r1067, %r1062, %r1066;
	shf.l.wrap.b32 	%r1068, %r1067, %r1067, 8;
	add.s32 	%r1069, %r1063, %r1068;
	xor.b32  	%r1070, %r1065, %r1069;
	shf.l.wrap.b32 	%r1071, %r1070, %r1070, 7;
	add.s32 	%r1072, %r1030, %r1071;
	xor.b32  	%r1073, %r1044, %r1072;
	shf.l.wrap.b32 	%r1074, %r1073, %r1073, 16;
	add.s32 	%r1075, %r1057, %r1074;
	xor.b32  	%r1076, %r1071, %r1075;
	shf.l.wrap.b32 	%r1077, %r1076, %r1076, 12;
	add.s32 	%r1078, %r1072, %r1077;
	xor.b32  	%r1079, %r1074, %r1078;
	shf.l.wrap.b32 	%r1080, %r1079, %r1079, 8;
	add.s32 	%r1081, %r1075, %r1080;
	xor.b32  	%r1082, %r1077, %r1081;
	shf.l.wrap.b32 	%r1083, %r1082, %r1082, 7;
	add.s32 	%r1084, %r1042, %r1035;
	xor.b32  	%r1085, %r1056, %r1084;
	shf.l.wrap.b32 	%r1086, %r1085, %r1085, 16;
	add.s32 	%r1087, %r1069, %r1086;
	xor.b32  	%r1088, %r1035, %r1087;
	shf.l.wrap.b32 	%r1089, %r1088, %r1088, 12;
	add.s32 	%r1090, %r1084, %r1089;
	xor.b32  	%r1091, %r1086, %r1090;
	shf.l.wrap.b32 	%r1092, %r1091, %r1091, 8;
	add.s32 	%r1093, %r1087, %r1092;
	xor.b32  	%r1094, %r1089, %r1093;
	shf.l.wrap.b32 	%r1095, %r1094, %r1094, 7;
	add.s32 	%r1096, %r1054, %r1047;
	xor.b32  	%r1097, %r1068, %r1096;
	shf.l.wrap.b32 	%r1098, %r1097, %r1097, 16;
	add.s32 	%r1099, %r1033, %r1098;
	xor.b32  	%r1100, %r1047, %r1099;
	shf.l.wrap.b32 	%r1101, %r1100, %r1100, 12;
	add.s32 	%r1102, %r1096, %r1101;
	xor.b32  	%r1103, %r1098, %r1102;
	shf.l.wrap.b32 	%r1104, %r1103, %r1103, 8;
	add.s32 	%r1105, %r1099, %r1104;
	xor.b32  	%r1106, %r1101, %r1105;
	shf.l.wrap.b32 	%r1107, %r1106, %r1106, 7;
	add.s32 	%r1108, %r1066, %r1059;
	xor.b32  	%r1109, %r1032, %r1108;
	shf.l.wrap.b32 	%r1110, %r1109, %r1109, 16;
	add.s32 	%r1111, %r1045, %r1110;
	xor.b32  	%r1112, %r1059, %r1111;
	shf.l.wrap.b32 	%r1113, %r1112, %r1112, 12;
	add.s32 	%r1114, %r1108, %r1113;
	xor.b32  	%r1115, %r1110, %r1114;
	shf.l.wrap.b32 	%r1116, %r1115, %r1115, 8;
	add.s32 	%r1117, %r1111, %r1116;
	xor.b32  	%r1118, %r1113, %r1117;
	shf.l.wrap.b32 	%r1119, %r1118, %r1118, 7;
	add.s32 	%r1120, %r1078, %r1095;
	xor.b32  	%r1121, %r1116, %r1120;
	shf.l.wrap.b32 	%r1122, %r1121, %r1121, 16;
	add.s32 	%r1123, %r1105, %r1122;
	xor.b32  	%r1124, %r1095, %r1123;
	shf.l.wrap.b32 	%r1125, %r1124, %r1124, 12;
	add.s32 	%r1126, %r1120, %r1125;
	xor.b32  	%r1127, %r1122, %r1126;
	shf.l.wrap.b32 	%r1128, %r1127, %r1127, 8;
	add.s32 	%r1129, %r1123, %r1128;
	xor.b32  	%r1130, %r1125, %r1129;
	shf.l.wrap.b32 	%r1131, %r1130, %r1130, 7;
	add.s32 	%r1132, %r1090, %r1107;
	xor.b32  	%r1133, %r1080, %r1132;
	shf.l.wrap.b32 	%r1134, %r1133, %r1133, 16;
	add.s32 	%r1135, %r1117, %r1134;
	xor.b32  	%r1136, %r1107, %r1135;
	shf.l.wrap.b32 	%r1137, %r1136, %r1136, 12;
	add.s32 	%r1138, %r1132, %r1137;
	xor.b32  	%r1139, %r1134, %r1138;
	shf.l.wrap.b32 	%r1140, %r1139, %r1139, 8;
	add.s32 	%r1141, %r1135, %r1140;
	xor.b32  	%r1142, %r1137, %r1141;
	shf.l.wrap.b32 	%r1143, %r1142, %r1142, 7;
	add.s32 	%r1144, %r1102, %r1119;
	xor.b32  	%r1145, %r1092, %r1144;
	shf.l.wrap.b32 	%r1146, %r1145, %r1145, 16;
	add.s32 	%r1147, %r1081, %r1146;
	xor.b32  	%r1148, %r1119, %r1147;
	shf.l.wrap.b32 	%r1149, %r1148, %r1148, 12;
	add.s32 	%r1150, %r1144, %r1149;
	xor.b32  	%r1151, %r1146, %r1150;
	shf.l.wrap.b32 	%r1152, %r1151, %r1151, 8;
	add.s32 	%r1153, %r1147, %r1152;
	xor.b32  	%r1154, %r1149, %r1153;
	shf.l.wrap.b32 	%r1155, %r1154, %r1154, 7;
	add.s32 	%r1156, %r1114, %r1083;
	xor.b32  	%r1157, %r1104, %r1156;
	shf.l.wrap.b32 	%r1158, %r1157, %r1157, 16;
	add.s32 	%r1159, %r1093, %r1158;
	xor.b32  	%r1160, %r1083, %r1159;
	shf.l.wrap.b32 	%r1161, %r1160, %r1160, 12;
	add.s32 	%r1162, %r1156, %r1161;
	xor.b32  	%r1163, %r1158, %r1162;
	shf.l.wrap.b32 	%r1164, %r1163, %r1163, 8;
	add.s32 	%r1165, %r1159, %r1164;
	xor.b32  	%r1166, %r1161, %r1165;
	shf.l.wrap.b32 	%r1167, %r1166, %r1166, 7;
	add.s32 	%r5576, %r13, %r1126;
	add.s32 	%r5575, %r14, %r1138;
	add.s32 	%r5574, %r15, %r1150;
	add.s32 	%r5573, %r16, %r1162;
	add.s32 	%r5577, %r5584, %r1167;
	add.s32 	%r5578, %r5583, %r1131;
	add.s32 	%r5579, %r5582, %r1143;
	add.s32 	%r5580, %r5581, %r1155;
	xor.b32  	%r1168, %r788, 1;
	shf.l.wrap.b32 	%r1169, %r788, %r1168, 16;
	add.s32 	%r1170, %r5584, %r1169;
	xor.b32  	%r1171, %r5584, %r1170;
	shf.l.wrap.b32 	%r1172, %r1171, %r1171, 12;
	add.s32 	%r1173, %r788, %r1172;
	xor.b32  	%r1174, %r1169, %r1173;
	shf.l.wrap.b32 	%r1175, %r1174, %r1174, 8;
	add.s32 	%r1176, %r1170, %r1175;
	xor.b32  	%r1177, %r1172, %r1176;
	shf.l.wrap.b32 	%r1178, %r1177, %r1177, 7;
	add.s32 	%r1179, %r1173, %r809;
	xor.b32  	%r1180, %r828, %r1179;
	shf.l.wrap.b32 	%r1181, %r1180, %r1180, 16;
	add.s32 	%r1182, %r818, %r1181;
	xor.b32  	%r1183, %r809, %r1182;
	shf.l.wrap.b32 	%r1184, %r1183, %r1183, 12;
	add.s32 	%r1185, %r1179, %r1184;
	xor.b32  	%r1186, %r1181, %r1185;
	shf.l.wrap.b32 	%r1187, %r1186, %r1186, 8;
	add.s32 	%r1188, %r1182, %r1187;
	xor.b32  	%r1189, %r1184, %r1188;
	shf.l.wrap.b32 	%r1190, %r1189, %r1189, 7;
	xor.b32  	%r1191, %r1175, %r844;
	shf.l.wrap.b32 	%r1192, %r1191, %r1191, 16;
	add.s32 	%r1193, %r829, %r1192;
	xor.b32  	%r1194, %r820, %r1193;
	shf.l.wrap.b32 	%r1195, %r1194, %r1194, 12;
	add.s32 	%r1196, %r844, %r1195;
	xor.b32  	%r1197, %r1192, %r1196;
	shf.l.wrap.b32 	%r1198, %r1197, %r1197, 8;
	add.s32 	%r1199, %r1193, %r1198;
	xor.b32  	%r1200, %r1195, %r1199;
	shf.l.wrap.b32 	%r1201, %r1200, %r1200, 7;
	add.s32 	%r1202, %r1176, %r858;
	xor.b32  	%r1203, %r831, %r1202;
	shf.l.wrap.b32 	%r1204, %r1203, %r1203, 12;
	add.s32 	%r1205, %r856, %r1204;
	xor.b32  	%r1206, %r858, %r1205;
	shf.l.wrap.b32 	%r1207, %r1206, %r1206, 8;
	add.s32 	%r1208, %r1202, %r1207;
	xor.b32  	%r1209, %r1204, %r1208;
	shf.l.wrap.b32 	%r1210, %r1209, %r1209, 7;
	add.s32 	%r1211, %r826, %r1178;
	xor.b32  	%r1212, %r817, %r1211;
	shf.l.wrap.b32 	%r1213, %r1212, %r1212, 16;
	add.s32 	%r1214, %r807, %r1213;
	xor.b32  	%r1215, %r1178, %r1214;
	shf.l.wrap.b32 	%r1216, %r1215, %r1215, 12;
	add.s32 	%r1217, %r1211, %r1216;
	xor.b32  	%r1218, %r1213, %r1217;
	shf.l.wrap.b32 	%r1219, %r1218, %r1218, 8;
	add.s32 	%r1220, %r1214, %r1219;
	xor.b32  	%r1221, %r1216, %r1220;
	shf.l.wrap.b32 	%r1222, %r1221, %r1221, 7;
	add.s32 	%r1223, %r1185, %r1222;
	xor.b32  	%r1224, %r1198, %r1223;
	shf.l.wrap.b32 	%r1225, %r1224, %r1224, 16;
	add.s32 	%r1226, %r1208, %r1225;
	xor.b32  	%r1227, %r1222, %r1226;
	shf.l.wrap.b32 	%r1228, %r1227, %r1227, 12;
	add.s32 	%r1229, %r1223, %r1228;
	xor.b32  	%r1230, %r1225, %r1229;
	shf.l.wrap.b32 	%r1231, %r1230, %r1230, 8;
	add.s32 	%r1232, %r1226, %r1231;
	xor.b32  	%r1233, %r1228, %r1232;
	shf.l.wrap.b32 	%r1234, %r1233, %r1233, 7;
	add.s32 	%r1235, %r1196, %r1190;
	xor.b32  	%r1236, %r1207, %r1235;
	shf.l.wrap.b32 	%r1237, %r1236, %r1236, 16;
	add.s32 	%r1238, %r1220, %r1237;
	xor.b32  	%r1239, %r1190, %r1238;
	shf.l.wrap.b32 	%r1240, %r1239, %r1239, 12;
	add.s32 	%r1241, %r1235, %r1240;
	xor.b32  	%r1242, %r1237, %r1241;
	shf.l.wrap.b32 	%r1243, %r1242, %r1242, 8;
	add.s32 	%r1244, %r1238, %r1243;
	xor.b32  	%r1245, %r1240, %r1244;
	shf.l.wrap.b32 	%r1246, %r1245, %r1245, 7;
	add.s32 	%r1247, %r1205, %r1201;
	xor.b32  	%r1248, %r1219, %r1247;
	shf.l.wrap.b32 	%r1249, %r1248, %r1248, 16;
	add.s32 	%r1250, %r1188, %r1249;
	xor.b32  	%r1251, %r1201, %r1250;
	shf.l.wrap.b32 	%r1252, %r1251, %r1251, 12;
	add.s32 	%r1253, %r1247, %r1252;
	xor.b32  	%r1254, %r1249, %r1253;
	shf.l.wrap.b32 	%r1255, %r1254, %r1254, 8;
	add.s32 	%r1256, %r1250, %r1255;
	xor.b32  	%r1257, %r1252, %r1256;
	shf.l.wrap.b32 	%r1258, %r1257, %r1257, 7;
	add.s32 	%r1259, %r1217, %r1210;
	xor.b32  	%r1260, %r1187, %r1259;
	shf.l.wrap.b32 	%r1261, %r1260, %r1260, 16;
	add.s32 	%r1262, %r1199, %r1261;
	xor.b32  	%r1263, %r1210, %r1262;
	shf.l.wrap.b32 	%r1264, %r1263, %r1263, 12;
	add.s32 	%r1265, %r1259, %r1264;
	xor.b32  	%r1266, %r1261, %r1265;
	shf.l.wrap.b32 	%r1267, %r1266, %r1266, 8;
	add.s32 	%r1268, %r1262, %r1267;
	xor.b32  	%r1269, %r1264, %r1268;
	shf.l.wrap.b32 	%r1270, %r1269, %r1269, 7;
	add.s32 	%r1271, %r1229, %r1246;
	xor.b32  	%r1272, %r1267, %r1271;
	shf.l.wrap.b32 	%r1273, %r1272, %r1272, 16;
	add.s32 	%r1274, %r1256, %r1273;
	xor.b32  	%r1275, %r1246, %r1274;
	shf.l.wrap.b32 	%r1276, %r1275, %r1275, 12;
	add.s32 	%r1277, %r1271, %r1276;
	xor.b32  	%r1278, %r1273, %r1277;
	shf.l.wrap.b32 	%r1279, %r1278, %r1278, 8;
	add.s32 	%r1280, %r1274, %r1279;
	xor.b32  	%r1281, %r1276, %r1280;
	shf.l.wrap.b32 	%r1282, %r1281, %r1281, 7;
	add.s32 	%r1283, %r1241, %r1258;
	xor.b32  	%r1284, %r1231, %r1283;
	shf.l.wrap.b32 	%r1285, %r1284, %r1284, 16;
	add.s32 	%r1286, %r1268, %r1285;
	xor.b32  	%r1287, %r1258, %r1286;
	shf.l.wrap.b32 	%r1288, %r1287, %r1287, 12;
	add.s32 	%r1289, %r1283, %r1288;
	xor.b32  	%r1290, %r1285, %r1289;
	shf.l.wrap.b32 	%r1291, %r1290, %r1290, 8;
	add.s32 	%r1292, %r1286, %r1291;
	xor.b32  	%r1293, %r1288, %r1292;
	shf.l.wrap.b32 	%r1294, %r1293, %r1293, 7;
	add.s32 	%r1295, %r1253, %r1270;
	xor.b32  	%r1296, %r1243, %r1295;
	shf.l.wrap.b32 	%r1297, %r1296, %r1296, 16;
	add.s32 	%r1298, %r1232, %r1297;
	xor.b32  	%r1299, %r1270, %r1298;
	shf.l.wrap.b32 	%r1300, %r1299, %r1299, 12;
	add.s32 	%r1301, %r1295, %r1300;
	xor.b32  	%r1302, %r1297, %r1301;
	shf.l.wrap.b32 	%r1303, %r1302, %r1302, 8;
	add.s32 	%r1304, %r1298, %r1303;
	xor.b32  	%r1305, %r1300, %r1304;
	shf.l.wrap.b32 	%r1306, %r1305, %r1305, 7;
	add.s32 	%r1307, %r1265, %r1234;
	xor.b32  	%r1308, %r1255, %r1307;
	shf.l.wrap.b32 	%r1309, %r1308, %r1308, 16;
	add.s32 	%r1310, %r1244, %r1309;
	xor.b32  	%r1311, %r1234, %r1310;
	shf.l.wrap.b32 	%r1312, %r1311, %r1311, 12;
	add.s32 	%r1313, %r1307, %r1312;
	xor.b32  	%r1314, %r1309, %r1313;
	shf.l.wrap.b32 	%r1315, %r1314, %r1314, 8;
	add.s32 	%r1316, %r1310, %r1315;
	xor.b32  	%r1317, %r1312, %r1316;
	shf.l.wrap.b32 	%r1318, %r1317, %r1317, 7;
	add.s32 	%r1319, %r1277, %r1318;
	xor.b32  	%r1320, %r1291, %r1319;
	shf.l.wrap.b32 	%r1321, %r1320, %r1320, 16;
	add.s32 	%r1322, %r1304, %r1321;
	xor.b32  	%r1323, %r1318, %r1322;
	shf.l.wrap.b32 	%r1324, %r1323, %r1323, 12;
	add.s32 	%r1325, %r1319, %r1324;
	xor.b32  	%r1326, %r1321, %r1325;
	shf.l.wrap.b32 	%r1327, %r1326, %r1326, 8;
	add.s32 	%r1328, %r1322, %r1327;
	xor.b32  	%r1329, %r1324, %r1328;
	shf.l.wrap.b32 	%r1330, %r1329, %r1329, 7;
	add.s32 	%r1331, %r1289, %r1282;
	xor.b32  	%r1332, %r1303, %r1331;
	shf.l.wrap.b32 	%r1333, %r1332, %r1332, 16;
	add.s32 	%r1334, %r1316, %r1333;
	xor.b32  	%r1335, %r1282, %r1334;
	shf.l.wrap.b32 	%r1336, %r1335, %r1335, 12;
	add.s32 	%r1337, %r1331, %r1336;
	xor.b32  	%r1338, %r1333, %r1337;
	shf.l.wrap.b32 	%r1339, %r1338, %r1338, 8;
	add.s32 	%r1340, %r1334, %r1339;
	xor.b32  	%r1341, %r1336, %r1340;
	shf.l.wrap.b32 	%r1342, %r1341, %r1341, 7;
	add.s32 	%r1343, %r1301, %r1294;
	xor.b32  	%r1344, %r1315, %r1343;
	shf.l.wrap.b32 	%r1345, %r1344, %r1344, 16;
	add.s32 	%r1346, %r1280, %r1345;
	xor.b32  	%r1347, %r1294, %r1346;
	shf.l.wrap.b32 	%r1348, %r1347, %r1347, 12;
	add.s32 	%r1349, %r1343, %r1348;
	xor.b32  	%r1350, %r1345, %r1349;
	shf.l.wrap.b32 	%r1351, %r1350, %r1350, 8;
	add.s32 	%r1352, %r1346, %r1351;
	xor.b32  	%r1353, %r1348, %r1352;
	shf.l.wrap.b32 	%r1354, %r1353, %r1353, 7;
	add.s32 	%r1355, %r1313, %r1306;
	xor.b32  	%r1356, %r1279, %r1355;
	shf.l.wrap.b32 	%r1357, %r1356, %r1356, 16;
	add.s32 	%r1358, %r1292, %r1357;
	xor.b32  	%r1359, %r1306, %r1358;
	shf.l.wrap.b32 	%r1360, %r1359, %r1359, 12;
	add.s32 	%r1361, %r1355, %r1360;
	xor.b32  	%r1362, %r1357, %r1361;
	shf.l.wrap.b32 	%r1363, %r1362, %r1362, 8;
	add.s32 	%r1364, %r1358, %r1363;
	xor.b32  	%r1365, %r1360, %r1364;
	shf.l.wrap.b32 	%r1366, %r1365, %r1365, 7;
	add.s32 	%r1367, %r1325, %r1342;
	xor.b32  	%r1368, %r1363, %r1367;
	shf.l.wrap.b32 	%r1369, %r1368, %r1368, 16;
	add.s32 	%r1370, %r1352, %r1369;
	xor.b32  	%r1371, %r1342, %r1370;
	shf.l.wrap.b32 	%r1372, %r1371, %r1371, 12;
	add.s32 	%r1373, %r1367, %r1372;
	xor.b32  	%r1374, %r1369, %r1373;
	shf.l.wrap.b32 	%r1375, %r1374, %r1374, 8;
	add.s32 	%r1376, %r1370, %r1375;
	xor.b32  	%r1377, %r1372, %r1376;
	shf.l.wrap.b32 	%r1378, %r1377, %r1377, 7;
	add.s32 	%r1379, %r1337, %r1354;
	xor.b32  	%r1380, %r1327, %r1379;
	shf.l.wrap.b32 	%r1381, %r1380, %r1380, 16;
	add.s32 	%r1382, %r1364, %r1381;
	xor.b32  	%r1383, %r1354, %r1382;
	shf.l.wrap.b32 	%r1384, %r1383, %r1383, 12;
	add.s32 	%r1385, %r1379, %r1384;
	xor.b32  	%r1386, %r1381, %r1385;
	shf.l.wrap.b32 	%r1387, %r1386, %r1386, 8;
	add.s32 	%r1388, %r1382, %r1387;
	xor.b32  	%r1389, %r1384, %r1388;
	shf.l.wrap.b32 	%r1390, %r1389, %r1389, 7;
	add.s32 	%r1391, %r1349, %r1366;
	xor.b32  	%r1392, %r1339, %r1391;
	shf.l.wrap.b32 	%r1393, %r1392, %r1392, 16;
	add.s32 	%r1394, %r1328, %r1393;
	xor.b32  	%r1395, %r1366, %r1394;
	shf.l.wrap.b32 	%r1396, %r1395, %r1395, 12;
	add.s32 	%r1397, %r1391, %r1396;
	xor.b32  	%r1398, %r1393, %r1397;
	shf.l.wrap.b32 	%r1399, %r1398, %r1398, 8;
	add.s32 	%r1400, %r1394, %r1399;
	xor.b32  	%r1401, %r1396, %r1400;
	shf.l.wrap.b32 	%r1402, %r1401, %r1401, 7;
	add.s32 	%r1403, %r1361, %r1330;
	xor.b32  	%r1404, %r1351, %r1403;
	shf.l.wrap.b32 	%r1405, %r1404, %r1404, 16;
	add.s32 	%r1406, %r1340, %r1405;
	xor.b32  	%r1407, %r1330, %r1406;
	shf.l.wrap.b32 	%r1408, %r1407, %r1407, 12;
	add.s32 	%r1409, %r1403, %r1408;
	xor.b32  	%r1410, %r1405, %r1409;
	shf.l.wrap.b32 	%r1411, %r1410, %r1410, 8;
	add.s32 	%r1412, %r1406, %r1411;
	xor.b32  	%r1413, %r1408, %r1412;
	shf.l.wrap.b32 	%r1414, %r1413, %r1413, 7;
	add.s32 	%r1415, %r1373, %r1414;
	xor.b32  	%r1416, %r1387, %r1415;
	shf.l.wrap.b32 	%r1417, %r1416, %r1416, 16;
	add.s32 	%r1418, %r1400, %r1417;
	xor.b32  	%r1419, %r1414, %r1418;
	shf.l.wrap.b32 	%r1420, %r1419, %r1419, 12;
	add.s32 	%r1421, %r1415, %r1420;
	xor.b32  	%r1422, %r1417, %r1421;
	shf.l.wrap.b32 	%r1423, %r1422, %r1422, 8;
	add.s32 	%r1424, %r1385, %r1378;
	xor.b32  	%r1425, %r1399, %r1424;
	shf.l.wrap.b32 	%r1426, %r1425, %r1425, 16;
	add.s32 	%r1427, %r1412, %r1426;
	xor.b32  	%r1428, %r1378, %r1427;
	shf.l.wrap.b32 	%r1429, %r1428, %r1428, 12;
	add.s32 	%r1430, %r1424, %r1429;
	xor.b32  	%r1431, %r1426, %r1430;
	shf.l.wrap.b32 	%r1432, %r1431, %r1431, 8;
	add.s32 	%r1433, %r1427, %r1432;
	xor.b32  	%r1434, %r1429, %r1433;
	shf.l.wrap.b32 	%r1435, %r1434, %r1434, 7;
	add.s32 	%r1436, %r1397, %r1390;
	xor.b32  	%r1437, %r1411, %r1436;
	shf.l.wrap.b32 	%r1438, %r1437, %r1437, 16;
	add.s32 	%r1439, %r1376, %r1438;
	xor.b32  	%r1440, %r1390, %r1439;
	shf.l.wrap.b32 	%r1441, %r1440, %r1440, 12;
	add.s32 	%r1442, %r1436, %r1441;
	xor.b32  	%r1443, %r1438, %r1442;
	shf.l.wrap.b32 	%r1444, %r1443, %r1443, 8;
	add.s32 	%r1445, %r1439, %r1444;
	xor.b32  	%r1446, %r1441, %r1445;
	shf.l.wrap.b32 	%r1447, %r1446, %r1446, 7;
	add.s32 	%r1448, %r1409, %r1402;
	xor.b32  	%r1449, %r1375, %r1448;
	shf.l.wrap.b32 	%r1450, %r1449, %r1449, 16;
	add.s32 	%r1451, %r1388, %r1450;
	xor.b32  	%r1452, %r1402, %r1451;
	shf.l.wrap.b32 	%r1453, %r1452, %r1452, 12;
	add.s32 	%r1454, %r1448, %r1453;
	xor.b32  	%r1455, %r1450, %r1454;
	shf.l.wrap.b32 	%r1456, %r1455, %r1455, 8;
	add.s32 	%r1457, %r1451, %r1456;
	add.s32 	%r1458, %r1421, %r1435;
	xor.b32  	%r1459, %r1456, %r1458;
	shf.l.wrap.b32 	%r1460, %r1459, %r1459, 16;
	add.s32 	%r1461, %r1445, %r1460;
	xor.b32  	%r1462, %r1435, %r1461;
	shr.u32 	%r1463, %r1462, 20;
	add.s32 	%r1464, %r1458, %r1463;
	add.s32 	%r1465, %r1430, %r1447;
	xor.b32  	%r1466, %r1423, %r1465;
	shf.l.wrap.b32 	%r1467, %r1466, %r1466, 16;
	add.s32 	%r1468, %r1457, %r1467;
	xor.b32  	%r1469, %r1447, %r1468;
	shr.u32 	%r1470, %r1469, 20;
	add.s32 	%r1471, %r1465, %r1470;
	add.s32 	%r1472, %r13, %r1464;
	add.s32 	%r1473, %r14, %r1471;
	not.b32 	%r1474, %r5572;
	add.s32 	%r1475, %r21, %r1474;
	mov.b32 	%r1476, 1;
	shl.b32 	%r1477, %r1476, %r1475;
	and.b32  	%r36, %r1477, %r12;
	setp.eq.s32 	%p9, %r36, 0;
	selp.b32 	%r1478, %r1472, %r1473, %p9;
	cvt.u16.u32 	%rs40, %r1478;
	and.b16  	%rs78, %rs40, 1;
	and.b16  	%rs41, %rs76, 255;
	setp.ne.s16 	%p10, %rs41, 1;
	@%p10 bra 	$L__BB0_12;
	setp.eq.s32 	%p11, %r36, 0;
	mul.wide.u32 	%rd20, %r5572, 16;
	add.s64 	%rd21, %rd1, %rd20;
	ld.global.u32 	%r1479, [%rd21+20];
	selp.b32 	%r1480, %r5576, %r5577, %p11;
	xor.b32  	%r1481, %r1480, %r1479;
	selp.b32 	%r1482, %r5575, %r5578, %p11;
	selp.b32 	%r5576, %r1481, %r5576, %p11;
	selp.b32 	%r5577, %r5577, %r1481, %p11;
	ld.global.u32 	%r1483, [%rd21+24];
	xor.b32  	%r1484, %r1482, %r1483;
	selp.b32 	%r1485, %r5574, %r5579, %p11;
	selp.b32 	%r5575, %r1484, %r5575, %p11;
	selp.b32 	%r5578, %r5578, %r1484, %p11;
	ld.global.u32 	%r1486, [%rd21+28];
	xor.b32  	%r1487, %r1485, %r1486;
	selp.b32 	%r1488, %r5573, %r5580, %p11;
	selp.b32 	%r5574, %r1487, %r5574, %p11;
	selp.b32 	%r5579, %r5579, %r1487, %p11;
	ld.global.u32 	%r1489, [%rd21+32];
	xor.b32  	%r1490, %r1488, %r1489;
	selp.b32 	%r1491, 420, 445, %p11;
	selp.b32 	%r5573, %r1490, %r5573, %p11;
	selp.b32 	%r5580, %r5580, %r1490, %p11;
	add.s32 	%r1492, %r1491, %r5572;
	cvt.u64.u32 	%rd22, %r1492;
	add.s64 	%rd23, %rd1, %rd22;
	ld.global.u8 	%rs42, [%rd23];
	xor.b16  	%rs78, %rs42, %rs78;
$L__BB0_12:
	setp.eq.s32 	%p12, %r36, 0;
	selp.b32 	%r5584, %r5576, %r5577, %p12;
	selp.b32 	%r5583, %r5575, %r5578, %p12;
	selp.b32 	%r5582, %r5574, %r5579, %p12;
	selp.b32 	%r5581, %r5573, %r5580, %p12;
	add.s32 	%r57, %r5572, 1;
	setp.ne.s32 	%p13, %r5572, %r22;
	mov.u16 	%rs76, %rs78;
	mov.u32 	%r5572, %r57;
	@%p13 bra 	$L__BB0_10;
$L__BB0_13:
	st.shared.v4.u32 	[s_mem+12336], {%r5584, %r5583, %r5582, %r5581};
	st.shared.u8 	[s_mem+12352], %rs78;
	ld.global.v2.u8 	{%rs81, %rs9}, [%rd1+504];
	ld.global.u32 	%r5601, [%rd1+488];
	ld.global.u32 	%r5600, [%rd1+492];
	ld.global.u32 	%r5599, [%rd1+496];
	ld.global.u32 	%r5598, [%rd1+500];
	setp.lt.u16 	%p14, %rs9, 12;
	@%p14 bra 	$L__BB0_18;
	cvt.u32.u16 	%r1494, %rs9;
	and.b32  	%r66, %r1494, 255;
	add.s32 	%r67, %r66, -12;
	mov.b32 	%r5589, 0;
	mov.u16 	%rs79, %rs81;
$L__BB0_15:
	add.s32 	%r1495, %r13, %r5601;
	shf.l.wrap.b32 	%r1496, %r1495, %r1495, 16;
	add.s32 	%r1497, %r5601, %r1496;
	xor.b32  	%r1498, %r5601, %r1497;
	shf.l.wrap.b32 	%r1499, %r1498, %r1498, 12;
	add.s32 	%r1500, %r1495, %r1499;
	xor.b32  	%r1501, %r1496, %r1500;
	shf.l.wrap.b32 	%r1502, %r1501, %r1501, 8;
	add.s32 	%r1503, %r1497, %r1502;
	xor.b32  	%r1504, %r1499, %r1503;
	shf.l.wrap.b32 	%r1505, %r1504, %r1504, 7;
	add.s32 	%r1506, %r14, %r5600;
	shf.l.wrap.b32 	%r1507, %r1506, %r1506, 16;
	add.s32 	%r1508, %r5600, %r1507;
	xor.b32  	%r1509, %r5600, %r1508;
	shf.l.wrap.b32 	%r1510, %r1509, %r1509, 12;
	add.s32 	%r1511, %r1506, %r1510;
	xor.b32  	%r1512, %r1507, %r1511;
	shf.l.wrap.b32 	%r1513, %r1512, %r1512, 8;
	add.s32 	%r1514, %r1508, %r1513;
	xor.b32  	%r1515, %r1510, %r1514;
	shf.l.wrap.b32 	%r1516, %r1515, %r1515, 7;
	add.s32 	%r1517, %r15, %r5599;
	shf.l.wrap.b32 	%r1518, %r1517, %r1517, 16;
	add.s32 	%r1519, %r5599, %r1518;
	xor.b32  	%r1520, %r5599, %r1519;
	shf.l.wrap.b32 	%r1521, %r1520, %r1520, 12;
	add.s32 	%r1522, %r1517, %r1521;
	xor.b32  	%r1523, %r1518, %r1522;
	shf.l.wrap.b32 	%r1524, %r1523, %r1523, 8;
	add.s32 	%r1525, %r1519, %r1524;
	xor.b32  	%r1526, %r1521, %r1525;
	shf.l.wrap.b32 	%r1527, %r1526, %r1526, 7;
	add.s32 	%r1528, %r16, %r5598;
	shf.l.wrap.b32 	%r1529, %r1528, %r1528, 16;
	add.s32 	%r1530, %r5598, %r1529;
	xor.b32  	%r1531, %r5598, %r1530;
	shf.l.wrap.b32 	%r1532, %r1531, %r1531, 12;
	add.s32 	%r1533, %r1528, %r1532;
	xor.b32  	%r1534, %r1529, %r1533;
	shf.l.wrap.b32 	%r1535, %r1534, %r1534, 8;
	add.s32 	%r1536, %r1530, %r1535;
	xor.b32  	%r1537, %r1532, %r1536;
	shf.l.wrap.b32 	%r1538, %r1537, %r1537, 7;
	add.s32 	%r1539, %r1500, %r1516;
	xor.b32  	%r1540, %r1535, %r1539;
	shf.l.wrap.b32 	%r1541, %r1540, %r1540, 16;
	add.s32 	%r1542, %r1525, %r1541;
	xor.b32  	%r1543, %r1516, %r1542;
	shf.l.wrap.b32 	%r1544, %r1543, %r1543, 12;
	add.s32 	%r1545, %r1539, %r1544;
	xor.b32  	%r1546, %r1541, %r1545;
	shf.l.wrap.b32 	%r1547, %r1546, %r1546, 8;
	add.s32 	%r1548, %r1542, %r1547;
	xor.b32  	%r1549, %r1544, %r1548;
	shf.l.wrap.b32 	%r1550, %r1549, %r1549, 7;
	add.s32 	%r1551, %r1511, %r1527;
	xor.b32  	%r1552, %r1502, %r1551;
	shf.l.wrap.b32 	%r1553, %r1552, %r1552, 16;
	add.s32 	%r1554, %r1536, %r1553;
	xor.b32  	%r1555, %r1527, %r1554;
	shf.l.wrap.b32 	%r1556, %r1555, %r1555, 12;
	add.s32 	%r1557, %r1551, %r1556;
	xor.b32  	%r1558, %r1553, %r1557;
	shf.l.wrap.b32 	%r1559, %r1558, %r1558, 8;
	add.s32 	%r1560, %r1554, %r1559;
	xor.b32  	%r1561, %r1556, %r1560;
	shf.l.wrap.b32 	%r1562, %r1561, %r1561, 7;
	add.s32 	%r1563, %r1522, %r1538;
	xor.b32  	%r1564, %r1513, %r1563;
	shf.l.wrap.b32 	%r1565, %r1564, %r1564, 16;
	add.s32 	%r1566, %r1503, %r1565;
	xor.b32  	%r1567, %r1538, %r1566;
	shf.l.wrap.b32 	%r1568, %r1567, %r1567, 12;
	add.s32 	%r1569, %r1563, %r1568;
	xor.b32  	%r1570, %r1565, %r1569;
	shf.l.wrap.b32 	%r1571, %r1570, %r1570, 8;
	add.s32 	%r1572, %r1566, %r1571;
	xor.b32  	%r1573, %r1568, %r1572;
	shf.l.wrap.b32 	%r1574, %r1573, %r1573, 7;
	add.s32 	%r1575, %r1533, %r1505;
	xor.b32  	%r1576, %r1524, %r1575;
	shf.l.wrap.b32 	%r1577, %r1576, %r1576, 16;
	add.s32 	%r1578, %r1514, %r1577;
	xor.b32  	%r1579, %r1505, %r1578;
	shf.l.wrap.b32 	%r1580, %r1579, %r1579, 12;
	add.s32 	%r1581, %r1575, %r1580;
	xor.b32  	%r1582, %r1577, %r1581;
	shf.l.wrap.b32 	%r1583, %r1582, %r1582, 8;
	add.s32 	%r1584, %r1578, %r1583;
	xor.b32  	%r1585, %r1580, %r1584;
	shf.l.wrap.b32 	%r1586, %r1585, %r1585, 7;
	add.s32 	%r1587, %r1545, %r1586;
	xor.b32  	%r1588, %r1559, %r1587;
	shf.l.wrap.b32 	%r1589, %r1588, %r1588, 16;
	add.s32 	%r1590, %r1572, %r1589;
	xor.b32  	%r1591, %r1586, %r1590;
	shf.l.wrap.b32 	%r1592, %r1591, %r1591, 12;
	add.s32 	%r1593, %r1587, %r1592;
	xor.b32  	%r1594, %r1589, %r1593;
	shf.l.wrap.b32 	%r1595, %r1594, %r1594, 8;
	add.s32 	%r1596, %r1590, %r1595;
	xor.b32  	%r1597, %r1592, %r1596;
	shf.l.wrap.b32 	%r1598, %r1597, %r1597, 7;
	add.s32 	%r1599, %r1557, %r1550;
	xor.b32  	%r1600, %r1571, %r1599;
	shf.l.wrap.b32 	%r1601, %r1600, %r1600, 16;
	add.s32 	%r1602, %r1584, %r1601;
	xor.b32  	%r1603, %r1550, %r1602;
	shf.l.wrap.b32 	%r1604, %r1603, %r1603, 12;
	add.s32 	%r1605, %r1599, %r1604;
	xor.b32  	%r1606, %r1601, %r1605;
	shf.l.wrap.b32 	%r1607, %r1606, %r1606, 8;
	add.s32 	%r1608, %r1602, %r1607;
	xor.b32  	%r1609, %r1604, %r1608;
	shf.l.wrap.b32 	%r1610, %r1609, %r1609, 7;
	add.s32 	%r1611, %r1569, %r1562;
	xor.b32  	%r1612, %r1583, %r1611;
	shf.l.wrap.b32 	%r1613, %r1612, %r1612, 16;
	add.s32 	%r1614, %r1548, %r1613;
	xor.b32  	%r1615, %r1562, %r1614;
	shf.l.wrap.b32 	%r1616, %r1615, %r1615, 12;
	add.s32 	%r1617, %r1611, %r1616;
	xor.b32  	%r1618, %r1613, %r1617;
	shf.l.wrap.b32 	%r1619, %r1618, %r1618, 8;
	add.s32 	%r1620, %r1614, %r1619;
	xor.b32  	%r1621, %r1616, %r1620;
	shf.l.wrap.b32 	%r1622, %r1621, %r1621, 7;
	add.s32 	%r1623, %r1581, %r1574;
	xor.b32  	%r1624, %r1547, %r1623;
	shf.l.wrap.b32 	%r1625, %r1624, %r1624, 16;
	add.s32 	%r1626, %r1560, %r1625;
	xor.b32  	%r1627, %r1574, %r1626;
	shf.l.wrap.b32 	%r1628, %r1627, %r1627, 12;
	add.s32 	%r1629, %r1623, %r1628;
	xor.b32  	%r1630, %r1625, %r1629;
	shf.l.wrap.b32 	%r1631, %r1630, %r1630, 8;
	add.s32 	%r1632, %r1626, %r1631;
	xor.b32  	%r1633, %r1628, %r1632;
	shf.l.wrap.b32 	%r1634, %r1633, %r1633, 7;
	add.s32 	%r1635, %r1593, %r1610;
	xor.b32  	%r1636, %r1631, %r1635;
	shf.l.wrap.b32 	%r1637, %r1636, %r1636, 16;
	add.s32 	%r1638, %r1620, %r1637;
	xor.b32  	%r1639, %r1610, %r1638;
	shf.l.wrap.b32 	%r1640, %r1639, %r1639, 12;
	add.s32 	%r1641, %r1635, %r1640;
	xor.b32  	%r1642, %r1637, %r1641;
	shf.l.wrap.b32 	%r1643, %r1642, %r1642, 8;
	add.s32 	%r1644, %r1638, %r1643;
	xor.b32  	%r1645, %r1640, %r1644;
	shf.l.wrap.b32 	%r1646, %r1645, %r1645, 7;
	add.s32 	%r1647, %r1605, %r1622;
	xor.b32  	%r1648, %r1595, %r1647;
	shf.l.wrap.b32 	%r1649, %r1648, %r1648, 16;
	add.s32 	%r1650, %r1632, %r1649;
	xor.b32  	%r1651, %r1622, %r1650;
	shf.l.wrap.b32 	%r1652, %r1651, %r1651, 12;
	add.s32 	%r1653, %r1647, %r1652;
	xor.b32  	%r1654, %r1649, %r1653;
	shf.l.wrap.b32 	%r1655, %r1654, %r1654, 8;
	add.s32 	%r1656, %r1650, %r1655;
	xor.b32  	%r1657, %r1652, %r1656;
	shf.l.wrap.b32 	%r1658, %r1657, %r1657, 7;
	add.s32 	%r1659, %r1617, %r1634;
	xor.b32  	%r1660, %r1607, %r1659;
	shf.l.wrap.b32 	%r1661, %r1660, %r1660, 16;
	add.s32 	%r1662, %r1596, %r1661;
	xor.b32  	%r1663, %r1634, %r1662;
	shf.l.wrap.b32 	%r1664, %r1663, %r1663, 12;
	add.s32 	%r1665, %r1659, %r1664;
	xor.b32  	%r1666, %r1661, %r1665;
	shf.l.wrap.b32 	%r1667, %r1666, %r1666, 8;
	add.s32 	%r1668, %r1662, %r1667;
	xor.b32  	%r1669, %r1664, %r1668;
	shf.l.wrap.b32 	%r1670, %r1669, %r1669, 7;
	add.s32 	%r1671, %r1629, %r1598;
	xor.b32  	%r1672, %r1619, %r1671;
	shf.l.wrap.b32 	%r1673, %r1672, %r1672, 16;
	add.s32 	%r1674, %r1608, %r1673;
	xor.b32  	%r1675, %r1598, %r1674;
	shf.l.wrap.b32 	%r1676, %r1675, %r1675, 12;
	add.s32 	%r1677, %r1671, %r1676;
	xor.b32  	%r1678, %r1673, %r1677;
	shf.l.wrap.b32 	%r1679, %r1678, %r1678, 8;
	add.s32 	%r1680, %r1674, %r1679;
	xor.b32  	%r1681, %r1676, %r1680;
	shf.l.wrap.b32 	%r1682, %r1681, %r1681, 7;
	add.s32 	%r1683, %r1641, %r1682;
	xor.b32  	%r1684, %r1655, %r1683;
	shf.l.wrap.b32 	%r1685, %r1684, %r1684, 16;
	add.s32 	%r1686, %r1668, %r1685;
	xor.b32  	%r1687, %r1682, %r1686;
	shf.l.wrap.b32 	%r1688, %r1687, %r1687, 12;
	add.s32 	%r1689, %r1683, %r1688;
	xor.b32  	%r1690, %r1685, %r1689;
	shf.l.wrap.b32 	%r1691, %r1690, %r1690, 8;
	add.s32 	%r1692, %r1686, %r1691;
	xor.b32  	%r1693, %r1688, %r1692;
	shf.l.wrap.b32 	%r1694, %r1693, %r1693, 7;
	add.s32 	%r1695, %r1653, %r1646;
	xor.b32  	%r1696, %r1667, %r1695;
	shf.l.wrap.b32 	%r1697, %r1696, %r1696, 16;
	add.s32 	%r1698, %r1680, %r1697;
	xor.b32  	%r1699, %r1646, %r1698;
	shf.l.wrap.b32 	%r1700, %r1699, %r1699, 12;
	add.s32 	%r1701, %r1695, %r1700;
	xor.b32  	%r1702, %r1697, %r1701;
	shf.l.wrap.b32 	%r1703, %r1702, %r1702, 8;
	add.s32 	%r1704, %r1698, %r1703;
	xor.b32  	%r1705, %r1700, %r1704;
	shf.l.wrap.b32 	%r1706, %r1705, %r1705, 7;
	add.s32 	%r1707, %r1665, %r1658;
	xor.b32  	%r1708, %r1679, %r1707;
	shf.l.wrap.b32 	%r1709, %r1708, %r1708, 16;
	add.s32 	%r1710, %r1644, %r1709;
	xor.b32  	%r1711, %r1658, %r1710;
	shf.l.wrap.b32 	%r1712, %r1711, %r1711, 12;
	add.s32 	%r1713, %r1707, %r1712;
	xor.b32  	%r1714, %r1709, %r1713;
	shf.l.wrap.b32 	%r1715, %r1714, %r1714, 8;
	add.s32 	%r1716, %r1710, %r1715;
	xor.b32  	%r1717, %r1712, %r1716;
	shf.l.wrap.b32 	%r1718, %r1717, %r1717, 7;
	add.s32 	%r1719, %r1677, %r1670;
	xor.b32  	%r1720, %r1643, %r1719;
	shf.l.wrap.b32 	%r1721, %r1720, %r1720, 16;
	add.s32 	%r1722, %r1656, %r1721;
	xor.b32  	%r1723, %r1670, %r1722;
	shf.l.wrap.b32 	%r1724, %r1723, %r1723, 12;
	add.s32 	%r1725, %r1719, %r1724;
	xor.b32  	%r1726, %r1721, %r1725;
	shf.l.wrap.b32 	%r1727, %r1726, %r1726, 8;
	add.s32 	%r1728, %r1722, %r1727;
	xor.b32  	%r1729, %r1724, %r1728;
	shf.l.wrap.b32 	%r1730, %r1729, %r1729, 7;
	add.s32 	%r1731, %r1689, %r1706;
	xor.b32  	%r1732, %r1727, %r1731;
	shf.l.wrap.b32 	%r1733, %r1732, %r1732, 16;
	add.s32 	%r1734, %r1716, %r1733;
	xor.b32  	%r1735, %r1706, %r1734;
	shf.l.wrap.b32 	%r1736, %r1735, %r1735, 12;
	add.s32 	%r1737, %r1731, %r1736;
	xor.b32  	%r1738, %r1733, %r1737;
	shf.l.wrap.b32 	%r1739, %r1738, %r1738, 8;
	add.s32 	%r1740, %r1734, %r1739;
	xor.b32  	%r1741, %r1736, %r1740;
	shf.l.wrap.b32 	%r1742, %r1741, %r1741, 7;
	add.s32 	%r1743, %r1701, %r1718;
	xor.b32  	%r1744, %r1691, %r1743;
	shf.l.wrap.b32 	%r1745, %r1744, %r1744, 16;
	add.s32 	%r1746, %r1728, %r1745;
	xor.b32  	%r1747, %r1718, %r1746;
	shf.l.wrap.b32 	%r1748, %r1747, %r1747, 12;
	add.s32 	%r1749, %r1743, %r1748;
	xor.b32  	%r1750, %r1745, %r1749;
	shf.l.wrap.b32 	%r1751, %r1750, %r1750, 8;
	add.s32 	%r1752, %r1746, %r1751;
	xor.b32  	%r1753, %r1748, %r1752;
	shf.l.wrap.b32 	%r1754, %r1753, %r1753, 7;
	add.s32 	%r1755, %r1713, %r1730;
	xor.b32  	%r1756, %r1703, %r1755;
	shf.l.wrap.b32 	%r1757, %r1756, %r1756, 16;
	add.s32 	%r1758, %r1692, %r1757;
	xor.b32  	%r1759, %r1730, %r1758;
	shf.l.wrap.b32 	%r1760, %r1759, %r1759, 12;
	add.s32 	%r1761, %r1755, %r1760;
	xor.b32  	%r1762, %r1757, %r1761;
	shf.l.wrap.b32 	%r1763, %r1762, %r1762, 8;
	add.s32 	%r1764, %r1758, %r1763;
	xor.b32  	%r1765, %r1760, %r1764;
	shf.l.wrap.b32 	%r1766, %r1765, %r1765, 7;
	add.s32 	%r1767, %r1725, %r1694;
	xor.b32  	%r1768, %r1715, %r1767;
	shf.l.wrap.b32 	%r1769, %r1768, %r1768, 16;
	add.s32 	%r1770, %r1704, %r1769;
	xor.b32  	%r1771, %r1694, %r1770;
	shf.l.wrap.b32 	%r1772, %r1771, %r1771, 12;
	add.s32 	%r1773, %r1767, %r1772;
	xor.b32  	%r1774, %r1769, %r1773;
	shf.l.wrap.b32 	%r1775, %r1774, %r1774, 8;
	add.s32 	%r1776, %r1770, %r1775;
	xor.b32  	%r1777, %r1772, %r1776;
	shf.l.wrap.b32 	%r1778, %r1777, %r1777, 7;
	add.s32 	%r1779, %r1737, %r1778;
	xor.b32  	%r1780, %r1751, %r1779;
	shf.l.wrap.b32 	%r1781, %r1780, %r1780, 16;
	add.s32 	%r1782, %r1764, %r1781;
	xor.b32  	%r1783, %r1778, %r1782;
	shf.l.wrap.b32 	%r1784, %r1783, %r1783, 12;
	add.s32 	%r1785, %r1779, %r1784;
	xor.b32  	%r1786, %r1781, %r1785;
	shf.l.wrap.b32 	%r1787, %r1786, %r1786, 8;
	add.s32 	%r1788, %r1782, %r1787;
	xor.b32  	%r1789, %r1784, %r1788;
	shf.l.wrap.b32 	%r1790, %r1789, %r1789, 7;
	add.s32 	%r1791, %r1749, %r1742;
	xor.b32  	%r1792, %r1763, %r1791;
	shf.l.wrap.b32 	%r1793, %r1792, %r1792, 16;
	add.s32 	%r1794, %r1776, %r1793;
	xor.b32  	%r1795, %r1742, %r1794;
	shf.l.wrap.b32 	%r1796, %r1795, %r1795, 12;
	add.s32 	%r1797, %r1791, %r1796;
	xor.b32  	%r1798, %r1793, %r1797;
	shf.l.wrap.b32 	%r1799, %r1798, %r1798, 8;
	add.s32 	%r1800, %r1794, %r1799;
	xor.b32  	%r1801, %r1796, %r1800;
	shf.l.wrap.b32 	%r1802, %r1801, %r1801, 7;
	add.s32 	%r1803, %r1761, %r1754;
	xor.b32  	%r1804, %r1775, %r1803;
	shf.l.wrap.b32 	%r1805, %r1804, %r1804, 16;
	add.s32 	%r1806, %r1740, %r1805;
	xor.b32  	%r1807, %r1754, %r1806;
	shf.l.wrap.b32 	%r1808, %r1807, %r1807, 12;
	add.s32 	%r1809, %r1803, %r1808;
	xor.b32  	%r1810, %r1805, %r1809;
	shf.l.wrap.b32 	%r1811, %r1810, %r1810, 8;
	add.s32 	%r1812, %r1806, %r1811;
	xor.b32  	%r1813, %r1808, %r1812;
	shf.l.wrap.b32 	%r1814, %r1813, %r1813, 7;
	add.s32 	%r1815, %r1773, %r1766;
	xor.b32  	%r1816, %r1739, %r1815;
	shf.l.wrap.b32 	%r1817, %r1816, %r1816, 16;
	add.s32 	%r1818, %r1752, %r1817;
	xor.b32  	%r1819, %r1766, %r1818;
	shf.l.wrap.b32 	%r1820, %r1819, %r1819, 12;
	add.s32 	%r1821, %r1815, %r1820;
	xor.b32  	%r1822, %r1817, %r1821;
	shf.l.wrap.b32 	%r1823, %r1822, %r1822, 8;
	add.s32 	%r1824, %r1818, %r1823;
	xor.b32  	%r1825, %r1820, %r1824;
	shf.l.wrap.b32 	%r1826, %r1825, %r1825, 7;
	add.s32 	%r1827, %r1785, %r1802;
	xor.b32  	%r1828, %r1823, %r1827;
	shf.l.wrap.b32 	%r1829, %r1828, %r1828, 16;
	add.s32 	%r1830, %r1812, %r1829;
	xor.b32  	%r1831, %r1802, %r1830;
	shf.l.wrap.b32 	%r1832, %r1831, %r1831, 12;
	add.s32 	%r1833, %r1827, %r1832;
	xor.b32  	%r1834, %r1829, %r1833;
	shf.l.wrap.b32 	%r1835, %r1834, %r1834, 8;
	add.s32 	%r1836, %r1830, %r1835;
	xor.b32  	%r1837, %r1832, %r1836;
	shf.l.wrap.b32 	%r1838, %r1837, %r1837, 7;
	add.s32 	%r1839, %r1797, %r1814;
	xor.b32  	%r1840, %r1787, %r1839;
	shf.l.wrap.b32 	%r1841, %r1840, %r1840, 16;
	add.s32 	%r1842, %r1824, %r1841;
	xor.b32  	%r1843, %r1814, %r1842;
	shf.l.wrap.b32 	%r1844, %r1843, %r1843, 12;
	add.s32 	%r1845, %r1839, %r1844;
	xor.b32  	%r1846, %r1841, %r1845;
	shf.l.wrap.b32 	%r1847, %r1846, %r1846, 8;
	add.s32 	%r1848, %r1842, %r1847;
	xor.b32  	%r1849, %r1844, %r1848;
	shf.l.wrap.b32 	%r1850, %r1849, %r1849, 7;
	add.s32 	%r1851, %r1809, %r1826;
	xor.b32  	%r1852, %r1799, %r1851;
	shf.l.wrap.b32 	%r1853, %r1852, %r1852, 16;
	add.s32 	%r1854, %r1788, %r1853;
	xor.b32  	%r1855, %r1826, %r1854;
	shf.l.wrap.b32 	%r1856, %r1855, %r1855, 12;
	add.s32 	%r1857, %r1851, %r1856;
	xor.b32  	%r1858, %r1853, %r1857;
	shf.l.wrap.b32 	%r1859, %r1858, %r1858, 8;
	add.s32 	%r1860, %r1854, %r1859;
	xor.b32  	%r1861, %r1856, %r1860;
	shf.l.wrap.b32 	%r1862, %r1861, %r1861, 7;
	add.s32 	%r1863, %r1821, %r1790;
	xor.b32  	%r1864, %r1811, %r1863;
	shf.l.wrap.b32 	%r1865, %r1864, %r1864, 16;
	add.s32 	%r1866, %r1800, %r1865;
	xor.b32  	%r1867, %r1790, %r1866;
	shf.l.wrap.b32 	%r1868, %r1867, %r1867, 12;
	add.s32 	%r1869, %r1863, %r1868;
	xor.b32  	%r1870, %r1865, %r1869;
	shf.l.wrap.b32 	%r1871, %r1870, %r1870, 8;
	add.s32 	%r1872, %r1866, %r1871;
	xor.b32  	%r1873, %r1868, %r1872;
	shf.l.wrap.b32 	%r1874, %r1873, %r1873, 7;
	add.s32 	%r5593, %r13, %r1833;
	add.s32 	%r5592, %r14, %r1845;
	add.s32 	%r5591, %r15, %r1857;
	add.s32 	%r5590, %r16, %r1869;
	add.s32 	%r5594, %r5601, %r1874;
	add.s32 	%r5595, %r5600, %r1838;
	add.s32 	%r5596, %r5599, %r1850;
	add.s32 	%r5597, %r5598, %r1862;
	xor.b32  	%r1875, %r1495, 1;
	shf.l.wrap.b32 	%r1876, %r1495, %r1875, 16;
	add.s32 	%r1877, %r5601, %r1876;
	xor.b32  	%r1878, %r5601, %r1877;
	shf.l.wrap.b32 	%r1879, %r1878, %r1878, 12;
	add.s32 	%r1880, %r1495, %r1879;
	xor.b32  	%r1881, %r1876, %r1880;
	shf.l.wrap.b32 	%r1882, %r1881, %r1881, 8;
	add.s32 	%r1883, %r1877, %r1882;
	xor.b32  	%r1884, %r1879, %r1883;
	shf.l.wrap.b32 	%r1885, %r1884, %r1884, 7;
	add.s32 	%r1886, %r1880, %r1516;
	xor.b32  	%r1887, %r1535, %r1886;
	shf.l.wrap.b32 	%r1888, %r1887, %r1887, 16;
	add.s32 	%r1889, %r1525, %r1888;
	xor.b32  	%r1890, %r1516, %r1889;
	shf.l.wrap.b32 	%r1891, %r1890, %r1890, 12;
	add.s32 	%r1892, %r1886, %r1891;
	xor.b32  	%r1893, %r1888, %r1892;
	shf.l.wrap.b32 	%r1894, %r1893, %r1893, 8;
	add.s32 	%r1895, %r1889, %r1894;
	xor.b32  	%r1896, %r1891, %r1895;
	shf.l.wrap.b32 	%r1897, %r1896, %r1896, 7;
	xor.b32  	%r1898, %r1882, %r1551;
	shf.l.wrap.b32 	%r1899, %r1898, %r1898, 16;
	add.s32 	%r1900, %r1536, %r1899;
	xor.b32  	%r1901, %r1527, %r1900;
	shf.l.wrap.b32 	%r1902, %r1901, %r1901, 12;
	add.s32 	%r1903, %r1551, %r1902;
	xor.b32  	%r1904, %r1899, %r1903;
	shf.l.wrap.b32 	%r1905, %r1904, %r1904, 8;
	add.s32 	%r1906, %r1900, %r1905;
	xor.b32  	%r1907, %r1902, %r1906;
	shf.l.wrap.b32 	%r1908, %r1907, %r1907, 7;
	add.s32 	%r1909, %r1883, %r1565;
	xor.b32  	%r1910, %r1538, %r1909;
	shf.l.wrap.b32 	%r1911, %r1910, %r1910, 12;
	add.s32 	%r1912, %r1563, %r1911;
	xor.b32  	%r1913, %r1565, %r1912;
	shf.l.wrap.b32 	%r1914, %r1913, %r1913, 8;
	add.s32 	%r1915, %r1909, %r1914;
	xor.b32  	%r1916, %r1911, %r1915;
	shf.l.wrap.b32 	%r1917, %r1916, %r1916, 7;
	add.s32 	%r1918, %r1533, %r1885;
	xor.b32  	%r1919, %r1524, %r1918;
	shf.l.wrap.b32 	%r1920, %r1919, %r1919, 16;
	add.s32 	%r1921, %r1514, %r1920;
	xor.b32  	%r1922, %r1885, %r1921;
	shf.l.wrap.b32 	%r1923, %r1922, %r1922, 12;
	add.s32 	%r1924, %r1918, %r1923;
	xor.b32  	%r1925, %r1920, %r1924;
	shf.l.wrap.b32 	%r1926, %r1925, %r1925, 8;
	add.s32 	%r1927, %r1921, %r1926;
	xor.b32  	%r1928, %r1923, %r1927;
	shf.l.wrap.b32 	%r1929, %r1928, %r1928, 7;
	add.s32 	%r1930, %r1892, %r1929;
	xor.b32  	%r1931, %r1905, %r1930;
	shf.l.wrap.b32 	%r1932, %r1931, %r1931, 16;
	add.s32 	%r1933, %r1915, %r1932;
	xor.b32  	%r1934, %r1929, %r1933;
	shf.l.wrap.b32 	%r1935, %r1934, %r1934, 12;
	add.s32 	%r1936, %r1930, %r1935;
	xor.b32  	%r1937, %r1932, %r1936;
	shf.l.wrap.b32 	%r1938, %r1937, %r1937, 8;
	add.s32 	%r1939, %r1933, %r1938;
	xor.b32  	%r1940, %r1935, %r1939;
	shf.l.wrap.b32 	%r1941, %r1940, %r1940, 7;
	add.s32 	%r1942, %r1903, %r1897;
	xor.b32  	%r1943, %r1914, %r1942;
	shf.l.wrap.b32 	%r1944, %r1943, %r1943, 16;
	add.s32 	%r1945, %r1927, %r1944;
	xor.b32  	%r1946, %r1897, %r1945;
	shf.l.wrap.b32 	%r1947, %r1946, %r1946, 12;
	add.s32 	%r1948, %r1942, %r1947;
	xor.b32  	%r1949, %r1944, %r1948;
	shf.l.wrap.b32 	%r1950, %r1949, %r1949, 8;
	add.s32 	%r1951, %r1945, %r1950;
	xor.b32  	%r1952, %r1947, %r1951;
	shf.l.wrap.b32 	%r1953, %r1952, %r1952, 7;
	add.s32 	%r1954, %r1912, %r1908;
	xor.b32  	%r1955, %r1926, %r1954;
	shf.l.wrap.b32 	%r1956, %r1955, %r1955, 16;
	add.s32 	%r1957, %r1895, %r1956;
	xor.b32  	%r1958, %r1908, %r1957;
	shf.l.wrap.b32 	%r1959, %r1958, %r1958, 12;
	add.s32 	%r1960, %r1954, %r1959;
	xor.b32  	%r1961, %r1956, %r1960;
	shf.l.wrap.b32 	%r1962, %r1961, %r1961, 8;
	add.s32 	%r1963, %r1957, %r1962;
	xor.b32  	%r1964, %r1959, %r1963;
	shf.l.wrap.b32 	%r1965, %r1964, %r1964, 7;
	add.s32 	%r1966, %r1924, %r1917;
	xor.b32  	%r1967, %r1894, %r1966;
	shf.l.wrap.b32 	%r1968, %r1967, %r1967, 16;
	add.s32 	%r1969, %r1906, %r1968;
	xor.b32  	%r1970, %r1917, %r1969;
	shf.l.wrap.b32 	%r1971, %r1970, %r1970, 12;
	add.s32 	%r1972, %r1966, %r1971;
	xor.b32  	%r1973, %r1968, %r1972;
	shf.l.wrap.b32 	%r1974, %r1973, %r1973, 8;
	add.s32 	%r1975, %r1969, %r1974;
	xor.b32  	%r1976, %r1971, %r1975;
	shf.l.wrap.b32 	%r1977, %r1976, %r1976, 7;
	add.s32 	%r1978, %r1936, %r1953;
	xor.b32  	%r1979, %r1974, %r1978;
	shf.l.wrap.b32 	%r1980, %r1979, %r1979, 16;
	add.s32 	%r1981, %r1963, %r1980;
	xor.b32  	%r1982, %r1953, %r1981;
	shf.l.wrap.b32 	%r1983, %r1982, %r1982, 12;
	add.s32 	%r1984, %r1978, %r1983;
	xor.b32  	%r1985, %r1980, %r1984;
	shf.l.wrap.b32 	%r1986, %r1985, %r1985, 8;
	add.s32 	%r1987, %r1981, %r1986;
	xor.b32  	%r1988, %r1983, %r1987;
	shf.l.wrap.b32 	%r1989, %r1988, %r1988, 7;
	add.s32 	%r1990, %r1948, %r1965;
	xor.b32  	%r1991, %r1938, %r1990;
	shf.l.wrap.b32 	%r1992, %r1991, %r1991, 16;
	add.s32 	%r1993, %r1975, %r1992;
	xor.b32  	%r1994, %r1965, %r1993;
	shf.l.wrap.b32 	%r1995, %r1994, %r1994, 12;
	add.s32 	%r1996, %r1990, %r1995;
	xor.b32  	%r1997, %r1992, %r1996;
	shf.l.wrap.b32 	%r1998, %r1997, %r1997, 8;
	add.s32 	%r1999, %r1993, %r1998;
	xor.b32  	%r2000, %r1995, %r1999;
	shf.l.wrap.b32 	%r2001, %r2000, %r2000, 7;
	add.s32 	%r2002, %r1960, %r1977;
	xor.b32  	%r2003, %r1950, %r2002;
	shf.l.wrap.b32 	%r2004, %r2003, %r2003, 16;
	add.s32 	%r2005, %r1939, %r2004;
	xor.b32  	%r2006, %r1977, %r2005;
	shf.l.wrap.b32 	%r2007, %r2006, %r2006, 12;
	add.s32 	%r2008, %r2002, %r2007;
	xor.b32  	%r2009, %r2004, %r2008;
	shf.l.wrap.b32 	%r2010, %r2009, %r2009, 8;
	add.s32 	%r2011, %r2005, %r2010;
	xor.b32  	%r2012, %r2007, %r2011;
	shf.l.wrap.b32 	%r2013, %r2012, %r2012, 7;
	add.s32 	%r2014, %r1972, %r1941;
	xor.b32  	%r2015, %r1962, %r2014;
	shf.l.wrap.b32 	%r2016, %r2015, %r2015, 16;
	add.s32 	%r2017, %r1951, %r2016;
	xor.b32  	%r2018, %r1941, %r2017;
	shf.l.wrap.b32 	%r2019, %r2018, %r2018, 12;
	add.s32 	%r2020, %r2014, %r2019;
	xor.b32  	%r2021, %r2016, %r2020;
	shf.l.wrap.b32 	%r2022, %r2021, %r2021, 8;
	add.s32 	%r2023, %r2017, %r2022;
	xor.b32  	%r2024, %r2019, %r2023;
	shf.l.wrap.b32 	%r2025, %r2024, %r2024, 7;
	add.s32 	%r2026, %r1984, %r2025;
	xor.b32  	%r2027, %r1998, %r2026;
	shf.l.wrap.b32 	%r2028, %r2027, %r2027, 16;
	add.s32 	%r2029, %r2011, %r2028;
	xor.b32  	%r2030, %r2025, %r2029;
	shf.l.wrap.b32 	%r2031, %r2030, %r2030, 12;
	add.s32 	%r2032, %r2026, %r2031;
	xor.b32  	%r2033, %r2028, %r2032;
	shf.l.wrap.b32 	%r2034, %r2033, %r2033, 8;
	add.s32 	%r2035, %r2029, %r2034;
	xor.b32  	%r2036, %r2031, %r2035;
	shf.l.wrap.b32 	%r2037, %r2036, %r2036, 7;
	add.s32 	%r2038, %r1996, %r1989;
	xor.b32  	%r2039, %r2010, %r2038;
	shf.l.wrap.b32 	%r2040, %r2039, %r2039, 16;
	add.s32 	%r2041, %r2023, %r2040;
	xor.b32  	%r2042, %r1989, %r2041;
	shf.l.wrap.b32 	%r2043, %r2042, %r2042, 12;
	add.s32 	%r2044, %r2038, %r2043;
	xor.b32  	%r2045, %r2040, %r2044;
	shf.l.wrap.b32 	%r2046, %r2045, %r2045, 8;
	add.s32 	%r2047, %r2041, %r2046;
	xor.b32  	%r2048, %r2043, %r2047;
	shf.l.wrap.b32 	%r2049, %r2048, %r2048, 7;
	add.s32 	%r2050, %r2008, %r2001;
	xor.b32  	%r2051, %r2022, %r2050;
	shf.l.wrap.b32 	%r2052, %r2051, %r2051, 16;
	add.s32 	%r2053, %r1987, %r2052;
	xor.b32  	%r2054, %r2001, %r2053;
	shf.l.wrap.b32 	%r2055, %r2054, %r2054, 12;
	add.s32 	%r2056, %r2050, %r2055;
	xor.b32  	%r2057, %r2052, %r2056;
	shf.l.wrap.b32 	%r2058, %r2057, %r2057, 8;
	add.s32 	%r2059, %r2053, %r2058;
	xor.b32  	%r2060, %r2055, %r2059;
	shf.l.wrap.b32 	%r2061, %r2060, %r2060, 7;
	add.s32 	%r2062, %r2020, %r2013;
	xor.b32  	%r2063, %r1986, %r2062;
	shf.l.wrap.b32 	%r2064, %r2063, %r2063, 16;
	add.s32 	%r2065, %r1999, %r2064;
	xor.b32  	%r2066, %r2013, %r2065;
	shf.l.wrap.b32 	%r2067, %r2066, %r2066, 12;
	add.s32 	%r2068, %r2062, %r2067;
	xor.b32  	%r2069, %r2064, %r2068;
	shf.l.wrap.b32 	%r2070, %r2069, %r2069, 8;
	add.s32 	%r2071, %r2065, %r2070;
	xor.b32  	%r2072, %r2067, %r2071;
	shf.l.wrap.b32 	%r2073, %r2072, %r2072, 7;
	add.s32 	%r2074, %r2032, %r2049;
	xor.b32  	%r2075, %r2070, %r2074;
	shf.l.wrap.b32 	%r2076, %r2075, %r2075, 16;
	add.s32 	%r2077, %r2059, %r2076;
	xor.b32  	%r2078, %r2049, %r2077;
	shf.l.wrap.b32 	%r2079, %r2078, %r2078, 12;
	add.s32 	%r2080, %r2074, %r2079;
	xor.b32  	%r2081, %r2076, %r2080;
	shf.l.wrap.b32 	%r2082, %r2081, %r2081, 8;
	add.s32 	%r2083, %r2077, %r2082;
	xor.b32  	%r2084, %r2079, %r2083;
	shf.l.wrap.b32 	%r2085, %r2084, %r2084, 7;
	add.s32 	%r2086, %r2044, %r2061;
	xor.b32  	%r2087, %r2034, %r2086;
	shf.l.wrap.b32 	%r2088, %r2087, %r2087, 16;
	add.s32 	%r2089, %r2071, %r2088;
	xor.b32  	%r2090, %r2061, %r2089;
	shf.l.wrap.b32 	%r2091, %r2090, %r2090, 12;
	add.s32 	%r2092, %r2086, %r2091;
	xor.b32  	%r2093, %r2088, %r2092;
	shf.l.wrap.b32 	%r2094, %r2093, %r2093, 8;
	add.s32 	%r2095, %r2089, %r2094;
	xor.b32  	%r2096, %r2091, %r2095;
	shf.l.wrap.b32 	%r2097, %r2096, %r2096, 7;
	add.s32 	%r2098, %r2056, %r2073;
	xor.b32  	%r2099, %r2046, %r2098;
	shf.l.wrap.b32 	%r2100, %r2099, %r2099, 16;
	add.s32 	%r2101, %r2035, %r2100;
	xor.b32  	%r2102, %r2073, %r2101;
	shf.l.wrap.b32 	%r2103, %r2102, %r2102, 12;
	add.s32 	%r2104, %r2098, %r2103;
	xor.b32  	%r2105, %r2100, %r2104;
	shf.l.wrap.b32 	%r2106, %r2105, %r2105, 8;
	add.s32 	%r2107, %r2101, %r2106;
	xor.b32  	%r2108, %r2103, %r2107;
	shf.l.wrap.b32 	%r2109, %r2108, %r2108, 7;
	add.s32 	%r2110, %r2068, %r2037;
	xor.b32  	%r2111, %r2058, %r2110;
	shf.l.wrap.b32 	%r2112, %r2111, %r2111, 16;
	add.s32 	%r2113, %r2047, %r2112;
	xor.b32  	%r2114, %r2037, %r2113;
	shf.l.wrap.b32 	%r2115, %r2114, %r2114, 12;
	add.s32 	%r2116, %r2110, %r2115;
	xor.b32  	%r2117, %r2112, %r2116;
	shf.l.wrap.b32 	%r2118, %r2117, %r2117, 8;
	add.s32 	%r2119, %r2113, %r2118;
	xor.b32  	%r2120, %r2115, %r2119;
	shf.l.wrap.b32 	%r2121, %r2120, %r2120, 7;
	add.s32 	%r2122, %r2080, %r2121;
	xor.b32  	%r2123, %r2094, %r2122;
	shf.l.wrap.b32 	%r2124, %r2123, %r2123, 16;
	add.s32 	%r2125, %r2107, %r2124;
	xor.b32  	%r2126, %r2121, %r2125;
	shf.l.wrap.b32 	%r2127, %r2126, %r2126, 12;
	add.s32 	%r2128, %r2122, %r2127;
	xor.b32  	%r2129, %r2124, %r2128;
	shf.l.wrap.b32 	%r2130, %r2129, %r2129, 8;
	add.s32 	%r2131, %r2092, %r2085;
	xor.b32  	%r2132, %r2106, %r2131;
	shf.l.wrap.b32 	%r2133, %r2132, %r2132, 16;
	add.s32 	%r2134, %r2119, %r2133;
	xor.b32  	%r2135, %r2085, %r2134;
	shf.l.wrap.b32 	%r2136, %r2135, %r2135, 12;
	add.s32 	%r2137, %r2131, %r2136;
	xor.b32  	%r2138, %r2133, %r2137;
	shf.l.wrap.b32 	%r2139, %r2138, %r2138, 8;
	add.s32 	%r2140, %r2134, %r2139;
	xor.b32  	%r2141, %r2136, %r2140;
	shf.l.wrap.b32 	%r2142, %r2141, %r2141, 7;
	add.s32 	%r2143, %r2104, %r2097;
	xor.b32  	%r2144, %r2118, %r2143;
	shf.l.wrap.b32 	%r2145, %r2144, %r2144, 16;
	add.s32 	%r2146, %r2083, %r2145;
	xor.b32  	%r2147, %r2097, %r2146;
	shf.l.wrap.b32 	%r2148, %r2147, %r2147, 12;
	add.s32 	%r2149, %r2143, %r2148;
	xor.b32  	%r2150, %r2145, %r2149;
	shf.l.wrap.b32 	%r2151, %r2150, %r2150, 8;
	add.s32 	%r2152, %r2146, %r2151;
	xor.b32  	%r2153, %r2148, %r2152;
	shf.l.wrap.b32 	%r2154, %r2153, %r2153, 7;
	add.s32 	%r2155, %r2116, %r2109;
	xor.b32  	%r2156, %r2082, %r2155;
	shf.l.wrap.b32 	%r2157, %r2156, %r2156, 16;
	add.s32 	%r2158, %r2095, %r2157;
	xor.b32  	%r2159, %r2109, %r2158;
	shf.l.wrap.b32 	%r2160, %r2159, %r2159, 12;
	add.s32 	%r2161, %r2155, %r2160;
	xor.b32  	%r2162, %r2157, %r2161;
	shf.l.wrap.b32 	%r2163, %r2162, %r2162, 8;
	add.s32 	%r2164, %r2158, %r2163;
	add.s32 	%r2165, %r2128, %r2142;
	xor.b32  	%r2166, %r2163, %r2165;
	shf.l.wrap.b32 	%r2167, %r2166, %r2166, 16;
	add.s32 	%r2168, %r2152, %r2167;
	xor.b32  	%r2169, %r2142, %r2168;
	shr.u32 	%r2170, %r2169, 20;
	add.s32 	%r2171, %r2165, %r2170;
	add.s32 	%r2172, %r2137, %r2154;
	xor.b32  	%r2173, %r2130, %r2172;
	shf.l.wrap.b32 	%r2174, %r2173, %r2173, 16;
	add.s32 	%r2175, %r2164, %r2174;
	xor.b32  	%r2176, %r2154, %r2175;
	shr.u32 	%r2177, %r2176, 20;
	add.s32 	%r2178, %r2172, %r2177;
	add.s32 	%r2179, %r13, %r2171;
	add.s32 	%r2180, %r14, %r2178;
	not.b32 	%r2181, %r5589;
	add.s32 	%r2182, %r66, %r2181;
	mov.b32 	%r2183, 1;
	shl.b32 	%r2184, %r2183, %r2182;
	and.b32  	%r81, %r2184, %r12;
	setp.eq.s32 	%p15, %r81, 0;
	selp.b32 	%r2185, %r2179, %r2180, %p15;
	cvt.u16.u32 	%rs43, %r2185;
	and.b16  	%rs81, %rs43, 1;
	and.b16  	%rs44, %rs79, 255;
	setp.ne.s16 	%p16, %rs44, 1;
	@%p16 bra 	$L__BB0_17;
	setp.eq.s32 	%p17, %r81, 0;
	mul.wide.u32 	%rd24, %r5589, 16;
	add.s64 	%rd25, %rd1, %rd24;
	ld.global.u32 	%r2186, [%rd25+508];
	selp.b32 	%r2187, %r5593, %r5594, %p17;
	xor.b32  	%r2188, %r2187, %r2186;
	selp.b32 	%r2189, %r5592, %r5595, %p17;
	selp.b32 	%r5593, %r2188, %r5593, %p17;
	selp.b32 	%r5594, %r5594, %r2188, %p17;
	ld.global.u32 	%r2190, [%rd25+512];
	xor.b32  	%r2191, %r2189, %r2190;
	selp.b32 	%r2192, %r5591, %r5596, %p17;
	selp.b32 	%r5592, %r2191, %r5592, %p17;
	selp.b32 	%r5595, %r5595, %r2191, %p17;
	ld.global.u32 	%r2193, [%rd25+516];
	xor.b32  	%r2194, %r2192, %r2193;
	selp.b32 	%r2195, %r5590, %r5597, %p17;
	selp.b32 	%r5591, %r2194, %r5591, %p17;
	selp.b32 	%r5596, %r5596, %r2194, %p17;
	ld.global.u32 	%r2196, [%rd25+520];
	xor.b32  	%r2197, %r2195, %r2196;
	selp.b32 	%r2198, 420, 445, %p17;
	selp.b32 	%r5590, %r2197, %r5590, %p17;
	selp.b32 	%r5597, %r5597, %r2197, %p17;
	add.s32 	%r2199, %r2198, %r5589;
	cvt.u64.u32 	%rd26, %r2199;
	add.s64 	%rd27, %rd1, %rd26;
	ld.global.u8 	%rs45, [%rd27+488];
	xor.b16  	%rs81, %rs45, %rs81;
$L__BB0_17:
	setp.eq.s32 	%p18, %r81, 0;
	selp.b32 	%r5601, %r5593, %r5594, %p18;
	selp.b32 	%r5600, %r5592, %r5595, %p18;
	selp.b32 	%r5599, %r5591, %r5596, %p18;
	selp.b32 	%r5598, %r5590, %r5597, %p18;
	add.s32 	%r102, %r5589, 1;
	setp.ne.s32 	%p19, %r5589, %r67;
	mov.u16 	%rs79, %rs81;
	mov.u32 	%r5589, %r102;
	@%p19 bra 	$L__BB0_15;
$L__BB0_18:
	st.shared.u32 	[s_mem+12356], %r5601;
	st.shared.v2.u32 	[s_mem+12360], {%r5600, %r5599};
	st.shared.u32 	[s_mem+12368], %r5598;
	st.shared.u8 	[s_mem+12372], %rs81;
	ld.global.v2.u8 	{%rs84, %rs16}, [%rd1+992];
	ld.global.u32 	%r5618, [%rd1+976];
	ld.global.u32 	%r5617, [%rd1+980];
	ld.global.u32 	%r5616, [%rd1+984];
	ld.global.u32 	%r5615, [%rd1+988];
	setp.lt.u16 	%p20, %rs16, 12;
	@%p20 bra 	$L__BB0_23;
	cvt.u32.u16 	%r2201, %rs16;
	and.b32  	%r111, %r2201, 255;
	add.s32 	%r112, %r111, -12;
	mov.b32 	%r5606, 0;
	mov.u16 	%rs82, %rs84;
$L__BB0_20:
	add.s32 	%r2202, %r13, %r5618;
	shf.l.wrap.b32 	%r2203, %r2202, %r2202, 16;
	add.s32 	%r2204, %r5618, %r2203;
	xor.b32  	%r2205, %r5618, %r2204;
	shf.l.wrap.b32 	%r2206, %r2205, %r2205, 12;
	add.s32 	%r2207, %r2202, %r2206;
	xor.b32  	%r2208, %r2203, %r2207;
	shf.l.wrap.b32 	%r2209, %r2208, %r2208, 8;
	add.s32 	%r2210, %r2204, %r2209;
	xor.b32  	%r2211, %r2206, %r2210;
	shf.l.wrap.b32 	%r2212, %r2211, %r2211, 7;
	add.s32 	%r2213, %r14, %r5617;
	shf.l.wrap.b32 	%r2214, %r2213, %r2213, 16;
	add.s32 	%r2215, %r5617, %r2214;
	xor.b32  	%r2216, %r5617, %r2215;
	shf.l.wrap.b32 	%r2217, %r2216, %r2216, 12;
	add.s32 	%r2218, %r2213, %r2217;
	xor.b32  	%r2219, %r2214, %r2218;
	shf.l.wrap.b32 	%r2220, %r2219, %r2219, 8;
	add.s32 	%r2221, %r2215, %r2220;
	xor.b32  	%r2222, %r2217, %r2221;
	shf.l.wrap.b32 	%r2223, %r2222, %r2222, 7;
	add.s32 	%r2224, %r15, %r5616;
	shf.l.wrap.b32 	%r2225, %r2224, %r2224, 16;
	add.s32 	%r2226, %r5616, %r2225;
	xor.b32  	%r2227, %r5616, %r2226;
	shf.l.wrap.b32 	%r2228, %r2227, %r2227, 12;
	add.s32 	%r2229, %r2224, %r2228;
	xor.b32  	%r2230, %r2225, %r2229;
	shf.l.wrap.b32 	%r2231, %r2230, %r2230, 8;
	add.s32 	%r2232, %r2226, %r2231;
	xor.b32  	%r2233, %r2228, %r2232;
	shf.l.wrap.b32 	%r2234, %r2233, %r2233, 7;
	add.s32 	%r2235, %r16, %r5615;
	shf.l.wrap.b32 	%r2236, %r2235, %r2235, 16;
	add.s32 	%r2237, %r5615, %r2236;
	xor.b32  	%r2238, %r5615, %r2237;
	shf.l.wrap.b32 	%r2239, %r2238, %r2238, 12;
	add.s32 	%r2240, %r2235, %r2239;
	xor.b32  	%r2241, %r2236, %r2240;
	shf.l.wrap.b32 	%r2242, %r2241, %r2241, 8;
	add.s32 	%r2243, %r2237, %r2242;
	xor.b32  	%r2244, %r2239, %r2243;
	shf.l.wrap.b32 	%r2245, %r2244, %r2244, 7;
	add.s32 	%r2246, %r2207, %r2223;
	xor.b32  	%r2247, %r2242, %r2246;
	shf.l.wrap.b32 	%r2248, %r2247, %r2247, 16;
	add.s32 	%r2249, %r2232, %r2248;
	xor.b32  	%r2250, %r2223, %r2249;
	shf.l.wrap.b32 	%r2251, %r2250, %r2250, 12;
	add.s32 	%r2252, %r2246, %r2251;
	xor.b32  	%r2253, %r2248, %r2252;
	shf.l.wrap.b32 	%r2254, %r2253, %r2253, 8;
	add.s32 	%r2255, %r2249, %r2254;
	xor.b32  	%r2256, %r2251, %r2255;
	shf.l.wrap.b32 	%r2257, %r2256, %r2256, 7;
	add.s32 	%r2258, %r2218, %r2234;
	xor.b32  	%r2259, %r2209, %r2258;
	shf.l.wrap.b32 	%r2260, %r2259, %r2259, 16;
	add.s32 	%r2261, %r2243, %r2260;
	xor.b32  	%r2262, %r2234, %r2261;
	shf.l.wrap.b32 	%r2263, %r2262, %r2262, 12;
	add.s32 	%r2264, %r2258, %r2263;
	xor.b32  	%r2265, %r2260, %r2264;
	shf.l.wrap.b32 	%r2266, %r2265, %r2265, 8;
	add.s32 	%r2267, %r2261, %r2266;
	xor.b32  	%r2268, %r2263, %r2267;
	shf.l.wrap.b32 	%r2269, %r2268, %r2268, 7;
	add.s32 	%r2270, %r2229, %r2245;
	xor.b32  	%r2271, %r2220, %r2270;
	shf.l.wrap.b32 	%r2272, %r2271, %r2271, 16;
	add.s32 	%r2273, %r2210, %r2272;
	xor.b32  	%r2274, %r2245, %r2273;
	shf.l.wrap.b32 	%r2275, %r2274, %r2274, 12;
	add.s32 	%r2276, %r2270, %r2275;
	xor.b32  	%r2277, %r2272, %r2276;
	shf.l.wrap.b32 	%r2278, %r2277, %r2277, 8;
	add.s32 	%r2279, %r2273, %r2278;
	xor.b32  	%r2280, %r2275, %r2279;
	shf.l.wrap.b32 	%r2281, %r2280, %r2280, 7;
	add.s32 	%r2282, %r2240, %r2212;
	xor.b32  	%r2283, %r2231, %r2282;
	shf.l.wrap.b32 	%r2284, %r2283, %r2283, 16;
	add.s32 	%r2285, %r2221, %r2284;
	xor.b32  	%r2286, %r2212, %r2285;
	shf.l.wrap.b32 	%r2287, %r2286, %r2286, 12;
	add.s32 	%r2288, %r2282, %r2287;
	xor.b32  	%r2289, %r2284, %r2288;
	shf.l.wrap.b32 	%r2290, %r2289, %r2289, 8;
	add.s32 	%r2291, %r2285, %r2290;
	xor.b32  	%r2292, %r2287, %r2291;
	shf.l.wrap.b32 	%r2293, %r2292, %r2292, 7;
	add.s32 	%r2294, %r2252, %r2293;
	xor.b32  	%r2295, %r2266, %r2294;
	shf.l.wrap.b32 	%r2296, %r2295, %r2295, 16;
	add.s32 	%r2297, %r2279, %r2296;
	xor.b32  	%r2298, %r2293, %r2297;
	shf.l.wrap.b32 	%r2299, %r2298, %r2298, 12;
	add.s32 	%r2300, %r2294, %r2299;
	xor.b32  	%r2301, %r2296, %r2300;
	shf.l.wrap.b32 	%r2302, %r2301, %r2301, 8;
	add.s32 	%r2303, %r2297, %r2302;
	xor.b32  	%r2304, %r2299, %r2303;
	shf.l.wrap.b32 	%r2305, %r2304, %r2304, 7;
	add.s32 	%r2306, %r2264, %r2257;
	xor.b32  	%r2307, %r2278, %r2306;
	shf.l.wrap.b32 	%r2308, %r2307, %r2307, 16;
	add.s32 	%r2309, %r2291, %r2308;
	xor.b32  	%r2310, %r2257, %r2309;
	shf.l.wrap.b32 	%r2311, %r2310, %r2310, 12;
	add.s32 	%r2312, %r2306, %r2311;
	xor.b32  	%r2313, %r2308, %r2312;
	shf.l.wrap.b32 	%r2314, %r2313, %r2313, 8;
	add.s32 	%r2315, %r2309, %r2314;
	xor.b32  	%r2316, %r2311, %r2315;
	shf.l.wrap.b32 	%r2317, %r2316, %r2316, 7;
	add.s32 	%r2318, %r2276, %r2269;
	xor.b32  	%r2319, %r2290, %r2318;
	shf.l.wrap.b32 	%r2320, %r2319, %r2319, 16;
	add.s32 	%r2321, %r2255, %r2320;
	xor.b32  	%r2322, %r2269, %r2321;
	shf.l.wrap.b32 	%r2323, %r2322, %r2322, 12;
	add.s32 	%r2324, %r2318, %r2323;
	xor.b32  	%r2325, %r2320, %r2324;
	shf.l.wrap.b32 	%r2326, %r2325, %r2325, 8;
	add.s32 	%r2327, %r2321, %r2326;
	xor.b32  	%r2328, %r2323, %r2327;
	shf.l.wrap.b32 	%r2329, %r2328, %r2328, 7;
	add.s32 	%r2330, %r2288, %r2281;
	xor.b32  	%r2331, %r2254, %r2330;
	shf.l.wrap.b32 	%r2332, %r2331, %r2331, 16;
	add.s32 	%r2333, %r2267, %r2332;
	xor.b32  	%r2334, %r2281, %r2333;
	shf.l.wrap.b32 	%r2335, %r2334, %r2334, 12;
	add.s32 	%r2336, %r2330, %r2335;
	xor.b32  	%r2337, %r2332, %r2336;
	shf.l.wrap.b32 	%r2338, %r2337, %r2337, 8;
	add.s32 	%r2339, %r2333, %r2338;
	xor.b32  	%r2340, %r2335, %r2339;
	shf.l.wrap.b32 	%r2341, %r2340, %r2340, 7;
	add.s32 	%r2342, %r2300, %r2317;
	xor.b32  	%r2343, %r2338, %r2342;
	shf.l.wrap.b32 	%r2344, %r2343, %r2343, 16;
	add.s32 	%r2345, %r2327, %r2344;
	xor.b32  	%r2346, %r2317, %r2345;
	shf.l.wrap.b32 	%r2347, %r2346, %r2346, 12;
	add.s32 	%r2348, %r2342, %r2347;
	xor.b32  	%r2349, %r2344, %r2348;
	shf.l.wrap.b32 	%r2350, %r2349, %r2349, 8;
	add.s32 	%r2351, %r2345, %r2350;
	xor.b32  	%r2352, %r2347, %r2351;
	shf.l.wrap.b32 	%r2353, %r2352, %r2352, 7;
	add.s32 	%r2354, %r2312, %r2329;
	xor.b32  	%r2355, %r2302, %r2354;
	shf.l.wrap.b32 	%r2356, %r2355, %r2355, 16;
	add.s32 	%r2357, %r2339, %r2356;
	xor.b32  	%r2358, %r2329, %r2357;
	shf.l.wrap.b32 	%r2359, %r2358, %r2358, 12;
	add.s32 	%r2360, %r2354, %r2359;
	xor.b32  	%r2361, %r2356, %r2360;
	shf.l.wrap.b32 	%r2362, %r2361, %r2361, 8;
	add.s32 	%r2363, %r2357, %r2362;
	xor.b32  	%r2364, %r2359, %r2363;
	shf.l.wrap.b32 	%r2365, %r2364, %r2364, 7;
	add.s32 	%r2366, %r2324, %r2341;
	xor.b32  	%r2367, %r2314, %r2366;
	shf.l.wrap.b32 	%r2368, %r2367, %r2367, 16;
	add.s32 	%r2369, %r2303, %r2368;
	xor.b32  	%r2370, %r2341, %r2369;
	shf.l.wrap.b32 	%r2371, %r2370, %r2370, 12;
	add.s32 	%r2372, %r2366, %r2371;
	xor.b32  	%r2373, %r2368, %r2372;
	shf.l.wrap.b32 	%r2374, %r2373, %r2373, 8;
	add.s32 	%r2375, %r2369, %r2374;
	xor.b32  	%r2376, %r2371, %r2375;
	shf.l.wrap.b32 	%r2377, %r2376, %r2376, 7;
	add.s32 	%r2378, %r2336, %r2305;
	xor.b32  	%r2379, %r2326, %r2378;
	shf.l.wrap.b32 	%r2380, %r2379, %r2379, 16;
	add.s32 	%r2381, %r2315, %r2380;
	xor.b32  	%r2382, %r2305, %r2381;
	shf.l.wrap.b32 	%r2383, %r2382, %r2382, 12;
	add.s32 	%r2384, %r2378, %r2383;
	xor.b32  	%r2385, %r2380, %r2384;
	shf.l.wrap.b32 	%r2386, %r2385, %r2385, 8;
	add.s32 	%r2387, %r2381, %r2386;
	xor.b32  	%r2388, %r2383, %r2387;
	shf.l.wrap.b32 	%r2389, %r2388, %r2388, 7;
	add.s32 	%r2390, %r2348, %r2389;
	xor.b32  	%r2391, %r2362, %r2390;
	shf.l.wrap.b32 	%r2392, %r2391, %r2391, 16;
	add.s32 	%r2393, %r2375, %r2392;
	xor.b32  	%r2394, %r2389, %r2393;
	shf.l.wrap.b32 	%r2395, %r2394, %r2394, 12;
	add.s32 	%r2396, %r2390, %r2395;
	xor.b32  	%r2397, %r2392, %r2396;
	shf.l.wrap.b32 	%r2398, %r2397, %r2397, 8;
	add.s32 	%r2399, %r2393, %r2398;
	xor.b32  	%r2400, %r2395, %r2399;
	shf.l.wrap.b32 	%r2401, %r2400, %r2400, 7;
	add.s32 	%r2402, %r2360, %r2353;
	xor.b32  	%r2403, %r2374, %r2402;
	shf.l.wrap.b32 	%r2404, %r2403, %r2403, 16;
	add.s32 	%r2405, %r2387, %r2404;
	xor.b32  	%r2406, %r2353, %r2405;
	shf.l.wrap.b32 	%r2407, %r2406, %r2406, 12;
	add.s32 	%r2408, %r2402, %r2407;
	xor.b32  	%r2409, %r2404, %r2408;
	shf.l.wrap.b32 	%r2410, %r2409, %r2409, 8;
	add.s32 	%r2411, %r2405, %r2410;
	xor.b32  	%r2412, %r2407, %r2411;
	shf.l.wrap.b32 	%r2413, %r2412, %r2412, 7;
	add.s32 	%r2414, %r2372, %r2365;
	xor.b32  	%r2415, %r2386, %r2414;
	shf.l.wrap.b32 	%r2416, %r2415, %r2415, 16;
	add.s32 	%r2417, %r2351, %r2416;
	xor.b32  	%r2418, %r2365, %r2417;
	shf.l.wrap.b32 	%r2419, %r2418, %r2418, 12;
	add.s32 	%r2420, %r2414, %r2419;
	xor.b32  	%r2421, %r2416, %r2420;
	shf.l.wrap.b32 	%r2422, %r2421, %r2421, 8;
	add.s32 	%r2423, %r2417, %r2422;
	xor.b32  	%r2424, %r2419, %r2423;
	shf.l.wrap.b32 	%r2425, %r2424, %r2424, 7;
	add.s32 	%r2426, %r2384, %r2377;
	xor.b32  	%r2427, %r2350, %r2426;
	shf.l.wrap.b32 	%r2428, %r2427, %r2427, 16;
	add.s32 	%r2429, %r2363, %r2428;
	xor.b32  	%r2430, %r2377, %r2429;
	shf.l.wrap.b32 	%r2431, %r2430, %r2430, 12;
	add.s32 	%r2432, %r2426, %r2431;
	xor.b32  	%r2433, %r2428, %r2432;
	shf.l.wrap.b32 	%r2434, %r2433, %r2433, 8;
	add.s32 	%r2435, %r2429, %r2434;
	xor.b32  	%r2436, %r2431, %r2435;
	shf.l.wrap.b32 	%r2437, %r2436, %r2436, 7;
	add.s32 	%r2438, %r2396, %r2413;
	xor.b32  	%r2439, %r2434, %r2438;
	shf.l.wrap.b32 	%r2440, %r2439, %r2439, 16;
	add.s32 	%r2441, %r2423, %r2440;
	xor.b32  	%r2442, %r2413, %r2441;
	shf.l.wrap.b32 	%r2443, %r2442, %r2442, 12;
	add.s32 	%r2444, %r2438, %r2443;
	xor.b32  	%r2445, %r2440, %r2444;
	shf.l.wrap.b32 	%r2446, %r2445, %r2445, 8;
	add.s32 	%r2447, %r2441, %r2446;
	xor.b32  	%r2448, %r2443, %r2447;
	shf.l.wrap.b32 	%r2449, %r2448, %r2448, 7;
	add.s32 	%r2450, %r2408, %r2425;
	xor.b32  	%r2451, %r2398, %r2450;
	shf.l.wrap.b32 	%r2452, %r2451, %r2451, 16;
	add.s32 	%r2453, %r2435, %r2452;
	xor.b32  	%r2454, %r2425, %r2453;
	shf.l.wrap.b32 	%r2455, %r2454, %r2454, 12;
	add.s32 	%r2456, %r2450, %r2455;
	xor.b32  	%r2457, %r2452, %r2456;
	shf.l.wrap.b32 	%r2458, %r2457, %r2457, 8;
	add.s32 	%r2459, %r2453, %r2458;
	xor.b32  	%r2460, %r2455, %r2459;
	shf.l.wrap.b32 	%r2461, %r2460, %r2460, 7;
	add.s32 	%r2462, %r2420, %r2437;
	xor.b32  	%r2463, %r2410, %r2462;
	shf.l.wrap.b32 	%r2464, %r2463, %r2463, 16;
	add.s32 	%r2465, %r2399, %r2464;
	xor.b32  	%r2466, %r2437, %r2465;
	shf.l.wrap.b32 	%r2467, %r2466, %r2466, 12;
	add.s32 	%r2468, %r2462, %r2467;
	xor.b32  	%r2469, %r2464, %r2468;
	shf.l.wrap.b32 	%r2470, %r2469, %r2469, 8;
	add.s32 	%r2471, %r2465, %r2470;
	xor.b32  	%r2472, %r2467, %r2471;
	shf.l.wrap.b32 	%r2473, %r2472, %r2472, 7;
	add.s32 	%r2474, %r2432, %r2401;
	xor.b32  	%r2475, %r2422, %r2474;
	shf.l.wrap.b32 	%r2476, %r2475, %r2475, 16;
	add.s32 	%r2477, %r2411, %r2476;
	xor.b32  	%r2478, %r2401, %r2477;
	shf.l.wrap.b32 	%r2479, %r2478, %r2478, 12;
	add.s32 	%r2480, %r2474, %r2479;
	xor.b32  	%r2481, %r2476, %r2480;
	shf.l.wrap.b32 	%r2482, %r2481, %r2481, 8;
	add.s32 	%r2483, %r2477, %r2482;
	xor.b32  	%r2484, %r2479, %r2483;
	shf.l.wrap.b32 	%r2485, %r2484, %r2484, 7;
	add.s32 	%r2486, %r2444, %r2485;
	xor.b32  	%r2487, %r2458, %r2486;
	shf.l.wrap.b32 	%r2488, %r2487, %r2487, 16;
	add.s32 	%r2489, %r2471, %r2488;
	xor.b32  	%r2490, %r2485, %r2489;
	shf.l.wrap.b32 	%r2491, %r2490, %r2490, 12;
	add.s32 	%r2492, %r2486, %r2491;
	xor.b32  	%r2493, %r2488, %r2492;
	shf.l.wrap.b32 	%r2494, %r2493, %r2493, 8;
	add.s32 	%r2495, %r2489, %r2494;
	xor.b32  	%r2496, %r2491, %r2495;
	shf.l.wrap.b32 	%r2497, %r2496, %r2496, 7;
	add.s32 	%r2498, %r2456, %r2449;
	xor.b32  	%r2499, %r2470, %r2498;
	shf.l.wrap.b32 	%r2500, %r2499, %r2499, 16;
	add.s32 	%r2501, %r2483, %r2500;
	xor.b32  	%r2502, %r2449, %r2501;
	shf.l.wrap.b32 	%r2503, %r2502, %r2502, 12;
	add.s32 	%r2504, %r2498, %r2503;
	xor.b32  	%r2505, %r2500, %r2504;
	shf.l.wrap.b32 	%r2506, %r2505, %r2505, 8;
	add.s32 	%r2507, %r2501, %r2506;
	xor.b32  	%r2508, %r2503, %r2507;
	shf.l.wrap.b32 	%r2509, %r2508, %r2508, 7;
	add.s32 	%r2510, %r2468, %r2461;
	xor.b32  	%r2511, %r2482, %r2510;
	shf.l.wrap.b32 	%r2512, %r2511, %r2511, 16;
	add.s32 	%r2513, %r2447, %r2512;
	xor.b32  	%r2514, %r2461, %r2513;
	shf.l.wrap.b32 	%r2515, %r2514, %r2514, 12;
	add.s32 	%r2516, %r2510, %r2515;
	xor.b32  	%r2517, %r2512, %r2516;
	shf.l.wrap.b32 	%r2518, %r2517, %r2517, 8;
	add.s32 	%r2519, %r2513, %r2518;
	xor.b32  	%r2520, %r2515, %r2519;
	shf.l.wrap.b32 	%r2521, %r2520, %r2520, 7;
	add.s32 	%r2522, %r2480, %r2473;
	xor.b32  	%r2523, %r2446, %r2522;
	shf.l.wrap.b32 	%r2524, %r2523, %r2523, 16;
	add.s32 	%r2525, %r2459, %r2524;
	xor.b32  	%r2526, %r2473, %r2525;
	shf.l.wrap.b32 	%r2527, %r2526, %r2526, 12;
	add.s32 	%r2528, %r2522, %r2527;
	xor.b32  	%r2529, %r2524, %r2528;
	shf.l.wrap.b32 	%r2530, %r2529, %r2529, 8;
	add.s32 	%r2531, %r2525, %r2530;
	xor.b32  	%r2532, %r2527, %r2531;
	shf.l.wrap.b32 	%r2533, %r2532, %r2532, 7;
	add.s32 	%r2534, %r2492, %r2509;
	xor.b32  	%r2535, %r2530, %r2534;
	shf.l.wrap.b32 	%r2536, %r2535, %r2535, 16;
	add.s32 	%r2537, %r2519, %r2536;
	xor.b32  	%r2538, %r2509, %r2537;
	shf.l.wrap.b32 	%r2539, %r2538, %r2538, 12;
	add.s32 	%r2540, %r2534, %r2539;
	xor.b32  	%r2541, %r2536, %r2540;
	shf.l.wrap.b32 	%r2542, %r2541, %r2541, 8;
	add.s32 	%r2543, %r2537, %r2542;
	xor.b32  	%r2544, %r2539, %r2543;
	shf.l.wrap.b32 	%r2545, %r2544, %r2544, 7;
	add.s32 	%r2546, %r2504, %r2521;
	xor.b32  	%r2547, %r2494, %r2546;
	shf.l.wrap.b32 	%r2548, %r2547, %r2547, 16;
	add.s32 	%r2549, %r2531, %r2548;
	xor.b32  	%r2550, %r2521, %r2549;
	shf.l.wrap.b32 	%r2551, %r2550, %r2550, 12;
	add.s32 	%r2552, %r2546, %r2551;
	xor.b32  	%r2553, %r2548, %r2552;
	shf.l.wrap.b32 	%r2554, %r2553, %r2553, 8;
	add.s32 	%r2555, %r2549, %r2554;
	xor.b32  	%r2556, %r2551, %r2555;
	shf.l.wrap.b32 	%r2557, %r2556, %r2556, 7;
	add.s32 	%r2558, %r2516, %r2533;
	xor.b32  	%r2559, %r2506, %r2558;
	shf.l.wrap.b32 	%r2560, %r2559, %r2559, 16;
	add.s32 	%r2561, %r2495, %r2560;
	xor.b32  	%r2562, %r2533, %r2561;
	shf.l.wrap.b32 	%r2563, %r2562, %r2562, 12;
	add.s32 	%r2564, %r2558, %r2563;
	xor.b32  	%r2565, %r2560, %r2564;
	shf.l.wrap.b32 	%r2566, %r2565, %r2565, 8;
	add.s32 	%r2567, %r2561, %r2566;
	xor.b32  	%r2568, %r2563, %r2567;
	shf.l.wrap.b32 	%r2569, %r2568, %r2568, 7;
	add.s32 	%r2570, %r2528, %r2497;
	xor.b32  	%r2571, %r2518, %r2570;
	shf.l.wrap.b32 	%r2572, %r2571, %r2571, 16;
	add.s32 	%r2573, %r2507, %r2572;
	xor.b32  	%r2574, %r2497, %r2573;
	shf.l.wrap.b32 	%r2575, %r2574, %r2574, 12;
	add.s32 	%r2576, %r2570, %r2575;
	xor.b32  	%r2577, %r2572, %r2576;
	shf.l.wrap.b32 	%r2578, %r2577, %r2577, 8;
	add.s32 	%r2579, %r2573, %r2578;
	xor.b32  	%r2580, %r2575, %r2579;
	shf.l.wrap.b32 	%r2581, %r2580, %r2580, 7;
	add.s32 	%r5610, %r13, %r2540;
	add.s32 	%r5609, %r14, %r2552;
	add.s32 	%r5608, %r15, %r2564;
	add.s32 	%r5607, %r16, %r2576;
	add.s32 	%r5611, %r5618, %r2581;
	add.s32 	%r5612, %r5617, %r2545;
	add.s32 	%r5613, %r5616, %r2557;
	add.s32 	%r5614, %r5615, %r2569;
	xor.b32  	%r2582, %r2202, 1;
	shf.l.wrap.b32 	%r2583, %r2202, %r2582, 16;
	add.s32 	%r2584, %r5618, %r2583;
	xor.b32  	%r2585, %r5618, %r2584;
	shf.l.wrap.b32 	%r2586, %r2585, %r2585, 12;
	add.s32 	%r2587, %r2202, %r2586;
	xor.b32  	%r2588, %r2583, %r2587;
	shf.l.wrap.b32 	%r2589, %r2588, %r2588, 8;
	add.s32 	%r2590, %r2584, %r2589;
	xor.b32  	%r2591, %r2586, %r2590;
	shf.l.wrap.b32 	%r2592, %r2591, %r2591, 7;
	add.s32 	%r2593, %r2587, %r2223;
	xor.b32  	%r2594, %r2242, %r2593;
	shf.l.wrap.b32 	%r2595, %r2594, %r2594, 16;
	add.s32 	%r2596, %r2232, %r2595;
	xor.b32  	%r2597, %r2223, %r2596;
	shf.l.wrap.b32 	%r2598, %r2597, %r2597, 12;
	add.s32 	%r2599, %r2593, %r2598;
	xor.b32  	%r2600, %r2595, %r2599;
	shf.l.wrap.b32 	%r2601, %r2600, %r2600, 8;
	add.s32 	%r2602, %r2596, %r2601;
	xor.b32  	%r2603, %r2598, %r2602;
	shf.l.wrap.b32 	%r2604, %r2603, %r2603, 7;
	xor.b32  	%r2605, %r2589, %r2258;
	shf.l.wrap.b32 	%r2606, %r2605, %r2605, 16;
	add.s32 	%r2607, %r2243, %r2606;
	xor.b32  	%r2608, %r2234, %r2607;
	shf.l.wrap.b32 	%r2609, %r2608, %r2608, 12;
	add.s32 	%r2610, %r2258, %r2609;
	xor.b32  	%r2611, %r2606, %r2610;
	shf.l.wrap.b32 	%r2612, %r2611, %r2611, 8;
	add.s32 	%r2613, %r2607, %r2612;
	xor.b32  	%r2614, %r2609, %r2613;
	shf.l.wrap.b32 	%r2615, %r2614, %r2614, 7;
	add.s32 	%r2616, %r2590, %r2272;
	xor.b32  	%r2617, %r2245, %r2616;
	shf.l.wrap.b32 	%r2618, %r2617, %r2617, 12;
	add.s32 	%r2619, %r2270, %r2618;
	xor.b32  	%r2620, %r2272, %r2619;
	shf.l.wrap.b32 	%r2621, %r2620, %r2620, 8;
	add.s32 	%r2622, %r2616, %r2621;
	xor.b32  	%r2623, %r2618, %r2622;
	shf.l.wrap.b32 	%r2624, %r2623, %r2623, 7;
	add.s32 	%r2625, %r2240, %r2592;
	xor.b32  	%r2626, %r2231, %r2625;
	shf.l.wrap.b32 	%r2627, %r2626, %r2626, 16;
	add.s32 	%r2628, %r2221, %r2627;
	xor.b32  	%r2629, %r2592, %r2628;
	shf.l.wrap.b32 	%r2630, %r2629, %r2629, 12;
	add.s32 	%r2631, %r2625, %r2630;
	xor.b32  	%r2632, %r2627, %r2631;
	shf.l.wrap.b32 	%r2633, %r2632, %r2632, 8;
	add.s32 	%r2634, %r2628, %r2633;
	xor.b32  	%r2635, %r2630, %r2634;
	shf.l.wrap.b32 	%r2636, %r2635, %r2635, 7;
	add.s32 	%r2637, %r2599, %r2636;
	xor.b32  	%r2638, %r2612, %r2637;
	shf.l.wrap.b32 	%r2639, %r2638, %r2638, 16;
	add.s32 	%r2640, %r2622, %r2639;
	xor.b32  	%r2641, %r2636, %r2640;
	shf.l.wrap.b32 	%r2642, %r2641, %r2641, 12;
	add.s32 	%r2643, %r2637, %r2642;
	xor.b32  	%r2644, %r2639, %r2643;
	shf.l.wrap.b32 	%r2645, %r2644, %r2644, 8;
	add.s32 	%r2646, %r2640, %r2645;
	xor.b32  	%r2647, %r2642, %r2646;
	shf.l.wrap.b32 	%r2648, %r2647, %r2647, 7;
	add.s32 	%r2649, %r2610, %r2604;
	xor.b32  	%r2650, %r2621, %r2649;
	shf.l.wrap.b32 	%r2651, %r2650, %r2650, 16;
	add.s32 	%r2652, %r2634, %r2651;
	xor.b32  	%r2653, %r2604, %r2652;
	shf.l.wrap.b32 	%r2654, %r2653, %r2653, 12;
	add.s32 	%r2655, %r2649, %r2654;
	xor.b32  	%r2656, %r2651, %r2655;
	shf.l.wrap.b32 	%r2657, %r2656, %r2656, 8;
	add.s32 	%r2658, %r2652, %r2657;
	xor.b32  	%r2659, %r2654, %r2658;
	shf.l.wrap.b32 	%r2660, %r2659, %r2659, 7;
	add.s32 	%r2661, %r2619, %r2615;
	xor.b32  	%r2662, %r2633, %r2661;
	shf.l.wrap.b32 	%r2663, %r2662, %r2662, 16;
	add.s32 	%r2664, %r2602, %r2663;
	xor.b32  	%r2665, %r2615, %r2664;
	shf.l.wrap.b32 	%r2666, %r2665, %r2665, 12;
	add.s32 	%r2667, %r2661, %r2666;
	xor.b32  	%r2668, %r2663, %r2667;
	shf.l.wrap.b32 	%r2669, %r2668, %r2668, 8;
	add.s32 	%r2670, %r2664, %r2669;
	xor.b32  	%r2671, %r2666, %r2670;
	shf.l.wrap.b32 	%r2672, %r2671, %r2671, 7;
	add.s32 	%r2673, %r2631, %r2624;
	xor.b32  	%r2674, %r2601, %r2673;
	shf.l.wrap.b32 	%r2675, %r2674, %r2674, 16;
	add.s32 	%r2676, %r2613, %r2675;
	xor.b32  	%r2677, %r2624, %r2676;
	shf.l.wrap.b32 	%r2678, %r2677, %r2677, 12;
	add.s32 	%r2679, %r2673, %r2678;
	xor.b32  	%r2680, %r2675, %r2679;
	shf.l.wrap.b32 	%r2681, %r2680, %r2680, 8;
	add.s32 	%r2682, %r2676, %r2681;
	xor.b32  	%r2683, %r2678, %r2682;
	shf.l.wrap.b32 	%r2684, %r2683, %r2683, 7;
	add.s32 	%r2685, %r2643, %r2660;
	xor.b32  	%r2686, %r2681, %r2685;
	shf.l.wrap.b32 	%r2687, %r2686, %r2686, 16;
	add.s32 	%r2688, %r2670, %r2687;
	xor.b32  	%r2689, %r2660, %r2688;
	shf.l.wrap.b32 	%r2690, %r2689, %r2689, 12;
	add.s32 	%r2691, %r2685, %r2690;
	xor.b32  	%r2692, %r2687, %r2691;
	shf.l.wrap.b32 	%r2693, %r2692, %r2692, 8;
	add.s32 	%r2694, %r2688, %r2693;
	xor.b32  	%r2695, %r2690, %r2694;
	shf.l.wrap.b32 	%r2696, %r2695, %r2695, 7;
	add.s32 	%r2697, %r2655, %r2672;
	xor.b32  	%r2698, %r2645, %r2697;
	shf.l.wrap.b32 	%r2699, %r2698, %r2698, 16;
	add.s32 	%r2700, %r2682, %r2699;
	xor.b32  	%r2701, %r2672, %r2700;
	shf.l.wrap.b32 	%r2702, %r2701, %r2701, 12;
	add.s32 	%r2703, %r2697, %r2702;
	xor.b32  	%r2704, %r2699, %r2703;
	shf.l.wrap.b32 	%r2705, %r2704, %r2704, 8;
	add.s32 	%r2706, %r2700, %r2705;
	xor.b32  	%r2707, %r2702, %r2706;
	shf.l.wrap.b32 	%r2708, %r2707, %r2707, 7;
	add.s32 	%r2709, %r2667, %r2684;
	xor.b32  	%r2710, %r2657, %r2709;
	shf.l.wrap.b32 	%r2711, %r2710, %r2710, 16;
	add.s32 	%r2712, %r2646, %r2711;
	xor.b32  	%r2713, %r2684, %r2712;
	shf.l.wrap.b32 	%r2714, %r2713, %r2713, 12;
	add.s32 	%r2715, %r2709, %r2714;
	xor.b32  	%r2716, %r2711, %r2715;
	shf.l.wrap.b32 	%r2717, %r2716, %r2716, 8;
	add.s32 	%r2718, %r2712, %r2717;
	xor.b32  	%r2719, %r2714, %r2718;
	shf.l.wrap.b32 	%r2720, %r2719, %r2719, 7;
	add.s32 	%r2721, %r2679, %r2648;
	xor.b32  	%r2722, %r2669, %r2721;
	shf.l.wrap.b32 	%r2723, %r2722, %r2722, 16;
	add.s32 	%r2724, %r2658, %r2723;
	xor.b32  	%r2725, %r2648, %r2724;
	shf.l.wrap.b32 	%r2726, %r2725, %r2725, 12;
	add.s32 	%r2727, %r2721, %r2726;
	xor.b32  	%r2728, %r2723, %r2727;
	shf.l.wrap.b32 	%r2729, %r2728, %r2728, 8;
	add.s32 	%r2730, %r2724, %r2729;
	xor.b32  	%r2731, %r2726, %r2730;
	shf.l.wrap.b32 	%r2732, %r2731, %r2731, 7;
	add.s32 	%r2733, %r2691, %r2732;
	xor.b32  	%r2734, %r2705, %r2733;
	shf.l.wrap.b32 	%r2735, %r2734, %r2734, 16;
	add.s32 	%r2736, %r2718, %r2735;
	xor.b32  	%r2737, %r2732, %r2736;
	shf.l.wrap.b32 	%r2738, %r2737, %r2737, 12;
	add.s32 	%r2739, %r2733, %r2738;
	xor.b32  	%r2740, %r2735, %r2739;
	shf.l.wrap.b32 	%r2741, %r2740, %r2740, 8;
	add.s32 	%r2742, %r2736, %r2741;
	xor.b32  	%r2743, %r2738, %r2742;
	shf.l.wrap.b32 	%r2744, %r2743, %r2743, 7;
	add.s32 	%r2745, %r2703, %r2696;
	xor.b32  	%r2746, %r2717, %r2745;
	shf.l.wrap.b32 	%r2747, %r2746, %r2746, 16;
	add.s32 	%r2748, %r2730, %r2747;
	xor.b32  	%r2749, %r2696, %r2748;
	shf.l.wrap.b32 	%r2750, %r2749, %r2749, 12;
	add.s32 	%r2751, %r2745, %r2750;
	xor.b32  	%r2752, %r2747, %r2751;
	shf.l.wrap.b32 	%r2753, %r2752, %r2752, 8;
	add.s32 	%r2754, %r2748, %r2753;
	xor.b32  	%r2755, %r2750, %r2754;
	shf.l.wrap.b32 	%r2756, %r2755, %r2755, 7;
	add.s32 	%r2757, %r2715, %r2708;
	xor.b32  	%r2758, %r2729, %r2757;
	shf.l.wrap.b32 	%r2759, %r2758, %r2758, 16;
	add.s32 	%r2760, %r2694, %r2759;
	xor.b32  	%r2761, %r2708, %r2760;
	shf.l.wrap.b32 	%r2762, %r2761, %r2761, 12;
	add.s32 	%r2763, %r2757, %r2762;
	xor.b32  	%r2764, %r2759, %r2763;
	shf.l.wrap.b32 	%r2765, %r2764, %r2764, 8;
	add.s32 	%r2766, %r2760, %r2765;
	xor.b32  	%r2767, %r2762, %r2766;
	shf.l.wrap.b32 	%r2768, %r2767, %r2767, 7;
	add.s32 	%r2769, %r2727, %r2720;
	xor.b32  	%r2770, %r2693, %r2769;
	shf.l.wrap.b32 	%r2771, %r2770, %r2770, 16;
	add.s32 	%r2772, %r2706, %r2771;
	xor.b32  	%r2773, %r2720, %r2772;
	shf.l.wrap.b32 	%r2774, %r2773, %r2773, 12;
	add.s32 	%r2775, %r2769, %r2774;
	xor.b32  	%r2776, %r2771, %r2775;
	shf.l.wrap.b32 	%r2777, %r2776, %r2776, 8;
	add.s32 	%r2778, %r2772, %r2777;
	xor.b32  	%r2779, %r2774, %r2778;
	shf.l.wrap.b32 	%r2780, %r2779, %r2779, 7;
	add.s32 	%r2781, %r2739, %r2756;
	xor.b32  	%r2782, %r2777, %r2781;
	shf.l.wrap.b32 	%r2783, %r2782, %r2782, 16;
	add.s32 	%r2784, %r2766, %r2783;
	xor.b32  	%r2785, %r2756, %r2784;
	shf.l.wrap.b32 	%r2786, %r2785, %r2785, 12;
	add.s32 	%r2787, %r2781, %r2786;
	xor.b32  	%r2788, %r2783, %r2787;
	shf.l.wrap.b32 	%r2789, %r2788, %r2788, 8;
	add.s32 	%r2790, %r2784, %r2789;
	xor.b32  	%r2791, %r2786, %r2790;
	shf.l.wrap.b32 	%r2792, %r2791, %r2791, 7;
	add.s32 	%r2793, %r2751, %r2768;
	xor.b32  	%r2794, %r2741, %r2793;
	shf.l.wrap.b32 	%r2795, %r2794, %r2794, 16;
	add.s32 	%r2796, %r2778, %r2795;
	xor.b32  	%r2797, %r2768, %r2796;
	shf.l.wrap.b32 	%r2798, %r2797, %r2797, 12;
	add.s32 	%r2799, %r2793, %r2798;
	xor.b32  	%r2800, %r2795, %r2799;
	shf.l.wrap.b32 	%r2801, %r2800, %r2800, 8;
	add.s32 	%r2802, %r2796, %r2801;
	xor.b32  	%r2803, %r2798, %r2802;
	shf.l.wrap.b32 	%r2804, %r2803, %r2803, 7;
	add.s32 	%r2805, %r2763, %r2780;
	xor.b32  	%r2806, %r2753, %r2805;
	shf.l.wrap.b32 	%r2807, %r2806, %r2806, 16;
	add.s32 	%r2808, %r2742, %r2807;
	xor.b32  	%r2809, %r2780, %r2808;
	shf.l.wrap.b32 	%r2810, %r2809, %r2809, 12;
	add.s32 	%r2811, %r2805, %r2810;
	xor.b32  	%r2812, %r2807, %r2811;
	shf.l.wrap.b32 	%r2813, %r2812, %r2812, 8;
	add.s32 	%r2814, %r2808, %r2813;
	xor.b32  	%r2815, %r2810, %r2814;
	shf.l.wrap.b32 	%r2816, %r2815, %r2815, 7;
	add.s32 	%r2817, %r2775, %r2744;
	xor.b32  	%r2818, %r2765, %r2817;
	shf.l.wrap.b32 	%r2819, %r2818, %r2818, 16;
	add.s32 	%r2820, %r2754, %r2819;
	xor.b32  	%r2821, %r2744, %r2820;
	shf.l.wrap.b32 	%r2822, %r2821, %r2821, 12;
	add.s32 	%r2823, %r2817, %r2822;
	xor.b32  	%r2824, %r2819, %r2823;
	shf.l.wrap.b32 	%r2825, %r2824, %r2824, 8;
	add.s32 	%r2826, %r2820, %r2825;
	xor.b32  	%r2827, %r2822, %r2826;
	shf.l.wrap.b32 	%r2828, %r2827, %r2827, 7;
	add.s32 	%r2829, %r2787, %r2828;
	xor.b32  	%r2830, %r2801, %r2829;
	shf.l.wrap.b32 	%r2831, %r2830, %r2830, 16;
	add.s32 	%r2832, %r2814, %r2831;
	xor.b32  	%r2833, %r2828, %r2832;
	shf.l.wrap.b32 	%r2834, %r2833, %r2833, 12;
	add.s32 	%r2835, %r2829, %r2834;
	xor.b32  	%r2836, %r2831, %r2835;
	shf.l.wrap.b32 	%r2837, %r2836, %r2836, 8;
	add.s32 	%r2838, %r2799, %r2792;
	xor.b32  	%r2839, %r2813, %r2838;
	shf.l.wrap.b32 	%r2840, %r2839, %r2839, 16;
	add.s32 	%r2841, %r2826, %r2840;
	xor.b32  	%r2842, %r2792, %r2841;
	shf.l.wrap.b32 	%r2843, %r2842, %r2842, 12;
	add.s32 	%r2844, %r2838, %r2843;
	xor.b32  	%r2845, %r2840, %r2844;
	shf.l.wrap.b32 	%r2846, %r2845, %r2845, 8;
	add.s32 	%r2847, %r2841, %r2846;
	xor.b32  	%r2848, %r2843, %r2847;
	shf.l.wrap.b32 	%r2849, %r2848, %r2848, 7;
	add.s32 	%r2850, %r2811, %r2804;
	xor.b32  	%r2851, %r2825, %r2850;
	shf.l.wrap.b32 	%r2852, %r2851, %r2851, 16;
	add.s32 	%r2853, %r2790, %r2852;
	xor.b32  	%r2854, %r2804, %r2853;
	shf.l.wrap.b32 	%r2855, %r2854, %r2854, 12;
	add.s32 	%r2856, %r2850, %r2855;
	xor.b32  	%r2857, %r2852, %r2856;
	shf.l.wrap.b32 	%r2858, %r2857, %r2857, 8;
	add.s32 	%r2859, %r2853, %r2858;
	xor.b32  	%r2860, %r2855, %r2859;
	shf.l.wrap.b32 	%r2861, %r2860, %r2860, 7;
	add.s32 	%r2862, %r2823, %r2816;
	xor.b32  	%r2863, %r2789, %r2862;
	shf.l.wrap.b32 	%r2864, %r2863, %r2863, 16;
	add.s32 	%r2865, %r2802, %r2864;
	xor.b32  	%r2866, %r2816, %r2865;
	shf.l.wrap.b32 	%r2867, %r2866, %r2866, 12;
	add.s32 	%r2868, %r2862, %r2867;
	xor.b32  	%r2869, %r2864, %r2868;
	shf.l.wrap.b32 	%r2870, %r2869, %r2869, 8;
	add.s32 	%r2871, %r2865, %r2870;
	add.s32 	%r2872, %r2835, %r2849;
	xor.b32  	%r2873, %r2870, %r2872;
	shf.l.wrap.b32 	%r2874, %r2873, %r2873, 16;
	add.s32 	%r2875, %r2859, %r2874;
	xor.b32  	%r2876, %r2849, %r2875;
	shr.u32 	%r2877, %r2876, 20;
	add.s32 	%r2878, %r2872, %r2877;
	add.s32 	%r2879, %r2844, %r2861;
	xor.b32  	%r2880, %r2837, %r2879;
	shf.l.wrap.b32 	%r2881, %r2880, %r2880, 16;
	add.s32 	%r2882, %r2871, %r2881;
	xor.b32  	%r2883, %r2861, %r2882;
	shr.u32 	%r2884, %r2883, 20;
	add.s32 	%r2885, %r2879, %r2884;
	add.s32 	%r2886, %r13, %r2878;
	add.s32 	%r2887, %r14, %r2885;
	not.b32 	%r2888, %r5606;
	add.s32 	%r2889, %r111, %r2888;
	mov.b32 	%r2890, 1;
	shl.b32 	%r2891, %r2890, %r2889;
	and.b32  	%r126, %r2891, %r12;
	setp.eq.s32 	%p21, %r126, 0;
	selp.b32 	%r2892, %r2886, %r2887, %p21;
	cvt.u16.u32 	%rs46, %r2892;
	and.b16  	%rs84, %rs46, 1;
	and.b16  	%rs47, %rs82, 255;
	setp.ne.s16 	%p22, %rs47, 1;
	@%p22 bra 	$L__BB0_22;
	setp.eq.s32 	%p23, %r126, 0;
	mul.wide.u32 	%rd28, %r5606, 16;
	add.s64 	%rd29, %rd1, %rd28;
	ld.global.u32 	%r2893, [%rd29+996];
	selp.b32 	%r2894, %r5610, %r5611, %p23;
	xor.b32  	%r2895, %r2894, %r2893;
	selp.b32 	%r2896, %r5609, %r5612, %p23;
	selp.b32 	%r5610, %r2895, %r5610, %p23;
	selp.b32 	%r5611, %r5611, %r2895, %p23;
	ld.global.u32 	%r2897, [%rd29+1000];
	xor.b32  	%r2898, %r2896, %r2897;
	selp.b32 	%r2899, %r5608, %r5613, %p23;
	selp.b32 	%r5609, %r2898, %r5609, %p23;
	selp.b32 	%r5612, %r5612, %r2898, %p23;
	ld.global.u32 	%r2900, [%rd29+1004];
	xor.b32  	%r2901, %r2899, %r2900;
	selp.b32 	%r2902, %r5607, %r5614, %p23;
	selp.b32 	%r5608, %r2901, %r5608, %p23;
	selp.b32 	%r5613, %r5613, %r2901, %p23;
	ld.global.u32 	%r2903, [%rd29+1008];
	xor.b32  	%r2904, %r2902, %r2903;
	selp.b32 	%r2905, 420, 445, %p23;
	selp.b32 	%r5607, %r2904, %r5607, %p23;
	selp.b32 	%r5614, %r5614, %r2904, %p23;
	add.s32 	%r2906, %r2905, %r5606;
	cvt.u64.u32 	%rd30, %r2906;
	add.s64 	%rd31, %rd1, %rd30;
	ld.global.u8 	%rs48, [%rd31+976];
	xor.b16  	%rs84, %rs48, %rs84;
$L__BB0_22:
	setp.eq.s32 	%p24, %r126, 0;
	selp.b32 	%r5618, %r5610, %r5611, %p24;
	selp.b32 	%r5617, %r5609, %r5612, %p24;
	selp.b32 	%r5616, %r5608, %r5613, %p24;
	selp.b32 	%r5615, %r5607, %r5614, %p24;
	add.s32 	%r147, %r5606, 1;
	setp.ne.s32 	%p25, %r5606, %r112;
	mov.u16 	%rs82, %rs84;
	mov.u32 	%r5606, %r147;
	@%p25 bra 	$L__BB0_20;
$L__BB0_23:
	st.shared.v2.u32 	[s_mem+12376], {%r5618, %r5617};
	st.shared.v2.u32 	[s_mem+12384], {%r5616, %r5615};
	st.shared.u8 	[s_mem+12392], %rs84;
$L__BB0_24:
	bar.sync 	0;
	mov.b32 	%r5886, 0;
	mov.u32 	%r2909, %tid.x;
	shl.b32 	%r2910, %r2909, 3;
	and.b32  	%r2911, %r2910, 7936;
	and.b32  	%r2913, %r2909, 31;
	or.b32  	%r2916, %r12, %r2913;
	mov.u32 	%r5887, %r5886;
	mov.u32 	%r5888, %r5886;
	mov.u32 	%r5889, %r5886;
	mov.u32 	%r5890, %r5886;
	mov.u32 	%r5891, %r5886;
	mov.u32 	%r5892, %r5886;
	mov.u32 	%r5893, %r5886;
	mov.u32 	%r5894, %r5886;
	mov.u32 	%r5895, %r5886;
	mov.u32 	%r5896, %r5886;
	mov.u32 	%r5897, %r5886;
	mov.u32 	%r5898, %r5886;
	mov.u32 	%r5899, %r5886;
	mov.u32 	%r5900, %r5886;
	mov.u32 	%r5901, %r5886;
	mov.u32 	%r5902, %r5886;
	mov.u32 	%r5903, %r5886;
	mov.u32 	%r5904, %r5886;
	mov.u32 	%r5905, %r5886;
	mov.u32 	%r5906, %r5886;
	mov.u32 	%r5907, %r5886;
	mov.u32 	%r5908, %r5886;
	mov.u32 	%r5909, %r5886;
	mov.u32 	%r5910, %r5886;
	mov.u32 	%r5911, %r5886;
	mov.u32 	%r5912, %r5886;
	mov.u32 	%r5913, %r5886;
	mov.u32 	%r5914, %r5886;
	mov.u32 	%r5915, %r5886;
	mov.u32 	%r5916, %r5886;
	mov.u32 	%r5917, %r5886;
	mov.u32 	%r5918, %r5886;
	mov.u32 	%r5919, %r5886;
	mov.u32 	%r5920, %r5886;
	mov.u32 	%r5921, %r5886;
	mov.u32 	%r5922, %r5886;
	mov.u32 	%r5923, %r5886;
	mov.u32 	%r5924, %r5886;
	mov.u32 	%r5925, %r5886;
	mov.u32 	%r5926, %r5886;
	mov.u32 	%r5927, %r5886;
	mov.u32 	%r5928, %r5886;
	mov.u32 	%r5929, %r5886;
	mov.u32 	%r5930, %r5886;
	mov.u32 	%r5931, %r5886;
	mov.u32 	%r5932, %r5886;
	mov.u32 	%r5933, %r5886;
	mov.u32 	%r5934, %r5886;
	mov.u32 	%r5935, %r5886;
	mov.u32 	%r5936, %r5886;
	mov.u32 	%r5937, %r5886;
	mov.u32 	%r5938, %r5886;
	mov.u32 	%r5939, %r5886;
	mov.u32 	%r5940, %r5886;
	mov.u32 	%r5941, %r5886;
	mov.u32 	%r5942, %r5886;
	mov.u32 	%r5943, %r5886;
	mov.u32 	%r5944, %r5886;
	mov.u32 	%r5945, %r5886;
	mov.u32 	%r5946, %r5886;
	mov.u32 	%r5947, %r5886;
	mov.u32 	%r5948, %r5886;
	mov.u32 	%r5949, %r5886;
	mov.u32 	%r5950, %r5886;
	mov.u32 	%r5951, %r5886;
	mov.u32 	%r5952, %r5886;
	mov.u32 	%r5953, %r5886;
	mov.u32 	%r5954, %r5886;
	mov.u32 	%r5955, %r5886;
	mov.u32 	%r5956, %r5886;
	mov.u32 	%r5957, %r5886;
	mov.u32 	%r5958, %r5886;
	mov.u32 	%r5959, %r5886;
	mov.u32 	%r5960, %r5886;
	mov.u32 	%r5961, %r5886;
	mov.u32 	%r5962, %r5886;
	mov.u32 	%r5963, %r5886;
	mov.u32 	%r5964, %r5886;
	mov.u32 	%r5965, %r5886;
	mov.u32 	%r5966, %r5886;
	mov.u32 	%r5967, %r5886;
	mov.u32 	%r5968, %r5886;
	mov.u32 	%r5969, %r5886;
	mov.u32 	%r5970, %r5886;
	mov.u32 	%r5971, %r5886;
	mov.u32 	%r5972, %r5886;
	mov.u32 	%r5973, %r5886;
	mov.u32 	%r5974, %r5886;
	mov.u32 	%r5975, %r5886;
	mov.u32 	%r5976, %r5886;
	mov.u32 	%r5977, %r5886;
	mov.u32 	%r5978, %r5886;
	mov.u32 	%r5979, %r5886;
	mov.u32 	%r5980, %r5886;
	mov.u32 	%r5981, %r5886;
	mov.u32 	%r5715, %r5886;
$L__BB0_25:
	ld.param.u32 	%r5560, [fused_batch_pir_kernel_1_param_4];
	add.s32 	%r2912, %r5715, %r2911;
	add.s32 	%r2917, %r2916, %r2912;
	setp.ge.s32 	%p26, %r2917, %r5560;
	mov.b32 	%r5722, 0;
	mov.u32 	%r5723, %r5722;
	mov.u32 	%r5724, %r5722;
	mov.u32 	%r5725, %r5722;
	@%p26 bra 	$L__BB0_39;
	ld.param.u64 	%rd70, [fused_batch_pir_kernel_1_param_1];
	cvta.to.global.u64 	%rd2, %rd70;
	ld.global.u8 	%rs49, [%rd2+17];
	max.u16 	%rs50, %rs49, 11;
	cvt.u32.u16 	%r5721, %rs50;
	add.s32 	%r2918, %r5721, -11;
	ld.shared.v4.u32 	{%r5725, %r5724, %r5723, %r5722}, [s_mem+12336];
	ld.shared.u8 	%rs85, [s_mem+12352];
	cvt.u32.u16 	%r254, %rs49;
	setp.ge.u32 	%p27, %r2918, %r254;
	@%p27 bra 	$L__BB0_31;
	sub.s32 	%r5720, %r254, %r5721;
	cvt.u64.u32 	%rd32, %r2918;
	add.s64 	%rd80, %rd2, %rd32;
	mul.wide.u32 	%rd33, %r2918, 16;
	add.s64 	%rd34, %rd2, %rd33;
	add.s64 	%rd79, %rd34, 32;
	mov.u16 	%rs86, %rs85;
$L__BB0_28:
	ld.const.u32 	%r2920, [CHACHA_CONSTANTS];
	add.s32 	%r2921, %r2920, %r5725;
	shf.l.wrap.b32 	%r2922, %r2921, %r2921, 16;
	add.s32 	%r2923, %r5725, %r2922;
	xor.b32  	%r2924, %r5725, %r2923;
	shf.l.wrap.b32 	%r2925, %r2924, %r2924, 12;
	add.s32 	%r2926, %r2921, %r2925;
	xor.b32  	%r2927, %r2922, %r2926;
	shf.l.wrap.b32 	%r2928, %r2927, %r2927, 8;
	add.s32 	%r2929, %r2923, %r2928;
	xor.b32  	%r2930, %r2925, %r2929;
	shf.l.wrap.b32 	%r2931, %r2930, %r2930, 7;
	ld.const.u32 	%r2932, [CHACHA_CONSTANTS+4];
	add.s32 	%r2933, %r2932, %r5724;
	shf.l.wrap.b32 	%r2934, %r2933, %r2933, 16;
	add.s32 	%r2935, %r5724, %r2934;
	xor.b32  	%r2936, %r5724, %r2935;
	shf.l.wrap.b32 	%r2937, %r2936, %r2936, 12;
	add.s32 	%r2938, %r2933, %r2937;
	xor.b32  	%r2939, %r2934, %r2938;
	shf.l.wrap.b32 	%r2940, %r2939, %r2939, 8;
	add.s32 	%r2941, %r2935, %r2940;
	xor.b32  	%r2942, %r2937, %r2941;
	shf.l.wrap.b32 	%r2943, %r2942, %r2942, 7;
	ld.const.u32 	%r2944, [CHACHA_CONSTANTS+8];
	add.s32 	%r2945, %r2944, %r5723;
	shf.l.wrap.b32 	%r2946, %r2945, %r2945, 16;
	add.s32 	%r2947, %r5723, %r2946;
	xor.b32  	%r2948, %r5723, %r2947;
	shf.l.wrap.b32 	%r2949, %r2948, %r2948, 12;
	add.s32 	%r2950, %r2945, %r2949;
	xor.b32  	%r2951, %r2946, %r2950;
	shf.l.wrap.b32 	%r2952, %r2951, %r2951, 8;
	add.s32 	%r2953, %r2947, %r2952;
	xor.b32  	%r2954, %r2949, %r2953;
	shf.l.wrap.b32 	%r2955, %r2954, %r2954, 7;
	ld.const.u32 	%r2956, [CHACHA_CONSTANTS+12];
	add.s32 	%r2957, %r2956, %r5722;
	shf.l.wrap.b32 	%r2958, %r2957, %r2957, 16;
	add.s32 	%r2959, %r5722, %r2958;
	xor.b32  	%r2960, %r5722, %r2959;
	shf.l.wrap.b32 	%r2961, %r2960, %r2960, 12;
	add.s32 	%r2962, %r2957, %r2961;
	xor.b32  	%r2963, %r2958, %r2962;
	shf.l.wrap.b32 	%r2964, %r2963, %r2963, 8;
	add.s32 	%r2965, %r2959, %r2964;
	xor.b32  	%r2966, %r2961, %r2965;
	shf.l.wrap.b32 	%r2967, %r2966, %r2966, 7;
	add.s32 	%r2968, %r2926, %r2943;
	xor.b32  	%r2969, %r2964, %r2968;
	shf.l.wrap.b32 	%r2970, %r2969, %r2969, 16;
	add.s32 	%r2971, %r2953, %r2970;
	xor.b32  	%r2972, %r2943, %r2971;
	shf.l.wrap.b32 	%r2973, %r2972, %r2972, 12;
	add.s32 	%r2974, %r2968, %r2973;
	xor.b32  	%r2975, %r2970, %r2974;
	shf.l.wrap.b32 	%r2976, %r2975, %r2975, 8;
	add.s32 	%r2977, %r2971, %r2976;
	xor.b32  	%r2978, %r2973, %r2977;
	shf.l.wrap.b32 	%r2979, %r2978, %r2978, 7;
	add.s32 	%r2980, %r2938, %r2955;
	xor.b32  	%r2981, %r2928, %r2980;
	shf.l.wrap.b32 	%r2982, %r2981, %r2981, 16;
	add.s32 	%r2983, %r2965, %r2982;
	xor.b32  	%r2984, %r2955, %r2983;
	shf.l.wrap.b32 	%r2985, %r2984, %r2984, 12;
	add.s32 	%r2986, %r2980, %r2985;
	xor.b32  	%r2987, %r2982, %r2986;
	shf.l.wrap.b32 	%r2988, %r2987, %r2987, 8;
	add.s32 	%r2989, %r2983, %r2988;
	xor.b32  	%r2990, %r2985, %r2989;
	shf.l.wrap.b32 	%r2991, %r2990, %r2990, 7;
	add.s32 	%r2992, %r2950, %r2967;
	xor.b32  	%r2993, %r2940, %r2992;
	shf.l.wrap.b32 	%r2994, %r2993, %r2993, 16;
	add.s32 	%r2995, %r2929, %r2994;
	xor.b32  	%r2996, %r2967, %r2995;
	shf.l.wrap.b32 	%r2997, %r2996, %r2996, 12;
	add.s32 	%r2998, %r2992, %r2997;
	xor.b32  	%r2999, %r2994, %r2998;
	shf.l.wrap.b32 	%r3000, %r2999, %r2999, 8;
	add.s32 	%r3001, %r2995, %r3000;
	xor.b32  	%r3002, %r2997, %r3001;
	shf.l.wrap.b32 	%r3003, %r3002, %r3002, 7;
	add.s32 	%r3004, %r2962, %r2931;
	xor.b32  	%r3005, %r2952, %r3004;
	shf.l.wrap.b32 	%r3006, %r3005, %r3005, 16;
	add.s32 	%r3007, %r2941, %r3006;
	xor.b32  	%r3008, %r2931, %r3007;
	shf.l.wrap.b32 	%r3009, %r3008, %r3008, 12;
	add.s32 	%r3010, %r3004, %r3009;
	xor.b32  	%r3011, %r3006, %r3010;
	shf.l.wrap.b32 	%r3012, %r3011, %r3011, 8;
	add.s32 	%r3013, %r3007, %r3012;
	xor.b32  	%r3014, %r3009, %r3013;
	shf.l.wrap.b32 	%r3015, %r3014, %r3014, 7;
	add.s32 	%r3016, %r2974, %r3015;
	xor.b32  	%r3017, %r2988, %r3016;
	shf.l.wrap.b32 	%r3018, %r3017, %r3017, 16;
	add.s32 	%r3019, %r3001, %r3018;
	xor.b32  	%r3020, %r3015, %r3019;
	shf.l.wrap.b32 	%r3021, %r3020, %r3020, 12;
	add.s32 	%r3022, %r3016, %r3021;
	xor.b32  	%r3023, %r3018, %r3022;
	shf.l.wrap.b32 	%r3024, %r3023, %r3023, 8;
	add.s32 	%r3025, %r3019, %r3024;
	xor.b32  	%r3026, %r3021, %r3025;
	shf.l.wrap.b32 	%r3027, %r3026, %r3026, 7;
	add.s32 	%r3028, %r2986, %r2979;
	xor.b32  	%r3029, %r3000, %r3028;
	shf.l.wrap.b32 	%r3030, %r3029, %r3029, 16;
	add.s32 	%r3031, %r3013, %r3030;
	xor.b32  	%r3032, %r2979, %r3031;
	shf.l.wrap.b32 	%r3033, %r3032, %r3032, 12;
	add.s32 	%r3034, %r3028, %r3033;
	xor.b32  	%r3035, %r3030, %r3034;
	shf.l.wrap.b32 	%r3036, %r3035, %r3035, 8;
	add.s32 	%r3037, %r3031, %r3036;
	xor.b32  	%r3038, %r3033, %r3037;
	shf.l.wrap.b32 	%r3039, %r3038, %r3038, 7;
	add.s32 	%r3040, %r2998, %r2991;
	xor.b32  	%r3041, %r3012, %r3040;
	shf.l.wrap.b32 	%r3042, %r3041, %r3041, 16;
	add.s32 	%r3043, %r2977, %r3042;
	xor.b32  	%r3044, %r2991, %r3043;
	shf.l.wrap.b32 	%r3045, %r3044, %r3044, 12;
	add.s32 	%r3046, %r3040, %r3045;
	xor.b32  	%r3047, %r3042, %r3046;
	shf.l.wrap.b32 	%r3048, %r3047, %r3047, 8;
	add.s32 	%r3049, %r3043, %r3048;
	xor.b32  	%r3050, %r3045, %r3049;
	shf.l.wrap.b32 	%r3051, %r3050, %r3050, 7;
	add.s32 	%r3052, %r3010, %r3003;
	xor.b32  	%r3053, %r2976, %r3052;
	shf.l.wrap.b32 	%r3054, %r3053, %r3053, 16;
	add.s32 	%r3055, %r2989, %r3054;
	xor.b32  	%r3056, %r3003, %r3055;
	shf.l.wrap.b32 	%r3057, %r3056, %r3056, 12;
	add.s32 	%r3058, %r3052, %r3057;
	xor.b32  	%r3059, %r3054, %r3058;
	shf.l.wrap.b32 	%r3060, %r3059, %r3059, 8;
	add.s32 	%r3061, %r3055, %r3060;
	xor.b32  	%r3062, %r3057, %r3061;
	shf.l.wrap.b32 	%r3063, %r3062, %r3062, 7;
	add.s32 	%r3064, %r3022, %r3039;
	xor.b32  	%r3065, %r3060, %r3064;
	shf.l.wrap.b32 	%r3066, %r3065, %r3065, 16;
	add.s32 	%r3067, %r3049, %r3066;
	xor.b32  	%r3068, %r3039, %r3067;
	shf.l.wrap.b32 	%r3069, %r3068, %r3068, 12;
	add.s32 	%r3070, %r3064, %r3069;
	xor.b32  	%r3071, %r3066, %r3070;
	shf.l.wrap.b32 	%r3072, %r3071, %r3071, 8;
	add.s32 	%r3073, %r3067, %r3072;
	xor.b32  	%r3074, %r3069, %r3073;
	shf.l.wrap.b32 	%r3075, %r3074, %r3074, 7;
	add.s32 	%r3076, %r3034, %r3051;
	xor.b32  	%r3077, %r3024, %r3076;
	shf.l.wrap.b32 	%r3078, %r3077, %r3077, 16;
	add.s32 	%r3079, %r3061, %r3078;
	xor.b32  	%r3080, %r3051, %r3079;
	shf.l.wrap.b32 	%r3081, %r3080, %r3080, 12;
	add.s32 	%r3082, %r3076, %r3081;
	xor.b32  	%r3083, %r3078, %r3082;
	shf.l.wrap.b32 	%r3084, %r3083, %r3083, 8;
	add.s32 	%r3085, %r3079, %r3084;
	xor.b32  	%r3086, %r3081, %r3085;
	shf.l.wrap.b32 	%r3087, %r3086, %r3086, 7;
	add.s32 	%r3088, %r3046, %r3063;
	xor.b32  	%r3089, %r3036, %r3088;
	shf.l.wrap.b32 	%r3090, %r3089, %r3089, 16;
	add.s32 	%r3091, %r3025, %r3090;
	xor.b32  	%r3092, %r3063, %r3091;
	shf.l.wrap.b32 	%r3093, %r3092, %r3092, 12;
	add.s32 	%r3094, %r3088, %r3093;
	xor.b32  	%r3095, %r3090, %r3094;
	shf.l.wrap.b32 	%r3096, %r3095, %r3095, 8;
	add.s32 	%r3097, %r3091, %r3096;
	xor.b32  	%r3098, %r3093, %r3097;
	shf.l.wrap.b32 	%r3099, %r3098, %r3098, 7;
	add.s32 	%r3100, %r3058, %r3027;
	xor.b32  	%r3101, %r3048, %r3100;
	shf.l.wrap.b32 	%r3102, %r3101, %r3101, 16;
	add.s32 	%r3103, %r3037, %r3102;
	xor.b32  	%r3104, %r3027, %r3103;
	shf.l.wrap.b32 	%r3105, %r3104, %r3104, 12;
	add.s32 	%r3106, %r3100, %r3105;
	xor.b32  	%r3107, %r3102, %r3106;
	shf.l.wrap.b32 	%r3108, %r3107, %r3107, 8;
	add.s32 	%r3109, %r3103, %r3108;
	xor.b32  	%r3110, %r3105, %r3109;
	shf.l.wrap.b32 	%r3111, %r3110, %r3110, 7;
	add.s32 	%r3112, %r3070, %r3111;
	xor.b32  	%r3113, %r3084, %r3112;
	shf.l.wrap.b32 	%r3114, %r3113, %r3113, 16;
	add.s32 	%r3115, %r3097, %r3114;
	xor.b32  	%r3116, %r3111, %r3115;
	shf.l.wrap.b32 	%r3117, %r3116, %r3116, 12;
	add.s32 	%r3118, %r3112, %r3117;
	xor.b32  	%r3119, %r3114, %r3118;
	shf.l.wrap.b32 	%r3120, %r3119, %r3119, 8;
	add.s32 	%r3121, %r3115, %r3120;
	xor.b32  	%r3122, %r3117, %r3121;
	shf.l.wrap.b32 	%r3123, %r3122, %r3122, 7;
	add.s32 	%r3124, %r3082, %r3075;
	xor.b32  	%r3125, %r3096, %r3124;
	shf.l.wrap.b32 	%r3126, %r3125, %r3125, 16;
	add.s32 	%r3127, %r3109, %r3126;
	xor.b32  	%r3128, %r3075, %r3127;
	shf.l.wrap.b32 	%r3129, %r3128, %r3128, 12;
	add.s32 	%r3130, %r3124, %r3129;
	xor.b32  	%r3131, %r3126, %r3130;
	shf.l.wrap.b32 	%r3132, %r3131, %r3131, 8;
	add.s32 	%r3133, %r3127, %r3132;
	xor.b32  	%r3134, %r3129, %r3133;
	shf.l.wrap.b32 	%r3135, %r3134, %r3134, 7;
	add.s32 	%r3136, %r3094, %r3087;
	xor.b32  	%r3137, %r3108, %r3136;
	shf.l.wrap.b32 	%r3138, %r3137, %r3137, 16;
	add.s32 	%r3139, %r3073, %r3138;
	xor.b32  	%r3140, %r3087, %r3139;
	shf.l.wrap.b32 	%r3141, %r3140, %r3140, 12;
	add.s32 	%r3142, %r3136, %r3141;
	xor.b32  	%r3143, %r3138, %r3142;
	shf.l.wrap.b32 	%r3144, %r3143, %r3143, 8;
	add.s32 	%r3145, %r3139, %r3144;
	xor.b32  	%r3146, %r3141, %r3145;
	shf.l.wrap.b32 	%r3147, %r3146, %r3146, 7;
	add.s32 	%r3148, %r3106, %r3099;
	xor.b32  	%r3149, %r3072, %r3148;
	shf.l.wrap.b32 	%r3150, %r3149, %r3149, 16;
	add.s32 	%r3151, %r3085, %r3150;
	xor.b32  	%r3152, %r3099, %r3151;
	shf.l.wrap.b32 	%r3153, %r3152, %r3152, 12;
	add.s32 	%r3154, %r3148, %r3153;
	xor.b32  	%r3155, %r3150, %r3154;
	shf.l.wrap.b32 	%r3156, %r3155, %r3155, 8;
	add.s32 	%r3157, %r3151, %r3156;
	xor.b32  	%r3158, %r3153, %r3157;
	shf.l.wrap.b32 	%r3159, %r3158, %r3158, 7;
	add.s32 	%r3160, %r3118, %r3135;
	xor.b32  	%r3161, %r3156, %r3160;
	shf.l.wrap.b32 	%r3162, %r3161, %r3161, 16;
	add.s32 	%r3163, %r3145, %r3162;
	xor.b32  	%r3164, %r3135, %r3163;
	shf.l.wrap.b32 	%r3165, %r3164, %r3164, 12;
	add.s32 	%r3166, %r3160, %r3165;
	xor.b32  	%r3167, %r3162, %r3166;
	shf.l.wrap.b32 	%r3168, %r3167, %r3167, 8;
	add.s32 	%r3169, %r3163, %r3168;
	xor.b32  	%r3170, %r3165, %r3169;
	shf.l.wrap.b32 	%r3171, %r3170, %r3170, 7;
	add.s32 	%r3172, %r3130, %r3147;
	xor.b32  	%r3173, %r3120, %r3172;
	shf.l.wrap.b32 	%r3174, %r3173, %r3173, 16;
	add.s32 	%r3175, %r3157, %r3174;
	xor.b32  	%r3176, %r3147, %r3175;
	shf.l.wrap.b32 	%r3177, %r3176, %r3176, 12;
	add.s32 	%r3178, %r3172, %r3177;
	xor.b32  	%r3179, %r3174, %r3178;
	shf.l.wrap.b32 	%r3180, %r3179, %r3179, 8;
	add.s32 	%r3181, %r3175, %r3180;
	xor.b32  	%r3182, %r3177, %r3181;
	shf.l.wrap.b32 	%r3183, %r3182, %r3182, 7;
	add.s32 	%r3184, %r3142, %r3159;
	xor.b32  	%r3185, %r3132, %r3184;
	shf.l.wrap.b32 	%r3186, %r3185, %r3185, 16;
	add.s32 	%r3187, %r3121, %r3186;
	xor.b32  	%r3188, %r3159, %r3187;
	shf.l.wrap.b32 	%r3189, %r3188, %r3188, 12;
	add.s32 	%r3190, %r3184, %r3189;
	xor.b32  	%r3191, %r3186, %r3190;
	shf.l.wrap.b32 	%r3192, %r3191, %r3191, 8;
	add.s32 	%r3193, %r3187, %r3192;
	xor.b32  	%r3194, %r3189, %r3193;
	shf.l.wrap.b32 	%r3195, %r3194, %r3194, 7;
	add.s32 	%r3196, %r3154, %r3123;
	xor.b32  	%r3197, %r3144, %r3196;
	shf.l.wrap.b32 	%r3198, %r3197, %r3197, 16;
	add.s32 	%r3199, %r3133, %r3198;
	xor.b32  	%r3200, %r3123, %r3199;
	shf.l.wrap.b32 	%r3201, %r3200, %r3200, 12;
	add.s32 	%r3202, %r3196, %r3201;
	xor.b32  	%r3203, %r3198, %r3202;
	shf.l.wrap.b32 	%r3204, %r3203, %r3203, 8;
	add.s32 	%r3205, %r3199, %r3204;
	xor.b32  	%r3206, %r3201, %r3205;
	shf.l.wrap.b32 	%r3207, %r3206, %r3206, 7;
	add.s32 	%r3208, %r3166, %r3207;
	xor.b32  	%r3209, %r3180, %r3208;
	shf.l.wrap.b32 	%r3210, %r3209, %r3209, 16;
	add.s32 	%r3211, %r3193, %r3210;
	xor.b32  	%r3212, %r3207, %r3211;
	shf.l.wrap.b32 	%r3213, %r3212, %r3212, 12;
	add.s32 	%r3214, %r3208, %r3213;
	xor.b32  	%r3215, %r3210, %r3214;
	shf.l.wrap.b32 	%r3216, %r3215, %r3215, 8;
	add.s32 	%r3217, %r3211, %r3216;
	xor.b32  	%r3218, %r3213, %r3217;
	shf.l.wrap.b32 	%r3219, %r3218, %r3218, 7;
	add.s32 	%r3220, %r3178, %r3171;
	xor.b32  	%r3221, %r3192, %r3220;
	shf.l.wrap.b32 	%r3222, %r3221, %r3221, 16;
	add.s32 	%r3223, %r3205, %r3222;
	xor.b32  	%r3224, %r3171, %r3223;
	shf.l.wrap.b32 	%r3225, %r3224, %r3224, 12;
	add.s32 	%r3226, %r3220, %r3225;
	xor.b32  	%r3227, %r3222, %r3226;
	shf.l.wrap.b32 	%r3228, %r3227, %r3227, 8;
	add.s32 	%r3229, %r3223, %r3228;
	xor.b32  	%r3230, %r3225, %r3229;
	shf.l.wrap.b32 	%r3231, %r3230, %r3230, 7;
	add.s32 	%r3232, %r3190, %r3183;
	xor.b32  	%r3233, %r3204, %r3232;
	shf.l.wrap.b32 	%r3234, %r3233, %r3233, 16;
	add.s32 	%r3235, %r3169, %r3234;
	xor.b32  	%r3236, %r3183, %r3235;
	shf.l.wrap.b32 	%r3237, %r3236, %r3236, 12;
	add.s32 	%r3238, %r3232, %r3237;
	xor.b32  	%r3239, %r3234, %r3238;
	shf.l.wrap.b32 	%r3240, %r3239, %r3239, 8;
	add.s32 	%r3241, %r3235, %r3240;
	xor.b32  	%r3242, %r3237, %r3241;
	shf.l.wrap.b32 	%r3243, %r3242, %r3242, 7;
	add.s32 	%r3244, %r3202, %r3195;
	xor.b32  	%r3245, %r3168, %r3244;
	shf.l.wrap.b32 	%r3246, %r3245, %r3245, 16;
	add.s32 	%r3247, %r3181, %r3246;
	xor.b32  	%r3248, %r3195, %r3247;
	shf.l.wrap.b32 	%r3249, %r3248, %r3248, 12;
	add.s32 	%r3250, %r3244, %r3249;
	xor.b32  	%r3251, %r3246, %r3250;
	shf.l.wrap.b32 	%r3252, %r3251, %r3251, 8;
	add.s32 	%r3253, %r3247, %r3252;
	xor.b32  	%r3254, %r3249, %r3253;
	shf.l.wrap.b32 	%r3255, %r3254, %r3254, 7;
	add.s32 	%r3256, %r3214, %r3231;
	xor.b32  	%r3257, %r3252, %r3256;
	shf.l.wrap.b32 	%r3258, %r3257, %r3257, 16;
	add.s32 	%r3259, %r3241, %r3258;
	xor.b32  	%r3260, %r3231, %r3259;
	shf.l.wrap.b32 	%r3261, %r3260, %r3260, 12;
	add.s32 	%r3262, %r3256, %r3261;
	xor.b32  	%r3263, %r3258, %r3262;
	shf.l.wrap.b32 	%r3264, %r3263, %r3263, 8;
	add.s32 	%r3265, %r3259, %r3264;
	xor.b32  	%r3266, %r3261, %r3265;
	shf.l.wrap.b32 	%r3267, %r3266, %r3266, 7;
	add.s32 	%r3268, %r3226, %r3243;
	xor.b32  	%r3269, %r3216, %r3268;
	shf.l.wrap.b32 	%r3270, %r3269, %r3269, 16;
	add.s32 	%r3271, %r3253, %r3270;
	xor.b32  	%r3272, %r3243, %r3271;
	shf.l.wrap.b32 	%r3273, %r3272, %r3272, 12;
	add.s32 	%r3274, %r3268, %r3273;
	xor.b32  	%r3275, %r3270, %r3274;
	shf.l.wrap.b32 	%r3276, %r3275, %r3275, 8;
	add.s32 	%r3277, %r3271, %r3276;
	xor.b32  	%r3278, %r3273, %r3277;
	shf.l.wrap.b32 	%r3279, %r3278, %r3278, 7;
	add.s32 	%r3280, %r3238, %r3255;
	xor.b32  	%r3281, %r3228, %r3280;
	shf.l.wrap.b32 	%r3282, %r3281, %r3281, 16;
	add.s32 	%r3283, %r3217, %r3282;
	xor.b32  	%r3284, %r3255, %r3283;
	shf.l.wrap.b32 	%r3285, %r3284, %r3284, 12;
	add.s32 	%r3286, %r3280, %r3285;
	xor.b32  	%r3287, %r3282, %r3286;
	shf.l.wrap.b32 	%r3288, %r3287, %r3287, 8;
	add.s32 	%r3289, %r3283, %r3288;
	xor.b32  	%r3290, %r3285, %r3289;
	shf.l.wrap.b32 	%r3291, %r3290, %r3290, 7;
	add.s32 	%r3292, %r3250, %r3219;
	xor.b32  	%r3293, %r3240, %r3292;
	shf.l.wrap.b32 	%r3294, %r3293, %r3293, 16;
	add.s32 	%r3295, %r3229, %r3294;
	xor.b32  	%r3296, %r3219, %r3295;
	shf.l.wrap.b32 	%r3297, %r3296, %r3296, 12;
	add.s32 	%r3298, %r3292, %r3297;
	xor.b32  	%r3299, %r3294, %r3298;
	shf.l.wrap.b32 	%r3300, %r3299, %r3299, 8;
	add.s32 	%r3301, %r3295, %r3300;
	xor.b32  	%r3302, %r3297, %r3301;
	shf.l.wrap.b32 	%r3303, %r3302, %r3302, 7;
	add.s32 	%r5729, %r2920, %r3262;
	add.s32 	%r5728, %r2932, %r3274;
	add.s32 	%r5727, %r2944, %r3286;
	add.s32 	%r5726, %r2956, %r3298;
	add.s32 	%r5730, %r5725, %r3303;
	add.s32 	%r5731, %r5724, %r3267;
	add.s32 	%r5732, %r5723, %r3279;
	add.s32 	%r5733, %r5722, %r3291;
	xor.b32  	%r3304, %r2921, 1;
	shf.l.wrap.b32 	%r3305, %r2921, %r3304, 16;
	add.s32 	%r3306, %r5725, %r3305;
	xor.b32  	%r3307, %r5725, %r3306;
	shf.l.wrap.b32 	%r3308, %r3307, %r3307, 12;
	add.s32 	%r3309, %r2921, %r3308;
	xor.b32  	%r3310, %r3305, %r3309;
	shf.l.wrap.b32 	%r3311, %r3310, %r3310, 8;
	add.s32 	%r3312, %r3306, %r3311;
	xor.b32  	%r3313, %r3308, %r3312;
	shf.l.wrap.b32 	%r3314, %r3313, %r3313, 7;
	add.s32 	%r3315, %r3309, %r2943;
	xor.b32  	%r3316, %r2964, %r3315;
	shf.l.wrap.b32 	%r3317, %r3316, %r3316, 16;
	add.s32 	%r3318, %r2953, %r3317;
	xor.b32  	%r3319, %r2943, %r3318;
	shf.l.wrap.b32 	%r3320, %r3319, %r3319, 12;
	add.s32 	%r3321, %r3315, %r3320;
	xor.b32  	%r3322, %r3317, %r3321;
	shf.l.wrap.b32 	%r3323, %r3322, %r3322, 8;
	add.s32 	%r3324, %r3318, %r3323;
	xor.b32  	%r3325, %r3320, %r3324;
	shf.l.wrap.b32 	%r3326, %r3325, %r3325, 7;
	xor.b32  	%r3327, %r3311, %r2980;
	shf.l.wrap.b32 	%r3328, %r3327, %r3327, 16;
	add.s32 	%r3329, %r2965, %r3328;
	xor.b32  	%r3330, %r2955, %r3329;
	shf.l.wrap.b32 	%r3331, %r3330, %r3330, 12;
	add.s32 	%r3332, %r2980, %r3331;
	xor.b32  	%r3333, %r3328, %r3332;
	shf.l.wrap.b32 	%r3334, %r3333, %r3333, 8;
	add.s32 	%r3335, %r3329, %r3334;
	xor.b32  	%r3336, %r3331, %r3335;
	shf.l.wrap.b32 	%r3337, %r3336, %r3336, 7;
	add.s32 	%r3338, %r3312, %r2994;
	xor.b32  	%r3339, %r2967, %r3338;
	shf.l.wrap.b32 	%r3340, %r3339, %r3339, 12;
	add.s32 	%r3341, %r2992, %r3340;
	xor.b32  	%r3342, %r2994, %r3341;
	shf.l.wrap.b32 	%r3343, %r3342, %r3342, 8;
	add.s32 	%r3344, %r3338, %r3343;
	xor.b32  	%r3345, %r3340, %r3344;
	shf.l.wrap.b32 	%r3346, %r3345, %r3345, 7;
	add.s32 	%r3347, %r2962, %r3314;
	xor.b32  	%r3348, %r2952, %r3347;
	shf.l.wrap.b32 	%r3349, %r3348, %r3348, 16;
	add.s32 	%r3350, %r2941, %r3349;
	xor.b32  	%r3351, %r3314, %r3350;
	shf.l.wrap.b32 	%r3352, %r3351, %r3351, 12;
	add.s32 	%r3353, %r3347, %r3352;
	xor.b32  	%r3354, %r3349, %r3353;
	shf.l.wrap.b32 	%r3355, %r3354, %r3354, 8;
	add.s32 	%r3356, %r3350, %r3355;
	xor.b32  	%r3357, %r3352, %r3356;
	shf.l.wrap.b32 	%r3358, %r3357, %r3357, 7;
	add.s32 	%r3359, %r3321, %r3358;
	xor.b32  	%r3360, %r3334, %r3359;
	shf.l.wrap.b32 	%r3361, %r3360, %r3360, 16;
	add.s32 	%r3362, %r3344, %r3361;
	xor.b32  	%r3363, %r3358, %r3362;
	shf.l.wrap.b32 	%r3364, %r3363, %r3363, 12;
	add.s32 	%r3365, %r3359, %r3364;
	xor.b32  	%r3366, %r3361, %r3365;
	shf.l.wrap.b32 	%r3367, %r3366, %r3366, 8;
	add.s32 	%r3368, %r3362, %r3367;
	xor.b32  	%r3369, %r3364, %r3368;
	shf.l.wrap.b32 	%r3370, %r3369, %r3369, 7;
	add.s32 	%r3371, %r3332, %r3326;
	xor.b32  	%r3372, %r3343, %r3371;
	shf.l.wrap.b32 	%r3373, %r3372, %r3372, 16;
	add.s32 	%r3374, %r3356, %r3373;
	xor.b32  	%r3375, %r3326, %r3374;
	shf.l.wrap.b32 	%r3376, %r3375, %r3375, 12;
	add.s32 	%r3377, %r3371, %r3376;
	xor.b32  	%r3378, %r3373, %r3377;
	shf.l.wrap.b32 	%r3379, %r3378, %r3378, 8;
	add.s32 	%r3380, %r3374, %r3379;
	xor.b32  	%r3381, %r3376, %r3380;
	shf.l.wrap.b32 	%r3382, %r3381, %r3381, 7;
	add.s32 	%r3383, %r3341, %r3337;
	xor.b32  	%r3384, %r3355, %r3383;
	shf.l.wrap.b32 	%r3385, %r3384, %r3384, 16;
	add.s32 	%r3386, %r3324, %r3385;
	xor.b32  	%r3387, %r3337, %r3386;
	shf.l.wrap.b32 	%r3388, %r3387, %r3387, 12;
	add.s32 	%r3389, %r3383, %r3388;
	xor.b32  	%r3390, %r3385, %r3389;
	shf.l.wrap.b32 	%r3391, %r3390, %r3390, 8;
	add.s32 	%r3392, %r3386, %r3391;
	xor.b32  	%r3393, %r3388, %r3392;
	shf.l.wrap.b32 	%r3394, %r3393, %r3393, 7;
	add.s32 	%r3395, %r3353, %r3346;
	xor.b32  	%r3396, %r3323, %r3395;
	shf.l.wrap.b32 	%r3397, %r3396, %r3396, 16;
	add.s32 	%r3398, %r3335, %r3397;
	xor.b32  	%r3399, %r3346, %r3398;
	shf.l.wrap.b32 	%r3400, %r3399, %r3399, 12;
	add.s32 	%r3401, %r3395, %r3400;
	xor.b32  	%r3402, %r3397, %r3401;
	shf.l.wrap.b32 	%r3403, %r3402, %r3402, 8;
	add.s32 	%r3404, %r3398, %r3403;
	xor.b32  	%r3405, %r3400, %r3404;
	shf.l.wrap.b32 	%r3406, %r3405, %r3405, 7;
	add.s32 	%r3407, %r3365, %r3382;
	xor.b32  	%r3408, %r3403, %r3407;
	shf.l.wrap.b32 	%r3409, %r3408, %r3408, 16;
	add.s32 	%r3410, %r3392, %r3409;
	xor.b32  	%r3411, %r3382, %r3410;
	shf.l.wrap.b32 	%r3412, %r3411, %r3411, 12;
	add.s32 	%r3413, %r3407, %r3412;
	xor.b32  	%r3414, %r3409, %r3413;
	shf.l.wrap.b32 	%r3415, %r3414, %r3414, 8;
	add.s32 	%r3416, %r3410, %r3415;
	xor.b32  	%r3417, %r3412, %r3416;
	shf.l.wrap.b32 	%r3418, %r3417, %r3417, 7;
	add.s32 	%r3419, %r3377, %r3394;
	xor.b32  	%r3420, %r3367, %r3419;
	shf.l.wrap.b32 	%r3421, %r3420, %r3420, 16;
	add.s32 	%r3422, %r3404, %r3421;
	xor.b32  	%r3423, %r3394, %r3422;
	shf.l.wrap.b32 	%r3424, %r3423, %r3423, 12;
	add.s32 	%r3425, %r3419, %r3424;
	xor.b32  	%r3426, %r3421, %r3425;
	shf.l.wrap.b32 	%r3427, %r3426, %r3426, 8;
	add.s32 	%r3428, %r3422, %r3427;
	xor.b32  	%r3429, %r3424, %r3428;
	shf.l.wrap.b32 	%r3430, %r3429, %r3429, 7;
	add.s32 	%r3431, %r3389, %r3406;
	xor.b32  	%r3432, %r3379, %r3431;
	shf.l.wrap.b32 	%r3433, %r3432, %r3432, 16;
	add.s32 	%r3434, %r3368, %r3433;
	xor.b32  	%r3435, %r3406, %r3434;
	shf.l.wrap.b32 	%r3436, %r3435, %r3435, 12;
	add.s32 	%r3437, %r3431, %r3436;
	xor.b32  	%r3438, %r3433, %r3437;
	shf.l.wrap.b32 	%r3439, %r3438, %r3438, 8;
	add.s32 	%r3440, %r3434, %r3439;
	xor.b32  	%r3441, %r3436, %r3440;
	shf.l.wrap.b32 	%r3442, %r3441, %r3441, 7;
	add.s32 	%r3443, %r3401, %r3370;
	xor.b32  	%r3444, %r3391, %r3443;
	shf.l.wrap.b32 	%r3445, %r3444, %r3444, 16;
	add.s32 	%r3446, %r3380, %r3445;
	xor.b32  	%r3447, %r3370, %r3446;
	shf.l.wrap.b32 	%r3448, %r3447, %r3447, 12;
	add.s32 	%r3449, %r3443, %r3448;
	xor.b32  	%r3450, %r3445, %r3449;
	shf.l.wrap.b32 	%r3451, %r3450, %r3450, 8;
	add.s32 	%r3452, %r3446, %r3451;
	xor.b32  	%r3453, %r3448, %r3452;
	shf.l.wrap.b32 	%r3454, %r3453, %r3453, 7;
	add.s32 	%r3455, %r3413, %r3454;
	xor.b32  	%r3456, %r3427, %r3455;
	shf.l.wrap.b32 	%r3457, %r3456, %r3456, 16;
	add.s32 	%r3458, %r3440, %r3457;
	xor.b32  	%r3459, %r3454, %r3458;
	shf.l.wrap.b32 	%r3460, %r3459, %r3459, 12;
	add.s32 	%r3461, %r3455, %r3460;
	xor.b32  	%r3462, %r3457, %r3461;
	shf.l.wrap.b32 	%r3463, %r3462, %r3462, 8;
	add.s32 	%r3464, %r3458, %r3463;
	xor.b32  	%r3465, %r3460, %r3464;
	shf.l.wrap.b32 	%r3466, %r3465, %r3465, 7;
	add.s32 	%r3467, %r3425, %r3418;
	xor.b32  	%r3468, %r3439, %r3467;
	shf.l.wrap.b32 	%r3469, %r3468, %r3468, 16;
	add.s32 	%r3470, %r3452, %r3469;
	xor.b32  	%r3471, %r3418, %r3470;
	shf.l.wrap.b32 	%r3472, %r3471, %r3471, 12;
	add.s32 	%r3473, %r3467, %r3472;
	xor.b32  	%r3474, %r3469, %r3473;
	shf.l.wrap.b32 	%r3475, %r3474, %r3474, 8;
	add.s32 	%r3476, %r3470, %r3475;
	xor.b32  	%r3477, %r3472, %r3476;
	shf.l.wrap.b32 	%r3478, %r3477, %r3477, 7;
	add.s32 	%r3479, %r3437, %r3430;
	xor.b32  	%r3480, %r3451, %r3479;
	shf.l.wrap.b32 	%r3481, %r3480, %r3480, 16;
	add.s32 	%r3482, %r3416, %r3481;
	xor.b32  	%r3483, %r3430, %r3482;
	shf.l.wrap.b32 	%r3484, %r3483, %r3483, 12;
	add.s32 	%r3485, %r3479, %r3484;
	xor.b32  	%r3486, %r3481, %r3485;
	shf.l.wrap.b32 	%r3487, %r3486, %r3486, 8;
	add.s32 	%r3488, %r3482, %r3487;
	xor.b32  	%r3489, %r3484, %r3488;
	shf.l.wrap.b32 	%r3490, %r3489, %r3489, 7;
	add.s32 	%r3491, %r3449, %r3442;
	xor.b32  	%r3492, %r3415, %r3491;
	shf.l.wrap.b32 	%r3493, %r3492, %r3492, 16;
	add.s32 	%r3494, %r3428, %r3493;
	xor.b32  	%r3495, %r3442, %r3494;
	shf.l.wrap.b32 	%r3496, %r3495, %r3495, 12;
	add.s32 	%r3497, %r3491, %r3496;
	xor.b32  	%r3498, %r3493, %r3497;
	shf.l.wrap.b32 	%r3499, %r3498, %r3498, 8;
	add.s32 	%r3500, %r3494, %r3499;
	xor.b32  	%r3501, %r3496, %r3500;
	shf.l.wrap.b32 	%r3502, %r3501, %r3501, 7;
	add.s32 	%r3503, %r3461, %r3478;
	xor.b32  	%r3504, %r3499, %r3503;
	shf.l.wrap.b32 	%r3505, %r3504, %r3504, 16;
	add.s32 	%r3506, %r3488, %r3505;
	xor.b32  	%r3507, %r3478, %r3506;
	shf.l.wrap.b32 	%r3508, %r3507, %r3507, 12;
	add.s32 	%r3509, %r3503, %r3508;
	xor.b32  	%r3510, %r3505, %r3509;
	shf.l.wrap.b32 	%r3511, %r3510, %r3510, 8;
	add.s32 	%r3512, %r3506, %r3511;
	xor.b32  	%r3513, %r3508, %r3512;
	shf.l.wrap.b32 	%r3514, %r3513, %r3513, 7;
	add.s32 	%r3515, %r3473, %r3490;
	xor.b32  	%r3516, %r3463, %r3515;
	shf.l.wrap.b32 	%r3517, %r3516, %r3516, 16;
	add.s32 	%r3518, %r3500, %r3517;
	xor.b32  	%r3519, %r3490, %r3518;
	shf.l.wrap.b32 	%r3520, %r3519, %r3519, 12;
	add.s32 	%r3521, %r3515, %r3520;
	xor.b32  	%r3522, %r3517, %r3521;
	shf.l.wrap.b32 	%r3523, %r3522, %r3522, 8;
	add.s32 	%r3524, %r3518, %r3523;
	xor.b32  	%r3525, %r3520, %r3524;
	shf.l.wrap.b32 	%r3526, %r3525, %r3525, 7;
	add.s32 	%r3527, %r3485, %r3502;
	xor.b32  	%r3528, %r3475, %r3527;
	shf.l.wrap.b32 	%r3529, %r3528, %r3528, 16;
	add.s32 	%r3530, %r3464, %r3529;
	xor.b32  	%r3531, %r3502, %r3530;
	shf.l.wrap.b32 	%r3532, %r3531, %r3531, 12;
	add.s32 	%r3533, %r3527, %r3532;
	xor.b32  	%r3534, %r3529, %r3533;
	shf.l.wrap.b32 	%r3535, %r3534, %r3534, 8;
	add.s32 	%r3536, %r3530, %r3535;
	xor.b32  	%r3537, %r3532, %r3536;
	shf.l.wrap.b32 	%r3538, %r3537, %r3537, 7;
	add.s32 	%r3539, %r3497, %r3466;
	xor.b32  	%r3540, %r3487, %r3539;
	shf.l.wrap.b32 	%r3541, %r3540, %r3540, 16;
	add.s32 	%r3542, %r3476, %r3541;
	xor.b32  	%r3543, %r3466, %r3542;
	shf.l.wrap.b32 	%r3544, %r3543, %r3543, 12;
	add.s32 	%r3545, %r3539, %r3544;
	xor.b32  	%r3546, %r3541, %r3545;
	shf.l.wrap.b32 	%r3547, %r3546, %r3546, 8;
	add.s32 	%r3548, %r3542, %r3547;
	xor.b32  	%r3549, %r3544, %r3548;
	shf.l.wrap.b32 	%r3550, %r3549, %r3549, 7;
	add.s32 	%r3551, %r3509, %r3550;
	xor.b32  	%r3552, %r3523, %r3551;
	shf.l.wrap.b32 	%r3553, %r3552, %r3552, 16;
	add.s32 	%r3554, %r3536, %r3553;
	xor.b32  	%r3555, %r3550, %r3554;
	shf.l.wrap.b32 	%r3556, %r3555, %r3555, 12;
	add.s32 	%r3557, %r3551, %r3556;
	xor.b32  	%r3558, %r3553, %r3557;
	shf.l.wrap.b32 	%r3559, %r3558, %r3558, 8;
	add.s32 	%r3560, %r3521, %r3514;
	xor.b32  	%r3561, %r3535, %r3560;
	shf.l.wrap.b32 	%r3562, %r3561, %r3561, 16;
	add.s32 	%r3563, %r3548, %r3562;
	xor.b32  	%r3564, %r3514, %r3563;
	shf.l.wrap.b32 	%r3565, %r3564, %r3564, 12;
	add.s32 	%r3566, %r3560, %r3565;
	xor.b32  	%r3567, %r3562, %r3566;
	shf.l.wrap.b32 	%r3568, %r3567, %r3567, 8;
	add.s32 	%r3569, %r3563, %r3568;
	xor.b32  	%r3570, %r3565, %r3569;
	shf.l.wrap.b32 	%r3571, %r3570, %r3570, 7;
	add.s32 	%r3572, %r3533, %r3526;
	xor.b32  	%r3573, %r3547, %r3572;
	shf.l.wrap.b32 	%r3574, %r3573, %r3573, 16;
	add.s32 	%r3575, %r3512, %r3574;
	xor.b32  	%r3576, %r3526, %r3575;
	shf.l.wrap.b32 	%r3577, %r3576, %r3576, 12;
	add.s32 	%r3578, %r3572, %r3577;
	xor.b32  	%r3579, %r3574, %r3578;
	shf.l.wrap.b32 	%r3580, %r3579, %r3579, 8;
	add.s32 	%r3581, %r3575, %r3580;
	xor.b32  	%r3582, %r3577, %r3581;
	shf.l.wrap.b32 	%r3583, %r3582, %r3582, 7;
	add.s32 	%r3584, %r3545, %r3538;
	xor.b32  	%r3585, %r3511, %r3584;
	shf.l.wrap.b32 	%r3586, %r3585, %r3585, 16;
	add.s32 	%r3587, %r3524, %r3586;
	xor.b32  	%r3588, %r3538, %r3587;
	shf.l.wrap.b32 	%r3589, %r3588, %r3588, 12;
	add.s32 	%r3590, %r3584, %r3589;
	xor.b32  	%r3591, %r3586, %r3590;
	shf.l.wrap.b32 	%r3592, %r3591, %r3591, 8;
	add.s32 	%r3593, %r3587, %r3592;
	add.s32 	%r3594, %r3557, %r3571;
	xor.b32  	%r3595, %r3592, %r3594;
	shf.l.wrap.b32 	%r3596, %r3595, %r3595, 16;
	add.s32 	%r3597, %r3581, %r3596;
	xor.b32  	%r3598, %r3571, %r3597;
	shr.u32 	%r3599, %r3598, 20;
	add.s32 	%r3600, %r3594, %r3599;
	add.s32 	%r3601, %r3566, %r3583;
	xor.b32  	%r3602, %r3559, %r3601;
	shf.l.wrap.b32 	%r3603, %r3602, %r3602, 16;
	add.s32 	%r3604, %r3593, %r3603;
	xor.b32  	%r3605, %r3583, %r3604;
	shr.u32 	%r3606, %r3605, 20;
	add.s32 	%r3607, %r3601, %r3606;
	add.s32 	%r3608, %r2920, %r3600;
	add.s32 	%r3609, %r2932, %r3607;
	add.s32 	%r3610, %r5720, 10;
	mov.u32 	%r3611, %ctaid.x;
	shl.b32 	%r3612, %r3611, 11;
	mov.u32 	%r3613, %tid.x;
	and.b32  	%r3614, %r3613, 31;
	or.b32  	%r3615, %r3612, %r3614;
	shl.b32 	%r3616, %r3613, 3;
	and.b32  	%r3617, %r3616, 7936;
	add.s32 	%r3618, %r5715, %r3617;
	add.s32 	%r3619, %r3615, %r3618;
	shr.u32 	%r3620, %r3619, %r3610;
	and.b32  	%r3621, %r3620, 1;
	setp.eq.b32 	%p28, %r3621, 1;
	selp.b32 	%r3622, %r3609, %r3608, %p28;
	cvt.u16.u32 	%rs51, %r3622;
	and.b16  	%rs85, %rs51, 1;
	and.b16  	%rs52, %rs86, 255;
	setp.ne.s16 	%p29, %rs52, 1;
	@%p29 bra 	$L__BB0_30;
	ld.global.u32 	%r3635, [%rd79+-12];
	selp.b32 	%r3636, %r5730, %r5729, %p28;
	xor.b32  	%r3637, %r3636, %r3635;
	selp.b32 	%r3638, %r5731, %r5728, %p28;
	selp.b32 	%r5729, %r5729, %r3637, %p28;
	selp.b32 	%r5730, %r3637, %r5730, %p28;
	ld.global.u32 	%r3639, [%rd79+-8];
	xor.b32  	%r3640, %r3638, %r3639;
	selp.b32 	%r3641, %r5732, %r5727, %p28;
	selp.b32 	%r5728, %r5728, %r3640, %p28;
	selp.b32 	%r5731, %r3640, %r5731, %p28;
	ld.global.u32 	%r3642, [%rd79+-4];
	xor.b32  	%r3643, %r3641, %r3642;
	selp.b32 	%r3644, %r5733, %r5726, %p28;
	selp.b32 	%r5727, %r5727, %r3643, %p28;
	selp.b32 	%r5732, %r3643, %r5732, %p28;
	ld.global.u32 	%r3645, [%rd79];
	xor.b32  	%r3646, %r3644, %r3645;
	selp.b64 	%rd35, 445, 420, %p28;
	selp.b32 	%r5726, %r5726, %r3646, %p28;
	selp.b32 	%r5733, %r3646, %r5733, %p28;
	add.s64 	%rd36, %rd80, %rd35;
	ld.global.u8 	%rs53, [%rd36];
	xor.b16  	%rs85, %rs53, %rs85;
$L__BB0_30:
	selp.b32 	%r5725, %r5730, %r5729, %p28;
	selp.b32 	%r5724, %r5731, %r5728, %p28;
	selp.b32 	%r5723, %r5732, %r5727, %p28;
	selp.b32 	%r5722, %r5733, %r5726, %p28;
	add.s32 	%r294, %r5721, 1;
	add.s32 	%r3659, %r5721, -10;
	add.s32 	%r5720, %r5720, -1;
	add.s64 	%rd80, %rd80, 1;
	add.s64 	%rd79, %rd79, 16;
	setp.lt.u32 	%p32, %r3659, %r254;
	mov.u32 	%r5721, %r294;
	mov.u16 	%rs86, %rs85;
	@%p32 bra 	$L__BB0_28;
$L__BB0_31:
	ld.param.u64 	%rd71, [fused_batch_pir_kernel_1_param_1];
	cvta.to.global.u64 	%rd5, %rd71;
	and.b16  	%rs54, %rs85, 255;
	setp.eq.s16 	%p33, %rs54, 1;
	@%p33 bra 	$L__BB0_32;
	bra.uni 	$L__BB0_33;
$L__BB0_32:
	ld.global.u32 	%r3660, [%rd5+472];
	xor.b32  	%r5725, %r5725, %r3660;
$L__BB0_33:
	setp.ne.s16 	%p34, %rs54, 1;
	@%p34 bra 	$L__BB0_35;
	ld.global.u32 	%r3661, [%rd5+476];
	xor.b32  	%r5724, %r5724, %r3661;
$L__BB0_35:
	@%p34 bra 	$L__BB0_37;
	ld.global.u32 	%r3662, [%rd5+480];
	xor.b32  	%r5723, %r5723, %r3662;
$L__BB0_37:
	@%p34 bra 	$L__BB0_39;
	ld.global.u32 	%r3663, [%rd5+484];
	xor.b32  	%r5722, %r5722, %r3663;
$L__BB0_39:
	ld.param.u32 	%r5561, [fused_batch_pir_kernel_1_param_4];
	mov.u32 	%r3665, %ctaid.x;
	shl.b32 	%r3666, %r3665, 11;
	mov.u32 	%r3667, %tid.x;
	and.b32  	%r3668, %r3667, 31;
	or.b32  	%r3669, %r3666, %r3668;
	shl.b32 	%r3670, %r3667, 3;
	and.b32  	%r3671, %r3670, 7936;
	add.s32 	%r3672, %r5715, %r3671;
	add.s32 	%r3673, %r3669, %r3672;
	setp.ge.s32 	%p37, %r3673, %r5561;
	mov.b32 	%r5754, 0;
	mov.u32 	%r5755, %r5754;
	mov.u32 	%r5756, %r5754;
	mov.u32 	%r5757, %r5754;
	@%p37 bra 	$L__BB0_53;
	ld.param.u64 	%rd72, [fused_batch_pir_kernel_1_param_1];
	cvta.to.global.u64 	%rd37, %rd72;
	ld.global.u8 	%rs58, [%rd37+505];
	max.u16 	%rs59, %rs58, 11;
	cvt.u32.u16 	%r3674, %rs59;
	add.s32 	%r5745, %r3674, -11;
	ld.shared.u32 	%r5757, [s_mem+12356];
	ld.shared.v2.u32 	{%r5756, %r5755}, [s_mem+12360];
	ld.shared.u32 	%r5754, [s_mem+12368];
	ld.shared.u8 	%rs90, [s_mem+12372];
	cvt.u32.u16 	%r312, %rs58;
	setp.ge.u32 	%p38, %r5745, %r312;
	@%p38 bra 	$L__BB0_45;
	mov.u16 	%rs88, %rs90;
$L__BB0_42:
	ld.const.u32 	%r3675, [CHACHA_CONSTANTS];
	add.s32 	%r3676, %r3675, %r5757;
	shf.l.wrap.b32 	%r3677, %r3676, %r3676, 16;
	add.s32 	%r3678, %r5757, %r3677;
	xor.b32  	%r3679, %r5757, %r3678;
	shf.l.wrap.b32 	%r3680, %r3679, %r3679, 12;
	add.s32 	%r3681, %r3676, %r3680;
	xor.b32  	%r3682, %r3677, %r3681;
	shf.l.wrap.b32 	%r3683, %r3682, %r3682, 8;
	add.s32 	%r3684, %r3678, %r3683;
	xor.b32  	%r3685, %r3680, %r3684;
	shf.l.wrap.b32 	%r3686, %r3685, %r3685, 7;
	ld.const.u32 	%r3687, [CHACHA_CONSTANTS+4];
	add.s32 	%r3688, %r3687, %r5756;
	shf.l.wrap.b32 	%r3689, %r3688, %r3688, 16;
	add.s32 	%r3690, %r5756, %r3689;
	xor.b32  	%r3691, %r5756, %r3690;
	shf.l.wrap.b32 	%r3692, %r3691, %r3691, 12;
	add.s32 	%r3693, %r3688, %r3692;
	xor.b32  	%r3694, %r3689, %r3693;
	shf.l.wrap.b32 	%r3695, %r3694, %r3694, 8;
	add.s32 	%r3696, %r3690, %r3695;
	xor.b32  	%r3697, %r3692, %r3696;
	shf.l.wrap.b32 	%r3698, %r3697, %r3697, 7;
	ld.const.u32 	%r3699, [CHACHA_CONSTANTS+8];
	add.s32 	%r3700, %r3699, %r5755;
	shf.l.wrap.b32 	%r3701, %r3700, %r3700, 16;
	add.s32 	%r3702, %r5755, %r3701;
	xor.b32  	%r3703, %r5755, %r3702;
	shf.l.wrap.b32 	%r3704, %r3703, %r3703, 12;
	add.s32 	%r3705, %r3700, %r3704;
	xor.b32  	%r3706, %r3701, %r3705;
	shf.l.wrap.b32 	%r3707, %r3706, %r3706, 8;
	add.s32 	%r3708, %r3702, %r3707;
	xor.b32  	%r3709, %r3704, %r3708;
	shf.l.wrap.b32 	%r3710, %r3709, %r3709, 7;
	ld.const.u32 	%r3711, [CHACHA_CONSTANTS+12];
	add.s32 	%r3712, %r3711, %r5754;
	shf.l.wrap.b32 	%r3713, %r3712, %r3712, 16;
	add.s32 	%r3714, %r5754, %r3713;
	xor.b32  	%r3715, %r5754, %r3714;
	shf.l.wrap.b32 	%r3716, %r3715, %r3715, 12;
	add.s32 	%r3717, %r3712, %r3716;
	xor.b32  	%r3718, %r3713, %r3717;
	shf.l.wrap.b32 	%r3719, %r3718, %r3718, 8;
	add.s32 	%r3720, %r3714, %r3719;
	xor.b32  	%r3721, %r3716, %r3720;
	shf.l.wrap.b32 	%r3722, %r3721, %r3721, 7;
	add.s32 	%r3723, %r3681, %r3698;
	xor.b32  	%r3724, %r3719, %r3723;
	shf.l.wrap.b32 	%r3725, %r3724, %r3724, 16;
	add.s32 	%r3726, %r3708, %r3725;
	xor.b32  	%r3727, %r3698, %r3726;
	shf.l.wrap.b32 	%r3728, %r3727, %r3727, 12;
	add.s32 	%r3729, %r3723, %r3728;
	xor.b32  	%r3730, %r3725, %r3729;
	shf.l.wrap.b32 	%r3731, %r3730, %r3730, 8;
	add.s32 	%r3732, %r3726, %r3731;
	xor.b32  	%r3733, %r3728, %r3732;
	shf.l.wrap.b32 	%r3734, %r3733, %r3733, 7;
	add.s32 	%r3735, %r3693, %r3710;
	xor.b32  	%r3736, %r3683, %r3735;
	shf.l.wrap.b32 	%r3737, %r3736, %r3736, 16;
	add.s32 	%r3738, %r3720, %r3737;
	xor.b32  	%r3739, %r3710, %r3738;
	shf.l.wrap.b32 	%r3740, %r3739, %r3739, 12;
	add.s32 	%r3741, %r3735, %r3740;
	xor.b32  	%r3742, %r3737, %r3741;
	shf.l.wrap.b32 	%r3743, %r3742, %r3742, 8;
	add.s32 	%r3744, %r3738, %r3743;
	xor.b32  	%r3745, %r3740, %r3744;
	shf.l.wrap.b32 	%r3746, %r3745, %r3745, 7;
	add.s32 	%r3747, %r3705, %r3722;
	xor.b32  	%r3748, %r3695, %r3747;
	shf.l.wrap.b32 	%r3749, %r3748, %r3748, 16;
	add.s32 	%r3750, %r3684, %r3749;
	xor.b32  	%r3751, %r3722, %r3750;
	shf.l.wrap.b32 	%r3752, %r3751, %r3751, 12;
	add.s32 	%r3753, %r3747, %r3752;
	xor.b32  	%r3754, %r3749, %r3753;
	shf.l.wrap.b32 	%r3755, %r3754, %r3754, 8;
	add.s32 	%r3756, %r3750, %r3755;
	xor.b32  	%r3757, %r3752, %r3756;
	shf.l.wrap.b32 	%r3758, %r3757, %r3757, 7;
	add.s32 	%r3759, %r3717, %r3686;
	xor.b32  	%r3760, %r3707, %r3759;
	shf.l.wrap.b32 	%r3761, %r3760, %r3760, 16;
	add.s32 	%r3762, %r3696, %r3761;
	xor.b32  	%r3763, %r3686, %r3762;
	shf.l.wrap.b32 	%r3764, %r3763, %r3763, 12;
	add.s32 	%r3765, %r3759, %r3764;
	xor.b32  	%r3766, %r3761, %r3765;
	shf.l.wrap.b32 	%r3767, %r3766, %r3766, 8;
	add.s32 	%r3768, %r3762, %r3767;
	xor.b32  	%r3769, %r3764, %r3768;
	shf.l.wrap.b32 	%r3770, %r3769, %r3769, 7;
	add.s32 	%r3771, %r3729, %r3770;
	xor.b32  	%r3772, %r3743, %r3771;
	shf.l.wrap.b32 	%r3773, %r3772, %r3772, 16;
	add.s32 	%r3774, %r3756, %r3773;
	xor.b32  	%r3775, %r3770, %r3774;
	shf.l.wrap.b32 	%r3776, %r3775, %r3775, 12;
	add.s32 	%r3777, %r3771, %r3776;
	xor.b32  	%r3778, %r3773, %r3777;
	shf.l.wrap.b32 	%r3779, %r3778, %r3778, 8;
	add.s32 	%r3780, %r3774, %r3779;
	xor.b32  	%r3781, %r3776, %r3780;
	shf.l.wrap.b32 	%r3782, %r3781, %r3781, 7;
	add.s32 	%r3783, %r3741, %r3734;
	xor.b32  	%r3784, %r3755, %r3783;
	shf.l.wrap.b32 	%r3785, %r3784, %r3784, 16;
	add.s32 	%r3786, %r3768, %r3785;
	xor.b32  	%r3787, %r3734, %r3786;
	shf.l.wrap.b32 	%r3788, %r3787, %r3787, 12;
	add.s32 	%r3789, %r3783, %r3788;
	xor.b32  	%r3790, %r3785, %r3789;
	shf.l.wrap.b32 	%r3791, %r3790, %r3790, 8;
	add.s32 	%r3792, %r3786, %r3791;
	xor.b32  	%r3793, %r3788, %r3792;
	shf.l.wrap.b32 	%r3794, %r3793, %r3793, 7;
	add.s32 	%r3795, %r3753, %r3746;
	xor.b32  	%r3796, %r3767, %r3795;
	shf.l.wrap.b32 	%r3797, %r3796, %r3796, 16;
	add.s32 	%r3798, %r3732, %r3797;
	xor.b32  	%r3799, %r3746, %r3798;
	shf.l.wrap.b32 	%r3800, %r3799, %r3799, 12;
	add.s32 	%r3801, %r3795, %r3800;
	xor.b32  	%r3802, %r3797, %r3801;
	shf.l.wrap.b32 	%r3803, %r3802, %r3802, 8;
	add.s32 	%r3804, %r3798, %r3803;
	xor.b32  	%r3805, %r3800, %r3804;
	shf.l.wrap.b32 	%r3806, %r3805, %r3805, 7;
	add.s32 	%r3807, %r3765, %r3758;
	xor.b32  	%r3808, %r3731, %r3807;
	shf.l.wrap.b32 	%r3809, %r3808, %r3808, 16;
	add.s32 	%r3810, %r3744, %r3809;
	xor.b32  	%r3811, %r3758, %r3810;
	shf.l.wrap.b32 	%r3812, %r3811, %r3811, 12;
	add.s32 	%r3813, %r3807, %r3812;
	xor.b32  	%r3814, %r3809, %r3813;
	shf.l.wrap.b32 	%r3815, %r3814, %r3814, 8;
	add.s32 	%r3816, %r3810, %r3815;
	xor.b32  	%r3817, %r3812, %r3816;
	shf.l.wrap.b32 	%r3818, %r3817, %r3817, 7;
	add.s32 	%r3819, %r3777, %r3794;
	xor.b32  	%r3820, %r3815, %r3819;
	shf.l.wrap.b32 	%r3821, %r3820, %r3820, 16;
	add.s32 	%r3822, %r3804, %r3821;
	xor.b32  	%r3823, %r3794, %r3822;
	shf.l.wrap.b32 	%r3824, %r3823, %r3823, 12;
	add.s32 	%r3825, %r3819, %r3824;
	xor.b32  	%r3826, %r3821, %r3825;
	shf.l.wrap.b32 	%r3827, %r3826, %r3826, 8;
	add.s32 	%r3828, %r3822, %r3827;
	xor.b32  	%r3829, %r3824, %r3828;
	shf.l.wrap.b32 	%r3830, %r3829, %r3829, 7;
	add.s32 	%r3831, %r3789, %r3806;
	xor.b32  	%r3832, %r3779, %r3831;
	shf.l.wrap.b32 	%r3833, %r3832, %r3832, 16;
	add.s32 	%r3834, %r3816, %r3833;
	xor.b32  	%r3835, %r3806, %r3834;
	shf.l.wrap.b32 	%r3836, %r3835, %r3835, 12;
	add.s32 	%r3837, %r3831, %r3836;
	xor.b32  	%r3838, %r3833, %r3837;
	shf.l.wrap.b32 	%r3839, %r3838, %r3838, 8;
	add.s32 	%r3840, %r3834, %r3839;
	xor.b32  	%r3841, %r3836, %r3840;
	shf.l.wrap.b32 	%r3842, %r3841, %r3841, 7;
	add.s32 	%r3843, %r3801, %r3818;
	xor.b32  	%r3844, %r3791, %r3843;
	shf.l.wrap.b32 	%r3845, %r3844, %r3844, 16;
	add.s32 	%r3846, %r3780, %r3845;
	xor.b32  	%r3847, %r3818, %r3846;
	shf.l.wrap.b32 	%r3848, %r3847, %r3847, 12;
	add.s32 	%r3849, %r3843, %r3848;
	xor.b32  	%r3850, %r3845, %r3849;
	shf.l.wrap.b32 	%r3851, %r3850, %r3850, 8;
	add.s32 	%r3852, %r3846, %r3851;
	xor.b32  	%r3853, %r3848, %r3852;
	shf.l.wrap.b32 	%r3854, %r3853, %r3853, 7;
	add.s32 	%r3855, %r3813, %r3782;
	xor.b32  	%r3856, %r3803, %r3855;
	shf.l.wrap.b32 	%r3857, %r3856, %r3856, 16;
	add.s32 	%r3858, %r3792, %r3857;
	xor.b32  	%r3859, %r3782, %r3858;
	shf.l.wrap.b32 	%r3860, %r3859, %r3859, 12;
	add.s32 	%r3861, %r3855, %r3860;
	xor.b32  	%r3862, %r3857, %r3861;
	shf.l.wrap.b32 	%r3863, %r3862, %r3862, 8;
	add.s32 	%r3864, %r3858, %r3863;
	xor.b32  	%r3865, %r3860, %r3864;
	shf.l.wrap.b32 	%r3866, %r3865, %r3865, 7;
	add.s32 	%r3867, %r3825, %r3866;
	xor.b32  	%r3868, %r3839, %r3867;
	shf.l.wrap.b32 	%r3869, %r3868, %r3868, 16;
	add.s32 	%r3870, %r3852, %r3869;
	xor.b32  	%r3871, %r3866, %r3870;
	shf.l.wrap.b32 	%r3872, %r3871, %r3871, 12;
	add.s32 	%r3873, %r3867, %r3872;
	xor.b32  	%r3874, %r3869, %r3873;
	shf.l.wrap.b32 	%r3875, %r3874, %r3874, 8;
	add.s32 	%r3876, %r3870, %r3875;
	xor.b32  	%r3877, %r3872, %r3876;
	shf.l.wrap.b32 	%r3878, %r3877, %r3877, 7;
	add.s32 	%r3879, %r3837, %r3830;
	xor.b32  	%r3880, %r3851, %r3879;
	shf.l.wrap.b32 	%r3881, %r3880, %r3880, 16;
	add.s32 	%r3882, %r3864, %r3881;
	xor.b32  	%r3883, %r3830, %r3882;
	shf.l.wrap.b32 	%r3884, %r3883, %r3883, 12;
	add.s32 	%r3885, %r3879, %r3884;
	xor.b32  	%r3886, %r3881, %r3885;
	shf.l.wrap.b32 	%r3887, %r3886, %r3886, 8;
	add.s32 	%r3888, %r3882, %r3887;
	xor.b32  	%r3889, %r3884, %r3888;
	shf.l.wrap.b32 	%r3890, %r3889, %r3889, 7;
	add.s32 	%r3891, %r3849, %r3842;
	xor.b32  	%r3892, %r3863, %r3891;
	shf.l.wrap.b32 	%r3893, %r3892, %r3892, 16;
	add.s32 	%r3894, %r3828, %r3893;
	xor.b32  	%r3895, %r3842, %r3894;
	shf.l.wrap.b32 	%r3896, %r3895, %r3895, 12;
	add.s32 	%r3897, %r3891, %r3896;
	xor.b32  	%r3898, %r3893, %r3897;
	shf.l.wrap.b32 	%r3899, %r3898, %r3898, 8;
	add.s32 	%r3900, %r3894, %r3899;
	xor.b32  	%r3901, %r3896, %r3900;
	shf.l.wrap.b32 	%r3902, %r3901, %r3901, 7;
	add.s32 	%r3903, %r3861, %r3854;
	xor.b32  	%r3904, %r3827, %r3903;
	shf.l.wrap.b32 	%r3905, %r3904, %r3904, 16;
	add.s32 	%r3906, %r3840, %r3905;
	xor.b32  	%r3907, %r3854, %r3906;
	shf.l.wrap.b32 	%r3908, %r3907, %r3907, 12;
	add.s32 	%r3909, %r3903, %r3908;
	xor.b32  	%r3910, %r3905, %r3909;
	shf.l.wrap.b32 	%r3911, %r3910, %r3910, 8;
	add.s32 	%r3912, %r3906, %r3911;
	xor.b32  	%r3913, %r3908, %r3912;
	shf.l.wrap.b32 	%r3914, %r3913, %r3913, 7;
	add.s32 	%r3915, %r3873, %r3890;
	xor.b32  	%r3916, %r3911, %r3915;
	shf.l.wrap.b32 	%r3917, %r3916, %r3916, 16;
	add.s32 	%r3918, %r3900, %r3917;
	xor.b32  	%r3919, %r3890, %r3918;
	shf.l.wrap.b32 	%r3920, %r3919, %r3919, 12;
	add.s32 	%r3921, %r3915, %r3920;
	xor.b32  	%r3922, %r3917, %r3921;
	shf.l.wrap.b32 	%r3923, %r3922, %r3922, 8;
	add.s32 	%r3924, %r3918, %r3923;
	xor.b32  	%r3925, %r3920, %r3924;
	shf.l.wrap.b32 	%r3926, %r3925, %r3925, 7;
	add.s32 	%r3927, %r3885, %r3902;
	xor.b32  	%r3928, %r3875, %r3927;
	shf.l.wrap.b32 	%r3929, %r3928, %r3928, 16;
	add.s32 	%r3930, %r3912, %r3929;
	xor.b32  	%r3931, %r3902, %r3930;
	shf.l.wrap.b32 	%r3932, %r3931, %r3931, 12;
	add.s32 	%r3933, %r3927, %r3932;
	xor.b32  	%r3934, %r3929, %r3933;
	shf.l.wrap.b32 	%r3935, %r3934, %r3934, 8;
	add.s32 	%r3936, %r3930, %r3935;
	xor.b32  	%r3937, %r3932, %r3936;
	shf.l.wrap.b32 	%r3938, %r3937, %r3937, 7;
	add.s32 	%r3939, %r3897, %r3914;
	xor.b32  	%r3940, %r3887, %r3939;
	shf.l.wrap.b32 	%r3941, %r3940, %r3940, 16;
	add.s32 	%r3942, %r3876, %r3941;
	xor.b32  	%r3943, %r3914, %r3942;
	shf.l.wrap.b32 	%r3944, %r3943, %r3943, 12;
	add.s32 	%r3945, %r3939, %r3944;
	xor.b32  	%r3946, %r3941, %r3945;
	shf.l.wrap.b32 	%r3947, %r3946, %r3946, 8;
	add.s32 	%r3948, %r3942, %r3947;
	xor.b32  	%r3949, %r3944, %r3948;
	shf.l.wrap.b32 	%r3950, %r3949, %r3949, 7;
	add.s32 	%r3951, %r3909, %r3878;
	xor.b32  	%r3952, %r3899, %r3951;
	shf.l.wrap.b32 	%r3953, %r3952, %r3952, 16;
	add.s32 	%r3954, %r3888, %r3953;
	xor.b32  	%r3955, %r3878, %r3954;
	shf.l.wrap.b32 	%r3956, %r3955, %r3955, 12;
	add.s32 	%r3957, %r3951, %r3956;
	xor.b32  	%r3958, %r3953, %r3957;
	shf.l.wrap.b32 	%r3959, %r3958, %r3958, 8;
	add.s32 	%r3960, %r3954, %r3959;
	xor.b32  	%r3961, %r3956, %r3960;
	shf.l.wrap.b32 	%r3962, %r3961, %r3961, 7;
	add.s32 	%r3963, %r3921, %r3962;
	xor.b32  	%r3964, %r3935, %r3963;
	shf.l.wrap.b32 	%r3965, %r3964, %r3964, 16;
	add.s32 	%r3966, %r3948, %r3965;
	xor.b32  	%r3967, %r3962, %r3966;
	shf.l.wrap.b32 	%r3968, %r3967, %r3967, 12;
	add.s32 	%r3969, %r3963, %r3968;
	xor.b32  	%r3970, %r3965, %r3969;
	shf.l.wrap.b32 	%r3971, %r3970, %r3970, 8;
	add.s32 	%r3972, %r3966, %r3971;
	xor.b32  	%r3973, %r3968, %r3972;
	shf.l.wrap.b32 	%r3974, %r3973, %r3973, 7;
	add.s32 	%r3975, %r3933, %r3926;
	xor.b32  	%r3976, %r3947, %r3975;
	shf.l.wrap.b32 	%r3977, %r3976, %r3976, 16;
	add.s32 	%r3978, %r3960, %r3977;
	xor.b32  	%r3979, %r3926, %r3978;
	shf.l.wrap.b32 	%r3980, %r3979, %r3979, 12;
	add.s32 	%r3981, %r3975, %r3980;
	xor.b32  	%r3982, %r3977, %r3981;
	shf.l.wrap.b32 	%r3983, %r3982, %r3982, 8;
	add.s32 	%r3984, %r3978, %r3983;
	xor.b32  	%r3985, %r3980, %r3984;
	shf.l.wrap.b32 	%r3986, %r3985, %r3985, 7;
	add.s32 	%r3987, %r3945, %r3938;
	xor.b32  	%r3988, %r3959, %r3987;
	shf.l.wrap.b32 	%r3989, %r3988, %r3988, 16;
	add.s32 	%r3990, %r3924, %r3989;
	xor.b32  	%r3991, %r3938, %r3990;
	shf.l.wrap.b32 	%r3992, %r3991, %r3991, 12;
	add.s32 	%r3993, %r3987, %r3992;
	xor.b32  	%r3994, %r3989, %r3993;
	shf.l.wrap.b32 	%r3995, %r3994, %r3994, 8;
	add.s32 	%r3996, %r3990, %r3995;
	xor.b32  	%r3997, %r3992, %r3996;
	shf.l.wrap.b32 	%r3998, %r3997, %r3997, 7;
	add.s32 	%r3999, %r3957, %r3950;
	xor.b32  	%r4000, %r3923, %r3999;
	shf.l.wrap.b32 	%r4001, %r4000, %r4000, 16;
	add.s32 	%r4002, %r3936, %r4001;
	xor.b32  	%r4003, %r3950, %r4002;
	shf.l.wrap.b32 	%r4004, %r4003, %r4003, 12;
	add.s32 	%r4005, %r3999, %r4004;
	xor.b32  	%r4006, %r4001, %r4005;
	shf.l.wrap.b32 	%r4007, %r4006, %r4006, 8;
	add.s32 	%r4008, %r4002, %r4007;
	xor.b32  	%r4009, %r4004, %r4008;
	shf.l.wrap.b32 	%r4010, %r4009, %r4009, 7;
	add.s32 	%r4011, %r3969, %r3986;
	xor.b32  	%r4012, %r4007, %r4011;
	shf.l.wrap.b32 	%r4013, %r4012, %r4012, 16;
	add.s32 	%r4014, %r3996, %r4013;
	xor.b32  	%r4015, %r3986, %r4014;
	shf.l.wrap.b32 	%r4016, %r4015, %r4015, 12;
	add.s32 	%r4017, %r4011, %r4016;
	xor.b32  	%r4018, %r4013, %r4017;
	shf.l.wrap.b32 	%r4019, %r4018, %r4018, 8;
	add.s32 	%r4020, %r4014, %r4019;
	xor.b32  	%r4021, %r4016, %r4020;
	shf.l.wrap.b32 	%r4022, %r4021, %r4021, 7;
	add.s32 	%r4023, %r3981, %r3998;
	xor.b32  	%r4024, %r3971, %r4023;
	shf.l.wrap.b32 	%r4025, %r4024, %r4024, 16;
	add.s32 	%r4026, %r4008, %r4025;
	xor.b32  	%r4027, %r3998, %r4026;
	shf.l.wrap.b32 	%r4028, %r4027, %r4027, 12;
	add.s32 	%r4029, %r4023, %r4028;
	xor.b32  	%r4030, %r4025, %r4029;
	shf.l.wrap.b32 	%r4031, %r4030, %r4030, 8;
	add.s32 	%r4032, %r4026, %r4031;
	xor.b32  	%r4033, %r4028, %r4032;
	shf.l.wrap.b32 	%r4034, %r4033, %r4033, 7;
	add.s32 	%r4035, %r3993, %r4010;
	xor.b32  	%r4036, %r3983, %r4035;
	shf.l.wrap.b32 	%r4037, %r4036, %r4036, 16;
	add.s32 	%r4038, %r3972, %r4037;
	xor.b32  	%r4039, %r4010, %r4038;
	shf.l.wrap.b32 	%r4040, %r4039, %r4039, 12;
	add.s32 	%r4041, %r4035, %r4040;
	xor.b32  	%r4042, %r4037, %r4041;
	shf.l.wrap.b32 	%r4043, %r4042, %r4042, 8;
	add.s32 	%r4044, %r4038, %r4043;
	xor.b32  	%r4045, %r4040, %r4044;
	shf.l.wrap.b32 	%r4046, %r4045, %r4045, 7;
	add.s32 	%r4047, %r4005, %r3974;
	xor.b32  	%r4048, %r3995, %r4047;
	shf.l.wrap.b32 	%r4049, %r4048, %r4048, 16;
	add.s32 	%r4050, %r3984, %r4049;
	xor.b32  	%r4051, %r3974, %r4050;
	shf.l.wrap.b32 	%r4052, %r4051, %r4051, 12;
	add.s32 	%r4053, %r4047, %r4052;
	xor.b32  	%r4054, %r4049, %r4053;
	shf.l.wrap.b32 	%r4055, %r4054, %r4054, 8;
	add.s32 	%r4056, %r4050, %r4055;
	xor.b32  	%r4057, %r4052, %r4056;
	shf.l.wrap.b32 	%r4058, %r4057, %r4057, 7;
	add.s32 	%r5749, %r3675, %r4017;
	add.s32 	%r5748, %r3687, %r4029;
	add.s32 	%r5747, %r3699, %r4041;
	add.s32 	%r5746, %r3711, %r4053;
	add.s32 	%r5750, %r5757, %r4058;
	add.s32 	%r5751, %r5756, %r4022;
	add.s32 	%r5752, %r5755, %r4034;
	add.s32 	%r5753, %r5754, %r4046;
	xor.b32  	%r4059, %r3676, 1;
	shf.l.wrap.b32 	%r4060, %r3676, %r4059, 16;
	add.s32 	%r4061, %r5757, %r4060;
	xor.b32  	%r4062, %r5757, %r4061;
	shf.l.wrap.b32 	%r4063, %r4062, %r4062, 12;
	add.s32 	%r4064, %r3676, %r4063;
	xor.b32  	%r4065, %r4060, %r4064;
	shf.l.wrap.b32 	%r4066, %r4065, %r4065, 8;
	add.s32 	%r4067, %r4061, %r4066;
	xor.b32  	%r4068, %r4063, %r4067;
	shf.l.wrap.b32 	%r4069, %r4068, %r4068, 7;
	add.s32 	%r4070, %r4064, %r3698;
	xor.b32  	%r4071, %r3719, %r4070;
	shf.l.wrap.b32 	%r4072, %r4071, %r4071, 16;
	add.s32 	%r4073, %r3708, %r4072;
	xor.b32  	%r4074, %r3698, %r4073;
	shf.l.wrap.b32 	%r4075, %r4074, %r4074, 12;
	add.s32 	%r4076, %r4070, %r4075;
	xor.b32  	%r4077, %r4072, %r4076;
	shf.l.wrap.b32 	%r4078, %r4077, %r4077, 8;
	add.s32 	%r4079, %r4073, %r4078;
	xor.b32  	%r4080, %r4075, %r4079;
	shf.l.wrap.b32 	%r4081, %r4080, %r4080, 7;
	xor.b32  	%r4082, %r4066, %r3735;
	shf.l.wrap.b32 	%r4083, %r4082, %r4082, 16;
	add.s32 	%r4084, %r3720, %r4083;
	xor.b32  	%r4085, %r3710, %r4084;
	shf.l.wrap.b32 	%r4086, %r4085, %r4085, 12;
	add.s32 	%r4087, %r3735, %r4086;
	xor.b32  	%r4088, %r4083, %r4087;
	shf.l.wrap.b32 	%r4089, %r4088, %r4088, 8;
	add.s32 	%r4090, %r4084, %r4089;
	xor.b32  	%r4091, %r4086, %r4090;
	shf.l.wrap.b32 	%r4092, %r4091, %r4091, 7;
	add.s32 	%r4093, %r4067, %r3749;
	xor.b32  	%r4094, %r3722, %r4093;
	shf.l.wrap.b32 	%r4095, %r4094, %r4094, 12;
	add.s32 	%r4096, %r3747, %r4095;
	xor.b32  	%r4097, %r3749, %r4096;
	shf.l.wrap.b32 	%r4098, %r4097, %r4097, 8;
	add.s32 	%r4099, %r4093, %r4098;
	xor.b32  	%r4100, %r4095, %r4099;
	shf.l.wrap.b32 	%r4101, %r4100, %r4100, 7;
	add.s32 	%r4102, %r3717, %r4069;
	xor.b32  	%r4103, %r3707, %r4102;
	shf.l.wrap.b32 	%r4104, %r4103, %r4103, 16;
	add.s32 	%r4105, %r3696, %r4104;
	xor.b32  	%r4106, %r4069, %r4105;
	shf.l.wrap.b32 	%r4107, %r4106, %r4106, 12;
	add.s32 	%r4108, %r4102, %r4107;
	xor.b32  	%r4109, %r4104, %r4108;
	shf.l.wrap.b32 	%r4110, %r4109, %r4109, 8;
	add.s32 	%r4111, %r4105, %r4110;
	xor.b32  	%r4112, %r4107, %r4111;
	shf.l.wrap.b32 	%r4113, %r4112, %r4112, 7;
	add.s32 	%r4114, %r4076, %r4113;
	xor.b32  	%r4115, %r4089, %r4114;
	shf.l.wrap.b32 	%r4116, %r4115, %r4115, 16;
	add.s32 	%r4117, %r4099, %r4116;
	xor.b32  	%r4118, %r4113, %r4117;
	shf.l.wrap.b32 	%r4119, %r4118, %r4118, 12;
	add.s32 	%r4120, %r4114, %r4119;
	xor.b32  	%r4121, %r4116, %r4120;
	shf.l.wrap.b32 	%r4122, %r4121, %r4121, 8;
	add.s32 	%r4123, %r4117, %r4122;
	xor.b32  	%r4124, %r4119, %r4123;
	shf.l.wrap.b32 	%r4125, %r4124, %r4124, 7;
	add.s32 	%r4126, %r4087, %r4081;
	xor.b32  	%r4127, %r4098, %r4126;
	shf.l.wrap.b32 	%r4128, %r4127, %r4127, 16;
	add.s32 	%r4129, %r4111, %r4128;
	xor.b32  	%r4130, %r4081, %r4129;
	shf.l.wrap.b32 	%r4131, %r4130, %r4130, 12;
	add.s32 	%r4132, %r4126, %r4131;
	xor.b32  	%r4133, %r4128, %r4132;
	shf.l.wrap.b32 	%r4134, %r4133, %r4133, 8;
	add.s32 	%r4135, %r4129, %r4134;
	xor.b32  	%r4136, %r4131, %r4135;
	shf.l.wrap.b32 	%r4137, %r4136, %r4136, 7;
	add.s32 	%r4138, %r4096, %r4092;
	xor.b32  	%r4139, %r4110, %r4138;
	shf.l.wrap.b32 	%r4140, %r4139, %r4139, 16;
	add.s32 	%r4141, %r4079, %r4140;
	xor.b32  	%r4142, %r4092, %r4141;
	shf.l.wrap.b32 	%r4143, %r4142, %r4142, 12;
	add.s32 	%r4144, %r4138, %r4143;
	xor.b32  	%r4145, %r4140, %r4144;
	shf.l.wrap.b32 	%r4146, %r4145, %r4145, 8;
	add.s32 	%r4147, %r4141, %r4146;
	xor.b32  	%r4148, %r4143, %r4147;
	shf.l.wrap.b32 	%r4149, %r4148, %r4148, 7;
	add.s32 	%r4150, %r4108, %r4101;
	xor.b32  	%r4151, %r4078, %r4150;
	shf.l.wrap.b32 	%r4152, %r4151, %r4151, 16;
	add.s32 	%r4153, %r4090, %r4152;
	xor.b32  	%r4154, %r4101, %r4153;
	shf.l.wrap.b32 	%r4155, %r4154, %r4154, 12;
	add.s32 	%r4156, %r4150, %r4155;
	xor.b32  	%r4157, %r4152, %r4156;
	shf.l.wrap.b32 	%r4158, %r4157, %r4157, 8;
	add.s32 	%r4159, %r4153, %r4158;
	xor.b32  	%r4160, %r4155, %r4159;
	shf.l.wrap.b32 	%r4161, %r4160, %r4160, 7;
	add.s32 	%r4162, %r4120, %r4137;
	xor.b32  	%r4163, %r4158, %r4162;
	shf.l.wrap.b32 	%r4164, %r4163, %r4163, 16;
	add.s32 	%r4165, %r4147, %r4164;
	xor.b32  	%r4166, %r4137, %r4165;
	shf.l.wrap.b32 	%r4167, %r4166, %r4166, 12;
	add.s32 	%r4168, %r4162, %r4167;
	xor.b32  	%r4169, %r4164, %r4168;
	shf.l.wrap.b32 	%r4170, %r4169, %r4169, 8;
	add.s32 	%r4171, %r4165, %r4170;
	xor.b32  	%r4172, %r4167, %r4171;
	shf.l.wrap.b32 	%r4173, %r4172, %r4172, 7;
	add.s32 	%r4174, %r4132, %r4149;
	xor.b32  	%r4175, %r4122, %r4174;
	shf.l.wrap.b32 	%r4176, %r4175, %r4175, 16;
	add.s32 	%r4177, %r4159, %r4176;
	xor.b32  	%r4178, %r4149, %r4177;
	shf.l.wrap.b32 	%r4179, %r4178, %r4178, 12;
	add.s32 	%r4180, %r4174, %r4179;
	xor.b32  	%r4181, %r4176, %r4180;
	shf.l.wrap.b32 	%r4182, %r4181, %r4181, 8;
	add.s32 	%r4183, %r4177, %r4182;
	xor.b32  	%r4184, %r4179, %r4183;
	shf.l.wrap.b32 	%r4185, %r4184, %r4184, 7;
	add.s32 	%r4186, %r4144, %r4161;
	xor.b32  	%r4187, %r4134, %r4186;
	shf.l.wrap.b32 	%r4188, %r4187, %r4187, 16;
	add.s32 	%r4189, %r4123, %r4188;
	xor.b32  	%r4190, %r4161, %r4189;
	shf.l.wrap.b32 	%r4191, %r4190, %r4190, 12;
	add.s32 	%r4192, %r4186, %r4191;
	xor.b32  	%r4193, %r4188, %r4192;
	shf.l.wrap.b32 	%r4194, %r4193, %r4193, 8;
	add.s32 	%r4195, %r4189, %r4194;
	xor.b32  	%r4196, %r4191, %r4195;
	shf.l.wrap.b32 	%r4197, %r4196, %r4196, 7;
	add.s32 	%r4198, %r4156, %r4125;
	xor.b32  	%r4199, %r4146, %r4198;
	shf.l.wrap.b32 	%r4200, %r4199, %r4199, 16;
	add.s32 	%r4201, %r4135, %r4200;
	xor.b32  	%r4202, %r4125, %r4201;
	shf.l.wrap.b32 	%r4203, %r4202, %r4202, 12;
	add.s32 	%r4204, %r4198, %r4203;
	xor.b32  	%r4205, %r4200, %r4204;
	shf.l.wrap.b32 	%r4206, %r4205, %r4205, 8;
	add.s32 	%r4207, %r4201, %r4206;
	xor.b32  	%r4208, %r4203, %r4207;
	shf.l.wrap.b32 	%r4209, %r4208, %r4208, 7;
	add.s32 	%r4210, %r4168, %r4209;
	xor.b32  	%r4211, %r4182, %r4210;
	shf.l.wrap.b32 	%r4212, %r4211, %r4211, 16;
	add.s32 	%r4213, %r4195, %r4212;
	xor.b32  	%r4214, %r4209, %r4213;
	shf.l.wrap.b32 	%r4215, %r4214, %r4214, 12;
	add.s32 	%r4216, %r4210, %r4215;
	xor.b32  	%r4217, %r4212, %r4216;
	shf.l.wrap.b32 	%r4218, %r4217, %r4217, 8;
	add.s32 	%r4219, %r4213, %r4218;
	xor.b32  	%r4220, %r4215, %r4219;
	shf.l.wrap.b32 	%r4221, %r4220, %r4220, 7;
	add.s32 	%r4222, %r4180, %r4173;
	xor.b32  	%r4223, %r4194, %r4222;
	shf.l.wrap.b32 	%r4224, %r4223, %r4223, 16;
	add.s32 	%r4225, %r4207, %r4224;
	xor.b32  	%r4226, %r4173, %r4225;
	shf.l.wrap.b32 	%r4227, %r4226, %r4226, 12;
	add.s32 	%r4228, %r4222, %r4227;
	xor.b32  	%r4229, %r4224, %r4228;
	shf.l.wrap.b32 	%r4230, %r4229, %r4229, 8;
	add.s32 	%r4231, %r4225, %r4230;
	xor.b32  	%r4232, %r4227, %r4231;
	shf.l.wrap.b32 	%r4233, %r4232, %r4232, 7;
	add.s32 	%r4234, %r4192, %r4185;
	xor.b32  	%r4235, %r4206, %r4234;
	shf.l.wrap.b32 	%r4236, %r4235, %r4235, 16;
	add.s32 	%r4237, %r4171, %r4236;
	xor.b32  	%r4238, %r4185, %r4237;
	shf.l.wrap.b32 	%r4239, %r4238, %r4238, 12;
	add.s32 	%r4240, %r4234, %r4239;
	xor.b32  	%r4241, %r4236, %r4240;
	shf.l.wrap.b32 	%r4242, %r4241, %r4241, 8;
	add.s32 	%r4243, %r4237, %r4242;
	xor.b32  	%r4244, %r4239, %r4243;
	shf.l.wrap.b32 	%r4245, %r4244, %r4244, 7;
	add.s32 	%r4246, %r4204, %r4197;
	xor.b32  	%r4247, %r4170, %r4246;
	shf.l.wrap.b32 	%r4248, %r4247, %r4247, 16;
	add.s32 	%r4249, %r4183, %r4248;
	xor.b32  	%r4250, %r4197, %r4249;
	shf.l.wrap.b32 	%r4251, %r4250, %r4250, 12;
	add.s32 	%r4252, %r4246, %r4251;
	xor.b32  	%r4253, %r4248, %r4252;
	shf.l.wrap.b32 	%r4254, %r4253, %r4253, 8;
	add.s32 	%r4255, %r4249, %r4254;
	xor.b32  	%r4256, %r4251, %r4255;
	shf.l.wrap.b32 	%r4257, %r4256, %r4256, 7;
	add.s32 	%r4258, %r4216, %r4233;
	xor.b32  	%r4259, %r4254, %r4258;
	shf.l.wrap.b32 	%r4260, %r4259, %r4259, 16;
	add.s32 	%r4261, %r4243, %r4260;
	xor.b32  	%r4262, %r4233, %r4261;
	shf.l.wrap.b32 	%r4263, %r4262, %r4262, 12;
	add.s32 	%r4264, %r4258, %r4263;
	xor.b32  	%r4265, %r4260, %r4264;
	shf.l.wrap.b32 	%r4266, %r4265, %r4265, 8;
	add.s32 	%r4267, %r4261, %r4266;
	xor.b32  	%r4268, %r4263, %r4267;
	shf.l.wrap.b32 	%r4269, %r4268, %r4268, 7;
	add.s32 	%r4270, %r4228, %r4245;
	xor.b32  	%r4271, %r4218, %r4270;
	shf.l.wrap.b32 	%r4272, %r4271, %r4271, 16;
	add.s32 	%r4273, %r4255, %r4272;
	xor.b32  	%r4274, %r4245, %r4273;
	shf.l.wrap.b32 	%r4275, %r4274, %r4274, 12;
	add.s32 	%r4276, %r4270, %r4275;
	xor.b32  	%r4277, %r4272, %r4276;
	shf.l.wrap.b32 	%r4278, %r4277, %r4277, 8;
	add.s32 	%r4279, %r4273, %r4278;
	xor.b32  	%r4280, %r4275, %r4279;
	shf.l.wrap.b32 	%r4281, %r4280, %r4280, 7;
	add.s32 	%r4282, %r4240, %r4257;
	xor.b32  	%r4283, %r4230, %r4282;
	shf.l.wrap.b32 	%r4284, %r4283, %r4283, 16;
	add.s32 	%r4285, %r4219, %r4284;
	xor.b32  	%r4286, %r4257, %r4285;
	shf.l.wrap.b32 	%r4287, %r4286, %r4286, 12;
	add.s32 	%r4288, %r4282, %r4287;
	xor.b32  	%r4289, %r4284, %r4288;
	shf.l.wrap.b32 	%r4290, %r4289, %r4289, 8;
	add.s32 	%r4291, %r4285, %r4290;
	xor.b32  	%r4292, %r4287, %r4291;
	shf.l.wrap.b32 	%r4293, %r4292, %r4292, 7;
	add.s32 	%r4294, %r4252, %r4221;
	xor.b32  	%r4295, %r4242, %r4294;
	shf.l.wrap.b32 	%r4296, %r4295, %r4295, 16;
	add.s32 	%r4297, %r4231, %r4296;
	xor.b32  	%r4298, %r4221, %r4297;
	shf.l.wrap.b32 	%r4299, %r4298, %r4298, 12;
	add.s32 	%r4300, %r4294, %r4299;
	xor.b32  	%r4301, %r4296, %r4300;
	shf.l.wrap.b32 	%r4302, %r4301, %r4301, 8;
	add.s32 	%r4303, %r4297, %r4302;
	xor.b32  	%r4304, %r4299, %r4303;
	shf.l.wrap.b32 	%r4305, %r4304, %r4304, 7;
	add.s32 	%r4306, %r4264, %r4305;
	xor.b32  	%r4307, %r4278, %r4306;
	shf.l.wrap.b32 	%r4308, %r4307, %r4307, 16;
	add.s32 	%r4309, %r4291, %r4308;
	xor.b32  	%r4310, %r4305, %r4309;
	shf.l.wrap.b32 	%r4311, %r4310, %r4310, 12;
	add.s32 	%r4312, %r4306, %r4311;
	xor.b32  	%r4313, %r4308, %r4312;
	shf.l.wrap.b32 	%r4314, %r4313, %r4313, 8;
	add.s32 	%r4315, %r4276, %r4269;
	xor.b32  	%r4316, %r4290, %r4315;
	shf.l.wrap.b32 	%r4317, %r4316, %r4316, 16;
	add.s32 	%r4318, %r4303, %r4317;
	xor.b32  	%r4319, %r4269, %r4318;
	shf.l.wrap.b32 	%r4320, %r4319, %r4319, 12;
	add.s32 	%r4321, %r4315, %r4320;
	xor.b32  	%r4322, %r4317, %r4321;
	shf.l.wrap.b32 	%r4323, %r4322, %r4322, 8;
	add.s32 	%r4324, %r4318, %r4323;
	xor.b32  	%r4325, %r4320, %r4324;
	shf.l.wrap.b32 	%r4326, %r4325, %r4325, 7;
	add.s32 	%r4327, %r4288, %r4281;
	xor.b32  	%r4328, %r4302, %r4327;
	shf.l.wrap.b32 	%r4329, %r4328, %r4328, 16;
	add.s32 	%r4330, %r4267, %r4329;
	xor.b32  	%r4331, %r4281, %r4330;
	shf.l.wrap.b32 	%r4332, %r4331, %r4331, 12;
	add.s32 	%r4333, %r4327, %r4332;
	xor.b32  	%r4334, %r4329, %r4333;
	shf.l.wrap.b32 	%r4335, %r4334, %r4334, 8;
	add.s32 	%r4336, %r4330, %r4335;
	xor.b32  	%r4337, %r4332, %r4336;
	shf.l.wrap.b32 	%r4338, %r4337, %r4337, 7;
	add.s32 	%r4339, %r4300, %r4293;
	xor.b32  	%r4340, %r4266, %r4339;
	shf.l.wrap.b32 	%r4341, %r4340, %r4340, 16;
	add.s32 	%r4342, %r4279, %r4341;
	xor.b32  	%r4343, %r4293, %r4342;
	shf.l.wrap.b32 	%r4344, %r4343, %r4343, 12;
	add.s32 	%r4345, %r4339, %r4344;
	xor.b32  	%r4346, %r4341, %r4345;
	shf.l.wrap.b32 	%r4347, %r4346, %r4346, 8;
	add.s32 	%r4348, %r4342, %r4347;
	add.s32 	%r4349, %r4312, %r4326;
	xor.b32  	%r4350, %r4347, %r4349;
	shf.l.wrap.b32 	%r4351, %r4350, %r4350, 16;
	add.s32 	%r4352, %r4336, %r4351;
	xor.b32  	%r4353, %r4326, %r4352;
	shr.u32 	%r4354, %r4353, 20;
	add.s32 	%r4355, %r4349, %r4354;
	add.s32 	%r4356, %r4321, %r4338;
	xor.b32  	%r4357, %r4314, %r4356;
	shf.l.wrap.b32 	%r4358, %r4357, %r4357, 16;
	add.s32 	%r4359, %r4348, %r4358;
	xor.b32  	%r4360, %r4338, %r4359;
	shr.u32 	%r4361, %r4360, 20;
	add.s32 	%r4362, %r4356, %r4361;
	add.s32 	%r4363, %r3675, %r4355;
	add.s32 	%r4364, %r3687, %r4362;
	not.b32 	%r4365, %r5745;
	add.s32 	%r4366, %r312, %r4365;
	shl.b32 	%r4372, %r3667, 3;
	and.b32  	%r4373, %r4372, 7936;
	add.s32 	%r4374, %r5715, %r4373;
	add.s32 	%r4375, %r3669, %r4374;
	shr.u32 	%r4376, %r4375, %r4366;
	and.b32  	%r4377, %r4376, 1;
	setp.eq.b32 	%p39, %r4377, 1;
	selp.b32 	%r4378, %r4364, %r4363, %p39;
	cvt.u16.u32 	%rs60, %r4378;
	and.b16  	%rs90, %rs60, 1;
	and.b16  	%rs61, %rs88, 255;
	setp.ne.s16 	%p40, %rs61, 1;
	@%p40 bra 	$L__BB0_44;
	ld.param.u64 	%rd73, [fused_batch_pir_kernel_1_param_1];
	not.b32 	%r4379, %r5745;
	add.s32 	%r4380, %r312, %r4379;
	mov.u32 	%r4381, %ctaid.x;
	shl.b32 	%r4382, %r4381, 11;
	and.b32  	%r4384, %r3667, 31;
	or.b32  	%r4385, %r4382, %r4384;
	shl.b32 	%r4386, %r3667, 3;
	and.b32  	%r4387, %r4386, 7936;
	add.s32 	%r4388, %r5715, %r4387;
	add.s32 	%r4389, %r4385, %r4388;
	shr.u32 	%r4390, %r4389, %r4380;
	and.b32  	%r4391, %r4390, 1;
	setp.eq.b32 	%p41, %r4391, 1;
	cvt.s64.s32 	%rd38, %r5745;
	cvta.to.global.u64 	%rd39, %rd73;
	mul.wide.s32 	%rd40, %r5745, 16;
	add.s64 	%rd41, %rd39, %rd40;
	ld.global.u32 	%r4392, [%rd41+508];
	selp.b32 	%r4393, %r5750, %r5749, %p41;
	xor.b32  	%r4394, %r4393, %r4392;
	selp.b32 	%r4395, %r5751, %r5748, %p41;
	selp.b32 	%r5749, %r5749, %r4394, %p41;
	selp.b32 	%r5750, %r4394, %r5750, %p41;
	ld.global.u32 	%r4396, [%rd41+512];
	xor.b32  	%r4397, %r4395, %r4396;
	selp.b32 	%r4398, %r5752, %r5747, %p41;
	selp.b32 	%r5748, %r5748, %r4397, %p41;
	selp.b32 	%r5751, %r4397, %r5751, %p41;
	ld.global.u32 	%r4399, [%rd41+516];
	xor.b32  	%r4400, %r4398, %r4399;
	selp.b32 	%r4401, %r5753, %r5746, %p41;
	selp.b32 	%r5747, %r5747, %r4400, %p41;
	selp.b32 	%r5752, %r4400, %r5752, %p41;
	ld.global.u32 	%r4402, [%rd41+520];
	xor.b32  	%r4403, %r4401, %r4402;
	selp.b64 	%rd42, 445, 420, %p41;
	selp.b32 	%r5746, %r5746, %r4403, %p41;
	selp.b32 	%r5753, %r4403, %r5753, %p41;
	add.s64 	%rd43, %rd42, %rd38;
	add.s64 	%rd44, %rd39, %rd43;
	ld.global.u8 	%rs62, [%rd44+488];
	xor.b16  	%rs90, %rs62, %rs90;
$L__BB0_44:
	mov.u32 	%r4406, %ctaid.x;
	shl.b32 	%r4407, %r4406, 11;
	and.b32  	%r4409, %r3667, 31;
	or.b32  	%r4410, %r4407, %r4409;
	shl.b32 	%r4411, %r3667, 3;
	and.b32  	%r4412, %r4411, 7936;
	add.s32 	%r4413, %r5715, %r4412;
	add.s32 	%r4414, %r4410, %r4413;
	shr.u32 	%r4415, %r4414, %r4366;
	and.b32  	%r4416, %r4415, 1;
	setp.eq.b32 	%p42, %r4416, 1;
	selp.b32 	%r5757, %r5750, %r5749, %p42;
	selp.b32 	%r5756, %r5751, %r5748, %p42;
	selp.b32 	%r5755, %r5752, %r5747, %p42;
	selp.b32 	%r5754, %r5753, %r5746, %p42;
	add.s32 	%r5745, %r5745, 1;
	setp.lt.u32 	%p43, %r5745, %r312;
	mov.u16 	%rs88, %rs90;
	@%p43 bra 	$L__BB0_42;
$L__BB0_45:
	ld.param.u64 	%rd74, [fused_batch_pir_kernel_1_param_1];
	cvta.to.global.u64 	%rd10, %rd74;
	and.b16  	%rs63, %rs90, 255;
	setp.ne.s16 	%p44, %rs63, 1;
	@%p44 bra 	$L__BB0_47;
	ld.global.u32 	%r4417, [%rd10+960];
	xor.b32  	%r5757, %r5757, %r4417;
$L__BB0_47:
	@%p44 bra 	$L__BB0_49;
	ld.global.u32 	%r4418, [%rd10+964];
	xor.b32  	%r5756, %r5756, %r4418;
$L__BB0_49:
	@%p44 bra 	$L__BB0_51;
	ld.global.u32 	%r4419, [%rd10+968];
	xor.b32  	%r5755, %r5755, %r4419;
$L__BB0_51:
	@%p44 bra 	$L__BB0_53;
	ld.global.u32 	%r4420, [%rd10+972];
	xor.b32  	%r5754, %r5754, %r4420;
$L__BB0_53:
	ld.param.u32 	%r5562, [fused_batch_pir_kernel_1_param_4];
	setp.ge.s32 	%p48, %r3673, %r5562;
	mov.b32 	%r5778, 0;
	mov.u32 	%r5779, %r5778;
	mov.u32 	%r5780, %r5778;
	mov.u32 	%r5781, %r5778;
	@%p48 bra 	$L__BB0_67;
	ld.param.u64 	%rd75, [fused_batch_pir_kernel_1_param_1];
	cvta.to.global.u64 	%rd45, %rd75;
	ld.global.u8 	%rs67, [%rd45+993];
	max.u16 	%rs68, %rs67, 11;
	cvt.u32.u16 	%r4431, %rs68;
	add.s32 	%r5769, %r4431, -11;
	ld.shared.v2.u32 	{%r5781, %r5780}, [s_mem+12376];
	ld.shared.v2.u32 	{%r5779, %r5778}, [s_mem+12384];
	ld.shared.u8 	%rs93, [s_mem+12392];
	cvt.u32.u16 	%r367, %rs67;
	setp.ge.u32 	%p49, %r5769, %r367;
	@%p49 bra 	$L__BB0_59;
	mov.u16 	%rs91, %rs93;
$L__BB0_56:
	ld.const.u32 	%r4432, [CHACHA_CONSTANTS];
	add.s32 	%r4433, %r4432, %r5781;
	shf.l.wrap.b32 	%r4434, %r4433, %r4433, 16;
	add.s32 	%r4435, %r5781, %r4434;
	xor.b32  	%r4436, %r5781, %r4435;
	shf.l.wrap.b32 	%r4437, %r4436, %r4436, 12;
	add.s32 	%r4438, %r4433, %r4437;
	xor.b32  	%r4439, %r4434, %r4438;
	shf.l.wrap.b32 	%r4440, %r4439, %r4439, 8;
	add.s32 	%r4441, %r4435, %r4440;
	xor.b32  	%r4442, %r4437, %r4441;
	shf.l.wrap.b32 	%r4443, %r4442, %r4442, 7;
	ld.const.u32 	%r4444, [CHACHA_CONSTANTS+4];
	add.s32 	%r4445, %r4444, %r5780;
	shf.l.wrap.b32 	%r4446, %r4445, %r4445, 16;
	add.s32 	%r4447, %r5780, %r4446;
	xor.b32  	%r4448, %r5780, %r4447;
	shf.l.wrap.b32 	%r4449, %r4448, %r4448, 12;
	add.s32 	%r4450, %r4445, %r4449;
	xor.b32  	%r4451, %r4446, %r4450;
	shf.l.wrap.b32 	%r4452, %r4451, %r4451, 8;
	add.s32 	%r4453, %r4447, %r4452;
	xor.b32  	%r4454, %r4449, %r4453;
	shf.l.wrap.b32 	%r4455, %r4454, %r4454, 7;
	ld.const.u32 	%r4456, [CHACHA_CONSTANTS+8];
	add.s32 	%r4457, %r4456, %r5779;
	shf.l.wrap.b32 	%r4458, %r4457, %r4457, 16;
	add.s32 	%r4459, %r5779, %r4458;
	xor.b32  	%r4460, %r5779, %r4459;
	shf.l.wrap.b32 	%r4461, %r4460, %r4460, 12;
	add.s32 	%r4462, %r4457, %r4461;
	xor.b32  	%r4463, %r4458, %r4462;
	shf.l.wrap.b32 	%r4464, %r4463, %r4463, 8;
	add.s32 	%r4465, %r4459, %r4464;
	xor.b32  	%r4466, %r4461, %r4465;
	shf.l.wrap.b32 	%r4467, %r4466, %r4466, 7;
	ld.const.u32 	%r4468, [CHACHA_CONSTANTS+12];
	add.s32 	%r4469, %r4468, %r5778;
	shf.l.wrap.b32 	%r4470, %r4469, %r4469, 16;
	add.s32 	%r4471, %r5778, %r4470;
	xor.b32  	%r4472, %r5778, %r4471;
	shf.l.wrap.b32 	%r4473, %r4472, %r4472, 12;
	add.s32 	%r4474, %r4469, %r4473;
	xor.b32  	%r4475, %r4470, %r4474;
	shf.l.wrap.b32 	%r4476, %r4475, %r4475, 8;
	add.s32 	%r4477, %r4471, %r4476;
	xor.b32  	%r4478, %r4473, %r4477;
	shf.l.wrap.b32 	%r4479, %r4478, %r4478, 7;
	add.s32 	%r4480, %r4438, %r4455;
	xor.b32  	%r4481, %r4476, %r4480;
	shf.l.wrap.b32 	%r4482, %r4481, %r4481, 16;
	add.s32 	%r4483, %r4465, %r4482;
	xor.b32  	%r4484, %r4455, %r4483;
	shf.l.wrap.b32 	%r4485, %r4484, %r4484, 12;
	add.s32 	%r4486, %r4480, %r4485;
	xor.b32  	%r4487, %r4482, %r4486;
	shf.l.wrap.b32 	%r4488, %r4487, %r4487, 8;
	add.s32 	%r4489, %r4483, %r4488;
	xor.b32  	%r4490, %r4485, %r4489;
	shf.l.wrap.b32 	%r4491, %r4490, %r4490, 7;
	add.s32 	%r4492, %r4450, %r4467;
	xor.b32  	%r4493, %r4440, %r4492;
	shf.l.wrap.b32 	%r4494, %r4493, %r4493, 16;
	add.s32 	%r4495, %r4477, %r4494;
	xor.b32  	%r4496, %r4467, %r4495;
	shf.l.wrap.b32 	%r4497, %r4496, %r4496, 12;
	add.s32 	%r4498, %r4492, %r4497;
	xor.b32  	%r4499, %r4494, %r4498;
	shf.l.wrap.b32 	%r4500, %r4499, %r4499, 8;
	add.s32 	%r4501, %r4495, %r4500;
	xor.b32  	%r4502, %r4497, %r4501;
	shf.l.wrap.b32 	%r4503, %r4502, %r4502, 7;
	add.s32 	%r4504, %r4462, %r4479;
	xor.b32  	%r4505, %r4452, %r4504;
	shf.l.wrap.b32 	%r4506, %r4505, %r4505, 16;
	add.s32 	%r4507, %r4441, %r4506;
	xor.b32  	%r4508, %r4479, %r4507;
	shf.l.wrap.b32 	%r4509, %r4508, %r4508, 12;
	add.s32 	%r4510, %r4504, %r4509;
	xor.b32  	%r4511, %r4506, %r4510;
	shf.l.wrap.b32 	%r4512, %r4511, %r4511, 8;
	add.s32 	%r4513, %r4507, %r4512;
	xor.b32  	%r4514, %r4509, %r4513;
	shf.l.wrap.b32 	%r4515, %r4514, %r4514, 7;
	add.s32 	%r4516, %r4474, %r4443;
	xor.b32  	%r4517, %r4464, %r4516;
	shf.l.wrap.b32 	%r4518, %r4517, %r4517, 16;
	add.s32 	%r4519, %r4453, %r4518;
	xor.b32  	%r4520, %r4443, %r4519;
	shf.l.wrap.b32 	%r4521, %r4520, %r4520, 12;
	add.s32 	%r4522, %r4516, %r4521;
	xor.b32  	%r4523, %r4518, %r4522;
	shf.l.wrap.b32 	%r4524, %r4523, %r4523, 8;
	add.s32 	%r4525, %r4519, %r4524;
	xor.b32  	%r4526, %r4521, %r4525;
	shf.l.wrap.b32 	%r4527, %r4526, %r4526, 7;
	add.s32 	%r4528, %r4486, %r4527;
	xor.b32  	%r4529, %r4500, %r4528;
	shf.l.wrap.b32 	%r4530, %r4529, %r4529, 16;
	add.s32 	%r4531, %r4513, %r4530;
	xor.b32  	%r4532, %r4527, %r4531;
	shf.l.wrap.b32 	%r4533, %r4532, %r4532, 12;
	add.s32 	%r4534, %r4528, %r4533;
	xor.b32  	%r4535, %r4530, %r4534;
	shf.l.wrap.b32 	%r4536, %r4535, %r4535, 8;
	add.s32 	%r4537, %r4531, %r4536;
	xor.b32  	%r4538, %r4533, %r4537;
	shf.l.wrap.b32 	%r4539, %r4538, %r4538, 7;
	add.s32 	%r4540, %r4498, %r4491;
	xor.b32  	%r4541, %r4512, %r4540;
	shf.l.wrap.b32 	%r4542, %r4541, %r4541, 16;
	add.s32 	%r4543, %r4525, %r4542;
	xor.b32  	%r4544, %r4491, %r4543;
	shf.l.wrap.b32 	%r4545, %r4544, %r4544, 12;
	add.s32 	%r4546, %r4540, %r4545;
	xor.b32  	%r4547, %r4542, %r4546;
	shf.l.wrap.b32 	%r4548, %r4547, %r4547, 8;
	add.s32 	%r4549, %r4543, %r4548;
	xor.b32  	%r4550, %r4545, %r4549;
	shf.l.wrap.b32 	%r4551, %r4550, %r4550, 7;
	add.s32 	%r4552, %r4510, %r4503;
	xor.b32  	%r4553, %r4524, %r4552;
	shf.l.wrap.b32 	%r4554, %r4553, %r4553, 16;
	add.s32 	%r4555, %r4489, %r4554;
	xor.b32  	%r4556, %r4503, %r4555;
	shf.l.wrap.b32 	%r4557, %r4556, %r4556, 12;
	add.s32 	%r4558, %r4552, %r4557;
	xor.b32  	%r4559, %r4554, %r4558;
	shf.l.wrap.b32 	%r4560, %r4559, %r4559, 8;
	add.s32 	%r4561, %r4555, %r4560;
	xor.b32  	%r4562, %r4557, %r4561;
	shf.l.wrap.b32 	%r4563, %r4562, %r4562, 7;
	add.s32 	%r4564, %r4522, %r4515;
	xor.b32  	%r4565, %r4488, %r4564;
	shf.l.wrap.b32 	%r4566, %r4565, %r4565, 16;
	add.s32 	%r4567, %r4501, %r4566;
	xor.b32  	%r4568, %r4515, %r4567;
	shf.l.wrap.b32 	%r4569, %r4568, %r4568, 12;
	add.s32 	%r4570, %r4564, %r4569;
	xor.b32  	%r4571, %r4566, %r4570;
	shf.l.wrap.b32 	%r4572, %r4571, %r4571, 8;
	add.s32 	%r4573, %r4567, %r4572;
	xor.b32  	%r4574, %r4569, %r4573;
	shf.l.wrap.b32 	%r4575, %r4574, %r4574, 7;
	add.s32 	%r4576, %r4534, %r4551;
	xor.b32  	%r4577, %r4572, %r4576;
	shf.l.wrap.b32 	%r4578, %r4577, %r4577, 16;
	add.s32 	%r4579, %r4561, %r4578;
	xor.b32  	%r4580, %r4551, %r4579;
	shf.l.wrap.b32 	%r4581, %r4580, %r4580, 12;
	add.s32 	%r4582, %r4576, %r4581;
	xor.b32  	%r4583, %r4578, %r4582;
	shf.l.wrap.b32 	%r4584, %r4583, %r4583, 8;
	add.s32 	%r4585, %r4579, %r4584;
	xor.b32  	%r4586, %r4581, %r4585;
	shf.l.wrap.b32 	%r4587, %r4586, %r4586, 7;
	add.s32 	%r4588, %r4546, %r4563;
	xor.b32  	%r4589, %r4536, %r4588;
	shf.l.wrap.b32 	%r4590, %r4589, %r4589, 16;
	add.s32 	%r4591, %r4573, %r4590;
	xor.b32  	%r4592, %r4563, %r4591;
	shf.l.wrap.b32 	%r4593, %r4592, %r4592, 12;
	add.s32 	%r4594, %r4588, %r4593;
	xor.b32  	%r4595, %r4590, %r4594;
	shf.l.wrap.b32 	%r4596, %r4595, %r4595, 8;
	add.s32 	%r4597, %r4591, %r4596;
	xor.b32  	%r4598, %r4593, %r4597;
	shf.l.wrap.b32 	%r4599, %r4598, %r4598, 7;
	add.s32 	%r4600, %r4558, %r4575;
	xor.b32  	%r4601, %r4548, %r4600;
	shf.l.wrap.b32 	%r4602, %r4601, %r4601, 16;
	add.s32 	%r4603, %r4537, %r4602;
	xor.b32  	%r4604, %r4575, %r4603;
	shf.l.wrap.b32 	%r4605, %r4604, %r4604, 12;
	add.s32 	%r4606, %r4600, %r4605;
	xor.b32  	%r4607, %r4602, %r4606;
	shf.l.wrap.b32 	%r4608, %r4607, %r4607, 8;
	add.s32 	%r4609, %r4603, %r4608;
	xor.b32  	%r4610, %r4605, %r4609;
	shf.l.wrap.b32 	%r4611, %r4610, %r4610, 7;
	add.s32 	%r4612, %r4570, %r4539;
	xor.b32  	%r4613, %r4560, %r4612;
	shf.l.wrap.b32 	%r4614, %r4613, %r4613, 16;
	add.s32 	%r4615, %r4549, %r4614;
	xor.b32  	%r4616, %r4539, %r4615;
	shf.l.wrap.b32 	%r4617, %r4616, %r4616, 12;
	add.s32 	%r4618, %r4612, %r4617;
	xor.b32  	%r4619, %r4614, %r4618;
	shf.l.wrap.b32 	%r4620, %r4619, %r4619, 8;
	add.s32 	%r4621, %r4615, %r4620;
	xor.b32  	%r4622, %r4617, %r4621;
	shf.l.wrap.b32 	%r4623, %r4622, %r4622, 7;
	add.s32 	%r4624, %r4582, %r4623;
	xor.b32  	%r4625, %r4596, %r4624;
	shf.l.wrap.b32 	%r4626, %r4625, %r4625, 16;
	add.s32 	%r4627, %r4609, %r4626;
	xor.b32  	%r4628, %r4623, %r4627;
	shf.l.wrap.b32 	%r4629, %r4628, %r4628, 12;
	add.s32 	%r4630, %r4624, %r4629;
	xor.b32  	%r4631, %r4626, %r4630;
	shf.l.wrap.b32 	%r4632, %r4631, %r4631, 8;
	add.s32 	%r4633, %r4627, %r4632;
	xor.b32  	%r4634, %r4629, %r4633;
	shf.l.wrap.b32 	%r4635, %r4634, %r4634, 7;
	add.s32 	%r4636, %r4594, %r4587;
	xor.b32  	%r4637, %r4608, %r4636;
	shf.l.wrap.b32 	%r4638, %r4637, %r4637, 16;
	add.s32 	%r4639, %r4621, %r4638;
	xor.b32  	%r4640, %r4587, %r4639;
	shf.l.wrap.b32 	%r4641, %r4640, %r4640, 12;
	add.s32 	%r4642, %r4636, %r4641;
	xor.b32  	%r4643, %r4638, %r4642;
	shf.l.wrap.b32 	%r4644, %r4643, %r4643, 8;
	add.s32 	%r4645, %r4639, %r4644;
	xor.b32  	%r4646, %r4641, %r4645;
	shf.l.wrap.b32 	%r4647, %r4646, %r4646, 7;
	add.s32 	%r4648, %r4606, %r4599;
	xor.b32  	%r4649, %r4620, %r4648;
	shf.l.wrap.b32 	%r4650, %r4649, %r4649, 16;
	add.s32 	%r4651, %r4585, %r4650;
	xor.b32  	%r4652, %r4599, %r4651;
	shf.l.wrap.b32 	%r4653, %r4652, %r4652, 12;
	add.s32 	%r4654, %r4648, %r4653;
	xor.b32  	%r4655, %r4650, %r4654;
	shf.l.wrap.b32 	%r4656, %r4655, %r4655, 8;
	add.s32 	%r4657, %r4651, %r4656;
	xor.b32  	%r4658, %r4653, %r4657;
	shf.l.wrap.b32 	%r4659, %r4658, %r4658, 7;
	add.s32 	%r4660, %r4618, %r4611;
	xor.b32  	%r4661, %r4584, %r4660;
	shf.l.wrap.b32 	%r4662, %r4661, %r4661, 16;
	add.s32 	%r4663, %r4597, %r4662;
	xor.b32  	%r4664, %r4611, %r4663;
	shf.l.wrap.b32 	%r4665, %r4664, %r4664, 12;
	add.s32 	%r4666, %r4660, %r4665;
	xor.b32  	%r4667, %r4662, %r4666;
	shf.l.wrap.b32 	%r4668, %r4667, %r4667, 8;
	add.s32 	%r4669, %r4663, %r4668;
	xor.b32  	%r4670, %r4665, %r4669;
	shf.l.wrap.b32 	%r4671, %r4670, %r4670, 7;
	add.s32 	%r4672, %r4630, %r4647;
	xor.b32  	%r4673, %r4668, %r4672;
	shf.l.wrap.b32 	%r4674, %r4673, %r4673, 16;
	add.s32 	%r4675, %r4657, %r4674;
	xor.b32  	%r4676, %r4647, %r4675;
	shf.l.wrap.b32 	%r4677, %r4676, %r4676, 12;
	add.s32 	%r4678, %r4672, %r4677;
	xor.b32  	%r4679, %r4674, %r4678;
	shf.l.wrap.b32 	%r4680, %r4679, %r4679, 8;
	add.s32 	%r4681, %r4675, %r4680;
	xor.b32  	%r4682, %r4677, %r4681;
	shf.l.wrap.b32 	%r4683, %r4682, %r4682, 7;
	add.s32 	%r4684, %r4642, %r4659;
	xor.b32  	%r4685, %r4632, %r4684;
	shf.l.wrap.b32 	%r4686, %r4685, %r4685, 16;
	add.s32 	%r4687, %r4669, %r4686;
	xor.b32  	%r4688, %r4659, %r4687;
	shf.l.wrap.b32 	%r4689, %r4688, %r4688, 12;
	add.s32 	%r4690, %r4684, %r4689;
	xor.b32  	%r4691, %r4686, %r4690;
	shf.l.wrap.b32 	%r4692, %r4691, %r4691, 8;
	add.s32 	%r4693, %r4687, %r4692;
	xor.b32  	%r4694, %r4689, %r4693;
	shf.l.wrap.b32 	%r4695, %r4694, %r4694, 7;
	add.s32 	%r4696, %r4654, %r4671;
	xor.b32  	%r4697, %r4644, %r4696;
	shf.l.wrap.b32 	%r4698, %r4697, %r4697, 16;
	add.s32 	%r4699, %r4633, %r4698;
	xor.b32  	%r4700, %r4671, %r4699;
	shf.l.wrap.b32 	%r4701, %r4700, %r4700, 12;
	add.s32 	%r4702, %r4696, %r4701;
	xor.b32  	%r4703, %r4698, %r4702;
	shf.l.wrap.b32 	%r4704, %r4703, %r4703, 8;
	add.s32 	%r4705, %r4699, %r4704;
	xor.b32  	%r4706, %r4701, %r4705;
	shf.l.wrap.b32 	%r4707, %r4706, %r4706, 7;
	add.s32 	%r4708, %r4666, %r4635;
	xor.b32  	%r4709, %r4656, %r4708;
	shf.l.wrap.b32 	%r4710, %r4709, %r4709, 16;
	add.s32 	%r4711, %r4645, %r4710;
	xor.b32  	%r4712, %r4635, %r4711;
	shf.l.wrap.b32 	%r4713, %r4712, %r4712, 12;
	add.s32 	%r4714, %r4708, %r4713;
	xor.b32  	%r4715, %r4710, %r4714;
	shf.l.wrap.b32 	%r4716, %r4715, %r4715, 8;
	add.s32 	%r4717, %r4711, %r4716;
	xor.b32  	%r4718, %r4713, %r4717;
	shf.l.wrap.b32 	%r4719, %r4718, %r4718, 7;
	add.s32 	%r4720, %r4678, %r4719;
	xor.b32  	%r4721, %r4692, %r4720;
	shf.l.wrap.b32 	%r4722, %r4721, %r4721, 16;
	add.s32 	%r4723, %r4705, %r4722;
	xor.b32  	%r4724, %r4719, %r4723;
	shf.l.wrap.b32 	%r4725, %r4724, %r4724, 12;
	add.s32 	%r4726, %r4720, %r4725;
	xor.b32  	%r4727, %r4722, %r4726;
	shf.l.wrap.b32 	%r4728, %r4727, %r4727, 8;
	add.s32 	%r4729, %r4723, %r4728;
	xor.b32  	%r4730, %r4725, %r4729;
	shf.l.wrap.b32 	%r4731, %r4730, %r4730, 7;
	add.s32 	%r4732, %r4690, %r4683;
	xor.b32  	%r4733, %r4704, %r4732;
	shf.l.wrap.b32 	%r4734, %r4733, %r4733, 16;
	add.s32 	%r4735, %r4717, %r4734;
	xor.b32  	%r4736, %r4683, %r4735;
	shf.l.wrap.b32 	%r4737, %r4736, %r4736, 12;
	add.s32 	%r4738, %r4732, %r4737;
	xor.b32  	%r4739, %r4734, %r4738;
	shf.l.wrap.b32 	%r4740, %r4739, %r4739, 8;
	add.s32 	%r4741, %r4735, %r4740;
	xor.b32  	%r4742, %r4737, %r4741;
	shf.l.wrap.b32 	%r4743, %r4742, %r4742, 7;
	add.s32 	%r4744, %r4702, %r4695;
	xor.b32  	%r4745, %r4716, %r4744;
	shf.l.wrap.b32 	%r4746, %r4745, %r4745, 16;
	add.s32 	%r4747, %r4681, %r4746;
	xor.b32  	%r4748, %r4695, %r4747;
	shf.l.wrap.b32 	%r4749, %r4748, %r4748, 12;
	add.s32 	%r4750, %r4744, %r4749;
	xor.b32  	%r4751, %r4746, %r4750;
	shf.l.wrap.b32 	%r4752, %r4751, %r4751, 8;
	add.s32 	%r4753, %r4747, %r4752;
	xor.b32  	%r4754, %r4749, %r4753;
	shf.l.wrap.b32 	%r4755, %r4754, %r4754, 7;
	add.s32 	%r4756, %r4714, %r4707;
	xor.b32  	%r4757, %r4680, %r4756;
	shf.l.wrap.b32 	%r4758, %r4757, %r4757, 16;
	add.s32 	%r4759, %r4693, %r4758;
	xor.b32  	%r4760, %r4707, %r4759;
	shf.l.wrap.b32 	%r4761, %r4760, %r4760, 12;
	add.s32 	%r4762, %r4756, %r4761;
	xor.b32  	%r4763, %r4758, %r4762;
	shf.l.wrap.b32 	%r4764, %r4763, %r4763, 8;
	add.s32 	%r4765, %r4759, %r4764;
	xor.b32  	%r4766, %r4761, %r4765;
	shf.l.wrap.b32 	%r4767, %r4766, %r4766, 7;
	add.s32 	%r4768, %r4726, %r4743;
	xor.b32  	%r4769, %r4764, %r4768;
	shf.l.wrap.b32 	%r4770, %r4769, %r4769, 16;
	add.s32 	%r4771, %r4753, %r4770;
	xor.b32  	%r4772, %r4743, %r4771;
	shf.l.wrap.b32 	%r4773, %r4772, %r4772, 12;
	add.s32 	%r4774, %r4768, %r4773;
	xor.b32  	%r4775, %r4770, %r4774;
	shf.l.wrap.b32 	%r4776, %r4775, %r4775, 8;
	add.s32 	%r4777, %r4771, %r4776;
	xor.b32  	%r4778, %r4773, %r4777;
	shf.l.wrap.b32 	%r4779, %r4778, %r4778, 7;
	add.s32 	%r4780, %r4738, %r4755;
	xor.b32  	%r4781, %r4728, %r4780;
	shf.l.wrap.b32 	%r4782, %r4781, %r4781, 16;
	add.s32 	%r4783, %r4765, %r4782;
	xor.b32  	%r4784, %r4755, %r4783;
	shf.l.wrap.b32 	%r4785, %r4784, %r4784, 12;
	add.s32 	%r4786, %r4780, %r4785;
	xor.b32  	%r4787, %r4782, %r4786;
	shf.l.wrap.b32 	%r4788, %r4787, %r4787, 8;
	add.s32 	%r4789, %r4783, %r4788;
	xor.b32  	%r4790, %r4785, %r4789;
	shf.l.wrap.b32 	%r4791, %r4790, %r4790, 7;
	add.s32 	%r4792, %r4750, %r4767;
	xor.b32  	%r4793, %r4740, %r4792;
	shf.l.wrap.b32 	%r4794, %r4793, %r4793, 16;
	add.s32 	%r4795, %r4729, %r4794;
	xor.b32  	%r4796, %r4767, %r4795;
	shf.l.wrap.b32 	%r4797, %r4796, %r4796, 12;
	add.s32 	%r4798, %r4792, %r4797;
	xor.b32  	%r4799, %r4794, %r4798;
	shf.l.wrap.b32 	%r4800, %r4799, %r4799, 8;
	add.s32 	%r4801, %r4795, %r4800;
	xor.b32  	%r4802, %r4797, %r4801;
	shf.l.wrap.b32 	%r4803, %r4802, %r4802, 7;
	add.s32 	%r4804, %r4762, %r4731;
	xor.b32  	%r4805, %r4752, %r4804;
	shf.l.wrap.b32 	%r4806, %r4805, %r4805, 16;
	add.s32 	%r4807, %r4741, %r4806;
	xor.b32  	%r4808, %r4731, %r4807;
	shf.l.wrap.b32 	%r4809, %r4808, %r4808, 12;
	add.s32 	%r4810, %r4804, %r4809;
	xor.b32  	%r4811, %r4806, %r4810;
	shf.l.wrap.b32 	%r4812, %r4811, %r4811, 8;
	add.s32 	%r4813, %r4807, %r4812;
	xor.b32  	%r4814, %r4809, %r4813;
	shf.l.wrap.b32 	%r4815, %r4814, %r4814, 7;
	add.s32 	%r5773, %r4432, %r4774;
	add.s32 	%r5772, %r4444, %r4786;
	add.s32 	%r5771, %r4456, %r4798;
	add.s32 	%r5770, %r4468, %r4810;
	add.s32 	%r5774, %r5781, %r4815;
	add.s32 	%r5775, %r5780, %r4779;
	add.s32 	%r5776, %r5779, %r4791;
	add.s32 	%r5777, %r5778, %r4803;
	xor.b32  	%r4816, %r4433, 1;
	shf.l.wrap.b32 	%r4817, %r4433, %r4816, 16;
	add.s32 	%r4818, %r5781, %r4817;
	xor.b32  	%r4819, %r5781, %r4818;
	shf.l.wrap.b32 	%r4820, %r4819, %r4819, 12;
	add.s32 	%r4821, %r4433, %r4820;
	xor.b32  	%r4822, %r4817, %r4821;
	shf.l.wrap.b32 	%r4823, %r4822, %r4822, 8;
	add.s32 	%r4824, %r4818, %r4823;
	xor.b32  	%r4825, %r4820, %r4824;
	shf.l.wrap.b32 	%r4826, %r4825, %r4825, 7;
	add.s32 	%r4827, %r4821, %r4455;
	xor.b32  	%r4828, %r4476, %r4827;
	shf.l.wrap.b32 	%r4829, %r4828, %r4828, 16;
	add.s32 	%r4830, %r4465, %r4829;
	xor.b32  	%r4831, %r4455, %r4830;
	shf.l.wrap.b32 	%r4832, %r4831, %r4831, 12;
	add.s32 	%r4833, %r4827, %r4832;
	xor.b32  	%r4834, %r4829, %r4833;
	shf.l.wrap.b32 	%r4835, %r4834, %r4834, 8;
	add.s32 	%r4836, %r4830, %r4835;
	xor.b32  	%r4837, %r4832, %r4836;
	shf.l.wrap.b32 	%r4838, %r4837, %r4837, 7;
	xor.b32  	%r4839, %r4823, %r4492;
	shf.l.wrap.b32 	%r4840, %r4839, %r4839, 16;
	add.s32 	%r4841, %r4477, %r4840;
	xor.b32  	%r4842, %r4467, %r4841;
	shf.l.wrap.b32 	%r4843, %r4842, %r4842, 12;
	add.s32 	%r4844, %r4492, %r4843;
	xor.b32  	%r4845, %r4840, %r4844;
	shf.l.wrap.b32 	%r4846, %r4845, %r4845, 8;
	add.s32 	%r4847, %r4841, %r4846;
	xor.b32  	%r4848, %r4843, %r4847;
	shf.l.wrap.b32 	%r4849, %r4848, %r4848, 7;
	add.s32 	%r4850, %r4824, %r4506;
	xor.b32  	%r4851, %r4479, %r4850;
	shf.l.wrap.b32 	%r4852, %r4851, %r4851, 12;
	add.s32 	%r4853, %r4504, %r4852;
	xor.b32  	%r4854, %r4506, %r4853;
	shf.l.wrap.b32 	%r4855, %r4854, %r4854, 8;
	add.s32 	%r4856, %r4850, %r4855;
	xor.b32  	%r4857, %r4852, %r4856;
	shf.l.wrap.b32 	%r4858, %r4857, %r4857, 7;
	add.s32 	%r4859, %r4474, %r4826;
	xor.b32  	%r4860, %r4464, %r4859;
	shf.l.wrap.b32 	%r4861, %r4860, %r4860, 16;
	add.s32 	%r4862, %r4453, %r4861;
	xor.b32  	%r4863, %r4826, %r4862;
	shf.l.wrap.b32 	%r4864, %r4863, %r4863, 12;
	add.s32 	%r4865, %r4859, %r4864;
	xor.b32  	%r4866, %r4861, %r4865;
	shf.l.wrap.b32 	%r4867, %r4866, %r4866, 8;
	add.s32 	%r4868, %r4862, %r4867;
	xor.b32  	%r4869, %r4864, %r4868;
	shf.l.wrap.b32 	%r4870, %r4869, %r4869, 7;
	add.s32 	%r4871, %r4833, %r4870;
	xor.b32  	%r4872, %r4846, %r4871;
	shf.l.wrap.b32 	%r4873, %r4872, %r4872, 16;
	add.s32 	%r4874, %r4856, %r4873;
	xor.b32  	%r4875, %r4870, %r4874;
	shf.l.wrap.b32 	%r4876, %r4875, %r4875, 12;
	add.s32 	%r4877, %r4871, %r4876;
	xor.b32  	%r4878, %r4873, %r4877;
	shf.l.wrap.b32 	%r4879, %r4878, %r4878, 8;
	add.s32 	%r4880, %r4874, %r4879;
	xor.b32  	%r4881, %r4876, %r4880;
	shf.l.wrap.b32 	%r4882, %r4881, %r4881, 7;
	add.s32 	%r4883, %r4844, %r4838;
	xor.b32  	%r4884, %r4855, %r4883;
	shf.l.wrap.b32 	%r4885, %r4884, %r4884, 16;
	add.s32 	%r4886, %r4868, %r4885;
	xor.b32  	%r4887, %r4838, %r4886;
	shf.l.wrap.b32 	%r4888, %r4887, %r4887, 12;
	add.s32 	%r4889, %r4883, %r4888;
	xor.b32  	%r4890, %r4885, %r4889;
	shf.l.wrap.b32 	%r4891, %r4890, %r4890, 8;
	add.s32 	%r4892, %r4886, %r4891;
	xor.b32  	%r4893, %r4888, %r4892;
	shf.l.wrap.b32 	%r4894, %r4893, %r4893, 7;
	add.s32 	%r4895, %r4853, %r4849;
	xor.b32  	%r4896, %r4867, %r4895;
	shf.l.wrap.b32 	%r4897, %r4896, %r4896, 16;
	add.s32 	%r4898, %r4836, %r4897;
	xor.b32  	%r4899, %r4849, %r4898;
	shf.l.wrap.b32 	%r4900, %r4899, %r4899, 12;
	add.s32 	%r4901, %r4895, %r4900;
	xor.b32  	%r4902, %r4897, %r4901;
	shf.l.wrap.b32 	%r4903, %r4902, %r4902, 8;
	add.s32 	%r4904, %r4898, %r4903;
	xor.b32  	%r4905, %r4900, %r4904;
	shf.l.wrap.b32 	%r4906, %r4905, %r4905, 7;
	add.s32 	%r4907, %r4865, %r4858;
	xor.b32  	%r4908, %r4835, %r4907;
	shf.l.wrap.b32 	%r4909, %r4908, %r4908, 16;
	add.s32 	%r4910, %r4847, %r4909;
	xor.b32  	%r4911, %r4858, %r4910;
	shf.l.wrap.b32 	%r4912, %r4911, %r4911, 12;
	add.s32 	%r4913, %r4907, %r4912;
	xor.b32  	%r4914, %r4909, %r4913;
	shf.l.wrap.b32 	%r4915, %r4914, %r4914, 8;
	add.s32 	%r4916, %r4910, %r4915;
	xor.b32  	%r4917, %r4912, %r4916;
	shf.l.wrap.b32 	%r4918, %r4917, %r4917, 7;
	add.s32 	%r4919, %r4877, %r4894;
	xor.b32  	%r4920, %r4915, %r4919;
	shf.l.wrap.b32 	%r4921, %r4920, %r4920, 16;
	add.s32 	%r4922, %r4904, %r4921;
	xor.b32  	%r4923, %r4894, %r4922;
	shf.l.wrap.b32 	%r4924, %r4923, %r4923, 12;
	add.s32 	%r4925, %r4919, %r4924;
	xor.b32  	%r4926, %r4921, %r4925;
	shf.l.wrap.b32 	%r4927, %r4926, %r4926, 8;
	add.s32 	%r4928, %r4922, %r4927;
	xor.b32  	%r4929, %r4924, %r4928;
	shf.l.wrap.b32 	%r4930, %r4929, %r4929, 7;
	add.s32 	%r4931, %r4889, %r4906;
	xor.b32  	%r4932, %r4879, %r4931;
	shf.l.wrap.b32 	%r4933, %r4932, %r4932, 16;
	add.s32 	%r4934, %r4916, %r4933;
	xor.b32  	%r4935, %r4906, %r4934;
	shf.l.wrap.b32 	%r4936, %r4935, %r4935, 12;
	add.s32 	%r4937, %r4931, %r4936;
	xor.b32  	%r4938, %r4933, %r4937;
	shf.l.wrap.b32 	%r4939, %r4938, %r4938, 8;
	add.s32 	%r4940, %r4934, %r4939;
	xor.b32  	%r4941, %r4936, %r4940;
	shf.l.wrap.b32 	%r4942, %r4941, %r4941, 7;
	add.s32 	%r4943, %r4901, %r4918;
	xor.b32  	%r4944, %r4891, %r4943;
	shf.l.wrap.b32 	%r4945, %r4944, %r4944, 16;
	add.s32 	%r4946, %r4880, %r4945;
	xor.b32  	%r4947, %r4918, %r4946;
	shf.l.wrap.b32 	%r4948, %r4947, %r4947, 12;
	add.s32 	%r4949, %r4943, %r4948;
	xor.b32  	%r4950, %r4945, %r4949;
	shf.l.wrap.b32 	%r4951, %r4950, %r4950, 8;
	add.s32 	%r4952, %r4946, %r4951;
	xor.b32  	%r4953, %r4948, %r4952;
	shf.l.wrap.b32 	%r4954, %r4953, %r4953, 7;
	add.s32 	%r4955, %r4913, %r4882;
	xor.b32  	%r4956, %r4903, %r4955;
	shf.l.wrap.b32 	%r4957, %r4956, %r4956, 16;
	add.s32 	%r4958, %r4892, %r4957;
	xor.b32  	%r4959, %r4882, %r4958;
	shf.l.wrap.b32 	%r4960, %r4959, %r4959, 12;
	add.s32 	%r4961, %r4955, %r4960;
	xor.b32  	%r4962, %r4957, %r4961;
	shf.l.wrap.b32 	%r4963, %r4962, %r4962, 8;
	add.s32 	%r4964, %r4958, %r4963;
	xor.b32  	%r4965, %r4960, %r4964;
	shf.l.wrap.b32 	%r4966, %r4965, %r4965, 7;
	add.s32 	%r4967, %r4925, %r4966;
	xor.b32  	%r4968, %r4939, %r4967;
	shf.l.wrap.b32 	%r4969, %r4968, %r4968, 16;
	add.s32 	%r4970, %r4952, %r4969;
	xor.b32  	%r4971, %r4966, %r4970;
	shf.l.wrap.b32 	%r4972, %r4971, %r4971, 12;
	add.s32 	%r4973, %r4967, %r4972;
	xor.b32  	%r4974, %r4969, %r4973;
	shf.l.wrap.b32 	%r4975, %r4974, %r4974, 8;
	add.s32 	%r4976, %r4970, %r4975;
	xor.b32  	%r4977, %r4972, %r4976;
	shf.l.wrap.b32 	%r4978, %r4977, %r4977, 7;
	add.s32 	%r4979, %r4937, %r4930;
	xor.b32  	%r4980, %r4951, %r4979;
	shf.l.wrap.b32 	%r4981, %r4980, %r4980, 16;
	add.s32 	%r4982, %r4964, %r4981;
	xor.b32  	%r4983, %r4930, %r4982;
	shf.l.wrap.b32 	%r4984, %r4983, %r4983, 12;
	add.s32 	%r4985, %r4979, %r4984;
	xor.b32  	%r4986, %r4981, %r4985;
	shf.l.wrap.b32 	%r4987, %r4986, %r4986, 8;
	add.s32 	%r4988, %r4982, %r4987;
	xor.b32  	%r4989, %r4984, %r4988;
	shf.l.wrap.b32 	%r4990, %r4989, %r4989, 7;
	add.s32 	%r4991, %r4949, %r4942;
	xor.b32  	%r4992, %r4963, %r4991;
	shf.l.wrap.b32 	%r4993, %r4992, %r4992, 16;
	add.s32 	%r4994, %r4928, %r4993;
	xor.b32  	%r4995, %r4942, %r4994;
	shf.l.wrap.b32 	%r4996, %r4995, %r4995, 12;
	add.s32 	%r4997, %r4991, %r4996;
	xor.b32  	%r4998, %r4993, %r4997;
	shf.l.wrap.b32 	%r4999, %r4998, %r4998, 8;
	add.s32 	%r5000, %r4994, %r4999;
	xor.b32  	%r5001, %r4996, %r5000;
	shf.l.wrap.b32 	%r5002, %r5001, %r5001, 7;
	add.s32 	%r5003, %r4961, %r4954;
	xor.b32  	%r5004, %r4927, %r5003;
	shf.l.wrap.b32 	%r5005, %r5004, %r5004, 16;
	add.s32 	%r5006, %r4940, %r5005;
	xor.b32  	%r5007, %r4954, %r5006;
	shf.l.wrap.b32 	%r5008, %r5007, %r5007, 12;
	add.s32 	%r5009, %r5003, %r5008;
	xor.b32  	%r5010, %r5005, %r5009;
	shf.l.wrap.b32 	%r5011, %r5010, %r5010, 8;
	add.s32 	%r5012, %r5006, %r5011;
	xor.b32  	%r5013, %r5008, %r5012;
	shf.l.wrap.b32 	%r5014, %r5013, %r5013, 7;
	add.s32 	%r5015, %r4973, %r4990;
	xor.b32  	%r5016, %r5011, %r5015;
	shf.l.wrap.b32 	%r5017, %r5016, %r5016, 16;
	add.s32 	%r5018, %r5000, %r5017;
	xor.b32  	%r5019, %r4990, %r5018;
	shf.l.wrap.b32 	%r5020, %r5019, %r5019, 12;
	add.s32 	%r5021, %r5015, %r5020;
	xor.b32  	%r5022, %r5017, %r5021;
	shf.l.wrap.b32 	%r5023, %r5022, %r5022, 8;
	add.s32 	%r5024, %r5018, %r5023;
	xor.b32  	%r5025, %r5020, %r5024;
	shf.l.wrap.b32 	%r5026, %r5025, %r5025, 7;
	add.s32 	%r5027, %r4985, %r5002;
	xor.b32  	%r5028, %r4975, %r5027;
	shf.l.wrap.b32 	%r5029, %r5028, %r5028, 16;
	add.s32 	%r5030, %r5012, %r5029;
	xor.b32  	%r5031, %r5002, %r5030;
	shf.l.wrap.b32 	%r5032, %r5031, %r5031, 12;
	add.s32 	%r5033, %r5027, %r5032;
	xor.b32  	%r5034, %r5029, %r5033;
	shf.l.wrap.b32 	%r5035, %r5034, %r5034, 8;
	add.s32 	%r5036, %r5030, %r5035;
	xor.b32  	%r5037, %r5032, %r5036;
	shf.l.wrap.b32 	%r5038, %r5037, %r5037, 7;
	add.s32 	%r5039, %r4997, %r5014;
	xor.b32  	%r5040, %r4987, %r5039;
	shf.l.wrap.b32 	%r5041, %r5040, %r5040, 16;
	add.s32 	%r5042, %r4976, %r5041;
	xor.b32  	%r5043, %r5014, %r5042;
	shf.l.wrap.b32 	%r5044, %r5043, %r5043, 12;
	add.s32 	%r5045, %r5039, %r5044;
	xor.b32  	%r5046, %r5041, %r5045;
	shf.l.wrap.b32 	%r5047, %r5046, %r5046, 8;
	add.s32 	%r5048, %r5042, %r5047;
	xor.b32  	%r5049, %r5044, %r5048;
	shf.l.wrap.b32 	%r5050, %r5049, %r5049, 7;
	add.s32 	%r5051, %r5009, %r4978;
	xor.b32  	%r5052, %r4999, %r5051;
	shf.l.wrap.b32 	%r5053, %r5052, %r5052, 16;
	add.s32 	%r5054, %r4988, %r5053;
	xor.b32  	%r5055, %r4978, %r5054;
	shf.l.wrap.b32 	%r5056, %r5055, %r5055, 12;
	add.s32 	%r5057, %r5051, %r5056;
	xor.b32  	%r5058, %r5053, %r5057;
	shf.l.wrap.b32 	%r5059, %r5058, %r5058, 8;
	add.s32 	%r5060, %r5054, %r5059;
	xor.b32  	%r5061, %r5056, %r5060;
	shf.l.wrap.b32 	%r5062, %r5061, %r5061, 7;
	add.s32 	%r5063, %r5021, %r5062;
	xor.b32  	%r5064, %r5035, %r5063;
	shf.l.wrap.b32 	%r5065, %r5064, %r5064, 16;
	add.s32 	%r5066, %r5048, %r5065;
	xor.b32  	%r5067, %r5062, %r5066;
	shf.l.wrap.b32 	%r5068, %r5067, %r5067, 12;
	add.s32 	%r5069, %r5063, %r5068;
	xor.b32  	%r5070, %r5065, %r5069;
	shf.l.wrap.b32 	%r5071, %r5070, %r5070, 8;
	add.s32 	%r5072, %r5033, %r5026;
	xor.b32  	%r5073, %r5047, %r5072;
	shf.l.wrap.b32 	%r5074, %r5073, %r5073, 16;
	add.s32 	%r5075, %r5060, %r5074;
	xor.b32  	%r5076, %r5026, %r5075;
	shf.l.wrap.b32 	%r5077, %r5076, %r5076, 12;
	add.s32 	%r5078, %r5072, %r5077;
	xor.b32  	%r5079, %r5074, %r5078;
	shf.l.wrap.b32 	%r5080, %r5079, %r5079, 8;
	add.s32 	%r5081, %r5075, %r5080;
	xor.b32  	%r5082, %r5077, %r5081;
	shf.l.wrap.b32 	%r5083, %r5082, %r5082, 7;
	add.s32 	%r5084, %r5045, %r5038;
	xor.b32  	%r5085, %r5059, %r5084;
	shf.l.wrap.b32 	%r5086, %r5085, %r5085, 16;
	add.s32 	%r5087, %r5024, %r5086;
	xor.b32  	%r5088, %r5038, %r5087;
	shf.l.wrap.b32 	%r5089, %r5088, %r5088, 12;
	add.s32 	%r5090, %r5084, %r5089;
	xor.b32  	%r5091, %r5086, %r5090;
	shf.l.wrap.b32 	%r5092, %r5091, %r5091, 8;
	add.s32 	%r5093, %r5087, %r5092;
	xor.b32  	%r5094, %r5089, %r5093;
	shf.l.wrap.b32 	%r5095, %r5094, %r5094, 7;
	add.s32 	%r5096, %r5057, %r5050;
	xor.b32  	%r5097, %r5023, %r5096;
	shf.l.wrap.b32 	%r5098, %r5097, %r5097, 16;
	add.s32 	%r5099, %r5036, %r5098;
	xor.b32  	%r5100, %r5050, %r5099;
	shf.l.wrap.b32 	%r5101, %r5100, %r5100, 12;
	add.s32 	%r5102, %r5096, %r5101;
	xor.b32  	%r5103, %r5098, %r5102;
	shf.l.wrap.b32 	%r5104, %r5103, %r5103, 8;
	add.s32 	%r5105, %r5099, %r5104;
	add.s32 	%r5106, %r5069, %r5083;
	xor.b32  	%r5107, %r5104, %r5106;
	shf.l.wrap.b32 	%r5108, %r5107, %r5107, 16;
	add.s32 	%r5109, %r5093, %r5108;
	xor.b32  	%r5110, %r5083, %r5109;
	shr.u32 	%r5111, %r5110, 20;
	add.s32 	%r5112, %r5106, %r5111;
	add.s32 	%r5113, %r5078, %r5095;
	xor.b32  	%r5114, %r5071, %r5113;
	shf.l.wrap.b32 	%r5115, %r5114, %r5114, 16;
	add.s32 	%r5116, %r5105, %r5115;
	xor.b32  	%r5117, %r5095, %r5116;
	shr.u32 	%r5118, %r5117, 20;
	add.s32 	%r5119, %r5113, %r5118;
	add.s32 	%r5120, %r4432, %r5112;
	add.s32 	%r5121, %r4444, %r5119;
	not.b32 	%r5122, %r5769;
	add.s32 	%r5123, %r367, %r5122;
	mov.u32 	%r5126, %tid.x;
	and.b32  	%r5127, %r5126, 31;
	or.b32  	%r5128, %r3666, %r5127;
	shl.b32 	%r5129, %r5126, 3;
	and.b32  	%r5130, %r5129, 7936;
	add.s32 	%r5131, %r5715, %r5130;
	add.s32 	%r5132, %r5128, %r5131;
	shr.u32 	%r5133, %r5132, %r5123;
	and.b32  	%r5134, %r5133, 1;
	setp.eq.b32 	%p50, %r5134, 1;
	selp.b32 	%r5135, %r5121, %r5120, %p50;
	cvt.u16.u32 	%rs69, %r5135;
	and.b16  	%rs93, %rs69, 1;
	and.b16  	%rs70, %rs91, 255;
	setp.ne.s16 	%p51, %rs70, 1;
	@%p51 bra 	$L__BB0_58;
	ld.param.u64 	%rd76, [fused_batch_pir_kernel_1_param_1];
	not.b32 	%r5136, %r5769;
	add.s32 	%r5137, %r367, %r5136;
	mov.u32 	%r5138, %ctaid.x;
	shl.b32 	%r5139, %r5138, 11;
	mov.u32 	%r5140, %tid.x;
	and.b32  	%r5141, %r5140, 31;
	or.b32  	%r5142, %r5139, %r5141;
	shl.b32 	%r5143, %r5140, 3;
	and.b32  	%r5144, %r5143, 7936;
	add.s32 	%r5145, %r5715, %r5144;
	add.s32 	%r5146, %r5142, %r5145;
	shr.u32 	%r5147, %r5146, %r5137;
	and.b32  	%r5148, %r5147, 1;
	setp.eq.b32 	%p52, %r5148, 1;
	cvt.s64.s32 	%rd46, %r5769;
	cvta.to.global.u64 	%rd47, %rd76;
	mul.wide.s32 	%rd48, %r5769, 16;
	add.s64 	%rd49, %rd47, %rd48;
	ld.global.u32 	%r5149, [%rd49+996];
	selp.b32 	%r5150, %r5774, %r5773, %p52;
	xor.b32  	%r5151, %r5150, %r5149;
	selp.b32 	%r5152, %r5775, %r5772, %p52;
	selp.b32 	%r5773, %r5773, %r5151, %p52;
	selp.b32 	%r5774, %r5151, %r5774, %p52;
	ld.global.u32 	%r5153, [%rd49+1000];
	xor.b32  	%r5154, %r5152, %r5153;
	selp.b32 	%r5155, %r5776, %r5771, %p52;
	selp.b32 	%r5772, %r5772, %r5154, %p52;
	selp.b32 	%r5775, %r5154, %r5775, %p52;
	ld.global.u32 	%r5156, [%rd49+1004];
	xor.b32  	%r5157, %r5155, %r5156;
	selp.b32 	%r5158, %r5777, %r5770, %p52;
	selp.b32 	%r5771, %r5771, %r5157, %p52;
	selp.b32 	%r5776, %r5157, %r5776, %p52;
	ld.global.u32 	%r5159, [%rd49+1008];
	xor.b32  	%r5160, %r5158, %r5159;
	selp.b64 	%rd50, 445, 420, %p52;
	selp.b32 	%r5770, %r5770, %r5160, %p52;
	selp.b32 	%r5777, %r5160, %r5777, %p52;
	add.s64 	%rd51, %rd50, %rd46;
	add.s64 	%rd52, %rd47, %rd51;
	ld.global.u8 	%rs71, [%rd52+976];
	xor.b16  	%rs93, %rs71, %rs93;
$L__BB0_58:
	not.b32 	%r5161, %r5769;
	add.s32 	%r5162, %r367, %r5161;
	mov.u32 	%r5163, %ctaid.x;
	shl.b32 	%r5164, %r5163, 11;
	mov.u32 	%r5165, %tid.x;
	and.b32  	%r5166, %r5165, 31;
	or.b32  	%r5167, %r5164, %r5166;
	shl.b32 	%r5168, %r5165, 3;
	and.b32  	%r5169, %r5168, 7936;
	add.s32 	%r5170, %r5715, %r5169;
	add.s32 	%r5171, %r5167, %r5170;
	shr.u32 	%r5172, %r5171, %r5162;
	and.b32  	%r5173, %r5172, 1;
	setp.eq.b32 	%p53, %r5173, 1;
	selp.b32 	%r5781, %r5774, %r5773, %p53;
	selp.b32 	%r5780, %r5775, %r5772, %p53;
	selp.b32 	%r5779, %r5776, %r5771, %p53;
	selp.b32 	%r5778, %r5777, %r5770, %p53;
	add.s32 	%r5769, %r5769, 1;
	setp.lt.u32 	%p54, %r5769, %r367;
	mov.u16 	%rs91, %rs93;
	@%p54 bra 	$L__BB0_56;
$L__BB0_59:
	ld.param.u64 	%rd77, [fused_batch_pir_kernel_1_param_1];
	cvta.to.global.u64 	%rd11, %rd77;
	and.b16  	%rs72, %rs93, 255;
	setp.ne.s16 	%p55, %rs72, 1;
	@%p55 bra 	$L__BB0_61;
	ld.global.u32 	%r5174, [%rd11+1448];
	xor.b32  	%r5781, %r5781, %r5174;
$L__BB0_61:
	@%p55 bra 	$L__BB0_63;
	ld.global.u32 	%r5175, [%rd11+1452];
	xor.b32  	%r5780, %r5780, %r5175;
$L__BB0_63:
	@%p55 bra 	$L__BB0_65;
	ld.global.u32 	%r5176, [%rd11+1456];
	xor.b32  	%r5779, %r5779, %r5176;
$L__BB0_65:
	@%p55 bra 	$L__BB0_67;
	ld.global.u32 	%r5177, [%rd11+1460];
	xor.b32  	%r5778, %r5778, %r5177;
$L__BB0_67:
	mov.b32 	%r5885, 0;
$L__BB0_68:
	ld.param.u32 	%r5563, [fused_batch_pir_kernel_1_param_4];
	mov.u32 	%r5179, %tid.x;
	shl.b32 	%r5180, %r5179, 3;
	and.b32  	%r5181, %r5180, 7936;
	add.s32 	%r5182, %r5715, %r5181;
	mov.u32 	%r5183, %ctaid.x;
	shl.b32 	%r5184, %r5183, 11;
	add.s32 	%r5185, %r5182, %r5184;
	add.s32 	%r5186, %r5185, %r5885;
	setp.ge.s32 	%p59, %r5186, %r5563;
	@%p59 bra 	$L__BB0_70;
	ld.param.u64 	%rd69, [fused_batch_pir_kernel_1_param_0];
	mov.u32 	%r5187, %tid.x;
	shl.b32 	%r5188, %r5187, 3;
	and.b32  	%r5189, %r5188, 7936;
	add.s32 	%r5190, %r5715, %r5189;
	mov.u32 	%r5191, %ctaid.x;
	shl.b32 	%r5192, %r5191, 11;
	add.s32 	%r5193, %r5190, %r5192;
	add.s32 	%r5194, %r5193, %r5885;
	mul.wide.s32 	%rd53, %r5194, 4096;
	cvta.to.global.u64 	%rd54, %rd69;
	add.s64 	%rd55, %rd54, %rd53;
	shl.b32 	%r5195, %r5187, 4;
	cvt.u64.u32 	%rd56, %r5195;
	and.b64  	%rd57, %rd56, 496;
	add.s64 	%rd58, %rd55, %rd57;
	shfl.sync.idx.b32	%r5196|%p60, %r5725, %r5885, 31, -1;
	shfl.sync.idx.b32	%r5197|%p61, %r5724, %r5885, 31, -1;
	shfl.sync.idx.b32	%r5198|%p62, %r5723, %r5885, 31, -1;
	shfl.sync.idx.b32	%r5199|%p63, %r5722, %r5885, 31, -1;
	ld.global.v4.u32 	{%r5200, %r5201, %r5202, %r5203}, [%rd58];
	and.b32  	%r5204, %r5200, %r5196;
	xor.b32  	%r5981, %r5981, %r5204;
	and.b32  	%r5205, %r5201, %r5197;
	xor.b32  	%r5980, %r5980, %r5205;
	and.b32  	%r5206, %r5202, %r5198;
	xor.b32  	%r5979, %r5979, %r5206;
	and.b32  	%r5207, %r5203, %r5199;
	xor.b32  	%r5978, %r5978, %r5207;
	ld.global.v4.u32 	{%r5208, %r5209, %r5210, %r5211}, [%rd58+512];
	and.b32  	%r5212, %r5208, %r5196;
	xor.b32  	%r5977, %r5977, %r5212;
	and.b32  	%r5213, %r5209, %r5197;
	xor.b32  	%r5976, %r5976, %r5213;
	and.b32  	%r5214, %r5210, %r5198;
	xor.b32  	%r5975, %r5975, %r5214;
	and.b32  	%r5215, %r5211, %r5199;
	xor.b32  	%r5974, %r5974, %r5215;
	ld.global.v4.u32 	{%r5216, %r5217, %r5218, %r5219}, [%rd58+1024];
	and.b32  	%r5220, %r5216, %r5196;
	xor.b32  	%r5973, %r5973, %r5220;
	and.b32  	%r5221, %r5217, %r5197;
	xor.b32  	%r5972, %r5972, %r5221;
	and.b32  	%r5222, %r5218, %r5198;
	xor.b32  	%r5971, %r5971, %r5222;
	and.b32  	%r5223, %r5219, %r5199;
	xor.b32  	%r5970, %r5970, %r5223;
	ld.global.v4.u32 	{%r5224, %r5225, %r5226, %r5227}, [%rd58+1536];
	and.b32  	%r5228, %r5224, %r5196;
	xor.b32  	%r5969, %r5969, %r5228;
	and.b32  	%r5229, %r5225, %r5197;
	xor.b32  	%r5968, %r5968, %r5229;
	and.b32  	%r5230, %r5226, %r5198;
	xor.b32  	%r5967, %r5967, %r5230;
	and.b32  	%r5231, %r5227, %r5199;
	xor.b32  	%r5966, %r5966, %r5231;
	ld.global.v4.u32 	{%r5232, %r5233, %r5234, %r5235}, [%rd58+2048];
	and.b32  	%r5236, %r5232, %r5196;
	xor.b32  	%r5965, %r5965, %r5236;
	and.b32  	%r5237, %r5233, %r5197;
	xor.b32  	%r5964, %r5964, %r5237;
	and.b32  	%r5238, %r5234, %r5198;
	xor.b32  	%r5963, %r5963, %r5238;
	and.b32  	%r5239, %r5235, %r5199;
	xor.b32  	%r5962, %r5962, %r5239;
	ld.global.v4.u32 	{%r5240, %r5241, %r5242, %r5243}, [%rd58+2560];
	and.b32  	%r5244, %r5240, %r5196;
	xor.b32  	%r5961, %r5961, %r5244;
	and.b32  	%r5245, %r5241, %r5197;
	xor.b32  	%r5960, %r5960, %r5245;
	and.b32  	%r5246, %r5242, %r5198;
	xor.b32  	%r5959, %r5959, %r5246;
	and.b32  	%r5247, %r5243, %r5199;
	xor.b32  	%r5958, %r5958, %r5247;
	ld.global.v4.u32 	{%r5248, %r5249, %r5250, %r5251}, [%rd58+3072];
	and.b32  	%r5252, %r5248, %r5196;
	xor.b32  	%r5957, %r5957, %r5252;
	and.b32  	%r5253, %r5249, %r5197;
	xor.b32  	%r5956, %r5956, %r5253;
	and.b32  	%r5254, %r5250, %r5198;
	xor.b32  	%r5955, %r5955, %r5254;
	and.b32  	%r5255, %r5251, %r5199;
	xor.b32  	%r5954, %r5954, %r5255;
	ld.global.v4.u32 	{%r5256, %r5257, %r5258, %r5259}, [%rd58+3584];
	and.b32  	%r5260, %r5256, %r5196;
	xor.b32  	%r5953, %r5953, %r5260;
	and.b32  	%r5261, %r5257, %r5197;
	xor.b32  	%r5952, %r5952, %r5261;
	and.b32  	%r5262, %r5258, %r5198;
	xor.b32  	%r5951, %r5951, %r5262;
	and.b32  	%r5263, %r5259, %r5199;
	xor.b32  	%r5950, %r5950, %r5263;
	shfl.sync.idx.b32	%r5264|%p64, %r5757, %r5885, 31, -1;
	shfl.sync.idx.b32	%r5265|%p65, %r5756, %r5885, 31, -1;
	shfl.sync.idx.b32	%r5266|%p66, %r5755, %r5885, 31, -1;
	shfl.sync.idx.b32	%r5267|%p67, %r5754, %r5885, 31, -1;
	and.b32  	%r5268, %r5200, %r5264;
	xor.b32  	%r5949, %r5949, %r5268;
	and.b32  	%r5269, %r5201, %r5265;
	xor.b32  	%r5948, %r5948, %r5269;
	and.b32  	%r5270, %r5202, %r5266;
	xor.b32  	%r5947, %r5947, %r5270;
	and.b32  	%r5271, %r5203, %r5267;
	xor.b32  	%r5946, %r5946, %r5271;
	and.b32  	%r5272, %r5208, %r5264;
	xor.b32  	%r5945, %r5945, %r5272;
	and.b32  	%r5273, %r5209, %r5265;
	xor.b32  	%r5944, %r5944, %r5273;
	and.b32  	%r5274, %r5210, %r5266;
	xor.b32  	%r5943, %r5943, %r5274;
	and.b32  	%r5275, %r5211, %r5267;
	xor.b32  	%r5942, %r5942, %r5275;
	and.b32  	%r5276, %r5216, %r5264;
	xor.b32  	%r5941, %r5941, %r5276;
	and.b32  	%r5277, %r5217, %r5265;
	xor.b32  	%r5940, %r5940, %r5277;
	and.b32  	%r5278, %r5218, %r5266;
	xor.b32  	%r5939, %r5939, %r5278;
	and.b32  	%r5279, %r5219, %r5267;
	xor.b32  	%r5938, %r5938, %r5279;
	and.b32  	%r5280, %r5224, %r5264;
	xor.b32  	%r5937, %r5937, %r5280;
	and.b32  	%r5281, %r5225, %r5265;
	xor.b32  	%r5936, %r5936, %r5281;
	and.b32  	%r5282, %r5226, %r5266;
	xor.b32  	%r5935, %r5935, %r5282;
	and.b32  	%r5283, %r5227, %r5267;
	xor.b32  	%r5934, %r5934, %r5283;
	and.b32  	%r5284, %r5232, %r5264;
	xor.b32  	%r5933, %r5933, %r5284;
	and.b32  	%r5285, %r5233, %r5265;
	xor.b32  	%r5932, %r5932, %r5285;
	and.b32  	%r5286, %r5234, %r5266;
	xor.b32  	%r5931, %r5931, %r5286;
	and.b32  	%r5287, %r5235, %r5267;
	xor.b32  	%r5930, %r5930, %r5287;
	and.b32  	%r5288, %r5240, %r5264;
	xor.b32  	%r5929, %r5929, %r5288;
	and.b32  	%r5289, %r5241, %r5265;
	xor.b32  	%r5928, %r5928, %r5289;
	and.b32  	%r5290, %r5242, %r5266;
	xor.b32  	%r5927, %r5927, %r5290;
	and.b32  	%r5291, %r5243, %r5267;
	xor.b32  	%r5926, %r5926, %r5291;
	and.b32  	%r5292, %r5248, %r5264;
	xor.b32  	%r5925, %r5925, %r5292;
	and.b32  	%r5293, %r5249, %r5265;
	xor.b32  	%r5924, %r5924, %r5293;
	and.b32  	%r5294, %r5250, %r5266;
	xor.b32  	%r5923, %r5923, %r5294;
	and.b32  	%r5295, %r5251, %r5267;
	xor.b32  	%r5922, %r5922, %r5295;
	and.b32  	%r5296, %r5256, %r5264;
	xor.b32  	%r5921, %r5921, %r5296;
	and.b32  	%r5297, %r5257, %r5265;
	xor.b32  	%r5920, %r5920, %r5297;
	and.b32  	%r5298, %r5258, %r5266;
	xor.b32  	%r5919, %r5919, %r5298;
	and.b32  	%r5299, %r5259, %r5267;
	xor.b32  	%r5918, %r5918, %r5299;
	shfl.sync.idx.b32	%r5300|%p68, %r5781, %r5885, 31, -1;
	shfl.sync.idx.b32	%r5301|%p69, %r5780, %r5885, 31, -1;
	shfl.sync.idx.b32	%r5302|%p70, %r5779, %r5885, 31, -1;
	shfl.sync.idx.b32	%r5303|%p71, %r5778, %r5885, 31, -1;
	and.b32  	%r5304, %r5200, %r5300;
	xor.b32  	%r5917, %r5917, %r5304;
	and.b32  	%r5305, %r5201, %r5301;
	xor.b32  	%r5916, %r5916, %r5305;
	and.b32  	%r5306, %r5202, %r5302;
	xor.b32  	%r5915, %r5915, %r5306;
	and.b32  	%r5307, %r5203, %r5303;
	xor.b32  	%r5914, %r5914, %r5307;
	and.b32  	%r5308, %r5208, %r5300;
	xor.b32  	%r5913, %r5913, %r5308;
	and.b32  	%r5309, %r5209, %r5301;
	xor.b32  	%r5912, %r5912, %r5309;
	and.b32  	%r5310, %r5210, %r5302;
	xor.b32  	%r5911, %r5911, %r5310;
	and.b32  	%r5311, %r5211, %r5303;
	xor.b32  	%r5910, %r5910, %r5311;
	and.b32  	%r5312, %r5216, %r5300;
	xor.b32  	%r5909, %r5909, %r5312;
	and.b32  	%r5313, %r5217, %r5301;
	xor.b32  	%r5908, %r5908, %r5313;
	and.b32  	%r5314, %r5218, %r5302;
	xor.b32  	%r5907, %r5907, %r5314;
	and.b32  	%r5315, %r5219, %r5303;
	xor.b32  	%r5906, %r5906, %r5315;
	and.b32  	%r5316, %r5224, %r5300;
	xor.b32  	%r5905, %r5905, %r5316;
	and.b32  	%r5317, %r5225, %r5301;
	xor.b32  	%r5904, %r5904, %r5317;
	and.b32  	%r5318, %r5226, %r5302;
	xor.b32  	%r5903, %r5903, %r5318;
	and.b32  	%r5319, %r5227, %r5303;
	xor.b32  	%r5902, %r5902, %r5319;
	and.b32  	%r5320, %r5232, %r5300;
	xor.b32  	%r5901, %r5901, %r5320;
	and.b32  	%r5321, %r5233, %r5301;
	xor.b32  	%r5900, %r5900, %r5321;
	and.b32  	%r5322, %r5234, %r5302;
	xor.b32  	%r5899, %r5899, %r5322;
	and.b32  	%r5323, %r5235, %r5303;
	xor.b32  	%r5898, %r5898, %r5323;
	and.b32  	%r5324, %r5240, %r5300;
	xor.b32  	%r5897, %r5897, %r5324;
	and.b32  	%r5325, %r5241, %r5301;
	xor.b32  	%r5896, %r5896, %r5325;
	and.b32  	%r5326, %r5242, %r5302;
	xor.b32  	%r5895, %r5895, %r5326;
	and.b32  	%r5327, %r5243, %r5303;
	xor.b32  	%r5894, %r5894, %r5327;
	and.b32  	%r5328, %r5248, %r5300;
	xor.b32  	%r5893, %r5893, %r5328;
	and.b32  	%r5329, %r5249, %r5301;
	xor.b32  	%r5892, %r5892, %r5329;
	and.b32  	%r5330, %r5250, %r5302;
	xor.b32  	%r5891, %r5891, %r5330;
	and.b32  	%r5331, %r5251, %r5303;
	xor.b32  	%r5890, %r5890, %r5331;
	and.b32  	%r5332, %r5256, %r5300;
	xor.b32  	%r5889, %r5889, %r5332;
	and.b32  	%r5333, %r5257, %r5301;
	xor.b32  	%r5888, %r5888, %r5333;
	and.b32  	%r5334, %r5258, %r5302;
	xor.b32  	%r5887, %r5887, %r5334;
	and.b32  	%r5335, %r5259, %r5303;
	xor.b32  	%r5886, %r5886, %r5335;
	add.s32 	%r5885, %r5885, 1;
	setp.ne.s32 	%p72, %r5885, 32;
	@%p72 bra 	$L__BB0_68;
$L__BB0_70:
	add.s32 	%r707, %r5715, 32;
	setp.lt.u32 	%p73, %r5715, 224;
	mov.u32 	%r5715, %r707;
	@%p73 bra 	$L__BB0_25;
	or.b32  	%r5336, %r5980, %r5981;
	or.b32  	%r5337, %r5336, %r5979;
	or.b32  	%r5338, %r5337, %r5978;
	setp.eq.s32 	%p74, %r5338, 0;
	mov.u32 	%r5989, %tid.x;
	shl.b32 	%r5339, %r5989, 4;
	and.b32  	%r5340, %r5339, 496;
	mov.u32 	%r5341, s_mem;
	add.s32 	%r709, %r5341, %r5340;
	@%p74 bra 	$L__BB0_73;
	atom.shared.xor.b32 	%r5342, [%r709], %r5981;
	atom.shared.xor.b32 	%r5343, [%r709+4], %r5980;
	atom.shared.xor.b32 	%r5344, [%r709+8], %r5979;
	atom.shared.xor.b32 	%r5345, [%r709+12], %r5978;
$L__BB0_73:
	or.b32  	%r5346, %r5976, %r5977;
	or.b32  	%r5347, %r5346, %r5975;
	or.b32  	%r5348, %r5347, %r5974;
	setp.eq.s32 	%p75, %r5348, 0;
	@%p75 bra 	$L__BB0_75;
	atom.shared.xor.b32 	%r5349, [%r709+512], %r5977;
	atom.shared.xor.b32 	%r5350, [%r709+516], %r5976;
	atom.shared.xor.b32 	%r5351, [%r709+520], %r5975;
	atom.shared.xor.b32 	%r5352, [%r709+524], %r5974;
$L__BB0_75:
	or.b32  	%r5353, %r5972, %r5973;
	or.b32  	%r5354, %r5353, %r5971;
	or.b32  	%r5355, %r5354, %r5970;
	setp.eq.s32 	%p76, %r5355, 0;
	@%p76 bra 	$L__BB0_77;
	atom.shared.xor.b32 	%r5356, [%r709+1024], %r5973;
	atom.shared.xor.b32 	%r5357, [%r709+1028], %r5972;
	atom.shared.xor.b32 	%r5358, [%r709+1032], %r5971;
	atom.shared.xor.b32 	%r5359, [%r709+1036], %r5970;
$L__BB0_77:
	or.b32  	%r5360, %r5968, %r5969;
	or.b32  	%r5361, %r5360, %r5967;
	or.b32  	%r5362, %r5361, %r5966;
	setp.eq.s32 	%p77, %r5362, 0;
	@%p77 bra 	$L__BB0_79;
	atom.shared.xor.b32 	%r5363, [%r709+1536], %r5969;
	atom.shared.xor.b32 	%r5364, [%r709+1540], %r5968;
	atom.shared.xor.b32 	%r5365, [%r709+1544], %r5967;
	atom.shared.xor.b32 	%r5366, [%r709+1548], %r5966;
$L__BB0_79:
	or.b32  	%r5367, %r5964, %r5965;
	or.b32  	%r5368, %r5367, %r5963;
	or.b32  	%r5369, %r5368, %r5962;
	setp.eq.s32 	%p78, %r5369, 0;
	@%p78 bra 	$L__BB0_81;
	atom.shared.xor.b32 	%r5370, [%r709+2048], %r5965;
	atom.shared.xor.b32 	%r5371, [%r709+2052], %r5964;
	atom.shared.xor.b32 	%r5372, [%r709+2056], %r5963;
	atom.shared.xor.b32 	%r5373, [%r709+2060], %r5962;
$L__BB0_81:
	or.b32  	%r5374, %r5960, %r5961;
	or.b32  	%r5375, %r5374, %r5959;
	or.b32  	%r5376, %r5375, %r5958;
	setp.eq.s32 	%p79, %r5376, 0;
	@%p79 bra 	$L__BB0_83;
	atom.shared.xor.b32 	%r5377, [%r709+2560], %r5961;
	atom.shared.xor.b32 	%r5378, [%r709+2564], %r5960;
	atom.shared.xor.b32 	%r5379, [%r709+2568], %r5959;
	atom.shared.xor.b32 	%r5380, [%r709+2572], %r5958;
$L__BB0_83:
	or.b32  	%r5381, %r5956, %r5957;
	or.b32  	%r5382, %r5381, %r5955;
	or.b32  	%r5383, %r5382, %r5954;
	setp.eq.s32 	%p80, %r5383, 0;
	@%p80 bra 	$L__BB0_85;
	atom.shared.xor.b32 	%r5384, [%r709+3072], %r5957;
	atom.shared.xor.b32 	%r5385, [%r709+3076], %r5956;
	atom.shared.xor.b32 	%r5386, [%r709+3080], %r5955;
	atom.shared.xor.b32 	%r5387, [%r709+3084], %r5954;
$L__BB0_85:
	or.b32  	%r5388, %r5952, %r5953;
	or.b32  	%r5389, %r5388, %r5951;
	or.b32  	%r5390, %r5389, %r5950;
	setp.eq.s32 	%p81, %r5390, 0;
	@%p81 bra 	$L__BB0_87;
	atom.shared.xor.b32 	%r5391, [%r709+3584], %r5953;
	atom.shared.xor.b32 	%r5392, [%r709+3588], %r5952;
	atom.shared.xor.b32 	%r5393, [%r709+3592], %r5951;
	atom.shared.xor.b32 	%r5394, [%r709+3596], %r5950;
$L__BB0_87:
	or.b32  	%r5395, %r5948, %r5949;
	or.b32  	%r5396, %r5395, %r5947;
	or.b32  	%r5397, %r5396, %r5946;
	setp.eq.s32 	%p82, %r5397, 0;
	@%p82 bra 	$L__BB0_89;
	atom.shared.xor.b32 	%r5398, [%r709+4096], %r5949;
	atom.shared.xor.b32 	%r5399, [%r709+4100], %r5948;
	atom.shared.xor.b32 	%r5400, [%r709+4104], %r5947;
	atom.shared.xor.b32 	%r5401, [%r709+4108], %r5946;
$L__BB0_89:
	or.b32  	%r5402, %r5944, %r5945;
	or.b32  	%r5403, %r5402, %r5943;
	or.b32  	%r5404, %r5403, %r5942;
	setp.eq.s32 	%p83, %r5404, 0;
	@%p83 bra 	$L__BB0_91;
	atom.shared.xor.b32 	%r5405, [%r709+4608], %r5945;
	atom.shared.xor.b32 	%r5406, [%r709+4612], %r5944;
	atom.shared.xor.b32 	%r5407, [%r709+4616], %r5943;
	atom.shared.xor.b32 	%r5408, [%r709+4620], %r5942;
$L__BB0_91:
	or.b32  	%r5409, %r5940, %r5941;
	or.b32  	%r5410, %r5409, %r5939;
	or.b32  	%r5411, %r5410, %r5938;
	setp.eq.s32 	%p84, %r5411, 0;
	@%p84 bra 	$L__BB0_93;
	atom.shared.xor.b32 	%r5412, [%r709+5120], %r5941;
	atom.shared.xor.b32 	%r5413, [%r709+5124], %r5940;
	atom.shared.xor.b32 	%r5414, [%r709+5128], %r5939;
	atom.shared.xor.b32 	%r5415, [%r709+5132], %r5938;
$L__BB0_93:
	or.b32  	%r5416, %r5936, %r5937;
	or.b32  	%r5417, %r5416, %r5935;
	or.b32  	%r5418, %r5417, %r5934;
	setp.eq.s32 	%p85, %r5418, 0;
	@%p85 bra 	$L__BB0_95;
	atom.shared.xor.b32 	%r5419, [%r709+5632], %r5937;
	atom.shared.xor.b32 	%r5420, [%r709+5636], %r5936;
	atom.shared.xor.b32 	%r5421, [%r709+5640], %r5935;
	atom.shared.xor.b32 	%r5422, [%r709+5644], %r5934;
$L__BB0_95:
	or.b32  	%r5423, %r5932, %r5933;
	or.b32  	%r5424, %r5423, %r5931;
	or.b32  	%r5425, %r5424, %r5930;
	setp.eq.s32 	%p86, %r5425, 0;
	@%p86 bra 	$L__BB0_97;
	atom.shared.xor.b32 	%r5426, [%r709+6144], %r5933;
	atom.shared.xor.b32 	%r5427, [%r709+6148], %r5932;
	atom.shared.xor.b32 	%r5428, [%r709+6152], %r5931;
	atom.shared.xor.b32 	%r5429, [%r709+6156], %r5930;
$L__BB0_97:
	or.b32  	%r5430, %r5928, %r5929;
	or.b32  	%r5431, %r5430, %r5927;
	or.b32  	%r5432, %r5431, %r5926;
	setp.eq.s32 	%p87, %r5432, 0;
	@%p87 bra 	$L__BB0_99;
	atom.shared.xor.b32 	%r5433, [%r709+6656], %r5929;
	atom.shared.xor.b32 	%r5434, [%r709+6660], %r5928;
	atom.shared.xor.b32 	%r5435, [%r709+6664], %r5927;
	atom.shared.xor.b32 	%r5436, [%r709+6668], %r5926;
$L__BB0_99:
	or.b32  	%r5437, %r5924, %r5925;
	or.b32  	%r5438, %r5437, %r5923;
	or.b32  	%r5439, %r5438, %r5922;
	setp.eq.s32 	%p88, %r5439, 0;
	@%p88 bra 	$L__BB0_101;
	atom.shared.xor.b32 	%r5440, [%r709+7168], %r5925;
	atom.shared.xor.b32 	%r5441, [%r709+7172], %r5924;
	atom.shared.xor.b32 	%r5442, [%r709+7176], %r5923;
	atom.shared.xor.b32 	%r5443, [%r709+7180], %r5922;
$L__BB0_101:
	or.b32  	%r5444, %r5920, %r5921;
	or.b32  	%r5445, %r5444, %r5919;
	or.b32  	%r5446, %r5445, %r5918;
	setp.eq.s32 	%p89, %r5446, 0;
	@%p89 bra 	$L__BB0_103;
	atom.shared.xor.b32 	%r5447, [%r709+7680], %r5921;
	atom.shared.xor.b32 	%r5448, [%r709+7684], %r5920;
	atom.shared.xor.b32 	%r5449, [%r709+7688], %r5919;
	atom.shared.xor.b32 	%r5450, [%r709+7692], %r5918;
$L__BB0_103:
	or.b32  	%r5451, %r5916, %r5917;
	or.b32  	%r5452, %r5451, %r5915;
	or.b32  	%r5453, %r5452, %r5914;
	setp.eq.s32 	%p90, %r5453, 0;
	@%p90 bra 	$L__BB0_105;
	atom.shared.xor.b32 	%r5454, [%r709+8192], %r5917;
	atom.shared.xor.b32 	%r5455, [%r709+8196], %r5916;
	atom.shared.xor.b32 	%r5456, [%r709+8200], %r5915;
	atom.shared.xor.b32 	%r5457, [%r709+8204], %r5914;
$L__BB0_105:
	or.b32  	%r5458, %r5912, %r5913;
	or.b32  	%r5459, %r5458, %r5911;
	or.b32  	%r5460, %r5459, %r5910;
	setp.eq.s32 	%p91, %r5460, 0;
	@%p91 bra 	$L__BB0_107;
	atom.shared.xor.b32 	%r5461, [%r709+8704], %r5913;
	atom.shared.xor.b32 	%r5462, [%r709+8708], %r5912;
	atom.shared.xor.b32 	%r5463, [%r709+8712], %r5911;
	atom.shared.xor.b32 	%r5464, [%r709+8716], %r5910;
$L__BB0_107:
	or.b32  	%r5465, %r5908, %r5909;
	or.b32  	%r5466, %r5465, %r5907;
	or.b32  	%r5467, %r5466, %r5906;
	setp.eq.s32 	%p92, %r5467, 0;
	@%p92 bra 	$L__BB0_109;
	atom.shared.xor.b32 	%r5468, [%r709+9216], %r5909;
	atom.shared.xor.b32 	%r5469, [%r709+9220], %r5908;
	atom.shared.xor.b32 	%r5470, [%r709+9224], %r5907;
	atom.shared.xor.b32 	%r5471, [%r709+9228], %r5906;
$L__BB0_109:
	or.b32  	%r5472, %r5904, %r5905;
	or.b32  	%r5473, %r5472, %r5903;
	or.b32  	%r5474, %r5473, %r5902;
	setp.eq.s32 	%p93, %r5474, 0;
	@%p93 bra 	$L__BB0_111;
	atom.shared.xor.b32 	%r5475, [%r709+9728], %r5905;
	atom.shared.xor.b32 	%r5476, [%r709+9732], %r5904;
	atom.shared.xor.b32 	%r5477, [%r709+9736], %r5903;
	atom.shared.xor.b32 	%r5478, [%r709+9740], %r5902;
$L__BB0_111:
	or.b32  	%r5479, %r5900, %r5901;
	or.b32  	%r5480, %r5479, %r5899;
	or.b32  	%r5481, %r5480, %r5898;
	setp.eq.s32 	%p94, %r5481, 0;
	@%p94 bra 	$L__BB0_113;
	atom.shared.xor.b32 	%r5482, [%r709+10240], %r5901;
	atom.shared.xor.b32 	%r5483, [%r709+10244], %r5900;
	atom.shared.xor.b32 	%r5484, [%r709+10248], %r5899;
	atom.shared.xor.b32 	%r5485, [%r709+10252], %r5898;
$L__BB0_113:
	or.b32  	%r5486, %r5896, %r5897;
	or.b32  	%r5487, %r5486, %r5895;
	or.b32  	%r5488, %r5487, %r5894;
	setp.eq.s32 	%p95, %r5488, 0;
	@%p95 bra 	$L__BB0_115;
	atom.shared.xor.b32 	%r5489, [%r709+10752], %r5897;
	atom.shared.xor.b32 	%r5490, [%r709+10756], %r5896;
	atom.shared.xor.b32 	%r5491, [%r709+10760], %r5895;
	atom.shared.xor.b32 	%r5492, [%r709+10764], %r5894;
$L__BB0_115:
	or.b32  	%r5493, %r5892, %r5893;
	or.b32  	%r5494, %r5493, %r5891;
	or.b32  	%r5495, %r5494, %r5890;
	setp.eq.s32 	%p96, %r5495, 0;
	@%p96 bra 	$L__BB0_117;
	atom.shared.xor.b32 	%r5496, [%r709+11264], %r5893;
	atom.shared.xor.b32 	%r5497, [%r709+11268], %r5892;
	atom.shared.xor.b32 	%r5498, [%r709+11272], %r5891;
	atom.shared.xor.b32 	%r5499, [%r709+11276], %r5890;
$L__BB0_117:
	or.b32  	%r5500, %r5888, %r5889;
	or.b32  	%r5501, %r5500, %r5887;
	or.b32  	%r5502, %r5501, %r5886;
	setp.eq.s32 	%p97, %r5502, 0;
	@%p97 bra 	$L__BB0_119;
	atom.shared.xor.b32 	%r5503, [%r709+11776], %r5889;
	atom.shared.xor.b32 	%r5504, [%r709+11780], %r5888;
	atom.shared.xor.b32 	%r5505, [%r709+11784], %r5887;
	atom.shared.xor.b32 	%r5506, [%r709+11788], %r5886;
$L__BB0_119:
	setp.gt.u32 	%p98, %r5989, 767;
	bar.sync 	0;
	@%p98 bra 	$L__BB0_136;
	ld.param.u64 	%rd78, [fused_batch_pir_kernel_1_param_2];
	cvta.to.global.u64 	%rd12, %rd78;
	mov.u32 	%r710, %ntid.x;
	add.s32 	%r5507, %r5989, %r710;
	max.u32 	%r5508, %r5507, 768;
	setp.lt.u32 	%p99, %r5507, 768;
	selp.u32 	%r5509, 1, 0, %p99;
	add.s32 	%r5510, %r5507, %r5509;
	sub.s32 	%r5511, %r5508, %r5510;
	div.u32 	%r5512, %r5511, %r710;
	add.s32 	%r711, %r5512, %r5509;
	and.b32  	%r5513, %r711, 3;
	setp.eq.s32 	%p100, %r5513, 3;
	@%p100 bra 	$L__BB0_125;
	add.s32 	%r5514, %r711, 1;
	and.b32  	%r5515, %r5514, 3;
	mul.wide.u32 	%rd59, %r5989, 16;
	add.s64 	%rd60, %rd59, %rd12;
	add.s64 	%rd81, %rd60, 8;
	mul.wide.u32 	%rd14, %r710, 16;
	add.s32 	%r5983, %r5341, %r5339;
	shl.b32 	%r713, %r710, 4;
	neg.s32 	%r5982, %r5515;
	mad.lo.s32 	%r5989, %r710, %r5515, %r5989;
$L__BB0_122:
	.pragma "nounroll";
	ld.shared.v4.u32 	{%r718, %r719, %r720, %r721}, [%r5983];
	or.b32  	%r5518, %r719, %r718;
	or.b32  	%r5519, %r5518, %r720;
	or.b32  	%r5520, %r5519, %r721;
	setp.eq.s32 	%p101, %r5520, 0;
	@%p101 bra 	$L__BB0_124;
	atom.global.xor.b32 	%r5521, [%rd81+-8], %r718;
	atom.global.xor.b32 	%r5522, [%rd81+-4], %r719;
	atom.global.xor.b32 	%r5523, [%rd81], %r720;
	atom.global.xor.b32 	%r5524, [%rd81+4], %r721;
$L__BB0_124:
	add.s64 	%rd81, %rd81, %rd14;
	add.s32 	%r5983, %r5983, %r713;
	add.s32 	%r5982, %r5982, 1;
	setp.ne.s32 	%p102, %r5982, 0;
	@%p102 bra 	$L__BB0_122;
$L__BB0_125:
	setp.lt.u32 	%p103, %r711, 3;
	@%p103 bra 	$L__BB0_136;
	shl.b32 	%r5525, %r710, 1;
	add.s32 	%r5988, %r5989, %r5525;
	shl.b32 	%r726, %r710, 2;
	mad.lo.s32 	%r5987, %r710, 3, %r5989;
	add.s32 	%r5986, %r710, %r5989;
	shl.b32 	%r729, %r710, 4;
	shl.b32 	%r5526, %r5989, 4;
	add.s32 	%r5985, %r5341, %r5526;
	shl.b32 	%r731, %r710, 6;
	shl.b32 	%r732, %r710, 5;
	mul.lo.s32 	%r733, %r710, 48;
$L__BB0_127:
	ld.shared.v4.u32 	{%r739, %r740, %r741, %r742}, [%r5985];
	or.b32  	%r5528, %r740, %r739;
	or.b32  	%r5529, %r5528, %r741;
	or.b32  	%r5530, %r5529, %r742;
	setp.eq.s32 	%p104, %r5530, 0;
	@%p104 bra 	$L__BB0_129;
	mul.wide.u32 	%rd61, %r5989, 16;
	add.s64 	%rd62, %rd12, %rd61;
	atom.global.xor.b32 	%r5531, [%rd62], %r739;
	atom.global.xor.b32 	%r5532, [%rd62+4], %r740;
	atom.global.xor.b32 	%r5533, [%rd62+8], %r741;
	atom.global.xor.b32 	%r5534, [%rd62+12], %r742;
$L__BB0_129:
	add.s32 	%r5535, %r5985, %r729;
	ld.shared.v4.u32 	{%r743, %r744, %r745, %r746}, [%r5535];
	or.b32  	%r5536, %r744, %r743;
	or.b32  	%r5537, %r5536, %r745;
	or.b32  	%r5538, %r5537, %r746;
	setp.eq.s32 	%p105, %r5538, 0;
	@%p105 bra 	$L__BB0_131;
	mul.wide.u32 	%rd63, %r5986, 16;
	add.s64 	%rd64, %rd12, %rd63;
	atom.global.xor.b32 	%r5539, [%rd64], %r743;
	atom.global.xor.b32 	%r5540, [%rd64+4], %r744;
	atom.global.xor.b32 	%r5541, [%rd64+8], %r745;
	atom.global.xor.b32 	%r5542, [%rd64+12], %r746;
$L__BB0_131:
	add.s32 	%r747, %r5989, %r710;
	add.s32 	%r5543, %r5985, %r732;
	ld.shared.v4.u32 	{%r748, %r749, %r750, %r751}, [%r5543];
	or.b32  	%r5544, %r749, %r748;
	or.b32  	%r5545, %r5544, %r750;
	or.b32  	%r5546, %r5545, %r751;
	setp.eq.s32 	%p106, %r5546, 0;
	@%p106 bra 	$L__BB0_133;
	mul.wide.u32 	%rd65, %r5988, 16;
	add.s64 	%rd66, %rd12, %rd65;
	atom.global.xor.b32 	%r5547, [%rd66], %r748;
	atom.global.xor.b32 	%r5548, [%rd66+4], %r749;
	atom.global.xor.b32 	%r5549, [%rd66+8], %r750;
	atom.global.xor.b32 	%r5550, [%rd66+12], %r751;
$L__BB0_133:
	add.s32 	%r752, %r747, %r710;
	add.s32 	%r5551, %r5985, %r733;
	ld.shared.v4.u32 	{%r753, %r754, %r755, %r756}, [%r5551];
	or.b32  	%r5552, %r754, %r753;
	or.b32  	%r5553, %r5552, %r755;
	or.b32  	%r5554, %r5553, %r756;
	setp.eq.s32 	%p107, %r5554, 0;
	@%p107 bra 	$L__BB0_135;
	mul.wide.u32 	%rd67, %r5987, 16;
	add.s64 	%rd68, %rd12, %rd67;
	atom.global.xor.b32 	%r5555, [%rd68], %r753;
	atom.global.xor.b32 	%r5556, [%rd68+4], %r754;
	atom.global.xor.b32 	%r5557, [%rd68+8], %r755;
	atom.global.xor.b32 	%r5558, [%rd68+12], %r756;
$L__BB0_135:
	add.s32 	%r5559, %r752, %r710;
	add.s32 	%r5989, %r5559, %r710;
	add.s32 	%r5988, %r5988, %r726;
	add.s32 	%r5987, %r5987, %r726;
	add.s32 	%r5986, %r5986, %r726;
	add.s32 	%r5985, %r5985, %r731;
	setp.lt.u32 	%p108, %r5989, 768;
	@%p108 bra 	$L__BB0_127;
$L__BB0_136:
	ret;

}
	// .globl	fused_batch_pir_kernel_2
.visible .entry fused_batch_pir_kernel_2(
	.param .u64 .ptr .align 1 fused_batch_pir_kernel_2_param_0,
	.param .u64 .ptr .align 1 fused_batch_pir_kernel_2_param_1,
	.param .u64 .ptr .align 1 fused_batch_pir_kernel_2_param_2,
	.param .u64 .ptr .align 1 fused_batch_pir_kernel_2_param_3,
	.param .u32 fused_batch_pir_kernel_2_param_4,
	.param .u32 fused_batch_pir_kernel_2_param_5
)
{
	.reg .pred 	%p<193>;
	.reg .b16 	%rs<187>;
	.reg .b32 	%r<11547>;
	.reg .b64 	%rd<110>;

	ld.param.u64 	%rd17, [fused_batch_pir_kernel_2_param_1];
	cvta.to.global.u64 	%rd1, %rd17;
	mov.u32 	%r1, %tid.x;
	mov.u32 	%r2, %ntid.x;
	add.s32 	%r1457, %r1, %r2;
	max.u32 	%r1458, %r1457, 1536;
	setp.lt.u32 	%p1, %r1457, 1536;
	selp.u32 	%r1459, 1, 0, %p1;
	add.s32 	%r1460, %r1457, %r1459;
	sub.s32 	%r1461, %r1458, %r1460;
	div.u32 	%r1462, %r1461, %r2;
	add.s32 	%r3, %r1462, %r1459;
	add.s32 	%r1463, %r3, 1;
	and.b32  	%r4, %r1463, 3;
	and.b32  	%r1464, %r3, 3;
	setp.eq.s32 	%p2, %r1464, 3;
	mov.u32 	%r10712, %r1;
	@%p2 bra 	$L__BB1_3;
	mov.b32 	%r10711, 0;
	mov.u32 	%r10712, %r1;
$L__BB1_2:
	.pragma "nounroll";
	shl.b32 	%r1466, %r10712, 4;
	mov.u32 	%r1467, s_mem;
	add.s32 	%r1468, %r1467, %r1466;
	mov.b32 	%r1469, 0;
	st.shared.v4.u32 	[%r1468], {%r1469, %r1469, %r1469, %r1469};
	add.s32 	%r10712, %r10712, %r2;
	add.s32 	%r10711, %r10711, 1;
	setp.ne.s32 	%p3, %r10711, %r4;
	@%p3 bra 	$L__BB1_2;
$L__BB1_3:
	setp.lt.u32 	%p4, %r3, 3;
	@%p4 bra 	$L__BB1_6;
	mov.u32 	%r1471, s_mem;
	shl.b32 	%r1474, %r2, 4;
	shl.b32 	%r1478, %r2, 2;
$L__BB1_5:
	shl.b32 	%r1470, %r10712, 4;
	add.s32 	%r1472, %r1471, %r1470;
	mov.b32 	%r1473, 0;
	st.shared.v4.u32 	[%r1472], {%r1473, %r1473, %r1473, %r1473};
	add.s32 	%r1475, %r1472, %r1474;
	st.shared.v4.u32 	[%r1475], {%r1473, %r1473, %r1473, %r1473};
	add.s32 	%r1476, %r1475, %r1474;
	st.shared.v4.u32 	[%r1476], {%r1473, %r1473, %r1473, %r1473};
	add.s32 	%r1477, %r1476, %r1474;
	st.shared.v4.u32 	[%r1477], {%r1473, %r1473, %r1473, %r1473};
	add.s32 	%r10712, %r1478, %r10712;
	setp.lt.u32 	%p5, %r10712, 1536;
	@%p5 bra 	$L__BB1_5;
$L__BB1_6:
	bar.sync 	0;
	mov.u32 	%r1479, %ctaid.x;
	shl.b32 	%r12, %r1479, 11;
	setp.ne.s32 	%p6, %r1, 0;
	ld.const.u32 	%r13, [CHACHA_CONSTANTS];
	ld.const.u32 	%r14, [CHACHA_CONSTANTS+4];
	ld.const.u32 	%r15, [CHACHA_CONSTANTS+8];
	ld.const.u32 	%r16, [CHACHA_CONSTANTS+12];
	@%p6 bra 	$L__BB1_38;
	ld.global.v2.u8 	{%rs153, %rs2}, [%rd1+16];
	ld.global.u32 	%r10730, [%rd1];
	ld.global.u32 	%r10729, [%rd1+4];
	ld.global.u32 	%r10728, [%rd1+8];
	ld.global.u32 	%r10727, [%rd1+12];
	setp.lt.u16 	%p7, %rs2, 12;
	@%p7 bra 	$L__BB1_12;
	cvt.u32.u16 	%r1481, %rs2;
	and.b32  	%r21, %r1481, 255;
	add.s32 	%r22, %r21, -12;
	mov.b32 	%r10718, 0;
	mov.u16 	%rs151, %rs153;
$L__BB1_9:
	add.s32 	%r1482, %r13, %r10730;
	shf.l.wrap.b32 	%r1483, %r1482, %r1482, 16;
	add.s32 	%r1484, %r10730, %r1483;
	xor.b32  	%r1485, %r10730, %r1484;
	shf.l.wrap.b32 	%r1486, %r1485, %r1485, 12;
	add.s32 	%r1487, %r1482, %r1486;
	xor.b32  	%r1488, %r1483, %r1487;
	shf.l.wrap.b32 	%r1489, %r1488, %r1488, 8;
	add.s32 	%r1490, %r1484, %r1489;
	xor.b32  	%r1491, %r1486, %r1490;
	shf.l.wrap.b32 	%r1492, %r1491, %r1491, 7;
	add.s32 	%r1493, %r14, %r10729;
	shf.l.wrap.b32 	%r1494, %r1493, %r1493, 16;
	add.s32 	%r1495, %r10729, %r1494;
	xor.b32  	%r1496, %r10729, %r1495;
	shf.l.wrap.b32 	%r1497, %r1496, %r1496, 12;
	add.s32 	%r1498, %r1493, %r1497;
	xor.b32  	%r1499, %r1494, %r1498;
	shf.l.wrap.b32 	%r1500, %r1499, %r1499, 8;
	add.s32 	%r1501, %r1495, %r1500;
	xor.b32  	%r1502, %r1497, %r1501;
	shf.l.wrap.b32 	%r1503, %r1502, %r1502, 7;
	add.s32 	%r1504, %r15, %r10728;
	shf.l.wrap.b32 	%r1505, %r1504, %r1504, 16;
	add.s32 	%r1506, %r10728, %r1505;
	xor.b32  	%r1507, %r10728, %r1506;
	shf.l.wrap.b32 	%r1508, %r1507, %r1507, 12;
	add.s32 	%r1509, %r1504, %r1508;
	xor.b32  	%r1510, %r1505, %r1509;
	shf.l.wrap.b32 	%r1511, %r1510, %r1510, 8;
	add.s32 	%r1512, %r1506, %r1511;
	xor.b32  	%r1513, %r1508, %r1512;
	shf.l.wrap.b32 	%r1514, %r1513, %r1513, 7;
	add.s32 	%r1515, %r16, %r10727;
	shf.l.wrap.b32 	%r1516, %r1515, %r1515, 16;
	add.s32 	%r1517, %r10727, %r1516;
	xor.b32  	%r1518, %r10727, %r1517;
	shf.l.wrap.b32 	%r1519, %r1518, %r1518, 12;
	add.s32 	%r1520, %r1515, %r1519;
	xor.b32  	%r1521, %r1516, %r1520;
	shf.l.wrap.b32 	%r1522, %r1521, %r1521, 8;
	add.s32 	%r1523, %r1517, %r1522;
	xor.b32  	%r1524, %r1519, %r1523;
	shf.l.wrap.b32 	%r1525, %r1524, %r1524, 7;
	add.s32 	%r1526, %r1487, %r1503;
	xor.b32  	%r1527, %r1522, %r1526;
	shf.l.wrap.b32 	%r1528, %r1527, %r1527, 16;
	add.s32 	%r1529, %r1512, %r1528;
	xor.b32  	%r1530, %r1503, %r1529;
	shf.l.wrap.b32 	%r1531, %r1530, %r1530, 12;
	add.s32 	%r1532, %r1526, %r1531;
	xor.b32  	%r1533, %r1528, %r1532;
	shf.l.wrap.b32 	%r1534, %r1533, %r1533, 8;
	add.s32 	%r1535, %r1529, %r1534;
	xor.b32  	%r1536, %r1531, %r1535;
	shf.l.wrap.b32 	%r1537, %r1536, %r1536, 7;
	add.s32 	%r1538, %r1498, %r1514;
	xor.b32  	%r1539, %r1489, %r1538;
	shf.l.wrap.b32 	%r1540, %r1539, %r1539, 16;
	add.s32 	%r1541, %r1523, %r1540;
	xor.b32  	%r1542, %r1514, %r1541;
	shf.l.wrap.b32 	%r1543, %r1542, %r1542, 12;
	add.s32 	%r1544, %r1538, %r1543;
	xor.b32  	%r1545, %r1540, %r1544;
	shf.l.wrap.b32 	%r1546, %r1545, %r1545, 8;
	add.s32 	%r1547, %r1541, %r1546;
	xor.b32  	%r1548, %r1543, %r1547;
	shf.l.wrap.b32 	%r1549, %r1548, %r1548, 7;
	add.s32 	%r1550, %r1509, %r1525;
	xor.b32  	%r1551, %r1500, %r1550;
	shf.l.wrap.b32 	%r1552, %r1551, %r1551, 16;
	add.s32 	%r1553, %r1490, %r1552;
	xor.b32  	%r1554, %r1525, %r1553;
	shf.l.wrap.b32 	%r1555, %r1554, %r1554, 12;
	add.s32 	%r1556, %r1550, %r1555;
	xor.b32  	%r1557, %r1552, %r1556;
	shf.l.wrap.b32 	%r1558, %r1557, %r1557, 8;
	add.s32 	%r1559, %r1553, %r1558;
	xor.b32  	%r1560, %r1555, %r1559;
	shf.l.wrap.b32 	%r1561, %r1560, %r1560, 7;
	add.s32 	%r1562, %r1520, %r1492;
	xor.b32  	%r1563, %r1511, %r1562;
	shf.l.wrap.b32 	%r1564, %r1563, %r1563, 16;
	add.s32 	%r1565, %r1501, %r1564;
	xor.b32  	%r1566, %r1492, %r1565;
	shf.l.wrap.b32 	%r1567, %r1566, %r1566, 12;
	add.s32 	%r1568, %r1562, %r1567;
	xor.b32  	%r1569, %r1564, %r1568;
	shf.l.wrap.b32 	%r1570, %r1569, %r1569, 8;
	add.s32 	%r1571, %r1565, %r1570;
	xor.b32  	%r1572, %r1567, %r1571;
	shf.l.wrap.b32 	%r1573, %r1572, %r1572, 7;
	add.s32 	%r1574, %r1532, %r1573;
	xor.b32  	%r1575, %r1546, %r1574;
	shf.l.wrap.b32 	%r1576, %r1575, %r1575, 16;
	add.s32 	%r1577, %r1559, %r1576;
	xor.b32  	%r1578, %r1573, %r1577;
	shf.l.wrap.b32 	%r1579, %r1578, %r1578, 12;
	add.s32 	%r1580, %r1574, %r1579;
	xor.b32  	%r1581, %r1576, %r1580;
	shf.l.wrap.b32 	%r1582, %r1581, %r1581, 8;
	add.s32 	%r1583, %r1577, %r1582;
	xor.b32  	%r1584, %r1579, %r1583;
	shf.l.wrap.b32 	%r1585, %r1584, %r1584, 7;
	add.s32 	%r1586, %r1544, %r1537;
	xor.b32  	%r1587, %r1558, %r1586;
	shf.l.wrap.b32 	%r1588, %r1587, %r1587, 16;
	add.s32 	%r1589, %r1571, %r1588;
	xor.b32  	%r1590, %r1537, %r1589;
	shf.l.wrap.b32 	%r1591, %r1590, %r1590, 12;
	add.s32 	%r1592, %r1586, %r1591;
	xor.b32  	%r1593, %r1588, %r1592;
	shf.l.wrap.b32 	%r1594, %r1593, %r1593, 8;
	add.s32 	%r1595, %r1589, %r1594;
	xor.b32  	%r1596, %r1591, %r1595;
	shf.l.wrap.b32 	%r1597, %r1596, %r1596, 7;
	add.s32 	%r1598, %r1556, %r1549;
	xor.b32  	%r1599, %r1570, %r1598;
	shf.l.wrap.b32 	%r1600, %r1599, %r1599, 16;
	add.s32 	%r1601, %r1535, %r1600;
	xor.b32  	%r1602, %r1549, %r1601;
	shf.l.wrap.b32 	%r1603, %r1602, %r1602, 12;
	add.s32 	%r1604, %r1598, %r1603;
	xor.b32  	%r1605, %r1600, %r1604;
	shf.l.wrap.b32 	%r1606, %r1605, %r1605, 8;
	add.s32 	%r1607, %r1601, %r1606;
	xor.b32  	%r1608, %r1603, %r1607;
	shf.l.wrap.b32 	%r1609, %r1608, %r1608, 7;
	add.s32 	%r1610, %r1568, %r1561;
	xor.b32  	%r1611, %r1534, %r1610;
	shf.l.wrap.b32 	%r1612, %r1611, %r1611, 16;
	add.s32 	%r1613, %r1547, %r1612;
	xor.b32  	%r1614, %r1561, %r1613;
	shf.l.wrap.b32 	%r1615, %r1614, %r1614, 12;
	add.s32 	%r1616, %r1610, %r1615;
	xor.b32  	%r1617, %r1612, %r1616;
	shf.l.wrap.b32 	%r1618, %r1617, %r1617, 8;
	add.s32 	%r1619, %r1613, %r1618;
	xor.b32  	%r1620, %r1615, %r1619;
	shf.l.wrap.b32 	%r1621, %r1620, %r1620, 7;
	add.s32 	%r1622, %r1580, %r1597;
	xor.b32  	%r1623, %r1618, %r1622;
	shf.l.wrap.b32 	%r1624, %r1623, %r1623, 16;
	add.s32 	%r1625, %r1607, %r1624;
	xor.b32  	%r1626, %r1597, %r1625;
	shf.l.wrap.b32 	%r1627, %r1626, %r1626, 12;
	add.s32 	%r1628, %r1622, %r1627;
	xor.b32  	%r1629, %r1624, %r1628;
	shf.l.wrap.b32 	%r1630, %r1629, %r1629, 8;
	add.s32 	%r1631, %r1625, %r1630;
	xor.b32  	%r1632, %r1627, %r1631;
	shf.l.wrap.b32 	%r1633, %r1632, %r1632, 7;
	add.s32 	%r1634, %r1592, %r1609;
	xor.b32  	%r1635, %r1582, %r1634;
	shf.l.wrap.b32 	%r1636, %r1635, %r1635, 16;
	add.s32 	%r1637, %r1619, %r1636;
	xor.b32  	%r1638, %r1609, %r1637;
	shf.l.wrap.b32 	%r1639, %r1638, %r1638, 12;
	add.s32 	%r1640, %r1634, %r1639;
	xor.b32  	%r1641, %r1636, %r1640;
	shf.l.wrap.b32 	%r1642, %r1641, %r1641, 8;
	add.s32 	%r1643, %r1637, %r1642;
	xor.b32  	%r1644, %r1639, %r1643;
	shf.l.wrap.b32 	%r1645, %r1644, %r1644, 7;
	add.s32 	%r1646, %r1604, %r1621;
	xor.b32  	%r1647, %r1594, %r1646;
	shf.l.wrap.b32 	%r1648, %r1647, %r1647, 16;
	add.s32 	%r1649, %r1583, %r1648;
	xor.b32  	%r1650, %r1621, %r1649;
	shf.l.wrap.b32 	%r1651, %r1650, %r1650, 12;
	add.s32 	%r1652, %r1646, %r1651;
	xor.b32  	%r1653, %r1648, %r1652;
	shf.l.wrap.b32 	%r1654, %r1653, %r1653, 8;
	add.s32 	%r1655, %r1649, %r1654;
	xor.b32  	%r1656, %r1651, %r1655;
	shf.l.wrap.b32 	%r1657, %r1656, %r1656, 7;
	add.s32 	%r1658, %r1616, %r1585;
	xor.b32  	%r1659, %r1606, %r1658;
	shf.l.wrap.b32 	%r1660, %r1659, %r1659, 16;
	add.s32 	%r1661, %r1595, %r1660;
	xor.b32  	%r1662, %r1585, %r1661;
	shf.l.wrap.b32 	%r1663, %r1662, %r1662, 12;
	add.s32 	%r1664, %r1658, %r1663;
	xor.b32  	%r1665, %r1660, %r1664;
	shf.l.wrap.b32 	%r1666, %r1665, %r1665, 8;
	add.s32 	%r1667, %r1661, %r1666;
	xor.b32  	%r1668, %r1663, %r1667;
	shf.l.wrap.b32 	%r1669, %r1668, %r1668, 7;
	add.s32 	%r1670, %r1628, %r1669;
	xor.b32  	%r1671, %r1642, %r1670;
	shf.l.wrap.b32 	%r1672, %r1671, %r1671, 16;
	add.s32 	%r1673, %r1655, %r1672;
	xor.b32  	%r1674, %r1669, %r1673;
	shf.l.wrap.b32 	%r1675, %r1674, %r1674, 12;
	add.s32 	%r1676, %r1670, %r1675;
	xor.b32  	%r1677, %r1672, %r1676;
	shf.l.wrap.b32 	%r1678, %r1677, %r1677, 8;
	add.s32 	%r1679, %r1673, %r1678;
	xor.b32  	%r1680, %r1675, %r1679;
	shf.l.wrap.b32 	%r1681, %r1680, %r1680, 7;
	add.s32 	%r1682, %r1640, %r1633;
	xor.b32  	%r1683, %r1654, %r1682;
	shf.l.wrap.b32 	%r1684, %r1683, %r1683, 16;
	add.s32 	%r1685, %r1667, %r1684;
	xor.b32  	%r1686, %r1633, %r1685;
	shf.l.wrap.b32 	%r1687, %r1686, %r1686, 12;
	add.s32 	%r1688, %r1682, %r1687;
	xor.b32  	%r1689, %r1684, %r1688;
	shf.l.wrap.b32 	%r1690, %r1689, %r1689, 8;
	add.s32 	%r1691, %r1685, %r1690;
	xor.b32  	%r1692, %r1687, %r1691;
	shf.l.wrap.b32 	%r1693, %r1692, %r1692, 7;
	add.s32 	%r1694, %r1652, %r1645;
	xor.b32  	%r1695, %r1666, %r1694;
	shf.l.wrap.b32 	%r1696, %r1695, %r1695, 16;
	add.s32 	%r1697, %r1631, %r1696;
	xor.b32  	%r1698, %r1645, %r1697;
	shf.l.wrap.b32 	%r1699, %r1698, %r1698, 12;
	add.s32 	%r1700, %r1694, %r1699;
	xor.b32  	%r1701, %r1696, %r1700;
	shf.l.wrap.b32 	%r1702, %r1701, %r1701, 8;
	add.s32 	%r1703, %r1697, %r1702;
	xor.b32  	%r1704, %r1699, %r1703;
	shf.l.wrap.b32 	%r1705, %r1704, %r1704, 7;
	add.s32 	%r1706, %r1664, %r1657;
	xor.b32  	%r1707, %r1630, %r1706;
	shf.l.wrap.b32 	%r1708, %r1707, %r1707, 16;
	add.s32 	%r1709, %r1643, %r1708;
	xor.b32  	%r1710, %r1657, %r1709;
	shf.l.wrap.b32 	%r1711, %r1710, %r1710, 12;
	add.s32 	%r1712, %r1706, %r1711;
	xor.b32  	%r1713, %r1708, %r1712;
	shf.l.wrap.b32 	%r1714, %r1713, %r1713, 8;
	add.s32 	%r1715, %r1709, %r1714;
	xor.b32  	%r1716, %r1711, %r1715;
	shf.l.wrap.b32 	%r1717, %r1716, %r1716, 7;
	add.s32 	%r1718, %r1676, %r1693;
	xor.b32  	%r1719, %r1714, %r1718;
	shf.l.wrap.b32 	%r1720, %r1719, %r1719, 16;
	add.s32 	%r1721, %r1703, %r1720;
	xor.b32  	%r1722, %r1693, %r1721;
	shf.l.wrap.b32 	%r1723, %r1722, %r1722, 12;
	add.s32 	%r1724, %r1718, %r1723;
	xor.b32  	%r1725, %r1720, %r1724;
	shf.l.wrap.b32 	%r1726, %r1725, %r1725, 8;
	add.s32 	%r1727, %r1721, %r1726;
	xor.b32  	%r1728, %r1723, %r1727;
	shf.l.wrap.b32 	%r1729, %r1728, %r1728, 7;
	add.s32 	%r1730, %r1688, %r1705;
	xor.b32  	%r1731, %r1678, %r1730;
	shf.l.wrap.b32 	%r1732, %r1731, %r1731, 16;
	add.s32 	%r1733, %r1715, %r1732;
	xor.b32  	%r1734, %r1705, %r1733;
	shf.l.wrap.b32 	%r1735, %r1734, %r1734, 12;
	add.s32 	%r1736, %r1730, %r1735;
	xor.b32  	%r1737, %r1732, %r1736;
	shf.l.wrap.b32 	%r1738, %r1737, %r1737, 8;
	add.s32 	%r1739, %r1733, %r1738;
	xor.b32  	%r1740, %r1735, %r1739;
	shf.l.wrap.b32 	%r1741, %r1740, %r1740, 7;
	add.s32 	%r1742, %r1700, %r1717;
	xor.b32  	%r1743, %r1690, %r1742;
	shf.l.wrap.b32 	%r1744, %r1743, %r1743, 16;
	add.s32 	%r1745, %r1679, %r1744;
	xor.b32  	%r1746, %r1717, %r1745;
	shf.l.wrap.b32 	%r1747, %r1746, %r1746, 12;
	add.s32 	%r1748, %r1742, %r1747;
	xor.b32  	%r1749, %r1744, %r1748;
	shf.l.wrap.b32 	%r1750, %r1749, %r1749, 8;
	add.s32 	%r1751, %r1745, %r1750;
	xor.b32  	%r1752, %r1747, %r1751;
	shf.l.wrap.b32 	%r1753, %r1752, %r1752, 7;
	add.s32 	%r1754, %r1712, %r1681;
	xor.b32  	%r1755, %r1702, %r1754;
	shf.l.wrap.b32 	%r1756, %r1755, %r1755, 16;
	add.s32 	%r1757, %r1691, %r1756;
	xor.b32  	%r1758, %r1681, %r1757;
	shf.l.wrap.b32 	%r1759, %r1758, %r1758, 12;
	add.s32 	%r1760, %r1754, %r1759;
	xor.b32  	%r1761, %r1756, %r1760;
	shf.l.wrap.b32 	%r1762, %r1761, %r1761, 8;
	add.s32 	%r1763, %r1757, %r1762;
	xor.b32  	%r1764, %r1759, %r1763;
	shf.l.wrap.b32 	%r1765, %r1764, %r1764, 7;
	add.s32 	%r1766, %r1724, %r1765;
	xor.b32  	%r1767, %r1738, %r1766;
	shf.l.wrap.b32 	%r1768, %r1767, %r1767, 16;
	add.s32 	%r1769, %r1751, %r1768;
	xor.b32  	%r1770, %r1765, %r1769;
	shf.l.wrap.b32 	%r1771, %r1770, %r1770, 12;
	add.s32 	%r1772, %r1766, %r1771;
	xor.b32  	%r1773, %r1768, %r1772;
	shf.l.wrap.b32 	%r1774, %r1773, %r1773, 8;
	add.s32 	%r1775, %r1769, %r1774;
	xor.b32  	%r1776, %r1771, %r1775;
	shf.l.wrap.b32 	%r1777, %r1776, %r1776, 7;
	add.s32 	%r1778, %r1736, %r1729;
	xor.b32  	%r1779, %r1750, %r1778;
	shf.l.wrap.b32 	%r1780, %r1779, %r1779, 16;
	add.s32 	%r1781, %r1763, %r1780;
	xor.b32  	%r1782, %r1729, %r1781;
	shf.l.wrap.b32 	%r1783, %r1782, %r1782, 12;
	add.s32 	%r1784, %r1778, %r1783;
	xor.b32  	%r1785, %r1780, %r1784;
	shf.l.wrap.b32 	%r1786, %r1785, %r1785, 8;
	add.s32 	%r1787, %r1781, %r1786;
	xor.b32  	%r1788, %r1783, %r1787;
	shf.l.wrap.b32 	%r1789, %r1788, %r1788, 7;
	add.s32 	%r1790, %r1748, %r1741;
	xor.b32  	%r1791, %r1762, %r1790;
	shf.l.wrap.b32 	%r1792, %r1791, %r1791, 16;
	add.s32 	%r1793, %r1727, %r1792;
	xor.b32  	%r1794, %r1741, %r1793;
	shf.l.wrap.b32 	%r1795, %r1794, %r1794, 12;
	add.s32 	%r1796, %r1790, %r1795;
	xor.b32  	%r1797, %r1792, %r1796;
	shf.l.wrap.b32 	%r1798, %r1797, %r1797, 8;
	add.s32 	%r1799, %r1793, %r1798;
	xor.b32  	%r1800, %r1795, %r1799;
	shf.l.wrap.b32 	%r1801, %r1800, %r1800, 7;
	add.s32 	%r1802, %r1760, %r1753;
	xor.b32  	%r1803, %r1726, %r1802;
	shf.l.wrap.b32 	%r1804, %r1803, %r1803, 16;
	add.s32 	%r1805, %r1739, %r1804;
	xor.b32  	%r1806, %r1753, %r1805;
	shf.l.wrap.b32 	%r1807, %r1806, %r1806, 12;
	add.s32 	%r1808, %r1802, %r1807;
	xor.b32  	%r1809, %r1804, %r1808;
	shf.l.wrap.b32 	%r1810, %r1809, %r1809, 8;
	add.s32 	%r1811, %r1805, %r1810;
	xor.b32  	%r1812, %r1807, %r1811;
	shf.l.wrap.b32 	%r1813, %r1812, %r1812, 7;
	add.s32 	%r1814, %r1772, %r1789;
	xor.b32  	%r1815, %r1810, %r1814;
	shf.l.wrap.b32 	%r1816, %r1815, %r1815, 16;
	add.s32 	%r1817, %r1799, %r1816;
	xor.b32  	%r1818, %r1789, %r1817;
	shf.l.wrap.b32 	%r1819, %r1818, %r1818, 12;
	add.s32 	%r1820, %r1814, %r1819;
	xor.b32  	%r1821, %r1816, %r1820;
	shf.l.wrap.b32 	%r1822, %r1821, %r1821, 8;
	add.s32 	%r1823, %r1817, %r1822;
	xor.b32  	%r1824, %r1819, %r1823;
	shf.l.wrap.b32 	%r1825, %r1824, %r1824, 7;
	add.s32 	%r1826, %r1784, %r1801;
	xor.b32  	%r1827, %r1774, %r1826;
	shf.l.wrap.b32 	%r1828, %r1827, %r1827, 16;
	add.s32 	%r1829, %r1811, %r1828;
	xor.b32  	%r1830, %r1801, %r1829;
	shf.l.wrap.b32 	%r1831, %r1830, %r1830, 12;
	add.s32 	%r1832, %r1826, %r1831;
	xor.b32  	%r1833, %r1828, %r1832;
	shf.l.wrap.b32 	%r1834, %r1833, %r1833, 8;
	add.s32 	%r1835, %r1829, %r1834;
	xor.b32  	%r1836, %r1831, %r1835;
	shf.l.wrap.b32 	%r1837, %r1836, %r1836, 7;
	add.s32 	%r1838, %r1796, %r1813;
	xor.b32  	%r1839, %r1786, %r1838;
	shf.l.wrap.b32 	%r1840, %r1839, %r1839, 16;
	add.s32 	%r1841, %r1775, %r1840;
	xor.b32  	%r1842, %r1813, %r1841;
	shf.l.wrap.b32 	%r1843, %r1842, %r1842, 12;
	add.s32 	%r1844, %r1838, %r1843;
	xor.b32  	%r1845, %r1840, %r1844;
	shf.l.wrap.b32 	%r1846, %r1845, %r1845, 8;
	add.s32 	%r1847, %r1841, %r1846;
	xor.b32  	%r1848, %r1843, %r1847;
	shf.l.wrap.b32 	%r1849, %r1848, %r1848, 7;
	add.s32 	%r1850, %r1808, %r1777;
	xor.b32  	%r1851, %r1798, %r1850;
	shf.l.wrap.b32 	%r1852, %r1851, %r1851, 16;
	add.s32 	%r1853, %r1787, %r1852;
	xor.b32  	%r1854, %r1777, %r1853;
	shf.l.wrap.b32 	%r1855, %r1854, %r1854, 12;
	add.s32 	%r1856, %r1850, %r1855;
	xor.b32  	%r1857, %r1852, %r1856;
	shf.l.wrap.b32 	%r1858, %r1857, %r1857, 8;
	add.s32 	%r1859, %r1853, %r1858;
	xor.b32  	%r1860, %r1855, %r1859;
	shf.l.wrap.b32 	%r1861, %r1860, %r1860, 7;
	add.s32 	%r10722, %r13, %r1820;
	add.s32 	%r10721, %r14, %r1832;
	add.s32 	%r10720, %r15, %r1844;
	add.s32 	%r10719, %r16, %r1856;
	add.s32 	%r10723, %r10730, %r1861;
	add.s32 	%r10724, %r10729, %r1825;
	add.s32 	%r10725, %r10728, %r1837;
	add.s32 	%r10726, %r10727, %r1849;
	xor.b32  	%r1862, %r1482, 1;
	shf.l.wrap.b32 	%r1863, %r1482, %r1862, 16;
	add.s32 	%r1864, %r10730, %r1863;
	xor.b32  	%r1865, %r10730, %r1864;
	shf.l.wrap.b32 	%r1866, %r1865, %r1865, 12;
	add.s32 	%r1867, %r1482, %r1866;
	xor.b32  	%r1868, %r1863, %r1867;
	shf.l.wrap.b32 	%r1869, %r1868, %r1868, 8;
	add.s32 	%r1870, %r1864, %r1869;
	xor.b32  	%r1871, %r1866, %r1870;
	shf.l.wrap.b32 	%r1872, %r1871, %r1871, 7;
	add.s32 	%r1873, %r1867, %r1503;
	xor.b32  	%r1874, %r1522, %r1873;
	shf.l.wrap.b32 	%r1875, %r1874, %r1874, 16;
	add.s32 	%r1876, %r1512, %r1875;
	xor.b32  	%r1877, %r1503, %r1876;
	shf.l.wrap.b32 	%r1878, %r1877, %r1877, 12;
	add.s32 	%r1879, %r1873, %r1878;
	xor.b32  	%r1880, %r1875, %r1879;
	shf.l.wrap.b32 	%r1881, %r1880, %r1880, 8;
	add.s32 	%r1882, %r1876, %r1881;
	xor.b32  	%r1883, %r1878, %r1882;
	shf.l.wrap.b32 	%r1884, %r1883, %r1883, 7;
	xor.b32  	%r1885, %r1869, %r1538;
	shf.l.wrap.b32 	%r1886, %r1885, %r1885, 16;
	add.s32 	%r1887, %r1523, %r1886;
	xor.b32  	%r1888, %r1514, %r1887;
	shf.l.wrap.b32 	%r1889, %r1888, %r1888, 12;
	add.s32 	%r1890, %r1538, %r1889;
	xor.b32  	%r1891, %r1886, %r1890;
	shf.l.wrap.b32 	%r1892, %r1891, %r1891, 8;
	add.s32 	%r1893, %r1887, %r1892;
	xor.b32  	%r1894, %r1889, %r1893;
	shf.l.wrap.b32 	%r1895, %r1894, %r1894, 7;
	add.s32 	%r1896, %r1870, %r1552;
	xor.b32  	%r1897, %r1525, %r1896;
	shf.l.wrap.b32 	%r1898, %r1897, %r1897, 12;
	add.s32 	%r1899, %r1550, %r1898;
	xor.b32  	%r1900, %r1552, %r1899;
	shf.l.wrap.b32 	%r1901, %r1900, %r1900, 8;
	add.s32 	%r1902, %r1896, %r1901;
	xor.b32  	%r1903, %r1898, %r1902;
	shf.l.wrap.b32 	%r1904, %r1903, %r1903, 7;
	add.s32 	%r1905, %r1520, %r1872;
	xor.b32  	%r1906, %r1511, %r1905;
	shf.l.wrap.b32 	%r1907, %r1906, %r1906, 16;
	add.s32 	%r1908, %r1501, %r1907;
	xor.b32  	%r1909, %r1872, %r1908;
	shf.l.wrap.b32 	%r1910, %r1909, %r1909, 12;
	add.s32 	%r1911, %r1905, %r1910;
	xor.b32  	%r1912, %r1907, %r1911;
	shf.l.wrap.b32 	%r1913, %r1912, %r1912, 8;
	add.s32 	%r1914, %r1908, %r1913;
	xor.b32  	%r1915, %r1910, %r1914;
	shf.l.wrap.b32 	%r1916, %r1915, %r1915, 7;
	add.s32 	%r1917, %r1879, %r1916;
	xor.b32  	%r1918, %r1892, %r1917;
	shf.l.wrap.b32 	%r1919, %r1918, %r1918, 16;
	add.s32 	%r1920, %r1902, %r1919;
	xor.b32  	%r1921, %r1916, %r1920;
	shf.l.wrap.b32 	%r1922, %r1921, %r1921, 12;
	add.s32 	%r1923, %r1917, %r1922;
	xor.b32  	%r1924, %r1919, %r1923;
	shf.l.wrap.b32 	%r1925, %r1924, %r1924, 8;
	add.s32 	%r1926, %r1920, %r1925;
	xor.b32  	%r1927, %r1922, %r1926;
	shf.l.wrap.b32 	%r1928, %r1927, %r1927, 7;
	add.s32 	%r1929, %r1890, %r1884;
	xor.b32  	%r1930, %r1901, %r1929;
	shf.l.wrap.b32 	%r1931, %r1930, %r1930, 16;
	add.s32 	%r1932, %r1914, %r1931;
	xor.b32  	%r1933, %r1884, %r1932;
	shf.l.wrap.b32 	%r1934, %r1933, %r1933, 12;
	add.s32 	%r1935, %r1929, %r1934;
	xor.b32  	%r1936, %r1931, %r1935;
	shf.l.wrap.b32 	%r1937, %r1936, %r1936, 8;
	add.s32 	%r1938, %r1932, %r1937;
	xor.b32  	%r1939, %r1934, %r1938;
	shf.l.wrap.b32 	%r1940, %r1939, %r1939, 7;
	add.s32 	%r1941, %r1899, %r1895;
	xor.b32  	%r1942, %r1913, %r1941;
	shf.l.wrap.b32 	%r1943, %r1942, %r1942, 16;
	add.s32 	%r1944, %r1882, %r1943;
	xor.b32  	%r1945, %r1895, %r1944;
	shf.l.wrap.b32 	%r1946, %r1945, %r1945, 12;
	add.s32 	%r1947, %r1941, %r1946;
	xor.b32  	%r1948, %r1943, %r1947;
	shf.l.wrap.b32 	%r1949, %r1948, %r1948, 8;
	add.s32 	%r1950, %r1944, %r1949;
	xor.b32  	%r1951, %r1946, %r1950;
	shf.l.wrap.b32 	%r1952, %r1951, %r1951, 7;
	add.s32 	%r1953, %r1911, %r1904;
	xor.b32  	%r1954, %r1881, %r1953;
	shf.l.wrap.b32 	%r1955, %r1954, %r1954, 16;
	add.s32 	%r1956, %r1893, %r1955;
	xor.b32  	%r1957, %r1904, %r1956;
	shf.l.wrap.b32 	%r1958, %r1957, %r1957, 12;
	add.s32 	%r1959, %r1953, %r1958;
	xor.b32  	%r1960, %r1955, %r1959;
	shf.l.wrap.b32 	%r1961, %r1960, %r1960, 8;
	add.s32 	%r1962, %r1956, %r1961;
	xor.b32  	%r1963, %r1958, %r1962;
	shf.l.wrap.b32 	%r1964, %r1963, %r1963, 7;
	add.s32 	%r1965, %r1923, %r1940;
	xor.b32  	%r1966, %r1961, %r1965;
	shf.l.wrap.b32 	%r1967, %r1966, %r1966, 16;
	add.s32 	%r1968, %r1950, %r1967;
	xor.b32  	%r1969, %r1940, %r1968;
	shf.l.wrap.b32 	%r1970, %r1969, %r1969, 12;
	add.s32 	%r1971, %r1965, %r1970;
	xor.b32  	%r1972, %r1967, %r1971;
	shf.l.wrap.b32 	%r1973, %r1972, %r1972, 8;
	add.s32 	%r1974, %r1968, %r1973;
	xor.b32  	%r1975, %r1970, %r1974;
	shf.l.wrap.b32 	%r1976, %r1975, %r1975, 7;
	add.s32 	%r1977, %r1935, %r1952;
	xor.b32  	%r1978, %r1925, %r1977;
	shf.l.wrap.b32 	%r1979, %r1978, %r1978, 16;
	add.s32 	%r1980, %r1962, %r1979;
	xor.b32  	%r1981, %r1952, %r1980;
	shf.l.wrap.b32 	%r1982, %r1981, %r1981, 12;
	add.s32 	%r1983, %r1977, %r1982;
	xor.b32  	%r1984, %r1979, %r1983;
	shf.l.wrap.b32 	%r1985, %r1984, %r1984, 8;
	add.s32 	%r1986, %r1980, %r1985;
	xor.b32  	%r1987, %r1982, %r1986;
	shf.l.wrap.b32 	%r1988, %r1987, %r1987, 7;
	add.s32 	%r1989, %r1947, %r1964;
	xor.b32  	%r1990, %r1937, %r1989;
	shf.l.wrap.b32 	%r1991, %r1990, %r1990, 16;
	add.s32 	%r1992, %r1926, %r1991;
	xor.b32  	%r1993, %r1964, %r1992;
	shf.l.wrap.b32 	%r1994, %r1993, %r1993, 12;
	add.s32 	%r1995, %r1989, %r1994;
	xor.b32  	%r1996, %r1991, %r1995;
	shf.l.wrap.b32 	%r1997, %r1996, %r1996, 8;
	add.s32 	%r1998, %r1992, %r1997;
	xor.b32  	%r1999, %r1994, %r1998;
	shf.l.wrap.b32 	%r2000, %r1999, %r1999, 7;
	add.s32 	%r2001, %r1959, %r1928;
	xor.b32  	%r2002, %r1949, %r2001;
	shf.l.wrap.b32 	%r2003, %r2002, %r2002, 16;
	add.s32 	%r2004, %r1938, %r2003;
	xor.b32  	%r2005, %r1928, %r2004;
	shf.l.wrap.b32 	%r2006, %r2005, %r2005, 12;
	add.s32 	%r2007, %r2001, %r2006;
	xor.b32  	%r2008, %r2003, %r2007;
	shf.l.wrap.b32 	%r2009, %r2008, %r2008, 8;
	add.s32 	%r2010, %r2004, %r2009;
	xor.b32  	%r2011, %r2006, %r2010;
	shf.l.wrap.b32 	%r2012, %r2011, %r2011, 7;
	add.s32 	%r2013, %r1971, %r2012;
	xor.b32  	%r2014, %r1985, %r2013;
	shf.l.wrap.b32 	%r2015, %r2014, %r2014, 16;
	add.s32 	%r2016, %r1998, %r2015;
	xor.b32  	%r2017, %r2012, %r2016;
	shf.l.wrap.b32 	%r2018, %r2017, %r2017, 12;
	add.s32 	%r2019, %r2013, %r2018;
	xor.b32  	%r2020, %r2015, %r2019;
	shf.l.wrap.b32 	%r2021, %r2020, %r2020, 8;
	add.s32 	%r2022, %r2016, %r2021;
	xor.b32  	%r2023, %r2018, %r2022;
	shf.l.wrap.b32 	%r2024, %r2023, %r2023, 7;
	add.s32 	%r2025, %r1983, %r1976;
	xor.b32  	%r2026, %r1997, %r2025;
	shf.l.wrap.b32 	%r2027, %r2026, %r2026, 16;
	add.s32 	%r2028, %r2010, %r2027;
	xor.b32  	%r2029, %r1976, %r2028;
	shf.l.wrap.b32 	%r2030, %r2029, %r2029, 12;
	add.s32 	%r2031, %r2025, %r2030;
	xor.b32  	%r2032, %r2027, %r2031;
	shf.l.wrap.b32 	%r2033, %r2032, %r2032, 8;
	add.s32 	%r2034, %r2028, %r2033;
	xor.b32  	%r2035, %r2030, %r2034;
	shf.l.wrap.b32 	%r2036, %r2035, %r2035, 7;
	add.s32 	%r2037, %r1995, %r1988;
	xor.b32  	%r2038, %r2009, %r2037;
	shf.l.wrap.b32 	%r2039, %r2038, %r2038, 16;
	add.s32 	%r2040, %r1974, %r2039;
	xor.b32  	%r2041, %r1988, %r2040;
	shf.l.wrap.b32 	%r2042, %r2041, %r2041, 12;
	add.s32 	%r2043, %r2037, %r2042;
	xor.b32  	%r2044, %r2039, %r2043;
	shf.l.wrap.b32 	%r2045, %r2044, %r2044, 8;
	add.s32 	%r2046, %r2040, %r2045;
	xor.b32  	%r2047, %r2042, %r2046;
	shf.l.wrap.b32 	%r2048, %r2047, %r2047, 7;
	add.s32 	%r2049, %r2007, %r2000;
	xor.b32  	%r2050, %r1973, %r2049;
	shf.l.wrap.b32 	%r2051, %r2050, %r2050, 16;
	add.s32 	%r2052, %r1986, %r2051;
	xor.b32  	%r2053, %r2000, %r2052;
	shf.l.wrap.b32 	%r2054, %r2053, %r2053, 12;
	add.s32 	%r2055, %r2049, %r2054;
	xor.b32  	%r2056, %r2051, %r2055;
	shf.l.wrap.b32 	%r2057, %r2056, %r2056, 8;
	add.s32 	%r2058, %r2052, %r2057;
	xor.b32  	%r2059, %r2054, %r2058;
	shf.l.wrap.b32 	%r2060, %r2059, %r2059, 7;
	add.s32 	%r2061, %r2019, %r2036;
	xor.b32  	%r2062, %r2057, %r2061;
	shf.l.wrap.b32 	%r2063, %r2062, %r2062, 16;
	add.s32 	%r2064, %r2046, %r2063;
	xor.b32  	%r2065, %r2036, %r2064;
	shf.l.wrap.b32 	%r2066, %r2065, %r2065, 12;
	add.s32 	%r2067, %r2061, %r2066;
	xor.b32  	%r2068, %r2063, %r2067;
	shf.l.wrap.b32 	%r2069, %r2068, %r2068, 8;
	add.s32 	%r2070, %r2064, %r2069;
	xor.b32  	%r2071, %r2066, %r2070;
	shf.l.wrap.b32 	%r2072, %r2071, %r2071, 7;
	add.s32 	%r2073, %r2031, %r2048;
	xor.b32  	%r2074, %r2021, %r2073;
	shf.l.wrap.b32 	%r2075, %r2074, %r2074, 16;
	add.s32 	%r2076, %r2058, %r2075;
	xor.b32  	%r2077, %r2048, %r2076;
	shf.l.wrap.b32 	%r2078, %r2077, %r2077, 12;
	add.s32 	%r2079, %r2073, %r2078;
	xor.b32  	%r2080, %r2075, %r2079;
	shf.l.wrap.b32 	%r2081, %r2080, %r2080, 8;
	add.s32 	%r2082, %r2076, %r2081;
	xor.b32  	%r2083, %r2078, %r2082;
	shf.l.wrap.b32 	%r2084, %r2083, %r2083, 7;
	add.s32 	%r2085, %r2043, %r2060;
	xor.b32  	%r2086, %r2033, %r2085;
	shf.l.wrap.b32 	%r2087, %r2086, %r2086, 16;
	add.s32 	%r2088, %r2022, %r2087;
	xor.b32  	%r2089, %r2060, %r2088;
	shf.l.wrap.b32 	%r2090, %r2089, %r2089, 12;
	add.s32 	%r2091, %r2085, %r2090;
	xor.b32  	%r2092, %r2087, %r2091;
	shf.l.wrap.b32 	%r2093, %r2092, %r2092, 8;
	add.s32 	%r2094, %r2088, %r2093;
	xor.b32  	%r2095, %r2090, %r2094;
	shf.l.wrap.b32 	%r2096, %r2095, %r2095, 7;
	add.s32 	%r2097, %r2055, %r2024;
	xor.b32  	%r2098, %r2045, %r2097;
	shf.l.wrap.b32 	%r2099, %r2098, %r2098, 16;
	add.s32 	%r2100, %r2034, %r2099;
	xor.b32  	%r2101, %r2024, %r2100;
	shf.l.wrap.b32 	%r2102, %r2101, %r2101, 12;
	add.s32 	%r2103, %r2097, %r2102;
	xor.b32  	%r2104, %r2099, %r2103;
	shf.l.wrap.b32 	%r2105, %r2104, %r2104, 8;
	add.s32 	%r2106, %r2100, %r2105;
	xor.b32  	%r2107, %r2102, %r2106;
	shf.l.wrap.b32 	%r2108, %r2107, %r2107, 7;
	add.s32 	%r2109, %r2067, %r2108;
	xor.b32  	%r2110, %r2081, %r2109;
	shf.l.wrap.b32 	%r2111, %r2110, %r2110, 16;
	add.s32 	%r2112, %r2094, %r2111;
	xor.b32  	%r2113, %r2108, %r2112;
	shf.l.wrap.b32 	%r2114, %r2113, %r2113, 12;
	add.s32 	%r2115, %r2109, %r2114;
	xor.b32  	%r2116, %r2111, %r2115;
	shf.l.wrap.b32 	%r2117, %r2116, %r2116, 8;
	add.s32 	%r2118, %r2079, %r2072;
	xor.b32  	%r2119, %r2093, %r2118;
	shf.l.wrap.b32 	%r2120, %r2119, %r2119, 16;
	add.s32 	%r2121, %r2106, %r2120;
	xor.b32  	%r2122, %r2072, %r2121;
	shf.l.wrap.b32 	%r2123, %r2122, %r2122, 12;
	add.s32 	%r2124, %r2118, %r2123;
	xor.b32  	%r2125, %r2120, %r2124;
	shf.l.wrap.b32 	%r2126, %r2125, %r2125, 8;
	add.s32 	%r2127, %r2121, %r2126;
	xor.b32  	%r2128, %r2123, %r2127;
	shf.l.wrap.b32 	%r2129, %r2128, %r2128, 7;
	add.s32 	%r2130, %r2091, %r2084;
	xor.b32  	%r2131, %r2105, %r2130;
	shf.l.wrap.b32 	%r2132, %r2131, %r2131, 16;
	add.s32 	%r2133, %r2070, %r2132;
	xor.b32  	%r2134, %r2084, %r2133;
	shf.l.wrap.b32 	%r2135, %r2134, %r2134, 12;
	add.s32 	%r2136, %r2130, %r2135;
	xor.b32  	%r2137, %r2132, %r2136;
	shf.l.wrap.b32 	%r2138, %r2137, %r2137, 8;
	add.s32 	%r2139, %r2133, %r2138;
	xor.b32  	%r2140, %r2135, %r2139;
	shf.l.wrap.b32 	%r2141, %r2140, %r2140, 7;
	add.s32 	%r2142, %r2103, %r2096;
	xor.b32  	%r2143, %r2069, %r2142;
	shf.l.wrap.b32 	%r2144, %r2143, %r2143, 16;
	add.s32 	%r2145, %r2082, %r2144;
	xor.b32  	%r2146, %r2096, %r2145;
	shf.l.wrap.b32 	%r2147, %r2146, %r2146, 12;
	add.s32 	%r2148, %r2142, %r2147;
	xor.b32  	%r2149, %r2144, %r2148;
	shf.l.wrap.b32 	%r2150, %r2149, %r2149, 8;
	add.s32 	%r2151, %r2145, %r2150;
	add.s32 	%r2152, %r2115, %r2129;
	xor.b32  	%r2153, %r2150, %r2152;
	shf.l.wrap.b32 	%r2154, %r2153, %r2153, 16;
	add.s32 	%r2155, %r2139, %r2154;
	xor.b32  	%r2156, %r2129, %r2155;
	shr.u32 	%r2157, %r2156, 20;
	add.s32 	%r2158, %r2152, %r2157;
	add.s32 	%r2159, %r2124, %r2141;
	xor.b32  	%r2160, %r2117, %r2159;
	shf.l.wrap.b32 	%r2161, %r2160, %r2160, 16;
	add.s32 	%r2162, %r2151, %r2161;
	xor.b32  	%r2163, %r2141, %r2162;
	shr.u32 	%r2164, %r2163, 20;
	add.s32 	%r2165, %r2159, %r2164;
	add.s32 	%r2166, %r13, %r2158;
	add.s32 	%r2167, %r14, %r2165;
	not.b32 	%r2168, %r10718;
	add.s32 	%r2169, %r21, %r2168;
	mov.b32 	%r2170, 1;
	shl.b32 	%r2171, %r2170, %r2169;
	and.b32  	%r36, %r2171, %r12;
	setp.eq.s32 	%p8, %r36, 0;
	selp.b32 	%r2172, %r2166, %r2167, %p8;
	cvt.u16.u32 	%rs79, %r2172;
	and.b16  	%rs153, %rs79, 1;
	and.b16  	%rs80, %rs151, 255;
	setp.ne.s16 	%p9, %rs80, 1;
	@%p9 bra 	$L__BB1_11;
	setp.eq.s32 	%p10, %r36, 0;
	mul.wide.u32 	%rd19, %r10718, 16;
	add.s64 	%rd20, %rd1, %rd19;
	ld.global.u32 	%r2173, [%rd20+20];
	selp.b32 	%r2174, %r10722, %r10723, %p10;
	xor.b32  	%r2175, %r2174, %r2173;
	selp.b32 	%r2176, %r10721, %r10724, %p10;
	selp.b32 	%r10722, %r2175, %r10722, %p10;
	selp.b32 	%r10723, %r10723, %r2175, %p10;
	ld.global.u32 	%r2177, [%rd20+24];
	xor.b32  	%r2178, %r2176, %r2177;
	selp.b32 	%r2179, %r10720, %r10725, %p10;
	selp.b32 	%r10721, %r2178, %r10721, %p10;
	selp.b32 	%r10724, %r10724, %r2178, %p10;
	ld.global.u32 	%r2180, [%rd20+28];
	xor.b32  	%r2181, %r2179, %r2180;
	selp.b32 	%r2182, %r10719, %r10726, %p10;
	selp.b32 	%r10720, %r2181, %r10720, %p10;
	selp.b32 	%r10725, %r10725, %r2181, %p10;
	ld.global.u32 	%r2183, [%rd20+32];
	xor.b32  	%r2184, %r2182, %r2183;
	selp.b32 	%r2185, 420, 445, %p10;
	selp.b32 	%r10719, %r2184, %r10719, %p10;
	selp.b32 	%r10726, %r10726, %r2184, %p10;
	add.s32 	%r2186, %r2185, %r10718;
	cvt.u64.u32 	%rd21, %r2186;
	add.s64 	%rd22, %rd1, %rd21;
	ld.global.u8 	%rs81, [%rd22];
	xor.b16  	%rs153, %rs81, %rs153;
$L__BB1_11:
	setp.eq.s32 	%p11, %r36, 0;
	selp.b32 	%r10730, %r10722, %r10723, %p11;
	selp.b32 	%r10729, %r10721, %r10724, %p11;
	selp.b32 	%r10728, %r10720, %r10725, %p11;
	selp.b32 	%r10727, %r10719, %r10726, %p11;
	add.s32 	%r57, %r10718, 1;
	setp.ne.s32 	%p12, %r10718, %r22;
	mov.u16 	%rs151, %rs153;
	mov.u32 	%r10718, %r57;
	@%p12 bra 	$L__BB1_9;
$L__BB1_12:
	st.shared.v4.u32 	[s_mem+24672], {%r10730, %r10729, %r10728, %r10727};
	st.shared.u8 	[s_mem+24688], %rs153;
	ld.global.v2.u8 	{%rs156, %rs9}, [%rd1+504];
	ld.global.u32 	%r10747, [%rd1+488];
	ld.global.u32 	%r10746, [%rd1+492];
	ld.global.u32 	%r10745, [%rd1+496];
	ld.global.u32 	%r10744, [%rd1+500];
	setp.lt.u16 	%p13, %rs9, 12;
	@%p13 bra 	$L__BB1_17;
	cvt.u32.u16 	%r2188, %rs9;
	and.b32  	%r66, %r2188, 255;
	add.s32 	%r67, %r66, -12;
	mov.b32 	%r10735, 0;
	mov.u16 	%rs154, %rs156;
$L__BB1_14:
	add.s32 	%r2189, %r13, %r10747;
	shf.l.wrap.b32 	%r2190, %r2189, %r2189, 16;
	add.s32 	%r2191, %r10747, %r2190;
	xor.b32  	%r2192, %r10747, %r2191;
	shf.l.wrap.b32 	%r2193, %r2192, %r2192, 12;
	add.s32 	%r2194, %r2189, %r2193;
	xor.b32  	%r2195, %r2190, %r2194;
	shf.l.wrap.b32 	%r2196, %r2195, %r2195, 8;
	add.s32 	%r2197, %r2191, %r2196;
	xor.b32  	%r2198, %r2193, %r2197;
	shf.l.wrap.b32 	%r2199, %r2198, %r2198, 7;
	add.s32 	%r2200, %r14, %r10746;
	shf.l.wrap.b32 	%r2201, %r2200, %r2200, 16;
	add.s32 	%r2202, %r10746, %r2201;
	xor.b32  	%r2203, %r10746, %r2202;
	shf.l.wrap.b32 	%r2204, %r2203, %r2203, 12;
	add.s32 	%r2205, %r2200, %r2204;
	xor.b32  	%r2206, %r2201, %r2205;
	shf.l.wrap.b32 	%r2207, %r2206, %r2206, 8;
	add.s32 	%r2208, %r2202, %r2207;
	xor.b32  	%r2209, %r2204, %r2208;
	shf.l.wrap.b32 	%r2210, %r2209, %r2209, 7;
	add.s32 	%r2211, %r15, %r10745;
	shf.l.wrap.b32 	%r2212, %r2211, %r2211, 16;
	add.s32 	%r2213, %r10745, %r2212;
	xor.b32  	%r2214, %r10745, %r2213;
	shf.l.wrap.b32 	%r2215, %r2214, %r2214, 12;
	add.s32 	%r2216, %r2211, %r2215;
	xor.b32  	%r2217, %r2212, %r2216;
	shf.l.wrap.b32 	%r2218, %r2217, %r2217, 8;
	add.s32 	%r2219, %r2213, %r2218;
	xor.b32  	%r2220, %r2215, %r2219;
	shf.l.wrap.b32 	%r2221, %r2220, %r2220, 7;
	add.s32 	%r2222, %r16, %r10744;
	shf.l.wrap.b32 	%r2223, %r2222, %r2222, 16;
	add.s32 	%r2224, %r10744, %r2223;
	xor.b32  	%r2225, %r10744, %r2224;
	shf.l.wrap.b32 	%r2226, %r2225, %r2225, 12;
	add.s32 	%r2227, %r2222, %r2226;
	xor.b32  	%r2228, %r2223, %r2227;
	shf.l.wrap.b32 	%r2229, %r2228, %r2228, 8;
	add.s32 	%r2230, %r2224, %r2229;
	xor.b32  	%r2231, %r2226, %r2230;
	shf.l.wrap.b32 	%r2232, %r2231, %r2231, 7;
	add.s32 	%r2233, %r2194, %r2210;
	xor.b32  	%r2234, %r2229, %r2233;
	shf.l.wrap.b32 	%r2235, %r2234, %r2234, 16;
	add.s32 	%r2236, %r2219, %r2235;
	xor.b32  	%r2237, %r2210, %r2236;
	shf.l.wrap.b32 	%r2238, %r2237, %r2237, 12;
	add.s32 	%r2239, %r2233, %r2238;
	xor.b32  	%r2240, %r2235, %r2239;
	shf.l.wrap.b32 	%r2241, %r2240, %r2240, 8;
	add.s32 	%r2242, %r2236, %r2241;
	xor.b32  	%r2243, %r2238, %r2242;
	shf.l.wrap.b32 	%r2244, %r2243, %r2243, 7;
	add.s32 	%r2245, %r2205, %r2221;
	xor.b32  	%r2246, %r2196, %r2245;
	shf.l.wrap.b32 	%r2247, %r2246, %r2246, 16;
	add.s32 	%r2248, %r2230, %r2247;
	xor.b32  	%r2249, %r2221, %r2248;
	shf.l.wrap.b32 	%r2250, %r2249, %r2249, 12;
	add.s32 	%r2251, %r2245, %r2250;
	xor.b32  	%r2252, %r2247, %r2251;
	shf.l.wrap.b32 	%r2253, %r2252, %r2252, 8;
	add.s32 	%r2254, %r2248, %r2253;
	xor.b32  	%r2255, %r2250, %r2254;
	shf.l.wrap.b32 	%r2256, %r2255, %r2255, 7;
	add.s32 	%r2257, %r2216, %r2232;
	xor.b32  	%r2258, %r2207, %r2257;
	shf.l.wrap.b32 	%r2259, %r2258, %r2258, 16;
	add.s32 	%r2260, %r2197, %r2259;
	xor.b32  	%r2261, %r2232, %r2260;
	shf.l.wrap.b32 	%r2262, %r2261, %r2261, 12;
	add.s32 	%r2263, %r2257, %r2262;
	xor.b32  	%r2264, %r2259, %r2263;
	shf.l.wrap.b32 	%r2265, %r2264, %r2264, 8;
	add.s32 	%r2266, %r2260, %r2265;
	xor.b32  	%r2267, %r2262, %r2266;
	shf.l.wrap.b32 	%r2268, %r2267, %r2267, 7;
	add.s32 	%r2269, %r2227, %r2199;
	xor.b32  	%r2270, %r2218, %r2269;
	shf.l.wrap.b32 	%r2271, %r2270, %r2270, 16;
	add.s32 	%r2272, %r2208, %r2271;
	xor.b32  	%r2273, %r2199, %r2272;
	shf.l.wrap.b32 	%r2274, %r2273, %r2273, 12;
	add.s32 	%r2275, %r2269, %r2274;
	xor.b32  	%r2276, %r2271, %r2275;
	shf.l.wrap.b32 	%r2277, %r2276, %r2276, 8;
	add.s32 	%r2278, %r2272, %r2277;
	xor.b32  	%r2279, %r2274, %r2278;
	shf.l.wrap.b32 	%r2280, %r2279, %r2279, 7;
	add.s32 	%r2281, %r2239, %r2280;
	xor.b32  	%r2282, %r2253, %r2281;
	shf.l.wrap.b32 	%r2283, %r2282, %r2282, 16;
	add.s32 	%r2284, %r2266, %r2283;
	xor.b32  	%r2285, %r2280, %r2284;
	shf.l.wrap.b32 	%r2286, %r2285, %r2285, 12;
	add.s32 	%r2287, %r2281, %r2286;
	xor.b32  	%r2288, %r2283, %r2287;
	shf.l.wrap.b32 	%r2289, %r2288, %r2288, 8;
	add.s32 	%r2290, %r2284, %r2289;
	xor.b32  	%r2291, %r2286, %r2290;
	shf.l.wrap.b32 	%r2292, %r2291, %r2291, 7;
	add.s32 	%r2293, %r2251, %r2244;
	xor.b32  	%r2294, %r2265, %r2293;
	shf.l.wrap.b32 	%r2295, %r2294, %r2294, 16;
	add.s32 	%r2296, %r2278, %r2295;
	xor.b32  	%r2297, %r2244, %r2296;
	shf.l.wrap.b32 	%r2298, %r2297, %r2297, 12;
	add.s32 	%r2299, %r2293, %r2298;
	xor.b32  	%r2300, %r2295, %r2299;
	shf.l.wrap.b32 	%r2301, %r2300, %r2300, 8;
	add.s32 	%r2302, %r2296, %r2301;
	xor.b32  	%r2303, %r2298, %r2302;
	shf.l.wrap.b32 	%r2304, %r2303, %r2303, 7;
	add.s32 	%r2305, %r2263, %r2256;
	xor.b32  	%r2306, %r2277, %r2305;
	shf.l.wrap.b32 	%r2307, %r2306, %r2306, 16;
	add.s32 	%r2308, %r2242, %r2307;
	xor.b32  	%r2309, %r2256, %r2308;
	shf.l.wrap.b32 	%r2310, %r2309, %r2309, 12;
	add.s32 	%r2311, %r2305, %r2310;
	xor.b32  	%r2312, %r2307, %r2311;
	shf.l.wrap.b32 	%r2313, %r2312, %r2312, 8;
	add.s32 	%r2314, %r2308, %r2313;
	xor.b32  	%r2315, %r2310, %r2314;
	shf.l.wrap.b32 	%r2316, %r2315, %r2315, 7;
	add.s32 	%r2317, %r2275, %r2268;
	xor.b32  	%r2318, %r2241, %r2317;
	shf.l.wrap.b32 	%r2319, %r2318, %r2318, 16;
	add.s32 	%r2320, %r2254, %r2319;
	xor.b32  	%r2321, %r2268, %r2320;
	shf.l.wrap.b32 	%r2322, %r2321, %r2321, 12;
	add.s32 	%r2323, %r2317, %r2322;
	xor.b32  	%r2324, %r2319, %r2323;
	shf.l.wrap.b32 	%r2325, %r2324, %r2324, 8;
	add.s32 	%r2326, %r2320, %r2325;
	xor.b32  	%r2327, %r2322, %r2326;
	shf.l.wrap.b32 	%r2328, %r2327, %r2327, 7;
	add.s32 	%r2329, %r2287, %r2304;
	xor.b32  	%r2330, %r2325, %r2329;
	shf.l.wrap.b32 	%r2331, %r2330, %r2330, 16;
	add.s32 	%r2332, %r2314, %r2331;
	xor.b32  	%r2333, %r2304, %r2332;
	shf.l.wrap.b32 	%r2334, %r2333, %r2333, 12;
	add.s32 	%r2335, %r2329, %r2334;
	xor.b32  	%r2336, %r2331, %r2335;
	shf.l.wrap.b32 	%r2337, %r2336, %r2336, 8;
	add.s32 	%r2338, %r2332, %r2337;
	xor.b32  	%r2339, %r2334, %r2338;
	shf.l.wrap.b32 	%r2340, %r2339, %r2339, 7;
	add.s32 	%r2341, %r2299, %r2316;
	xor.b32  	%r2342, %r2289, %r2341;
	shf.l.wrap.b32 	%r2343, %r2342, %r2342, 16;
	add.s32 	%r2344, %r2326, %r2343;
	xor.b32  	%r2345, %r2316, %r2344;
	shf.l.wrap.b32 	%r2346, %r2345, %r2345, 12;
	add.s32 	%r2347, %r2341, %r2346;
	xor.b32  	%r2348, %r2343, %r2347;
	shf.l.wrap.b32 	%r2349, %r2348, %r2348, 8;
	add.s32 	%r2350, %r2344, %r2349;
	xor.b32  	%r2351, %r2346, %r2350;
	shf.l.wrap.b32 	%r2352, %r2351, %r2351, 7;
	add.s32 	%r2353, %r2311, %r2328;
	xor.b32  	%r2354, %r2301, %r2353;
	shf.l.wrap.b32 	%r2355, %r2354, %r2354, 16;
	add.s32 	%r2356, %r2290, %r2355;
	xor.b32  	%r2357, %r2328, %r2356;
	shf.l.wrap.b32 	%r2358, %r2357, %r2357, 12;
	add.s32 	%r2359, %r2353, %r2358;
	xor.b32  	%r2360, %r2355, %r2359;
	shf.l.wrap.b32 	%r2361, %r2360, %r2360, 8;
	add.s32 	%r2362, %r2356, %r2361;
	xor.b32  	%r2363, %r2358, %r2362;
	shf.l.wrap.b32 	%r2364, %r2363, %r2363, 7;
	add.s32 	%r2365, %r2323, %r2292;
	xor.b32  	%r2366, %r2313, %r2365;
	shf.l.wrap.b32 	%r2367, %r2366, %r2366, 16;
	add.s32 	%r2368, %r2302, %r2367;
	xor.b32  	%r2369, %r2292, %r2368;
	shf.l.wrap.b32 	%r2370, %r2369, %r2369, 12;
	add.s32 	%r2371, %r2365, %r2370;
	xor.b32  	%r2372, %r2367, %r2371;
	shf.l.wrap.b32 	%r2373, %r2372, %r2372, 8;
	add.s32 	%r2374, %r2368, %r2373;
	xor.b32  	%r2375, %r2370, %r2374;
	shf.l.wrap.b32 	%r2376, %r2375, %r2375, 7;
	add.s32 	%r2377, %r2335, %r2376;
	xor.b32  	%r2378, %r2349, %r2377;
	shf.l.wrap.b32 	%r2379, %r2378, %r2378, 16;
	add.s32 	%r2380, %r2362, %r2379;
	xor.b32  	%r2381, %r2376, %r2380;
	shf.l.wrap.b32 	%r2382, %r2381, %r2381, 12;
	add.s32 	%r2383, %r2377, %r2382;
	xor.b32  	%r2384, %r2379, %r2383;
	shf.l.wrap.b32 	%r2385, %r2384, %r2384, 8;
	add.s32 	%r2386, %r2380, %r2385;
	xor.b32  	%r2387, %r2382, %r2386;
	shf.l.wrap.b32 	%r2388, %r2387, %r2387, 7;
	add.s32 	%r2389, %r2347, %r2340;
	xor.b32  	%r2390, %r2361, %r2389;
	shf.l.wrap.b32 	%r2391, %r2390, %r2390, 16;
	add.s32 	%r2392, %r2374, %r2391;
	xor.b32  	%r2393, %r2340, %r2392;
	shf.l.wrap.b32 	%r2394, %r2393, %r2393, 12;
	add.s32 	%r2395, %r2389, %r2394;
	xor.b32  	%r2396, %r2391, %r2395;
	shf.l.wrap.b32 	%r2397, %r2396, %r2396, 8;
	add.s32 	%r2398, %r2392, %r2397;
	xor.b32  	%r2399, %r2394, %r2398;
	shf.l.wrap.b32 	%r2400, %r2399, %r2399, 7;
	add.s32 	%r2401, %r2359, %r2352;
	xor.b32  	%r2402, %r2373, %r2401;
	shf.l.wrap.b32 	%r2403, %r2402, %r2402, 16;
	add.s32 	%r2404, %r2338, %r2403;
	xor.b32  	%r2405, %r2352, %r2404;
	shf.l.wrap.b32 	%r2406, %r2405, %r2405, 12;
	add.s32 	%r2407, %r2401, %r2406;
	xor.b32  	%r2408, %r2403, %r2407;
	shf.l.wrap.b32 	%r2409, %r2408, %r2408, 8;
	add.s32 	%r2410, %r2404, %r2409;
	xor.b32  	%r2411, %r2406, %r2410;
	shf.l.wrap.b32 	%r2412, %r2411, %r2411, 7;
	add.s32 	%r2413, %r2371, %r2364;
	xor.b32  	%r2414, %r2337, %r2413;
	shf.l.wrap.b32 	%r2415, %r2414, %r2414, 16;
	add.s32 	%r2416, %r2350, %r2415;
	xor.b32  	%r2417, %r2364, %r2416;
	shf.l.wrap.b32 	%r2418, %r2417, %r2417, 12;
	add.s32 	%r2419, %r2413, %r2418;
	xor.b32  	%r2420, %r2415, %r2419;
	shf.l.wrap.b32 	%r2421, %r2420, %r2420, 8;
	add.s32 	%r2422, %r2416, %r2421;
	xor.b32  	%r2423, %r2418, %r2422;
	shf.l.wrap.b32 	%r2424, %r2423, %r2423, 7;
	add.s32 	%r2425, %r2383, %r2400;
	xor.b32  	%r2426, %r2421, %r2425;
	shf.l.wrap.b32 	%r2427, %r2426, %r2426, 16;
	add.s32 	%r2428, %r2410, %r2427;
	xor.b32  	%r2429, %r2400, %r2428;
	shf.l.wrap.b32 	%r2430, %r2429, %r2429, 12;
	add.s32 	%r2431, %r2425, %r2430;
	xor.b32  	%r2432, %r2427, %r2431;
	shf.l.wrap.b32 	%r2433, %r2432, %r2432, 8;
	add.s32 	%r2434, %r2428, %r2433;
	xor.b32  	%r2435, %r2430, %r2434;
	shf.l.wrap.b32 	%r2436, %r2435, %r2435, 7;
	add.s32 	%r2437, %r2395, %r2412;
	xor.b32  	%r2438, %r2385, %r2437;
	shf.l.wrap.b32 	%r2439, %r2438, %r2438, 16;
	add.s32 	%r2440, %r2422, %r2439;
	xor.b32  	%r2441, %r2412, %r2440;
	shf.l.wrap.b32 	%r2442, %r2441, %r2441, 12;
	add.s32 	%r2443, %r2437, %r2442;
	xor.b32  	%r2444, %r2439, %r2443;
	shf.l.wrap.b32 	%r2445, %r2444, %r2444, 8;
	add.s32 	%r2446, %r2440, %r2445;
	xor.b32  	%r2447, %r2442, %r2446;
	shf.l.wrap.b32 	%r2448, %r2447, %r2447, 7;
	add.s32 	%r2449, %r2407, %r2424;
	xor.b32  	%r2450, %r2397, %r2449;
	shf.l.wrap.b32 	%r2451, %r2450, %r2450, 16;
	add.s32 	%r2452, %r2386, %r2451;
	xor.b32  	%r2453, %r2424, %r2452;
	shf.l.wrap.b32 	%r2454, %r2453, %r2453, 12;
	add.s32 	%r2455, %r2449, %r2454;
	xor.b32  	%r2456, %r2451, %r2455;
	shf.l.wrap.b32 	%r2457, %r2456, %r2456, 8;
	add.s32 	%r2458, %r2452, %r2457;
	xor.b32  	%r2459, %r2454, %r2458;
	shf.l.wrap.b32 	%r2460, %r2459, %r2459, 7;
	add.s32 	%r2461, %r2419, %r2388;
	xor.b32  	%r2462, %r2409, %r2461;
	shf.l.wrap.b32 	%r2463, %r2462, %r2462, 16;
	add.s32 	%r2464, %r2398, %r2463;
	xor.b32  	%r2465, %r2388, %r2464;
	shf.l.wrap.b32 	%r2466, %r2465, %r2465, 12;
	add.s32 	%r2467, %r2461, %r2466;
	xor.b32  	%r2468, %r2463, %r2467;
	shf.l.wrap.b32 	%r2469, %r2468, %r2468, 8;
	add.s32 	%r2470, %r2464, %r2469;
	xor.b32  	%r2471, %r2466, %r2470;
	shf.l.wrap.b32 	%r2472, %r2471, %r2471, 7;
	add.s32 	%r2473, %r2431, %r2472;
	xor.b32  	%r2474, %r2445, %r2473;
	shf.l.wrap.b32 	%r2475, %r2474, %r2474, 16;
	add.s32 	%r2476, %r2458, %r2475;
	xor.b32  	%r2477, %r2472, %r2476;
	shf.l.wrap.b32 	%r2478, %r2477, %r2477, 12;
	add.s32 	%r2479, %r2473, %r2478;
	xor.b32  	%r2480, %r2475, %r2479;
	shf.l.wrap.b32 	%r2481, %r2480, %r2480, 8;
	add.s32 	%r2482, %r2476, %r2481;
	xor.b32  	%r2483, %r2478, %r2482;
	shf.l.wrap.b32 	%r2484, %r2483, %r2483, 7;
	add.s32 	%r2485, %r2443, %r2436;
	xor.b32  	%r2486, %r2457, %r2485;
	shf.l.wrap.b32 	%r2487, %r2486, %r2486, 16;
	add.s32 	%r2488, %r2470, %r2487;
	xor.b32  	%r2489, %r2436, %r2488;
	shf.l.wrap.b32 	%r2490, %r2489, %r2489, 12;
	add.s32 	%r2491, %r2485, %r2490;
	xor.b32  	%r2492, %r2487, %r2491;
	shf.l.wrap.b32 	%r2493, %r2492, %r2492, 8;
	add.s32 	%r2494, %r2488, %r2493;
	xor.b32  	%r2495, %r2490, %r2494;
	shf.l.wrap.b32 	%r2496, %r2495, %r2495, 7;
	add.s32 	%r2497, %r2455, %r2448;
	xor.b32  	%r2498, %r2469, %r2497;
	shf.l.wrap.b32 	%r2499, %r2498, %r2498, 16;
	add.s32 	%r2500, %r2434, %r2499;
	xor.b32  	%r2501, %r2448, %r2500;
	shf.l.wrap.b32 	%r2502, %r2501, %r2501, 12;
	add.s32 	%r2503, %r2497, %r2502;
	xor.b32  	%r2504, %r2499, %r2503;
	shf.l.wrap.b32 	%r2505, %r2504, %r2504, 8;
	add.s32 	%r2506, %r2500, %r2505;
	xor.b32  	%r2507, %r2502, %r2506;
	shf.l.wrap.b32 	%r2508, %r2507, %r2507, 7;
	add.s32 	%r2509, %r2467, %r2460;
	xor.b32  	%r2510, %r2433, %r2509;
	shf.l.wrap.b32 	%r2511, %r2510, %r2510, 16;
	add.s32 	%r2512, %r2446, %r2511;
	xor.b32  	%r2513, %r2460, %r2512;
	shf.l.wrap.b32 	%r2514, %r2513, %r2513, 12;
	add.s32 	%r2515, %r2509, %r2514;
	xor.b32  	%r2516, %r2511, %r2515;
	shf.l.wrap.b32 	%r2517, %r2516, %r2516, 8;
	add.s32 	%r2518, %r2512, %r2517;
	xor.b32  	%r2519, %r2514, %r2518;
	shf.l.wrap.b32 	%r2520, %r2519, %r2519, 7;
	add.s32 	%r2521, %r2479, %r2496;
	xor.b32  	%r2522, %r2517, %r2521;
	shf.l.wrap.b32 	%r2523, %r2522, %r2522, 16;
	add.s32 	%r2524, %r2506, %r2523;
	xor.b32  	%r2525, %r2496, %r2524;
	shf.l.wrap.b32 	%r2526, %r2525, %r2525, 12;
	add.s32 	%r2527, %r2521, %r2526;
	xor.b32  	%r2528, %r2523, %r2527;
	shf.l.wrap.b32 	%r2529, %r2528, %r2528, 8;
	add.s32 	%r2530, %r2524, %r2529;
	xor.b32  	%r2531, %r2526, %r2530;
	shf.l.wrap.b32 	%r2532, %r2531, %r2531, 7;
	add.s32 	%r2533, %r2491, %r2508;
	xor.b32  	%r2534, %r2481, %r2533;
	shf.l.wrap.b32 	%r2535, %r2534, %r2534, 16;
	add.s32 	%r2536, %r2518, %r2535;
	xor.b32  	%r2537, %r2508, %r2536;
	shf.l.wrap.b32 	%r2538, %r2537, %r2537, 12;
	add.s32 	%r2539, %r2533, %r2538;
	xor.b32  	%r2540, %r2535, %r2539;
	shf.l.wrap.b32 	%r2541, %r2540, %r2540, 8;
	add.s32 	%r2542, %r2536, %r2541;
	xor.b32  	%r2543, %r2538, %r2542;
	shf.l.wrap.b32 	%r2544, %r2543, %r2543, 7;
	add.s32 	%r2545, %r2503, %r2520;
	xor.b32  	%r2546, %r2493, %r2545;
	shf.l.wrap.b32 	%r2547, %r2546, %r2546, 16;
	add.s32 	%r2548, %r2482, %r2547;
	xor.b32  	%r2549, %r2520, %r2548;
	shf.l.wrap.b32 	%r2550, %r2549, %r2549, 12;
	add.s32 	%r2551, %r2545, %r2550;
	xor.b32  	%r2552, %r2547, %r2551;
	shf.l.wrap.b32 	%r2553, %r2552, %r2552, 8;
	add.s32 	%r2554, %r2548, %r2553;
	xor.b32  	%r2555, %r2550, %r2554;
	shf.l.wrap.b32 	%r2556, %r2555, %r2555, 7;
	add.s32 	%r2557, %r2515, %r2484;
	xor.b32  	%r2558, %r2505, %r2557;
	shf.l.wrap.b32 	%r2559, %r2558, %r2558, 16;
	add.s32 	%r2560, %r2494, %r2559;
	xor.b32  	%r2561, %r2484, %r2560;
	shf.l.wrap.b32 	%r2562, %r2561, %r2561, 12;
	add.s32 	%r2563, %r2557, %r2562;
	xor.b32  	%r2564, %r2559, %r2563;
	shf.l.wrap.b32 	%r2565, %r2564, %r2564, 8;
	add.s32 	%r2566, %r2560, %r2565;
	xor.b32  	%r2567, %r2562, %r2566;
	shf.l.wrap.b32 	%r2568, %r2567, %r2567, 7;
	add.s32 	%r10739, %r13, %r2527;
	add.s32 	%r10738, %r14, %r2539;
	add.s32 	%r10737, %r15, %r2551;
	add.s32 	%r10736, %r16, %r2563;
	add.s32 	%r10740, %r10747, %r2568;
	add.s32 	%r10741, %r10746, %r2532;
	add.s32 	%r10742, %r10745, %r2544;
	add.s32 	%r10743, %r10744, %r2556;
	xor.b32  	%r2569, %r2189, 1;
	shf.l.wrap.b32 	%r2570, %r2189, %r2569, 16;
	add.s32 	%r2571, %r10747, %r2570;
	xor.b32  	%r2572, %r10747, %r2571;
	shf.l.wrap.b32 	%r2573, %r2572, %r2572, 12;
	add.s32 	%r2574, %r2189, %r2573;
	xor.b32  	%r2575, %r2570, %r2574;
	shf.l.wrap.b32 	%r2576, %r2575, %r2575, 8;
	add.s32 	%r2577, %r2571, %r2576;
	xor.b32  	%r2578, %r2573, %r2577;
	shf.l.wrap.b32 	%r2579, %r2578, %r2578, 7;
	add.s32 	%r2580, %r2574, %r2210;
	xor.b32  	%r2581, %r2229, %r2580;
	shf.l.wrap.b32 	%r2582, %r2581, %r2581, 16;
	add.s32 	%r2583, %r2219, %r2582;
	xor.b32  	%r2584, %r2210, %r2583;
	shf.l.wrap.b32 	%r2585, %r2584, %r2584, 12;
	add.s32 	%r2586, %r2580, %r2585;
	xor.b32  	%r2587, %r2582, %r2586;
	shf.l.wrap.b32 	%r2588, %r2587, %r2587, 8;
	add.s32 	%r2589, %r2583, %r2588;
	xor.b32  	%r2590, %r2585, %r2589;
	shf.l.wrap.b32 	%r2591, %r2590, %r2590, 7;
	xor.b32  	%r2592, %r2576, %r2245;
	shf.l.wrap.b32 	%r2593, %r2592, %r2592, 16;
	add.s32 	%r2594, %r2230, %r2593;
	xor.b32  	%r2595, %r2221, %r2594;
	shf.l.wrap.b32 	%r2596, %r2595, %r2595, 12;
	add.s32 	%r2597, %r2245, %r2596;
	xor.b32  	%r2598, %r2593, %r2597;
	shf.l.wrap.b32 	%r2599, %r2598, %r2598, 8;
	add.s32 	%r2600, %r2594, %r2599;
	xor.b32  	%r2601, %r2596, %r2600;
	shf.l.wrap.b32 	%r2602, %r2601, %r2601, 7;
	add.s32 	%r2603, %r2577, %r2259;
	xor.b32  	%r2604, %r2232, %r2603;
	shf.l.wrap.b32 	%r2605, %r2604, %r2604, 12;
	add.s32 	%r2606, %r2257, %r2605;
	xor.b32  	%r2607, %r2259, %r2606;
	shf.l.wrap.b32 	%r2608, %r2607, %r2607, 8;
	add.s32 	%r2609, %r2603, %r2608;
	xor.b32  	%r2610, %r2605, %r2609;
	shf.l.wrap.b32 	%r2611, %r2610, %r2610, 7;
	add.s32 	%r2612, %r2227, %r2579;
	xor.b32  	%r2613, %r2218, %r2612;
	shf.l.wrap.b32 	%r2614, %r2613, %r2613, 16;
	add.s32 	%r2615, %r2208, %r2614;
	xor.b32  	%r2616, %r2579, %r2615;
	shf.l.wrap.b32 	%r2617, %r2616, %r2616, 12;
	add.s32 	%r2618, %r2612, %r2617;
	xor.b32  	%r2619, %r2614, %r2618;
	shf.l.wrap.b32 	%r2620, %r2619, %r2619, 8;
	add.s32 	%r2621, %r2615, %r2620;
	xor.b32  	%r2622, %r2617, %r2621;
	shf.l.wrap.b32 	%r2623, %r2622, %r2622, 7;
	add.s32 	%r2624, %r2586, %r2623;
	xor.b32  	%r2625, %r2599, %r2624;
	shf.l.wrap.b32 	%r2626, %r2625, %r2625, 16;
	add.s32 	%r2627, %r2609, %r2626;
	xor.b32  	%r2628, %r2623, %r2627;
	shf.l.wrap.b32 	%r2629, %r2628, %r2628, 12;
	add.s32 	%r2630, %r2624, %r2629;
	xor.b32  	%r2631, %r2626, %r2630;
	shf.l.wrap.b32 	%r2632, %r2631, %r2631, 8;
	add.s32 	%r2633, %r2627, %r2632;
	xor.b32  	%r2634, %r2629, %r2633;
	shf.l.wrap.b32 	%r2635, %r2634, %r2634, 7;
	add.s32 	%r2636, %r2597, %r2591;
	xor.b32  	%r2637, %r2608, %r2636;
	shf.l.wrap.b32 	%r2638, %r2637, %r2637, 16;
	add.s32 	%r2639, %r2621, %r2638;
	xor.b32  	%r2640, %r2591, %r2639;
	shf.l.wrap.b32 	%r2641, %r2640, %r2640, 12;
	add.s32 	%r2642, %r2636, %r2641;
	xor.b32  	%r2643, %r2638, %r2642;
	shf.l.wrap.b32 	%r2644, %r2643, %r2643, 8;
	add.s32 	%r2645, %r2639, %r2644;
	xor.b32  	%r2646, %r2641, %r2645;
	shf.l.wrap.b32 	%r2647, %r2646, %r2646, 7;
	add.s32 	%r2648, %r2606, %r2602;
	xor.b32  	%r2649, %r2620, %r2648;
	shf.l.wrap.b32 	%r2650, %r2649, %r2649, 16;
	add.s32 	%r2651, %r2589, %r2650;
	xor.b32  	%r2652, %r2602, %r2651;
	shf.l.wrap.b32 	%r2653, %r2652, %r2652, 12;
	add.s32 	%r2654, %r2648, %r2653;
	xor.b32  	%r2655, %r2650, %r2654;
	shf.l.wrap.b32 	%r2656, %r2655, %r2655, 8;
	add.s32 	%r2657, %r2651, %r2656;
	xor.b32  	%r2658, %r2653, %r2657;
	shf.l.wrap.b32 	%r2659, %r2658, %r2658, 7;
	add.s32 	%r2660, %r2618, %r2611;
	xor.b32  	%r2661, %r2588, %r2660;
	shf.l.wrap.b32 	%r2662, %r2661, %r2661, 16;
	add.s32 	%r2663, %r2600, %r2662;
	xor.b32  	%r2664, %r2611, %r2663;
	shf.l.wrap.b32 	%r2665, %r2664, %r2664, 12;
	add.s32 	%r2666, %r2660, %r2665;
	xor.b32  	%r2667, %r2662, %r2666;
	shf.l.wrap.b32 	%r2668, %r2667, %r2667, 8;
	add.s32 	%r2669, %r2663, %r2668;
	xor.b32  	%r2670, %r2665, %r2669;
	shf.l.wrap.b32 	%r2671, %r2670, %r2670, 7;
	add.s32 	%r2672, %r2630, %r2647;
	xor.b32  	%r2673, %r2668, %r2672;
	shf.l.wrap.b32 	%r2674, %r2673, %r2673, 16;
	add.s32 	%r2675, %r2657, %r2674;
	xor.b32  	%r2676, %r2647, %r2675;
	shf.l.wrap.b32 	%r2677, %r2676, %r2676, 12;
	add.s32 	%r2678, %r2672, %r2677;
	xor.b32  	%r2679, %r2674, %r2678;
	shf.l.wrap.b32 	%r2680, %r2679, %r2679, 8;
	add.s32 	%r2681, %r2675, %r2680;
	xor.b32  	%r2682, %r2677, %r2681;
	shf.l.wrap.b32 	%r2683, %r2682, %r2682, 7;
	add.s32 	%r2684, %r2642, %r2659;
	xor.b32  	%r2685, %r2632, %r2684;
	shf.l.wrap.b32 	%r2686, %r2685, %r2685, 16;
	add.s32 	%r2687, %r2669, %r2686;
	xor.b32  	%r2688, %r2659, %r2687;
	shf.l.wrap.b32 	%r2689, %r2688, %r2688, 12;
	add.s32 	%r2690, %r2684, %r2689;
	xor.b32  	%r2691, %r2686, %r2690;
	shf.l.wrap.b32 	%r2692, %r2691, %r2691, 8;
	add.s32 	%r2693, %r2687, %r2692;
	xor.b32  	%r2694, %r2689, %r2693;
	shf.l.wrap.b32 	%r2695, %r2694, %r2694, 7;
	add.s32 	%r2696, %r2654, %r2671;
	xor.b32  	%r2697, %r2644, %r2696;
	shf.l.wrap.b32 	%r2698, %r2697, %r2697, 16;
	add.s32 	%r2699, %r2633, %r2698;
	xor.b32  	%r2700, %r2671, %r2699;
	shf.l.wrap.b32 	%r2701, %r2700, %r2700, 12;
	add.s32 	%r2702, %r2696, %r2701;
	xor.b32  	%r2703, %r2698, %r2702;
	shf.l.wrap.b32 	%r2704, %r2703, %r2703, 8;
	add.s32 	%r2705, %r2699, %r2704;
	xor.b32  	%r2706, %r2701, %r2705;
	shf.l.wrap.b32 	%r2707, %r2706, %r2706, 7;
	add.s32 	%r2708, %r2666, %r2635;
	xor.b32  	%r2709, %r2656, %r2708;
	shf.l.wrap.b32 	%r2710, %r2709, %r2709, 16;
	add.s32 	%r2711, %r2645, %r2710;
	xor.b32  	%r2712, %r2635, %r2711;
	shf.l.wrap.b32 	%r2713, %r2712, %r2712, 12;
	add.s32 	%r2714, %r2708, %r2713;
	xor.b32  	%r2715, %r2710, %r2714;
	shf.l.wrap.b32 	%r2716, %r2715, %r2715, 8;
	add.s32 	%r2717, %r2711, %r2716;
	xor.b32  	%r2718, %r2713, %r2717;
	shf.l.wrap.b32 	%r2719, %r2718, %r2718, 7;
	add.s32 	%r2720, %r2678, %r2719;
	xor.b32  	%r2721, %r2692, %r2720;
	shf.l.wrap.b32 	%r2722, %r2721, %r2721, 16;
	add.s32 	%r2723, %r2705, %r2722;
	xor.b32  	%r2724, %r2719, %r2723;
	shf.l.wrap.b32 	%r2725, %r2724, %r2724, 12;
	add.s32 	%r2726, %r2720, %r2725;
	xor.b32  	%r2727, %r2722, %r2726;
	shf.l.wrap.b32 	%r2728, %r2727, %r2727, 8;
	add.s32 	%r2729, %r2723, %r2728;
	xor.b32  	%r2730, %r2725, %r2729;
	shf.l.wrap.b32 	%r2731, %r2730, %r2730, 7;
	add.s32 	%r2732, %r2690, %r2683;
	xor.b32  	%r2733, %r2704, %r2732;
	shf.l.wrap.b32 	%r2734, %r2733, %r2733, 16;
	add.s32 	%r2735, %r2717, %r2734;
	xor.b32  	%r2736, %r2683, %r2735;
	shf.l.wrap.b32 	%r2737, %r2736, %r2736, 12;
	add.s32 	%r2738, %r2732, %r2737;
	xor.b32  	%r2739, %r2734, %r2738;
	shf.l.wrap.b32 	%r2740, %r2739, %r2739, 8;
	add.s32 	%r2741, %r2735, %r2740;
	xor.b32  	%r2742, %r2737, %r2741;
	shf.l.wrap.b32 	%r2743, %r2742, %r2742, 7;
	add.s32 	%r2744, %r2702, %r2695;
	xor.b32  	%r2745, %r2716, %r2744;
	shf.l.wrap.b32 	%r2746, %r2745, %r2745, 16;
	add.s32 	%r2747, %r2681, %r2746;
	xor.b32  	%r2748, %r2695, %r2747;
	shf.l.wrap.b32 	%r2749, %r2748, %r2748, 12;
	add.s32 	%r2750, %r2744, %r2749;
	xor.b32  	%r2751, %r2746, %r2750;
	shf.l.wrap.b32 	%r2752, %r2751, %r2751, 8;
	add.s32 	%r2753, %r2747, %r2752;
	xor.b32  	%r2754, %r2749, %r2753;
	shf.l.wrap.b32 	%r2755, %r2754, %r2754, 7;
	add.s32 	%r2756, %r2714, %r2707;
	xor.b32  	%r2757, %r2680, %r2756;
	shf.l.wrap.b32 	%r2758, %r2757, %r2757, 16;
	add.s32 	%r2759, %r2693, %r2758;
	xor.b32  	%r2760, %r2707, %r2759;
	shf.l.wrap.b32 	%r2761, %r2760, %r2760, 12;
	add.s32 	%r2762, %r2756, %r2761;
	xor.b32  	%r2763, %r2758, %r2762;
	shf.l.wrap.b32 	%r2764, %r2763, %r2763, 8;
	add.s32 	%r2765, %r2759, %r2764;
	xor.b32  	%r2766, %r2761, %r2765;
	shf.l.wrap.b32 	%r2767, %r2766, %r2766, 7;
	add.s32 	%r2768, %r2726, %r2743;
	xor.b32  	%r2769, %r2764, %r2768;
	shf.l.wrap.b32 	%r2770, %r2769, %r2769, 16;
	add.s32 	%r2771, %r2753, %r2770;
	xor.b32  	%r2772, %r2743, %r2771;
	shf.l.wrap.b32 	%r2773, %r2772, %r2772, 12;
	add.s32 	%r2774, %r2768, %r2773;
	xor.b32  	%r2775, %r2770, %r2774;
	shf.l.wrap.b32 	%r2776, %r2775, %r2775, 8;
	add.s32 	%r2777, %r2771, %r2776;
	xor.b32  	%r2778, %r2773, %r2777;
	shf.l.wrap.b32 	%r2779, %r2778, %r2778, 7;
	add.s32 	%r2780, %r2738, %r2755;
	xor.b32  	%r2781, %r2728, %r2780;
	shf.l.wrap.b32 	%r2782, %r2781, %r2781, 16;
	add.s32 	%r2783, %r2765, %r2782;
	xor.b32  	%r2784, %r2755, %r2783;
	shf.l.wrap.b32 	%r2785, %r2784, %r2784, 12;
	add.s32 	%r2786, %r2780, %r2785;
	xor.b32  	%r2787, %r2782, %r2786;
	shf.l.wrap.b32 	%r2788, %r2787, %r2787, 8;
	add.s32 	%r2789, %r2783, %r2788;
	xor.b32  	%r2790, %r2785, %r2789;
	shf.l.wrap.b32 	%r2791, %r2790, %r2790, 7;
	add.s32 	%r2792, %r2750, %r2767;
	xor.b32  	%r2793, %r2740, %r2792;
	shf.l.wrap.b32 	%r2794, %r2793, %r2793, 16;
	add.s32 	%r2795, %r2729, %r2794;
	xor.b32  	%r2796, %r2767, %r2795;
	shf.l.wrap.b32 	%r2797, %r2796, %r2796, 12;
	add.s32 	%r2798, %r2792, %r2797;
	xor.b32  	%r2799, %r2794, %r2798;
	shf.l.wrap.b32 	%r2800, %r2799, %r2799, 8;
	add.s32 	%r2801, %r2795, %r2800;
	xor.b32  	%r2802, %r2797, %r2801;
	shf.l.wrap.b32 	%r2803, %r2802, %r2802, 7;
	add.s32 	%r2804, %r2762, %r2731;
	xor.b32  	%r2805, %r2752, %r2804;
	shf.l.wrap.b32 	%r2806, %r2805, %r2805, 16;
	add.s32 	%r2807, %r2741, %r2806;
	xor.b32  	%r2808, %r2731, %r2807;
	shf.l.wrap.b32 	%r2809, %r2808, %r2808, 12;
	add.s32 	%r2810, %r2804, %r2809;
	xor.b32  	%r2811, %r2806, %r2810;
	shf.l.wrap.b32 	%r2812, %r2811, %r2811, 8;
	add.s32 	%r2813, %r2807, %r2812;
	xor.b32  	%r2814, %r2809, %r2813;
	shf.l.wrap.b32 	%r2815, %r2814, %r2814, 7;
	add.s32 	%r2816, %r2774, %r2815;
	xor.b32  	%r2817, %r2788, %r2816;
	shf.l.wrap.b32 	%r2818, %r2817, %r2817, 16;
	add.s32 	%r2819, %r2801, %r2818;
	xor.b32  	%r2820, %r2815, %r2819;
	shf.l.wrap.b32 	%r2821, %r2820, %r2820, 12;
	add.s32 	%r2822, %r2816, %r2821;
	xor.b32  	%r2823, %r2818, %r2822;
	shf.l.wrap.b32 	%r2824, %r2823, %r2823, 8;
	add.s32 	%r2825, %r2786, %r2779;
	xor.b32  	%r2826, %r2800, %r2825;
	shf.l.wrap.b32 	%r2827, %r2826, %r2826, 16;
	add.s32 	%r2828, %r2813, %r2827;
	xor.b32  	%r2829, %r2779, %r2828;
	shf.l.wrap.b32 	%r2830, %r2829, %r2829, 12;
	add.s32 	%r2831, %r2825, %r2830;
	xor.b32  	%r2832, %r2827, %r2831;
	shf.l.wrap.b32 	%r2833, %r2832, %r2832, 8;
	add.s32 	%r2834, %r2828, %r2833;
	xor.b32  	%r2835, %r2830, %r2834;
	shf.l.wrap.b32 	%r2836, %r2835, %r2835, 7;
	add.s32 	%r2837, %r2798, %r2791;
	xor.b32  	%r2838, %r2812, %r2837;
	shf.l.wrap.b32 	%r2839, %r2838, %r2838, 16;
	add.s32 	%r2840, %r2777, %r2839;
	xor.b32  	%r2841, %r2791, %r2840;
	shf.l.wrap.b32 	%r2842, %r2841, %r2841, 12;
	add.s32 	%r2843, %r2837, %r2842;
	xor.b32  	%r2844, %r2839, %r2843;
	shf.l.wrap.b32 	%r2845, %r2844, %r2844, 8;
	add.s32 	%r2846, %r2840, %r2845;
	xor.b32  	%r2847, %r2842, %r2846;
	shf.l.wrap.b32 	%r2848, %r2847, %r2847, 7;
	add.s32 	%r2849, %r2810, %r2803;
	xor.b32  	%r2850, %r2776, %r2849;
	shf.l.wrap.b32 	%r2851, %r2850, %r2850, 16;
	add.s32 	%r2852, %r2789, %r2851;
	xor.b32  	%r2853, %r2803, %r2852;
	shf.l.wrap.b32 	%r2854, %r2853, %r2853, 12;
	add.s32 	%r2855, %r2849, %r2854;
	xor.b32  	%r2856, %r2851, %r2855;
	shf.l.wrap.b32 	%r2857, %r2856, %r2856, 8;
	add.s32 	%r2858, %r2852, %r2857;
	add.s32 	%r2859, %r2822, %r2836;
	xor.b32  	%r2860, %r2857, %r2859;
	shf.l.wrap.b32 	%r2861, %r2860, %r2860, 16;
	add.s32 	%r2862, %r2846, %r2861;
	xor.b32  	%r2863, %r2836, %r2862;
	shr.u32 	%r2864, %r2863, 20;
	add.s32 	%r2865, %r2859, %r2864;
	add.s32 	%r2866, %r2831, %r2848;
	xor.b32  	%r2867, %r2824, %r2866;
	shf.l.wrap.b32 	%r2868, %r2867, %r2867, 16;
	add.s32 	%r2869, %r2858, %r2868;
	xor.b32  	%r2870, %r2848, %r2869;
	shr.u32 	%r2871, %r2870, 20;
	add.s32 	%r2872, %r2866, %r2871;
	add.s32 	%r2873, %r13, %r2865;
	add.s32 	%r2874, %r14, %r2872;
	not.b32 	%r2875, %r10735;
	add.s32 	%r2876, %r66, %r2875;
	mov.b32 	%r2877, 1;
	shl.b32 	%r2878, %r2877, %r2876;
	and.b32  	%r81, %r2878, %r12;
	setp.eq.s32 	%p14, %r81, 0;
	selp.b32 	%r2879, %r2873, %r2874, %p14;
	cvt.u16.u32 	%rs82, %r2879;
	and.b16  	%rs156, %rs82, 1;
	and.b16  	%rs83, %rs154, 255;
	setp.ne.s16 	%p15, %rs83, 1;
	@%p15 bra 	$L__BB1_16;
	setp.eq.s32 	%p16, %r81, 0;
	mul.wide.u32 	%rd23, %r10735, 16;
	add.s64 	%rd24, %rd1, %rd23;
	ld.global.u32 	%r2880, [%rd24+508];
	selp.b32 	%r2881, %r10739, %r10740, %p16;
	xor.b32  	%r2882, %r2881, %r2880;
	selp.b32 	%r2883, %r10738, %r10741, %p16;
	selp.b32 	%r10739, %r2882, %r10739, %p16;
	selp.b32 	%r10740, %r10740, %r2882, %p16;
	ld.global.u32 	%r2884, [%rd24+512];
	xor.b32  	%r2885, %r2883, %r2884;
	selp.b32 	%r2886, %r10737, %r10742, %p16;
	selp.b32 	%r10738, %r2885, %r10738, %p16;
	selp.b32 	%r10741, %r10741, %r2885, %p16;
	ld.global.u32 	%r2887, [%rd24+516];
	xor.b32  	%r2888, %r2886, %r2887;
	selp.b32 	%r2889, %r10736, %r10743, %p16;
	selp.b32 	%r10737, %r2888, %r10737, %p16;
	selp.b32 	%r10742, %r10742, %r2888, %p16;
	ld.global.u32 	%r2890, [%rd24+520];
	xor.b32  	%r2891, %r2889, %r2890;
	selp.b32 	%r2892, 420, 445, %p16;
	selp.b32 	%r10736, %r2891, %r10736, %p16;
	selp.b32 	%r10743, %r10743, %r2891, %p16;
	add.s32 	%r2893, %r2892, %r10735;
	cvt.u64.u32 	%rd25, %r2893;
	add.s64 	%rd26, %rd1, %rd25;
	ld.global.u8 	%rs84, [%rd26+488];
	xor.b16  	%rs156, %rs84, %rs156;
$L__BB1_16:
	setp.eq.s32 	%p17, %r81, 0;
	selp.b32 	%r10747, %r10739, %r10740, %p17;
	selp.b32 	%r10746, %r10738, %r10741, %p17;
	selp.b32 	%r10745, %r10737, %r10742, %p17;
	selp.b32 	%r10744, %r10736, %r10743, %p17;
	add.s32 	%r102, %r10735, 1;
	setp.ne.s32 	%p18, %r10735, %r67;
	mov.u16 	%rs154, %rs156;
	mov.u32 	%r10735, %r102;
	@%p18 bra 	$L__BB1_14;
$L__BB1_17:
	st.shared.u32 	[s_mem+24692], %r10747;
	st.shared.v2.u32 	[s_mem+24696], {%r10746, %r10745};
	st.shared.u32 	[s_mem+24704], %r10744;
	st.shared.u8 	[s_mem+24708], %rs156;
	ld.global.v2.u8 	{%rs159, %rs16}, [%rd1+992];
	ld.global.u32 	%r10764, [%rd1+976];
	ld.global.u32 	%r10763, [%rd1+980];
	ld.global.u32 	%r10762, [%rd1+984];
	ld.global.u32 	%r10761, [%rd1+988];
	setp.lt.u16 	%p19, %rs16, 12;
	@%p19 bra 	$L__BB1_22;
	cvt.u32.u16 	%r2895, %rs16;
	and.b32  	%r111, %r2895, 255;
	add.s32 	%r112, %r111, -12;
	mov.b32 	%r10752, 0;
	mov.u16 	%rs157, %rs159;
$L__BB1_19:
	add.s32 	%r2896, %r13, %r10764;
	shf.l.wrap.b32 	%r2897, %r2896, %r2896, 16;
	add.s32 	%r2898, %r10764, %r2897;
	xor.b32  	%r2899, %r10764, %r2898;
	shf.l.wrap.b32 	%r2900, %r2899, %r2899, 12;
	add.s32 	%r2901, %r2896, %r2900;
	xor.b32  	%r2902, %r2897, %r2901;
	shf.l.wrap.b32 	%r2903, %r2902, %r2902, 8;
	add.s32 	%r2904, %r2898, %r2903;
	xor.b32  	%r2905, %r2900, %r2904;
	shf.l.wrap.b32 	%r2906, %r2905, %r2905, 7;
	add.s32 	%r2907, %r14, %r10763;
	shf.l.wrap.b32 	%r2908, %r2907, %r2907, 16;
	add.s32 	%r2909, %r10763, %r2908;
	xor.b32  	%r2910, %r10763, %r2909;
	shf.l.wrap.b32 	%r2911, %r2910, %r2910, 12;
	add.s32 	%r2912, %r2907, %r2911;
	xor.b32  	%r2913, %r2908, %r2912;
	shf.l.wrap.b32 	%r2914, %r2913, %r2913, 8;
	add.s32 	%r2915, %r2909, %r2914;
	xor.b32  	%r2916, %r2911, %r2915;
	shf.l.wrap.b32 	%r2917, %r2916, %r2916, 7;
	add.s32 	%r2918, %r15, %r10762;
	shf.l.wrap.b32 	%r2919, %r2918, %r2918, 16;
	add.s32 	%r2920, %r10762, %r2919;
	xor.b32  	%r2921, %r10762, %r2920;
	shf.l.wrap.b32 	%r2922, %r2921, %r2921, 12;
	add.s32 	%r2923, %r2918, %r2922;
	xor.b32  	%r2924, %r2919, %r2923;
	shf.l.wrap.b32 	%r2925, %r2924, %r2924, 8;
	add.s32 	%r2926, %r2920, %r2925;
	xor.b32  	%r2927, %r2922, %r2926;
	shf.l.wrap.b32 	%r2928, %r2927, %r2927, 7;
	add.s32 	%r2929, %r16, %r10761;
	shf.l.wrap.b32 	%r2930, %r2929, %r2929, 16;
	add.s32 	%r2931, %r10761, %r2930;
	xor.b32  	%r2932, %r10761, %r2931;
	shf.l.wrap.b32 	%r2933, %r2932, %r2932, 12;
	add.s32 	%r2934, %r2929, %r2933;
	xor.b32  	%r2935, %r2930, %r2934;
	shf.l.wrap.b32 	%r2936, %r2935, %r2935, 8;
	add.s32 	%r2937, %r2931, %r2936;
	xor.b32  	%r2938, %r2933, %r2937;
	shf.l.wrap.b32 	%r2939, %r2938, %r2938, 7;
	add.s32 	%r2940, %r2901, %r2917;
	xor.b32  	%r2941, %r2936, %r2940;
	shf.l.wrap.b32 	%r2942, %r2941, %r2941, 16;
	add.s32 	%r2943, %r2926, %r2942;
	xor.b32  	%r2944, %r2917, %r2943;
	shf.l.wrap.b32 	%r2945, %r2944, %r2944, 12;
	add.s32 	%r2946, %r2940, %r2945;
	xor.b32  	%r2947, %r2942, %r2946;
	shf.l.wrap.b32 	%r2948, %r2947, %r2947, 8;
	add.s32 	%r2949, %r2943, %r2948;
	xor.b32  	%r2950, %r2945, %r2949;
	shf.l.wrap.b32 	%r2951, %r2950, %r2950, 7;
	add.s32 	%r2952, %r2912, %r2928;
	xor.b32  	%r2953, %r2903, %r2952;
	shf.l.wrap.b32 	%r2954, %r2953, %r2953, 16;
	add.s32 	%r2955, %r2937, %r2954;
	xor.b32  	%r2956, %r2928, %r2955;
	shf.l.wrap.b32 	%r2957, %r2956, %r2956, 12;
	add.s32 	%r2958, %r2952, %r2957;
	xor.b32  	%r2959, %r2954, %r2958;
	shf.l.wrap.b32 	%r2960, %r2959, %r2959, 8;
	add.s32 	%r2961, %r2955, %r2960;
	xor.b32  	%r2962, %r2957, %r2961;
	shf.l.wrap.b32 	%r2963, %r2962, %r2962, 7;
	add.s32 	%r2964, %r2923, %r2939;
	xor.b32  	%r2965, %r2914, %r2964;
	shf.l.wrap.b32 	%r2966, %r2965, %r2965, 16;
	add.s32 	%r2967, %r2904, %r2966;
	xor.b32  	%r2968, %r2939, %r2967;
	shf.l.wrap.b32 	%r2969, %r2968, %r2968, 12;
	add.s32 	%r2970, %r2964, %r2969;
	xor.b32  	%r2971, %r2966, %r2970;
	shf.l.wrap.b32 	%r2972, %r2971, %r2971, 8;
	add.s32 	%r2973, %r2967, %r2972;
	xor.b32  	%r2974, %r2969, %r2973;
	shf.l.wrap.b32 	%r2975, %r2974, %r2974, 7;
	add.s32 	%r2976, %r2934, %r2906;
	xor.b32  	%r2977, %r2925, %r2976;
	shf.l.wrap.b32 	%r2978, %r2977, %r2977, 16;
	add.s32 	%r2979, %r2915, %r2978;
	xor.b32  	%r2980, %r2906, %r2979;
	shf.l.wrap.b32 	%r2981, %r2980, %r2980, 12;
	add.s32 	%r2982, %r2976, %r2981;
	xor.b32  	%r2983, %r2978, %r2982;
	shf.l.wrap.b32 	%r2984, %r2983, %r2983, 8;
	add.s32 	%r2985, %r2979, %r2984;
	xor.b32  	%r2986, %r2981, %r2985;
	shf.l.wrap.b32 	%r2987, %r2986, %r2986, 7;
	add.s32 	%r2988, %r2946, %r2987;
	xor.b32  	%r2989, %r2960, %r2988;
	shf.l.wrap.b32 	%r2990, %r2989, %r2989, 16;
	add.s32 	%r2991, %r2973, %r2990;
	xor.b32  	%r2992, %r2987, %r2991;
	shf.l.wrap.b32 	%r2993, %r2992, %r2992, 12;
	add.s32 	%r2994, %r2988, %r2993;
	xor.b32  	%r2995, %r2990, %r2994;
	shf.l.wrap.b32 	%r2996, %r2995, %r2995, 8;
	add.s32 	%r2997, %r2991, %r2996;
	xor.b32  	%r2998, %r2993, %r2997;
	shf.l.wrap.b32 	%r2999, %r2998, %r2998, 7;
	add.s32 	%r3000, %r2958, %r2951;
	xor.b32  	%r3001, %r2972, %r3000;
	shf.l.wrap.b32 	%r3002, %r3001, %r3001, 16;
	add.s32 	%r3003, %r2985, %r3002;
	xor.b32  	%r3004, %r2951, %r3003;
	shf.l.wrap.b32 	%r3005, %r3004, %r3004, 12;
	add.s32 	%r3006, %r3000, %r3005;
	xor.b32  	%r3007, %r3002, %r3006;
	shf.l.wrap.b32 	%r3008, %r3007, %r3007, 8;
	add.s32 	%r3009, %r3003, %r3008;
	xor.b32  	%r3010, %r3005, %r3009;
	shf.l.wrap.b32 	%r3011, %r3010, %r3010, 7;
	add.s32 	%r3012, %r2970, %r2963;
	xor.b32  	%r3013, %r2984, %r3012;
	shf.l.wrap.b32 	%r3014, %r3013, %r3013, 16;
	add.s32 	%r3015, %r2949, %r3014;
	xor.b32  	%r3016, %r2963, %r3015;
	shf.l.wrap.b32 	%r3017, %r3016, %r3016, 12;
	add.s32 	%r3018, %r3012, %r3017;
	xor.b32  	%r3019, %r3014, %r3018;
	shf.l.wrap.b32 	%r3020, %r3019, %r3019, 8;
	add.s32 	%r3021, %r3015, %r3020;
	xor.b32  	%r3022, %r3017, %r3021;
	shf.l.wrap.b32 	%r3023, %r3022, %r3022, 7;
	add.s32 	%r3024, %r2982, %r2975;
	xor.b32  	%r3025, %r2948, %r3024;
	shf.l.wrap.b32 	%r3026, %r3025, %r3025, 16;
	add.s32 	%r3027, %r2961, %r3026;
	xor.b32  	%r3028, %r2975, %r3027;
	shf.l.wrap.b32 	%r3029, %r3028, %r3028, 12;
	add.s32 	%r3030, %r3024, %r3029;
	xor.b32  	%r3031, %r3026, %r3030;
	shf.l.wrap.b32 	%r3032, %r3031, %r3031, 8;
	add.s32 	%r3033, %r3027, %r3032;
	xor.b32  	%r3034, %r3029, %r3033;
	shf.l.wrap.b32 	%r3035, %r3034, %r3034, 7;
	add.s32 	%r3036, %r2994, %r3011;
	xor.b32  	%r3037, %r3032, %r3036;
	shf.l.wrap.b32 	%r3038, %r3037, %r3037, 16;
	add.s32 	%r3039, %r3021, %r3038;
	xor.b32  	%r3040, %r3011, %r3039;
	shf.l.wrap.b32 	%r3041, %r3040, %r3040, 12;
	add.s32 	%r3042, %r3036, %r3041;
	xor.b32  	%r3043, %r3038, %r3042;
	shf.l.wrap.b32 	%r3044, %r3043, %r3043, 8;
	add.s32 	%r3045, %r3039, %r3044;
	xor.b32  	%r3046, %r3041, %r3045;
	shf.l.wrap.b32 	%r3047, %r3046, %r3046, 7;
	add.s32 	%r3048, %r3006, %r3023;
	xor.b32  	%r3049, %r2996, %r3048;
	shf.l.wrap.b32 	%r3050, %r3049, %r3049, 16;
	add.s32 	%r3051, %r3033, %r3050;
	xor.b32  	%r3052, %r3023, %r3051;
	shf.l.wrap.b32 	%r3053, %r3052, %r3052, 12;
	add.s32 	%r3054, %r3048, %r3053;
	xor.b32  	%r3055, %r3050, %r3054;
	shf.l.wrap.b32 	%r3056, %r3055, %r3055, 8;
	add.s32 	%r3057, %r3051, %r3056;
	xor.b32  	%r3058, %r3053, %r3057;
	shf.l.wrap.b32 	%r3059, %r3058, %r3058, 7;
	add.s32 	%r3060, %r3018, %r3035;
	xor.b32  	%r3061, %r3008, %r3060;
	shf.l.wrap.b32 	%r3062, %r3061, %r3061, 16;
	add.s32 	%r3063, %r2997, %r3062;
	xor.b32  	%r3064, %r3035, %r3063;
	shf.l.wrap.b32 	%r3065, %r3064, %r3064, 12;
	add.s32 	%r3066, %r3060, %r3065;
	xor.b32  	%r3067, %r3062, %r3066;
	shf.l.wrap.b32 	%r3068, %r3067, %r3067, 8;
	add.s32 	%r3069, %r3063, %r3068;
	xor.b32  	%r3070, %r3065, %r3069;
	shf.l.wrap.b32 	%r3071, %r3070, %r3070, 7;
	add.s32 	%r3072, %r3030, %r2999;
	xor.b32  	%r3073, %r3020, %r3072;
	shf.l.wrap.b32 	%r3074, %r3073, %r3073, 16;
	add.s32 	%r3075, %r3009, %r3074;
	xor.b32  	%r3076, %r2999, %r3075;
	shf.l.wrap.b32 	%r3077, %r3076, %r3076, 12;
	add.s32 	%r3078, %r3072, %r3077;
	xor.b32  	%r3079, %r3074, %r3078;
	shf.l.wrap.b32 	%r3080, %r3079, %r3079, 8;
	add.s32 	%r3081, %r3075, %r3080;
	xor.b32  	%r3082, %r3077, %r3081;
	shf.l.wrap.b32 	%r3083, %r3082, %r3082, 7;
	add.s32 	%r3084, %r3042, %r3083;
	xor.b32  	%r3085, %r3056, %r3084;
	shf.l.wrap.b32 	%r3086, %r3085, %r3085, 16;
	add.s32 	%r3087, %r3069, %r3086;
	xor.b32  	%r3088, %r3083, %r3087;
	shf.l.wrap.b32 	%r3089, %r3088, %r3088, 12;
	add.s32 	%r3090, %r3084, %r3089;
	xor.b32  	%r3091, %r3086, %r3090;
	shf.l.wrap.b32 	%r3092, %r3091, %r3091, 8;
	add.s32 	%r3093, %r3087, %r3092;
	xor.b32  	%r3094, %r3089, %r3093;
	shf.l.wrap.b32 	%r3095, %r3094, %r3094, 7;
	add.s32 	%r3096, %r3054, %r3047;
	xor.b32  	%r3097, %r3068, %r3096;
	shf.l.wrap.b32 	%r3098, %r3097, %r3097, 16;
	add.s32 	%r3099, %r3081, %r3098;
	xor.b32  	%r3100, %r3047, %r3099;
	shf.l.wrap.b32 	%r3101, %r3100, %r3100, 12;
	add.s32 	%r3102, %r3096, %r3101;
	xor.b32  	%r3103, %r3098, %r3102;
	shf.l.wrap.b32 	%r3104, %r3103, %r3103, 8;
	add.s32 	%r3105, %r3099, %r3104;
	xor.b32  	%r3106, %r3101, %r3105;
	shf.l.wrap.b32 	%r3107, %r3106, %r3106, 7;
	add.s32 	%r3108, %r3066, %r3059;
	xor.b32  	%r3109, %r3080, %r3108;
	shf.l.wrap.b32 	%r3110, %r3109, %r3109, 16;
	add.s32 	%r3111, %r3045, %r3110;
	xor.b32  	%r3112, %r3059, %r3111;
	shf.l.wrap.b32 	%r3113, %r3112, %r3112, 12;
	add.s32 	%r3114, %r3108, %r3113;
	xor.b32  	%r3115, %r3110, %r3114;
	shf.l.wrap.b32 	%r3116, %r3115, %r3115, 8;
	add.s32 	%r3117, %r3111, %r3116;
	xor.b32  	%r3118, %r3113, %r3117;
	shf.l.wrap.b32 	%r3119, %r3118, %r3118, 7;
	add.s32 	%r3120, %r3078, %r3071;
	xor.b32  	%r3121, %r3044, %r3120;
	shf.l.wrap.b32 	%r3122, %r3121, %r3121, 16;
	add.s32 	%r3123, %r3057, %r3122;
	xor.b32  	%r3124, %r3071, %r3123;
	shf.l.wrap.b32 	%r3125, %r3124, %r3124, 12;
	add.s32 	%r3126, %r3120, %r3125;
	xor.b32  	%r3127, %r3122, %r3126;
	shf.l.wrap.b32 	%r3128, %r3127, %r3127, 8;
	add.s32 	%r3129, %r3123, %r3128;
	xor.b32  	%r3130, %r3125, %r3129;
	shf.l.wrap.b32 	%r3131, %r3130, %r3130, 7;
	add.s32 	%r3132, %r3090, %r3107;
	xor.b32  	%r3133, %r3128, %r3132;
	shf.l.wrap.b32 	%r3134, %r3133, %r3133, 16;
	add.s32 	%r3135, %r3117, %r3134;
	xor.b32  	%r3136, %r3107, %r3135;
	shf.l.wrap.b32 	%r3137, %r3136, %r3136, 12;
	add.s32 	%r3138, %r3132, %r3137;
	xor.b32  	%r3139, %r3134, %r3138;
	shf.l.wrap.b32 	%r3140, %r3139, %r3139, 8;
	add.s32 	%r3141, %r3135, %r3140;
	xor.b32  	%r3142, %r3137, %r3141;
	shf.l.wrap.b32 	%r3143, %r3142, %r3142, 7;
	add.s32 	%r3144, %r3102, %r3119;
	xor.b32  	%r3145, %r3092, %r3144;
	shf.l.wrap.b32 	%r3146, %r3145, %r3145, 16;
	add.s32 	%r3147, %r3129, %r3146;
	xor.b32  	%r3148, %r3119, %r3147;
	shf.l.wrap.b32 	%r3149, %r3148, %r3148, 12;
	add.s32 	%r3150, %r3144, %r3149;
	xor.b32  	%r3151, %r3146, %r3150;
	shf.l.wrap.b32 	%r3152, %r3151, %r3151, 8;
	add.s32 	%r3153, %r3147, %r3152;
	xor.b32  	%r3154, %r3149, %r3153;
	shf.l.wrap.b32 	%r3155, %r3154, %r3154, 7;
	add.s32 	%r3156, %r3114, %r3131;
	xor.b32  	%r3157, %r3104, %r3156;
	shf.l.wrap.b32 	%r3158, %r3157, %r3157, 16;
	add.s32 	%r3159, %r3093, %r3158;
	xor.b32  	%r3160, %r3131, %r3159;
	shf.l.wrap.b32 	%r3161, %r3160, %r3160, 12;
	add.s32 	%r3162, %r3156, %r3161;
	xor.b32  	%r3163, %r3158, %r3162;
	shf.l.wrap.b32 	%r3164, %r3163, %r3163, 8;
	add.s32 	%r3165, %r3159, %r3164;
	xor.b32  	%r3166, %r3161, %r3165;
	shf.l.wrap.b32 	%r3167, %r3166, %r3166, 7;
	add.s32 	%r3168, %r3126, %r3095;
	xor.b32  	%r3169, %r3116, %r3168;
	shf.l.wrap.b32 	%r3170, %r3169, %r3169, 16;
	add.s32 	%r3171, %r3105, %r3170;
	xor.b32  	%r3172, %r3095, %r3171;
	shf.l.wrap.b32 	%r3173, %r3172, %r3172, 12;
	add.s32 	%r3174, %r3168, %r3173;
	xor.b32  	%r3175, %r3170, %r3174;
	shf.l.wrap.b32 	%r3176, %r3175, %r3175, 8;
	add.s32 	%r3177, %r3171, %r3176;
	xor.b32  	%r3178, %r3173, %r3177;
	shf.l.wrap.b32 	%r3179, %r3178, %r3178, 7;
	add.s32 	%r3180, %r3138, %r3179;
	xor.b32  	%r3181, %r3152, %r3180;
	shf.l.wrap.b32 	%r3182, %r3181, %r3181, 16;
	add.s32 	%r3183, %r3165, %r3182;
	xor.b32  	%r3184, %r3179, %r3183;
	shf.l.wrap.b32 	%r3185, %r3184, %r3184, 12;
	add.s32 	%r3186, %r3180, %r3185;
	xor.b32  	%r3187, %r3182, %r3186;
	shf.l.wrap.b32 	%r3188, %r3187, %r3187, 8;
	add.s32 	%r3189, %r3183, %r3188;
	xor.b32  	%r3190, %r3185, %r3189;
	shf.l.wrap.b32 	%r3191, %r3190, %r3190, 7;
	add.s32 	%r3192, %r3150, %r3143;
	xor.b32  	%r3193, %r3164, %r3192;
	shf.l.wrap.b32 	%r3194, %r3193, %r3193, 16;
	add.s32 	%r3195, %r3177, %r3194;
	xor.b32  	%r3196, %r3143, %r3195;
	shf.l.wrap.b32 	%r3197, %r3196, %r3196, 12;
	add.s32 	%r3198, %r3192, %r3197;
	xor.b32  	%r3199, %r3194, %r3198;
	shf.l.wrap.b32 	%r3200, %r3199, %r3199, 8;
	add.s32 	%r3201, %r3195, %r3200;
	xor.b32  	%r3202, %r3197, %r3201;
	shf.l.wrap.b32 	%r3203, %r3202, %r3202, 7;
	add.s32 	%r3204, %r3162, %r3155;
	xor.b32  	%r3205, %r3176, %r3204;
	shf.l.wrap.b32 	%r3206, %r3205, %r3205, 16;
	add.s32 	%r3207, %r3141, %r3206;
	xor.b32  	%r3208, %r3155, %r3207;
	shf.l.wrap.b32 	%r3209, %r3208, %r3208, 12;
	add.s32 	%r3210, %r3204, %r3209;
	xor.b32  	%r3211, %r3206, %r3210;
	shf.l.wrap.b32 	%r3212, %r3211, %r3211, 8;
	add.s32 	%r3213, %r3207, %r3212;
	xor.b32  	%r3214, %r3209, %r3213;
	shf.l.wrap.b32 	%r3215, %r3214, %r3214, 7;
	add.s32 	%r3216, %r3174, %r3167;
	xor.b32  	%r3217, %r3140, %r3216;
	shf.l.wrap.b32 	%r3218, %r3217, %r3217, 16;
	add.s32 	%r3219, %r3153, %r3218;
	xor.b32  	%r3220, %r3167, %r3219;
	shf.l.wrap.b32 	%r3221, %r3220, %r3220, 12;
	add.s32 	%r3222, %r3216, %r3221;
	xor.b32  	%r3223, %r3218, %r3222;
	shf.l.wrap.b32 	%r3224, %r3223, %r3223, 8;
	add.s32 	%r3225, %r3219, %r3224;
	xor.b32  	%r3226, %r3221, %r3225;
	shf.l.wrap.b32 	%r3227, %r3226, %r3226, 7;
	add.s32 	%r3228, %r3186, %r3203;
	xor.b32  	%r3229, %r3224, %r3228;
	shf.l.wrap.b32 	%r3230, %r3229, %r3229, 16;
	add.s32 	%r3231, %r3213, %r3230;
	xor.b32  	%r3232, %r3203, %r3231;
	shf.l.wrap.b32 	%r3233, %r3232, %r3232, 12;
	add.s32 	%r3234, %r3228, %r3233;
	xor.b32  	%r3235, %r3230, %r3234;
	shf.l.wrap.b32 	%r3236, %r3235, %r3235, 8;
	add.s32 	%r3237, %r3231, %r3236;
	xor.b32  	%r3238, %r3233, %r3237;
	shf.l.wrap.b32 	%r3239, %r3238, %r3238, 7;
	add.s32 	%r3240, %r3198, %r3215;
	xor.b32  	%r3241, %r3188, %r3240;
	shf.l.wrap.b32 	%r3242, %r3241, %r3241, 16;
	add.s32 	%r3243, %r3225, %r3242;
	xor.b32  	%r3244, %r3215, %r3243;
	shf.l.wrap.b32 	%r3245, %r3244, %r3244, 12;
	add.s32 	%r3246, %r3240, %r3245;
	xor.b32  	%r3247, %r3242, %r3246;
	shf.l.wrap.b32 	%r3248, %r3247, %r3247, 8;
	add.s32 	%r3249, %r3243, %r3248;
	xor.b32  	%r3250, %r3245, %r3249;
	shf.l.wrap.b32 	%r3251, %r3250, %r3250, 7;
	add.s32 	%r3252, %r3210, %r3227;
	xor.b32  	%r3253, %r3200, %r3252;
	shf.l.wrap.b32 	%r3254, %r3253, %r3253, 16;
	add.s32 	%r3255, %r3189, %r3254;
	xor.b32  	%r3256, %r3227, %r3255;
	shf.l.wrap.b32 	%r3257, %r3256, %r3256, 12;
	add.s32 	%r3258, %r3252, %r3257;
	xor.b32  	%r3259, %r3254, %r3258;
	shf.l.wrap.b32 	%r3260, %r3259, %r3259, 8;
	add.s32 	%r3261, %r3255, %r3260;
	xor.b32  	%r3262, %r3257, %r3261;
	shf.l.wrap.b32 	%r3263, %r3262, %r3262, 7;
	add.s32 	%r3264, %r3222, %r3191;
	xor.b32  	%r3265, %r3212, %r3264;
	shf.l.wrap.b32 	%r3266, %r3265, %r3265, 16;
	add.s32 	%r3267, %r3201, %r3266;
	xor.b32  	%r3268, %r3191, %r3267;
	shf.l.wrap.b32 	%r3269, %r3268, %r3268, 12;
	add.s32 	%r3270, %r3264, %r3269;
	xor.b32  	%r3271, %r3266, %r3270;
	shf.l.wrap.b32 	%r3272, %r3271, %r3271, 8;
	add.s32 	%r3273, %r3267, %r3272;
	xor.b32  	%r3274, %r3269, %r3273;
	shf.l.wrap.b32 	%r3275, %r3274, %r3274, 7;
	add.s32 	%r10756, %r13, %r3234;
	add.s32 	%r10755, %r14, %r3246;
	add.s32 	%r10754, %r15, %r3258;
	add.s32 	%r10753, %r16, %r3270;
	add.s32 	%r10757, %r10764, %r3275;
	add.s32 	%r10758, %r10763, %r3239;
	add.s32 	%r10759, %r10762, %r3251;
	add.s32 	%r10760, %r10761, %r3263;
	xor.b32  	%r3276, %r2896, 1;
	shf.l.wrap.b32 	%r3277, %r2896, %r3276, 16;
	add.s32 	%r3278, %r10764, %r3277;
	xor.b32  	%r3279, %r10764, %r3278;
	shf.l.wrap.b32 	%r3280, %r3279, %r3279, 12;
	add.s32 	%r3281, %r2896, %r3280;
	xor.b32  	%r3282, %r3277, %r3281;
	shf.l.wrap.b32 	%r3283, %r3282, %r3282, 8;
	add.s32 	%r3284, %r3278, %r3283;
	xor.b32  	%r3285, %r3280, %r3284;
	shf.l.wrap.b32 	%r3286, %r3285, %r3285, 7;
	add.s32 	%r3287, %r3281, %r2917;
	xor.b32  	%r3288, %r2936, %r3287;
	shf.l.wrap.b32 	%r3289, %r3288, %r3288, 16;
	add.s32 	%r3290, %r2926, %r3289;
	xor.b32  	%r3291, %r2917, %r3290;
	shf.l.wrap.b32 	%r3292, %r3291, %r3291, 12;
	add.s32 	%r3293, %r3287, %r3292;
	xor.b32  	%r3294, %r3289, %r3293;
	shf.l.wrap.b32 	%r3295, %r3294, %r3294, 8;
	add.s32 	%r3296, %r3290, %r3295;
	xor.b32  	%r3297, %r3292, %r3296;
	shf.l.wrap.b32 	%r3298, %r3297, %r3297, 7;
	xor.b32  	%r3299, %r3283, %r2952;
	shf.l.wrap.b32 	%r3300, %r3299, %r3299, 16;
	add.s32 	%r3301, %r2937, %r3300;
	xor.b32  	%r3302, %r2928, %r3301;
	shf.l.wrap.b32 	%r3303, %r3302, %r3302, 12;
	add.s32 	%r3304, %r2952, %r3303;
	xor.b32  	%r3305, %r3300, %r3304;
	shf.l.wrap.b32 	%r3306, %r3305, %r3305, 8;
	add.s32 	%r3307, %r3301, %r3306;
	xor.b32  	%r3308, %r3303, %r3307;
	shf.l.wrap.b32 	%r3309, %r3308, %r3308, 7;
	add.s32 	%r3310, %r3284, %r2966;
	xor.b32  	%r3311, %r2939, %r3310;
	shf.l.wrap.b32 	%r3312, %r3311, %r3311, 12;
	add.s32 	%r3313, %r2964, %r3312;
	xor.b32  	%r3314, %r2966, %r3313;
	shf.l.wrap.b32 	%r3315, %r3314, %r3314, 8;
	add.s32 	%r3316, %r3310, %r3315;
	xor.b32  	%r3317, %r3312, %r3316;
	shf.l.wrap.b32 	%r3318, %r3317, %r3317, 7;
	add.s32 	%r3319, %r2934, %r3286;
	xor.b32  	%r3320, %r2925, %r3319;
	shf.l.wrap.b32 	%r3321, %r3320, %r3320, 16;
	add.s32 	%r3322, %r2915, %r3321;
	xor.b32  	%r3323, %r3286, %r3322;
	shf.l.wrap.b32 	%r3324, %r3323, %r3323, 12;
	add.s32 	%r3325, %r3319, %r3324;
	xor.b32  	%r3326, %r3321, %r3325;
	shf.l.wrap.b32 	%r3327, %r3326, %r3326, 8;
	add.s32 	%r3328, %r3322, %r3327;
	xor.b32  	%r3329, %r3324, %r3328;
	shf.l.wrap.b32 	%r3330, %r3329, %r3329, 7;
	add.s32 	%r3331, %r3293, %r3330;
	xor.b32  	%r3332, %r3306, %r3331;
	shf.l.wrap.b32 	%r3333, %r3332, %r3332, 16;
	add.s32 	%r3334, %r3316, %r3333;
	xor.b32  	%r3335, %r3330, %r3334;
	shf.l.wrap.b32 	%r3336, %r3335, %r3335, 12;
	add.s32 	%r3337, %r3331, %r3336;
	xor.b32  	%r3338, %r3333, %r3337;
	shf.l.wrap.b32 	%r3339, %r3338, %r3338, 8;
	add.s32 	%r3340, %r3334, %r3339;
	xor.b32  	%r3341, %r3336, %r3340;
	shf.l.wrap.b32 	%r3342, %r3341, %r3341, 7;
	add.s32 	%r3343, %r3304, %r3298;
	xor.b32  	%r3344, %r3315, %r3343;
	shf.l.wrap.b32 	%r3345, %r3344, %r3344, 16;
	add.s32 	%r3346, %r3328, %r3345;
	xor.b32  	%r3347, %r3298, %r3346;
	shf.l.wrap.b32 	%r3348, %r3347, %r3347, 12;
	add.s32 	%r3349, %r3343, %r3348;
	xor.b32  	%r3350, %r3345, %r3349;
	shf.l.wrap.b32 	%r3351, %r3350, %r3350, 8;
	add.s32 	%r3352, %r3346, %r3351;
	xor.b32  	%r3353, %r3348, %r3352;
	shf.l.wrap.b32 	%r3354, %r3353, %r3353, 7;
	add.s32 	%r3355, %r3313, %r3309;
	xor.b32  	%r3356, %r3327, %r3355;
	shf.l.wrap.b32 	%r3357, %r3356, %r3356, 16;
	add.s32 	%r3358, %r3296, %r3357;
	xor.b32  	%r3359, %r3309, %r3358;
	shf.l.wrap.b32 	%r3360, %r3359, %r3359, 12;
	add.s32 	%r3361, %r3355, %r3360;
	xor.b32  	%r3362, %r3357, %r3361;
	shf.l.wrap.b32 	%r3363, %r3362, %r3362, 8;
	add.s32 	%r3364, %r3358, %r3363;
	xor.b32  	%r3365, %r3360, %r3364;
	shf.l.wrap.b32 	%r3366, %r3365, %r3365, 7;
	add.s32 	%r3367, %r3325, %r3318;
	xor.b32  	%r3368, %r3295, %r3367;
	shf.l.wrap.b32 	%r3369, %r3368, %r3368, 16;
	add.s32 	%r3370, %r3307, %r3369;
	xor.b32  	%r3371, %r3318, %r3370;
	shf.l.wrap.b32 	%r3372, %r3371, %r3371, 12;
	add.s32 	%r3373, %r3367, %r3372;
	xor.b32  	%r3374, %r3369, %r3373;
	shf.l.wrap.b32 	%r3375, %r3374, %r3374, 8;
	add.s32 	%r3376, %r3370, %r3375;
	xor.b32  	%r3377, %r3372, %r3376;
	shf.l.wrap.b32 	%r3378, %r3377, %r3377, 7;
	add.s32 	%r3379, %r3337, %r3354;
	xor.b32  	%r3380, %r3375, %r3379;
	shf.l.wrap.b32 	%r3381, %r3380, %r3380, 16;
	add.s32 	%r3382, %r3364, %r3381;
	xor.b32  	%r3383, %r3354, %r3382;
	shf.l.wrap.b32 	%r3384, %r3383, %r3383, 12;
	add.s32 	%r3385, %r3379, %r3384;
	xor.b32  	%r3386, %r3381, %r3385;
	shf.l.wrap.b32 	%r3387, %r3386, %r3386, 8;
	add.s32 	%r3388, %r3382, %r3387;
	xor.b32  	%r3389, %r3384, %r3388;
	shf.l.wrap.b32 	%r3390, %r3389, %r3389, 7;
	add.s32 	%r3391, %r3349, %r3366;
	xor.b32  	%r3392, %r3339, %r3391;
	shf.l.wrap.b32 	%r3393, %r3392, %r3392, 16;
	add.s32 	%r3394, %r3376, %r3393;
	xor.b32  	%r3395, %r3366, %r3394;
	shf.l.wrap.b32 	%r3396, %r3395, %r3395, 12;
	add.s32 	%r3397, %r3391, %r3396;
	xor.b32  	%r3398, %r3393, %r3397;
	shf.l.wrap.b32 	%r3399, %r3398, %r3398, 8;
	add.s32 	%r3400, %r3394, %r3399;
	xor.b32  	%r3401, %r3396, %r3400;
	shf.l.wrap.b32 	%r3402, %r3401, %r3401, 7;
	add.s32 	%r3403, %r3361, %r3378;
	xor.b32  	%r3404, %r3351, %r3403;
	shf.l.wrap.b32 	%r3405, %r3404, %r3404, 16;
	add.s32 	%r3406, %r3340, %r3405;
	xor.b32  	%r3407, %r3378, %r3406;
	shf.l.wrap.b32 	%r3408, %r3407, %r3407, 12;
	add.s32 	%r3409, %r3403, %r3408;
	xor.b32  	%r3410, %r3405, %r3409;
	shf.l.wrap.b32 	%r3411, %r3410, %r3410, 8;
	add.s32 	%r3412, %r3406, %r3411;
	xor.b32  	%r3413, %r3408, %r3412;
	shf.l.wrap.b32 	%r3414, %r3413, %r3413, 7;
	add.s32 	%r3415, %r3373, %r3342;
	xor.b32  	%r3416, %r3363, %r3415;
	shf.l.wrap.b32 	%r3417, %r3416, %r3416, 16;
	add.s32 	%r3418, %r3352, %r3417;
	xor.b32  	%r3419, %r3342, %r3418;
	shf.l.wrap.b32 	%r3420, %r3419, %r3419, 12;
	add.s32 	%r3421, %r3415, %r3420;
	xor.b32  	%r3422, %r3417, %r3421;
	shf.l.wrap.b32 	%r3423, %r3422, %r3422, 8;
	add.s32 	%r3424, %r3418, %r3423;
	xor.b32  	%r3425, %r3420, %r3424;
	shf.l.wrap.b32 	%r3426, %r3425, %r3425, 7;
	add.s32 	%r3427, %r3385, %r3426;
	xor.b32  	%r3428, %r3399, %r3427;
	shf.l.wrap.b32 	%r3429, %r3428, %r3428, 16;
	add.s32 	%r3430, %r3412, %r3429;
	xor.b32  	%r3431, %r3426, %r3430;
	shf.l.wrap.b32 	%r3432, %r3431, %r3431, 12;
	add.s32 	%r3433, %r3427, %r3432;
	xor.b32  	%r3434, %r3429, %r3433;
	shf.l.wrap.b32 	%r3435, %r3434, %r3434, 8;
	add.s32 	%r3436, %r3430, %r3435;
	xor.b32  	%r3437, %r3432, %r3436;
	shf.l.wrap.b32 	%r3438, %r3437, %r3437, 7;
	add.s32 	%r3439, %r3397, %r3390;
	xor.b32  	%r3440, %r3411, %r3439;
	shf.l.wrap.b32 	%r3441, %r3440, %r3440, 16;
	add.s32 	%r3442, %r3424, %r3441;
	xor.b32  	%r3443, %r3390, %r3442;
	shf.l.wrap.b32 	%r3444, %r3443, %r3443, 12;
	add.s32 	%r3445, %r3439, %r3444;
	xor.b32  	%r3446, %r3441, %r3445;
	shf.l.wrap.b32 	%r3447, %r3446, %r3446, 8;
	add.s32 	%r3448, %r3442, %r3447;
	xor.b32  	%r3449, %r3444, %r3448;
	shf.l.wrap.b32 	%r3450, %r3449, %r3449, 7;
	add.s32 	%r3451, %r3409, %r3402;
	xor.b32  	%r3452, %r3423, %r3451;
	shf.l.wrap.b32 	%r3453, %r3452, %r3452, 16;
	add.s32 	%r3454, %r3388, %r3453;
	xor.b32  	%r3455, %r3402, %r3454;
	shf.l.wrap.b32 	%r3456, %r3455, %r3455, 12;
	add.s32 	%r3457, %r3451, %r3456;
	xor.b32  	%r3458, %r3453, %r3457;
	shf.l.wrap.b32 	%r3459, %r3458, %r3458, 8;
	add.s32 	%r3460, %r3454, %r3459;
	xor.b32  	%r3461, %r3456, %r3460;
	shf.l.wrap.b32 	%r3462, %r3461, %r3461, 7;
	add.s32 	%r3463, %r3421, %r3414;
	xor.b32  	%r3464, %r3387, %r3463;
	shf.l.wrap.b32 	%r3465, %r3464, %r3464, 16;
	add.s32 	%r3466, %r3400, %r3465;
	xor.b32  	%r3467, %r3414, %r3466;
	shf.l.wrap.b32 	%r3468, %r3467, %r3467, 12;
	add.s32 	%r3469, %r3463, %r3468;
	xor.b32  	%r3470, %r3465, %r3469;
	shf.l.wrap.b32 	%r3471, %r3470, %r3470, 8;
	add.s32 	%r3472, %r3466, %r3471;
	xor.b32  	%r3473, %r3468, %r3472;
	shf.l.wrap.b32 	%r3474, %r3473, %r3473, 7;
	add.s32 	%r3475, %r3433, %r3450;
	xor.b32  	%r3476, %r3471, %r3475;
	shf.l.wrap.b32 	%r3477, %r3476, %r3476, 16;
	add.s32 	%r3478, %r3460, %r3477;
	xor.b32  	%r3479, %r3450, %r3478;
	shf.l.wrap.b32 	%r3480, %r3479, %r3479, 12;
	add.s32 	%r3481, %r3475, %r3480;
	xor.b32  	%r3482, %r3477, %r3481;
	shf.l.wrap.b32 	%r3483, %r3482, %r3482, 8;
	add.s32 	%r3484, %r3478, %r3483;
	xor.b32  	%r3485, %r3480, %r3484;
	shf.l.wrap.b32 	%r3486, %r3485, %r3485, 7;
	add.s32 	%r3487, %r3445, %r3462;
	xor.b32  	%r3488, %r3435, %r3487;
	shf.l.wrap.b32 	%r3489, %r3488, %r3488, 16;
	add.s32 	%r3490, %r3472, %r3489;
	xor.b32  	%r3491, %r3462, %r3490;
	shf.l.wrap.b32 	%r3492, %r3491, %r3491, 12;
	add.s32 	%r3493, %r3487, %r3492;
	xor.b32  	%r3494, %r3489, %r3493;
	shf.l.wrap.b32 	%r3495, %r3494, %r3494, 8;
	add.s32 	%r3496, %r3490, %r3495;
	xor.b32  	%r3497, %r3492, %r3496;
	shf.l.wrap.b32 	%r3498, %r3497, %r3497, 7;
	add.s32 	%r3499, %r3457, %r3474;
	xor.b32  	%r3500, %r3447, %r3499;
	shf.l.wrap.b32 	%r3501, %r3500, %r3500, 16;
	add.s32 	%r3502, %r3436, %r3501;
	xor.b32  	%r3503, %r3474, %r3502;
	shf.l.wrap.b32 	%r3504, %r3503, %r3503, 12;
	add.s32 	%r3505, %r3499, %r3504;
	xor.b32  	%r3506, %r3501, %r3505;
	shf.l.wrap.b32 	%r3507, %r3506, %r3506, 8;
	add.s32 	%r3508, %r3502, %r3507;
	xor.b32  	%r3509, %r3504, %r3508;
	shf.l.wrap.b32 	%r3510, %r3509, %r3509, 7;
	add.s32 	%r3511, %r3469, %r3438;
	xor.b32  	%r3512, %r3459, %r3511;
	shf.l.wrap.b32 	%r3513, %r3512, %r3512, 16;
	add.s32 	%r3514, %r3448, %r3513;
	xor.b32  	%r3515, %r3438, %r3514;
	shf.l.wrap.b32 	%r3516, %r3515, %r3515, 12;
	add.s32 	%r3517, %r3511, %r3516;
	xor.b32  	%r3518, %r3513, %r3517;
	shf.l.wrap.b32 	%r3519, %r3518, %r3518, 8;
	add.s32 	%r3520, %r3514, %r3519;
	xor.b32  	%r3521, %r3516, %r3520;
	shf.l.wrap.b32 	%r3522, %r3521, %r3521, 7;
	add.s32 	%r3523, %r3481, %r3522;
	xor.b32  	%r3524, %r3495, %r3523;
	shf.l.wrap.b32 	%r3525, %r3524, %r3524, 16;
	add.s32 	%r3526, %r3508, %r3525;
	xor.b32  	%r3527, %r3522, %r3526;
	shf.l.wrap.b32 	%r3528, %r3527, %r3527, 12;
	add.s32 	%r3529, %r3523, %r3528;
	xor.b32  	%r3530, %r3525, %r3529;
	shf.l.wrap.b32 	%r3531, %r3530, %r3530, 8;
	add.s32 	%r3532, %r3493, %r3486;
	xor.b32  	%r3533, %r3507, %r3532;
	shf.l.wrap.b32 	%r3534, %r3533, %r3533, 16;
	add.s32 	%r3535, %r3520, %r3534;
	xor.b32  	%r3536, %r3486, %r3535;
	shf.l.wrap.b32 	%r3537, %r3536, %r3536, 12;
	add.s32 	%r3538, %r3532, %r3537;
	xor.b32  	%r3539, %r3534, %r3538;
	shf.l.wrap.b32 	%r3540, %r3539, %r3539, 8;
	add.s32 	%r3541, %r3535, %r3540;
	xor.b32  	%r3542, %r3537, %r3541;
	shf.l.wrap.b32 	%r3543, %r3542, %r3542, 7;
	add.s32 	%r3544, %r3505, %r3498;
	xor.b32  	%r3545, %r3519, %r3544;
	shf.l.wrap.b32 	%r3546, %r3545, %r3545, 16;
	add.s32 	%r3547, %r3484, %r3546;
	xor.b32  	%r3548, %r3498, %r3547;
	shf.l.wrap.b32 	%r3549, %r3548, %r3548, 12;
	add.s32 	%r3550, %r3544, %r3549;
	xor.b32  	%r3551, %r3546, %r3550;
	shf.l.wrap.b32 	%r3552, %r3551, %r3551, 8;
	add.s32 	%r3553, %r3547, %r3552;
	xor.b32  	%r3554, %r3549, %r3553;
	shf.l.wrap.b32 	%r3555, %r3554, %r3554, 7;
	add.s32 	%r3556, %r3517, %r3510;
	xor.b32  	%r3557, %r3483, %r3556;
	shf.l.wrap.b32 	%r3558, %r3557, %r3557, 16;
	add.s32 	%r3559, %r3496, %r3558;
	xor.b32  	%r3560, %r3510, %r3559;
	shf.l.wrap.b32 	%r3561, %r3560, %r3560, 12;
	add.s32 	%r3562, %r3556, %r3561;
	xor.b32  	%r3563, %r3558, %r3562;
	shf.l.wrap.b32 	%r3564, %r3563, %r3563, 8;
	add.s32 	%r3565, %r3559, %r3564;
	add.s32 	%r3566, %r3529, %r3543;
	xor.b32  	%r3567, %r3564, %r3566;
	shf.l.wrap.b32 	%r3568, %r3567, %r3567, 16;
	add.s32 	%r3569, %r3553, %r3568;
	xor.b32  	%r3570, %r3543, %r3569;
	shr.u32 	%r3571, %r3570, 20;
	add.s32 	%r3572, %r3566, %r3571;
	add.s32 	%r3573, %r3538, %r3555;
	xor.b32  	%r3574, %r3531, %r3573;
	shf.l.wrap.b32 	%r3575, %r3574, %r3574, 16;
	add.s32 	%r3576, %r3565, %r3575;
	xor.b32  	%r3577, %r3555, %r3576;
	shr.u32 	%r3578, %r3577, 20;
	add.s32 	%r3579, %r3573, %r3578;
	add.s32 	%r3580, %r13, %r3572;
	add.s32 	%r3581, %r14, %r3579;
	not.b32 	%r3582, %r10752;
	add.s32 	%r3583, %r111, %r3582;
	mov.b32 	%r3584, 1;
	shl.b32 	%r3585, %r3584, %r3583;
	and.b32  	%r126, %r3585, %r12;
	setp.eq.s32 	%p20, %r126, 0;
	selp.b32 	%r3586, %r3580, %r3581, %p20;
	cvt.u16.u32 	%rs85, %r3586;
	and.b16  	%rs159, %rs85, 1;
	and.b16  	%rs86, %rs157, 255;
	setp.ne.s16 	%p21, %rs86, 1;
	@%p21 bra 	$L__BB1_21;
	setp.eq.s32 	%p22, %r126, 0;
	mul.wide.u32 	%rd27, %r10752, 16;
	add.s64 	%rd28, %rd1, %rd27;
	ld.global.u32 	%r3587, [%rd28+996];
	selp.b32 	%r3588, %r10756, %r10757, %p22;
	xor.b32  	%r3589, %r3588, %r3587;
	selp.b32 	%r3590, %r10755, %r10758, %p22;
	selp.b32 	%r10756, %r3589, %r10756, %p22;
	selp.b32 	%r10757, %r10757, %r3589, %p22;
	ld.global.u32 	%r3591, [%rd28+1000];
	xor.b32  	%r3592, %r3590, %r3591;
	selp.b32 	%r3593, %r10754, %r10759, %p22;
	selp.b32 	%r10755, %r3592, %r10755, %p22;
	selp.b32 	%r10758, %r10758, %r3592, %p22;
	ld.global.u32 	%r3594, [%rd28+1004];
	xor.b32  	%r3595, %r3593, %r3594;
	selp.b32 	%r3596, %r10753, %r10760, %p22;
	selp.b32 	%r10754, %r3595, %r10754, %p22;
	selp.b32 	%r10759, %r10759, %r3595, %p22;
	ld.global.u32 	%r3597, [%rd28+1008];
	xor.b32  	%r3598, %r3596, %r3597;
	selp.b32 	%r3599, 420, 445, %p22;
	selp.b32 	%r10753, %r3598, %r10753, %p22;
	selp.b32 	%r10760, %r10760, %r3598, %p22;
	add.s32 	%r3600, %r3599, %r10752;
	cvt.u64.u32 	%rd29, %r3600;
	add.s64 	%rd30, %rd1, %rd29;
	ld.global.u8 	%rs87, [%rd30+976];
	xor.b16  	%rs159, %rs87, %rs159;
$L__BB1_21:
	setp.eq.s32 	%p23, %r126, 0;
	selp.b32 	%r10764, %r10756, %r10757, %p23;
	selp.b32 	%r10763, %r10755, %r10758, %p23;
	selp.b32 	%r10762, %r10754, %r10759, %p23;
	selp.b32 	%r10761, %r10753, %r10760, %p23;
	add.s32 	%r147, %r10752, 1;
	setp.ne.s32 	%p24, %r10752, %r112;
	mov.u16 	%rs157, %rs159;
	mov.u32 	%r10752, %r147;
	@%p24 bra 	$L__BB1_19;
$L__BB1_22:
	st.shared.v2.u32 	[s_mem+24712], {%r10764, %r10763};
	st.shared.v2.u32 	[s_mem+24720], {%r10762, %r10761};
	st.shared.u8 	[s_mem+24728], %rs159;
	ld.global.v2.u8 	{%rs162, %rs23}, [%rd1+1480];
	ld.global.u32 	%r10781, [%rd1+1464];
	ld.global.u32 	%r10780, [%rd1+1468];
	ld.global.u32 	%r10779, [%rd1+1472];
	ld.global.u32 	%r10778, [%rd1+1476];
	setp.lt.u16 	%p25, %rs23, 12;
	@%p25 bra 	$L__BB1_27;
	cvt.u32.u16 	%r3602, %rs23;
	and.b32  	%r156, %r3602, 255;
	add.s32 	%r157, %r156, -12;
	mov.b32 	%r10769, 0;
	mov.u16 	%rs160, %rs162;
$L__BB1_24:
	add.s32 	%r3603, %r13, %r10781;
	shf.l.wrap.b32 	%r3604, %r3603, %r3603, 16;
	add.s32 	%r3605, %r10781, %r3604;
	xor.b32  	%r3606, %r10781, %r3605;
	shf.l.wrap.b32 	%r3607, %r3606, %r3606, 12;
	add.s32 	%r3608, %r3603, %r3607;
	xor.b32  	%r3609, %r3604, %r3608;
	shf.l.wrap.b32 	%r3610, %r3609, %r3609, 8;
	add.s32 	%r3611, %r3605, %r3610;
	xor.b32  	%r3612, %r3607, %r3611;
	shf.l.wrap.b32 	%r3613, %r3612, %r3612, 7;
	add.s32 	%r3614, %r14, %r10780;
	shf.l.wrap.b32 	%r3615, %r3614, %r3614, 16;
	add.s32 	%r3616, %r10780, %r3615;
	xor.b32  	%r3617, %r10780, %r3616;
	shf.l.wrap.b32 	%r3618, %r3617, %r3617, 12;
	add.s32 	%r3619, %r3614, %r3618;
	xor.b32  	%r3620, %r3615, %r3619;
	shf.l.wrap.b32 	%r3621, %r3620, %r3620, 8;
	add.s32 	%r3622, %r3616, %r3621;
	xor.b32  	%r3623, %r3618, %r3622;
	shf.l.wrap.b32 	%r3624, %r3623, %r3623, 7;
	add.s32 	%r3625, %r15, %r10779;
	shf.l.wrap.b32 	%r3626, %r3625, %r3625, 16;
	add.s32 	%r3627, %r10779, %r3626;
	xor.b32  	%r3628, %r10779, %r3627;
	shf.l.wrap.b32 	%r3629, %r3628, %r3628, 12;
	add.s32 	%r3630, %r3625, %r3629;
	xor.b32  	%r3631, %r3626, %r3630;
	shf.l.wrap.b32 	%r3632, %r3631, %r3631, 8;
	add.s32 	%r3633, %r3627, %r3632;
	xor.b32  	%r3634, %r3629, %r3633;
	shf.l.wrap.b32 	%r3635, %r3634, %r3634, 7;
	add.s32 	%r3636, %r16, %r10778;
	shf.l.wrap.b32 	%r3637, %r3636, %r3636, 16;
	add.s32 	%r3638, %r10778, %r3637;
	xor.b32  	%r3639, %r10778, %r3638;
	shf.l.wrap.b32 	%r3640, %r3639, %r3639, 12;
	add.s32 	%r3641, %r3636, %r3640;
	xor.b32  	%r3642, %r3637, %r3641;
	shf.l.wrap.b32 	%r3643, %r3642, %r3642, 8;
	add.s32 	%r3644, %r3638, %r3643;
	xor.b32  	%r3645, %r3640, %r3644;
	shf.l.wrap.b32 	%r3646, %r3645, %r3645, 7;
	add.s32 	%r3647, %r3608, %r3624;
	xor.b32  	%r3648, %r3643, %r3647;
	shf.l.wrap.b32 	%r3649, %r3648, %r3648, 16;
	add.s32 	%r3650, %r3633, %r3649;
	xor.b32  	%r3651, %r3624, %r3650;
	shf.l.wrap.b32 	%r3652, %r3651, %r3651, 12;
	add.s32 	%r3653, %r3647, %r3652;
	xor.b32  	%r3654, %r3649, %r3653;
	shf.l.wrap.b32 	%r3655, %r3654, %r3654, 8;
	add.s32 	%r3656, %r3650, %r3655;
	xor.b32  	%r3657, %r3652, %r3656;
	shf.l.wrap.b32 	%r3658, %r3657, %r3657, 7;
	add.s32 	%r3659, %r3619, %r3635;
	xor.b32  	%r3660, %r3610, %r3659;
	shf.l.wrap.b32 	%r3661, %r3660, %r3660, 16;
	add.s32 	%r3662, %r3644, %r3661;
	xor.b32  	%r3663, %r3635, %r3662;
	shf.l.wrap.b32 	%r3664, %r3663, %r3663, 12;
	add.s32 	%r3665, %r3659, %r3664;
	xor.b32  	%r3666, %r3661, %r3665;
	shf.l.wrap.b32 	%r3667, %r3666, %r3666, 8;
	add.s32 	%r3668, %r3662, %r3667;
	xor.b32  	%r3669, %r3664, %r3668;
	shf.l.wrap.b32 	%r3670, %r3669, %r3669, 7;
	add.s32 	%r3671, %r3630, %r3646;
	xor.b32  	%r3672, %r3621, %r3671;
	shf.l.wrap.b32 	%r3673, %r3672, %r3672, 16;
	add.s32 	%r3674, %r3611, %r3673;
	xor.b32  	%r3675, %r3646, %r3674;
	shf.l.wrap.b32 	%r3676, %r3675, %r3675, 12;
	add.s32 	%r3677, %r3671, %r3676;
	xor.b32  	%r3678, %r3673, %r3677;
	shf.l.wrap.b32 	%r3679, %r3678, %r3678, 8;
	add.s32 	%r3680, %r3674, %r3679;
	xor.b32  	%r3681, %r3676, %r3680;
	shf.l.wrap.b32 	%r3682, %r3681, %r3681, 7;
	add.s32 	%r3683, %r3641, %r3613;
	xor.b32  	%r3684, %r3632, %r3683;
	shf.l.wrap.b32 	%r3685, %r3684, %r3684, 16;
	add.s32 	%r3686, %r3622, %r3685;
	xor.b32  	%r3687, %r3613, %r3686;
	shf.l.wrap.b32 	%r3688, %r3687, %r3687, 12;
	add.s32 	%r3689, %r3683, %r3688;
	xor.b32  	%r3690, %r3685, %r3689;
	shf.l.wrap.b32 	%r3691, %r3690, %r3690, 8;
	add.s32 	%r3692, %r3686, %r3691;
	xor.b32  	%r3693, %r3688, %r3692;
	shf.l.wrap.b32 	%r3694, %r3693, %r3693, 7;
	add.s32 	%r3695, %r3653, %r3694;
	xor.b32  	%r3696, %r3667, %r3695;
	shf.l.wrap.b32 	%r3697, %r3696, %r3696, 16;
	add.s32 	%r3698, %r3680, %r3697;
	xor.b32  	%r3699, %r3694, %r3698;
	shf.l.wrap.b32 	%r3700, %r3699, %r3699, 12;
	add.s32 	%r3701, %r3695, %r3700;
	xor.b32  	%r3702, %r3697, %r3701;
	shf.l.wrap.b32 	%r3703, %r3702, %r3702, 8;
	add.s32 	%r3704, %r3698, %r3703;
	xor.b32  	%r3705, %r3700, %r3704;
	shf.l.wrap.b32 	%r3706, %r3705, %r3705, 7;
	add.s32 	%r3707, %r3665, %r3658;
	xor.b32  	%r3708, %r3679, %r3707;
	shf.l.wrap.b32 	%r3709, %r3708, %r3708, 16;
	add.s32 	%r3710, %r3692, %r3709;
	xor.b32  	%r3711, %r3658, %r3710;
	shf.l.wrap.b32 	%r3712, %r3711, %r3711, 12;
	add.s32 	%r3713, %r3707, %r3712;
	xor.b32  	%r3714, %r3709, %r3713;
	shf.l.wrap.b32 	%r3715, %r3714, %r3714, 8;
	add.s32 	%r3716, %r3710, %r3715;
	xor.b32  	%r3717, %r3712, %r3716;
	shf.l.wrap.b32 	%r3718, %r3717, %r3717, 7;
	add.s32 	%r3719, %r3677, %r3670;
	xor.b32  	%r3720, %r3691, %r3719;
	shf.l.wrap.b32 	%r3721, %r3720, %r3720, 16;
	add.s32 	%r3722, %r3656, %r3721;
	xor.b32  	%r3723, %r3670, %r3722;
	shf.l.wrap.b32 	%r3724, %r3723, %r3723, 12;
	add.s32 	%r3725, %r3719, %r3724;
	xor.b32  	%r3726, %r3721, %r3725;
	shf.l.wrap.b32 	%r3727, %r3726, %r3726, 8;
	add.s32 	%r3728, %r3722, %r3727;
	xor.b32  	%r3729, %r3724, %r3728;
	shf.l.wrap.b32 	%r3730, %r3729, %r3729, 7;
	add.s32 	%r3731, %r3689, %r3682;
	xor.b32  	%r3732, %r3655, %r3731;
	shf.l.wrap.b32 	%r3733, %r3732, %r3732, 16;
	add.s32 	%r3734, %r3668, %r3733;
	xor.b32  	%r3735, %r3682, %r3734;
	shf.l.wrap.b32 	%r3736, %r3735, %r3735, 12;
	add.s32 	%r3737, %r3731, %r3736;
	xor.b32  	%r3738, %r3733, %r3737;
	shf.l.wrap.b32 	%r3739, %r3738, %r3738, 8;
	add.s32 	%r3740, %r3734, %r3739;
	xor.b32  	%r3741, %r3736, %r3740;
	shf.l.wrap.b32 	%r3742, %r3741, %r3741, 7;
	add.s32 	%r3743, %r3701, %r3718;
	xor.b32  	%r3744, %r3739, %r3743;
	shf.l.wrap.b32 	%r3745, %r3744, %r3744, 16;
	add.s32 	%r3746, %r3728, %r3745;
	xor.b32  	%r3747, %r3718, %r3746;
	shf.l.wrap.b32 	%r3748, %r3747, %r3747, 12;
	add.s32 	%r3749, %r3743, %r3748;
	xor.b32  	%r3750, %r3745, %r3749;
	shf.l.wrap.b32 	%r3751, %r3750, %r3750, 8;
	add.s32 	%r3752, %r3746, %r3751;
	xor.b32  	%r3753, %r3748, %r3752;
	shf.l.wrap.b32 	%r3754, %r3753, %r3753, 7;
	add.s32 	%r3755, %r3713, %r3730;
	xor.b32  	%r3756, %r3703, %r3755;
	shf.l.wrap.b32 	%r3757, %r3756, %r3756, 16;
	add.s32 	%r3758, %r3740, %r3757;
	xor.b32  	%r3759, %r3730, %r3758;
	shf.l.wrap.b32 	%r3760, %r3759, %r3759, 12;
	add.s32 	%r3761, %r3755, %r3760;
	xor.b32  	%r3762, %r3757, %r3761;
	shf.l.wrap.b32 	%r3763, %r3762, %r3762, 8;
	add.s32 	%r3764, %r3758, %r3763;
	xor.b32  	%r3765, %r3760, %r3764;
	shf.l.wrap.b32 	%r3766, %r3765, %r3765, 7;
	add.s32 	%r3767, %r3725, %r3742;
	xor.b32  	%r3768, %r3715, %r3767;
	shf.l.wrap.b32 	%r3769, %r3768, %r3768, 16;
	add.s32 	%r3770, %r3704, %r3769;
	xor.b32  	%r3771, %r3742, %r3770;
	shf.l.wrap.b32 	%r3772, %r3771, %r3771, 12;
	add.s32 	%r3773, %r3767, %r3772;
	xor.b32  	%r3774, %r3769, %r3773;
	shf.l.wrap.b32 	%r3775, %r3774, %r3774, 8;
	add.s32 	%r3776, %r3770, %r3775;
	xor.b32  	%r3777, %r3772, %r3776;
	shf.l.wrap.b32 	%r3778, %r3777, %r3777, 7;
	add.s32 	%r3779, %r3737, %r3706;
	xor.b32  	%r3780, %r3727, %r3779;
	shf.l.wrap.b32 	%r3781, %r3780, %r3780, 16;
	add.s32 	%r3782, %r3716, %r3781;
	xor.b32  	%r3783, %r3706, %r3782;
	shf.l.wrap.b32 	%r3784, %r3783, %r3783, 12;
	add.s32 	%r3785, %r3779, %r3784;
	xor.b32  	%r3786, %r3781, %r3785;
	shf.l.wrap.b32 	%r3787, %r3786, %r3786, 8;
	add.s32 	%r3788, %r3782, %r3787;
	xor.b32  	%r3789, %r3784, %r3788;
	shf.l.wrap.b32 	%r3790, %r3789, %r3789, 7;
	add.s32 	%r3791, %r3749, %r3790;
	xor.b32  	%r3792, %r3763, %r3791;
	shf.l.wrap.b32 	%r3793, %r3792, %r3792, 16;
	add.s32 	%r3794, %r3776, %r3793;
	xor.b32  	%r3795, %r3790, %r3794;
	shf.l.wrap.b32 	%r3796, %r3795, %r3795, 12;
	add.s32 	%r3797, %r3791, %r3796;
	xor.b32  	%r3798, %r3793, %r3797;
	shf.l.wrap.b32 	%r3799, %r3798, %r3798, 8;
	add.s32 	%r3800, %r3794, %r3799;
	xor.b32  	%r3801, %r3796, %r3800;
	shf.l.wrap.b32 	%r3802, %r3801, %r3801, 7;
	add.s32 	%r3803, %r3761, %r3754;
	xor.b32  	%r3804, %r3775, %r3803;
	shf.l.wrap.b32 	%r3805, %r3804, %r3804, 16;
	add.s32 	%r3806, %r3788, %r3805;
	xor.b32  	%r3807, %r3754, %r3806;
	shf.l.wrap.b32 	%r3808, %r3807, %r3807, 12;
	add.s32 	%r3809, %r3803, %r3808;
	xor.b32  	%r3810, %r3805, %r3809;
	shf.l.wrap.b32 	%r3811, %r3810, %r3810, 8;
	add.s32 	%r3812, %r3806, %r3811;
	xor.b32  	%r3813, %r3808, %r3812;
	shf.l.wrap.b32 	%r3814, %r3813, %r3813, 7;
	add.s32 	%r3815, %r3773, %r3766;
	xor.b32  	%r3816, %r3787, %r3815;
	shf.l.wrap.b32 	%r3817, %r3816, %r3816, 16;
	add.s32 	%r3818, %r3752, %r3817;
	xor.b32  	%r3819, %r3766, %r3818;
	shf.l.wrap.b32 	%r3820, %r3819, %r3819, 12;
	add.s32 	%r3821, %r3815, %r3820;
	xor.b32  	%r3822, %r3817, %r3821;
	shf.l.wrap.b32 	%r3823, %r3822, %r3822, 8;
	add.s32 	%r3824, %r3818, %r3823;
	xor.b32  	%r3825, %r3820, %r3824;
	shf.l.wrap.b32 	%r3826, %r3825, %r3825, 7;
	add.s32 	%r3827, %r3785, %r3778;
	xor.b32  	%r3828, %r3751, %r3827;
	shf.l.wrap.b32 	%r3829, %r3828, %r3828, 16;
	add.s32 	%r3830, %r3764, %r3829;
	xor.b32  	%r3831, %r3778, %r3830;
	shf.l.wrap.b32 	%r3832, %r3831, %r3831, 12;
	add.s32 	%r3833, %r3827, %r3832;
	xor.b32  	%r3834, %r3829, %r3833;
	shf.l.wrap.b32 	%r3835, %r3834, %r3834, 8;
	add.s32 	%r3836, %r3830, %r3835;
	xor.b32  	%r3837, %r3832, %r3836;
	shf.l.wrap.b32 	%r3838, %r3837, %r3837, 7;
	add.s32 	%r3839, %r3797, %r3814;
	xor.b32  	%r3840, %r3835, %r3839;
	shf.l.wrap.b32 	%r3841, %r3840, %r3840, 16;
	add.s32 	%r3842, %r3824, %r3841;
	xor.b32  	%r3843, %r3814, %r3842;
	shf.l.wrap.b32 	%r3844, %r3843, %r3843, 12;
	add.s32 	%r3845, %r3839, %r3844;
	xor.b32  	%r3846, %r3841, %r3845;
	shf.l.wrap.b32 	%r3847, %r3846, %r3846, 8;
	add.s32 	%r3848, %r3842, %r3847;
	xor.b32  	%r3849, %r3844, %r3848;
	shf.l.wrap.b32 	%r3850, %r3849, %r3849, 7;
	add.s32 	%r3851, %r3809, %r3826;
	xor.b32  	%r3852, %r3799, %r3851;
	shf.l.wrap.b32 	%r3853, %r3852, %r3852, 16;
	add.s32 	%r3854, %r3836, %r3853;
	xor.b32  	%r3855, %r3826, %r3854;
	shf.l.wrap.b32 	%r3856, %r3855, %r3855, 12;
	add.s32 	%r3857, %r3851, %r3856;
	xor.b32  	%r3858, %r3853, %r3857;
	shf.l.wrap.b32 	%r3859, %r3858, %r3858, 8;
	add.s32 	%r3860, %r3854, %r3859;
	xor.b32  	%r3861, %r3856, %r3860;
	shf.l.wrap.b32 	%r3862, %r3861, %r3861, 7;
	add.s32 	%r3863, %r3821, %r3838;
	xor.b32  	%r3864, %r3811, %r3863;
	shf.l.wrap.b32 	%r3865, %r3864, %r3864, 16;
	add.s32 	%r3866, %r3800, %r3865;
	xor.b32  	%r3867, %r3838, %r3866;
	shf.l.wrap.b32 	%r3868, %r3867, %r3867, 12;
	add.s32 	%r3869, %r3863, %r3868;
	xor.b32  	%r3870, %r3865, %r3869;
	shf.l.wrap.b32 	%r3871, %r3870, %r3870, 8;
	add.s32 	%r3872, %r3866, %r3871;
	xor.b32  	%r3873, %r3868, %r3872;
	shf.l.wrap.b32 	%r3874, %r3873, %r3873, 7;
	add.s32 	%r3875, %r3833, %r3802;
	xor.b32  	%r3876, %r3823, %r3875;
	shf.l.wrap.b32 	%r3877, %r3876, %r3876, 16;
	add.s32 	%r3878, %r3812, %r3877;
	xor.b32  	%r3879, %r3802, %r3878;
	shf.l.wrap.b32 	%r3880, %r3879, %r3879, 12;
	add.s32 	%r3881, %r3875, %r3880;
	xor.b32  	%r3882, %r3877, %r3881;
	shf.l.wrap.b32 	%r3883, %r3882, %r3882, 8;
	add.s32 	%r3884, %r3878, %r3883;
	xor.b32  	%r3885, %r3880, %r3884;
	shf.l.wrap.b32 	%r3886, %r3885, %r3885, 7;
	add.s32 	%r3887, %r3845, %r3886;
	xor.b32  	%r3888, %r3859, %r3887;
	shf.l.wrap.b32 	%r3889, %r3888, %r3888, 16;
	add.s32 	%r3890, %r3872, %r3889;
	xor.b32  	%r3891, %r3886, %r3890;
	shf.l.wrap.b32 	%r3892, %r3891, %r3891, 12;
	add.s32 	%r3893, %r3887, %r3892;
	xor.b32  	%r3894, %r3889, %r3893;
	shf.l.wrap.b32 	%r3895, %r3894, %r3894, 8;
	add.s32 	%r3896, %r3890, %r3895;
	xor.b32  	%r3897, %r3892, %r3896;
	shf.l.wrap.b32 	%r3898, %r3897, %r3897, 7;
	add.s32 	%r3899, %r3857, %r3850;
	xor.b32  	%r3900, %r3871, %r3899;
	shf.l.wrap.b32 	%r3901, %r3900, %r3900, 16;
	add.s32 	%r3902, %r3884, %r3901;
	xor.b32  	%r3903, %r3850, %r3902;
	shf.l.wrap.b32 	%r3904, %r3903, %r3903, 12;
	add.s32 	%r3905, %r3899, %r3904;
	xor.b32  	%r3906, %r3901, %r3905;
	shf.l.wrap.b32 	%r3907, %r3906, %r3906, 8;
	add.s32 	%r3908, %r3902, %r3907;
	xor.b32  	%r3909, %r3904, %r3908;
	shf.l.wrap.b32 	%r3910, %r3909, %r3909, 7;
	add.s32 	%r3911, %r3869, %r3862;
	xor.b32  	%r3912, %r3883, %r3911;
	shf.l.wrap.b32 	%r3913, %r3912, %r3912, 16;
	add.s32 	%r3914, %r3848, %r3913;
	xor.b32  	%r3915, %r3862, %r3914;
	shf.l.wrap.b32 	%r3916, %r3915, %r3915, 12;
	add.s32 	%r3917, %r3911, %r3916;
	xor.b32  	%r3918, %r3913, %r3917;
	shf.l.wrap.b32 	%r3919, %r3918, %r3918, 8;
	add.s32 	%r3920, %r3914, %r3919;
	xor.b32  	%r3921, %r3916, %r3920;
	shf.l.wrap.b32 	%r3922, %r3921, %r3921, 7;
	add.s32 	%r3923, %r3881, %r3874;
	xor.b32  	%r3924, %r3847, %r3923;
	shf.l.wrap.b32 	%r3925, %r3924, %r3924, 16;
	add.s32 	%r3926, %r3860, %r3925;
	xor.b32  	%r3927, %r3874, %r3926;
	shf.l.wrap.b32 	%r3928, %r3927, %r3927, 12;
	add.s32 	%r3929, %r3923, %r3928;
	xor.b32  	%r3930, %r3925, %r3929;
	shf.l.wrap.b32 	%r3931, %r3930, %r3930, 8;
	add.s32 	%r3932, %r3926, %r3931;
	xor.b32  	%r3933, %r3928, %r3932;
	shf.l.wrap.b32 	%r3934, %r3933, %r3933, 7;
	add.s32 	%r3935, %r3893, %r3910;
	xor.b32  	%r3936, %r3931, %r3935;
	shf.l.wrap.b32 	%r3937, %r3936, %r3936, 16;
	add.s32 	%r3938, %r3920, %r3937;
	xor.b32  	%r3939, %r3910, %r3938;
	shf.l.wrap.b32 	%r3940, %r3939, %r3939, 12;
	add.s32 	%r3941, %r3935, %r3940;
	xor.b32  	%r3942, %r3937, %r3941;
	shf.l.wrap.b32 	%r3943, %r3942, %r3942, 8;
	add.s32 	%r3944, %r3938, %r3943;
	xor.b32  	%r3945, %r3940, %r3944;
	shf.l.wrap.b32 	%r3946, %r3945, %r3945, 7;
	add.s32 	%r3947, %r3905, %r3922;
	xor.b32  	%r3948, %r3895, %r3947;
	shf.l.wrap.b32 	%r3949, %r3948, %r3948, 16;
	add.s32 	%r3950, %r3932, %r3949;
	xor.b32  	%r3951, %r3922, %r3950;
	shf.l.wrap.b32 	%r3952, %r3951, %r3951, 12;
	add.s32 	%r3953, %r3947, %r3952;
	xor.b32  	%r3954, %r3949, %r3953;
	shf.l.wrap.b32 	%r3955, %r3954, %r3954, 8;
	add.s32 	%r3956, %r3950, %r3955;
	xor.b32  	%r3957, %r3952, %r3956;
	shf.l.wrap.b32 	%r3958, %r3957, %r3957, 7;
	add.s32 	%r3959, %r3917, %r3934;
	xor.b32  	%r3960, %r3907, %r3959;
	shf.l.wrap.b32 	%r3961, %r3960, %r3960, 16;
	add.s32 	%r3962, %r3896, %r3961;
	xor.b32  	%r3963, %r3934, %r3962;
	shf.l.wrap.b32 	%r3964, %r3963, %r3963, 12;
	add.s32 	%r3965, %r3959, %r3964;
	xor.b32  	%r3966, %r3961, %r3965;
	shf.l.wrap.b32 	%r3967, %r3966, %r3966, 8;
	add.s32 	%r3968, %r3962, %r3967;
	xor.b32  	%r3969, %r3964, %r3968;
	shf.l.wrap.b32 	%r3970, %r3969, %r3969, 7;
	add.s32 	%r3971, %r3929, %r3898;
	xor.b32  	%r3972, %r3919, %r3971;
	shf.l.wrap.b32 	%r3973, %r3972, %r3972, 16;
	add.s32 	%r3974, %r3908, %r3973;
	xor.b32  	%r3975, %r3898, %r3974;
	shf.l.wrap.b32 	%r3976, %r3975, %r3975, 12;
	add.s32 	%r3977, %r3971, %r3976;
	xor.b32  	%r3978, %r3973, %r3977;
	shf.l.wrap.b32 	%r3979, %r3978, %r3978, 8;
	add.s32 	%r3980, %r3974, %r3979;
	xor.b32  	%r3981, %r3976, %r3980;
	shf.l.wrap.b32 	%r3982, %r3981, %r3981, 7;
	add.s32 	%r10773, %r13, %r3941;
	add.s32 	%r10772, %r14, %r3953;
	add.s32 	%r10771, %r15, %r3965;
	add.s32 	%r10770, %r16, %r3977;
	add.s32 	%r10774, %r10781, %r3982;
	add.s32 	%r10775, %r10780, %r3946;
	add.s32 	%r10776, %r10779, %r3958;
	add.s32 	%r10777, %r10778, %r3970;
	xor.b32  	%r3983, %r3603, 1;
	shf.l.wrap.b32 	%r3984, %r3603, %r3983, 16;
	add.s32 	%r3985, %r10781, %r3984;
	xor.b32  	%r3986, %r10781, %r3985;
	shf.l.wrap.b32 	%r3987, %r3986, %r3986, 12;
	add.s32 	%r3988, %r3603, %r3987;
	xor.b32  	%r3989, %r3984, %r3988;
	shf.l.wrap.b32 	%r3990, %r3989, %r3989, 8;
	add.s32 	%r3991, %r3985, %r3990;
	xor.b32  	%r3992, %r3987, %r3991;
	shf.l.wrap.b32 	%r3993, %r3992, %r3992, 7;
	add.s32 	%r3994, %r3988, %r3624;
	xor.b32  	%r3995, %r3643, %r3994;
	shf.l.wrap.b32 	%r3996, %r3995, %r3995, 16;
	add.s32 	%r3997, %r3633, %r3996;
	xor.b32  	%r3998, %r3624, %r3997;
	shf.l.wrap.b32 	%r3999, %r3998, %r3998, 12;
	add.s32 	%r4000, %r3994, %r3999;
	xor.b32  	%r4001, %r3996, %r4000;
	shf.l.wrap.b32 	%r4002, %r4001, %r4001, 8;
	add.s32 	%r4003, %r3997, %r4002;
	xor.b32  	%r4004, %r3999, %r4003;
	shf.l.wrap.b32 	%r4005, %r4004, %r4004, 7;
	xor.b32  	%r4006, %r3990, %r3659;
	shf.l.wrap.b32 	%r4007, %r4006, %r4006, 16;
	add.s32 	%r4008, %r3644, %r4007;
	xor.b32  	%r4009, %r3635, %r4008;
	shf.l.wrap.b32 	%r4010, %r4009, %r4009, 12;
	add.s32 	%r4011, %r3659, %r4010;
	xor.b32  	%r4012, %r4007, %r4011;
	shf.l.wrap.b32 	%r4013, %r4012, %r4012, 8;
	add.s32 	%r4014, %r4008, %r4013;
	xor.b32  	%r4015, %r4010, %r4014;
	shf.l.wrap.b32 	%r4016, %r4015, %r4015, 7;
	add.s32 	%r4017, %r3991, %r3673;
	xor.b32  	%r4018, %r3646, %r4017;
	shf.l.wrap.b32 	%r4019, %r4018, %r4018, 12;
	add.s32 	%r4020, %r3671, %r4019;
	xor.b32  	%r4021, %r3673, %r4020;
	shf.l.wrap.b32 	%r4022, %r4021, %r4021, 8;
	add.s32 	%r4023, %r4017, %r4022;
	xor.b32  	%r4024, %r4019, %r4023;
	shf.l.wrap.b32 	%r4025, %r4024, %r4024, 7;
	add.s32 	%r4026, %r3641, %r3993;
	xor.b32  	%r4027, %r3632, %r4026;
	shf.l.wrap.b32 	%r4028, %r4027, %r4027, 16;
	add.s32 	%r4029, %r3622, %r4028;
	xor.b32  	%r4030, %r3993, %r4029;
	shf.l.wrap.b32 	%r4031, %r4030, %r4030, 12;
	add.s32 	%r4032, %r4026, %r4031;
	xor.b32  	%r4033, %r4028, %r4032;
	shf.l.wrap.b32 	%r4034, %r4033, %r4033, 8;
	add.s32 	%r4035, %r4029, %r4034;
	xor.b32  	%r4036, %r4031, %r4035;
	shf.l.wrap.b32 	%r4037, %r4036, %r4036, 7;
	add.s32 	%r4038, %r4000, %r4037;
	xor.b32  	%r4039, %r4013, %r4038;
	shf.l.wrap.b32 	%r4040, %r4039, %r4039, 16;
	add.s32 	%r4041, %r4023, %r4040;
	xor.b32  	%r4042, %r4037, %r4041;
	shf.l.wrap.b32 	%r4043, %r4042, %r4042, 12;
	add.s32 	%r4044, %r4038, %r4043;
	xor.b32  	%r4045, %r4040, %r4044;
	shf.l.wrap.b32 	%r4046, %r4045, %r4045, 8;
	add.s32 	%r4047, %r4041, %r4046;
	xor.b32  	%r4048, %r4043, %r4047;
	shf.l.wrap.b32 	%r4049, %r4048, %r4048, 7;
	add.s32 	%r4050, %r4011, %r4005;
	xor.b32  	%r4051, %r4022, %r4050;
	shf.l.wrap.b32 	%r4052, %r4051, %r4051, 16;
	add.s32 	%r4053, %r4035, %r4052;
	xor.b32  	%r4054, %r4005, %r4053;
	shf.l.wrap.b32 	%r4055, %r4054, %r4054, 12;
	add.s32 	%r4056, %r4050, %r4055;
	xor.b32  	%r4057, %r4052, %r4056;
	shf.l.wrap.b32 	%r4058, %r4057, %r4057, 8;
	add.s32 	%r4059, %r4053, %r4058;
	xor.b32  	%r4060, %r4055, %r4059;
	shf.l.wrap.b32 	%r4061, %r4060, %r4060, 7;
	add.s32 	%r4062, %r4020, %r4016;
	xor.b32  	%r4063, %r4034, %r4062;
	shf.l.wrap.b32 	%r4064, %r4063, %r4063, 16;
	add.s32 	%r4065, %r4003, %r4064;
	xor.b32  	%r4066, %r4016, %r4065;
	shf.l.wrap.b32 	%r4067, %r4066, %r4066, 12;
	add.s32 	%r4068, %r4062, %r4067;
	xor.b32  	%r4069, %r4064, %r4068;
	shf.l.wrap.b32 	%r4070, %r4069, %r4069, 8;
	add.s32 	%r4071, %r4065, %r4070;
	xor.b32  	%r4072, %r4067, %r4071;
	shf.l.wrap.b32 	%r4073, %r4072, %r4072, 7;
	add.s32 	%r4074, %r4032, %r4025;
	xor.b32  	%r4075, %r4002, %r4074;
	shf.l.wrap.b32 	%r4076, %r4075, %r4075, 16;
	add.s32 	%r4077, %r4014, %r4076;
	xor.b32  	%r4078, %r4025, %r4077;
	shf.l.wrap.b32 	%r4079, %r4078, %r4078, 12;
	add.s32 	%r4080, %r4074, %r4079;
	xor.b32  	%r4081, %r4076, %r4080;
	shf.l.wrap.b32 	%r4082, %r4081, %r4081, 8;
	add.s32 	%r4083, %r4077, %r4082;
	xor.b32  	%r4084, %r4079, %r4083;
	shf.l.wrap.b32 	%r4085, %r4084, %r4084, 7;
	add.s32 	%r4086, %r4044, %r4061;
	xor.b32  	%r4087, %r4082, %r4086;
	shf.l.wrap.b32 	%r4088, %r4087, %r4087, 16;
	add.s32 	%r4089, %r4071, %r4088;
	xor.b32  	%r4090, %r4061, %r4089;
	shf.l.wrap.b32 	%r4091, %r4090, %r4090, 12;
	add.s32 	%r4092, %r4086, %r4091;
	xor.b32  	%r4093, %r4088, %r4092;
	shf.l.wrap.b32 	%r4094, %r4093, %r4093, 8;
	add.s32 	%r4095, %r4089, %r4094;
	xor.b32  	%r4096, %r4091, %r4095;
	shf.l.wrap.b32 	%r4097, %r4096, %r4096, 7;
	add.s32 	%r4098, %r4056, %r4073;
	xor.b32  	%r4099, %r4046, %r4098;
	shf.l.wrap.b32 	%r4100, %r4099, %r4099, 16;
	add.s32 	%r4101, %r4083, %r4100;
	xor.b32  	%r4102, %r4073, %r4101;
	shf.l.wrap.b32 	%r4103, %r4102, %r4102, 12;
	add.s32 	%r4104, %r4098, %r4103;
	xor.b32  	%r4105, %r4100, %r4104;
	shf.l.wrap.b32 	%r4106, %r4105, %r4105, 8;
	add.s32 	%r4107, %r4101, %r4106;
	xor.b32  	%r4108, %r4103, %r4107;
	shf.l.wrap.b32 	%r4109, %r4108, %r4108, 7;
	add.s32 	%r4110, %r4068, %r4085;
	xor.b32  	%r4111, %r4058, %r4110;
	shf.l.wrap.b32 	%r4112, %r4111, %r4111, 16;
	add.s32 	%r4113, %r4047, %r4112;
	xor.b32  	%r4114, %r4085, %r4113;
	shf.l.wrap.b32 	%r4115, %r4114, %r4114, 12;
	add.s32 	%r4116, %r4110, %r4115;
	xor.b32  	%r4117, %r4112, %r4116;
	shf.l.wrap.b32 	%r4118, %r4117, %r4117, 8;
	add.s32 	%r4119, %r4113, %r4118;
	xor.b32  	%r4120, %r4115, %r4119;
	shf.l.wrap.b32 	%r4121, %r4120, %r4120, 7;
	add.s32 	%r4122, %r4080, %r4049;
	xor.b32  	%r4123, %r4070, %r4122;
	shf.l.wrap.b32 	%r4124, %r4123, %r4123, 16;
	add.s32 	%r4125, %r4059, %r4124;
	xor.b32  	%r4126, %r4049, %r4125;
	shf.l.wrap.b32 	%r4127, %r4126, %r4126, 12;
	add.s32 	%r4128, %r4122, %r4127;
	xor.b32  	%r4129, %r4124, %r4128;
	shf.l.wrap.b32 	%r4130, %r4129, %r4129, 8;
	add.s32 	%r4131, %r4125, %r4130;
	xor.b32  	%r4132, %r4127, %r4131;
	shf.l.wrap.b32 	%r4133, %r4132, %r4132, 7;
	add.s32 	%r4134, %r4092, %r4133;
	xor.b32  	%r4135, %r4106, %r4134;
	shf.l.wrap.b32 	%r4136, %r4135, %r4135, 16;
	add.s32 	%r4137, %r4119, %r4136;
	xor.b32  	%r4138, %r4133, %r4137;
	shf.l.wrap.b32 	%r4139, %r4138, %r4138, 12;
	add.s32 	%r4140, %r4134, %r4139;
	xor.b32  	%r4141, %r4136, %r4140;
	shf.l.wrap.b32 	%r4142, %r4141, %r4141, 8;
	add.s32 	%r4143, %r4137, %r4142;
	xor.b32  	%r4144, %r4139, %r4143;
	shf.l.wrap.b32 	%r4145, %r4144, %r4144, 7;
	add.s32 	%r4146, %r4104, %r4097;
	xor.b32  	%r4147, %r4118, %r4146;
	shf.l.wrap.b32 	%r4148, %r4147, %r4147, 16;
	add.s32 	%r4149, %r4131, %r4148;
	xor.b32  	%r4150, %r4097, %r4149;
	shf.l.wrap.b32 	%r4151, %r4150, %r4150, 12;
	add.s32 	%r4152, %r4146, %r4151;
	xor.b32  	%r4153, %r4148, %r4152;
	shf.l.wrap.b32 	%r4154, %r4153, %r4153, 8;
	add.s32 	%r4155, %r4149, %r4154;
	xor.b32  	%r4156, %r4151, %r4155;
	shf.l.wrap.b32 	%r4157, %r4156, %r4156, 7;
	add.s32 	%r4158, %r4116, %r4109;
	xor.b32  	%r4159, %r4130, %r4158;
	shf.l.wrap.b32 	%r4160, %r4159, %r4159, 16;
	add.s32 	%r4161, %r4095, %r4160;
	xor.b32  	%r4162, %r4109, %r4161;
	shf.l.wrap.b32 	%r4163, %r4162, %r4162, 12;
	add.s32 	%r4164, %r4158, %r4163;
	xor.b32  	%r4165, %r4160, %r4164;
	shf.l.wrap.b32 	%r4166, %r4165, %r4165, 8;
	add.s32 	%r4167, %r4161, %r4166;
	xor.b32  	%r4168, %r4163, %r4167;
	shf.l.wrap.b32 	%r4169, %r4168, %r4168, 7;
	add.s32 	%r4170, %r4128, %r4121;
	xor.b32  	%r4171, %r4094, %r4170;
	shf.l.wrap.b32 	%r4172, %r4171, %r4171, 16;
	add.s32 	%r4173, %r4107, %r4172;
	xor.b32  	%r4174, %r4121, %r4173;
	shf.l.wrap.b32 	%r4175, %r4174, %r4174, 12;
	add.s32 	%r4176, %r4170, %r4175;
	xor.b32  	%r4177, %r4172, %r4176;
	shf.l.wrap.b32 	%r4178, %r4177, %r4177, 8;
	add.s32 	%r4179, %r4173, %r4178;
	xor.b32  	%r4180, %r4175, %r4179;
	shf.l.wrap.b32 	%r4181, %r4180, %r4180, 7;
	add.s32 	%r4182, %r4140, %r4157;
	xor.b32  	%r4183, %r4178, %r4182;
	shf.l.wrap.b32 	%r4184, %r4183, %r4183, 16;
	add.s32 	%r4185, %r4167, %r4184;
	xor.b32  	%r4186, %r4157, %r4185;
	shf.l.wrap.b32 	%r4187, %r4186, %r4186, 12;
	add.s32 	%r4188, %r4182, %r4187;
	xor.b32  	%r4189, %r4184, %r4188;
	shf.l.wrap.b32 	%r4190, %r4189, %r4189, 8;
	add.s32 	%r4191, %r4185, %r4190;
	xor.b32  	%r4192, %r4187, %r4191;
	shf.l.wrap.b32 	%r4193, %r4192, %r4192, 7;
	add.s32 	%r4194, %r4152, %r4169;
	xor.b32  	%r4195, %r4142, %r4194;
	shf.l.wrap.b32 	%r4196, %r4195, %r4195, 16;
	add.s32 	%r4197, %r4179, %r4196;
	xor.b32  	%r4198, %r4169, %r4197;
	shf.l.wrap.b32 	%r4199, %r4198, %r4198, 12;
	add.s32 	%r4200, %r4194, %r4199;
	xor.b32  	%r4201, %r4196, %r4200;
	shf.l.wrap.b32 	%r4202, %r4201, %r4201, 8;
	add.s32 	%r4203, %r4197, %r4202;
	xor.b32  	%r4204, %r4199, %r4203;
	shf.l.wrap.b32 	%r4205, %r4204, %r4204, 7;
	add.s32 	%r4206, %r4164, %r4181;
	xor.b32  	%r4207, %r4154, %r4206;
	shf.l.wrap.b32 	%r4208, %r4207, %r4207, 16;
	add.s32 	%r4209, %r4143, %r4208;
	xor.b32  	%r4210, %r4181, %r4209;
	shf.l.wrap.b32 	%r4211, %r4210, %r4210, 12;
	add.s32 	%r4212, %r4206, %r4211;
	xor.b32  	%r4213, %r4208, %r4212;
	shf.l.wrap.b32 	%r4214, %r4213, %r4213, 8;
	add.s32 	%r4215, %r4209, %r4214;
	xor.b32  	%r4216, %r4211, %r4215;
	shf.l.wrap.b32 	%r4217, %r4216, %r4216, 7;
	add.s32 	%r4218, %r4176, %r4145;
	xor.b32  	%r4219, %r4166, %r4218;
	shf.l.wrap.b32 	%r4220, %r4219, %r4219, 16;
	add.s32 	%r4221, %r4155, %r4220;
	xor.b32  	%r4222, %r4145, %r4221;
	shf.l.wrap.b32 	%r4223, %r4222, %r4222, 12;
	add.s32 	%r4224, %r4218, %r4223;
	xor.b32  	%r4225, %r4220, %r4224;
	shf.l.wrap.b32 	%r4226, %r4225, %r4225, 8;
	add.s32 	%r4227, %r4221, %r4226;
	xor.b32  	%r4228, %r4223, %r4227;
	shf.l.wrap.b32 	%r4229, %r4228, %r4228, 7;
	add.s32 	%r4230, %r4188, %r4229;
	xor.b32  	%r4231, %r4202, %r4230;
	shf.l.wrap.b32 	%r4232, %r4231, %r4231, 16;
	add.s32 	%r4233, %r4215, %r4232;
	xor.b32  	%r4234, %r4229, %r4233;
	shf.l.wrap.b32 	%r4235, %r4234, %r4234, 12;
	add.s32 	%r4236, %r4230, %r4235;
	xor.b32  	%r4237, %r4232, %r4236;
	shf.l.wrap.b32 	%r4238, %r4237, %r4237, 8;
	add.s32 	%r4239, %r4200, %r4193;
	xor.b32  	%r4240, %r4214, %r4239;
	shf.l.wrap.b32 	%r4241, %r4240, %r4240, 16;
	add.s32 	%r4242, %r4227, %r4241;
	xor.b32  	%r4243, %r4193, %r4242;
	shf.l.wrap.b32 	%r4244, %r4243, %r4243, 12;
	add.s32 	%r4245, %r4239, %r4244;
	xor.b32  	%r4246, %r4241, %r4245;
	shf.l.wrap.b32 	%r4247, %r4246, %r4246, 8;
	add.s32 	%r4248, %r4242, %r4247;
	xor.b32  	%r4249, %r4244, %r4248;
	shf.l.wrap.b32 	%r4250, %r4249, %r4249, 7;
	add.s32 	%r4251, %r4212, %r4205;
	xor.b32  	%r4252, %r4226, %r4251;
	shf.l.wrap.b32 	%r4253, %r4252, %r4252, 16;
	add.s32 	%r4254, %r4191, %r4253;
	xor.b32  	%r4255, %r4205, %r4254;
	shf.l.wrap.b32 	%r4256, %r4255, %r4255, 12;
	add.s32 	%r4257, %r4251, %r4256;
	xor.b32  	%r4258, %r4253, %r4257;
	shf.l.wrap.b32 	%r4259, %r4258, %r4258, 8;
	add.s32 	%r4260, %r4254, %r4259;
	xor.b32  	%r4261, %r4256, %r4260;
	shf.l.wrap.b32 	%r4262, %r4261, %r4261, 7;
	add.s32 	%r4263, %r4224, %r4217;
	xor.b32  	%r4264, %r4190, %r4263;
	shf.l.wrap.b32 	%r4265, %r4264, %r4264, 16;
	add.s32 	%r4266, %r4203, %r4265;
	xor.b32  	%r4267, %r4217, %r4266;
	shf.l.wrap.b32 	%r4268, %r4267, %r4267, 12;
	add.s32 	%r4269, %r4263, %r4268;
	xor.b32  	%r4270, %r4265, %r4269;
	shf.l.wrap.b32 	%r4271, %r4270, %r4270, 8;
	add.s32 	%r4272, %r4266, %r4271;
	add.s32 	%r4273, %r4236, %r4250;
	xor.b32  	%r4274, %r4271, %r4273;
	shf.l.wrap.b32 	%r4275, %r4274, %r4274, 16;
	add.s32 	%r4276, %r4260, %r4275;
	xor.b32  	%r4277, %r4250, %r4276;
	shr.u32 	%r4278, %r4277, 20;
	add.s32 	%r4279, %r4273, %r4278;
	add.s32 	%r4280, %r4245, %r4262;
	xor.b32  	%r4281, %r4238, %r4280;
	shf.l.wrap.b32 	%r4282, %r4281, %r4281, 16;
	add.s32 	%r4283, %r4272, %r4282;
	xor.b32  	%r4284, %r4262, %r4283;
	shr.u32 	%r4285, %r4284, 20;
	add.s32 	%r4286, %r4280, %r4285;
	add.s32 	%r4287, %r13, %r4279;
	add.s32 	%r4288, %r14, %r4286;
	not.b32 	%r4289, %r10769;
	add.s32 	%r4290, %r156, %r4289;
	mov.b32 	%r4291, 1;
	shl.b32 	%r4292, %r4291, %r4290;
	and.b32  	%r171, %r4292, %r12;
	setp.eq.s32 	%p26, %r171, 0;
	selp.b32 	%r4293, %r4287, %r4288, %p26;
	cvt.u16.u32 	%rs88, %r4293;
	and.b16  	%rs162, %rs88, 1;
	and.b16  	%rs89, %rs160, 255;
	setp.ne.s16 	%p27, %rs89, 1;
	@%p27 bra 	$L__BB1_26;
	setp.eq.s32 	%p28, %r171, 0;
	mul.wide.u32 	%rd31, %r10769, 16;
	add.s64 	%rd32, %rd1, %rd31;
	ld.global.u32 	%r4294, [%rd32+1484];
	selp.b32 	%r4295, %r10773, %r10774, %p28;
	xor.b32  	%r4296, %r4295, %r4294;
	selp.b32 	%r4297, %r10772, %r10775, %p28;
	selp.b32 	%r10773, %r4296, %r10773, %p28;
	selp.b32 	%r10774, %r10774, %r4296, %p28;
	ld.global.u32 	%r4298, [%rd32+1488];
	xor.b32  	%r4299, %r4297, %r4298;
	selp.b32 	%r4300, %r10771, %r10776, %p28;
	selp.b32 	%r10772, %r4299, %r10772, %p28;
	selp.b32 	%r10775, %r10775, %r4299, %p28;
	ld.global.u32 	%r4301, [%rd32+1492];
	xor.b32  	%r4302, %r4300, %r4301;
	selp.b32 	%r4303, %r10770, %r10777, %p28;
	selp.b32 	%r10771, %r4302, %r10771, %p28;
	selp.b32 	%r10776, %r10776, %r4302, %p28;
	ld.global.u32 	%r4304, [%rd32+1496];
	xor.b32  	%r4305, %r4303, %r4304;
	selp.b32 	%r4306, 420, 445, %p28;
	selp.b32 	%r10770, %r4305, %r10770, %p28;
	selp.b32 	%r10777, %r10777, %r4305, %p28;
	add.s32 	%r4307, %r4306, %r10769;
	cvt.u64.u32 	%rd33, %r4307;
	add.s64 	%rd34, %rd1, %rd33;
	ld.global.u8 	%rs90, [%rd34+1464];
	xor.b16  	%rs162, %rs90, %rs162;
$L__BB1_26:
	setp.eq.s32 	%p29, %r171, 0;
	selp.b32 	%r10781, %r10773, %r10774, %p29;
	selp.b32 	%r10780, %r10772, %r10775, %p29;
	selp.b32 	%r10779, %r10771, %r10776, %p29;
	selp.b32 	%r10778, %r10770, %r10777, %p29;
	add.s32 	%r192, %r10769, 1;
	setp.ne.s32 	%p30, %r10769, %r157;
	mov.u16 	%rs160, %rs162;
	mov.u32 	%r10769, %r192;
	@%p30 bra 	$L__BB1_24;
$L__BB1_27:
	st.shared.u32 	[s_mem+24732], %r10781;
	st.shared.v2.u32 	[s_mem+24736], {%r10780, %r10779};
	st.shared.u32 	[s_mem+24744], %r10778;
	st.shared.u8 	[s_mem+24748], %rs162;
	ld.global.v2.u8 	{%rs165, %rs30}, [%rd1+1968];
	ld.global.u32 	%r10798, [%rd1+1952];
	ld.global.u32 	%r10797, [%rd1+1956];
	ld.global.u32 	%r10796, [%rd1+1960];
	ld.global.u32 	%r10795, [%rd1+1964];
	setp.lt.u16 	%p31, %rs30, 12;
	@%p31 bra 	$L__BB1_32;
	cvt.u32.u16 	%r4309, %rs30;
	and.b32  	%r201, %r4309, 255;
	add.s32 	%r202, %r201, -12;
	mov.b32 	%r10786, 0;
	mov.u16 	%rs163, %rs165;
$L__BB1_29:
	add.s32 	%r4310, %r13, %r10798;
	shf.l.wrap.b32 	%r4311, %r4310, %r4310, 16;
	add.s32 	%r4312, %r10798, %r4311;
	xor.b32  	%r4313, %r10798, %r4312;
	shf.l.wrap.b32 	%r4314, %r4313, %r4313, 12;
	add.s32 	%r4315, %r4310, %r4314;
	xor.b32  	%r4316, %r4311, %r4315;
	shf.l.wrap.b32 	%r4317, %r4316, %r4316, 8;
	add.s32 	%r4318, %r4312, %r4317;
	xor.b32  	%r4319, %r4314, %r4318;
	shf.l.wrap.b32 	%r4320, %r4319, %r4319, 7;
	add.s32 	%r4321, %r14, %r10797;
	shf.l.wrap.b32 	%r4322, %r4321, %r4321, 16;
	add.s32 	%r4323, %r10797, %r4322;
	xor.b32  	%r4324, %r10797, %r4323;
	shf.l.wrap.b32 	%r4325, %r4324, %r4324, 12;
	add.s32 	%r4326, %r4321, %r4325;
	xor.b32  	%r4327, %r4322, %r4326;
	shf.l.wrap.b32 	%r4328, %r4327, %r4327, 8;
	add.s32 	%r4329, %r4323, %r4328;
	xor.b32  	%r4330, %r4325, %r4329;
	shf.l.wrap.b32 	%r4331, %r4330, %r4330, 7;
	add.s32 	%r4332, %r15, %r10796;
	shf.l.wrap.b32 	%r4333, %r4332, %r4332, 16;
	add.s32 	%r4334, %r10796, %r4333;
	xor.b32  	%r4335, %r10796, %r4334;
	shf.l.wrap.b32 	%r4336, %r4335, %r4335, 12;
	add.s32 	%r4337, %r4332, %r4336;
	xor.b32  	%r4338, %r4333, %r4337;
	shf.l.wrap.b32 	%r4339, %r4338, %r4338, 8;
	add.s32 	%r4340, %r4334, %r4339;
	xor.b32  	%r4341, %r4336, %r4340;
	shf.l.wrap.b32 	%r4342, %r4341, %r4341, 7;
	add.s32 	%r4343, %r16, %r10795;
	shf.l.wrap.b32 	%r4344, %r4343, %r4343, 16;
	add.s32 	%r4345, %r10795, %r4344;
	xor.b32  	%r4346, %r10795, %r4345;
	shf.l.wrap.b32 	%r4347, %r4346, %r4346, 12;
	add.s32 	%r4348, %r4343, %r4347;
	xor.b32  	%r4349, %r4344, %r4348;
	shf.l.wrap.b32 	%r4350, %r4349, %r4349, 8;
	add.s32 	%r4351, %r4345, %r4350;
	xor.b32  	%r4352, %r4347, %r4351;
	shf.l.wrap.b32 	%r4353, %r4352, %r4352, 7;
	add.s32 	%r4354, %r4315, %r4331;
	xor.b32  	%r4355, %r4350, %r4354;
	shf.l.wrap.b32 	%r4356, %r4355, %r4355, 16;
	add.s32 	%r4357, %r4340, %r4356;
	xor.b32  	%r4358, %r4331, %r4357;
	shf.l.wrap.b32 	%r4359, %r4358, %r4358, 12;
	add.s32 	%r4360, %r4354, %r4359;
	xor.b32  	%r4361, %r4356, %r4360;
	shf.l.wrap.b32 	%r4362, %r4361, %r4361, 8;
	add.s32 	%r4363, %r4357, %r4362;
	xor.b32  	%r4364, %r4359, %r4363;
	shf.l.wrap.b32 	%r4365, %r4364, %r4364, 7;
	add.s32 	%r4366, %r4326, %r4342;
	xor.b32  	%r4367, %r4317, %r4366;
	shf.l.wrap.b32 	%r4368, %r4367, %r4367, 16;
	add.s32 	%r4369, %r4351, %r4368;
	xor.b32  	%r4370, %r4342, %r4369;
	shf.l.wrap.b32 	%r4371, %r4370, %r4370, 12;
	add.s32 	%r4372, %r4366, %r4371;
	xor.b32  	%r4373, %r4368, %r4372;
	shf.l.wrap.b32 	%r4374, %r4373, %r4373, 8;
	add.s32 	%r4375, %r4369, %r4374;
	xor.b32  	%r4376, %r4371, %r4375;
	shf.l.wrap.b32 	%r4377, %r4376, %r4376, 7;
	add.s32 	%r4378, %r4337, %r4353;
	xor.b32  	%r4379, %r4328, %r4378;
	shf.l.wrap.b32 	%r4380, %r4379, %r4379, 16;
	add.s32 	%r4381, %r4318, %r4380;
	xor.b32  	%r4382, %r4353, %r4381;
	shf.l.wrap.b32 	%r4383, %r4382, %r4382, 12;
	add.s32 	%r4384, %r4378, %r4383;
	xor.b32  	%r4385, %r4380, %r4384;
	shf.l.wrap.b32 	%r4386, %r4385, %r4385, 8;
	add.s32 	%r4387, %r4381, %r4386;
	xor.b32  	%r4388, %r4383, %r4387;
	shf.l.wrap.b32 	%r4389, %r4388, %r4388, 7;
	add.s32 	%r4390, %r4348, %r4320;
	xor.b32  	%r4391, %r4339, %r4390;
	shf.l.wrap.b32 	%r4392, %r4391, %r4391, 16;
	add.s32 	%r4393, %r4329, %r4392;
	xor.b32  	%r4394, %r4320, %r4393;
	shf.l.wrap.b32 	%r4395, %r4394, %r4394, 12;
	add.s32 	%r4396, %r4390, %r4395;
	xor.b32  	%r4397, %r4392, %r4396;
	shf.l.wrap.b32 	%r4398, %r4397, %r4397, 8;
	add.s32 	%r4399, %r4393, %r4398;
	xor.b32  	%r4400, %r4395, %r4399;
	shf.l.wrap.b32 	%r4401, %r4400, %r4400, 7;
	add.s32 	%r4402, %r4360, %r4401;
	xor.b32  	%r4403, %r4374, %r4402;
	shf.l.wrap.b32 	%r4404, %r4403, %r4403, 16;
	add.s32 	%r4405, %r4387, %r4404;
	xor.b32  	%r4406, %r4401, %r4405;
	shf.l.wrap.b32 	%r4407, %r4406, %r4406, 12;
	add.s32 	%r4408, %r4402, %r4407;
	xor.b32  	%r4409, %r4404, %r4408;
	shf.l.wrap.b32 	%r4410, %r4409, %r4409, 8;
	add.s32 	%r4411, %r4405, %r4410;
	xor.b32  	%r4412, %r4407, %r4411;
	shf.l.wrap.b32 	%r4413, %r4412, %r4412, 7;
	add.s32 	%r4414, %r4372, %r4365;
	xor.b32  	%r4415, %r4386, %r4414;
	shf.l.wrap.b32 	%r4416, %r4415, %r4415, 16;
	add.s32 	%r4417, %r4399, %r4416;
	xor.b32  	%r4418, %r4365, %r4417;
	shf.l.wrap.b32 	%r4419, %r4418, %r4418, 12;
	add.s32 	%r4420, %r4414, %r4419;
	xor.b32  	%r4421, %r4416, %r4420;
	shf.l.wrap.b32 	%r4422, %r4421, %r4421, 8;
	add.s32 	%r4423, %r4417, %r4422;
	xor.b32  	%r4424, %r4419, %r4423;
	shf.l.wrap.b32 	%r4425, %r4424, %r4424, 7;
	add.s32 	%r4426, %r4384, %r4377;
	xor.b32  	%r4427, %r4398, %r4426;
	shf.l.wrap.b32 	%r4428, %r4427, %r4427, 16;
	add.s32 	%r4429, %r4363, %r4428;
	xor.b32  	%r4430, %r4377, %r4429;
	shf.l.wrap.b32 	%r4431, %r4430, %r4430, 12;
	add.s32 	%r4432, %r4426, %r4431;
	xor.b32  	%r4433, %r4428, %r4432;
	shf.l.wrap.b32 	%r4434, %r4433, %r4433, 8;
	add.s32 	%r4435, %r4429, %r4434;
	xor.b32  	%r4436, %r4431, %r4435;
	shf.l.wrap.b32 	%r4437, %r4436, %r4436, 7;
	add.s32 	%r4438, %r4396, %r4389;
	xor.b32  	%r4439, %r4362, %r4438;
	shf.l.wrap.b32 	%r4440, %r4439, %r4439, 16;
	add.s32 	%r4441, %r4375, %r4440;
	xor.b32  	%r4442, %r4389, %r4441;
	shf.l.wrap.b32 	%r4443, %r4442, %r4442, 12;
	add.s32 	%r4444, %r4438, %r4443;
	xor.b32  	%r4445, %r4440, %r4444;
	shf.l.wrap.b32 	%r4446, %r4445, %r4445, 8;
	add.s32 	%r4447, %r4441, %r4446;
	xor.b32  	%r4448, %r4443, %r4447;
	shf.l.wrap.b32 	%r4449, %r4448, %r4448, 7;
	add.s32 	%r4450, %r4408, %r4425;
	xor.b32  	%r4451, %r4446, %r4450;
	shf.l.wrap.b32 	%r4452, %r4451, %r4451, 16;
	add.s32 	%r4453, %r4435, %r4452;
	xor.b32  	%r4454, %r4425, %r4453;
	shf.l.wrap.b32 	%r4455, %r4454, %r4454, 12;
	add.s32 	%r4456, %r4450, %r4455;
	xor.b32  	%r4457, %r4452, %r4456;
	shf.l.wrap.b32 	%r4458, %r4457, %r4457, 8;
	add.s32 	%r4459, %r4453, %r4458;
	xor.b32  	%r4460, %r4455, %r4459;
	shf.l.wrap.b32 	%r4461, %r4460, %r4460, 7;
	add.s32 	%r4462, %r4420, %r4437;
	xor.b32  	%r4463, %r4410, %r4462;
	shf.l.wrap.b32 	%r4464, %r4463, %r4463, 16;
	add.s32 	%r4465, %r4447, %r4464;
	xor.b32  	%r4466, %r4437, %r4465;
	shf.l.wrap.b32 	%r4467, %r4466, %r4466, 12;
	add.s32 	%r4468, %r4462, %r4467;
	xor.b32  	%r4469, %r4464, %r4468;
	shf.l.wrap.b32 	%r4470, %r4469, %r4469, 8;
	add.s32 	%r4471, %r4465, %r4470;
	xor.b32  	%r4472, %r4467, %r4471;
	shf.l.wrap.b32 	%r4473, %r4472, %r4472, 7;
	add.s32 	%r4474, %r4432, %r4449;
	xor.b32  	%r4475, %r4422, %r4474;
	shf.l.wrap.b32 	%r4476, %r4475, %r4475, 16;
	add.s32 	%r4477, %r4411, %r4476;
	xor.b32  	%r4478, %r4449, %r4477;
	shf.l.wrap.b32 	%r4479, %r4478, %r4478, 12;
	add.s32 	%r4480, %r4474, %r4479;
	xor.b32  	%r4481, %r4476, %r4480;
	shf.l.wrap.b32 	%r4482, %r4481, %r4481, 8;
	add.s32 	%r4483, %r4477, %r4482;
	xor.b32  	%r4484, %r4479, %r4483;
	shf.l.wrap.b32 	%r4485, %r4484, %r4484, 7;
	add.s32 	%r4486, %r4444, %r4413;
	xor.b32  	%r4487, %r4434, %r4486;
	shf.l.wrap.b32 	%r4488, %r4487, %r4487, 16;
	add.s32 	%r4489, %r4423, %r4488;
	xor.b32  	%r4490, %r4413, %r4489;
	shf.l.wrap.b32 	%r4491, %r4490, %r4490, 12;
	add.s32 	%r4492, %r4486, %r4491;
	xor.b32  	%r4493, %r4488, %r4492;
	shf.l.wrap.b32 	%r4494, %r4493, %r4493, 8;
	add.s32 	%r4495, %r4489, %r4494;
	xor.b32  	%r4496, %r4491, %r4495;
	shf.l.wrap.b32 	%r4497, %r4496, %r4496, 7;
	add.s32 	%r4498, %r4456, %r4497;
	xor.b32  	%r4499, %r4470, %r4498;
	shf.l.wrap.b32 	%r4500, %r4499, %r4499, 16;
	add.s32 	%r4501, %r4483, %r4500;
	xor.b32  	%r4502, %r4497, %r4501;
	shf.l.wrap.b32 	%r4503, %r4502, %r4502, 12;
	add.s32 	%r4504, %r4498, %r4503;
	xor.b32  	%r4505, %r4500, %r4504;
	shf.l.wrap.b32 	%r4506, %r4505, %r4505, 8;
	add.s32 	%r4507, %r4501, %r4506;
	xor.b32  	%r4508, %r4503, %r4507;
	shf.l.wrap.b32 	%r4509, %r4508, %r4508, 7;
	add.s32 	%r4510, %r4468, %r4461;
	xor.b32  	%r4511, %r4482, %r4510;
	shf.l.wrap.b32 	%r4512, %r4511, %r4511, 16;
	add.s32 	%r4513, %r4495, %r4512;
	xor.b32  	%r4514, %r4461, %r4513;
	shf.l.wrap.b32 	%r4515, %r4514, %r4514, 12;
	add.s32 	%r4516, %r4510, %r4515;
	xor.b32  	%r4517, %r4512, %r4516;
	shf.l.wrap.b32 	%r4518, %r4517, %r4517, 8;
	add.s32 	%r4519, %r4513, %r4518;
	xor.b32  	%r4520, %r4515, %r4519;
	shf.l.wrap.b32 	%r4521, %r4520, %r4520, 7;
	add.s32 	%r4522, %r4480, %r4473;
	xor.b32  	%r4523, %r4494, %r4522;
	shf.l.wrap.b32 	%r4524, %r4523, %r4523, 16;
	add.s32 	%r4525, %r4459, %r4524;
	xor.b32  	%r4526, %r4473, %r4525;
	shf.l.wrap.b32 	%r4527, %r4526, %r4526, 12;
	add.s32 	%r4528, %r4522, %r4527;
	xor.b32  	%r4529, %r4524, %r4528;
	shf.l.wrap.b32 	%r4530, %r4529, %r4529, 8;
	add.s32 	%r4531, %r4525, %r4530;
	xor.b32  	%r4532, %r4527, %r4531;
	shf.l.wrap.b32 	%r4533, %r4532, %r4532, 7;
	add.s32 	%r4534, %r4492, %r4485;
	xor.b32  	%r4535, %r4458, %r4534;
	shf.l.wrap.b32 	%r4536, %r4535, %r4535, 16;
	add.s32 	%r4537, %r4471, %r4536;
	xor.b32  	%r4538, %r4485, %r4537;
	shf.l.wrap.b32 	%r4539, %r4538, %r4538, 12;
	add.s32 	%r4540, %r4534, %r4539;
	xor.b32  	%r4541, %r4536, %r4540;
	shf.l.wrap.b32 	%r4542, %r4541, %r4541, 8;
	add.s32 	%r4543, %r4537, %r4542;
	xor.b32  	%r4544, %r4539, %r4543;
	shf.l.wrap.b32 	%r4545, %r4544, %r4544, 7;
	add.s32 	%r4546, %r4504, %r4521;
	xor.b32  	%r4547, %r4542, %r4546;
	shf.l.wrap.b32 	%r4548, %r4547, %r4547, 16;
	add.s32 	%r4549, %r4531, %r4548;
	xor.b32  	%r4550, %r4521, %r4549;
	shf.l.wrap.b32 	%r4551, %r4550, %r4550, 12;
	add.s32 	%r4552, %r4546, %r4551;
	xor.b32  	%r4553, %r4548, %r4552;
	shf.l.wrap.b32 	%r4554, %r4553, %r4553, 8;
	add.s32 	%r4555, %r4549, %r4554;
	xor.b32  	%r4556, %r4551, %r4555;
	shf.l.wrap.b32 	%r4557, %r4556, %r4556, 7;
	add.s32 	%r4558, %r4516, %r4533;
	xor.b32  	%r4559, %r4506, %r4558;
	shf.l.wrap.b32 	%r4560, %r4559, %r4559, 16;
	add.s32 	%r4561, %r4543, %r4560;
	xor.b32  	%r4562, %r4533, %r4561;
	shf.l.wrap.b32 	%r4563, %r4562, %r4562, 12;
	add.s32 	%r4564, %r4558, %r4563;
	xor.b32  	%r4565, %r4560, %r4564;
	shf.l.wrap.b32 	%r4566, %r4565, %r4565, 8;
	add.s32 	%r4567, %r4561, %r4566;
	xor.b32  	%r4568, %r4563, %r4567;
	shf.l.wrap.b32 	%r4569, %r4568, %r4568, 7;
	add.s32 	%r4570, %r4528, %r4545;
	xor.b32  	%r4571, %r4518, %r4570;
	shf.l.wrap.b32 	%r4572, %r4571, %r4571, 16;
	add.s32 	%r4573, %r4507, %r4572;
	xor.b32  	%r4574, %r4545, %r4573;
	shf.l.wrap.b32 	%r4575, %r4574, %r4574, 12;
	add.s32 	%r4576, %r4570, %r4575;
	xor.b32  	%r4577, %r4572, %r4576;
	shf.l.wrap.b32 	%r4578, %r4577, %r4577, 8;
	add.s32 	%r4579, %r4573, %r4578;
	xor.b32  	%r4580, %r4575, %r4579;
	shf.l.wrap.b32 	%r4581, %r4580, %r4580, 7;
	add.s32 	%r4582, %r4540, %r4509;
	xor.b32  	%r4583, %r4530, %r4582;
	shf.l.wrap.b32 	%r4584, %r4583, %r4583, 16;
	add.s32 	%r4585, %r4519, %r4584;
	xor.b32  	%r4586, %r4509, %r4585;
	shf.l.wrap.b32 	%r4587, %r4586, %r4586, 12;
	add.s32 	%r4588, %r4582, %r4587;
	xor.b32  	%r4589, %r4584, %r4588;
	shf.l.wrap.b32 	%r4590, %r4589, %r4589, 8;
	add.s32 	%r4591, %r4585, %r4590;
	xor.b32  	%r4592, %r4587, %r4591;
	shf.l.wrap.b32 	%r4593, %r4592, %r4592, 7;
	add.s32 	%r4594, %r4552, %r4593;
	xor.b32  	%r4595, %r4566, %r4594;
	shf.l.wrap.b32 	%r4596, %r4595, %r4595, 16;
	add.s32 	%r4597, %r4579, %r4596;
	xor.b32  	%r4598, %r4593, %r4597;
	shf.l.wrap.b32 	%r4599, %r4598, %r4598, 12;
	add.s32 	%r4600, %r4594, %r4599;
	xor.b32  	%r4601, %r4596, %r4600;
	shf.l.wrap.b32 	%r4602, %r4601, %r4601, 8;
	add.s32 	%r4603, %r4597, %r4602;
	xor.b32  	%r4604, %r4599, %r4603;
	shf.l.wrap.b32 	%r4605, %r4604, %r4604, 7;
	add.s32 	%r4606, %r4564, %r4557;
	xor.b32  	%r4607, %r4578, %r4606;
	shf.l.wrap.b32 	%r4608, %r4607, %r4607, 16;
	add.s32 	%r4609, %r4591, %r4608;
	xor.b32  	%r4610, %r4557, %r4609;
	shf.l.wrap.b32 	%r4611, %r4610, %r4610, 12;
	add.s32 	%r4612, %r4606, %r4611;
	xor.b32  	%r4613, %r4608, %r4612;
	shf.l.wrap.b32 	%r4614, %r4613, %r4613, 8;
	add.s32 	%r4615, %r4609, %r4614;
	xor.b32  	%r4616, %r4611, %r4615;
	shf.l.wrap.b32 	%r4617, %r4616, %r4616, 7;
	add.s32 	%r4618, %r4576, %r4569;
	xor.b32  	%r4619, %r4590, %r4618;
	shf.l.wrap.b32 	%r4620, %r4619, %r4619, 16;
	add.s32 	%r4621, %r4555, %r4620;
	xor.b32  	%r4622, %r4569, %r4621;
	shf.l.wrap.b32 	%r4623, %r4622, %r4622, 12;
	add.s32 	%r4624, %r4618, %r4623;
	xor.b32  	%r4625, %r4620, %r4624;
	shf.l.wrap.b32 	%r4626, %r4625, %r4625, 8;
	add.s32 	%r4627, %r4621, %r4626;
	xor.b32  	%r4628, %r4623, %r4627;
	shf.l.wrap.b32 	%r4629, %r4628, %r4628, 7;
	add.s32 	%r4630, %r4588, %r4581;
	xor.b32  	%r4631, %r4554, %r4630;
	shf.l.wrap.b32 	%r4632, %r4631, %r4631, 16;
	add.s32 	%r4633, %r4567, %r4632;
	xor.b32  	%r4634, %r4581, %r4633;
	shf.l.wrap.b32 	%r4635, %r4634, %r4634, 12;
	add.s32 	%r4636, %r4630, %r4635;
	xor.b32  	%r4637, %r4632, %r4636;
	shf.l.wrap.b32 	%r4638, %r4637, %r4637, 8;
	add.s32 	%r4639, %r4633, %r4638;
	xor.b32  	%r4640, %r4635, %r4639;
	shf.l.wrap.b32 	%r4641, %r4640, %r4640, 7;
	add.s32 	%r4642, %r4600, %r4617;
	xor.b32  	%r4643, %r4638, %r4642;
	shf.l.wrap.b32 	%r4644, %r4643, %r4643, 16;
	add.s32 	%r4645, %r4627, %r4644;
	xor.b32  	%r4646, %r4617, %r4645;
	shf.l.wrap.b32 	%r4647, %r4646, %r4646, 12;
	add.s32 	%r4648, %r4642, %r4647;
	xor.b32  	%r4649, %r4644, %r4648;
	shf.l.wrap.b32 	%r4650, %r4649, %r4649, 8;
	add.s32 	%r4651, %r4645, %r4650;
	xor.b32  	%r4652, %r4647, %r4651;
	shf.l.wrap.b32 	%r4653, %r4652, %r4652, 7;
	add.s32 	%r4654, %r4612, %r4629;
	xor.b32  	%r4655, %r4602, %r4654;
	shf.l.wrap.b32 	%r4656, %r4655, %r4655, 16;
	add.s32 	%r4657, %r4639, %r4656;
	xor.b32  	%r4658, %r4629, %r4657;
	shf.l.wrap.b32 	%r4659, %r4658, %r4658, 12;
	add.s32 	%r4660, %r4654, %r4659;
	xor.b32  	%r4661, %r4656, %r4660;
	shf.l.wrap.b32 	%r4662, %r4661, %r4661, 8;
	add.s32 	%r4663, %r4657, %r4662;
	xor.b32  	%r4664, %r4659, %r4663;
	shf.l.wrap.b32 	%r4665, %r4664, %r4664, 7;
	add.s32 	%r4666, %r4624, %r4641;
	xor.b32  	%r4667, %r4614, %r4666;
	shf.l.wrap.b32 	%r4668, %r4667, %r4667, 16;
	add.s32 	%r4669, %r4603, %r4668;
	xor.b32  	%r4670, %r4641, %r4669;
	shf.l.wrap.b32 	%r4671, %r4670, %r4670, 12;
	add.s32 	%r4672, %r4666, %r4671;
	xor.b32  	%r4673, %r4668, %r4672;
	shf.l.wrap.b32 	%r4674, %r4673, %r4673, 8;
	add.s32 	%r4675, %r4669, %r4674;
	xor.b32  	%r4676, %r4671, %r4675;
	shf.l.wrap.b32 	%r4677, %r4676, %r4676, 7;
	add.s32 	%r4678, %r4636, %r4605;
	xor.b32  	%r4679, %r4626, %r4678;
	shf.l.wrap.b32 	%r4680, %r4679, %r4679, 16;
	add.s32 	%r4681, %r4615, %r4680;
	xor.b32  	%r4682, %r4605, %r4681;
	shf.l.wrap.b32 	%r4683, %r4682, %r4682, 12;
	add.s32 	%r4684, %r4678, %r4683;
	xor.b32  	%r4685, %r4680, %r4684;
	shf.l.wrap.b32 	%r4686, %r4685, %r4685, 8;
	add.s32 	%r4687, %r4681, %r4686;
	xor.b32  	%r4688, %r4683, %r4687;
	shf.l.wrap.b32 	%r4689, %r4688, %r4688, 7;
	add.s32 	%r10790, %r13, %r4648;
	add.s32 	%r10789, %r14, %r4660;
	add.s32 	%r10788, %r15, %r4672;
	add.s32 	%r10787, %r16, %r4684;
	add.s32 	%r10791, %r10798, %r4689;
	add.s32 	%r10792, %r10797, %r4653;
	add.s32 	%r10793, %r10796, %r4665;
	add.s32 	%r10794, %r10795, %r4677;
	xor.b32  	%r4690, %r4310, 1;
	shf.l.wrap.b32 	%r4691, %r4310, %r4690, 16;
	add.s32 	%r4692, %r10798, %r4691;
	xor.b32  	%r4693, %r10798, %r4692;
	shf.l.wrap.b32 	%r4694, %r4693, %r4693, 12;
	add.s32 	%r4695, %r4310, %r4694;
	xor.b32  	%r4696, %r4691, %r4695;
	shf.l.wrap.b32 	%r4697, %r4696, %r4696, 8;
	add.s32 	%r4698, %r4692, %r4697;
	xor.b32  	%r4699, %r4694, %r4698;
	shf.l.wrap.b32 	%r4700, %r4699, %r4699, 7;
	add.s32 	%r4701, %r4695, %r4331;
	xor.b32  	%r4702, %r4350, %r4701;
	shf.l.wrap.b32 	%r4703, %r4702, %r4702, 16;
	add.s32 	%r4704, %r4340, %r4703;
	xor.b32  	%r4705, %r4331, %r4704;
	shf.l.wrap.b32 	%r4706, %r4705, %r4705, 12;
	add.s32 	%r4707, %r4701, %r4706;
	xor.b32  	%r4708, %r4703, %r4707;
	shf.l.wrap.b32 	%r4709, %r4708, %r4708, 8;
	add.s32 	%r4710, %r4704, %r4709;
	xor.b32  	%r4711, %r4706, %r4710;
	shf.l.wrap.b32 	%r4712, %r4711, %r4711, 7;
	xor.b32  	%r4713, %r4697, %r4366;
	shf.l.wrap.b32 	%r4714, %r4713, %r4713, 16;
	add.s32 	%r4715, %r4351, %r4714;
	xor.b32  	%r4716, %r4342, %r4715;
	shf.l.wrap.b32 	%r4717, %r4716, %r4716, 12;
	add.s32 	%r4718, %r4366, %r4717;
	xor.b32  	%r4719, %r4714, %r4718;
	shf.l.wrap.b32 	%r4720, %r4719, %r4719, 8;
	add.s32 	%r4721, %r4715, %r4720;
	xor.b32  	%r4722, %r4717, %r4721;
	shf.l.wrap.b32 	%r4723, %r4722, %r4722, 7;
	add.s32 	%r4724, %r4698, %r4380;
	xor.b32  	%r4725, %r4353, %r4724;
	shf.l.wrap.b32 	%r4726, %r4725, %r4725, 12;
	add.s32 	%r4727, %r4378, %r4726;
	xor.b32  	%r4728, %r4380, %r4727;
	shf.l.wrap.b32 	%r4729, %r4728, %r4728, 8;
	add.s32 	%r4730, %r4724, %r4729;
	xor.b32  	%r4731, %r4726, %r4730;
	shf.l.wrap.b32 	%r4732, %r4731, %r4731, 7;
	add.s32 	%r4733, %r4348, %r4700;
	xor.b32  	%r4734, %r4339, %r4733;
	shf.l.wrap.b32 	%r4735, %r4734, %r4734, 16;
	add.s32 	%r4736, %r4329, %r4735;
	xor.b32  	%r4737, %r4700, %r4736;
	shf.l.wrap.b32 	%r4738, %r4737, %r4737, 12;
	add.s32 	%r4739, %r4733, %r4738;
	xor.b32  	%r4740, %r4735, %r4739;
	shf.l.wrap.b32 	%r4741, %r4740, %r4740, 8;
	add.s32 	%r4742, %r4736, %r4741;
	xor.b32  	%r4743, %r4738, %r4742;
	shf.l.wrap.b32 	%r4744, %r4743, %r4743, 7;
	add.s32 	%r4745, %r4707, %r4744;
	xor.b32  	%r4746, %r4720, %r4745;
	shf.l.wrap.b32 	%r4747, %r4746, %r4746, 16;
	add.s32 	%r4748, %r4730, %r4747;
	xor.b32  	%r4749, %r4744, %r4748;
	shf.l.wrap.b32 	%r4750, %r4749, %r4749, 12;
	add.s32 	%r4751, %r4745, %r4750;
	xor.b32  	%r4752, %r4747, %r4751;
	shf.l.wrap.b32 	%r4753, %r4752, %r4752, 8;
	add.s32 	%r4754, %r4748, %r4753;
	xor.b32  	%r4755, %r4750, %r4754;
	shf.l.wrap.b32 	%r4756, %r4755, %r4755, 7;
	add.s32 	%r4757, %r4718, %r4712;
	xor.b32  	%r4758, %r4729, %r4757;
	shf.l.wrap.b32 	%r4759, %r4758, %r4758, 16;
	add.s32 	%r4760, %r4742, %r4759;
	xor.b32  	%r4761, %r4712, %r4760;
	shf.l.wrap.b32 	%r4762, %r4761, %r4761, 12;
	add.s32 	%r4763, %r4757, %r4762;
	xor.b32  	%r4764, %r4759, %r4763;
	shf.l.wrap.b32 	%r4765, %r4764, %r4764, 8;
	add.s32 	%r4766, %r4760, %r4765;
	xor.b32  	%r4767, %r4762, %r4766;
	shf.l.wrap.b32 	%r4768, %r4767, %r4767, 7;
	add.s32 	%r4769, %r4727, %r4723;
	xor.b32  	%r4770, %r4741, %r4769;
	shf.l.wrap.b32 	%r4771, %r4770, %r4770, 16;
	add.s32 	%r4772, %r4710, %r4771;
	xor.b32  	%r4773, %r4723, %r4772;
	shf.l.wrap.b32 	%r4774, %r4773, %r4773, 12;
	add.s32 	%r4775, %r4769, %r4774;
	xor.b32  	%r4776, %r4771, %r4775;
	shf.l.wrap.b32 	%r4777, %r4776, %r4776, 8;
	add.s32 	%r4778, %r4772, %r4777;
	xor.b32  	%r4779, %r4774, %r4778;
	shf.l.wrap.b32 	%r4780, %r4779, %r4779, 7;
	add.s32 	%r4781, %r4739, %r4732;
	xor.b32  	%r4782, %r4709, %r4781;
	shf.l.wrap.b32 	%r4783, %r4782, %r4782, 16;
	add.s32 	%r4784, %r4721, %r4783;
	xor.b32  	%r4785, %r4732, %r4784;
	shf.l.wrap.b32 	%r4786, %r4785, %r4785, 12;
	add.s32 	%r4787, %r4781, %r4786;
	xor.b32  	%r4788, %r4783, %r4787;
	shf.l.wrap.b32 	%r4789, %r4788, %r4788, 8;
	add.s32 	%r4790, %r4784, %r4789;
	xor.b32  	%r4791, %r4786, %r4790;
	shf.l.wrap.b32 	%r4792, %r4791, %r4791, 7;
	add.s32 	%r4793, %r4751, %r4768;
	xor.b32  	%r4794, %r4789, %r4793;
	shf.l.wrap.b32 	%r4795, %r4794, %r4794, 16;
	add.s32 	%r4796, %r4778, %r4795;
	xor.b32  	%r4797, %r4768, %r4796;
	shf.l.wrap.b32 	%r4798, %r4797, %r4797, 12;
	add.s32 	%r4799, %r4793, %r4798;
	xor.b32  	%r4800, %r4795, %r4799;
	shf.l.wrap.b32 	%r4801, %r4800, %r4800, 8;
	add.s32 	%r4802, %r4796, %r4801;
	xor.b32  	%r4803, %r4798, %r4802;
	shf.l.wrap.b32 	%r4804, %r4803, %r4803, 7;
	add.s32 	%r4805, %r4763, %r4780;
	xor.b32  	%r4806, %r4753, %r4805;
	shf.l.wrap.b32 	%r4807, %r4806, %r4806, 16;
	add.s32 	%r4808, %r4790, %r4807;
	xor.b32  	%r4809, %r4780, %r4808;
	shf.l.wrap.b32 	%r4810, %r4809, %r4809, 12;
	add.s32 	%r4811, %r4805, %r4810;
	xor.b32  	%r4812, %r4807, %r4811;
	shf.l.wrap.b32 	%r4813, %r4812, %r4812, 8;
	add.s32 	%r4814, %r4808, %r4813;
	xor.b32  	%r4815, %r4810, %r4814;
	shf.l.wrap.b32 	%r4816, %r4815, %r4815, 7;
	add.s32 	%r4817, %r4775, %r4792;
	xor.b32  	%r4818, %r4765, %r4817;
	shf.l.wrap.b32 	%r4819, %r4818, %r4818, 16;
	add.s32 	%r4820, %r4754, %r4819;
	xor.b32  	%r4821, %r4792, %r4820;
	shf.l.wrap.b32 	%r4822, %r4821, %r4821, 12;
	add.s32 	%r4823, %r4817, %r4822;
	xor.b32  	%r4824, %r4819, %r4823;
	shf.l.wrap.b32 	%r4825, %r4824, %r4824, 8;
	add.s32 	%r4826, %r4820, %r4825;
	xor.b32  	%r4827, %r4822, %r4826;
	shf.l.wrap.b32 	%r4828, %r4827, %r4827, 7;
	add.s32 	%r4829, %r4787, %r4756;
	xor.b32  	%r4830, %r4777, %r4829;
	shf.l.wrap.b32 	%r4831, %r4830, %r4830, 16;
	add.s32 	%r4832, %r4766, %r4831;
	xor.b32  	%r4833, %r4756, %r4832;
	shf.l.wrap.b32 	%r4834, %r4833, %r4833, 12;
	add.s32 	%r4835, %r4829, %r4834;
	xor.b32  	%r4836, %r4831, %r4835;
	shf.l.wrap.b32 	%r4837, %r4836, %r4836, 8;
	add.s32 	%r4838, %r4832, %r4837;
	xor.b32  	%r4839, %r4834, %r4838;
	shf.l.wrap.b32 	%r4840, %r4839, %r4839, 7;
	add.s32 	%r4841, %r4799, %r4840;
	xor.b32  	%r4842, %r4813, %r4841;
	shf.l.wrap.b32 	%r4843, %r4842, %r4842, 16;
	add.s32 	%r4844, %r4826, %r4843;
	xor.b32  	%r4845, %r4840, %r4844;
	shf.l.wrap.b32 	%r4846, %r4845, %r4845, 12;
	add.s32 	%r4847, %r4841, %r4846;
	xor.b32  	%r4848, %r4843, %r4847;
	shf.l.wrap.b32 	%r4849, %r4848, %r4848, 8;
	add.s32 	%r4850, %r4844, %r4849;
	xor.b32  	%r4851, %r4846, %r4850;
	shf.l.wrap.b32 	%r4852, %r4851, %r4851, 7;
	add.s32 	%r4853, %r4811, %r4804;
	xor.b32  	%r4854, %r4825, %r4853;
	shf.l.wrap.b32 	%r4855, %r4854, %r4854, 16;
	add.s32 	%r4856, %r4838, %r4855;
	xor.b32  	%r4857, %r4804, %r4856;
	shf.l.wrap.b32 	%r4858, %r4857, %r4857, 12;
	add.s32 	%r4859, %r4853, %r4858;
	xor.b32  	%r4860, %r4855, %r4859;
	shf.l.wrap.b32 	%r4861, %r4860, %r4860, 8;
	add.s32 	%r4862, %r4856, %r4861;
	xor.b32  	%r4863, %r4858, %r4862;
	shf.l.wrap.b32 	%r4864, %r4863, %r4863, 7;
	add.s32 	%r4865, %r4823, %r4816;
	xor.b32  	%r4866, %r4837, %r4865;
	shf.l.wrap.b32 	%r4867, %r4866, %r4866, 16;
	add.s32 	%r4868, %r4802, %r4867;
	xor.b32  	%r4869, %r4816, %r4868;
	shf.l.wrap.b32 	%r4870, %r4869, %r4869, 12;
	add.s32 	%r4871, %r4865, %r4870;
	xor.b32  	%r4872, %r4867, %r4871;
	shf.l.wrap.b32 	%r4873, %r4872, %r4872, 8;
	add.s32 	%r4874, %r4868, %r4873;
	xor.b32  	%r4875, %r4870, %r4874;
	shf.l.wrap.b32 	%r4876, %r4875, %r4875, 7;
	add.s32 	%r4877, %r4835, %r4828;
	xor.b32  	%r4878, %r4801, %r4877;
	shf.l.wrap.b32 	%r4879, %r4878, %r4878, 16;
	add.s32 	%r4880, %r4814, %r4879;
	xor.b32  	%r4881, %r4828, %r4880;
	shf.l.wrap.b32 	%r4882, %r4881, %r4881, 12;
	add.s32 	%r4883, %r4877, %r4882;
	xor.b32  	%r4884, %r4879, %r4883;
	shf.l.wrap.b32 	%r4885, %r4884, %r4884, 8;
	add.s32 	%r4886, %r4880, %r4885;
	xor.b32  	%r4887, %r4882, %r4886;
	shf.l.wrap.b32 	%r4888, %r4887, %r4887, 7;
	add.s32 	%r4889, %r4847, %r4864;
	xor.b32  	%r4890, %r4885, %r4889;
	shf.l.wrap.b32 	%r4891, %r4890, %r4890, 16;
	add.s32 	%r4892, %r4874, %r4891;
	xor.b32  	%r4893, %r4864, %r4892;
	shf.l.wrap.b32 	%r4894, %r4893, %r4893, 12;
	add.s32 	%r4895, %r4889, %r4894;
	xor.b32  	%r4896, %r4891, %r4895;
	shf.l.wrap.b32 	%r4897, %r4896, %r4896, 8;
	add.s32 	%r4898, %r4892, %r4897;
	xor.b32  	%r4899, %r4894, %r4898;
	shf.l.wrap.b32 	%r4900, %r4899, %r4899, 7;
	add.s32 	%r4901, %r4859, %r4876;
	xor.b32  	%r4902, %r4849, %r4901;
	shf.l.wrap.b32 	%r4903, %r4902, %r4902, 16;
	add.s32 	%r4904, %r4886, %r4903;
	xor.b32  	%r4905, %r4876, %r4904;
	shf.l.wrap.b32 	%r4906, %r4905, %r4905, 12;
	add.s32 	%r4907, %r4901, %r4906;
	xor.b32  	%r4908, %r4903, %r4907;
	shf.l.wrap.b32 	%r4909, %r4908, %r4908, 8;
	add.s32 	%r4910, %r4904, %r4909;
	xor.b32  	%r4911, %r4906, %r4910;
	shf.l.wrap.b32 	%r4912, %r4911, %r4911, 7;
	add.s32 	%r4913, %r4871, %r4888;
	xor.b32  	%r4914, %r4861, %r4913;
	shf.l.wrap.b32 	%r4915, %r4914, %r4914, 16;
	add.s32 	%r4916, %r4850, %r4915;
	xor.b32  	%r4917, %r4888, %r4916;
	shf.l.wrap.b32 	%r4918, %r4917, %r4917, 12;
	add.s32 	%r4919, %r4913, %r4918;
	xor.b32  	%r4920, %r4915, %r4919;
	shf.l.wrap.b32 	%r4921, %r4920, %r4920, 8;
	add.s32 	%r4922, %r4916, %r4921;
	xor.b32  	%r4923, %r4918, %r4922;
	shf.l.wrap.b32 	%r4924, %r4923, %r4923, 7;
	add.s32 	%r4925, %r4883, %r4852;
	xor.b32  	%r4926, %r4873, %r4925;
	shf.l.wrap.b32 	%r4927, %r4926, %r4926, 16;
	add.s32 	%r4928, %r4862, %r4927;
	xor.b32  	%r4929, %r4852, %r4928;
	shf.l.wrap.b32 	%r4930, %r4929, %r4929, 12;
	add.s32 	%r4931, %r4925, %r4930;
	xor.b32  	%r4932, %r4927, %r4931;
	shf.l.wrap.b32 	%r4933, %r4932, %r4932, 8;
	add.s32 	%r4934, %r4928, %r4933;
	xor.b32  	%r4935, %r4930, %r4934;
	shf.l.wrap.b32 	%r4936, %r4935, %r4935, 7;
	add.s32 	%r4937, %r4895, %r4936;
	xor.b32  	%r4938, %r4909, %r4937;
	shf.l.wrap.b32 	%r4939, %r4938, %r4938, 16;
	add.s32 	%r4940, %r4922, %r4939;
	xor.b32  	%r4941, %r4936, %r4940;
	shf.l.wrap.b32 	%r4942, %r4941, %r4941, 12;
	add.s32 	%r4943, %r4937, %r4942;
	xor.b32  	%r4944, %r4939, %r4943;
	shf.l.wrap.b32 	%r4945, %r4944, %r4944, 8;
	add.s32 	%r4946, %r4907, %r4900;
	xor.b32  	%r4947, %r4921, %r4946;
	shf.l.wrap.b32 	%r4948, %r4947, %r4947, 16;
	add.s32 	%r4949, %r4934, %r4948;
	xor.b32  	%r4950, %r4900, %r4949;
	shf.l.wrap.b32 	%r4951, %r4950, %r4950, 12;
	add.s32 	%r4952, %r4946, %r4951;
	xor.b32  	%r4953, %r4948, %r4952;
	shf.l.wrap.b32 	%r4954, %r4953, %r4953, 8;
	add.s32 	%r4955, %r4949, %r4954;
	xor.b32  	%r4956, %r4951, %r4955;
	shf.l.wrap.b32 	%r4957, %r4956, %r4956, 7;
	add.s32 	%r4958, %r4919, %r4912;
	xor.b32  	%r4959, %r4933, %r4958;
	shf.l.wrap.b32 	%r4960, %r4959, %r4959, 16;
	add.s32 	%r4961, %r4898, %r4960;
	xor.b32  	%r4962, %r4912, %r4961;
	shf.l.wrap.b32 	%r4963, %r4962, %r4962, 12;
	add.s32 	%r4964, %r4958, %r4963;
	xor.b32  	%r4965, %r4960, %r4964;
	shf.l.wrap.b32 	%r4966, %r4965, %r4965, 8;
	add.s32 	%r4967, %r4961, %r4966;
	xor.b32  	%r4968, %r4963, %r4967;
	shf.l.wrap.b32 	%r4969, %r4968, %r4968, 7;
	add.s32 	%r4970, %r4931, %r4924;
	xor.b32  	%r4971, %r4897, %r4970;
	shf.l.wrap.b32 	%r4972, %r4971, %r4971, 16;
	add.s32 	%r4973, %r4910, %r4972;
	xor.b32  	%r4974, %r4924, %r4973;
	shf.l.wrap.b32 	%r4975, %r4974, %r4974, 12;
	add.s32 	%r4976, %r4970, %r4975;
	xor.b32  	%r4977, %r4972, %r4976;
	shf.l.wrap.b32 	%r4978, %r4977, %r4977, 8;
	add.s32 	%r4979, %r4973, %r4978;
	add.s32 	%r4980, %r4943, %r4957;
	xor.b32  	%r4981, %r4978, %r4980;
	shf.l.wrap.b32 	%r4982, %r4981, %r4981, 16;
	add.s32 	%r4983, %r4967, %r4982;
	xor.b32  	%r4984, %r4957, %r4983;
	shr.u32 	%r4985, %r4984, 20;
	add.s32 	%r4986, %r4980, %r4985;
	add.s32 	%r4987, %r4952, %r4969;
	xor.b32  	%r4988, %r4945, %r4987;
	shf.l.wrap.b32 	%r4989, %r4988, %r4988, 16;
	add.s32 	%r4990, %r4979, %r4989;
	xor.b32  	%r4991, %r4969, %r4990;
	shr.u32 	%r4992, %r4991, 20;
	add.s32 	%r4993, %r4987, %r4992;
	add.s32 	%r4994, %r13, %r4986;
	add.s32 	%r4995, %r14, %r4993;
	not.b32 	%r4996, %r10786;
	add.s32 	%r4997, %r201, %r4996;
	mov.b32 	%r4998, 1;
	shl.b32 	%r4999, %r4998, %r4997;
	and.b32  	%r216, %r4999, %r12;
	setp.eq.s32 	%p32, %r216, 0;
	selp.b32 	%r5000, %r4994, %r4995, %p32;
	cvt.u16.u32 	%rs91, %r5000;
	and.b16  	%rs165, %rs91, 1;
	and.b16  	%rs92, %rs163, 255;
	setp.ne.s16 	%p33, %rs92, 1;
	@%p33 bra 	$L__BB1_31;
	setp.eq.s32 	%p34, %r216, 0;
	mul.wide.u32 	%rd35, %r10786, 16;
	add.s64 	%rd36, %rd1, %rd35;
	ld.global.u32 	%r5001, [%rd36+1972];
	selp.b32 	%r5002, %r10790, %r10791, %p34;
	xor.b32  	%r5003, %r5002, %r5001;
	selp.b32 	%r5004, %r10789, %r10792, %p34;
	selp.b32 	%r10790, %r5003, %r10790, %p34;
	selp.b32 	%r10791, %r10791, %r5003, %p34;
	ld.global.u32 	%r5005, [%rd36+1976];
	xor.b32  	%r5006, %r5004, %r5005;
	selp.b32 	%r5007, %r10788, %r10793, %p34;
	selp.b32 	%r10789, %r5006, %r10789, %p34;
	selp.b32 	%r10792, %r10792, %r5006, %p34;
	ld.global.u32 	%r5008, [%rd36+1980];
	xor.b32  	%r5009, %r5007, %r5008;
	selp.b32 	%r5010, %r10787, %r10794, %p34;
	selp.b32 	%r10788, %r5009, %r10788, %p34;
	selp.b32 	%r10793, %r10793, %r5009, %p34;
	ld.global.u32 	%r5011, [%rd36+1984];
	xor.b32  	%r5012, %r5010, %r5011;
	selp.b32 	%r5013, 420, 445, %p34;
	selp.b32 	%r10787, %r5012, %r10787, %p34;
	selp.b32 	%r10794, %r10794, %r5012, %p34;
	add.s32 	%r5014, %r5013, %r10786;
	cvt.u64.u32 	%rd37, %r5014;
	add.s64 	%rd38, %rd1, %rd37;
	ld.global.u8 	%rs93, [%rd38+1952];
	xor.b16  	%rs165, %rs93, %rs165;
$L__BB1_31:
	setp.eq.s32 	%p35, %r216, 0;
	selp.b32 	%r10798, %r10790, %r10791, %p35;
	selp.b32 	%r10797, %r10789, %r10792, %p35;
	selp.b32 	%r10796, %r10788, %r10793, %p35;
	selp.b32 	%r10795, %r10787, %r10794, %p35;
	add.s32 	%r237, %r10786, 1;
	setp.ne.s32 	%p36, %r10786, %r202;
	mov.u16 	%rs163, %rs165;
	mov.u32 	%r10786, %r237;
	@%p36 bra 	$L__BB1_29;
$L__BB1_32:
	st.shared.v4.u32 	[s_mem+24752], {%r10798, %r10797, %r10796, %r10795};
	st.shared.u8 	[s_mem+24768], %rs165;
	ld.global.v2.u8 	{%rs168, %rs37}, [%rd1+2456];
	ld.global.u32 	%r10815, [%rd1+2440];
	ld.global.u32 	%r10814, [%rd1+2444];
	ld.global.u32 	%r10813, [%rd1+2448];
	ld.global.u32 	%r10812, [%rd1+2452];
	setp.lt.u16 	%p37, %rs37, 12;
	@%p37 bra 	$L__BB1_37;
	cvt.u32.u16 	%r5016, %rs37;
	and.b32  	%r246, %r5016, 255;
	add.s32 	%r247, %r246, -12;
	mov.b32 	%r10803, 0;
	mov.u16 	%rs166, %rs168;
$L__BB1_34:
	add.s32 	%r5017, %r13, %r10815;
	shf.l.wrap.b32 	%r5018, %r5017, %r5017, 16;
	add.s32 	%r5019, %r10815, %r5018;
	xor.b32  	%r5020, %r10815, %r5019;
	shf.l.wrap.b32 	%r5021, %r5020, %r5020, 12;
	add.s32 	%r5022, %r5017, %r5021;
	xor.b32  	%r5023, %r5018, %r5022;
	shf.l.wrap.b32 	%r5024, %r5023, %r5023, 8;
	add.s32 	%r5025, %r5019, %r5024;
	xor.b32  	%r5026, %r5021, %r5025;
	shf.l.wrap.b32 	%r5027, %r5026, %r5026, 7;
	add.s32 	%r5028, %r14, %r10814;
	shf.l.wrap.b32 	%r5029, %r5028, %r5028, 16;
	add.s32 	%r5030, %r10814, %r5029;
	xor.b32  	%r5031, %r10814, %r5030;
	shf.l.wrap.b32 	%r5032, %r5031, %r5031, 12;
	add.s32 	%r5033, %r5028, %r5032;
	xor.b32  	%r5034, %r5029, %r5033;
	shf.l.wrap.b32 	%r5035, %r5034, %r5034, 8;
	add.s32 	%r5036, %r5030, %r5035;
	xor.b32  	%r5037, %r5032, %r5036;
	shf.l.wrap.b32 	%r5038, %r5037, %r5037, 7;
	add.s32 	%r5039, %r15, %r10813;
	shf.l.wrap.b32 	%r5040, %r5039, %r5039, 16;
	add.s32 	%r5041, %r10813, %r5040;
	xor.b32  	%r5042, %r10813, %r5041;
	shf.l.wrap.b32 	%r5043, %r5042, %r5042, 12;
	add.s32 	%r5044, %r5039, %r5043;
	xor.b32  	%r5045, %r5040, %r5044;
	shf.l.wrap.b32 	%r5046, %r5045, %r5045, 8;
	add.s32 	%r5047, %r5041, %r5046;
	xor.b32  	%r5048, %r5043, %r5047;
	shf.l.wrap.b32 	%r5049, %r5048, %r5048, 7;
	add.s32 	%r5050, %r16, %r10812;
	shf.l.wrap.b32 	%r5051, %r5050, %r5050, 16;
	add.s32 	%r5052, %r10812, %r5051;
	xor.b32  	%r5053, %r10812, %r5052;
	shf.l.wrap.b32 	%r5054, %r5053, %r5053, 12;
	add.s32 	%r5055, %r5050, %r5054;
	xor.b32  	%r5056, %r5051, %r5055;
	shf.l.wrap.b32 	%r5057, %r5056, %r5056, 8;
	add.s32 	%r5058, %r5052, %r5057;
	xor.b32  	%r5059, %r5054, %r5058;
	shf.l.wrap.b32 	%r5060, %r5059, %r5059, 7;
	add.s32 	%r5061, %r5022, %r5038;
	xor.b32  	%r5062, %r5057, %r5061;
	shf.l.wrap.b32 	%r5063, %r5062, %r5062, 16;
	add.s32 	%r5064, %r5047, %r5063;
	xor.b32  	%r5065, %r5038, %r5064;
	shf.l.wrap.b32 	%r5066, %r5065, %r5065, 12;
	add.s32 	%r5067, %r5061, %r5066;
	xor.b32  	%r5068, %r5063, %r5067;
	shf.l.wrap.b32 	%r5069, %r5068, %r5068, 8;
	add.s32 	%r5070, %r5064, %r5069;
	xor.b32  	%r5071, %r5066, %r5070;
	shf.l.wrap.b32 	%r5072, %r5071, %r5071, 7;
	add.s32 	%r5073, %r5033, %r5049;
	xor.b32  	%r5074, %r5024, %r5073;
	shf.l.wrap.b32 	%r5075, %r5074, %r5074, 16;
	add.s32 	%r5076, %r5058, %r5075;
	xor.b32  	%r5077, %r5049, %r5076;
	shf.l.wrap.b32 	%r5078, %r5077, %r5077, 12;
	add.s32 	%r5079, %r5073, %r5078;
	xor.b32  	%r5080, %r5075, %r5079;
	shf.l.wrap.b32 	%r5081, %r5080, %r5080, 8;
	add.s32 	%r5082, %r5076, %r5081;
	xor.b32  	%r5083, %r5078, %r5082;
	shf.l.wrap.b32 	%r5084, %r5083, %r5083, 7;
	add.s32 	%r5085, %r5044, %r5060;
	xor.b32  	%r5086, %r5035, %r5085;
	shf.l.wrap.b32 	%r5087, %r5086, %r5086, 16;
	add.s32 	%r5088, %r5025, %r5087;
	xor.b32  	%r5089, %r5060, %r5088;
	shf.l.wrap.b32 	%r5090, %r5089, %r5089, 12;
	add.s32 	%r5091, %r5085, %r5090;
	xor.b32  	%r5092, %r5087, %r5091;
	shf.l.wrap.b32 	%r5093, %r5092, %r5092, 8;
	add.s32 	%r5094, %r5088, %r5093;
	xor.b32  	%r5095, %r5090, %r5094;
	shf.l.wrap.b32 	%r5096, %r5095, %r5095, 7;
	add.s32 	%r5097, %r5055, %r5027;
	xor.b32  	%r5098, %r5046, %r5097;
	shf.l.wrap.b32 	%r5099, %r5098, %r5098, 16;
	add.s32 	%r5100, %r5036, %r5099;
	xor.b32  	%r5101, %r5027, %r5100;
	shf.l.wrap.b32 	%r5102, %r5101, %r5101, 12;
	add.s32 	%r5103, %r5097, %r5102;
	xor.b32  	%r5104, %r5099, %r5103;
	shf.l.wrap.b32 	%r5105, %r5104, %r5104, 8;
	add.s32 	%r5106, %r5100, %r5105;
	xor.b32  	%r5107, %r5102, %r5106;
	shf.l.wrap.b32 	%r5108, %r5107, %r5107, 7;
	add.s32 	%r5109, %r5067, %r5108;
	xor.b32  	%r5110, %r5081, %r5109;
	shf.l.wrap.b32 	%r5111, %r5110, %r5110, 16;
	add.s32 	%r5112, %r5094, %r5111;
	xor.b32  	%r5113, %r5108, %r5112;
	shf.l.wrap.b32 	%r5114, %r5113, %r5113, 12;
	add.s32 	%r5115, %r5109, %r5114;
	xor.b32  	%r5116, %r5111, %r5115;
	shf.l.wrap.b32 	%r5117, %r5116, %r5116, 8;
	add.s32 	%r5118, %r5112, %r5117;
	xor.b32  	%r5119, %r5114, %r5118;
	shf.l.wrap.b32 	%r5120, %r5119, %r5119, 7;
	add.s32 	%r5121, %r5079, %r5072;
	xor.b32  	%r5122, %r5093, %r5121;
	shf.l.wrap.b32 	%r5123, %r5122, %r5122, 16;
	add.s32 	%r5124, %r5106, %r5123;
	xor.b32  	%r5125, %r5072, %r5124;
	shf.l.wrap.b32 	%r5126, %r5125, %r5125, 12;
	add.s32 	%r5127, %r5121, %r5126;
	xor.b32  	%r5128, %r5123, %r5127;
	shf.l.wrap.b32 	%r5129, %r5128, %r5128, 8;
	add.s32 	%r5130, %r5124, %r5129;
	xor.b32  	%r5131, %r5126, %r5130;
	shf.l.wrap.b32 	%r5132, %r5131, %r5131, 7;
	add.s32 	%r5133, %r5091, %r5084;
	xor.b32  	%r5134, %r5105, %r5133;
	shf.l.wrap.b32 	%r5135, %r5134, %r5134, 16;
	add.s32 	%r5136, %r5070, %r5135;
	xor.b32  	%r5137, %r5084, %r5136;
	shf.l.wrap.b32 	%r5138, %r5137, %r5137, 12;
	add.s32 	%r5139, %r5133, %r5138;
	xor.b32  	%r5140, %r5135, %r5139;
	shf.l.wrap.b32 	%r5141, %r5140, %r5140, 8;
	add.s32 	%r5142, %r5136, %r5141;
	xor.b32  	%r5143, %r5138, %r5142;
	shf.l.wrap.b32 	%r5144, %r5143, %r5143, 7;
	add.s32 	%r5145, %r5103, %r5096;
	xor.b32  	%r5146, %r5069, %r5145;
	shf.l.wrap.b32 	%r5147, %r5146, %r5146, 16;
	add.s32 	%r5148, %r5082, %r5147;
	xor.b32  	%r5149, %r5096, %r5148;
	shf.l.wrap.b32 	%r5150, %r5149, %r5149, 12;
	add.s32 	%r5151, %r5145, %r5150;
	xor.b32  	%r5152, %r5147, %r5151;
	shf.l.wrap.b32 	%r5153, %r5152, %r5152, 8;
	add.s32 	%r5154, %r5148, %r5153;
	xor.b32  	%r5155, %r5150, %r5154;
	shf.l.wrap.b32 	%r5156, %r5155, %r5155, 7;
	add.s32 	%r5157, %r5115, %r5132;
	xor.b32  	%r5158, %r5153, %r5157;
	shf.l.wrap.b32 	%r5159, %r5158, %r5158, 16;
	add.s32 	%r5160, %r5142, %r5159;
	xor.b32  	%r5161, %r5132, %r5160;
	shf.l.wrap.b32 	%r5162, %r5161, %r5161, 12;
	add.s32 	%r5163, %r5157, %r5162;
	xor.b32  	%r5164, %r5159, %r5163;
	shf.l.wrap.b32 	%r5165, %r5164, %r5164, 8;
	add.s32 	%r5166, %r5160, %r5165;
	xor.b32  	%r5167, %r5162, %r5166;
	shf.l.wrap.b32 	%r5168, %r5167, %r5167, 7;
	add.s32 	%r5169, %r5127, %r5144;
	xor.b32  	%r5170, %r5117, %r5169;
	shf.l.wrap.b32 	%r5171, %r5170, %r5170, 16;
	add.s32 	%r5172, %r5154, %r5171;
	xor.b32  	%r5173, %r5144, %r5172;
	shf.l.wrap.b32 	%r5174, %r5173, %r5173, 12;
	add.s32 	%r5175, %r5169, %r5174;
	xor.b32  	%r5176, %r5171, %r5175;
	shf.l.wrap.b32 	%r5177, %r5176, %r5176, 8;
	add.s32 	%r5178, %r5172, %r5177;
	xor.b32  	%r5179, %r5174, %r5178;
	shf.l.wrap.b32 	%r5180, %r5179, %r5179, 7;
	add.s32 	%r5181, %r5139, %r5156;
	xor.b32  	%r5182, %r5129, %r5181;
	shf.l.wrap.b32 	%r5183, %r5182, %r5182, 16;
	add.s32 	%r5184, %r5118, %r5183;
	xor.b32  	%r5185, %r5156, %r5184;
	shf.l.wrap.b32 	%r5186, %r5185, %r5185, 12;
	add.s32 	%r5187, %r5181, %r5186;
	xor.b32  	%r5188, %r5183, %r5187;
	shf.l.wrap.b32 	%r5189, %r5188, %r5188, 8;
	add.s32 	%r5190, %r5184, %r5189;
	xor.b32  	%r5191, %r5186, %r5190;
	shf.l.wrap.b32 	%r5192, %r5191, %r5191, 7;
	add.s32 	%r5193, %r5151, %r5120;
	xor.b32  	%r5194, %r5141, %r5193;
	shf.l.wrap.b32 	%r5195, %r5194, %r5194, 16;
	add.s32 	%r5196, %r5130, %r5195;
	xor.b32  	%r5197, %r5120, %r5196;
	shf.l.wrap.b32 	%r5198, %r5197, %r5197, 12;
	add.s32 	%r5199, %r5193, %r5198;
	xor.b32  	%r5200, %r5195, %r5199;
	shf.l.wrap.b32 	%r5201, %r5200, %r5200, 8;
	add.s32 	%r5202, %r5196, %r5201;
	xor.b32  	%r5203, %r5198, %r5202;
	shf.l.wrap.b32 	%r5204, %r5203, %r5203, 7;
	add.s32 	%r5205, %r5163, %r5204;
	xor.b32  	%r5206, %r5177, %r5205;
	shf.l.wrap.b32 	%r5207, %r5206, %r5206, 16;
	add.s32 	%r5208, %r5190, %r5207;
	xor.b32  	%r5209, %r5204, %r5208;
	shf.l.wrap.b32 	%r5210, %r5209, %r5209, 12;
	add.s32 	%r5211, %r5205, %r5210;
	xor.b32  	%r5212, %r5207, %r5211;
	shf.l.wrap.b32 	%r5213, %r5212, %r5212, 8;
	add.s32 	%r5214, %r5208, %r5213;
	xor.b32  	%r5215, %r5210, %r5214;
	shf.l.wrap.b32 	%r5216, %r5215, %r5215, 7;
	add.s32 	%r5217, %r5175, %r5168;
	xor.b32  	%r5218, %r5189, %r5217;
	shf.l.wrap.b32 	%r5219, %r5218, %r5218, 16;
	add.s32 	%r5220, %r5202, %r5219;
	xor.b32  	%r5221, %r5168, %r5220;
	shf.l.wrap.b32 	%r5222, %r5221, %r5221, 12;
	add.s32 	%r5223, %r5217, %r5222;
	xor.b32  	%r5224, %r5219, %r5223;
	shf.l.wrap.b32 	%r5225, %r5224, %r5224, 8;
	add.s32 	%r5226, %r5220, %r5225;
	xor.b32  	%r5227, %r5222, %r5226;
	shf.l.wrap.b32 	%r5228, %r5227, %r5227, 7;
	add.s32 	%r5229, %r5187, %r5180;
	xor.b32  	%r5230, %r5201, %r5229;
	shf.l.wrap.b32 	%r5231, %r5230, %r5230, 16;
	add.s32 	%r5232, %r5166, %r5231;
	xor.b32  	%r5233, %r5180, %r5232;
	shf.l.wrap.b32 	%r5234, %r5233, %r5233, 12;
	add.s32 	%r5235, %r5229, %r5234;
	xor.b32  	%r5236, %r5231, %r5235;
	shf.l.wrap.b32 	%r5237, %r5236, %r5236, 8;
	add.s32 	%r5238, %r5232, %r5237;
	xor.b32  	%r5239, %r5234, %r5238;
	shf.l.wrap.b32 	%r5240, %r5239, %r5239, 7;
	add.s32 	%r5241, %r5199, %r5192;
	xor.b32  	%r5242, %r5165, %r5241;
	shf.l.wrap.b32 	%r5243, %r5242, %r5242, 16;
	add.s32 	%r5244, %r5178, %r5243;
	xor.b32  	%r5245, %r5192, %r5244;
	shf.l.wrap.b32 	%r5246, %r5245, %r5245, 12;
	add.s32 	%r5247, %r5241, %r5246;
	xor.b32  	%r5248, %r5243, %r5247;
	shf.l.wrap.b32 	%r5249, %r5248, %r5248, 8;
	add.s32 	%r5250, %r5244, %r5249;
	xor.b32  	%r5251, %r5246, %r5250;
	shf.l.wrap.b32 	%r5252, %r5251, %r5251, 7;
	add.s32 	%r5253, %r5211, %r5228;
	xor.b32  	%r5254, %r5249, %r5253;
	shf.l.wrap.b32 	%r5255, %r5254, %r5254, 16;
	add.s32 	%r5256, %r5238, %r5255;
	xor.b32  	%r5257, %r5228, %r5256;
	shf.l.wrap.b32 	%r5258, %r5257, %r5257, 12;
	add.s32 	%r5259, %r5253, %r5258;
	xor.b32  	%r5260, %r5255, %r5259;
	shf.l.wrap.b32 	%r5261, %r5260, %r5260, 8;
	add.s32 	%r5262, %r5256, %r5261;
	xor.b32  	%r5263, %r5258, %r5262;
	shf.l.wrap.b32 	%r5264, %r5263, %r5263, 7;
	add.s32 	%r5265, %r5223, %r5240;
	xor.b32  	%r5266, %r5213, %r5265;
	shf.l.wrap.b32 	%r5267, %r5266, %r5266, 16;
	add.s32 	%r5268, %r5250, %r5267;
	xor.b32  	%r5269, %r5240, %r5268;
	shf.l.wrap.b32 	%r5270, %r5269, %r5269, 12;
	add.s32 	%r5271, %r5265, %r5270;
	xor.b32  	%r5272, %r5267, %r5271;
	shf.l.wrap.b32 	%r5273, %r5272, %r5272, 8;
	add.s32 	%r5274, %r5268, %r5273;
	xor.b32  	%r5275, %r5270, %r5274;
	shf.l.wrap.b32 	%r5276, %r5275, %r5275, 7;
	add.s32 	%r5277, %r5235, %r5252;
	xor.b32  	%r5278, %r5225, %r5277;
	shf.l.wrap.b32 	%r5279, %r5278, %r5278, 16;
	add.s32 	%r5280, %r5214, %r5279;
	xor.b32  	%r5281, %r5252, %r5280;
	shf.l.wrap.b32 	%r5282, %r5281, %r5281, 12;
	add.s32 	%r5283, %r5277, %r5282;
	xor.b32  	%r5284, %r5279, %r5283;
	shf.l.wrap.b32 	%r5285, %r5284, %r5284, 8;
	add.s32 	%r5286, %r5280, %r5285;
	xor.b32  	%r5287, %r5282, %r5286;
	shf.l.wrap.b32 	%r5288, %r5287, %r5287, 7;
	add.s32 	%r5289, %r5247, %r5216;
	xor.b32  	%r5290, %r5237, %r5289;
	shf.l.wrap.b32 	%r5291, %r5290, %r5290, 16;
	add.s32 	%r5292, %r5226, %r5291;
	xor.b32  	%r5293, %r5216, %r5292;
	shf.l.wrap.b32 	%r5294, %r5293, %r5293, 12;
	add.s32 	%r5295, %r5289, %r5294;
	xor.b32  	%r5296, %r5291, %r5295;
	shf.l.wrap.b32 	%r5297, %r5296, %r5296, 8;
	add.s32 	%r5298, %r5292, %r5297;
	xor.b32  	%r5299, %r5294, %r5298;
	shf.l.wrap.b32 	%r5300, %r5299, %r5299, 7;
	add.s32 	%r5301, %r5259, %r5300;
	xor.b32  	%r5302, %r5273, %r5301;
	shf.l.wrap.b32 	%r5303, %r5302, %r5302, 16;
	add.s32 	%r5304, %r5286, %r5303;
	xor.b32  	%r5305, %r5300, %r5304;
	shf.l.wrap.b32 	%r5306, %r5305, %r5305, 12;
	add.s32 	%r5307, %r5301, %r5306;
	xor.b32  	%r5308, %r5303, %r5307;
	shf.l.wrap.b32 	%r5309, %r5308, %r5308, 8;
	add.s32 	%r5310, %r5304, %r5309;
	xor.b32  	%r5311, %r5306, %r5310;
	shf.l.wrap.b32 	%r5312, %r5311, %r5311, 7;
	add.s32 	%r5313, %r5271, %r5264;
	xor.b32  	%r5314, %r5285, %r5313;
	shf.l.wrap.b32 	%r5315, %r5314, %r5314, 16;
	add.s32 	%r5316, %r5298, %r5315;
	xor.b32  	%r5317, %r5264, %r5316;
	shf.l.wrap.b32 	%r5318, %r5317, %r5317, 12;
	add.s32 	%r5319, %r5313, %r5318;
	xor.b32  	%r5320, %r5315, %r5319;
	shf.l.wrap.b32 	%r5321, %r5320, %r5320, 8;
	add.s32 	%r5322, %r5316, %r5321;
	xor.b32  	%r5323, %r5318, %r5322;
	shf.l.wrap.b32 	%r5324, %r5323, %r5323, 7;
	add.s32 	%r5325, %r5283, %r5276;
	xor.b32  	%r5326, %r5297, %r5325;
	shf.l.wrap.b32 	%r5327, %r5326, %r5326, 16;
	add.s32 	%r5328, %r5262, %r5327;
	xor.b32  	%r5329, %r5276, %r5328;
	shf.l.wrap.b32 	%r5330, %r5329, %r5329, 12;
	add.s32 	%r5331, %r5325, %r5330;
	xor.b32  	%r5332, %r5327, %r5331;
	shf.l.wrap.b32 	%r5333, %r5332, %r5332, 8;
	add.s32 	%r5334, %r5328, %r5333;
	xor.b32  	%r5335, %r5330, %r5334;
	shf.l.wrap.b32 	%r5336, %r5335, %r5335, 7;
	add.s32 	%r5337, %r5295, %r5288;
	xor.b32  	%r5338, %r5261, %r5337;
	shf.l.wrap.b32 	%r5339, %r5338, %r5338, 16;
	add.s32 	%r5340, %r5274, %r5339;
	xor.b32  	%r5341, %r5288, %r5340;
	shf.l.wrap.b32 	%r5342, %r5341, %r5341, 12;
	add.s32 	%r5343, %r5337, %r5342;
	xor.b32  	%r5344, %r5339, %r5343;
	shf.l.wrap.b32 	%r5345, %r5344, %r5344, 8;
	add.s32 	%r5346, %r5340, %r5345;
	xor.b32  	%r5347, %r5342, %r5346;
	shf.l.wrap.b32 	%r5348, %r5347, %r5347, 7;
	add.s32 	%r5349, %r5307, %r5324;
	xor.b32  	%r5350, %r5345, %r5349;
	shf.l.wrap.b32 	%r5351, %r5350, %r5350, 16;
	add.s32 	%r5352, %r5334, %r5351;
	xor.b32  	%r5353, %r5324, %r5352;
	shf.l.wrap.b32 	%r5354, %r5353, %r5353, 12;
	add.s32 	%r5355, %r5349, %r5354;
	xor.b32  	%r5356, %r5351, %r5355;
	shf.l.wrap.b32 	%r5357, %r5356, %r5356, 8;
	add.s32 	%r5358, %r5352, %r5357;
	xor.b32  	%r5359, %r5354, %r5358;
	shf.l.wrap.b32 	%r5360, %r5359, %r5359, 7;
	add.s32 	%r5361, %r5319, %r5336;
	xor.b32  	%r5362, %r5309, %r5361;
	shf.l.wrap.b32 	%r5363, %r5362, %r5362, 16;
	add.s32 	%r5364, %r5346, %r5363;
	xor.b32  	%r5365, %r5336, %r5364;
	shf.l.wrap.b32 	%r5366, %r5365, %r5365, 12;
	add.s32 	%r5367, %r5361, %r5366;
	xor.b32  	%r5368, %r5363, %r5367;
	shf.l.wrap.b32 	%r5369, %r5368, %r5368, 8;
	add.s32 	%r5370, %r5364, %r5369;
	xor.b32  	%r5371, %r5366, %r5370;
	shf.l.wrap.b32 	%r5372, %r5371, %r5371, 7;
	add.s32 	%r5373, %r5331, %r5348;
	xor.b32  	%r5374, %r5321, %r5373;
	shf.l.wrap.b32 	%r5375, %r5374, %r5374, 16;
	add.s32 	%r5376, %r5310, %r5375;
	xor.b32  	%r5377, %r5348, %r5376;
	shf.l.wrap.b32 	%r5378, %r5377, %r5377, 12;
	add.s32 	%r5379, %r5373, %r5378;
	xor.b32  	%r5380, %r5375, %r5379;
	shf.l.wrap.b32 	%r5381, %r5380, %r5380, 8;
	add.s32 	%r5382, %r5376, %r5381;
	xor.b32  	%r5383, %r5378, %r5382;
	shf.l.wrap.b32 	%r5384, %r5383, %r5383, 7;
	add.s32 	%r5385, %r5343, %r5312;
	xor.b32  	%r5386, %r5333, %r5385;
	shf.l.wrap.b32 	%r5387, %r5386, %r5386, 16;
	add.s32 	%r5388, %r5322, %r5387;
	xor.b32  	%r5389, %r5312, %r5388;
	shf.l.wrap.b32 	%r5390, %r5389, %r5389, 12;
	add.s32 	%r5391, %r5385, %r5390;
	xor.b32  	%r5392, %r5387, %r5391;
	shf.l.wrap.b32 	%r5393, %r5392, %r5392, 8;
	add.s32 	%r5394, %r5388, %r5393;
	xor.b32  	%r5395, %r5390, %r5394;
	shf.l.wrap.b32 	%r5396, %r5395, %r5395, 7;
	add.s32 	%r10807, %r13, %r5355;
	add.s32 	%r10806, %r14, %r5367;
	add.s32 	%r10805, %r15, %r5379;
	add.s32 	%r10804, %r16, %r5391;
	add.s32 	%r10808, %r10815, %r5396;
	add.s32 	%r10809, %r10814, %r5360;
	add.s32 	%r10810, %r10813, %r5372;
	add.s32 	%r10811, %r10812, %r5384;
	xor.b32  	%r5397, %r5017, 1;
	shf.l.wrap.b32 	%r5398, %r5017, %r5397, 16;
	add.s32 	%r5399, %r10815, %r5398;
	xor.b32  	%r5400, %r10815, %r5399;
	shf.l.wrap.b32 	%r5401, %r5400, %r5400, 12;
	add.s32 	%r5402, %r5017, %r5401;
	xor.b32  	%r5403, %r5398, %r5402;
	shf.l.wrap.b32 	%r5404, %r5403, %r5403, 8;
	add.s32 	%r5405, %r5399, %r5404;
	xor.b32  	%r5406, %r5401, %r5405;
	shf.l.wrap.b32 	%r5407, %r5406, %r5406, 7;
	add.s32 	%r5408, %r5402, %r5038;
	xor.b32  	%r5409, %r5057, %r5408;
	shf.l.wrap.b32 	%r5410, %r5409, %r5409, 16;
	add.s32 	%r5411, %r5047, %r5410;
	xor.b32  	%r5412, %r5038, %r5411;
	shf.l.wrap.b32 	%r5413, %r5412, %r5412, 12;
	add.s32 	%r5414, %r5408, %r5413;
	xor.b32  	%r5415, %r5410, %r5414;
	shf.l.wrap.b32 	%r5416, %r5415, %r5415, 8;
	add.s32 	%r5417, %r5411, %r5416;
	xor.b32  	%r5418, %r5413, %r5417;
	shf.l.wrap.b32 	%r5419, %r5418, %r5418, 7;
	xor.b32  	%r5420, %r5404, %r5073;
	shf.l.wrap.b32 	%r5421, %r5420, %r5420, 16;
	add.s32 	%r5422, %r5058, %r5421;
	xor.b32  	%r5423, %r5049, %r5422;
	shf.l.wrap.b32 	%r5424, %r5423, %r5423, 12;
	add.s32 	%r5425, %r5073, %r5424;
	xor.b32  	%r5426, %r5421, %r5425;
	shf.l.wrap.b32 	%r5427, %r5426, %r5426, 8;
	add.s32 	%r5428, %r5422, %r5427;
	xor.b32  	%r5429, %r5424, %r5428;
	shf.l.wrap.b32 	%r5430, %r5429, %r5429, 7;
	add.s32 	%r5431, %r5405, %r5087;
	xor.b32  	%r5432, %r5060, %r5431;
	shf.l.wrap.b32 	%r5433, %r5432, %r5432, 12;
	add.s32 	%r5434, %r5085, %r5433;
	xor.b32  	%r5435, %r5087, %r5434;
	shf.l.wrap.b32 	%r5436, %r5435, %r5435, 8;
	add.s32 	%r5437, %r5431, %r5436;
	xor.b32  	%r5438, %r5433, %r5437;
	shf.l.wrap.b32 	%r5439, %r5438, %r5438, 7;
	add.s32 	%r5440, %r5055, %r5407;
	xor.b32  	%r5441, %r5046, %r5440;
	shf.l.wrap.b32 	%r5442, %r5441, %r5441, 16;
	add.s32 	%r5443, %r5036, %r5442;
	xor.b32  	%r5444, %r5407, %r5443;
	shf.l.wrap.b32 	%r5445, %r5444, %r5444, 12;
	add.s32 	%r5446, %r5440, %r5445;
	xor.b32  	%r5447, %r5442, %r5446;
	shf.l.wrap.b32 	%r5448, %r5447, %r5447, 8;
	add.s32 	%r5449, %r5443, %r5448;
	xor.b32  	%r5450, %r5445, %r5449;
	shf.l.wrap.b32 	%r5451, %r5450, %r5450, 7;
	add.s32 	%r5452, %r5414, %r5451;
	xor.b32  	%r5453, %r5427, %r5452;
	shf.l.wrap.b32 	%r5454, %r5453, %r5453, 16;
	add.s32 	%r5455, %r5437, %r5454;
	xor.b32  	%r5456, %r5451, %r5455;
	shf.l.wrap.b32 	%r5457, %r5456, %r5456, 12;
	add.s32 	%r5458, %r5452, %r5457;
	xor.b32  	%r5459, %r5454, %r5458;
	shf.l.wrap.b32 	%r5460, %r5459, %r5459, 8;
	add.s32 	%r5461, %r5455, %r5460;
	xor.b32  	%r5462, %r5457, %r5461;
	shf.l.wrap.b32 	%r5463, %r5462, %r5462, 7;
	add.s32 	%r5464, %r5425, %r5419;
	xor.b32  	%r5465, %r5436, %r5464;
	shf.l.wrap.b32 	%r5466, %r5465, %r5465, 16;
	add.s32 	%r5467, %r5449, %r5466;
	xor.b32  	%r5468, %r5419, %r5467;
	shf.l.wrap.b32 	%r5469, %r5468, %r5468, 12;
	add.s32 	%r5470, %r5464, %r5469;
	xor.b32  	%r5471, %r5466, %r5470;
	shf.l.wrap.b32 	%r5472, %r5471, %r5471, 8;
	add.s32 	%r5473, %r5467, %r5472;
	xor.b32  	%r5474, %r5469, %r5473;
	shf.l.wrap.b32 	%r5475, %r5474, %r5474, 7;
	add.s32 	%r5476, %r5434, %r5430;
	xor.b32  	%r5477, %r5448, %r5476;
	shf.l.wrap.b32 	%r5478, %r5477, %r5477, 16;
	add.s32 	%r5479, %r5417, %r5478;
	xor.b32  	%r5480, %r5430, %r5479;
	shf.l.wrap.b32 	%r5481, %r5480, %r5480, 12;
	add.s32 	%r5482, %r5476, %r5481;
	xor.b32  	%r5483, %r5478, %r5482;
	shf.l.wrap.b32 	%r5484, %r5483, %r5483, 8;
	add.s32 	%r5485, %r5479, %r5484;
	xor.b32  	%r5486, %r5481, %r5485;
	shf.l.wrap.b32 	%r5487, %r5486, %r5486, 7;
	add.s32 	%r5488, %r5446, %r5439;
	xor.b32  	%r5489, %r5416, %r5488;
	shf.l.wrap.b32 	%r5490, %r5489, %r5489, 16;
	add.s32 	%r5491, %r5428, %r5490;
	xor.b32  	%r5492, %r5439, %r5491;
	shf.l.wrap.b32 	%r5493, %r5492, %r5492, 12;
	add.s32 	%r5494, %r5488, %r5493;
	xor.b32  	%r5495, %r5490, %r5494;
	shf.l.wrap.b32 	%r5496, %r5495, %r5495, 8;
	add.s32 	%r5497, %r5491, %r5496;
	xor.b32  	%r5498, %r5493, %r5497;
	shf.l.wrap.b32 	%r5499, %r5498, %r5498, 7;
	add.s32 	%r5500, %r5458, %r5475;
	xor.b32  	%r5501, %r5496, %r5500;
	shf.l.wrap.b32 	%r5502, %r5501, %r5501, 16;
	add.s32 	%r5503, %r5485, %r5502;
	xor.b32  	%r5504, %r5475, %r5503;
	shf.l.wrap.b32 	%r5505, %r5504, %r5504, 12;
	add.s32 	%r5506, %r5500, %r5505;
	xor.b32  	%r5507, %r5502, %r5506;
	shf.l.wrap.b32 	%r5508, %r5507, %r5507, 8;
	add.s32 	%r5509, %r5503, %r5508;
	xor.b32  	%r5510, %r5505, %r5509;
	shf.l.wrap.b32 	%r5511, %r5510, %r5510, 7;
	add.s32 	%r5512, %r5470, %r5487;
	xor.b32  	%r5513, %r5460, %r5512;
	shf.l.wrap.b32 	%r5514, %r5513, %r5513, 16;
	add.s32 	%r5515, %r5497, %r5514;
	xor.b32  	%r5516, %r5487, %r5515;
	shf.l.wrap.b32 	%r5517, %r5516, %r5516, 12;
	add.s32 	%r5518, %r5512, %r5517;
	xor.b32  	%r5519, %r5514, %r5518;
	shf.l.wrap.b32 	%r5520, %r5519, %r5519, 8;
	add.s32 	%r5521, %r5515, %r5520;
	xor.b32  	%r5522, %r5517, %r5521;
	shf.l.wrap.b32 	%r5523, %r5522, %r5522, 7;
	add.s32 	%r5524, %r5482, %r5499;
	xor.b32  	%r5525, %r5472, %r5524;
	shf.l.wrap.b32 	%r5526, %r5525, %r5525, 16;
	add.s32 	%r5527, %r5461, %r5526;
	xor.b32  	%r5528, %r5499, %r5527;
	shf.l.wrap.b32 	%r5529, %r5528, %r5528, 12;
	add.s32 	%r5530, %r5524, %r5529;
	xor.b32  	%r5531, %r5526, %r5530;
	shf.l.wrap.b32 	%r5532, %r5531, %r5531, 8;
	add.s32 	%r5533, %r5527, %r5532;
	xor.b32  	%r5534, %r5529, %r5533;
	shf.l.wrap.b32 	%r5535, %r5534, %r5534, 7;
	add.s32 	%r5536, %r5494, %r5463;
	xor.b32  	%r5537, %r5484, %r5536;
	shf.l.wrap.b32 	%r5538, %r5537, %r5537, 16;
	add.s32 	%r5539, %r5473, %r5538;
	xor.b32  	%r5540, %r5463, %r5539;
	shf.l.wrap.b32 	%r5541, %r5540, %r5540, 12;
	add.s32 	%r5542, %r5536, %r5541;
	xor.b32  	%r5543, %r5538, %r5542;
	shf.l.wrap.b32 	%r5544, %r5543, %r5543, 8;
	add.s32 	%r5545, %r5539, %r5544;
	xor.b32  	%r5546, %r5541, %r5545;
	shf.l.wrap.b32 	%r5547, %r5546, %r5546, 7;
	add.s32 	%r5548, %r5506, %r5547;
	xor.b32  	%r5549, %r5520, %r5548;
	shf.l.wrap.b32 	%r5550, %r5549, %r5549, 16;
	add.s32 	%r5551, %r5533, %r5550;
	xor.b32  	%r5552, %r5547, %r5551;
	shf.l.wrap.b32 	%r5553, %r5552, %r5552, 12;
	add.s32 	%r5554, %r5548, %r5553;
	xor.b32  	%r5555, %r5550, %r5554;
	shf.l.wrap.b32 	%r5556, %r5555, %r5555, 8;
	add.s32 	%r5557, %r5551, %r5556;
	xor.b32  	%r5558, %r5553, %r5557;
	shf.l.wrap.b32 	%r5559, %r5558, %r5558, 7;
	add.s32 	%r5560, %r5518, %r5511;
	xor.b32  	%r5561, %r5532, %r5560;
	shf.l.wrap.b32 	%r5562, %r5561, %r5561, 16;
	add.s32 	%r5563, %r5545, %r5562;
	xor.b32  	%r5564, %r5511, %r5563;
	shf.l.wrap.b32 	%r5565, %r5564, %r5564, 12;
	add.s32 	%r5566, %r5560, %r5565;
	xor.b32  	%r5567, %r5562, %r5566;
	shf.l.wrap.b32 	%r5568, %r5567, %r5567, 8;
	add.s32 	%r5569, %r5563, %r5568;
	xor.b32  	%r5570, %r5565, %r5569;
	shf.l.wrap.b32 	%r5571, %r5570, %r5570, 7;
	add.s32 	%r5572, %r5530, %r5523;
	xor.b32  	%r5573, %r5544, %r5572;
	shf.l.wrap.b32 	%r5574, %r5573, %r5573, 16;
	add.s32 	%r5575, %r5509, %r5574;
	xor.b32  	%r5576, %r5523, %r5575;
	shf.l.wrap.b32 	%r5577, %r5576, %r5576, 12;
	add.s32 	%r5578, %r5572, %r5577;
	xor.b32  	%r5579, %r5574, %r5578;
	shf.l.wrap.b32 	%r5580, %r5579, %r5579, 8;
	add.s32 	%r5581, %r5575, %r5580;
	xor.b32  	%r5582, %r5577, %r5581;
	shf.l.wrap.b32 	%r5583, %r5582, %r5582, 7;
	add.s32 	%r5584, %r5542, %r5535;
	xor.b32  	%r5585, %r5508, %r5584;
	shf.l.wrap.b32 	%r5586, %r5585, %r5585, 16;
	add.s32 	%r5587, %r5521, %r5586;
	xor.b32  	%r5588, %r5535, %r5587;
	shf.l.wrap.b32 	%r5589, %r5588, %r5588, 12;
	add.s32 	%r5590, %r5584, %r5589;
	xor.b32  	%r5591, %r5586, %r5590;
	shf.l.wrap.b32 	%r5592, %r5591, %r5591, 8;
	add.s32 	%r5593, %r5587, %r5592;
	xor.b32  	%r5594, %r5589, %r5593;
	shf.l.wrap.b32 	%r5595, %r5594, %r5594, 7;
	add.s32 	%r5596, %r5554, %r5571;
	xor.b32  	%r5597, %r5592, %r5596;
	shf.l.wrap.b32 	%r5598, %r5597, %r5597, 16;
	add.s32 	%r5599, %r5581, %r5598;
	xor.b32  	%r5600, %r5571, %r5599;
	shf.l.wrap.b32 	%r5601, %r5600, %r5600, 12;
	add.s32 	%r5602, %r5596, %r5601;
	xor.b32  	%r5603, %r5598, %r5602;
	shf.l.wrap.b32 	%r5604, %r5603, %r5603, 8;
	add.s32 	%r5605, %r5599, %r5604;
	xor.b32  	%r5606, %r5601, %r5605;
	shf.l.wrap.b32 	%r5607, %r5606, %r5606, 7;
	add.s32 	%r5608, %r5566, %r5583;
	xor.b32  	%r5609, %r5556, %r5608;
	shf.l.wrap.b32 	%r5610, %r5609, %r5609, 16;
	add.s32 	%r5611, %r5593, %r5610;
	xor.b32  	%r5612, %r5583, %r5611;
	shf.l.wrap.b32 	%r5613, %r5612, %r5612, 12;
	add.s32 	%r5614, %r5608, %r5613;
	xor.b32  	%r5615, %r5610, %r5614;
	shf.l.wrap.b32 	%r5616, %r5615, %r5615, 8;
	add.s32 	%r5617, %r5611, %r5616;
	xor.b32  	%r5618, %r5613, %r5617;
	shf.l.wrap.b32 	%r5619, %r5618, %r5618, 7;
	add.s32 	%r5620, %r5578, %r5595;
	xor.b32  	%r5621, %r5568, %r5620;
	shf.l.wrap.b32 	%r5622, %r5621, %r5621, 16;
	add.s32 	%r5623, %r5557, %r5622;
	xor.b32  	%r5624, %r5595, %r5623;
	shf.l.wrap.b32 	%r5625, %r5624, %r5624, 12;
	add.s32 	%r5626, %r5620, %r5625;
	xor.b32  	%r5627, %r5622, %r5626;
	shf.l.wrap.b32 	%r5628, %r5627, %r5627, 8;
	add.s32 	%r5629, %r5623, %r5628;
	xor.b32  	%r5630, %r5625, %r5629;
	shf.l.wrap.b32 	%r5631, %r5630, %r5630, 7;
	add.s32 	%r5632, %r5590, %r5559;
	xor.b32  	%r5633, %r5580, %r5632;
	shf.l.wrap.b32 	%r5634, %r5633, %r5633, 16;
	add.s32 	%r5635, %r5569, %r5634;
	xor.b32  	%r5636, %r5559, %r5635;
	shf.l.wrap.b32 	%r5637, %r5636, %r5636, 12;
	add.s32 	%r5638, %r5632, %r5637;
	xor.b32  	%r5639, %r5634, %r5638;
	shf.l.wrap.b32 	%r5640, %r5639, %r5639, 8;
	add.s32 	%r5641, %r5635, %r5640;
	xor.b32  	%r5642, %r5637, %r5641;
	shf.l.wrap.b32 	%r5643, %r5642, %r5642, 7;
	add.s32 	%r5644, %r5602, %r5643;
	xor.b32  	%r5645, %r5616, %r5644;
	shf.l.wrap.b32 	%r5646, %r5645, %r5645, 16;
	add.s32 	%r5647, %r5629, %r5646;
	xor.b32  	%r5648, %r5643, %r5647;
	shf.l.wrap.b32 	%r5649, %r5648, %r5648, 12;
	add.s32 	%r5650, %r5644, %r5649;
	xor.b32  	%r5651, %r5646, %r5650;
	shf.l.wrap.b32 	%r5652, %r5651, %r5651, 8;
	add.s32 	%r5653, %r5614, %r5607;
	xor.b32  	%r5654, %r5628, %r5653;
	shf.l.wrap.b32 	%r5655, %r5654, %r5654, 16;
	add.s32 	%r5656, %r5641, %r5655;
	xor.b32  	%r5657, %r5607, %r5656;
	shf.l.wrap.b32 	%r5658, %r5657, %r5657, 12;
	add.s32 	%r5659, %r5653, %r5658;
	xor.b32  	%r5660, %r5655, %r5659;
	shf.l.wrap.b32 	%r5661, %r5660, %r5660, 8;
	add.s32 	%r5662, %r5656, %r5661;
	xor.b32  	%r5663, %r5658, %r5662;
	shf.l.wrap.b32 	%r5664, %r5663, %r5663, 7;
	add.s32 	%r5665, %r5626, %r5619;
	xor.b32  	%r5666, %r5640, %r5665;
	shf.l.wrap.b32 	%r5667, %r5666, %r5666, 16;
	add.s32 	%r5668, %r5605, %r5667;
	xor.b32  	%r5669, %r5619, %r5668;
	shf.l.wrap.b32 	%r5670, %r5669, %r5669, 12;
	add.s32 	%r5671, %r5665, %r5670;
	xor.b32  	%r5672, %r5667, %r5671;
	shf.l.wrap.b32 	%r5673, %r5672, %r5672, 8;
	add.s32 	%r5674, %r5668, %r5673;
	xor.b32  	%r5675, %r5670, %r5674;
	shf.l.wrap.b32 	%r5676, %r5675, %r5675, 7;
	add.s32 	%r5677, %r5638, %r5631;
	xor.b32  	%r5678, %r5604, %r5677;
	shf.l.wrap.b32 	%r5679, %r5678, %r5678, 16;
	add.s32 	%r5680, %r5617, %r5679;
	xor.b32  	%r5681, %r5631, %r5680;
	shf.l.wrap.b32 	%r5682, %r5681, %r5681, 12;
	add.s32 	%r5683, %r5677, %r5682;
	xor.b32  	%r5684, %r5679, %r5683;
	shf.l.wrap.b32 	%r5685, %r5684, %r5684, 8;
	add.s32 	%r5686, %r5680, %r5685;
	add.s32 	%r5687, %r5650, %r5664;
	xor.b32  	%r5688, %r5685, %r5687;
	shf.l.wrap.b32 	%r5689, %r5688, %r5688, 16;
	add.s32 	%r5690, %r5674, %r5689;
	xor.b32  	%r5691, %r5664, %r5690;
	shr.u32 	%r5692, %r5691, 20;
	add.s32 	%r5693, %r5687, %r5692;
	add.s32 	%r5694, %r5659, %r5676;
	xor.b32  	%r5695, %r5652, %r5694;
	shf.l.wrap.b32 	%r5696, %r5695, %r5695, 16;
	add.s32 	%r5697, %r5686, %r5696;
	xor.b32  	%r5698, %r5676, %r5697;
	shr.u32 	%r5699, %r5698, 20;
	add.s32 	%r5700, %r5694, %r5699;
	add.s32 	%r5701, %r13, %r5693;
	add.s32 	%r5702, %r14, %r5700;
	not.b32 	%r5703, %r10803;
	add.s32 	%r5704, %r246, %r5703;
	mov.b32 	%r5705, 1;
	shl.b32 	%r5706, %r5705, %r5704;
	and.b32  	%r261, %r5706, %r12;
	setp.eq.s32 	%p38, %r261, 0;
	selp.b32 	%r5707, %r5701, %r5702, %p38;
	cvt.u16.u32 	%rs94, %r5707;
	and.b16  	%rs168, %rs94, 1;
	and.b16  	%rs95, %rs166, 255;
	setp.ne.s16 	%p39, %rs95, 1;
	@%p39 bra 	$L__BB1_36;
	setp.eq.s32 	%p40, %r261, 0;
	mul.wide.u32 	%rd39, %r10803, 16;
	add.s64 	%rd40, %rd1, %rd39;
	ld.global.u32 	%r5708, [%rd40+2460];
	selp.b32 	%r5709, %r10807, %r10808, %p40;
	xor.b32  	%r5710, %r5709, %r5708;
	selp.b32 	%r5711, %r10806, %r10809, %p40;
	selp.b32 	%r10807, %r5710, %r10807, %p40;
	selp.b32 	%r10808, %r10808, %r5710, %p40;
	ld.global.u32 	%r5712, [%rd40+2464];
	xor.b32  	%r5713, %r5711, %r5712;
	selp.b32 	%r5714, %r10805, %r10810, %p40;
	selp.b32 	%r10806, %r5713, %r10806, %p40;
	selp.b32 	%r10809, %r10809, %r5713, %p40;
	ld.global.u32 	%r5715, [%rd40+2468];
	xor.b32  	%r5716, %r5714, %r5715;
	selp.b32 	%r5717, %r10804, %r10811, %p40;
	selp.b32 	%r10805, %r5716, %r10805, %p40;
	selp.b32 	%r10810, %r10810, %r5716, %p40;
	ld.global.u32 	%r5718, [%rd40+2472];
	xor.b32  	%r5719, %r5717, %r5718;
	selp.b32 	%r5720, 420, 445, %p40;
	selp.b32 	%r10804, %r5719, %r10804, %p40;
	selp.b32 	%r10811, %r10811, %r5719, %p40;
	add.s32 	%r5721, %r5720, %r10803;
	cvt.u64.u32 	%rd41, %r5721;
	add.s64 	%rd42, %rd1, %rd41;
	ld.global.u8 	%rs96, [%rd42+2440];
	xor.b16  	%rs168, %rs96, %rs168;
$L__BB1_36:
	setp.eq.s32 	%p41, %r261, 0;
	selp.b32 	%r10815, %r10807, %r10808, %p41;
	selp.b32 	%r10814, %r10806, %r10809, %p41;
	selp.b32 	%r10813, %r10805, %r10810, %p41;
	selp.b32 	%r10812, %r10804, %r10811, %p41;
	add.s32 	%r282, %r10803, 1;
	setp.ne.s32 	%p42, %r10803, %r247;
	mov.u16 	%rs166, %rs168;
	mov.u32 	%r10803, %r282;
	@%p42 bra 	$L__BB1_34;
$L__BB1_37:
	st.shared.u32 	[s_mem+24772], %r10815;
	st.shared.v2.u32 	[s_mem+24776], {%r10814, %r10813};
	st.shared.u32 	[s_mem+24784], %r10812;
	st.shared.u8 	[s_mem+24788], %rs168;
$L__BB1_38:
	bar.sync 	0;
	mov.b32 	%r11347, 0;
	mov.u32 	%r5724, %tid.x;
	mov.u32 	%r11348, %r11347;
	mov.u32 	%r11349, %r11347;
	mov.u32 	%r11350, %r11347;
	mov.u32 	%r11351, %r11347;
	mov.u32 	%r11352, %r11347;
	mov.u32 	%r11353, %r11347;
	mov.u32 	%r11354, %r11347;
	mov.u32 	%r11355, %r11347;
	mov.u32 	%r11356, %r11347;
	mov.u32 	%r11357, %r11347;
	mov.u32 	%r11358, %r11347;
	mov.u32 	%r11359, %r11347;
	mov.u32 	%r11360, %r11347;
	mov.u32 	%r11361, %r11347;
	mov.u32 	%r11362, %r11347;
	mov.u32 	%r11363, %r11347;
	mov.u32 	%r11364, %r11347;
	mov.u32 	%r11365, %r11347;
	mov.u32 	%r11366, %r11347;
	mov.u32 	%r11367, %r11347;
	mov.u32 	%r11368, %r11347;
	mov.u32 	%r11369, %r11347;
	mov.u32 	%r11370, %r11347;
	mov.u32 	%r11371, %r11347;
	mov.u32 	%r11372, %r11347;
	mov.u32 	%r11373, %r11347;
	mov.u32 	%r11374, %r11347;
	mov.u32 	%r11375, %r11347;
	mov.u32 	%r11376, %r11347;
	mov.u32 	%r11377, %r11347;
	mov.u32 	%r11378, %r11347;
	mov.u32 	%r11379, %r11347;
	mov.u32 	%r11380, %r11347;
	mov.u32 	%r11381, %r11347;
	mov.u32 	%r11382, %r11347;
	mov.u32 	%r11383, %r11347;
	mov.u32 	%r11384, %r11347;
	mov.u32 	%r11385, %r11347;
	mov.u32 	%r11386, %r11347;
	mov.u32 	%r11387, %r11347;
	mov.u32 	%r11388, %r11347;
	mov.u32 	%r11389, %r11347;
	mov.u32 	%r11390, %r11347;
	mov.u32 	%r11391, %r11347;
	mov.u32 	%r11392, %r11347;
	mov.u32 	%r11393, %r11347;
	mov.u32 	%r11394, %r11347;
	mov.u32 	%r11395, %r11347;
	mov.u32 	%r11396, %r11347;
	mov.u32 	%r11397, %r11347;
	mov.u32 	%r11398, %r11347;
	mov.u32 	%r11399, %r11347;
	mov.u32 	%r11400, %r11347;
	mov.u32 	%r11401, %r11347;
	mov.u32 	%r11402, %r11347;
	mov.u32 	%r11403, %r11347;
	mov.u32 	%r11404, %r11347;
	mov.u32 	%r11405, %r11347;
	mov.u32 	%r11406, %r11347;
	mov.u32 	%r11407, %r11347;
	mov.u32 	%r11408, %r11347;
	mov.u32 	%r11409, %r11347;
	mov.u32 	%r11410, %r11347;
	mov.u32 	%r11411, %r11347;
	mov.u32 	%r11412, %r11347;
	mov.u32 	%r11413, %r11347;
	mov.u32 	%r11414, %r11347;
	mov.u32 	%r11415, %r11347;
	mov.u32 	%r11416, %r11347;
	mov.u32 	%r11417, %r11347;
	mov.u32 	%r11418, %r11347;
	mov.u32 	%r11419, %r11347;
	mov.u32 	%r11420, %r11347;
	mov.u32 	%r11421, %r11347;
	mov.u32 	%r11422, %r11347;
	mov.u32 	%r11423, %r11347;
	mov.u32 	%r11424, %r11347;
	mov.u32 	%r11425, %r11347;
	mov.u32 	%r11426, %r11347;
	mov.u32 	%r11427, %r11347;
	mov.u32 	%r11428, %r11347;
	mov.u32 	%r11429, %r11347;
	mov.u32 	%r11430, %r11347;
	mov.u32 	%r11431, %r11347;
	mov.u32 	%r11432, %r11347;
	mov.u32 	%r11433, %r11347;
	mov.u32 	%r11434, %r11347;
	mov.u32 	%r11435, %r11347;
	mov.u32 	%r11436, %r11347;
	mov.u32 	%r11437, %r11347;
	mov.u32 	%r11438, %r11347;
	mov.u32 	%r11439, %r11347;
	mov.u32 	%r11440, %r11347;
	mov.u32 	%r11441, %r11347;
	mov.u32 	%r11442, %r11347;
	mov.u32 	%r11443, %r11347;
	mov.u32 	%r11444, %r11347;
	mov.u32 	%r11445, %r11347;
	mov.u32 	%r11446, %r11347;
	mov.u32 	%r11447, %r11347;
	mov.u32 	%r11448, %r11347;
	mov.u32 	%r11449, %r11347;
	mov.u32 	%r11450, %r11347;
	mov.u32 	%r11451, %r11347;
	mov.u32 	%r11452, %r11347;
	mov.u32 	%r11453, %r11347;
	mov.u32 	%r11454, %r11347;
	mov.u32 	%r11455, %r11347;
	mov.u32 	%r11456, %r11347;
	mov.u32 	%r11457, %r11347;
	mov.u32 	%r11458, %r11347;
	mov.u32 	%r11459, %r11347;
	mov.u32 	%r11460, %r11347;
	mov.u32 	%r11461, %r11347;
	mov.u32 	%r11462, %r11347;
	mov.u32 	%r11463, %r11347;
	mov.u32 	%r11464, %r11347;
	mov.u32 	%r11465, %r11347;
	mov.u32 	%r11466, %r11347;
	mov.u32 	%r11467, %r11347;
	mov.u32 	%r11468, %r11347;
	mov.u32 	%r11469, %r11347;
	mov.u32 	%r11470, %r11347;
	mov.u32 	%r11471, %r11347;
	mov.u32 	%r11472, %r11347;
	mov.u32 	%r11473, %r11347;
	mov.u32 	%r11474, %r11347;
	mov.u32 	%r11475, %r11347;
	mov.u32 	%r11476, %r11347;
	mov.u32 	%r11477, %r11347;
	mov.u32 	%r11478, %r11347;
	mov.u32 	%r11479, %r11347;
	mov.u32 	%r11480, %r11347;
	mov.u32 	%r11481, %r11347;
	mov.u32 	%r11482, %r11347;
	mov.u32 	%r11483, %r11347;
	mov.u32 	%r11484, %r11347;
	mov.u32 	%r11485, %r11347;
	mov.u32 	%r11486, %r11347;
	mov.u32 	%r11487, %r11347;
	mov.u32 	%r11488, %r11347;
	mov.u32 	%r11489, %r11347;
	mov.u32 	%r11490, %r11347;
	mov.u32 	%r11491, %r11347;
	mov.u32 	%r11492, %r11347;
	mov.u32 	%r11493, %r11347;
	mov.u32 	%r11494, %r11347;
	mov.u32 	%r11495, %r11347;
	mov.u32 	%r11496, %r11347;
	mov.u32 	%r11497, %r11347;
	mov.u32 	%r11498, %r11347;
	mov.u32 	%r11499, %r11347;
	mov.u32 	%r11500, %r11347;
	mov.u32 	%r11501, %r11347;
	mov.u32 	%r11502, %r11347;
	mov.u32 	%r11503, %r11347;
	mov.u32 	%r11504, %r11347;
	mov.u32 	%r11505, %r11347;
	mov.u32 	%r11506, %r11347;
	mov.u32 	%r11507, %r11347;
	mov.u32 	%r11508, %r11347;
	mov.u32 	%r11509, %r11347;
	mov.u32 	%r11510, %r11347;
	mov.u32 	%r11511, %r11347;
	mov.u32 	%r11512, %r11347;
	mov.u32 	%r11513, %r11347;
	mov.u32 	%r11514, %r11347;
	mov.u32 	%r11515, %r11347;
	mov.u32 	%r11516, %r11347;
	mov.u32 	%r11517, %r11347;
	mov.u32 	%r11518, %r11347;
	mov.u32 	%r11519, %r11347;
	mov.u32 	%r11520, %r11347;
	mov.u32 	%r11521, %r11347;
	mov.u32 	%r11522, %r11347;
	mov.u32 	%r11523, %r11347;
	mov.u32 	%r11524, %r11347;
	mov.u32 	%r11525, %r11347;
	mov.u32 	%r11526, %r11347;
	mov.u32 	%r11527, %r11347;
	mov.u32 	%r11528, %r11347;
	mov.u32 	%r11529, %r11347;
	mov.u32 	%r11530, %r11347;
	mov.u32 	%r11531, %r11347;
	mov.u32 	%r11532, %r11347;
	mov.u32 	%r11533, %r11347;
	mov.u32 	%r11534, %r11347;
	mov.u32 	%r11535, %r11347;
	mov.u32 	%r11536, %r11347;
	mov.u32 	%r11537, %r11347;
	mov.u32 	%r11538, %r11347;
	mov.u32 	%r11008, %r11347;
$L__BB1_39:
	ld.param.u32 	%r10703, [fused_batch_pir_kernel_2_param_4];
	ld.param.u64 	%rd100, [fused_batch_pir_kernel_2_param_1];
	cvta.to.global.u64 	%rd2, %rd100;
	shl.b32 	%r5725, %r5724, 3;
	and.b32  	%r5726, %r5725, 7936;
	add.s32 	%r5727, %r11008, %r5726;
	mov.u32 	%r5728, %ctaid.x;
	shl.b32 	%r5729, %r5728, 11;
	and.b32  	%r5730, %r5724, 31;
	or.b32  	%r5731, %r5729, %r5730;
	add.s32 	%r484, %r5731, %r5727;
	setp.ge.s32 	%p43, %r484, %r10703;
	mov.b32 	%r11015, 0;
	mov.u32 	%r11016, %r11015;
	mov.u32 	%r11017, %r11015;
	mov.u32 	%r11018, %r11015;
	@%p43 bra 	$L__BB1_53;
	ld.global.u8 	%rs97, [%rd2+17];
	max.u16 	%rs98, %rs97, 11;
	cvt.u32.u16 	%r11014, %rs98;
	add.s32 	%r486, %r11014, -11;
	ld.shared.v4.u32 	{%r11018, %r11017, %r11016, %r11015}, [s_mem+24672];
	ld.shared.u8 	%rs169, [s_mem+24688];
	cvt.u32.u16 	%r491, %rs97;
	setp.ge.u32 	%p44, %r486, %r491;
	@%p44 bra 	$L__BB1_45;
	sub.s32 	%r11013, %r491, %r11014;
	cvt.u64.u32 	%rd43, %r486;
	add.s64 	%rd108, %rd2, %rd43;
	mul.wide.u32 	%rd44, %r486, 16;
	add.s64 	%rd45, %rd2, %rd44;
	add.s64 	%rd107, %rd45, 32;
	mov.u16 	%rs170, %rs169;
$L__BB1_42:
	add.s32 	%r5732, %r13, %r11018;
	shf.l.wrap.b32 	%r5733, %r5732, %r5732, 16;
	add.s32 	%r5734, %r11018, %r5733;
	xor.b32  	%r5735, %r11018, %r5734;
	shf.l.wrap.b32 	%r5736, %r5735, %r5735, 12;
	add.s32 	%r5737, %r5732, %r5736;
	xor.b32  	%r5738, %r5733, %r5737;
	shf.l.wrap.b32 	%r5739, %r5738, %r5738, 8;
	add.s32 	%r5740, %r5734, %r5739;
	xor.b32  	%r5741, %r5736, %r5740;
	shf.l.wrap.b32 	%r5742, %r5741, %r5741, 7;
	add.s32 	%r5743, %r14, %r11017;
	shf.l.wrap.b32 	%r5744, %r5743, %r5743, 16;
	add.s32 	%r5745, %r11017, %r5744;
	xor.b32  	%r5746, %r11017, %r5745;
	shf.l.wrap.b32 	%r5747, %r5746, %r5746, 12;
	add.s32 	%r5748, %r5743, %r5747;
	xor.b32  	%r5749, %r5744, %r5748;
	shf.l.wrap.b32 	%r5750, %r5749, %r5749, 8;
	add.s32 	%r5751, %r5745, %r5750;
	xor.b32  	%r5752, %r5747, %r5751;
	shf.l.wrap.b32 	%r5753, %r5752, %r5752, 7;
	add.s32 	%r5754, %r15, %r11016;
	shf.l.wrap.b32 	%r5755, %r5754, %r5754, 16;
	add.s32 	%r5756, %r11016, %r5755;
	xor.b32  	%r5757, %r11016, %r5756;
	shf.l.wrap.b32 	%r5758, %r5757, %r5757, 12;
	add.s32 	%r5759, %r5754, %r5758;
	xor.b32  	%r5760, %r5755, %r5759;
	shf.l.wrap.b32 	%r5761, %r5760, %r5760, 8;
	add.s32 	%r5762, %r5756, %r5761;
	xor.b32  	%r5763, %r5758, %r5762;
	shf.l.wrap.b32 	%r5764, %r5763, %r5763, 7;
	add.s32 	%r5765, %r16, %r11015;
	shf.l.wrap.b32 	%r5766, %r5765, %r5765, 16;
	add.s32 	%r5767, %r11015, %r5766;
	xor.b32  	%r5768, %r11015, %r5767;
	shf.l.wrap.b32 	%r5769, %r5768, %r5768, 12;
	add.s32 	%r5770, %r5765, %r5769;
	xor.b32  	%r5771, %r5766, %r5770;
	shf.l.wrap.b32 	%r5772, %r5771, %r5771, 8;
	add.s32 	%r5773, %r5767, %r5772;
	xor.b32  	%r5774, %r5769, %r5773;
	shf.l.wrap.b32 	%r5775, %r5774, %r5774, 7;
	add.s32 	%r5776, %r5737, %r5753;
	xor.b32  	%r5777, %r5772, %r5776;
	shf.l.wrap.b32 	%r5778, %r5777, %r5777, 16;
	add.s32 	%r5779, %r5762, %r5778;
	xor.b32  	%r5780, %r5753, %r5779;
	shf.l.wrap.b32 	%r5781, %r5780, %r5780, 12;
	add.s32 	%r5782, %r5776, %r5781;
	xor.b32  	%r5783, %r5778, %r5782;
	shf.l.wrap.b32 	%r5784, %r5783, %r5783, 8;
	add.s32 	%r5785, %r5779, %r5784;
	xor.b32  	%r5786, %r5781, %r5785;
	shf.l.wrap.b32 	%r5787, %r5786, %r5786, 7;
	add.s32 	%r5788, %r5748, %r5764;
	xor.b32  	%r5789, %r5739, %r5788;
	shf.l.wrap.b32 	%r5790, %r5789, %r5789, 16;
	add.s32 	%r5791, %r5773, %r5790;
	xor.b32  	%r5792, %r5764, %r5791;
	shf.l.wrap.b32 	%r5793, %r5792, %r5792, 12;
	add.s32 	%r5794, %r5788, %r5793;
	xor.b32  	%r5795, %r5790, %r5794;
	shf.l.wrap.b32 	%r5796, %r5795, %r5795, 8;
	add.s32 	%r5797, %r5791, %r5796;
	xor.b32  	%r5798, %r5793, %r5797;
	shf.l.wrap.b32 	%r5799, %r5798, %r5798, 7;
	add.s32 	%r5800, %r5759, %r5775;
	xor.b32  	%r5801, %r5750, %r5800;
	shf.l.wrap.b32 	%r5802, %r5801, %r5801, 16;
	add.s32 	%r5803, %r5740, %r5802;
	xor.b32  	%r5804, %r5775, %r5803;
	shf.l.wrap.b32 	%r5805, %r5804, %r5804, 12;
	add.s32 	%r5806, %r5800, %r5805;
	xor.b32  	%r5807, %r5802, %r5806;
	shf.l.wrap.b32 	%r5808, %r5807, %r5807, 8;
	add.s32 	%r5809, %r5803, %r5808;
	xor.b32  	%r5810, %r5805, %r5809;
	shf.l.wrap.b32 	%r5811, %r5810, %r5810, 7;
	add.s32 	%r5812, %r5770, %r5742;
	xor.b32  	%r5813, %r5761, %r5812;
	shf.l.wrap.b32 	%r5814, %r5813, %r5813, 16;
	add.s32 	%r5815, %r5751, %r5814;
	xor.b32  	%r5816, %r5742, %r5815;
	shf.l.wrap.b32 	%r5817, %r5816, %r5816, 12;
	add.s32 	%r5818, %r5812, %r5817;
	xor.b32  	%r5819, %r5814, %r5818;
	shf.l.wrap.b32 	%r5820, %r5819, %r5819, 8;
	add.s32 	%r5821, %r5815, %r5820;
	xor.b32  	%r5822, %r5817, %r5821;
	shf.l.wrap.b32 	%r5823, %r5822, %r5822, 7;
	add.s32 	%r5824, %r5782, %r5823;
	xor.b32  	%r5825, %r5796, %r5824;
	shf.l.wrap.b32 	%r5826, %r5825, %r5825, 16;
	add.s32 	%r5827, %r5809, %r5826;
	xor.b32  	%r5828, %r5823, %r5827;
	shf.l.wrap.b32 	%r5829, %r5828, %r5828, 12;
	add.s32 	%r5830, %r5824, %r5829;
	xor.b32  	%r5831, %r5826, %r5830;
	shf.l.wrap.b32 	%r5832, %r5831, %r5831, 8;
	add.s32 	%r5833, %r5827, %r5832;
	xor.b32  	%r5834, %r5829, %r5833;
	shf.l.wrap.b32 	%r5835, %r5834, %r5834, 7;
	add.s32 	%r5836, %r5794, %r5787;
	xor.b32  	%r5837, %r5808, %r5836;
	shf.l.wrap.b32 	%r5838, %r5837, %r5837, 16;
	add.s32 	%r5839, %r5821, %r5838;
	xor.b32  	%r5840, %r5787, %r5839;
	shf.l.wrap.b32 	%r5841, %r5840, %r5840, 12;
	add.s32 	%r5842, %r5836, %r5841;
	xor.b32  	%r5843, %r5838, %r5842;
	shf.l.wrap.b32 	%r5844, %r5843, %r5843, 8;
	add.s32 	%r5845, %r5839, %r5844;
	xor.b32  	%r5846, %r5841, %r5845;
	shf.l.wrap.b32 	%r5847, %r5846, %r5846, 7;
	add.s32 	%r5848, %r5806, %r5799;
	xor.b32  	%r5849, %r5820, %r5848;
	shf.l.wrap.b32 	%r5850, %r5849, %r5849, 16;
	add.s32 	%r5851, %r5785, %r5850;
	xor.b32  	%r5852, %r5799, %r5851;
	shf.l.wrap.b32 	%r5853, %r5852, %r5852, 12;
	add.s32 	%r5854, %r5848, %r5853;
	xor.b32  	%r5855, %r5850, %r5854;
	shf.l.wrap.b32 	%r5856, %r5855, %r5855, 8;
	add.s32 	%r5857, %r5851, %r5856;
	xor.b32  	%r5858, %r5853, %r5857;
	shf.l.wrap.b32 	%r5859, %r5858, %r5858, 7;
	add.s32 	%r5860, %r5818, %r5811;
	xor.b32  	%r5861, %r5784, %r5860;
	shf.l.wrap.b32 	%r5862, %r5861, %r5861, 16;
	add.s32 	%r5863, %r5797, %r5862;
	xor.b32  	%r5864, %r5811, %r5863;
	shf.l.wrap.b32 	%r5865, %r5864, %r5864, 12;
	add.s32 	%r5866, %r5860, %r5865;
	xor.b32  	%r5867, %r5862, %r5866;
	shf.l.wrap.b32 	%r5868, %r5867, %r5867, 8;
	add.s32 	%r5869, %r5863, %r5868;
	xor.b32  	%r5870, %r5865, %r5869;
	shf.l.wrap.b32 	%r5871, %r5870, %r5870, 7;
	add.s32 	%r5872, %r5830, %r5847;
	xor.b32  	%r5873, %r5868, %r5872;
	shf.l.wrap.b32 	%r5874, %r5873, %r5873, 16;
	add.s32 	%r5875, %r5857, %r5874;
	xor.b32  	%r5876, %r5847, %r5875;
	shf.l.wrap.b32 	%r5877, %r5876, %r5876, 12;
	add.s32 	%r5878, %r5872, %r5877;
	xor.b32  	%r5879, %r5874, %r5878;
	shf.l.wrap.b32 	%r5880, %r5879, %r5879, 8;
	add.s32 	%r5881, %r5875, %r5880;
	xor.b32  	%r5882, %r5877, %r5881;
	shf.l.wrap.b32 	%r5883, %r5882, %r5882, 7;
	add.s32 	%r5884, %r5842, %r5859;
	xor.b32  	%r5885, %r5832, %r5884;
	shf.l.wrap.b32 	%r5886, %r5885, %r5885, 16;
	add.s32 	%r5887, %r5869, %r5886;
	xor.b32  	%r5888, %r5859, %r5887;
	shf.l.wrap.b32 	%r5889, %r5888, %r5888, 12;
	add.s32 	%r5890, %r5884, %r5889;
	xor.b32  	%r5891, %r5886, %r5890;
	shf.l.wrap.b32 	%r5892, %r5891, %r5891, 8;
	add.s32 	%r5893, %r5887, %r5892;
	xor.b32  	%r5894, %r5889, %r5893;
	shf.l.wrap.b32 	%r5895, %r5894, %r5894, 7;
	add.s32 	%r5896, %r5854, %r5871;
	xor.b32  	%r5897, %r5844, %r5896;
	shf.l.wrap.b32 	%r5898, %r5897, %r5897, 16;
	add.s32 	%r5899, %r5833, %r5898;
	xor.b32  	%r5900, %r5871, %r5899;
	shf.l.wrap.b32 	%r5901, %r5900, %r5900, 12;
	add.s32 	%r5902, %r5896, %r5901;
	xor.b32  	%r5903, %r5898, %r5902;
	shf.l.wrap.b32 	%r5904, %r5903, %r5903, 8;
	add.s32 	%r5905, %r5899, %r5904;
	xor.b32  	%r5906, %r5901, %r5905;
	shf.l.wrap.b32 	%r5907, %r5906, %r5906, 7;
	add.s32 	%r5908, %r5866, %r5835;
	xor.b32  	%r5909, %r5856, %r5908;
	shf.l.wrap.b32 	%r5910, %r5909, %r5909, 16;
	add.s32 	%r5911, %r5845, %r5910;
	xor.b32  	%r5912, %r5835, %r5911;
	shf.l.wrap.b32 	%r5913, %r5912, %r5912, 12;
	add.s32 	%r5914, %r5908, %r5913;
	xor.b32  	%r5915, %r5910, %r5914;
	shf.l.wrap.b32 	%r5916, %r5915, %r5915, 8;
	add.s32 	%r5917, %r5911, %r5916;
	xor.b32  	%r5918, %r5913, %r5917;
	shf.l.wrap.b32 	%r5919, %r5918, %r5918, 7;
	add.s32 	%r5920, %r5878, %r5919;
	xor.b32  	%r5921, %r5892, %r5920;
	shf.l.wrap.b32 	%r5922, %r5921, %r5921, 16;
	add.s32 	%r5923, %r5905, %r5922;
	xor.b32  	%r5924, %r5919, %r5923;
	shf.l.wrap.b32 	%r5925, %r5924, %r5924, 12;
	add.s32 	%r5926, %r5920, %r5925;
	xor.b32  	%r5927, %r5922, %r5926;
	shf.l.wrap.b32 	%r5928, %r5927, %r5927, 8;
	add.s32 	%r5929, %r5923, %r5928;
	xor.b32  	%r5930, %r5925, %r5929;
	shf.l.wrap.b32 	%r5931, %r5930, %r5930, 7;
	add.s32 	%r5932, %r5890, %r5883;
	xor.b32  	%r5933, %r5904, %r5932;
	shf.l.wrap.b32 	%r5934, %r5933, %r5933, 16;
	add.s32 	%r5935, %r5917, %r5934;
	xor.b32  	%r5936, %r5883, %r5935;
	shf.l.wrap.b32 	%r5937, %r5936, %r5936, 12;
	add.s32 	%r5938, %r5932, %r5937;
	xor.b32  	%r5939, %r5934, %r5938;
	shf.l.wrap.b32 	%r5940, %r5939, %r5939, 8;
	add.s32 	%r5941, %r5935, %r5940;
	xor.b32  	%r5942, %r5937, %r5941;
	shf.l.wrap.b32 	%r5943, %r5942, %r5942, 7;
	add.s32 	%r5944, %r5902, %r5895;
	xor.b32  	%r5945, %r5916, %r5944;
	shf.l.wrap.b32 	%r5946, %r5945, %r5945, 16;
	add.s32 	%r5947, %r5881, %r5946;
	xor.b32  	%r5948, %r5895, %r5947;
	shf.l.wrap.b32 	%r5949, %r5948, %r5948, 12;
	add.s32 	%r5950, %r5944, %r5949;
	xor.b32  	%r5951, %r5946, %r5950;
	shf.l.wrap.b32 	%r5952, %r5951, %r5951, 8;
	add.s32 	%r5953, %r5947, %r5952;
	xor.b32  	%r5954, %r5949, %r5953;
	shf.l.wrap.b32 	%r5955, %r5954, %r5954, 7;
	add.s32 	%r5956, %r5914, %r5907;
	xor.b32  	%r5957, %r5880, %r5956;
	shf.l.wrap.b32 	%r5958, %r5957, %r5957, 16;
	add.s32 	%r5959, %r5893, %r5958;
	xor.b32  	%r5960, %r5907, %r5959;
	shf.l.wrap.b32 	%r5961, %r5960, %r5960, 12;
	add.s32 	%r5962, %r5956, %r5961;
	xor.b32  	%r5963, %r5958, %r5962;
	shf.l.wrap.b32 	%r5964, %r5963, %r5963, 8;
	add.s32 	%r5965, %r5959, %r5964;
	xor.b32  	%r5966, %r5961, %r5965;
	shf.l.wrap.b32 	%r5967, %r5966, %r5966, 7;
	add.s32 	%r5968, %r5926, %r5943;
	xor.b32  	%r5969, %r5964, %r5968;
	shf.l.wrap.b32 	%r5970, %r5969, %r5969, 16;
	add.s32 	%r5971, %r5953, %r5970;
	xor.b32  	%r5972, %r5943, %r5971;
	shf.l.wrap.b32 	%r5973, %r5972, %r5972, 12;
	add.s32 	%r5974, %r5968, %r5973;
	xor.b32  	%r5975, %r5970, %r5974;
	shf.l.wrap.b32 	%r5976, %r5975, %r5975, 8;
	add.s32 	%r5977, %r5971, %r5976;
	xor.b32  	%r5978, %r5973, %r5977;
	shf.l.wrap.b32 	%r5979, %r5978, %r5978, 7;
	add.s32 	%r5980, %r5938, %r5955;
	xor.b32  	%r5981, %r5928, %r5980;
	shf.l.wrap.b32 	%r5982, %r5981, %r5981, 16;
	add.s32 	%r5983, %r5965, %r5982;
	xor.b32  	%r5984, %r5955, %r5983;
	shf.l.wrap.b32 	%r5985, %r5984, %r5984, 12;
	add.s32 	%r5986, %r5980, %r5985;
	xor.b32  	%r5987, %r5982, %r5986;
	shf.l.wrap.b32 	%r5988, %r5987, %r5987, 8;
	add.s32 	%r5989, %r5983, %r5988;
	xor.b32  	%r5990, %r5985, %r5989;
	shf.l.wrap.b32 	%r5991, %r5990, %r5990, 7;
	add.s32 	%r5992, %r5950, %r5967;
	xor.b32  	%r5993, %r5940, %r5992;
	shf.l.wrap.b32 	%r5994, %r5993, %r5993, 16;
	add.s32 	%r5995, %r5929, %r5994;
	xor.b32  	%r5996, %r5967, %r5995;
	shf.l.wrap.b32 	%r5997, %r5996, %r5996, 12;
	add.s32 	%r5998, %r5992, %r5997;
	xor.b32  	%r5999, %r5994, %r5998;
	shf.l.wrap.b32 	%r6000, %r5999, %r5999, 8;
	add.s32 	%r6001, %r5995, %r6000;
	xor.b32  	%r6002, %r5997, %r6001;
	shf.l.wrap.b32 	%r6003, %r6002, %r6002, 7;
	add.s32 	%r6004, %r5962, %r5931;
	xor.b32  	%r6005, %r5952, %r6004;
	shf.l.wrap.b32 	%r6006, %r6005, %r6005, 16;
	add.s32 	%r6007, %r5941, %r6006;
	xor.b32  	%r6008, %r5931, %r6007;
	shf.l.wrap.b32 	%r6009, %r6008, %r6008, 12;
	add.s32 	%r6010, %r6004, %r6009;
	xor.b32  	%r6011, %r6006, %r6010;
	shf.l.wrap.b32 	%r6012, %r6011, %r6011, 8;
	add.s32 	%r6013, %r6007, %r6012;
	xor.b32  	%r6014, %r6009, %r6013;
	shf.l.wrap.b32 	%r6015, %r6014, %r6014, 7;
	add.s32 	%r6016, %r5974, %r6015;
	xor.b32  	%r6017, %r5988, %r6016;
	shf.l.wrap.b32 	%r6018, %r6017, %r6017, 16;
	add.s32 	%r6019, %r6001, %r6018;
	xor.b32  	%r6020, %r6015, %r6019;
	shf.l.wrap.b32 	%r6021, %r6020, %r6020, 12;
	add.s32 	%r6022, %r6016, %r6021;
	xor.b32  	%r6023, %r6018, %r6022;
	shf.l.wrap.b32 	%r6024, %r6023, %r6023, 8;
	add.s32 	%r6025, %r6019, %r6024;
	xor.b32  	%r6026, %r6021, %r6025;
	shf.l.wrap.b32 	%r6027, %r6026, %r6026, 7;
	add.s32 	%r6028, %r5986, %r5979;
	xor.b32  	%r6029, %r6000, %r6028;
	shf.l.wrap.b32 	%r6030, %r6029, %r6029, 16;
	add.s32 	%r6031, %r6013, %r6030;
	xor.b32  	%r6032, %r5979, %r6031;
	shf.l.wrap.b32 	%r6033, %r6032, %r6032, 12;
	add.s32 	%r6034, %r6028, %r6033;
	xor.b32  	%r6035, %r6030, %r6034;
	shf.l.wrap.b32 	%r6036, %r6035, %r6035, 8;
	add.s32 	%r6037, %r6031, %r6036;
	xor.b32  	%r6038, %r6033, %r6037;
	shf.l.wrap.b32 	%r6039, %r6038, %r6038, 7;
	add.s32 	%r6040, %r5998, %r5991;
	xor.b32  	%r6041, %r6012, %r6040;
	shf.l.wrap.b32 	%r6042, %r6041, %r6041, 16;
	add.s32 	%r6043, %r5977, %r6042;
	xor.b32  	%r6044, %r5991, %r6043;
	shf.l.wrap.b32 	%r6045, %r6044, %r6044, 12;
	add.s32 	%r6046, %r6040, %r6045;
	xor.b32  	%r6047, %r6042, %r6046;
	shf.l.wrap.b32 	%r6048, %r6047, %r6047, 8;
	add.s32 	%r6049, %r6043, %r6048;
	xor.b32  	%r6050, %r6045, %r6049;
	shf.l.wrap.b32 	%r6051, %r6050, %r6050, 7;
	add.s32 	%r6052, %r6010, %r6003;
	xor.b32  	%r6053, %r5976, %r6052;
	shf.l.wrap.b32 	%r6054, %r6053, %r6053, 16;
	add.s32 	%r6055, %r5989, %r6054;
	xor.b32  	%r6056, %r6003, %r6055;
	shf.l.wrap.b32 	%r6057, %r6056, %r6056, 12;
	add.s32 	%r6058, %r6052, %r6057;
	xor.b32  	%r6059, %r6054, %r6058;
	shf.l.wrap.b32 	%r6060, %r6059, %r6059, 8;
	add.s32 	%r6061, %r6055, %r6060;
	xor.b32  	%r6062, %r6057, %r6061;
	shf.l.wrap.b32 	%r6063, %r6062, %r6062, 7;
	add.s32 	%r6064, %r6022, %r6039;
	xor.b32  	%r6065, %r6060, %r6064;
	shf.l.wrap.b32 	%r6066, %r6065, %r6065, 16;
	add.s32 	%r6067, %r6049, %r6066;
	xor.b32  	%r6068, %r6039, %r6067;
	shf.l.wrap.b32 	%r6069, %r6068, %r6068, 12;
	add.s32 	%r6070, %r6064, %r6069;
	xor.b32  	%r6071, %r6066, %r6070;
	shf.l.wrap.b32 	%r6072, %r6071, %r6071, 8;
	add.s32 	%r6073, %r6067, %r6072;
	xor.b32  	%r6074, %r6069, %r6073;
	shf.l.wrap.b32 	%r6075, %r6074, %r6074, 7;
	add.s32 	%r6076, %r6034, %r6051;
	xor.b32  	%r6077, %r6024, %r6076;
	shf.l.wrap.b32 	%r6078, %r6077, %r6077, 16;
	add.s32 	%r6079, %r6061, %r6078;
	xor.b32  	%r6080, %r6051, %r6079;
	shf.l.wrap.b32 	%r6081, %r6080, %r6080, 12;
	add.s32 	%r6082, %r6076, %r6081;
	xor.b32  	%r6083, %r6078, %r6082;
	shf.l.wrap.b32 	%r6084, %r6083, %r6083, 8;
	add.s32 	%r6085, %r6079, %r6084;
	xor.b32  	%r6086, %r6081, %r6085;
	shf.l.wrap.b32 	%r6087, %r6086, %r6086, 7;
	add.s32 	%r6088, %r6046, %r6063;
	xor.b32  	%r6089, %r6036, %r6088;
	shf.l.wrap.b32 	%r6090, %r6089, %r6089, 16;
	add.s32 	%r6091, %r6025, %r6090;
	xor.b32  	%r6092, %r6063, %r6091;
	shf.l.wrap.b32 	%r6093, %r6092, %r6092, 12;
	add.s32 	%r6094, %r6088, %r6093;
	xor.b32  	%r6095, %r6090, %r6094;
	shf.l.wrap.b32 	%r6096, %r6095, %r6095, 8;
	add.s32 	%r6097, %r6091, %r6096;
	xor.b32  	%r6098, %r6093, %r6097;
	shf.l.wrap.b32 	%r6099, %r6098, %r6098, 7;
	add.s32 	%r6100, %r6058, %r6027;
	xor.b32  	%r6101, %r6048, %r6100;
	shf.l.wrap.b32 	%r6102, %r6101, %r6101, 16;
	add.s32 	%r6103, %r6037, %r6102;
	xor.b32  	%r6104, %r6027, %r6103;
	shf.l.wrap.b32 	%r6105, %r6104, %r6104, 12;
	add.s32 	%r6106, %r6100, %r6105;
	xor.b32  	%r6107, %r6102, %r6106;
	shf.l.wrap.b32 	%r6108, %r6107, %r6107, 8;
	add.s32 	%r6109, %r6103, %r6108;
	xor.b32  	%r6110, %r6105, %r6109;
	shf.l.wrap.b32 	%r6111, %r6110, %r6110, 7;
	add.s32 	%r11022, %r13, %r6070;
	add.s32 	%r11021, %r14, %r6082;
	add.s32 	%r11020, %r15, %r6094;
	add.s32 	%r11019, %r16, %r6106;
	add.s32 	%r11023, %r11018, %r6111;
	add.s32 	%r11024, %r11017, %r6075;
	add.s32 	%r11025, %r11016, %r6087;
	add.s32 	%r11026, %r11015, %r6099;
	xor.b32  	%r6112, %r5732, 1;
	shf.l.wrap.b32 	%r6113, %r5732, %r6112, 16;
	add.s32 	%r6114, %r11018, %r6113;
	xor.b32  	%r6115, %r11018, %r6114;
	shf.l.wrap.b32 	%r6116, %r6115, %r6115, 12;
	add.s32 	%r6117, %r5732, %r6116;
	xor.b32  	%r6118, %r6113, %r6117;
	shf.l.wrap.b32 	%r6119, %r6118, %r6118, 8;
	add.s32 	%r6120, %r6114, %r6119;
	xor.b32  	%r6121, %r6116, %r6120;
	shf.l.wrap.b32 	%r6122, %r6121, %r6121, 7;
	add.s32 	%r6123, %r6117, %r5753;
	xor.b32  	%r6124, %r5772, %r6123;
	shf.l.wrap.b32 	%r6125, %r6124, %r6124, 16;
	add.s32 	%r6126, %r5762, %r6125;
	xor.b32  	%r6127, %r5753, %r6126;
	shf.l.wrap.b32 	%r6128, %r6127, %r6127, 12;
	add.s32 	%r6129, %r6123, %r6128;
	xor.b32  	%r6130, %r6125, %r6129;
	shf.l.wrap.b32 	%r6131, %r6130, %r6130, 8;
	add.s32 	%r6132, %r6126, %r6131;
	xor.b32  	%r6133, %r6128, %r6132;
	shf.l.wrap.b32 	%r6134, %r6133, %r6133, 7;
	xor.b32  	%r6135, %r6119, %r5788;
	shf.l.wrap.b32 	%r6136, %r6135, %r6135, 16;
	add.s32 	%r6137, %r5773, %r6136;
	xor.b32  	%r6138, %r5764, %r6137;
	shf.l.wrap.b32 	%r6139, %r6138, %r6138, 12;
	add.s32 	%r6140, %r5788, %r6139;
	xor.b32  	%r6141, %r6136, %r6140;
	shf.l.wrap.b32 	%r6142, %r6141, %r6141, 8;
	add.s32 	%r6143, %r6137, %r6142;
	xor.b32  	%r6144, %r6139, %r6143;
	shf.l.wrap.b32 	%r6145, %r6144, %r6144, 7;
	add.s32 	%r6146, %r6120, %r5802;
	xor.b32  	%r6147, %r5775, %r6146;
	shf.l.wrap.b32 	%r6148, %r6147, %r6147, 12;
	add.s32 	%r6149, %r5800, %r6148;
	xor.b32  	%r6150, %r5802, %r6149;
	shf.l.wrap.b32 	%r6151, %r6150, %r6150, 8;
	add.s32 	%r6152, %r6146, %r6151;
	xor.b32  	%r6153, %r6148, %r6152;
	shf.l.wrap.b32 	%r6154, %r6153, %r6153, 7;
	add.s32 	%r6155, %r5770, %r6122;
	xor.b32  	%r6156, %r5761, %r6155;
	shf.l.wrap.b32 	%r6157, %r6156, %r6156, 16;
	add.s32 	%r6158, %r5751, %r6157;
	xor.b32  	%r6159, %r6122, %r6158;
	shf.l.wrap.b32 	%r6160, %r6159, %r6159, 12;
	add.s32 	%r6161, %r6155, %r6160;
	xor.b32  	%r6162, %r6157, %r6161;
	shf.l.wrap.b32 	%r6163, %r6162, %r6162, 8;
	add.s32 	%r6164, %r6158, %r6163;
	xor.b32  	%r6165, %r6160, %r6164;
	shf.l.wrap.b32 	%r6166, %r6165, %r6165, 7;
	add.s32 	%r6167, %r6129, %r6166;
	xor.b32  	%r6168, %r6142, %r6167;
	shf.l.wrap.b32 	%r6169, %r6168, %r6168, 16;
	add.s32 	%r6170, %r6152, %r6169;
	xor.b32  	%r6171, %r6166, %r6170;
	shf.l.wrap.b32 	%r6172, %r6171, %r6171, 12;
	add.s32 	%r6173, %r6167, %r6172;
	xor.b32  	%r6174, %r6169, %r6173;
	shf.l.wrap.b32 	%r6175, %r6174, %r6174, 8;
	add.s32 	%r6176, %r6170, %r6175;
	xor.b32  	%r6177, %r6172, %r6176;
	shf.l.wrap.b32 	%r6178, %r6177, %r6177, 7;
	add.s32 	%r6179, %r6140, %r6134;
	xor.b32  	%r6180, %r6151, %r6179;
	shf.l.wrap.b32 	%r6181, %r6180, %r6180, 16;
	add.s32 	%r6182, %r6164, %r6181;
	xor.b32  	%r6183, %r6134, %r6182;
	shf.l.wrap.b32 	%r6184, %r6183, %r6183, 12;
	add.s32 	%r6185, %r6179, %r6184;
	xor.b32  	%r6186, %r6181, %r6185;
	shf.l.wrap.b32 	%r6187, %r6186, %r6186, 8;
	add.s32 	%r6188, %r6182, %r6187;
	xor.b32  	%r6189, %r6184, %r6188;
	shf.l.wrap.b32 	%r6190, %r6189, %r6189, 7;
	add.s32 	%r6191, %r6149, %r6145;
	xor.b32  	%r6192, %r6163, %r6191;
	shf.l.wrap.b32 	%r6193, %r6192, %r6192, 16;
	add.s32 	%r6194, %r6132, %r6193;
	xor.b32  	%r6195, %r6145, %r6194;
	shf.l.wrap.b32 	%r6196, %r6195, %r6195, 12;
	add.s32 	%r6197, %r6191, %r6196;
	xor.b32  	%r6198, %r6193, %r6197;
	shf.l.wrap.b32 	%r6199, %r6198, %r6198, 8;
	add.s32 	%r6200, %r6194, %r6199;
	xor.b32  	%r6201, %r6196, %r6200;
	shf.l.wrap.b32 	%r6202, %r6201, %r6201, 7;
	add.s32 	%r6203, %r6161, %r6154;
	xor.b32  	%r6204, %r6131, %r6203;
	shf.l.wrap.b32 	%r6205, %r6204, %r6204, 16;
	add.s32 	%r6206, %r6143, %r6205;
	xor.b32  	%r6207, %r6154, %r6206;
	shf.l.wrap.b32 	%r6208, %r6207, %r6207, 12;
	add.s32 	%r6209, %r6203, %r6208;
	xor.b32  	%r6210, %r6205, %r6209;
	shf.l.wrap.b32 	%r6211, %r6210, %r6210, 8;
	add.s32 	%r6212, %r6206, %r6211;
	xor.b32  	%r6213, %r6208, %r6212;
	shf.l.wrap.b32 	%r6214, %r6213, %r6213, 7;
	add.s32 	%r6215, %r6173, %r6190;
	xor.b32  	%r6216, %r6211, %r6215;
	shf.l.wrap.b32 	%r6217, %r6216, %r6216, 16;
	add.s32 	%r6218, %r6200, %r6217;
	xor.b32  	%r6219, %r6190, %r6218;
	shf.l.wrap.b32 	%r6220, %r6219, %r6219, 12;
	add.s32 	%r6221, %r6215, %r6220;
	xor.b32  	%r6222, %r6217, %r6221;
	shf.l.wrap.b32 	%r6223, %r6222, %r6222, 8;
	add.s32 	%r6224, %r6218, %r6223;
	xor.b32  	%r6225, %r6220, %r6224;
	shf.l.wrap.b32 	%r6226, %r6225, %r6225, 7;
	add.s32 	%r6227, %r6185, %r6202;
	xor.b32  	%r6228, %r6175, %r6227;
	shf.l.wrap.b32 	%r6229, %r6228, %r6228, 16;
	add.s32 	%r6230, %r6212, %r6229;
	xor.b32  	%r6231, %r6202, %r6230;
	shf.l.wrap.b32 	%r6232, %r6231, %r6231, 12;
	add.s32 	%r6233, %r6227, %r6232;
	xor.b32  	%r6234, %r6229, %r6233;
	shf.l.wrap.b32 	%r6235, %r6234, %r6234, 8;
	add.s32 	%r6236, %r6230, %r6235;
	xor.b32  	%r6237, %r6232, %r6236;
	shf.l.wrap.b32 	%r6238, %r6237, %r6237, 7;
	add.s32 	%r6239, %r6197, %r6214;
	xor.b32  	%r6240, %r6187, %r6239;
	shf.l.wrap.b32 	%r6241, %r6240, %r6240, 16;
	add.s32 	%r6242, %r6176, %r6241;
	xor.b32  	%r6243, %r6214, %r6242;
	shf.l.wrap.b32 	%r6244, %r6243, %r6243, 12;
	add.s32 	%r6245, %r6239, %r6244;
	xor.b32  	%r6246, %r6241, %r6245;
	shf.l.wrap.b32 	%r6247, %r6246, %r6246, 8;
	add.s32 	%r6248, %r6242, %r6247;
	xor.b32  	%r6249, %r6244, %r6248;
	shf.l.wrap.b32 	%r6250, %r6249, %r6249, 7;
	add.s32 	%r6251, %r6209, %r6178;
	xor.b32  	%r6252, %r6199, %r6251;
	shf.l.wrap.b32 	%r6253, %r6252, %r6252, 16;
	add.s32 	%r6254, %r6188, %r6253;
	xor.b32  	%r6255, %r6178, %r6254;
	shf.l.wrap.b32 	%r6256, %r6255, %r6255, 12;
	add.s32 	%r6257, %r6251, %r6256;
	xor.b32  	%r6258, %r6253, %r6257;
	shf.l.wrap.b32 	%r6259, %r6258, %r6258, 8;
	add.s32 	%r6260, %r6254, %r6259;
	xor.b32  	%r6261, %r6256, %r6260;
	shf.l.wrap.b32 	%r6262, %r6261, %r6261, 7;
	add.s32 	%r6263, %r6221, %r6262;
	xor.b32  	%r6264, %r6235, %r6263;
	shf.l.wrap.b32 	%r6265, %r6264, %r6264, 16;
	add.s32 	%r6266, %r6248, %r6265;
	xor.b32  	%r6267, %r6262, %r6266;
	shf.l.wrap.b32 	%r6268, %r6267, %r6267, 12;
	add.s32 	%r6269, %r6263, %r6268;
	xor.b32  	%r6270, %r6265, %r6269;
	shf.l.wrap.b32 	%r6271, %r6270, %r6270, 8;
	add.s32 	%r6272, %r6266, %r6271;
	xor.b32  	%r6273, %r6268, %r6272;
	shf.l.wrap.b32 	%r6274, %r6273, %r6273, 7;
	add.s32 	%r6275, %r6233, %r6226;
	xor.b32  	%r6276, %r6247, %r6275;
	shf.l.wrap.b32 	%r6277, %r6276, %r6276, 16;
	add.s32 	%r6278, %r6260, %r6277;
	xor.b32  	%r6279, %r6226, %r6278;
	shf.l.wrap.b32 	%r6280, %r6279, %r6279, 12;
	add.s32 	%r6281, %r6275, %r6280;
	xor.b32  	%r6282, %r6277, %r6281;
	shf.l.wrap.b32 	%r6283, %r6282, %r6282, 8;
	add.s32 	%r6284, %r6278, %r6283;
	xor.b32  	%r6285, %r6280, %r6284;
	shf.l.wrap.b32 	%r6286, %r6285, %r6285, 7;
	add.s32 	%r6287, %r6245, %r6238;
	xor.b32  	%r6288, %r6259, %r6287;
	shf.l.wrap.b32 	%r6289, %r6288, %r6288, 16;
	add.s32 	%r6290, %r6224, %r6289;
	xor.b32  	%r6291, %r6238, %r6290;
	shf.l.wrap.b32 	%r6292, %r6291, %r6291, 12;
	add.s32 	%r6293, %r6287, %r6292;
	xor.b32  	%r6294, %r6289, %r6293;
	shf.l.wrap.b32 	%r6295, %r6294, %r6294, 8;
	add.s32 	%r6296, %r6290, %r6295;
	xor.b32  	%r6297, %r6292, %r6296;
	shf.l.wrap.b32 	%r6298, %r6297, %r6297, 7;
	add.s32 	%r6299, %r6257, %r6250;
	xor.b32  	%r6300, %r6223, %r6299;
	shf.l.wrap.b32 	%r6301, %r6300, %r6300, 16;
	add.s32 	%r6302, %r6236, %r6301;
	xor.b32  	%r6303, %r6250, %r6302;
	shf.l.wrap.b32 	%r6304, %r6303, %r6303, 12;
	add.s32 	%r6305, %r6299, %r6304;
	xor.b32  	%r6306, %r6301, %r6305;
	shf.l.wrap.b32 	%r6307, %r6306, %r6306, 8;
	add.s32 	%r6308, %r6302, %r6307;
	xor.b32  	%r6309, %r6304, %r6308;
	shf.l.wrap.b32 	%r6310, %r6309, %r6309, 7;
	add.s32 	%r6311, %r6269, %r6286;
	xor.b32  	%r6312, %r6307, %r6311;
	shf.l.wrap.b32 	%r6313, %r6312, %r6312, 16;
	add.s32 	%r6314, %r6296, %r6313;
	xor.b32  	%r6315, %r6286, %r6314;
	shf.l.wrap.b32 	%r6316, %r6315, %r6315, 12;
	add.s32 	%r6317, %r6311, %r6316;
	xor.b32  	%r6318, %r6313, %r6317;
	shf.l.wrap.b32 	%r6319, %r6318, %r6318, 8;
	add.s32 	%r6320, %r6314, %r6319;
	xor.b32  	%r6321, %r6316, %r6320;
	shf.l.wrap.b32 	%r6322, %r6321, %r6321, 7;
	add.s32 	%r6323, %r6281, %r6298;
	xor.b32  	%r6324, %r6271, %r6323;
	shf.l.wrap.b32 	%r6325, %r6324, %r6324, 16;
	add.s32 	%r6326, %r6308, %r6325;
	xor.b32  	%r6327, %r6298, %r6326;
	shf.l.wrap.b32 	%r6328, %r6327, %r6327, 12;
	add.s32 	%r6329, %r6323, %r6328;
	xor.b32  	%r6330, %r6325, %r6329;
	shf.l.wrap.b32 	%r6331, %r6330, %r6330, 8;
	add.s32 	%r6332, %r6326, %r6331;
	xor.b32  	%r6333, %r6328, %r6332;
	shf.l.wrap.b32 	%r6334, %r6333, %r6333, 7;
	add.s32 	%r6335, %r6293, %r6310;
	xor.b32  	%r6336, %r6283, %r6335;
	shf.l.wrap.b32 	%r6337, %r6336, %r6336, 16;
	add.s32 	%r6338, %r6272, %r6337;
	xor.b32  	%r6339, %r6310, %r6338;
	shf.l.wrap.b32 	%r6340, %r6339, %r6339, 12;
	add.s32 	%r6341, %r6335, %r6340;
	xor.b32  	%r6342, %r6337, %r6341;
	shf.l.wrap.b32 	%r6343, %r6342, %r6342, 8;
	add.s32 	%r6344, %r6338, %r6343;
	xor.b32  	%r6345, %r6340, %r6344;
	shf.l.wrap.b32 	%r6346, %r6345, %r6345, 7;
	add.s32 	%r6347, %r6305, %r6274;
	xor.b32  	%r6348, %r6295, %r6347;
	shf.l.wrap.b32 	%r6349, %r6348, %r6348, 16;
	add.s32 	%r6350, %r6284, %r6349;
	xor.b32  	%r6351, %r6274, %r6350;
	shf.l.wrap.b32 	%r6352, %r6351, %r6351, 12;
	add.s32 	%r6353, %r6347, %r6352;
	xor.b32  	%r6354, %r6349, %r6353;
	shf.l.wrap.b32 	%r6355, %r6354, %r6354, 8;
	add.s32 	%r6356, %r6350, %r6355;
	xor.b32  	%r6357, %r6352, %r6356;
	shf.l.wrap.b32 	%r6358, %r6357, %r6357, 7;
	add.s32 	%r6359, %r6317, %r6358;
	xor.b32  	%r6360, %r6331, %r6359;
	shf.l.wrap.b32 	%r6361, %r6360, %r6360, 16;
	add.s32 	%r6362, %r6344, %r6361;
	xor.b32  	%r6363, %r6358, %r6362;
	shf.l.wrap.b32 	%r6364, %r6363, %r6363, 12;
	add.s32 	%r6365, %r6359, %r6364;
	xor.b32  	%r6366, %r6361, %r6365;
	shf.l.wrap.b32 	%r6367, %r6366, %r6366, 8;
	add.s32 	%r6368, %r6329, %r6322;
	xor.b32  	%r6369, %r6343, %r6368;
	shf.l.wrap.b32 	%r6370, %r6369, %r6369, 16;
	add.s32 	%r6371, %r6356, %r6370;
	xor.b32  	%r6372, %r6322, %r6371;
	shf.l.wrap.b32 	%r6373, %r6372, %r6372, 12;
	add.s32 	%r6374, %r6368, %r6373;
	xor.b32  	%r6375, %r6370, %r6374;
	shf.l.wrap.b32 	%r6376, %r6375, %r6375, 8;
	add.s32 	%r6377, %r6371, %r6376;
	xor.b32  	%r6378, %r6373, %r6377;
	shf.l.wrap.b32 	%r6379, %r6378, %r6378, 7;
	add.s32 	%r6380, %r6341, %r6334;
	xor.b32  	%r6381, %r6355, %r6380;
	shf.l.wrap.b32 	%r6382, %r6381, %r6381, 16;
	add.s32 	%r6383, %r6320, %r6382;
	xor.b32  	%r6384, %r6334, %r6383;
	shf.l.wrap.b32 	%r6385, %r6384, %r6384, 12;
	add.s32 	%r6386, %r6380, %r6385;
	xor.b32  	%r6387, %r6382, %r6386;
	shf.l.wrap.b32 	%r6388, %r6387, %r6387, 8;
	add.s32 	%r6389, %r6383, %r6388;
	xor.b32  	%r6390, %r6385, %r6389;
	shf.l.wrap.b32 	%r6391, %r6390, %r6390, 7;
	add.s32 	%r6392, %r6353, %r6346;
	xor.b32  	%r6393, %r6319, %r6392;
	shf.l.wrap.b32 	%r6394, %r6393, %r6393, 16;
	add.s32 	%r6395, %r6332, %r6394;
	xor.b32  	%r6396, %r6346, %r6395;
	shf.l.wrap.b32 	%r6397, %r6396, %r6396, 12;
	add.s32 	%r6398, %r6392, %r6397;
	xor.b32  	%r6399, %r6394, %r6398;
	shf.l.wrap.b32 	%r6400, %r6399, %r6399, 8;
	add.s32 	%r6401, %r6395, %r6400;
	add.s32 	%r6402, %r6365, %r6379;
	xor.b32  	%r6403, %r6400, %r6402;
	shf.l.wrap.b32 	%r6404, %r6403, %r6403, 16;
	add.s32 	%r6405, %r6389, %r6404;
	xor.b32  	%r6406, %r6379, %r6405;
	shr.u32 	%r6407, %r6406, 20;
	add.s32 	%r6408, %r6402, %r6407;
	add.s32 	%r6409, %r6374, %r6391;
	xor.b32  	%r6410, %r6367, %r6409;
	shf.l.wrap.b32 	%r6411, %r6410, %r6410, 16;
	add.s32 	%r6412, %r6401, %r6411;
	xor.b32  	%r6413, %r6391, %r6412;
	shr.u32 	%r6414, %r6413, 20;
	add.s32 	%r6415, %r6409, %r6414;
	add.s32 	%r6416, %r13, %r6408;
	add.s32 	%r6417, %r14, %r6415;
	add.s32 	%r6418, %r11013, 10;
	mov.b32 	%r6419, 1;
	shl.b32 	%r6420, %r6419, %r6418;
	and.b32  	%r511, %r6420, %r484;
	setp.eq.s32 	%p45, %r511, 0;
	selp.b32 	%r6421, %r6416, %r6417, %p45;
	cvt.u16.u32 	%rs99, %r6421;
	and.b16  	%rs169, %rs99, 1;
	and.b16  	%rs100, %rs170, 255;
	setp.ne.s16 	%p46, %rs100, 1;
	@%p46 bra 	$L__BB1_44;
	ld.global.u32 	%r6422, [%rd107+-12];
	selp.b32 	%r6423, %r11022, %r11023, %p45;
	xor.b32  	%r6424, %r6423, %r6422;
	selp.b32 	%r6425, %r11021, %r11024, %p45;
	selp.b32 	%r11022, %r6424, %r11022, %p45;
	selp.b32 	%r11023, %r11023, %r6424, %p45;
	ld.global.u32 	%r6426, [%rd107+-8];
	xor.b32  	%r6427, %r6425, %r6426;
	selp.b32 	%r6428, %r11020, %r11025, %p45;
	selp.b32 	%r11021, %r6427, %r11021, %p45;
	selp.b32 	%r11024, %r11024, %r6427, %p45;
	ld.global.u32 	%r6429, [%rd107+-4];
	xor.b32  	%r6430, %r6428, %r6429;
	selp.b32 	%r6431, %r11019, %r11026, %p45;
	selp.b32 	%r11020, %r6430, %r11020, %p45;
	selp.b32 	%r11025, %r11025, %r6430, %p45;
	ld.global.u32 	%r6432, [%rd107];
	xor.b32  	%r6433, %r6431, %r6432;
	selp.b64 	%rd46, 420, 445, %p45;
	selp.b32 	%r11019, %r6433, %r11019, %p45;
	selp.b32 	%r11026, %r11026, %r6433, %p45;
	add.s64 	%rd47, %rd108, %rd46;
	ld.global.u8 	%rs101, [%rd47];
	xor.b16  	%rs169, %rs101, %rs169;
$L__BB1_44:
	selp.b32 	%r11018, %r11022, %r11023, %p45;
	selp.b32 	%r11017, %r11021, %r11024, %p45;
	selp.b32 	%r11016, %r11020, %r11025, %p45;
	selp.b32 	%r11015, %r11019, %r11026, %p45;
	add.s32 	%r532, %r11014, 1;
	add.s32 	%r6434, %r11014, -10;
	add.s32 	%r11013, %r11013, -1;
	add.s64 	%rd108, %rd108, 1;
	add.s64 	%rd107, %rd107, 16;
	setp.lt.u32 	%p49, %r6434, %r491;
	mov.u32 	%r11014, %r532;
	mov.u16 	%rs170, %rs169;
	@%p49 bra 	$L__BB1_42;
$L__BB1_45:
	and.b16  	%rs102, %rs169, 255;
	setp.eq.s16 	%p50, %rs102, 1;
	@%p50 bra 	$L__BB1_46;
	bra.uni 	$L__BB1_47;
$L__BB1_46:
	ld.global.u32 	%r6435, [%rd2+472];
	xor.b32  	%r11018, %r11018, %r6435;
$L__BB1_47:
	setp.ne.s16 	%p51, %rs102, 1;
	@%p51 bra 	$L__BB1_49;
	ld.global.u32 	%r6436, [%rd2+476];
	xor.b32  	%r11017, %r11017, %r6436;
$L__BB1_49:
	@%p51 bra 	$L__BB1_51;
	ld.global.u32 	%r6437, [%rd2+480];
	xor.b32  	%r11016, %r11016, %r6437;
$L__BB1_51:
	@%p51 bra 	$L__BB1_53;
	ld.global.u32 	%r6438, [%rd2+484];
	xor.b32  	%r11015, %r11015, %r6438;
$L__BB1_53:
	ld.param.u32 	%r10704, [fused_batch_pir_kernel_2_param_4];
	setp.ge.s32 	%p54, %r484, %r10704;
	mov.b32 	%r11047, 0;
	mov.u32 	%r11048, %r11047;
	mov.u32 	%r11049, %r11047;
	mov.u32 	%r11050, %r11047;
	@%p54 bra 	$L__BB1_67;
	ld.global.u8 	%rs106, [%rd2+505];
	max.u16 	%rs107, %rs106, 11;
	cvt.u32.u16 	%r6440, %rs107;
	add.s32 	%r11038, %r6440, -11;
	ld.shared.u32 	%r11050, [s_mem+24692];
	ld.shared.v2.u32 	{%r11049, %r11048}, [s_mem+24696];
	ld.shared.u32 	%r11047, [s_mem+24704];
	ld.shared.u8 	%rs174, [s_mem+24708];
	cvt.u32.u16 	%r550, %rs106;
	setp.ge.u32 	%p55, %r11038, %r550;
	@%p55 bra 	$L__BB1_59;
	mov.u16 	%rs172, %rs174;
$L__BB1_56:
	add.s32 	%r6441, %r13, %r11050;
	shf.l.wrap.b32 	%r6442, %r6441, %r6441, 16;
	add.s32 	%r6443, %r11050, %r6442;
	xor.b32  	%r6444, %r11050, %r6443;
	shf.l.wrap.b32 	%r6445, %r6444, %r6444, 12;
	add.s32 	%r6446, %r6441, %r6445;
	xor.b32  	%r6447, %r6442, %r6446;
	shf.l.wrap.b32 	%r6448, %r6447, %r6447, 8;
	add.s32 	%r6449, %r6443, %r6448;
	xor.b32  	%r6450, %r6445, %r6449;
	shf.l.wrap.b32 	%r6451, %r6450, %r6450, 7;
	add.s32 	%r6452, %r14, %r11049;
	shf.l.wrap.b32 	%r6453, %r6452, %r6452, 16;
	add.s32 	%r6454, %r11049, %r6453;
	xor.b32  	%r6455, %r11049, %r6454;
	shf.l.wrap.b32 	%r6456, %r6455, %r6455, 12;
	add.s32 	%r6457, %r6452, %r6456;
	xor.b32  	%r6458, %r6453, %r6457;
	shf.l.wrap.b32 	%r6459, %r6458, %r6458, 8;
	add.s32 	%r6460, %r6454, %r6459;
	xor.b32  	%r6461, %r6456, %r6460;
	shf.l.wrap.b32 	%r6462, %r6461, %r6461, 7;
	add.s32 	%r6463, %r15, %r11048;
	shf.l.wrap.b32 	%r6464, %r6463, %r6463, 16;
	add.s32 	%r6465, %r11048, %r6464;
	xor.b32  	%r6466, %r11048, %r6465;
	shf.l.wrap.b32 	%r6467, %r6466, %r6466, 12;
	add.s32 	%r6468, %r6463, %r6467;
	xor.b32  	%r6469, %r6464, %r6468;
	shf.l.wrap.b32 	%r6470, %r6469, %r6469, 8;
	add.s32 	%r6471, %r6465, %r6470;
	xor.b32  	%r6472, %r6467, %r6471;
	shf.l.wrap.b32 	%r6473, %r6472, %r6472, 7;
	add.s32 	%r6474, %r16, %r11047;
	shf.l.wrap.b32 	%r6475, %r6474, %r6474, 16;
	add.s32 	%r6476, %r11047, %r6475;
	xor.b32  	%r6477, %r11047, %r6476;
	shf.l.wrap.b32 	%r6478, %r6477, %r6477, 12;
	add.s32 	%r6479, %r6474, %r6478;
	xor.b32  	%r6480, %r6475, %r6479;
	shf.l.wrap.b32 	%r6481, %r6480, %r6480, 8;
	add.s32 	%r6482, %r6476, %r6481;
	xor.b32  	%r6483, %r6478, %r6482;
	shf.l.wrap.b32 	%r6484, %r6483, %r6483, 7;
	add.s32 	%r6485, %r6446, %r6462;
	xor.b32  	%r6486, %r6481, %r6485;
	shf.l.wrap.b32 	%r6487, %r6486, %r6486, 16;
	add.s32 	%r6488, %r6471, %r6487;
	xor.b32  	%r6489, %r6462, %r6488;
	shf.l.wrap.b32 	%r6490, %r6489, %r6489, 12;
	add.s32 	%r6491, %r6485, %r6490;
	xor.b32  	%r6492, %r6487, %r6491;
	shf.l.wrap.b32 	%r6493, %r6492, %r6492, 8;
	add.s32 	%r6494, %r6488, %r6493;
	xor.b32  	%r6495, %r6490, %r6494;
	shf.l.wrap.b32 	%r6496, %r6495, %r6495, 7;
	add.s32 	%r6497, %r6457, %r6473;
	xor.b32  	%r6498, %r6448, %r6497;
	shf.l.wrap.b32 	%r6499, %r6498, %r6498, 16;
	add.s32 	%r6500, %r6482, %r6499;
	xor.b32  	%r6501, %r6473, %r6500;
	shf.l.wrap.b32 	%r6502, %r6501, %r6501, 12;
	add.s32 	%r6503, %r6497, %r6502;
	xor.b32  	%r6504, %r6499, %r6503;
	shf.l.wrap.b32 	%r6505, %r6504, %r6504, 8;
	add.s32 	%r6506, %r6500, %r6505;
	xor.b32  	%r6507, %r6502, %r6506;
	shf.l.wrap.b32 	%r6508, %r6507, %r6507, 7;
	add.s32 	%r6509, %r6468, %r6484;
	xor.b32  	%r6510, %r6459, %r6509;
	shf.l.wrap.b32 	%r6511, %r6510, %r6510, 16;
	add.s32 	%r6512, %r6449, %r6511;
	xor.b32  	%r6513, %r6484, %r6512;
	shf.l.wrap.b32 	%r6514, %r6513, %r6513, 12;
	add.s32 	%r6515, %r6509, %r6514;
	xor.b32  	%r6516, %r6511, %r6515;
	shf.l.wrap.b32 	%r6517, %r6516, %r6516, 8;
	add.s32 	%r6518, %r6512, %r6517;
	xor.b32  	%r6519, %r6514, %r6518;
	shf.l.wrap.b32 	%r6520, %r6519, %r6519, 7;
	add.s32 	%r6521, %r6479, %r6451;
	xor.b32  	%r6522, %r6470, %r6521;
	shf.l.wrap.b32 	%r6523, %r6522, %r6522, 16;
	add.s32 	%r6524, %r6460, %r6523;
	xor.b32  	%r6525, %r6451, %r6524;
	shf.l.wrap.b32 	%r6526, %r6525, %r6525, 12;
	add.s32 	%r6527, %r6521, %r6526;
	xor.b32  	%r6528, %r6523, %r6527;
	shf.l.wrap.b32 	%r6529, %r6528, %r6528, 8;
	add.s32 	%r6530, %r6524, %r6529;
	xor.b32  	%r6531, %r6526, %r6530;
	shf.l.wrap.b32 	%r6532, %r6531, %r6531, 7;
	add.s32 	%r6533, %r6491, %r6532;
	xor.b32  	%r6534, %r6505, %r6533;
	shf.l.wrap.b32 	%r6535, %r6534, %r6534, 16;
	add.s32 	%r6536, %r6518, %r6535;
	xor.b32  	%r6537, %r6532, %r6536;
	shf.l.wrap.b32 	%r6538, %r6537, %r6537, 12;
	add.s32 	%r6539, %r6533, %r6538;
	xor.b32  	%r6540, %r6535, %r6539;
	shf.l.wrap.b32 	%r6541, %r6540, %r6540, 8;
	add.s32 	%r6542, %r6536, %r6541;
	xor.b32  	%r6543, %r6538, %r6542;
	shf.l.wrap.b32 	%r6544, %r6543, %r6543, 7;
	add.s32 	%r6545, %r6503, %r6496;
	xor.b32  	%r6546, %r6517, %r6545;
	shf.l.wrap.b32 	%r6547, %r6546, %r6546, 16;
	add.s32 	%r6548, %r6530, %r6547;
	xor.b32  	%r6549, %r6496, %r6548;
	shf.l.wrap.b32 	%r6550, %r6549, %r6549, 12;
	add.s32 	%r6551, %r6545, %r6550;
	xor.b32  	%r6552, %r6547, %r6551;
	shf.l.wrap.b32 	%r6553, %r6552, %r6552, 8;
	add.s32 	%r6554, %r6548, %r6553;
	xor.b32  	%r6555, %r6550, %r6554;
	shf.l.wrap.b32 	%r6556, %r6555, %r6555, 7;
	add.s32 	%r6557, %r6515, %r6508;
	xor.b32  	%r6558, %r6529, %r6557;
	shf.l.wrap.b32 	%r6559, %r6558, %r6558, 16;
	add.s32 	%r6560, %r6494, %r6559;
	xor.b32  	%r6561, %r6508, %r6560;
	shf.l.wrap.b32 	%r6562, %r6561, %r6561, 12;
	add.s32 	%r6563, %r6557, %r6562;
	xor.b32  	%r6564, %r6559, %r6563;
	shf.l.wrap.b32 	%r6565, %r6564, %r6564, 8;
	add.s32 	%r6566, %r6560, %r6565;
	xor.b32  	%r6567, %r6562, %r6566;
	shf.l.wrap.b32 	%r6568, %r6567, %r6567, 7;
	add.s32 	%r6569, %r6527, %r6520;
	xor.b32  	%r6570, %r6493, %r6569;
	shf.l.wrap.b32 	%r6571, %r6570, %r6570, 16;
	add.s32 	%r6572, %r6506, %r6571;
	xor.b32  	%r6573, %r6520, %r6572;
	shf.l.wrap.b32 	%r6574, %r6573, %r6573, 12;
	add.s32 	%r6575, %r6569, %r6574;
	xor.b32  	%r6576, %r6571, %r6575;
	shf.l.wrap.b32 	%r6577, %r6576, %r6576, 8;
	add.s32 	%r6578, %r6572, %r6577;
	xor.b32  	%r6579, %r6574, %r6578;
	shf.l.wrap.b32 	%r6580, %r6579, %r6579, 7;
	add.s32 	%r6581, %r6539, %r6556;
	xor.b32  	%r6582, %r6577, %r6581;
	shf.l.wrap.b32 	%r6583, %r6582, %r6582, 16;
	add.s32 	%r6584, %r6566, %r6583;
	xor.b32  	%r6585, %r6556, %r6584;
	shf.l.wrap.b32 	%r6586, %r6585, %r6585, 12;
	add.s32 	%r6587, %r6581, %r6586;
	xor.b32  	%r6588, %r6583, %r6587;
	shf.l.wrap.b32 	%r6589, %r6588, %r6588, 8;
	add.s32 	%r6590, %r6584, %r6589;
	xor.b32  	%r6591, %r6586, %r6590;
	shf.l.wrap.b32 	%r6592, %r6591, %r6591, 7;
	add.s32 	%r6593, %r6551, %r6568;
	xor.b32  	%r6594, %r6541, %r6593;
	shf.l.wrap.b32 	%r6595, %r6594, %r6594, 16;
	add.s32 	%r6596, %r6578, %r6595;
	xor.b32  	%r6597, %r6568, %r6596;
	shf.l.wrap.b32 	%r6598, %r6597, %r6597, 12;
	add.s32 	%r6599, %r6593, %r6598;
	xor.b32  	%r6600, %r6595, %r6599;
	shf.l.wrap.b32 	%r6601, %r6600, %r6600, 8;
	add.s32 	%r6602, %r6596, %r6601;
	xor.b32  	%r6603, %r6598, %r6602;
	shf.l.wrap.b32 	%r6604, %r6603, %r6603, 7;
	add.s32 	%r6605, %r6563, %r6580;
	xor.b32  	%r6606, %r6553, %r6605;
	shf.l.wrap.b32 	%r6607, %r6606, %r6606, 16;
	add.s32 	%r6608, %r6542, %r6607;
	xor.b32  	%r6609, %r6580, %r6608;
	shf.l.wrap.b32 	%r6610, %r6609, %r6609, 12;
	add.s32 	%r6611, %r6605, %r6610;
	xor.b32  	%r6612, %r6607, %r6611;
	shf.l.wrap.b32 	%r6613, %r6612, %r6612, 8;
	add.s32 	%r6614, %r6608, %r6613;
	xor.b32  	%r6615, %r6610, %r6614;
	shf.l.wrap.b32 	%r6616, %r6615, %r6615, 7;
	add.s32 	%r6617, %r6575, %r6544;
	xor.b32  	%r6618, %r6565, %r6617;
	shf.l.wrap.b32 	%r6619, %r6618, %r6618, 16;
	add.s32 	%r6620, %r6554, %r6619;
	xor.b32  	%r6621, %r6544, %r6620;
	shf.l.wrap.b32 	%r6622, %r6621, %r6621, 12;
	add.s32 	%r6623, %r6617, %r6622;
	xor.b32  	%r6624, %r6619, %r6623;
	shf.l.wrap.b32 	%r6625, %r6624, %r6624, 8;
	add.s32 	%r6626, %r6620, %r6625;
	xor.b32  	%r6627, %r6622, %r6626;
	shf.l.wrap.b32 	%r6628, %r6627, %r6627, 7;
	add.s32 	%r6629, %r6587, %r6628;
	xor.b32  	%r6630, %r6601, %r6629;
	shf.l.wrap.b32 	%r6631, %r6630, %r6630, 16;
	add.s32 	%r6632, %r6614, %r6631;
	xor.b32  	%r6633, %r6628, %r6632;
	shf.l.wrap.b32 	%r6634, %r6633, %r6633, 12;
	add.s32 	%r6635, %r6629, %r6634;
	xor.b32  	%r6636, %r6631, %r6635;
	shf.l.wrap.b32 	%r6637, %r6636, %r6636, 8;
	add.s32 	%r6638, %r6632, %r6637;
	xor.b32  	%r6639, %r6634, %r6638;
	shf.l.wrap.b32 	%r6640, %r6639, %r6639, 7;
	add.s32 	%r6641, %r6599, %r6592;
	xor.b32  	%r6642, %r6613, %r6641;
	shf.l.wrap.b32 	%r6643, %r6642, %r6642, 16;
	add.s32 	%r6644, %r6626, %r6643;
	xor.b32  	%r6645, %r6592, %r6644;
	shf.l.wrap.b32 	%r6646, %r6645, %r6645, 12;
	add.s32 	%r6647, %r6641, %r6646;
	xor.b32  	%r6648, %r6643, %r6647;
	shf.l.wrap.b32 	%r6649, %r6648, %r6648, 8;
	add.s32 	%r6650, %r6644, %r6649;
	xor.b32  	%r6651, %r6646, %r6650;
	shf.l.wrap.b32 	%r6652, %r6651, %r6651, 7;
	add.s32 	%r6653, %r6611, %r6604;
	xor.b32  	%r6654, %r6625, %r6653;
	shf.l.wrap.b32 	%r6655, %r6654, %r6654, 16;
	add.s32 	%r6656, %r6590, %r6655;
	xor.b32  	%r6657, %r6604, %r6656;
	shf.l.wrap.b32 	%r6658, %r6657, %r6657, 12;
	add.s32 	%r6659, %r6653, %r6658;
	xor.b32  	%r6660, %r6655, %r6659;
	shf.l.wrap.b32 	%r6661, %r6660, %r6660, 8;
	add.s32 	%r6662, %r6656, %r6661;
	xor.b32  	%r6663, %r6658, %r6662;
	shf.l.wrap.b32 	%r6664, %r6663, %r6663, 7;
	add.s32 	%r6665, %r6623, %r6616;
	xor.b32  	%r6666, %r6589, %r6665;
	shf.l.wrap.b32 	%r6667, %r6666, %r6666, 16;
	add.s32 	%r6668, %r6602, %r6667;
	xor.b32  	%r6669, %r6616, %r6668;
	shf.l.wrap.b32 	%r6670, %r6669, %r6669, 12;
	add.s32 	%r6671, %r6665, %r6670;
	xor.b32  	%r6672, %r6667, %r6671;
	shf.l.wrap.b32 	%r6673, %r6672, %r6672, 8;
	add.s32 	%r6674, %r6668, %r6673;
	xor.b32  	%r6675, %r6670, %r6674;
	shf.l.wrap.b32 	%r6676, %r6675, %r6675, 7;
	add.s32 	%r6677, %r6635, %r6652;
	xor.b32  	%r6678, %r6673, %r6677;
	shf.l.wrap.b32 	%r6679, %r6678, %r6678, 16;
	add.s32 	%r6680, %r6662, %r6679;
	xor.b32  	%r6681, %r6652, %r6680;
	shf.l.wrap.b32 	%r6682, %r6681, %r6681, 12;
	add.s32 	%r6683, %r6677, %r6682;
	xor.b32  	%r6684, %r6679, %r6683;
	shf.l.wrap.b32 	%r6685, %r6684, %r6684, 8;
	add.s32 	%r6686, %r6680, %r6685;
	xor.b32  	%r6687, %r6682, %r6686;
	shf.l.wrap.b32 	%r6688, %r6687, %r6687, 7;
	add.s32 	%r6689, %r6647, %r6664;
	xor.b32  	%r6690, %r6637, %r6689;
	shf.l.wrap.b32 	%r6691, %r6690, %r6690, 16;
	add.s32 	%r6692, %r6674, %r6691;
	xor.b32  	%r6693, %r6664, %r6692;
	shf.l.wrap.b32 	%r6694, %r6693, %r6693, 12;
	add.s32 	%r6695, %r6689, %r6694;
	xor.b32  	%r6696, %r6691, %r6695;
	shf.l.wrap.b32 	%r6697, %r6696, %r6696, 8;
	add.s32 	%r6698, %r6692, %r6697;
	xor.b32  	%r6699, %r6694, %r6698;
	shf.l.wrap.b32 	%r6700, %r6699, %r6699, 7;
	add.s32 	%r6701, %r6659, %r6676;
	xor.b32  	%r6702, %r6649, %r6701;
	shf.l.wrap.b32 	%r6703, %r6702, %r6702, 16;
	add.s32 	%r6704, %r6638, %r6703;
	xor.b32  	%r6705, %r6676, %r6704;
	shf.l.wrap.b32 	%r6706, %r6705, %r6705, 12;
	add.s32 	%r6707, %r6701, %r6706;
	xor.b32  	%r6708, %r6703, %r6707;
	shf.l.wrap.b32 	%r6709, %r6708, %r6708, 8;
	add.s32 	%r6710, %r6704, %r6709;
	xor.b32  	%r6711, %r6706, %r6710;
	shf.l.wrap.b32 	%r6712, %r6711, %r6711, 7;
	add.s32 	%r6713, %r6671, %r6640;
	xor.b32  	%r6714, %r6661, %r6713;
	shf.l.wrap.b32 	%r6715, %r6714, %r6714, 16;
	add.s32 	%r6716, %r6650, %r6715;
	xor.b32  	%r6717, %r6640, %r6716;
	shf.l.wrap.b32 	%r6718, %r6717, %r6717, 12;
	add.s32 	%r6719, %r6713, %r6718;
	xor.b32  	%r6720, %r6715, %r6719;
	shf.l.wrap.b32 	%r6721, %r6720, %r6720, 8;
	add.s32 	%r6722, %r6716, %r6721;
	xor.b32  	%r6723, %r6718, %r6722;
	shf.l.wrap.b32 	%r6724, %r6723, %r6723, 7;
	add.s32 	%r6725, %r6683, %r6724;
	xor.b32  	%r6726, %r6697, %r6725;
	shf.l.wrap.b32 	%r6727, %r6726, %r6726, 16;
	add.s32 	%r6728, %r6710, %r6727;
	xor.b32  	%r6729, %r6724, %r6728;
	shf.l.wrap.b32 	%r6730, %r6729, %r6729, 12;
	add.s32 	%r6731, %r6725, %r6730;
	xor.b32  	%r6732, %r6727, %r6731;
	shf.l.wrap.b32 	%r6733, %r6732, %r6732, 8;
	add.s32 	%r6734, %r6728, %r6733;
	xor.b32  	%r6735, %r6730, %r6734;
	shf.l.wrap.b32 	%r6736, %r6735, %r6735, 7;
	add.s32 	%r6737, %r6695, %r6688;
	xor.b32  	%r6738, %r6709, %r6737;
	shf.l.wrap.b32 	%r6739, %r6738, %r6738, 16;
	add.s32 	%r6740, %r6722, %r6739;
	xor.b32  	%r6741, %r6688, %r6740;
	shf.l.wrap.b32 	%r6742, %r6741, %r6741, 12;
	add.s32 	%r6743, %r6737, %r6742;
	xor.b32  	%r6744, %r6739, %r6743;
	shf.l.wrap.b32 	%r6745, %r6744, %r6744, 8;
	add.s32 	%r6746, %r6740, %r6745;
	xor.b32  	%r6747, %r6742, %r6746;
	shf.l.wrap.b32 	%r6748, %r6747, %r6747, 7;
	add.s32 	%r6749, %r6707, %r6700;
	xor.b32  	%r6750, %r6721, %r6749;
	shf.l.wrap.b32 	%r6751, %r6750, %r6750, 16;
	add.s32 	%r6752, %r6686, %r6751;
	xor.b32  	%r6753, %r6700, %r6752;
	shf.l.wrap.b32 	%r6754, %r6753, %r6753, 12;
	add.s32 	%r6755, %r6749, %r6754;
	xor.b32  	%r6756, %r6751, %r6755;
	shf.l.wrap.b32 	%r6757, %r6756, %r6756, 8;
	add.s32 	%r6758, %r6752, %r6757;
	xor.b32  	%r6759, %r6754, %r6758;
	shf.l.wrap.b32 	%r6760, %r6759, %r6759, 7;
	add.s32 	%r6761, %r6719, %r6712;
	xor.b32  	%r6762, %r6685, %r6761;
	shf.l.wrap.b32 	%r6763, %r6762, %r6762, 16;
	add.s32 	%r6764, %r6698, %r6763;
	xor.b32  	%r6765, %r6712, %r6764;
	shf.l.wrap.b32 	%r6766, %r6765, %r6765, 12;
	add.s32 	%r6767, %r6761, %r6766;
	xor.b32  	%r6768, %r6763, %r6767;
	shf.l.wrap.b32 	%r6769, %r6768, %r6768, 8;
	add.s32 	%r6770, %r6764, %r6769;
	xor.b32  	%r6771, %r6766, %r6770;
	shf.l.wrap.b32 	%r6772, %r6771, %r6771, 7;
	add.s32 	%r6773, %r6731, %r6748;
	xor.b32  	%r6774, %r6769, %r6773;
	shf.l.wrap.b32 	%r6775, %r6774, %r6774, 16;
	add.s32 	%r6776, %r6758, %r6775;
	xor.b32  	%r6777, %r6748, %r6776;
	shf.l.wrap.b32 	%r6778, %r6777, %r6777, 12;
	add.s32 	%r6779, %r6773, %r6778;
	xor.b32  	%r6780, %r6775, %r6779;
	shf.l.wrap.b32 	%r6781, %r6780, %r6780, 8;
	add.s32 	%r6782, %r6776, %r6781;
	xor.b32  	%r6783, %r6778, %r6782;
	shf.l.wrap.b32 	%r6784, %r6783, %r6783, 7;
	add.s32 	%r6785, %r6743, %r6760;
	xor.b32  	%r6786, %r6733, %r6785;
	shf.l.wrap.b32 	%r6787, %r6786, %r6786, 16;
	add.s32 	%r6788, %r6770, %r6787;
	xor.b32  	%r6789, %r6760, %r6788;
	shf.l.wrap.b32 	%r6790, %r6789, %r6789, 12;
	add.s32 	%r6791, %r6785, %r6790;
	xor.b32  	%r6792, %r6787, %r6791;
	shf.l.wrap.b32 	%r6793, %r6792, %r6792, 8;
	add.s32 	%r6794, %r6788, %r6793;
	xor.b32  	%r6795, %r6790, %r6794;
	shf.l.wrap.b32 	%r6796, %r6795, %r6795, 7;
	add.s32 	%r6797, %r6755, %r6772;
	xor.b32  	%r6798, %r6745, %r6797;
	shf.l.wrap.b32 	%r6799, %r6798, %r6798, 16;
	add.s32 	%r6800, %r6734, %r6799;
	xor.b32  	%r6801, %r6772, %r6800;
	shf.l.wrap.b32 	%r6802, %r6801, %r6801, 12;
	add.s32 	%r6803, %r6797, %r6802;
	xor.b32  	%r6804, %r6799, %r6803;
	shf.l.wrap.b32 	%r6805, %r6804, %r6804, 8;
	add.s32 	%r6806, %r6800, %r6805;
	xor.b32  	%r6807, %r6802, %r6806;
	shf.l.wrap.b32 	%r6808, %r6807, %r6807, 7;
	add.s32 	%r6809, %r6767, %r6736;
	xor.b32  	%r6810, %r6757, %r6809;
	shf.l.wrap.b32 	%r6811, %r6810, %r6810, 16;
	add.s32 	%r6812, %r6746, %r6811;
	xor.b32  	%r6813, %r6736, %r6812;
	shf.l.wrap.b32 	%r6814, %r6813, %r6813, 12;
	add.s32 	%r6815, %r6809, %r6814;
	xor.b32  	%r6816, %r6811, %r6815;
	shf.l.wrap.b32 	%r6817, %r6816, %r6816, 8;
	add.s32 	%r6818, %r6812, %r6817;
	xor.b32  	%r6819, %r6814, %r6818;
	shf.l.wrap.b32 	%r6820, %r6819, %r6819, 7;
	add.s32 	%r11042, %r13, %r6779;
	add.s32 	%r11041, %r14, %r6791;
	add.s32 	%r11040, %r15, %r6803;
	add.s32 	%r11039, %r16, %r6815;
	add.s32 	%r11043, %r11050, %r6820;
	add.s32 	%r11044, %r11049, %r6784;
	add.s32 	%r11045, %r11048, %r6796;
	add.s32 	%r11046, %r11047, %r6808;
	xor.b32  	%r6821, %r6441, 1;
	shf.l.wrap.b32 	%r6822, %r6441, %r6821, 16;
	add.s32 	%r6823, %r11050, %r6822;
	xor.b32  	%r6824, %r11050, %r6823;
	shf.l.wrap.b32 	%r6825, %r6824, %r6824, 12;
	add.s32 	%r6826, %r6441, %r6825;
	xor.b32  	%r6827, %r6822, %r6826;
	shf.l.wrap.b32 	%r6828, %r6827, %r6827, 8;
	add.s32 	%r6829, %r6823, %r6828;
	xor.b32  	%r6830, %r6825, %r6829;
	shf.l.wrap.b32 	%r6831, %r6830, %r6830, 7;
	add.s32 	%r6832, %r6826, %r6462;
	xor.b32  	%r6833, %r6481, %r6832;
	shf.l.wrap.b32 	%r6834, %r6833, %r6833, 16;
	add.s32 	%r6835, %r6471, %r6834;
	xor.b32  	%r6836, %r6462, %r6835;
	shf.l.wrap.b32 	%r6837, %r6836, %r6836, 12;
	add.s32 	%r6838, %r6832, %r6837;
	xor.b32  	%r6839, %r6834, %r6838;
	shf.l.wrap.b32 	%r6840, %r6839, %r6839, 8;
	add.s32 	%r6841, %r6835, %r6840;
	xor.b32  	%r6842, %r6837, %r6841;
	shf.l.wrap.b32 	%r6843, %r6842, %r6842, 7;
	xor.b32  	%r6844, %r6828, %r6497;
	shf.l.wrap.b32 	%r6845, %r6844, %r6844, 16;
	add.s32 	%r6846, %r6482, %r6845;
	xor.b32  	%r6847, %r6473, %r6846;
	shf.l.wrap.b32 	%r6848, %r6847, %r6847, 12;
	add.s32 	%r6849, %r6497, %r6848;
	xor.b32  	%r6850, %r6845, %r6849;
	shf.l.wrap.b32 	%r6851, %r6850, %r6850, 8;
	add.s32 	%r6852, %r6846, %r6851;
	xor.b32  	%r6853, %r6848, %r6852;
	shf.l.wrap.b32 	%r6854, %r6853, %r6853, 7;
	add.s32 	%r6855, %r6829, %r6511;
	xor.b32  	%r6856, %r6484, %r6855;
	shf.l.wrap.b32 	%r6857, %r6856, %r6856, 12;
	add.s32 	%r6858, %r6509, %r6857;
	xor.b32  	%r6859, %r6511, %r6858;
	shf.l.wrap.b32 	%r6860, %r6859, %r6859, 8;
	add.s32 	%r6861, %r6855, %r6860;
	xor.b32  	%r6862, %r6857, %r6861;
	shf.l.wrap.b32 	%r6863, %r6862, %r6862, 7;
	add.s32 	%r6864, %r6479, %r6831;
	xor.b32  	%r6865, %r6470, %r6864;
	shf.l.wrap.b32 	%r6866, %r6865, %r6865, 16;
	add.s32 	%r6867, %r6460, %r6866;
	xor.b32  	%r6868, %r6831, %r6867;
	shf.l.wrap.b32 	%r6869, %r6868, %r6868, 12;
	add.s32 	%r6870, %r6864, %r6869;
	xor.b32  	%r6871, %r6866, %r6870;
	shf.l.wrap.b32 	%r6872, %r6871, %r6871, 8;
	add.s32 	%r6873, %r6867, %r6872;
	xor.b32  	%r6874, %r6869, %r6873;
	shf.l.wrap.b32 	%r6875, %r6874, %r6874, 7;
	add.s32 	%r6876, %r6838, %r6875;
	xor.b32  	%r6877, %r6851, %r6876;
	shf.l.wrap.b32 	%r6878, %r6877, %r6877, 16;
	add.s32 	%r6879, %r6861, %r6878;
	xor.b32  	%r6880, %r6875, %r6879;
	shf.l.wrap.b32 	%r6881, %r6880, %r6880, 12;
	add.s32 	%r6882, %r6876, %r6881;
	xor.b32  	%r6883, %r6878, %r6882;
	shf.l.wrap.b32 	%r6884, %r6883, %r6883, 8;
	add.s32 	%r6885, %r6879, %r6884;
	xor.b32  	%r6886, %r6881, %r6885;
	shf.l.wrap.b32 	%r6887, %r6886, %r6886, 7;
	add.s32 	%r6888, %r6849, %r6843;
	xor.b32  	%r6889, %r6860, %r6888;
	shf.l.wrap.b32 	%r6890, %r6889, %r6889, 16;
	add.s32 	%r6891, %r6873, %r6890;
	xor.b32  	%r6892, %r6843, %r6891;
	shf.l.wrap.b32 	%r6893, %r6892, %r6892, 12;
	add.s32 	%r6894, %r6888, %r6893;
	xor.b32  	%r6895, %r6890, %r6894;
	shf.l.wrap.b32 	%r6896, %r6895, %r6895, 8;
	add.s32 	%r6897, %r6891, %r6896;
	xor.b32  	%r6898, %r6893, %r6897;
	shf.l.wrap.b32 	%r6899, %r6898, %r6898, 7;
	add.s32 	%r6900, %r6858, %r6854;
	xor.b32  	%r6901, %r6872, %r6900;
	shf.l.wrap.b32 	%r6902, %r6901, %r6901, 16;
	add.s32 	%r6903, %r6841, %r6902;
	xor.b32  	%r6904, %r6854, %r6903;
	shf.l.wrap.b32 	%r6905, %r6904, %r6904, 12;
	add.s32 	%r6906, %r6900, %r6905;
	xor.b32  	%r6907, %r6902, %r6906;
	shf.l.wrap.b32 	%r6908, %r6907, %r6907, 8;
	add.s32 	%r6909, %r6903, %r6908;
	xor.b32  	%r6910, %r6905, %r6909;
	shf.l.wrap.b32 	%r6911, %r6910, %r6910, 7;
	add.s32 	%r6912, %r6870, %r6863;
	xor.b32  	%r6913, %r6840, %r6912;
	shf.l.wrap.b32 	%r6914, %r6913, %r6913, 16;
	add.s32 	%r6915, %r6852, %r6914;
	xor.b32  	%r6916, %r6863, %r6915;
	shf.l.wrap.b32 	%r6917, %r6916, %r6916, 12;
	add.s32 	%r6918, %r6912, %r6917;
	xor.b32  	%r6919, %r6914, %r6918;
	shf.l.wrap.b32 	%r6920, %r6919, %r6919, 8;
	add.s32 	%r6921, %r6915, %r6920;
	xor.b32  	%r6922, %r6917, %r6921;
	shf.l.wrap.b32 	%r6923, %r6922, %r6922, 7;
	add.s32 	%r6924, %r6882, %r6899;
	xor.b32  	%r6925, %r6920, %r6924;
	shf.l.wrap.b32 	%r6926, %r6925, %r6925, 16;
	add.s32 	%r6927, %r6909, %r6926;
	xor.b32  	%r6928, %r6899, %r6927;
	shf.l.wrap.b32 	%r6929, %r6928, %r6928, 12;
	add.s32 	%r6930, %r6924, %r6929;
	xor.b32  	%r6931, %r6926, %r6930;
	shf.l.wrap.b32 	%r6932, %r6931, %r6931, 8;
	add.s32 	%r6933, %r6927, %r6932;
	xor.b32  	%r6934, %r6929, %r6933;
	shf.l.wrap.b32 	%r6935, %r6934, %r6934, 7;
	add.s32 	%r6936, %r6894, %r6911;
	xor.b32  	%r6937, %r6884, %r6936;
	shf.l.wrap.b32 	%r6938, %r6937, %r6937, 16;
	add.s32 	%r6939, %r6921, %r6938;
	xor.b32  	%r6940, %r6911, %r6939;
	shf.l.wrap.b32 	%r6941, %r6940, %r6940, 12;
	add.s32 	%r6942, %r6936, %r6941;
	xor.b32  	%r6943, %r6938, %r6942;
	shf.l.wrap.b32 	%r6944, %r6943, %r6943, 8;
	add.s32 	%r6945, %r6939, %r6944;
	xor.b32  	%r6946, %r6941, %r6945;
	shf.l.wrap.b32 	%r6947, %r6946, %r6946, 7;
	add.s32 	%r6948, %r6906, %r6923;
	xor.b32  	%r6949, %r6896, %r6948;
	shf.l.wrap.b32 	%r6950, %r6949, %r6949, 16;
	add.s32 	%r6951, %r6885, %r6950;
	xor.b32  	%r6952, %r6923, %r6951;
	shf.l.wrap.b32 	%r6953, %r6952, %r6952, 12;
	add.s32 	%r6954, %r6948, %r6953;
	xor.b32  	%r6955, %r6950, %r6954;
	shf.l.wrap.b32 	%r6956, %r6955, %r6955, 8;
	add.s32 	%r6957, %r6951, %r6956;
	xor.b32  	%r6958, %r6953, %r6957;
	shf.l.wrap.b32 	%r6959, %r6958, %r6958, 7;
	add.s32 	%r6960, %r6918, %r6887;
	xor.b32  	%r6961, %r6908, %r6960;
	shf.l.wrap.b32 	%r6962, %r6961, %r6961, 16;
	add.s32 	%r6963, %r6897, %r6962;
	xor.b32  	%r6964, %r6887, %r6963;
	shf.l.wrap.b32 	%r6965, %r6964, %r6964, 12;
	add.s32 	%r6966, %r6960, %r6965;
	xor.b32  	%r6967, %r6962, %r6966;
	shf.l.wrap.b32 	%r6968, %r6967, %r6967, 8;
	add.s32 	%r6969, %r6963, %r6968;
	xor.b32  	%r6970, %r6965, %r6969;
	shf.l.wrap.b32 	%r6971, %r6970, %r6970, 7;
	add.s32 	%r6972, %r6930, %r6971;
	xor.b32  	%r6973, %r6944, %r6972;
	shf.l.wrap.b32 	%r6974, %r6973, %r6973, 16;
	add.s32 	%r6975, %r6957, %r6974;
	xor.b32  	%r6976, %r6971, %r6975;
	shf.l.wrap.b32 	%r6977, %r6976, %r6976, 12;
	add.s32 	%r6978, %r6972, %r6977;
	xor.b32  	%r6979, %r6974, %r6978;
	shf.l.wrap.b32 	%r6980, %r6979, %r6979, 8;
	add.s32 	%r6981, %r6975, %r6980;
	xor.b32  	%r6982, %r6977, %r6981;
	shf.l.wrap.b32 	%r6983, %r6982, %r6982, 7;
	add.s32 	%r6984, %r6942, %r6935;
	xor.b32  	%r6985, %r6956, %r6984;
	shf.l.wrap.b32 	%r6986, %r6985, %r6985, 16;
	add.s32 	%r6987, %r6969, %r6986;
	xor.b32  	%r6988, %r6935, %r6987;
	shf.l.wrap.b32 	%r6989, %r6988, %r6988, 12;
	add.s32 	%r6990, %r6984, %r6989;
	xor.b32  	%r6991, %r6986, %r6990;
	shf.l.wrap.b32 	%r6992, %r6991, %r6991, 8;
	add.s32 	%r6993, %r6987, %r6992;
	xor.b32  	%r6994, %r6989, %r6993;
	shf.l.wrap.b32 	%r6995, %r6994, %r6994, 7;
	add.s32 	%r6996, %r6954, %r6947;
	xor.b32  	%r6997, %r6968, %r6996;
	shf.l.wrap.b32 	%r6998, %r6997, %r6997, 16;
	add.s32 	%r6999, %r6933, %r6998;
	xor.b32  	%r7000, %r6947, %r6999;
	shf.l.wrap.b32 	%r7001, %r7000, %r7000, 12;
	add.s32 	%r7002, %r6996, %r7001;
	xor.b32  	%r7003, %r6998, %r7002;
	shf.l.wrap.b32 	%r7004, %r7003, %r7003, 8;
	add.s32 	%r7005, %r6999, %r7004;
	xor.b32  	%r7006, %r7001, %r7005;
	shf.l.wrap.b32 	%r7007, %r7006, %r7006, 7;
	add.s32 	%r7008, %r6966, %r6959;
	xor.b32  	%r7009, %r6932, %r7008;
	shf.l.wrap.b32 	%r7010, %r7009, %r7009, 16;
	add.s32 	%r7011, %r6945, %r7010;
	xor.b32  	%r7012, %r6959, %r7011;
	shf.l.wrap.b32 	%r7013, %r7012, %r7012, 12;
	add.s32 	%r7014, %r7008, %r7013;
	xor.b32  	%r7015, %r7010, %r7014;
	shf.l.wrap.b32 	%r7016, %r7015, %r7015, 8;
	add.s32 	%r7017, %r7011, %r7016;
	xor.b32  	%r7018, %r7013, %r7017;
	shf.l.wrap.b32 	%r7019, %r7018, %r7018, 7;
	add.s32 	%r7020, %r6978, %r6995;
	xor.b32  	%r7021, %r7016, %r7020;
	shf.l.wrap.b32 	%r7022, %r7021, %r7021, 16;
	add.s32 	%r7023, %r7005, %r7022;
	xor.b32  	%r7024, %r6995, %r7023;
	shf.l.wrap.b32 	%r7025, %r7024, %r7024, 12;
	add.s32 	%r7026, %r7020, %r7025;
	xor.b32  	%r7027, %r7022, %r7026;
	shf.l.wrap.b32 	%r7028, %r7027, %r7027, 8;
	add.s32 	%r7029, %r7023, %r7028;
	xor.b32  	%r7030, %r7025, %r7029;
	shf.l.wrap.b32 	%r7031, %r7030, %r7030, 7;
	add.s32 	%r7032, %r6990, %r7007;
	xor.b32  	%r7033, %r6980, %r7032;
	shf.l.wrap.b32 	%r7034, %r7033, %r7033, 16;
	add.s32 	%r7035, %r7017, %r7034;
	xor.b32  	%r7036, %r7007, %r7035;
	shf.l.wrap.b32 	%r7037, %r7036, %r7036, 12;
	add.s32 	%r7038, %r7032, %r7037;
	xor.b32  	%r7039, %r7034, %r7038;
	shf.l.wrap.b32 	%r7040, %r7039, %r7039, 8;
	add.s32 	%r7041, %r7035, %r7040;
	xor.b32  	%r7042, %r7037, %r7041;
	shf.l.wrap.b32 	%r7043, %r7042, %r7042, 7;
	add.s32 	%r7044, %r7002, %r7019;
	xor.b32  	%r7045, %r6992, %r7044;
	shf.l.wrap.b32 	%r7046, %r7045, %r7045, 16;
	add.s32 	%r7047, %r6981, %r7046;
	xor.b32  	%r7048, %r7019, %r7047;
	shf.l.wrap.b32 	%r7049, %r7048, %r7048, 12;
	add.s32 	%r7050, %r7044, %r7049;
	xor.b32  	%r7051, %r7046, %r7050;
	shf.l.wrap.b32 	%r7052, %r7051, %r7051, 8;
	add.s32 	%r7053, %r7047, %r7052;
	xor.b32  	%r7054, %r7049, %r7053;
	shf.l.wrap.b32 	%r7055, %r7054, %r7054, 7;
	add.s32 	%r7056, %r7014, %r6983;
	xor.b32  	%r7057, %r7004, %r7056;
	shf.l.wrap.b32 	%r7058, %r7057, %r7057, 16;
	add.s32 	%r7059, %r6993, %r7058;
	xor.b32  	%r7060, %r6983, %r7059;
	shf.l.wrap.b32 	%r7061, %r7060, %r7060, 12;
	add.s32 	%r7062, %r7056, %r7061;
	xor.b32  	%r7063, %r7058, %r7062;
	shf.l.wrap.b32 	%r7064, %r7063, %r7063, 8;
	add.s32 	%r7065, %r7059, %r7064;
	xor.b32  	%r7066, %r7061, %r7065;
	shf.l.wrap.b32 	%r7067, %r7066, %r7066, 7;
	add.s32 	%r7068, %r7026, %r7067;
	xor.b32  	%r7069, %r7040, %r7068;
	shf.l.wrap.b32 	%r7070, %r7069, %r7069, 16;
	add.s32 	%r7071, %r7053, %r7070;
	xor.b32  	%r7072, %r7067, %r7071;
	shf.l.wrap.b32 	%r7073, %r7072, %r7072, 12;
	add.s32 	%r7074, %r7068, %r7073;
	xor.b32  	%r7075, %r7070, %r7074;
	shf.l.wrap.b32 	%r7076, %r7075, %r7075, 8;
	add.s32 	%r7077, %r7038, %r7031;
	xor.b32  	%r7078, %r7052, %r7077;
	shf.l.wrap.b32 	%r7079, %r7078, %r7078, 16;
	add.s32 	%r7080, %r7065, %r7079;
	xor.b32  	%r7081, %r7031, %r7080;
	shf.l.wrap.b32 	%r7082, %r7081, %r7081, 12;
	add.s32 	%r7083, %r7077, %r7082;
	xor.b32  	%r7084, %r7079, %r7083;
	shf.l.wrap.b32 	%r7085, %r7084, %r7084, 8;
	add.s32 	%r7086, %r7080, %r7085;
	xor.b32  	%r7087, %r7082, %r7086;
	shf.l.wrap.b32 	%r7088, %r7087, %r7087, 7;
	add.s32 	%r7089, %r7050, %r7043;
	xor.b32  	%r7090, %r7064, %r7089;
	shf.l.wrap.b32 	%r7091, %r7090, %r7090, 16;
	add.s32 	%r7092, %r7029, %r7091;
	xor.b32  	%r7093, %r7043, %r7092;
	shf.l.wrap.b32 	%r7094, %r7093, %r7093, 12;
	add.s32 	%r7095, %r7089, %r7094;
	xor.b32  	%r7096, %r7091, %r7095;
	shf.l.wrap.b32 	%r7097, %r7096, %r7096, 8;
	add.s32 	%r7098, %r7092, %r7097;
	xor.b32  	%r7099, %r7094, %r7098;
	shf.l.wrap.b32 	%r7100, %r7099, %r7099, 7;
	add.s32 	%r7101, %r7062, %r7055;
	xor.b32  	%r7102, %r7028, %r7101;
	shf.l.wrap.b32 	%r7103, %r7102, %r7102, 16;
	add.s32 	%r7104, %r7041, %r7103;
	xor.b32  	%r7105, %r7055, %r7104;
	shf.l.wrap.b32 	%r7106, %r7105, %r7105, 12;
	add.s32 	%r7107, %r7101, %r7106;
	xor.b32  	%r7108, %r7103, %r7107;
	shf.l.wrap.b32 	%r7109, %r7108, %r7108, 8;
	add.s32 	%r7110, %r7104, %r7109;
	add.s32 	%r7111, %r7074, %r7088;
	xor.b32  	%r7112, %r7109, %r7111;
	shf.l.wrap.b32 	%r7113, %r7112, %r7112, 16;
	add.s32 	%r7114, %r7098, %r7113;
	xor.b32  	%r7115, %r7088, %r7114;
	shr.u32 	%r7116, %r7115, 20;
	add.s32 	%r7117, %r7111, %r7116;
	add.s32 	%r7118, %r7083, %r7100;
	xor.b32  	%r7119, %r7076, %r7118;
	shf.l.wrap.b32 	%r7120, %r7119, %r7119, 16;
	add.s32 	%r7121, %r7110, %r7120;
	xor.b32  	%r7122, %r7100, %r7121;
	shr.u32 	%r7123, %r7122, 20;
	add.s32 	%r7124, %r7118, %r7123;
	add.s32 	%r7125, %r13, %r7117;
	add.s32 	%r7126, %r14, %r7124;
	not.b32 	%r7127, %r11038;
	add.s32 	%r7128, %r550, %r7127;
	mov.b32 	%r7129, 1;
	shl.b32 	%r7130, %r7129, %r7128;
	and.b32  	%r564, %r7130, %r484;
	setp.eq.s32 	%p56, %r564, 0;
	selp.b32 	%r7131, %r7125, %r7126, %p56;
	cvt.u16.u32 	%rs108, %r7131;
	and.b16  	%rs174, %rs108, 1;
	and.b16  	%rs109, %rs172, 255;
	setp.ne.s16 	%p57, %rs109, 1;
	@%p57 bra 	$L__BB1_58;
	cvt.s64.s32 	%rd48, %r11038;
	mul.wide.s32 	%rd49, %r11038, 16;
	add.s64 	%rd50, %rd2, %rd49;
	ld.global.u32 	%r7132, [%rd50+508];
	selp.b32 	%r7133, %r11042, %r11043, %p56;
	xor.b32  	%r7134, %r7133, %r7132;
	selp.b32 	%r7135, %r11041, %r11044, %p56;
	selp.b32 	%r11042, %r7134, %r11042, %p56;
	selp.b32 	%r11043, %r11043, %r7134, %p56;
	ld.global.u32 	%r7136, [%rd50+512];
	xor.b32  	%r7137, %r7135, %r7136;
	selp.b32 	%r7138, %r11040, %r11045, %p56;
	selp.b32 	%r11041, %r7137, %r11041, %p56;
	selp.b32 	%r11044, %r11044, %r7137, %p56;
	ld.global.u32 	%r7139, [%rd50+516];
	xor.b32  	%r7140, %r7138, %r7139;
	selp.b32 	%r7141, %r11039, %r11046, %p56;
	selp.b32 	%r11040, %r7140, %r11040, %p56;
	selp.b32 	%r11045, %r11045, %r7140, %p56;
	ld.global.u32 	%r7142, [%rd50+520];
	xor.b32  	%r7143, %r7141, %r7142;
	selp.b64 	%rd51, 420, 445, %p56;
	selp.b32 	%r11039, %r7143, %r11039, %p56;
	selp.b32 	%r11046, %r11046, %r7143, %p56;
	add.s64 	%rd52, %rd51, %rd48;
	add.s64 	%rd53, %rd2, %rd52;
	ld.global.u8 	%rs110, [%rd53+488];
	xor.b16  	%rs174, %rs110, %rs174;
$L__BB1_58:
	selp.b32 	%r11050, %r11042, %r11043, %p56;
	selp.b32 	%r11049, %r11041, %r11044, %p56;
	selp.b32 	%r11048, %r11040, %r11045, %p56;
	selp.b32 	%r11047, %r11039, %r11046, %p56;
	add.s32 	%r11038, %r11038, 1;
	setp.lt.u32 	%p60, %r11038, %r550;
	mov.u16 	%rs172, %rs174;
	@%p60 bra 	$L__BB1_56;
$L__BB1_59:
	and.b16  	%rs111, %rs174, 255;
	setp.ne.s16 	%p61, %rs111, 1;
	@%p61 bra 	$L__BB1_61;
	ld.global.u32 	%r7144, [%rd2+960];
	xor.b32  	%r11050, %r11050, %r7144;
$L__BB1_61:
	@%p61 bra 	$L__BB1_63;
	ld.global.u32 	%r7145, [%rd2+964];
	xor.b32  	%r11049, %r11049, %r7145;
$L__BB1_63:
	@%p61 bra 	$L__BB1_65;
	ld.global.u32 	%r7146, [%rd2+968];
	xor.b32  	%r11048, %r11048, %r7146;
$L__BB1_65:
	@%p61 bra 	$L__BB1_67;
	ld.global.u32 	%r7147, [%rd2+972];
	xor.b32  	%r11047, %r11047, %r7147;
$L__BB1_67:
	ld.param.u32 	%r10705, [fused_batch_pir_kernel_2_param_4];
	setp.ge.s32 	%p65, %r484, %r10705;
	mov.b32 	%r11071, 0;
	mov.u32 	%r11072, %r11071;
	mov.u32 	%r11073, %r11071;
	mov.u32 	%r11074, %r11071;
	@%p65 bra 	$L__BB1_81;
	ld.global.u8 	%rs115, [%rd2+993];
	max.u16 	%rs116, %rs115, 11;
	cvt.u32.u16 	%r7149, %rs116;
	add.s32 	%r11062, %r7149, -11;
	ld.shared.v2.u32 	{%r11074, %r11073}, [s_mem+24712];
	ld.shared.v2.u32 	{%r11072, %r11071}, [s_mem+24720];
	ld.shared.u8 	%rs177, [s_mem+24728];
	cvt.u32.u16 	%r606, %rs115;
	setp.ge.u32 	%p66, %r11062, %r606;
	@%p66 bra 	$L__BB1_73;
	mov.u16 	%rs175, %rs177;
$L__BB1_70:
	ld.const.u32 	%r7150, [CHACHA_CONSTANTS];
	add.s32 	%r7151, %r7150, %r11074;
	shf.l.wrap.b32 	%r7152, %r7151, %r7151, 16;
	add.s32 	%r7153, %r11074, %r7152;
	xor.b32  	%r7154, %r11074, %r7153;
	shf.l.wrap.b32 	%r7155, %r7154, %r7154, 12;
	add.s32 	%r7156, %r7151, %r7155;
	xor.b32  	%r7157, %r7152, %r7156;
	shf.l.wrap.b32 	%r7158, %r7157, %r7157, 8;
	add.s32 	%r7159, %r7153, %r7158;
	xor.b32  	%r7160, %r7155, %r7159;
	shf.l.wrap.b32 	%r7161, %r7160, %r7160, 7;
	add.s32 	%r7162, %r14, %r11073;
	shf.l.wrap.b32 	%r7163, %r7162, %r7162, 16;
	add.s32 	%r7164, %r11073, %r7163;
	xor.b32  	%r7165, %r11073, %r7164;
	shf.l.wrap.b32 	%r7166, %r7165, %r7165, 12;
	add.s32 	%r7167, %r7162, %r7166;
	xor.b32  	%r7168, %r7163, %r7167;
	shf.l.wrap.b32 	%r7169, %r7168, %r7168, 8;
	add.s32 	%r7170, %r7164, %r7169;
	xor.b32  	%r7171, %r7166, %r7170;
	shf.l.wrap.b32 	%r7172, %r7171, %r7171, 7;
	add.s32 	%r7173, %r15, %r11072;
	shf.l.wrap.b32 	%r7174, %r7173, %r7173, 16;
	add.s32 	%r7175, %r11072, %r7174;
	xor.b32  	%r7176, %r11072, %r7175;
	shf.l.wrap.b32 	%r7177, %r7176, %r7176, 12;
	add.s32 	%r7178, %r7173, %r7177;
	xor.b32  	%r7179, %r7174, %r7178;
	shf.l.wrap.b32 	%r7180, %r7179, %r7179, 8;
	add.s32 	%r7181, %r7175, %r7180;
	xor.b32  	%r7182, %r7177, %r7181;
	shf.l.wrap.b32 	%r7183, %r7182, %r7182, 7;
	add.s32 	%r7184, %r16, %r11071;
	shf.l.wrap.b32 	%r7185, %r7184, %r7184, 16;
	add.s32 	%r7186, %r11071, %r7185;
	xor.b32  	%r7187, %r11071, %r7186;
	shf.l.wrap.b32 	%r7188, %r7187, %r7187, 12;
	add.s32 	%r7189, %r7184, %r7188;
	xor.b32  	%r7190, %r7185, %r7189;
	shf.l.wrap.b32 	%r7191, %r7190, %r7190, 8;
	add.s32 	%r7192, %r7186, %r7191;
	xor.b32  	%r7193, %r7188, %r7192;
	shf.l.wrap.b32 	%r7194, %r7193, %r7193, 7;
	add.s32 	%r7195, %r7156, %r7172;
	xor.b32  	%r7196, %r7191, %r7195;
	shf.l.wrap.b32 	%r7197, %r7196, %r7196, 16;
	add.s32 	%r7198, %r7181, %r7197;
	xor.b32  	%r7199, %r7172, %r7198;
	shf.l.wrap.b32 	%r7200, %r7199, %r7199, 12;
	add.s32 	%r7201, %r7195, %r7200;
	xor.b32  	%r7202, %r7197, %r7201;
	shf.l.wrap.b32 	%r7203, %r7202, %r7202, 8;
	add.s32 	%r7204, %r7198, %r7203;
	xor.b32  	%r7205, %r7200, %r7204;
	shf.l.wrap.b32 	%r7206, %r7205, %r7205, 7;
	add.s32 	%r7207, %r7167, %r7183;
	xor.b32  	%r7208, %r7158, %r7207;
	shf.l.wrap.b32 	%r7209, %r7208, %r7208, 16;
	add.s32 	%r7210, %r7192, %r7209;
	xor.b32  	%r7211, %r7183, %r7210;
	shf.l.wrap.b32 	%r7212, %r7211, %r7211, 12;
	add.s32 	%r7213, %r7207, %r7212;
	xor.b32  	%r7214, %r7209, %r7213;
	shf.l.wrap.b32 	%r7215, %r7214, %r7214, 8;
	add.s32 	%r7216, %r7210, %r7215;
	xor.b32  	%r7217, %r7212, %r7216;
	shf.l.wrap.b32 	%r7218, %r7217, %r7217, 7;
	add.s32 	%r7219, %r7178, %r7194;
	xor.b32  	%r7220, %r7169, %r7219;
	shf.l.wrap.b32 	%r7221, %r7220, %r7220, 16;
	add.s32 	%r7222, %r7159, %r7221;
	xor.b32  	%r7223, %r7194, %r7222;
	shf.l.wrap.b32 	%r7224, %r7223, %r7223, 12;
	add.s32 	%r7225, %r7219, %r7224;
	xor.b32  	%r7226, %r7221, %r7225;
	shf.l.wrap.b32 	%r7227, %r7226, %r7226, 8;
	add.s32 	%r7228, %r7222, %r7227;
	xor.b32  	%r7229, %r7224, %r7228;
	shf.l.wrap.b32 	%r7230, %r7229, %r7229, 7;
	add.s32 	%r7231, %r7189, %r7161;
	xor.b32  	%r7232, %r7180, %r7231;
	shf.l.wrap.b32 	%r7233, %r7232, %r7232, 16;
	add.s32 	%r7234, %r7170, %r7233;
	xor.b32  	%r7235, %r7161, %r7234;
	shf.l.wrap.b32 	%r7236, %r7235, %r7235, 12;
	add.s32 	%r7237, %r7231, %r7236;
	xor.b32  	%r7238, %r7233, %r7237;
	shf.l.wrap.b32 	%r7239, %r7238, %r7238, 8;
	add.s32 	%r7240, %r7234, %r7239;
	xor.b32  	%r7241, %r7236, %r7240;
	shf.l.wrap.b32 	%r7242, %r7241, %r7241, 7;
	add.s32 	%r7243, %r7201, %r7242;
	xor.b32  	%r7244, %r7215, %r7243;
	shf.l.wrap.b32 	%r7245, %r7244, %r7244, 16;
	add.s32 	%r7246, %r7228, %r7245;
	xor.b32  	%r7247, %r7242, %r7246;
	shf.l.wrap.b32 	%r7248, %r7247, %r7247, 12;
	add.s32 	%r7249, %r7243, %r7248;
	xor.b32  	%r7250, %r7245, %r7249;
	shf.l.wrap.b32 	%r7251, %r7250, %r7250, 8;
	add.s32 	%r7252, %r7246, %r7251;
	xor.b32  	%r7253, %r7248, %r7252;
	shf.l.wrap.b32 	%r7254, %r7253, %r7253, 7;
	add.s32 	%r7255, %r7213, %r7206;
	xor.b32  	%r7256, %r7227, %r7255;
	shf.l.wrap.b32 	%r7257, %r7256, %r7256, 16;
	add.s32 	%r7258, %r7240, %r7257;
	xor.b32  	%r7259, %r7206, %r7258;
	shf.l.wrap.b32 	%r7260, %r7259, %r7259, 12;
	add.s32 	%r7261, %r7255, %r7260;
	xor.b32  	%r7262, %r7257, %r7261;
	shf.l.wrap.b32 	%r7263, %r7262, %r7262, 8;
	add.s32 	%r7264, %r7258, %r7263;
	xor.b32  	%r7265, %r7260, %r7264;
	shf.l.wrap.b32 	%r7266, %r7265, %r7265, 7;
	add.s32 	%r7267, %r7225, %r7218;
	xor.b32  	%r7268, %r7239, %r7267;
	shf.l.wrap.b32 	%r7269, %r7268, %r7268, 16;
	add.s32 	%r7270, %r7204, %r7269;
	xor.b32  	%r7271, %r7218, %r7270;
	shf.l.wrap.b32 	%r7272, %r7271, %r7271, 12;
	add.s32 	%r7273, %r7267, %r7272;
	xor.b32  	%r7274, %r7269, %r7273;
	shf.l.wrap.b32 	%r7275, %r7274, %r7274, 8;
	add.s32 	%r7276, %r7270, %r7275;
	xor.b32  	%r7277, %r7272, %r7276;
	shf.l.wrap.b32 	%r7278, %r7277, %r7277, 7;
	add.s32 	%r7279, %r7237, %r7230;
	xor.b32  	%r7280, %r7203, %r7279;
	shf.l.wrap.b32 	%r7281, %r7280, %r7280, 16;
	add.s32 	%r7282, %r7216, %r7281;
	xor.b32  	%r7283, %r7230, %r7282;
	shf.l.wrap.b32 	%r7284, %r7283, %r7283, 12;
	add.s32 	%r7285, %r7279, %r7284;
	xor.b32  	%r7286, %r7281, %r7285;
	shf.l.wrap.b32 	%r7287, %r7286, %r7286, 8;
	add.s32 	%r7288, %r7282, %r7287;
	xor.b32  	%r7289, %r7284, %r7288;
	shf.l.wrap.b32 	%r7290, %r7289, %r7289, 7;
	add.s32 	%r7291, %r7249, %r7266;
	xor.b32  	%r7292, %r7287, %r7291;
	shf.l.wrap.b32 	%r7293, %r7292, %r7292, 16;
	add.s32 	%r7294, %r7276, %r7293;
	xor.b32  	%r7295, %r7266, %r7294;
	shf.l.wrap.b32 	%r7296, %r7295, %r7295, 12;
	add.s32 	%r7297, %r7291, %r7296;
	xor.b32  	%r7298, %r7293, %r7297;
	shf.l.wrap.b32 	%r7299, %r7298, %r7298, 8;
	add.s32 	%r7300, %r7294, %r7299;
	xor.b32  	%r7301, %r7296, %r7300;
	shf.l.wrap.b32 	%r7302, %r7301, %r7301, 7;
	add.s32 	%r7303, %r7261, %r7278;
	xor.b32  	%r7304, %r7251, %r7303;
	shf.l.wrap.b32 	%r7305, %r7304, %r7304, 16;
	add.s32 	%r7306, %r7288, %r7305;
	xor.b32  	%r7307, %r7278, %r7306;
	shf.l.wrap.b32 	%r7308, %r7307, %r7307, 12;
	add.s32 	%r7309, %r7303, %r7308;
	xor.b32  	%r7310, %r7305, %r7309;
	shf.l.wrap.b32 	%r7311, %r7310, %r7310, 8;
	add.s32 	%r7312, %r7306, %r7311;
	xor.b32  	%r7313, %r7308, %r7312;
	shf.l.wrap.b32 	%r7314, %r7313, %r7313, 7;
	add.s32 	%r7315, %r7273, %r7290;
	xor.b32  	%r7316, %r7263, %r7315;
	shf.l.wrap.b32 	%r7317, %r7316, %r7316, 16;
	add.s32 	%r7318, %r7252, %r7317;
	xor.b32  	%r7319, %r7290, %r7318;
	shf.l.wrap.b32 	%r7320, %r7319, %r7319, 12;
	add.s32 	%r7321, %r7315, %r7320;
	xor.b32  	%r7322, %r7317, %r7321;
	shf.l.wrap.b32 	%r7323, %r7322, %r7322, 8;
	add.s32 	%r7324, %r7318, %r7323;
	xor.b32  	%r7325, %r7320, %r7324;
	shf.l.wrap.b32 	%r7326, %r7325, %r7325, 7;
	add.s32 	%r7327, %r7285, %r7254;
	xor.b32  	%r7328, %r7275, %r7327;
	shf.l.wrap.b32 	%r7329, %r7328, %r7328, 16;
	add.s32 	%r7330, %r7264, %r7329;
	xor.b32  	%r7331, %r7254, %r7330;
	shf.l.wrap.b32 	%r7332, %r7331, %r7331, 12;
	add.s32 	%r7333, %r7327, %r7332;
	xor.b32  	%r7334, %r7329, %r7333;
	shf.l.wrap.b32 	%r7335, %r7334, %r7334, 8;
	add.s32 	%r7336, %r7330, %r7335;
	xor.b32  	%r7337, %r7332, %r7336;
	shf.l.wrap.b32 	%r7338, %r7337, %r7337, 7;
	add.s32 	%r7339, %r7297, %r7338;
	xor.b32  	%r7340, %r7311, %r7339;
	shf.l.wrap.b32 	%r7341, %r7340, %r7340, 16;
	add.s32 	%r7342, %r7324, %r7341;
	xor.b32  	%r7343, %r7338, %r7342;
	shf.l.wrap.b32 	%r7344, %r7343, %r7343, 12;
	add.s32 	%r7345, %r7339, %r7344;
	xor.b32  	%r7346, %r7341, %r7345;
	shf.l.wrap.b32 	%r7347, %r7346, %r7346, 8;
	add.s32 	%r7348, %r7342, %r7347;
	xor.b32  	%r7349, %r7344, %r7348;
	shf.l.wrap.b32 	%r7350, %r7349, %r7349, 7;
	add.s32 	%r7351, %r7309, %r7302;
	xor.b32  	%r7352, %r7323, %r7351;
	shf.l.wrap.b32 	%r7353, %r7352, %r7352, 16;
	add.s32 	%r7354, %r7336, %r7353;
	xor.b32  	%r7355, %r7302, %r7354;
	shf.l.wrap.b32 	%r7356, %r7355, %r7355, 12;
	add.s32 	%r7357, %r7351, %r7356;
	xor.b32  	%r7358, %r7353, %r7357;
	shf.l.wrap.b32 	%r7359, %r7358, %r7358, 8;
	add.s32 	%r7360, %r7354, %r7359;
	xor.b32  	%r7361, %r7356, %r7360;
	shf.l.wrap.b32 	%r7362, %r7361, %r7361, 7;
	add.s32 	%r7363, %r7321, %r7314;
	xor.b32  	%r7364, %r7335, %r7363;
	shf.l.wrap.b32 	%r7365, %r7364, %r7364, 16;
	add.s32 	%r7366, %r7300, %r7365;
	xor.b32  	%r7367, %r7314, %r7366;
	shf.l.wrap.b32 	%r7368, %r7367, %r7367, 12;
	add.s32 	%r7369, %r7363, %r7368;
	xor.b32  	%r7370, %r7365, %r7369;
	shf.l.wrap.b32 	%r7371, %r7370, %r7370, 8;
	add.s32 	%r7372, %r7366, %r7371;
	xor.b32  	%r7373, %r7368, %r7372;
	shf.l.wrap.b32 	%r7374, %r7373, %r7373, 7;
	add.s32 	%r7375, %r7333, %r7326;
	xor.b32  	%r7376, %r7299, %r7375;
	shf.l.wrap.b32 	%r7377, %r7376, %r7376, 16;
	add.s32 	%r7378, %r7312, %r7377;
	xor.b32  	%r7379, %r7326, %r7378;
	shf.l.wrap.b32 	%r7380, %r7379, %r7379, 12;
	add.s32 	%r7381, %r7375, %r7380;
	xor.b32  	%r7382, %r7377, %r7381;
	shf.l.wrap.b32 	%r7383, %r7382, %r7382, 8;
	add.s32 	%r7384, %r7378, %r7383;
	xor.b32  	%r7385, %r7380, %r7384;
	shf.l.wrap.b32 	%r7386, %r7385, %r7385, 7;
	add.s32 	%r7387, %r7345, %r7362;
	xor.b32  	%r7388, %r7383, %r7387;
	shf.l.wrap.b32 	%r7389, %r7388, %r7388, 16;
	add.s32 	%r7390, %r7372, %r7389;
	xor.b32  	%r7391, %r7362, %r7390;
	shf.l.wrap.b32 	%r7392, %r7391, %r7391, 12;
	add.s32 	%r7393, %r7387, %r7392;
	xor.b32  	%r7394, %r7389, %r7393;
	shf.l.wrap.b32 	%r7395, %r7394, %r7394, 8;
	add.s32 	%r7396, %r7390, %r7395;
	xor.b32  	%r7397, %r7392, %r7396;
	shf.l.wrap.b32 	%r7398, %r7397, %r7397, 7;
	add.s32 	%r7399, %r7357, %r7374;
	xor.b32  	%r7400, %r7347, %r7399;
	shf.l.wrap.b32 	%r7401, %r7400, %r7400, 16;
	add.s32 	%r7402, %r7384, %r7401;
	xor.b32  	%r7403, %r7374, %r7402;
	shf.l.wrap.b32 	%r7404, %r7403, %r7403, 12;
	add.s32 	%r7405, %r7399, %r7404;
	xor.b32  	%r7406, %r7401, %r7405;
	shf.l.wrap.b32 	%r7407, %r7406, %r7406, 8;
	add.s32 	%r7408, %r7402, %r7407;
	xor.b32  	%r7409, %r7404, %r7408;
	shf.l.wrap.b32 	%r7410, %r7409, %r7409, 7;
	add.s32 	%r7411, %r7369, %r7386;
	xor.b32  	%r7412, %r7359, %r7411;
	shf.l.wrap.b32 	%r7413, %r7412, %r7412, 16;
	add.s32 	%r7414, %r7348, %r7413;
	xor.b32  	%r7415, %r7386, %r7414;
	shf.l.wrap.b32 	%r7416, %r7415, %r7415, 12;
	add.s32 	%r7417, %r7411, %r7416;
	xor.b32  	%r7418, %r7413, %r7417;
	shf.l.wrap.b32 	%r7419, %r7418, %r7418, 8;
	add.s32 	%r7420, %r7414, %r7419;
	xor.b32  	%r7421, %r7416, %r7420;
	shf.l.wrap.b32 	%r7422, %r7421, %r7421, 7;
	add.s32 	%r7423, %r7381, %r7350;
	xor.b32  	%r7424, %r7371, %r7423;
	shf.l.wrap.b32 	%r7425, %r7424, %r7424, 16;
	add.s32 	%r7426, %r7360, %r7425;
	xor.b32  	%r7427, %r7350, %r7426;
	shf.l.wrap.b32 	%r7428, %r7427, %r7427, 12;
	add.s32 	%r7429, %r7423, %r7428;
	xor.b32  	%r7430, %r7425, %r7429;
	shf.l.wrap.b32 	%r7431, %r7430, %r7430, 8;
	add.s32 	%r7432, %r7426, %r7431;
	xor.b32  	%r7433, %r7428, %r7432;
	shf.l.wrap.b32 	%r7434, %r7433, %r7433, 7;
	add.s32 	%r7435, %r7393, %r7434;
	xor.b32  	%r7436, %r7407, %r7435;
	shf.l.wrap.b32 	%r7437, %r7436, %r7436, 16;
	add.s32 	%r7438, %r7420, %r7437;
	xor.b32  	%r7439, %r7434, %r7438;
	shf.l.wrap.b32 	%r7440, %r7439, %r7439, 12;
	add.s32 	%r7441, %r7435, %r7440;
	xor.b32  	%r7442, %r7437, %r7441;
	shf.l.wrap.b32 	%r7443, %r7442, %r7442, 8;
	add.s32 	%r7444, %r7438, %r7443;
	xor.b32  	%r7445, %r7440, %r7444;
	shf.l.wrap.b32 	%r7446, %r7445, %r7445, 7;
	add.s32 	%r7447, %r7405, %r7398;
	xor.b32  	%r7448, %r7419, %r7447;
	shf.l.wrap.b32 	%r7449, %r7448, %r7448, 16;
	add.s32 	%r7450, %r7432, %r7449;
	xor.b32  	%r7451, %r7398, %r7450;
	shf.l.wrap.b32 	%r7452, %r7451, %r7451, 12;
	add.s32 	%r7453, %r7447, %r7452;
	xor.b32  	%r7454, %r7449, %r7453;
	shf.l.wrap.b32 	%r7455, %r7454, %r7454, 8;
	add.s32 	%r7456, %r7450, %r7455;
	xor.b32  	%r7457, %r7452, %r7456;
	shf.l.wrap.b32 	%r7458, %r7457, %r7457, 7;
	add.s32 	%r7459, %r7417, %r7410;
	xor.b32  	%r7460, %r7431, %r7459;
	shf.l.wrap.b32 	%r7461, %r7460, %r7460, 16;
	add.s32 	%r7462, %r7396, %r7461;
	xor.b32  	%r7463, %r7410, %r7462;
	shf.l.wrap.b32 	%r7464, %r7463, %r7463, 12;
	add.s32 	%r7465, %r7459, %r7464;
	xor.b32  	%r7466, %r7461, %r7465;
	shf.l.wrap.b32 	%r7467, %r7466, %r7466, 8;
	add.s32 	%r7468, %r7462, %r7467;
	xor.b32  	%r7469, %r7464, %r7468;
	shf.l.wrap.b32 	%r7470, %r7469, %r7469, 7;
	add.s32 	%r7471, %r7429, %r7422;
	xor.b32  	%r7472, %r7395, %r7471;
	shf.l.wrap.b32 	%r7473, %r7472, %r7472, 16;
	add.s32 	%r7474, %r7408, %r7473;
	xor.b32  	%r7475, %r7422, %r7474;
	shf.l.wrap.b32 	%r7476, %r7475, %r7475, 12;
	add.s32 	%r7477, %r7471, %r7476;
	xor.b32  	%r7478, %r7473, %r7477;
	shf.l.wrap.b32 	%r7479, %r7478, %r7478, 8;
	add.s32 	%r7480, %r7474, %r7479;
	xor.b32  	%r7481, %r7476, %r7480;
	shf.l.wrap.b32 	%r7482, %r7481, %r7481, 7;
	add.s32 	%r7483, %r7441, %r7458;
	xor.b32  	%r7484, %r7479, %r7483;
	shf.l.wrap.b32 	%r7485, %r7484, %r7484, 16;
	add.s32 	%r7486, %r7468, %r7485;
	xor.b32  	%r7487, %r7458, %r7486;
	shf.l.wrap.b32 	%r7488, %r7487, %r7487, 12;
	add.s32 	%r7489, %r7483, %r7488;
	xor.b32  	%r7490, %r7485, %r7489;
	shf.l.wrap.b32 	%r7491, %r7490, %r7490, 8;
	add.s32 	%r7492, %r7486, %r7491;
	xor.b32  	%r7493, %r7488, %r7492;
	shf.l.wrap.b32 	%r7494, %r7493, %r7493, 7;
	add.s32 	%r7495, %r7453, %r7470;
	xor.b32  	%r7496, %r7443, %r7495;
	shf.l.wrap.b32 	%r7497, %r7496, %r7496, 16;
	add.s32 	%r7498, %r7480, %r7497;
	xor.b32  	%r7499, %r7470, %r7498;
	shf.l.wrap.b32 	%r7500, %r7499, %r7499, 12;
	add.s32 	%r7501, %r7495, %r7500;
	xor.b32  	%r7502, %r7497, %r7501;
	shf.l.wrap.b32 	%r7503, %r7502, %r7502, 8;
	add.s32 	%r7504, %r7498, %r7503;
	xor.b32  	%r7505, %r7500, %r7504;
	shf.l.wrap.b32 	%r7506, %r7505, %r7505, 7;
	add.s32 	%r7507, %r7465, %r7482;
	xor.b32  	%r7508, %r7455, %r7507;
	shf.l.wrap.b32 	%r7509, %r7508, %r7508, 16;
	add.s32 	%r7510, %r7444, %r7509;
	xor.b32  	%r7511, %r7482, %r7510;
	shf.l.wrap.b32 	%r7512, %r7511, %r7511, 12;
	add.s32 	%r7513, %r7507, %r7512;
	xor.b32  	%r7514, %r7509, %r7513;
	shf.l.wrap.b32 	%r7515, %r7514, %r7514, 8;
	add.s32 	%r7516, %r7510, %r7515;
	xor.b32  	%r7517, %r7512, %r7516;
	shf.l.wrap.b32 	%r7518, %r7517, %r7517, 7;
	add.s32 	%r7519, %r7477, %r7446;
	xor.b32  	%r7520, %r7467, %r7519;
	shf.l.wrap.b32 	%r7521, %r7520, %r7520, 16;
	add.s32 	%r7522, %r7456, %r7521;
	xor.b32  	%r7523, %r7446, %r7522;
	shf.l.wrap.b32 	%r7524, %r7523, %r7523, 12;
	add.s32 	%r7525, %r7519, %r7524;
	xor.b32  	%r7526, %r7521, %r7525;
	shf.l.wrap.b32 	%r7527, %r7526, %r7526, 8;
	add.s32 	%r7528, %r7522, %r7527;
	xor.b32  	%r7529, %r7524, %r7528;
	shf.l.wrap.b32 	%r7530, %r7529, %r7529, 7;
	add.s32 	%r11066, %r7150, %r7489;
	add.s32 	%r11065, %r14, %r7501;
	add.s32 	%r11064, %r15, %r7513;
	add.s32 	%r11063, %r16, %r7525;
	add.s32 	%r11067, %r11074, %r7530;
	add.s32 	%r11068, %r11073, %r7494;
	add.s32 	%r11069, %r11072, %r7506;
	add.s32 	%r11070, %r11071, %r7518;
	xor.b32  	%r7531, %r7151, 1;
	shf.l.wrap.b32 	%r7532, %r7151, %r7531, 16;
	add.s32 	%r7533, %r11074, %r7532;
	xor.b32  	%r7534, %r11074, %r7533;
	shf.l.wrap.b32 	%r7535, %r7534, %r7534, 12;
	add.s32 	%r7536, %r7151, %r7535;
	xor.b32  	%r7537, %r7532, %r7536;
	shf.l.wrap.b32 	%r7538, %r7537, %r7537, 8;
	add.s32 	%r7539, %r7533, %r7538;
	xor.b32  	%r7540, %r7535, %r7539;
	shf.l.wrap.b32 	%r7541, %r7540, %r7540, 7;
	add.s32 	%r7542, %r7536, %r7172;
	xor.b32  	%r7543, %r7191, %r7542;
	shf.l.wrap.b32 	%r7544, %r7543, %r7543, 16;
	add.s32 	%r7545, %r7181, %r7544;
	xor.b32  	%r7546, %r7172, %r7545;
	shf.l.wrap.b32 	%r7547, %r7546, %r7546, 12;
	add.s32 	%r7548, %r7542, %r7547;
	xor.b32  	%r7549, %r7544, %r7548;
	shf.l.wrap.b32 	%r7550, %r7549, %r7549, 8;
	add.s32 	%r7551, %r7545, %r7550;
	xor.b32  	%r7552, %r7547, %r7551;
	shf.l.wrap.b32 	%r7553, %r7552, %r7552, 7;
	xor.b32  	%r7554, %r7538, %r7207;
	shf.l.wrap.b32 	%r7555, %r7554, %r7554, 16;
	add.s32 	%r7556, %r7192, %r7555;
	xor.b32  	%r7557, %r7183, %r7556;
	shf.l.wrap.b32 	%r7558, %r7557, %r7557, 12;
	add.s32 	%r7559, %r7207, %r7558;
	xor.b32  	%r7560, %r7555, %r7559;
	shf.l.wrap.b32 	%r7561, %r7560, %r7560, 8;
	add.s32 	%r7562, %r7556, %r7561;
	xor.b32  	%r7563, %r7558, %r7562;
	shf.l.wrap.b32 	%r7564, %r7563, %r7563, 7;
	add.s32 	%r7565, %r7539, %r7221;
	xor.b32  	%r7566, %r7194, %r7565;
	shf.l.wrap.b32 	%r7567, %r7566, %r7566, 12;
	add.s32 	%r7568, %r7219, %r7567;
	xor.b32  	%r7569, %r7221, %r7568;
	shf.l.wrap.b32 	%r7570, %r7569, %r7569, 8;
	add.s32 	%r7571, %r7565, %r7570;
	xor.b32  	%r7572, %r7567, %r7571;
	shf.l.wrap.b32 	%r7573, %r7572, %r7572, 7;
	add.s32 	%r7574, %r7189, %r7541;
	xor.b32  	%r7575, %r7180, %r7574;
	shf.l.wrap.b32 	%r7576, %r7575, %r7575, 16;
	add.s32 	%r7577, %r7170, %r7576;
	xor.b32  	%r7578, %r7541, %r7577;
	shf.l.wrap.b32 	%r7579, %r7578, %r7578, 12;
	add.s32 	%r7580, %r7574, %r7579;
	xor.b32  	%r7581, %r7576, %r7580;
	shf.l.wrap.b32 	%r7582, %r7581, %r7581, 8;
	add.s32 	%r7583, %r7577, %r7582;
	xor.b32  	%r7584, %r7579, %r7583;
	shf.l.wrap.b32 	%r7585, %r7584, %r7584, 7;
	add.s32 	%r7586, %r7548, %r7585;
	xor.b32  	%r7587, %r7561, %r7586;
	shf.l.wrap.b32 	%r7588, %r7587, %r7587, 16;
	add.s32 	%r7589, %r7571, %r7588;
	xor.b32  	%r7590, %r7585, %r7589;
	shf.l.wrap.b32 	%r7591, %r7590, %r7590, 12;
	add.s32 	%r7592, %r7586, %r7591;
	xor.b32  	%r7593, %r7588, %r7592;
	shf.l.wrap.b32 	%r7594, %r7593, %r7593, 8;
	add.s32 	%r7595, %r7589, %r7594;
	xor.b32  	%r7596, %r7591, %r7595;
	shf.l.wrap.b32 	%r7597, %r7596, %r7596, 7;
	add.s32 	%r7598, %r7559, %r7553;
	xor.b32  	%r7599, %r7570, %r7598;
	shf.l.wrap.b32 	%r7600, %r7599, %r7599, 16;
	add.s32 	%r7601, %r7583, %r7600;
	xor.b32  	%r7602, %r7553, %r7601;
	shf.l.wrap.b32 	%r7603, %r7602, %r7602, 12;
	add.s32 	%r7604, %r7598, %r7603;
	xor.b32  	%r7605, %r7600, %r7604;
	shf.l.wrap.b32 	%r7606, %r7605, %r7605, 8;
	add.s32 	%r7607, %r7601, %r7606;
	xor.b32  	%r7608, %r7603, %r7607;
	shf.l.wrap.b32 	%r7609, %r7608, %r7608, 7;
	add.s32 	%r7610, %r7568, %r7564;
	xor.b32  	%r7611, %r7582, %r7610;
	shf.l.wrap.b32 	%r7612, %r7611, %r7611, 16;
	add.s32 	%r7613, %r7551, %r7612;
	xor.b32  	%r7614, %r7564, %r7613;
	shf.l.wrap.b32 	%r7615, %r7614, %r7614, 12;
	add.s32 	%r7616, %r7610, %r7615;
	xor.b32  	%r7617, %r7612, %r7616;
	shf.l.wrap.b32 	%r7618, %r7617, %r7617, 8;
	add.s32 	%r7619, %r7613, %r7618;
	xor.b32  	%r7620, %r7615, %r7619;
	shf.l.wrap.b32 	%r7621, %r7620, %r7620, 7;
	add.s32 	%r7622, %r7580, %r7573;
	xor.b32  	%r7623, %r7550, %r7622;
	shf.l.wrap.b32 	%r7624, %r7623, %r7623, 16;
	add.s32 	%r7625, %r7562, %r7624;
	xor.b32  	%r7626, %r7573, %r7625;
	shf.l.wrap.b32 	%r7627, %r7626, %r7626, 12;
	add.s32 	%r7628, %r7622, %r7627;
	xor.b32  	%r7629, %r7624, %r7628;
	shf.l.wrap.b32 	%r7630, %r7629, %r7629, 8;
	add.s32 	%r7631, %r7625, %r7630;
	xor.b32  	%r7632, %r7627, %r7631;
	shf.l.wrap.b32 	%r7633, %r7632, %r7632, 7;
	add.s32 	%r7634, %r7592, %r7609;
	xor.b32  	%r7635, %r7630, %r7634;
	shf.l.wrap.b32 	%r7636, %r7635, %r7635, 16;
	add.s32 	%r7637, %r7619, %r7636;
	xor.b32  	%r7638, %r7609, %r7637;
	shf.l.wrap.b32 	%r7639, %r7638, %r7638, 12;
	add.s32 	%r7640, %r7634, %r7639;
	xor.b32  	%r7641, %r7636, %r7640;
	shf.l.wrap.b32 	%r7642, %r7641, %r7641, 8;
	add.s32 	%r7643, %r7637, %r7642;
	xor.b32  	%r7644, %r7639, %r7643;
	shf.l.wrap.b32 	%r7645, %r7644, %r7644, 7;
	add.s32 	%r7646, %r7604, %r7621;
	xor.b32  	%r7647, %r7594, %r7646;
	shf.l.wrap.b32 	%r7648, %r7647, %r7647, 16;
	add.s32 	%r7649, %r7631, %r7648;
	xor.b32  	%r7650, %r7621, %r7649;
	shf.l.wrap.b32 	%r7651, %r7650, %r7650, 12;
	add.s32 	%r7652, %r7646, %r7651;
	xor.b32  	%r7653, %r7648, %r7652;
	shf.l.wrap.b32 	%r7654, %r7653, %r7653, 8;
	add.s32 	%r7655, %r7649, %r7654;
	xor.b32  	%r7656, %r7651, %r7655;
	shf.l.wrap.b32 	%r7657, %r7656, %r7656, 7;
	add.s32 	%r7658, %r7616, %r7633;
	xor.b32  	%r7659, %r7606, %r7658;
	shf.l.wrap.b32 	%r7660, %r7659, %r7659, 16;
	add.s32 	%r7661, %r7595, %r7660;
	xor.b32  	%r7662, %r7633, %r7661;
	shf.l.wrap.b32 	%r7663, %r7662, %r7662, 12;
	add.s32 	%r7664, %r7658, %r7663;
	xor.b32  	%r7665, %r7660, %r7664;
	shf.l.wrap.b32 	%r7666, %r7665, %r7665, 8;
	add.s32 	%r7667, %r7661, %r7666;
	xor.b32  	%r7668, %r7663, %r7667;
	shf.l.wrap.b32 	%r7669, %r7668, %r7668, 7;
	add.s32 	%r7670, %r7628, %r7597;
	xor.b32  	%r7671, %r7618, %r7670;
	shf.l.wrap.b32 	%r7672, %r7671, %r7671, 16;
	add.s32 	%r7673, %r7607, %r7672;
	xor.b32  	%r7674, %r7597, %r7673;
	shf.l.wrap.b32 	%r7675, %r7674, %r7674, 12;
	add.s32 	%r7676, %r7670, %r7675;
	xor.b32  	%r7677, %r7672, %r7676;
	shf.l.wrap.b32 	%r7678, %r7677, %r7677, 8;
	add.s32 	%r7679, %r7673, %r7678;
	xor.b32  	%r7680, %r7675, %r7679;
	shf.l.wrap.b32 	%r7681, %r7680, %r7680, 7;
	add.s32 	%r7682, %r7640, %r7681;
	xor.b32  	%r7683, %r7654, %r7682;
	shf.l.wrap.b32 	%r7684, %r7683, %r7683, 16;
	add.s32 	%r7685, %r7667, %r7684;
	xor.b32  	%r7686, %r7681, %r7685;
	shf.l.wrap.b32 	%r7687, %r7686, %r7686, 12;
	add.s32 	%r7688, %r7682, %r7687;
	xor.b32  	%r7689, %r7684, %r7688;
	shf.l.wrap.b32 	%r7690, %r7689, %r7689, 8;
	add.s32 	%r7691, %r7685, %r7690;
	xor.b32  	%r7692, %r7687, %r7691;
	shf.l.wrap.b32 	%r7693, %r7692, %r7692, 7;
	add.s32 	%r7694, %r7652, %r7645;
	xor.b32  	%r7695, %r7666, %r7694;
	shf.l.wrap.b32 	%r7696, %r7695, %r7695, 16;
	add.s32 	%r7697, %r7679, %r7696;
	xor.b32  	%r7698, %r7645, %r7697;
	shf.l.wrap.b32 	%r7699, %r7698, %r7698, 12;
	add.s32 	%r7700, %r7694, %r7699;
	xor.b32  	%r7701, %r7696, %r7700;
	shf.l.wrap.b32 	%r7702, %r7701, %r7701, 8;
	add.s32 	%r7703, %r7697, %r7702;
	xor.b32  	%r7704, %r7699, %r7703;
	shf.l.wrap.b32 	%r7705, %r7704, %r7704, 7;
	add.s32 	%r7706, %r7664, %r7657;
	xor.b32  	%r7707, %r7678, %r7706;
	shf.l.wrap.b32 	%r7708, %r7707, %r7707, 16;
	add.s32 	%r7709, %r7643, %r7708;
	xor.b32  	%r7710, %r7657, %r7709;
	shf.l.wrap.b32 	%r7711, %r7710, %r7710, 12;
	add.s32 	%r7712, %r7706, %r7711;
	xor.b32  	%r7713, %r7708, %r7712;
	shf.l.wrap.b32 	%r7714, %r7713, %r7713, 8;
	add.s32 	%r7715, %r7709, %r7714;
	xor.b32  	%r7716, %r7711, %r7715;
	shf.l.wrap.b32 	%r7717, %r7716, %r7716, 7;
	add.s32 	%r7718, %r7676, %r7669;
	xor.b32  	%r7719, %r7642, %r7718;
	shf.l.wrap.b32 	%r7720, %r7719, %r7719, 16;
	add.s32 	%r7721, %r7655, %r7720;
	xor.b32  	%r7722, %r7669, %r7721;
	shf.l.wrap.b32 	%r7723, %r7722, %r7722, 12;
	add.s32 	%r7724, %r7718, %r7723;
	xor.b32  	%r7725, %r7720, %r7724;
	shf.l.wrap.b32 	%r7726, %r7725, %r7725, 8;
	add.s32 	%r7727, %r7721, %r7726;
	xor.b32  	%r7728, %r7723, %r7727;
	shf.l.wrap.b32 	%r7729, %r7728, %r7728, 7;
	add.s32 	%r7730, %r7688, %r7705;
	xor.b32  	%r7731, %r7726, %r7730;
	shf.l.wrap.b32 	%r7732, %r7731, %r7731, 16;
	add.s32 	%r7733, %r7715, %r7732;
	xor.b32  	%r7734, %r7705, %r7733;
	shf.l.wrap.b32 	%r7735, %r7734, %r7734, 12;
	add.s32 	%r7736, %r7730, %r7735;
	xor.b32  	%r7737, %r7732, %r7736;
	shf.l.wrap.b32 	%r7738, %r7737, %r7737, 8;
	add.s32 	%r7739, %r7733, %r7738;
	xor.b32  	%r7740, %r7735, %r7739;
	shf.l.wrap.b32 	%r7741, %r7740, %r7740, 7;
	add.s32 	%r7742, %r7700, %r7717;
	xor.b32  	%r7743, %r7690, %r7742;
	shf.l.wrap.b32 	%r7744, %r7743, %r7743, 16;
	add.s32 	%r7745, %r7727, %r7744;
	xor.b32  	%r7746, %r7717, %r7745;
	shf.l.wrap.b32 	%r7747, %r7746, %r7746, 12;
	add.s32 	%r7748, %r7742, %r7747;
	xor.b32  	%r7749, %r7744, %r7748;
	shf.l.wrap.b32 	%r7750, %r7749, %r7749, 8;
	add.s32 	%r7751, %r7745, %r7750;
	xor.b32  	%r7752, %r7747, %r7751;
	shf.l.wrap.b32 	%r7753, %r7752, %r7752, 7;
	add.s32 	%r7754, %r7712, %r7729;
	xor.b32  	%r7755, %r7702, %r7754;
	shf.l.wrap.b32 	%r7756, %r7755, %r7755, 16;
	add.s32 	%r7757, %r7691, %r7756;
	xor.b32  	%r7758, %r7729, %r7757;
	shf.l.wrap.b32 	%r7759, %r7758, %r7758, 12;
	add.s32 	%r7760, %r7754, %r7759;
	xor.b32  	%r7761, %r7756, %r7760;
	shf.l.wrap.b32 	%r7762, %r7761, %r7761, 8;
	add.s32 	%r7763, %r7757, %r7762;
	xor.b32  	%r7764, %r7759, %r7763;
	shf.l.wrap.b32 	%r7765, %r7764, %r7764, 7;
	add.s32 	%r7766, %r7724, %r7693;
	xor.b32  	%r7767, %r7714, %r7766;
	shf.l.wrap.b32 	%r7768, %r7767, %r7767, 16;
	add.s32 	%r7769, %r7703, %r7768;
	xor.b32  	%r7770, %r7693, %r7769;
	shf.l.wrap.b32 	%r7771, %r7770, %r7770, 12;
	add.s32 	%r7772, %r7766, %r7771;
	xor.b32  	%r7773, %r7768, %r7772;
	shf.l.wrap.b32 	%r7774, %r7773, %r7773, 8;
	add.s32 	%r7775, %r7769, %r7774;
	xor.b32  	%r7776, %r7771, %r7775;
	shf.l.wrap.b32 	%r7777, %r7776, %r7776, 7;
	add.s32 	%r7778, %r7736, %r7777;
	xor.b32  	%r7779, %r7750, %r7778;
	shf.l.wrap.b32 	%r7780, %r7779, %r7779, 16;
	add.s32 	%r7781, %r7763, %r7780;
	xor.b32  	%r7782, %r7777, %r7781;
	shf.l.wrap.b32 	%r7783, %r7782, %r7782, 12;
	add.s32 	%r7784, %r7778, %r7783;
	xor.b32  	%r7785, %r7780, %r7784;
	shf.l.wrap.b32 	%r7786, %r7785, %r7785, 8;
	add.s32 	%r7787, %r7748, %r7741;
	xor.b32  	%r7788, %r7762, %r7787;
	shf.l.wrap.b32 	%r7789, %r7788, %r7788, 16;
	add.s32 	%r7790, %r7775, %r7789;
	xor.b32  	%r7791, %r7741, %r7790;
	shf.l.wrap.b32 	%r7792, %r7791, %r7791, 12;
	add.s32 	%r7793, %r7787, %r7792;
	xor.b32  	%r7794, %r7789, %r7793;
	shf.l.wrap.b32 	%r7795, %r7794, %r7794, 8;
	add.s32 	%r7796, %r7790, %r7795;
	xor.b32  	%r7797, %r7792, %r7796;
	shf.l.wrap.b32 	%r7798, %r7797, %r7797, 7;
	add.s32 	%r7799, %r7760, %r7753;
	xor.b32  	%r7800, %r7774, %r7799;
	shf.l.wrap.b32 	%r7801, %r7800, %r7800, 16;
	add.s32 	%r7802, %r7739, %r7801;
	xor.b32  	%r7803, %r7753, %r7802;
	shf.l.wrap.b32 	%r7804, %r7803, %r7803, 12;
	add.s32 	%r7805, %r7799, %r7804;
	xor.b32  	%r7806, %r7801, %r7805;
	shf.l.wrap.b32 	%r7807, %r7806, %r7806, 8;
	add.s32 	%r7808, %r7802, %r7807;
	xor.b32  	%r7809, %r7804, %r7808;
	shf.l.wrap.b32 	%r7810, %r7809, %r7809, 7;
	add.s32 	%r7811, %r7772, %r7765;
	xor.b32  	%r7812, %r7738, %r7811;
	shf.l.wrap.b32 	%r7813, %r7812, %r7812, 16;
	add.s32 	%r7814, %r7751, %r7813;
	xor.b32  	%r7815, %r7765, %r7814;
	shf.l.wrap.b32 	%r7816, %r7815, %r7815, 12;
	add.s32 	%r7817, %r7811, %r7816;
	xor.b32  	%r7818, %r7813, %r7817;
	shf.l.wrap.b32 	%r7819, %r7818, %r7818, 8;
	add.s32 	%r7820, %r7814, %r7819;
	add.s32 	%r7821, %r7784, %r7798;
	xor.b32  	%r7822, %r7819, %r7821;
	shf.l.wrap.b32 	%r7823, %r7822, %r7822, 16;
	add.s32 	%r7824, %r7808, %r7823;
	xor.b32  	%r7825, %r7798, %r7824;
	shr.u32 	%r7826, %r7825, 20;
	add.s32 	%r7827, %r7821, %r7826;
	add.s32 	%r7828, %r7793, %r7810;
	xor.b32  	%r7829, %r7786, %r7828;
	shf.l.wrap.b32 	%r7830, %r7829, %r7829, 16;
	add.s32 	%r7831, %r7820, %r7830;
	xor.b32  	%r7832, %r7810, %r7831;
	shr.u32 	%r7833, %r7832, 20;
	add.s32 	%r7834, %r7828, %r7833;
	add.s32 	%r7835, %r7150, %r7827;
	add.s32 	%r7836, %r14, %r7834;
	not.b32 	%r7837, %r11062;
	add.s32 	%r7838, %r606, %r7837;
	mov.b32 	%r7839, 1;
	shl.b32 	%r7840, %r7839, %r7838;
	and.b32  	%r620, %r7840, %r484;
	setp.eq.s32 	%p67, %r620, 0;
	selp.b32 	%r7841, %r7835, %r7836, %p67;
	cvt.u16.u32 	%rs117, %r7841;
	and.b16  	%rs177, %rs117, 1;
	and.b16  	%rs118, %rs175, 255;
	setp.ne.s16 	%p68, %rs118, 1;
	@%p68 bra 	$L__BB1_72;
	cvt.s64.s32 	%rd54, %r11062;
	mul.wide.s32 	%rd55, %r11062, 16;
	add.s64 	%rd56, %rd2, %rd55;
	ld.global.u32 	%r7842, [%rd56+996];
	selp.b32 	%r7843, %r11066, %r11067, %p67;
	xor.b32  	%r7844, %r7843, %r7842;
	selp.b32 	%r7845, %r11065, %r11068, %p67;
	selp.b32 	%r11066, %r7844, %r11066, %p67;
	selp.b32 	%r11067, %r11067, %r7844, %p67;
	ld.global.u32 	%r7846, [%rd56+1000];
	xor.b32  	%r7847, %r7845, %r7846;
	selp.b32 	%r7848, %r11064, %r11069, %p67;
	selp.b32 	%r11065, %r7847, %r11065, %p67;
	selp.b32 	%r11068, %r11068, %r7847, %p67;
	ld.global.u32 	%r7849, [%rd56+1004];
	xor.b32  	%r7850, %r7848, %r7849;
	selp.b32 	%r7851, %r11063, %r11070, %p67;
	selp.b32 	%r11064, %r7850, %r11064, %p67;
	selp.b32 	%r11069, %r11069, %r7850, %p67;
	ld.global.u32 	%r7852, [%rd56+1008];
	xor.b32  	%r7853, %r7851, %r7852;
	selp.b64 	%rd57, 420, 445, %p67;
	selp.b32 	%r11063, %r7853, %r11063, %p67;
	selp.b32 	%r11070, %r11070, %r7853, %p67;
	add.s64 	%rd58, %rd57, %rd54;
	add.s64 	%rd59, %rd2, %rd58;
	ld.global.u8 	%rs119, [%rd59+976];
	xor.b16  	%rs177, %rs119, %rs177;
$L__BB1_72:
	selp.b32 	%r11074, %r11066, %r11067, %p67;
	selp.b32 	%r11073, %r11065, %r11068, %p67;
	selp.b32 	%r11072, %r11064, %r11069, %p67;
	selp.b32 	%r11071, %r11063, %r11070, %p67;
	add.s32 	%r11062, %r11062, 1;
	setp.lt.u32 	%p71, %r11062, %r606;
	mov.u16 	%rs175, %rs177;
	@%p71 bra 	$L__BB1_70;
$L__BB1_73:
	and.b16  	%rs120, %rs177, 255;
	setp.ne.s16 	%p72, %rs120, 1;
	@%p72 bra 	$L__BB1_75;
	ld.global.u32 	%r7854, [%rd2+1448];
	xor.b32  	%r11074, %r11074, %r7854;
$L__BB1_75:
	@%p72 bra 	$L__BB1_77;
	ld.global.u32 	%r7855, [%rd2+1452];
	xor.b32  	%r11073, %r11073, %r7855;
$L__BB1_77:
	@%p72 bra 	$L__BB1_79;
	ld.global.u32 	%r7856, [%rd2+1456];
	xor.b32  	%r11072, %r11072, %r7856;
$L__BB1_79:
	@%p72 bra 	$L__BB1_81;
	ld.global.u32 	%r7857, [%rd2+1460];
	xor.b32  	%r11071, %r11071, %r7857;
$L__BB1_81:
	ld.param.u32 	%r10706, [fused_batch_pir_kernel_2_param_4];
	setp.ge.s32 	%p76, %r484, %r10706;
	mov.b32 	%r11095, 0;
	mov.u32 	%r11096, %r11095;
	mov.u32 	%r11097, %r11095;
	mov.u32 	%r11098, %r11095;
	@%p76 bra 	$L__BB1_95;
	ld.global.u8 	%rs124, [%rd2+1481];
	max.u16 	%rs125, %rs124, 11;
	cvt.u32.u16 	%r7859, %rs125;
	add.s32 	%r11086, %r7859, -11;
	ld.shared.u32 	%r11098, [s_mem+24732];
	ld.shared.v4.u32 	{%r11097, %r11096, %r11095, %r7860}, [s_mem+24736];
	mov.b64 	%rd60, {%r11095, %r7860};
	shr.u64 	%rd61, %rd60, 32;
	cvt.u16.u64 	%rs180, %rd61;
	cvt.u32.u16 	%r662, %rs124;
	setp.ge.u32 	%p77, %r11086, %r662;
	@%p77 bra 	$L__BB1_87;
	mov.u16 	%rs178, %rs180;
$L__BB1_84:
	ld.const.u32 	%r7861, [CHACHA_CONSTANTS];
	add.s32 	%r7862, %r7861, %r11098;
	shf.l.wrap.b32 	%r7863, %r7862, %r7862, 16;
	add.s32 	%r7864, %r11098, %r7863;
	xor.b32  	%r7865, %r11098, %r7864;
	shf.l.wrap.b32 	%r7866, %r7865, %r7865, 12;
	add.s32 	%r7867, %r7862, %r7866;
	xor.b32  	%r7868, %r7863, %r7867;
	shf.l.wrap.b32 	%r7869, %r7868, %r7868, 8;
	add.s32 	%r7870, %r7864, %r7869;
	xor.b32  	%r7871, %r7866, %r7870;
	shf.l.wrap.b32 	%r7872, %r7871, %r7871, 7;
	ld.const.u32 	%r7873, [CHACHA_CONSTANTS+4];
	add.s32 	%r7874, %r7873, %r11097;
	shf.l.wrap.b32 	%r7875, %r7874, %r7874, 16;
	add.s32 	%r7876, %r11097, %r7875;
	xor.b32  	%r7877, %r11097, %r7876;
	shf.l.wrap.b32 	%r7878, %r7877, %r7877, 12;
	add.s32 	%r7879, %r7874, %r7878;
	xor.b32  	%r7880, %r7875, %r7879;
	shf.l.wrap.b32 	%r7881, %r7880, %r7880, 8;
	add.s32 	%r7882, %r7876, %r7881;
	xor.b32  	%r7883, %r7878, %r7882;
	shf.l.wrap.b32 	%r7884, %r7883, %r7883, 7;
	ld.const.u32 	%r7885, [CHACHA_CONSTANTS+8];
	add.s32 	%r7886, %r7885, %r11096;
	shf.l.wrap.b32 	%r7887, %r7886, %r7886, 16;
	add.s32 	%r7888, %r11096, %r7887;
	xor.b32  	%r7889, %r11096, %r7888;
	shf.l.wrap.b32 	%r7890, %r7889, %r7889, 12;
	add.s32 	%r7891, %r7886, %r7890;
	xor.b32  	%r7892, %r7887, %r7891;
	shf.l.wrap.b32 	%r7893, %r7892, %r7892, 8;
	add.s32 	%r7894, %r7888, %r7893;
	xor.b32  	%r7895, %r7890, %r7894;
	shf.l.wrap.b32 	%r7896, %r7895, %r7895, 7;
	ld.const.u32 	%r7897, [CHACHA_CONSTANTS+12];
	add.s32 	%r7898, %r7897, %r11095;
	shf.l.wrap.b32 	%r7899, %r7898, %r7898, 16;
	add.s32 	%r7900, %r11095, %r7899;
	xor.b32  	%r7901, %r11095, %r7900;
	shf.l.wrap.b32 	%r7902, %r7901, %r7901, 12;
	add.s32 	%r7903, %r7898, %r7902;
	xor.b32  	%r7904, %r7899, %r7903;
	shf.l.wrap.b32 	%r7905, %r7904, %r7904, 8;
	add.s32 	%r7906, %r7900, %r7905;
	xor.b32  	%r7907, %r7902, %r7906;
	shf.l.wrap.b32 	%r7908, %r7907, %r7907, 7;
	add.s32 	%r7909, %r7867, %r7884;
	xor.b32  	%r7910, %r7905, %r7909;
	shf.l.wrap.b32 	%r7911, %r7910, %r7910, 16;
	add.s32 	%r7912, %r7894, %r7911;
	xor.b32  	%r7913, %r7884, %r7912;
	shf.l.wrap.b32 	%r7914, %r7913, %r7913, 12;
	add.s32 	%r7915, %r7909, %r7914;
	xor.b32  	%r7916, %r7911, %r7915;
	shf.l.wrap.b32 	%r7917, %r7916, %r7916, 8;
	add.s32 	%r7918, %r7912, %r7917;
	xor.b32  	%r7919, %r7914, %r7918;
	shf.l.wrap.b32 	%r7920, %r7919, %r7919, 7;
	add.s32 	%r7921, %r7879, %r7896;
	xor.b32  	%r7922, %r7869, %r7921;
	shf.l.wrap.b32 	%r7923, %r7922, %r7922, 16;
	add.s32 	%r7924, %r7906, %r7923;
	xor.b32  	%r7925, %r7896, %r7924;
	shf.l.wrap.b32 	%r7926, %r7925, %r7925, 12;
	add.s32 	%r7927, %r7921, %r7926;
	xor.b32  	%r7928, %r7923, %r7927;
	shf.l.wrap.b32 	%r7929, %r7928, %r7928, 8;
	add.s32 	%r7930, %r7924, %r7929;
	xor.b32  	%r7931, %r7926, %r7930;
	shf.l.wrap.b32 	%r7932, %r7931, %r7931, 7;
	add.s32 	%r7933, %r7891, %r7908;
	xor.b32  	%r7934, %r7881, %r7933;
	shf.l.wrap.b32 	%r7935, %r7934, %r7934, 16;
	add.s32 	%r7936, %r7870, %r7935;
	xor.b32  	%r7937, %r7908, %r7936;
	shf.l.wrap.b32 	%r7938, %r7937, %r7937, 12;
	add.s32 	%r7939, %r7933, %r7938;
	xor.b32  	%r7940, %r7935, %r7939;
	shf.l.wrap.b32 	%r7941, %r7940, %r7940, 8;
	add.s32 	%r7942, %r7936, %r7941;
	xor.b32  	%r7943, %r7938, %r7942;
	shf.l.wrap.b32 	%r7944, %r7943, %r7943, 7;
	add.s32 	%r7945, %r7903, %r7872;
	xor.b32  	%r7946, %r7893, %r7945;
	shf.l.wrap.b32 	%r7947, %r7946, %r7946, 16;
	add.s32 	%r7948, %r7882, %r7947;
	xor.b32  	%r7949, %r7872, %r7948;
	shf.l.wrap.b32 	%r7950, %r7949, %r7949, 12;
	add.s32 	%r7951, %r7945, %r7950;
	xor.b32  	%r7952, %r7947, %r7951;
	shf.l.wrap.b32 	%r7953, %r7952, %r7952, 8;
	add.s32 	%r7954, %r7948, %r7953;
	xor.b32  	%r7955, %r7950, %r7954;
	shf.l.wrap.b32 	%r7956, %r7955, %r7955, 7;
	add.s32 	%r7957, %r7915, %r7956;
	xor.b32  	%r7958, %r7929, %r7957;
	shf.l.wrap.b32 	%r7959, %r7958, %r7958, 16;
	add.s32 	%r7960, %r7942, %r7959;
	xor.b32  	%r7961, %r7956, %r7960;
	shf.l.wrap.b32 	%r7962, %r7961, %r7961, 12;
	add.s32 	%r7963, %r7957, %r7962;
	xor.b32  	%r7964, %r7959, %r7963;
	shf.l.wrap.b32 	%r7965, %r7964, %r7964, 8;
	add.s32 	%r7966, %r7960, %r7965;
	xor.b32  	%r7967, %r7962, %r7966;
	shf.l.wrap.b32 	%r7968, %r7967, %r7967, 7;
	add.s32 	%r7969, %r7927, %r7920;
	xor.b32  	%r7970, %r7941, %r7969;
	shf.l.wrap.b32 	%r7971, %r7970, %r7970, 16;
	add.s32 	%r7972, %r7954, %r7971;
	xor.b32  	%r7973, %r7920, %r7972;
	shf.l.wrap.b32 	%r7974, %r7973, %r7973, 12;
	add.s32 	%r7975, %r7969, %r7974;
	xor.b32  	%r7976, %r7971, %r7975;
	shf.l.wrap.b32 	%r7977, %r7976, %r7976, 8;
	add.s32 	%r7978, %r7972, %r7977;
	xor.b32  	%r7979, %r7974, %r7978;
	shf.l.wrap.b32 	%r7980, %r7979, %r7979, 7;
	add.s32 	%r7981, %r7939, %r7932;
	xor.b32  	%r7982, %r7953, %r7981;
	shf.l.wrap.b32 	%r7983, %r7982, %r7982, 16;
	add.s32 	%r7984, %r7918, %r7983;
	xor.b32  	%r7985, %r7932, %r7984;
	shf.l.wrap.b32 	%r7986, %r7985, %r7985, 12;
	add.s32 	%r7987, %r7981, %r7986;
	xor.b32  	%r7988, %r7983, %r7987;
	shf.l.wrap.b32 	%r7989, %r7988, %r7988, 8;
	add.s32 	%r7990, %r7984, %r7989;
	xor.b32  	%r7991, %r7986, %r7990;
	shf.l.wrap.b32 	%r7992, %r7991, %r7991, 7;
	add.s32 	%r7993, %r7951, %r7944;
	xor.b32  	%r7994, %r7917, %r7993;
	shf.l.wrap.b32 	%r7995, %r7994, %r7994, 16;
	add.s32 	%r7996, %r7930, %r7995;
	xor.b32  	%r7997, %r7944, %r7996;
	shf.l.wrap.b32 	%r7998, %r7997, %r7997, 12;
	add.s32 	%r7999, %r7993, %r7998;
	xor.b32  	%r8000, %r7995, %r7999;
	shf.l.wrap.b32 	%r8001, %r8000, %r8000, 8;
	add.s32 	%r8002, %r7996, %r8001;
	xor.b32  	%r8003, %r7998, %r8002;
	shf.l.wrap.b32 	%r8004, %r8003, %r8003, 7;
	add.s32 	%r8005, %r7963, %r7980;
	xor.b32  	%r8006, %r8001, %r8005;
	shf.l.wrap.b32 	%r8007, %r8006, %r8006, 16;
	add.s32 	%r8008, %r7990, %r8007;
	xor.b32  	%r8009, %r7980, %r8008;
	shf.l.wrap.b32 	%r8010, %r8009, %r8009, 12;
	add.s32 	%r8011, %r8005, %r8010;
	xor.b32  	%r8012, %r8007, %r8011;
	shf.l.wrap.b32 	%r8013, %r8012, %r8012, 8;
	add.s32 	%r8014, %r8008, %r8013;
	xor.b32  	%r8015, %r8010, %r8014;
	shf.l.wrap.b32 	%r8016, %r8015, %r8015, 7;
	add.s32 	%r8017, %r7975, %r7992;
	xor.b32  	%r8018, %r7965, %r8017;
	shf.l.wrap.b32 	%r8019, %r8018, %r8018, 16;
	add.s32 	%r8020, %r8002, %r8019;
	xor.b32  	%r8021, %r7992, %r8020;
	shf.l.wrap.b32 	%r8022, %r8021, %r8021, 12;
	add.s32 	%r8023, %r8017, %r8022;
	xor.b32  	%r8024, %r8019, %r8023;
	shf.l.wrap.b32 	%r8025, %r8024, %r8024, 8;
	add.s32 	%r8026, %r8020, %r8025;
	xor.b32  	%r8027, %r8022, %r8026;
	shf.l.wrap.b32 	%r8028, %r8027, %r8027, 7;
	add.s32 	%r8029, %r7987, %r8004;
	xor.b32  	%r8030, %r7977, %r8029;
	shf.l.wrap.b32 	%r8031, %r8030, %r8030, 16;
	add.s32 	%r8032, %r7966, %r8031;
	xor.b32  	%r8033, %r8004, %r8032;
	shf.l.wrap.b32 	%r8034, %r8033, %r8033, 12;
	add.s32 	%r8035, %r8029, %r8034;
	xor.b32  	%r8036, %r8031, %r8035;
	shf.l.wrap.b32 	%r8037, %r8036, %r8036, 8;
	add.s32 	%r8038, %r8032, %r8037;
	xor.b32  	%r8039, %r8034, %r8038;
	shf.l.wrap.b32 	%r8040, %r8039, %r8039, 7;
	add.s32 	%r8041, %r7999, %r7968;
	xor.b32  	%r8042, %r7989, %r8041;
	shf.l.wrap.b32 	%r8043, %r8042, %r8042, 16;
	add.s32 	%r8044, %r7978, %r8043;
	xor.b32  	%r8045, %r7968, %r8044;
	shf.l.wrap.b32 	%r8046, %r8045, %r8045, 12;
	add.s32 	%r8047, %r8041, %r8046;
	xor.b32  	%r8048, %r8043, %r8047;
	shf.l.wrap.b32 	%r8049, %r8048, %r8048, 8;
	add.s32 	%r8050, %r8044, %r8049;
	xor.b32  	%r8051, %r8046, %r8050;
	shf.l.wrap.b32 	%r8052, %r8051, %r8051, 7;
	add.s32 	%r8053, %r8011, %r8052;
	xor.b32  	%r8054, %r8025, %r8053;
	shf.l.wrap.b32 	%r8055, %r8054, %r8054, 16;
	add.s32 	%r8056, %r8038, %r8055;
	xor.b32  	%r8057, %r8052, %r8056;
	shf.l.wrap.b32 	%r8058, %r8057, %r8057, 12;
	add.s32 	%r8059, %r8053, %r8058;
	xor.b32  	%r8060, %r8055, %r8059;
	shf.l.wrap.b32 	%r8061, %r8060, %r8060, 8;
	add.s32 	%r8062, %r8056, %r8061;
	xor.b32  	%r8063, %r8058, %r8062;
	shf.l.wrap.b32 	%r8064, %r8063, %r8063, 7;
	add.s32 	%r8065, %r8023, %r8016;
	xor.b32  	%r8066, %r8037, %r8065;
	shf.l.wrap.b32 	%r8067, %r8066, %r8066, 16;
	add.s32 	%r8068, %r8050, %r8067;
	xor.b32  	%r8069, %r8016, %r8068;
	shf.l.wrap.b32 	%r8070, %r8069, %r8069, 12;
	add.s32 	%r8071, %r8065, %r8070;
	xor.b32  	%r8072, %r8067, %r8071;
	shf.l.wrap.b32 	%r8073, %r8072, %r8072, 8;
	add.s32 	%r8074, %r8068, %r8073;
	xor.b32  	%r8075, %r8070, %r8074;
	shf.l.wrap.b32 	%r8076, %r8075, %r8075, 7;
	add.s32 	%r8077, %r8035, %r8028;
	xor.b32  	%r8078, %r8049, %r8077;
	shf.l.wrap.b32 	%r8079, %r8078, %r8078, 16;
	add.s32 	%r8080, %r8014, %r8079;
	xor.b32  	%r8081, %r8028, %r8080;
	shf.l.wrap.b32 	%r8082, %r8081, %r8081, 12;
	add.s32 	%r8083, %r8077, %r8082;
	xor.b32  	%r8084, %r8079, %r8083;
	shf.l.wrap.b32 	%r8085, %r8084, %r8084, 8;
	add.s32 	%r8086, %r8080, %r8085;
	xor.b32  	%r8087, %r8082, %r8086;
	shf.l.wrap.b32 	%r8088, %r8087, %r8087, 7;
	add.s32 	%r8089, %r8047, %r8040;
	xor.b32  	%r8090, %r8013, %r8089;
	shf.l.wrap.b32 	%r8091, %r8090, %r8090, 16;
	add.s32 	%r8092, %r8026, %r8091;
	xor.b32  	%r8093, %r8040, %r8092;
	shf.l.wrap.b32 	%r8094, %r8093, %r8093, 12;
	add.s32 	%r8095, %r8089, %r8094;
	xor.b32  	%r8096, %r8091, %r8095;
	shf.l.wrap.b32 	%r8097, %r8096, %r8096, 8;
	add.s32 	%r8098, %r8092, %r8097;
	xor.b32  	%r8099, %r8094, %r8098;
	shf.l.wrap.b32 	%r8100, %r8099, %r8099, 7;
	add.s32 	%r8101, %r8059, %r8076;
	xor.b32  	%r8102, %r8097, %r8101;
	shf.l.wrap.b32 	%r8103, %r8102, %r8102, 16;
	add.s32 	%r8104, %r8086, %r8103;
	xor.b32  	%r8105, %r8076, %r8104;
	shf.l.wrap.b32 	%r8106, %r8105, %r8105, 12;
	add.s32 	%r8107, %r8101, %r8106;
	xor.b32  	%r8108, %r8103, %r8107;
	shf.l.wrap.b32 	%r8109, %r8108, %r8108, 8;
	add.s32 	%r8110, %r8104, %r8109;
	xor.b32  	%r8111, %r8106, %r8110;
	shf.l.wrap.b32 	%r8112, %r8111, %r8111, 7;
	add.s32 	%r8113, %r8071, %r8088;
	xor.b32  	%r8114, %r8061, %r8113;
	shf.l.wrap.b32 	%r8115, %r8114, %r8114, 16;
	add.s32 	%r8116, %r8098, %r8115;
	xor.b32  	%r8117, %r8088, %r8116;
	shf.l.wrap.b32 	%r8118, %r8117, %r8117, 12;
	add.s32 	%r8119, %r8113, %r8118;
	xor.b32  	%r8120, %r8115, %r8119;
	shf.l.wrap.b32 	%r8121, %r8120, %r8120, 8;
	add.s32 	%r8122, %r8116, %r8121;
	xor.b32  	%r8123, %r8118, %r8122;
	shf.l.wrap.b32 	%r8124, %r8123, %r8123, 7;
	add.s32 	%r8125, %r8083, %r8100;
	xor.b32  	%r8126, %r8073, %r8125;
	shf.l.wrap.b32 	%r8127, %r8126, %r8126, 16;
	add.s32 	%r8128, %r8062, %r8127;
	xor.b32  	%r8129, %r8100, %r8128;
	shf.l.wrap.b32 	%r8130, %r8129, %r8129, 12;
	add.s32 	%r8131, %r8125, %r8130;
	xor.b32  	%r8132, %r8127, %r8131;
	shf.l.wrap.b32 	%r8133, %r8132, %r8132, 8;
	add.s32 	%r8134, %r8128, %r8133;
	xor.b32  	%r8135, %r8130, %r8134;
	shf.l.wrap.b32 	%r8136, %r8135, %r8135, 7;
	add.s32 	%r8137, %r8095, %r8064;
	xor.b32  	%r8138, %r8085, %r8137;
	shf.l.wrap.b32 	%r8139, %r8138, %r8138, 16;
	add.s32 	%r8140, %r8074, %r8139;
	xor.b32  	%r8141, %r8064, %r8140;
	shf.l.wrap.b32 	%r8142, %r8141, %r8141, 12;
	add.s32 	%r8143, %r8137, %r8142;
	xor.b32  	%r8144, %r8139, %r8143;
	shf.l.wrap.b32 	%r8145, %r8144, %r8144, 8;
	add.s32 	%r8146, %r8140, %r8145;
	xor.b32  	%r8147, %r8142, %r8146;
	shf.l.wrap.b32 	%r8148, %r8147, %r8147, 7;
	add.s32 	%r8149, %r8107, %r8148;
	xor.b32  	%r8150, %r8121, %r8149;
	shf.l.wrap.b32 	%r8151, %r8150, %r8150, 16;
	add.s32 	%r8152, %r8134, %r8151;
	xor.b32  	%r8153, %r8148, %r8152;
	shf.l.wrap.b32 	%r8154, %r8153, %r8153, 12;
	add.s32 	%r8155, %r8149, %r8154;
	xor.b32  	%r8156, %r8151, %r8155;
	shf.l.wrap.b32 	%r8157, %r8156, %r8156, 8;
	add.s32 	%r8158, %r8152, %r8157;
	xor.b32  	%r8159, %r8154, %r8158;
	shf.l.wrap.b32 	%r8160, %r8159, %r8159, 7;
	add.s32 	%r8161, %r8119, %r8112;
	xor.b32  	%r8162, %r8133, %r8161;
	shf.l.wrap.b32 	%r8163, %r8162, %r8162, 16;
	add.s32 	%r8164, %r8146, %r8163;
	xor.b32  	%r8165, %r8112, %r8164;
	shf.l.wrap.b32 	%r8166, %r8165, %r8165, 12;
	add.s32 	%r8167, %r8161, %r8166;
	xor.b32  	%r8168, %r8163, %r8167;
	shf.l.wrap.b32 	%r8169, %r8168, %r8168, 8;
	add.s32 	%r8170, %r8164, %r8169;
	xor.b32  	%r8171, %r8166, %r8170;
	shf.l.wrap.b32 	%r8172, %r8171, %r8171, 7;
	add.s32 	%r8173, %r8131, %r8124;
	xor.b32  	%r8174, %r8145, %r8173;
	shf.l.wrap.b32 	%r8175, %r8174, %r8174, 16;
	add.s32 	%r8176, %r8110, %r8175;
	xor.b32  	%r8177, %r8124, %r8176;
	shf.l.wrap.b32 	%r8178, %r8177, %r8177, 12;
	add.s32 	%r8179, %r8173, %r8178;
	xor.b32  	%r8180, %r8175, %r8179;
	shf.l.wrap.b32 	%r8181, %r8180, %r8180, 8;
	add.s32 	%r8182, %r8176, %r8181;
	xor.b32  	%r8183, %r8178, %r8182;
	shf.l.wrap.b32 	%r8184, %r8183, %r8183, 7;
	add.s32 	%r8185, %r8143, %r8136;
	xor.b32  	%r8186, %r8109, %r8185;
	shf.l.wrap.b32 	%r8187, %r8186, %r8186, 16;
	add.s32 	%r8188, %r8122, %r8187;
	xor.b32  	%r8189, %r8136, %r8188;
	shf.l.wrap.b32 	%r8190, %r8189, %r8189, 12;
	add.s32 	%r8191, %r8185, %r8190;
	xor.b32  	%r8192, %r8187, %r8191;
	shf.l.wrap.b32 	%r8193, %r8192, %r8192, 8;
	add.s32 	%r8194, %r8188, %r8193;
	xor.b32  	%r8195, %r8190, %r8194;
	shf.l.wrap.b32 	%r8196, %r8195, %r8195, 7;
	add.s32 	%r8197, %r8155, %r8172;
	xor.b32  	%r8198, %r8193, %r8197;
	shf.l.wrap.b32 	%r8199, %r8198, %r8198, 16;
	add.s32 	%r8200, %r8182, %r8199;
	xor.b32  	%r8201, %r8172, %r8200;
	shf.l.wrap.b32 	%r8202, %r8201, %r8201, 12;
	add.s32 	%r8203, %r8197, %r8202;
	xor.b32  	%r8204, %r8199, %r8203;
	shf.l.wrap.b32 	%r8205, %r8204, %r8204, 8;
	add.s32 	%r8206, %r8200, %r8205;
	xor.b32  	%r8207, %r8202, %r8206;
	shf.l.wrap.b32 	%r8208, %r8207, %r8207, 7;
	add.s32 	%r8209, %r8167, %r8184;
	xor.b32  	%r8210, %r8157, %r8209;
	shf.l.wrap.b32 	%r8211, %r8210, %r8210, 16;
	add.s32 	%r8212, %r8194, %r8211;
	xor.b32  	%r8213, %r8184, %r8212;
	shf.l.wrap.b32 	%r8214, %r8213, %r8213, 12;
	add.s32 	%r8215, %r8209, %r8214;
	xor.b32  	%r8216, %r8211, %r8215;
	shf.l.wrap.b32 	%r8217, %r8216, %r8216, 8;
	add.s32 	%r8218, %r8212, %r8217;
	xor.b32  	%r8219, %r8214, %r8218;
	shf.l.wrap.b32 	%r8220, %r8219, %r8219, 7;
	add.s32 	%r8221, %r8179, %r8196;
	xor.b32  	%r8222, %r8169, %r8221;
	shf.l.wrap.b32 	%r8223, %r8222, %r8222, 16;
	add.s32 	%r8224, %r8158, %r8223;
	xor.b32  	%r8225, %r8196, %r8224;
	shf.l.wrap.b32 	%r8226, %r8225, %r8225, 12;
	add.s32 	%r8227, %r8221, %r8226;
	xor.b32  	%r8228, %r8223, %r8227;
	shf.l.wrap.b32 	%r8229, %r8228, %r8228, 8;
	add.s32 	%r8230, %r8224, %r8229;
	xor.b32  	%r8231, %r8226, %r8230;
	shf.l.wrap.b32 	%r8232, %r8231, %r8231, 7;
	add.s32 	%r8233, %r8191, %r8160;
	xor.b32  	%r8234, %r8181, %r8233;
	shf.l.wrap.b32 	%r8235, %r8234, %r8234, 16;
	add.s32 	%r8236, %r8170, %r8235;
	xor.b32  	%r8237, %r8160, %r8236;
	shf.l.wrap.b32 	%r8238, %r8237, %r8237, 12;
	add.s32 	%r8239, %r8233, %r8238;
	xor.b32  	%r8240, %r8235, %r8239;
	shf.l.wrap.b32 	%r8241, %r8240, %r8240, 8;
	add.s32 	%r8242, %r8236, %r8241;
	xor.b32  	%r8243, %r8238, %r8242;
	shf.l.wrap.b32 	%r8244, %r8243, %r8243, 7;
	add.s32 	%r11090, %r7861, %r8203;
	add.s32 	%r11089, %r7873, %r8215;
	add.s32 	%r11088, %r7885, %r8227;
	add.s32 	%r11087, %r7897, %r8239;
	add.s32 	%r11091, %r11098, %r8244;
	add.s32 	%r11092, %r11097, %r8208;
	add.s32 	%r11093, %r11096, %r8220;
	add.s32 	%r11094, %r11095, %r8232;
	xor.b32  	%r8245, %r7862, 1;
	shf.l.wrap.b32 	%r8246, %r7862, %r8245, 16;
	add.s32 	%r8247, %r11098, %r8246;
	xor.b32  	%r8248, %r11098, %r8247;
	shf.l.wrap.b32 	%r8249, %r8248, %r8248, 12;
	add.s32 	%r8250, %r7862, %r8249;
	xor.b32  	%r8251, %r8246, %r8250;
	shf.l.wrap.b32 	%r8252, %r8251, %r8251, 8;
	add.s32 	%r8253, %r8247, %r8252;
	xor.b32  	%r8254, %r8249, %r8253;
	shf.l.wrap.b32 	%r8255, %r8254, %r8254, 7;
	add.s32 	%r8256, %r8250, %r7884;
	xor.b32  	%r8257, %r7905, %r8256;
	shf.l.wrap.b32 	%r8258, %r8257, %r8257, 16;
	add.s32 	%r8259, %r7894, %r8258;
	xor.b32  	%r8260, %r7884, %r8259;
	shf.l.wrap.b32 	%r8261, %r8260, %r8260, 12;
	add.s32 	%r8262, %r8256, %r8261;
	xor.b32  	%r8263, %r8258, %r8262;
	shf.l.wrap.b32 	%r8264, %r8263, %r8263, 8;
	add.s32 	%r8265, %r8259, %r8264;
	xor.b32  	%r8266, %r8261, %r8265;
	shf.l.wrap.b32 	%r8267, %r8266, %r8266, 7;
	xor.b32  	%r8268, %r8252, %r7921;
	shf.l.wrap.b32 	%r8269, %r8268, %r8268, 16;
	add.s32 	%r8270, %r7906, %r8269;
	xor.b32  	%r8271, %r7896, %r8270;
	shf.l.wrap.b32 	%r8272, %r8271, %r8271, 12;
	add.s32 	%r8273, %r7921, %r8272;
	xor.b32  	%r8274, %r8269, %r8273;
	shf.l.wrap.b32 	%r8275, %r8274, %r8274, 8;
	add.s32 	%r8276, %r8270, %r8275;
	xor.b32  	%r8277, %r8272, %r8276;
	shf.l.wrap.b32 	%r8278, %r8277, %r8277, 7;
	add.s32 	%r8279, %r8253, %r7935;
	xor.b32  	%r8280, %r7908, %r8279;
	shf.l.wrap.b32 	%r8281, %r8280, %r8280, 12;
	add.s32 	%r8282, %r7933, %r8281;
	xor.b32  	%r8283, %r7935, %r8282;
	shf.l.wrap.b32 	%r8284, %r8283, %r8283, 8;
	add.s32 	%r8285, %r8279, %r8284;
	xor.b32  	%r8286, %r8281, %r8285;
	shf.l.wrap.b32 	%r8287, %r8286, %r8286, 7;
	add.s32 	%r8288, %r7903, %r8255;
	xor.b32  	%r8289, %r7893, %r8288;
	shf.l.wrap.b32 	%r8290, %r8289, %r8289, 16;
	add.s32 	%r8291, %r7882, %r8290;
	xor.b32  	%r8292, %r8255, %r8291;
	shf.l.wrap.b32 	%r8293, %r8292, %r8292, 12;
	add.s32 	%r8294, %r8288, %r8293;
	xor.b32  	%r8295, %r8290, %r8294;
	shf.l.wrap.b32 	%r8296, %r8295, %r8295, 8;
	add.s32 	%r8297, %r8291, %r8296;
	xor.b32  	%r8298, %r8293, %r8297;
	shf.l.wrap.b32 	%r8299, %r8298, %r8298, 7;
	add.s32 	%r8300, %r8262, %r8299;
	xor.b32  	%r8301, %r8275, %r8300;
	shf.l.wrap.b32 	%r8302, %r8301, %r8301, 16;
	add.s32 	%r8303, %r8285, %r8302;
	xor.b32  	%r8304, %r8299, %r8303;
	shf.l.wrap.b32 	%r8305, %r8304, %r8304, 12;
	add.s32 	%r8306, %r8300, %r8305;
	xor.b32  	%r8307, %r8302, %r8306;
	shf.l.wrap.b32 	%r8308, %r8307, %r8307, 8;
	add.s32 	%r8309, %r8303, %r8308;
	xor.b32  	%r8310, %r8305, %r8309;
	shf.l.wrap.b32 	%r8311, %r8310, %r8310, 7;
	add.s32 	%r8312, %r8273, %r8267;
	xor.b32  	%r8313, %r8284, %r8312;
	shf.l.wrap.b32 	%r8314, %r8313, %r8313, 16;
	add.s32 	%r8315, %r8297, %r8314;
	xor.b32  	%r8316, %r8267, %r8315;
	shf.l.wrap.b32 	%r8317, %r8316, %r8316, 12;
	add.s32 	%r8318, %r8312, %r8317;
	xor.b32  	%r8319, %r8314, %r8318;
	shf.l.wrap.b32 	%r8320, %r8319, %r8319, 8;
	add.s32 	%r8321, %r8315, %r8320;
	xor.b32  	%r8322, %r8317, %r8321;
	shf.l.wrap.b32 	%r8323, %r8322, %r8322, 7;
	add.s32 	%r8324, %r8282, %r8278;
	xor.b32  	%r8325, %r8296, %r8324;
	shf.l.wrap.b32 	%r8326, %r8325, %r8325, 16;
	add.s32 	%r8327, %r8265, %r8326;
	xor.b32  	%r8328, %r8278, %r8327;
	shf.l.wrap.b32 	%r8329, %r8328, %r8328, 12;
	add.s32 	%r8330, %r8324, %r8329;
	xor.b32  	%r8331, %r8326, %r8330;
	shf.l.wrap.b32 	%r8332, %r8331, %r8331, 8;
	add.s32 	%r8333, %r8327, %r8332;
	xor.b32  	%r8334, %r8329, %r8333;
	shf.l.wrap.b32 	%r8335, %r8334, %r8334, 7;
	add.s32 	%r8336, %r8294, %r8287;
	xor.b32  	%r8337, %r8264, %r8336;
	shf.l.wrap.b32 	%r8338, %r8337, %r8337, 16;
	add.s32 	%r8339, %r8276, %r8338;
	xor.b32  	%r8340, %r8287, %r8339;
	shf.l.wrap.b32 	%r8341, %r8340, %r8340, 12;
	add.s32 	%r8342, %r8336, %r8341;
	xor.b32  	%r8343, %r8338, %r8342;
	shf.l.wrap.b32 	%r8344, %r8343, %r8343, 8;
	add.s32 	%r8345, %r8339, %r8344;
	xor.b32  	%r8346, %r8341, %r8345;
	shf.l.wrap.b32 	%r8347, %r8346, %r8346, 7;
	add.s32 	%r8348, %r8306, %r8323;
	xor.b32  	%r8349, %r8344, %r8348;
	shf.l.wrap.b32 	%r8350, %r8349, %r8349, 16;
	add.s32 	%r8351, %r8333, %r8350;
	xor.b32  	%r8352, %r8323, %r8351;
	shf.l.wrap.b32 	%r8353, %r8352, %r8352, 12;
	add.s32 	%r8354, %r8348, %r8353;
	xor.b32  	%r8355, %r8350, %r8354;
	shf.l.wrap.b32 	%r8356, %r8355, %r8355, 8;
	add.s32 	%r8357, %r8351, %r8356;
	xor.b32  	%r8358, %r8353, %r8357;
	shf.l.wrap.b32 	%r8359, %r8358, %r8358, 7;
	add.s32 	%r8360, %r8318, %r8335;
	xor.b32  	%r8361, %r8308, %r8360;
	shf.l.wrap.b32 	%r8362, %r8361, %r8361, 16;
	add.s32 	%r8363, %r8345, %r8362;
	xor.b32  	%r8364, %r8335, %r8363;
	shf.l.wrap.b32 	%r8365, %r8364, %r8364, 12;
	add.s32 	%r8366, %r8360, %r8365;
	xor.b32  	%r8367, %r8362, %r8366;
	shf.l.wrap.b32 	%r8368, %r8367, %r8367, 8;
	add.s32 	%r8369, %r8363, %r8368;
	xor.b32  	%r8370, %r8365, %r8369;
	shf.l.wrap.b32 	%r8371, %r8370, %r8370, 7;
	add.s32 	%r8372, %r8330, %r8347;
	xor.b32  	%r8373, %r8320, %r8372;
	shf.l.wrap.b32 	%r8374, %r8373, %r8373, 16;
	add.s32 	%r8375, %r8309, %r8374;
	xor.b32  	%r8376, %r8347, %r8375;
	shf.l.wrap.b32 	%r8377, %r8376, %r8376, 12;
	add.s32 	%r8378, %r8372, %r8377;
	xor.b32  	%r8379, %r8374, %r8378;
	shf.l.wrap.b32 	%r8380, %r8379, %r8379, 8;
	add.s32 	%r8381, %r8375, %r8380;
	xor.b32  	%r8382, %r8377, %r8381;
	shf.l.wrap.b32 	%r8383, %r8382, %r8382, 7;
	add.s32 	%r8384, %r8342, %r8311;
	xor.b32  	%r8385, %r8332, %r8384;
	shf.l.wrap.b32 	%r8386, %r8385, %r8385, 16;
	add.s32 	%r8387, %r8321, %r8386;
	xor.b32  	%r8388, %r8311, %r8387;
	shf.l.wrap.b32 	%r8389, %r8388, %r8388, 12;
	add.s32 	%r8390, %r8384, %r8389;
	xor.b32  	%r8391, %r8386, %r8390;
	shf.l.wrap.b32 	%r8392, %r8391, %r8391, 8;
	add.s32 	%r8393, %r8387, %r8392;
	xor.b32  	%r8394, %r8389, %r8393;
	shf.l.wrap.b32 	%r8395, %r8394, %r8394, 7;
	add.s32 	%r8396, %r8354, %r8395;
	xor.b32  	%r8397, %r8368, %r8396;
	shf.l.wrap.b32 	%r8398, %r8397, %r8397, 16;
	add.s32 	%r8399, %r8381, %r8398;
	xor.b32  	%r8400, %r8395, %r8399;
	shf.l.wrap.b32 	%r8401, %r8400, %r8400, 12;
	add.s32 	%r8402, %r8396, %r8401;
	xor.b32  	%r8403, %r8398, %r8402;
	shf.l.wrap.b32 	%r8404, %r8403, %r8403, 8;
	add.s32 	%r8405, %r8399, %r8404;
	xor.b32  	%r8406, %r8401, %r8405;
	shf.l.wrap.b32 	%r8407, %r8406, %r8406, 7;
	add.s32 	%r8408, %r8366, %r8359;
	xor.b32  	%r8409, %r8380, %r8408;
	shf.l.wrap.b32 	%r8410, %r8409, %r8409, 16;
	add.s32 	%r8411, %r8393, %r8410;
	xor.b32  	%r8412, %r8359, %r8411;
	shf.l.wrap.b32 	%r8413, %r8412, %r8412, 12;
	add.s32 	%r8414, %r8408, %r8413;
	xor.b32  	%r8415, %r8410, %r8414;
	shf.l.wrap.b32 	%r8416, %r8415, %r8415, 8;
	add.s32 	%r8417, %r8411, %r8416;
	xor.b32  	%r8418, %r8413, %r8417;
	shf.l.wrap.b32 	%r8419, %r8418, %r8418, 7;
	add.s32 	%r8420, %r8378, %r8371;
	xor.b32  	%r8421, %r8392, %r8420;
	shf.l.wrap.b32 	%r8422, %r8421, %r8421, 16;
	add.s32 	%r8423, %r8357, %r8422;
	xor.b32  	%r8424, %r8371, %r8423;
	shf.l.wrap.b32 	%r8425, %r8424, %r8424, 12;
	add.s32 	%r8426, %r8420, %r8425;
	xor.b32  	%r8427, %r8422, %r8426;
	shf.l.wrap.b32 	%r8428, %r8427, %r8427, 8;
	add.s32 	%r8429, %r8423, %r8428;
	xor.b32  	%r8430, %r8425, %r8429;
	shf.l.wrap.b32 	%r8431, %r8430, %r8430, 7;
	add.s32 	%r8432, %r8390, %r8383;
	xor.b32  	%r8433, %r8356, %r8432;
	shf.l.wrap.b32 	%r8434, %r8433, %r8433, 16;
	add.s32 	%r8435, %r8369, %r8434;
	xor.b32  	%r8436, %r8383, %r8435;
	shf.l.wrap.b32 	%r8437, %r8436, %r8436, 12;
	add.s32 	%r8438, %r8432, %r8437;
	xor.b32  	%r8439, %r8434, %r8438;
	shf.l.wrap.b32 	%r8440, %r8439, %r8439, 8;
	add.s32 	%r8441, %r8435, %r8440;
	xor.b32  	%r8442, %r8437, %r8441;
	shf.l.wrap.b32 	%r8443, %r8442, %r8442, 7;
	add.s32 	%r8444, %r8402, %r8419;
	xor.b32  	%r8445, %r8440, %r8444;
	shf.l.wrap.b32 	%r8446, %r8445, %r8445, 16;
	add.s32 	%r8447, %r8429, %r8446;
	xor.b32  	%r8448, %r8419, %r8447;
	shf.l.wrap.b32 	%r8449, %r8448, %r8448, 12;
	add.s32 	%r8450, %r8444, %r8449;
	xor.b32  	%r8451, %r8446, %r8450;
	shf.l.wrap.b32 	%r8452, %r8451, %r8451, 8;
	add.s32 	%r8453, %r8447, %r8452;
	xor.b32  	%r8454, %r8449, %r8453;
	shf.l.wrap.b32 	%r8455, %r8454, %r8454, 7;
	add.s32 	%r8456, %r8414, %r8431;
	xor.b32  	%r8457, %r8404, %r8456;
	shf.l.wrap.b32 	%r8458, %r8457, %r8457, 16;
	add.s32 	%r8459, %r8441, %r8458;
	xor.b32  	%r8460, %r8431, %r8459;
	shf.l.wrap.b32 	%r8461, %r8460, %r8460, 12;
	add.s32 	%r8462, %r8456, %r8461;
	xor.b32  	%r8463, %r8458, %r8462;
	shf.l.wrap.b32 	%r8464, %r8463, %r8463, 8;
	add.s32 	%r8465, %r8459, %r8464;
	xor.b32  	%r8466, %r8461, %r8465;
	shf.l.wrap.b32 	%r8467, %r8466, %r8466, 7;
	add.s32 	%r8468, %r8426, %r8443;
	xor.b32  	%r8469, %r8416, %r8468;
	shf.l.wrap.b32 	%r8470, %r8469, %r8469, 16;
	add.s32 	%r8471, %r8405, %r8470;
	xor.b32  	%r8472, %r8443, %r8471;
	shf.l.wrap.b32 	%r8473, %r8472, %r8472, 12;
	add.s32 	%r8474, %r8468, %r8473;
	xor.b32  	%r8475, %r8470, %r8474;
	shf.l.wrap.b32 	%r8476, %r8475, %r8475, 8;
	add.s32 	%r8477, %r8471, %r8476;
	xor.b32  	%r8478, %r8473, %r8477;
	shf.l.wrap.b32 	%r8479, %r8478, %r8478, 7;
	add.s32 	%r8480, %r8438, %r8407;
	xor.b32  	%r8481, %r8428, %r8480;
	shf.l.wrap.b32 	%r8482, %r8481, %r8481, 16;
	add.s32 	%r8483, %r8417, %r8482;
	xor.b32  	%r8484, %r8407, %r8483;
	shf.l.wrap.b32 	%r8485, %r8484, %r8484, 12;
	add.s32 	%r8486, %r8480, %r8485;
	xor.b32  	%r8487, %r8482, %r8486;
	shf.l.wrap.b32 	%r8488, %r8487, %r8487, 8;
	add.s32 	%r8489, %r8483, %r8488;
	xor.b32  	%r8490, %r8485, %r8489;
	shf.l.wrap.b32 	%r8491, %r8490, %r8490, 7;
	add.s32 	%r8492, %r8450, %r8491;
	xor.b32  	%r8493, %r8464, %r8492;
	shf.l.wrap.b32 	%r8494, %r8493, %r8493, 16;
	add.s32 	%r8495, %r8477, %r8494;
	xor.b32  	%r8496, %r8491, %r8495;
	shf.l.wrap.b32 	%r8497, %r8496, %r8496, 12;
	add.s32 	%r8498, %r8492, %r8497;
	xor.b32  	%r8499, %r8494, %r8498;
	shf.l.wrap.b32 	%r8500, %r8499, %r8499, 8;
	add.s32 	%r8501, %r8462, %r8455;
	xor.b32  	%r8502, %r8476, %r8501;
	shf.l.wrap.b32 	%r8503, %r8502, %r8502, 16;
	add.s32 	%r8504, %r8489, %r8503;
	xor.b32  	%r8505, %r8455, %r8504;
	shf.l.wrap.b32 	%r8506, %r8505, %r8505, 12;
	add.s32 	%r8507, %r8501, %r8506;
	xor.b32  	%r8508, %r8503, %r8507;
	shf.l.wrap.b32 	%r8509, %r8508, %r8508, 8;
	add.s32 	%r8510, %r8504, %r8509;
	xor.b32  	%r8511, %r8506, %r8510;
	shf.l.wrap.b32 	%r8512, %r8511, %r8511, 7;
	add.s32 	%r8513, %r8474, %r8467;
	xor.b32  	%r8514, %r8488, %r8513;
	shf.l.wrap.b32 	%r8515, %r8514, %r8514, 16;
	add.s32 	%r8516, %r8453, %r8515;
	xor.b32  	%r8517, %r8467, %r8516;
	shf.l.wrap.b32 	%r8518, %r8517, %r8517, 12;
	add.s32 	%r8519, %r8513, %r8518;
	xor.b32  	%r8520, %r8515, %r8519;
	shf.l.wrap.b32 	%r8521, %r8520, %r8520, 8;
	add.s32 	%r8522, %r8516, %r8521;
	xor.b32  	%r8523, %r8518, %r8522;
	shf.l.wrap.b32 	%r8524, %r8523, %r8523, 7;
	add.s32 	%r8525, %r8486, %r8479;
	xor.b32  	%r8526, %r8452, %r8525;
	shf.l.wrap.b32 	%r8527, %r8526, %r8526, 16;
	add.s32 	%r8528, %r8465, %r8527;
	xor.b32  	%r8529, %r8479, %r8528;
	shf.l.wrap.b32 	%r8530, %r8529, %r8529, 12;
	add.s32 	%r8531, %r8525, %r8530;
	xor.b32  	%r8532, %r8527, %r8531;
	shf.l.wrap.b32 	%r8533, %r8532, %r8532, 8;
	add.s32 	%r8534, %r8528, %r8533;
	add.s32 	%r8535, %r8498, %r8512;
	xor.b32  	%r8536, %r8533, %r8535;
	shf.l.wrap.b32 	%r8537, %r8536, %r8536, 16;
	add.s32 	%r8538, %r8522, %r8537;
	xor.b32  	%r8539, %r8512, %r8538;
	shr.u32 	%r8540, %r8539, 20;
	add.s32 	%r8541, %r8535, %r8540;
	add.s32 	%r8542, %r8507, %r8524;
	xor.b32  	%r8543, %r8500, %r8542;
	shf.l.wrap.b32 	%r8544, %r8543, %r8543, 16;
	add.s32 	%r8545, %r8534, %r8544;
	xor.b32  	%r8546, %r8524, %r8545;
	shr.u32 	%r8547, %r8546, 20;
	add.s32 	%r8548, %r8542, %r8547;
	add.s32 	%r8549, %r7861, %r8541;
	add.s32 	%r8550, %r7873, %r8548;
	not.b32 	%r8551, %r11086;
	add.s32 	%r8552, %r662, %r8551;
	mov.b32 	%r8553, 1;
	shl.b32 	%r8554, %r8553, %r8552;
	and.b32  	%r676, %r8554, %r484;
	setp.eq.s32 	%p78, %r676, 0;
	selp.b32 	%r8555, %r8549, %r8550, %p78;
	cvt.u16.u32 	%rs126, %r8555;
	and.b16  	%rs180, %rs126, 1;
	and.b16  	%rs127, %rs178, 255;
	setp.ne.s16 	%p79, %rs127, 1;
	@%p79 bra 	$L__BB1_86;
	cvt.s64.s32 	%rd62, %r11086;
	mul.wide.s32 	%rd63, %r11086, 16;
	add.s64 	%rd64, %rd2, %rd63;
	ld.global.u32 	%r8556, [%rd64+1484];
	selp.b32 	%r8557, %r11090, %r11091, %p78;
	xor.b32  	%r8558, %r8557, %r8556;
	selp.b32 	%r8559, %r11089, %r11092, %p78;
	selp.b32 	%r11090, %r8558, %r11090, %p78;
	selp.b32 	%r11091, %r11091, %r8558, %p78;
	ld.global.u32 	%r8560, [%rd64+1488];
	xor.b32  	%r8561, %r8559, %r8560;
	selp.b32 	%r8562, %r11088, %r11093, %p78;
	selp.b32 	%r11089, %r8561, %r11089, %p78;
	selp.b32 	%r11092, %r11092, %r8561, %p78;
	ld.global.u32 	%r8563, [%rd64+1492];
	xor.b32  	%r8564, %r8562, %r8563;
	selp.b32 	%r8565, %r11087, %r11094, %p78;
	selp.b32 	%r11088, %r8564, %r11088, %p78;
	selp.b32 	%r11093, %r11093, %r8564, %p78;
	ld.global.u32 	%r8566, [%rd64+1496];
	xor.b32  	%r8567, %r8565, %r8566;
	selp.b64 	%rd65, 420, 445, %p78;
	selp.b32 	%r11087, %r8567, %r11087, %p78;
	selp.b32 	%r11094, %r11094, %r8567, %p78;
	add.s64 	%rd66, %rd65, %rd62;
	add.s64 	%rd67, %rd2, %rd66;
	ld.global.u8 	%rs128, [%rd67+1464];
	xor.b16  	%rs180, %rs128, %rs180;
$L__BB1_86:
	selp.b32 	%r11098, %r11090, %r11091, %p78;
	selp.b32 	%r11097, %r11089, %r11092, %p78;
	selp.b32 	%r11096, %r11088, %r11093, %p78;
	selp.b32 	%r11095, %r11087, %r11094, %p78;
	add.s32 	%r11086, %r11086, 1;
	setp.lt.u32 	%p82, %r11086, %r662;
	mov.u16 	%rs178, %rs180;
	@%p82 bra 	$L__BB1_84;
$L__BB1_87:
	and.b16  	%rs129, %rs180, 255;
	setp.ne.s16 	%p83, %rs129, 1;
	@%p83 bra 	$L__BB1_89;
	ld.global.u32 	%r8568, [%rd2+1936];
	xor.b32  	%r11098, %r11098, %r8568;
$L__BB1_89:
	@%p83 bra 	$L__BB1_91;
	ld.global.u32 	%r8569, [%rd2+1940];
	xor.b32  	%r11097, %r11097, %r8569;
$L__BB1_91:
	@%p83 bra 	$L__BB1_93;
	ld.global.u32 	%r8570, [%rd2+1944];
	xor.b32  	%r11096, %r11096, %r8570;
$L__BB1_93:
	@%p83 bra 	$L__BB1_95;
	ld.global.u32 	%r8571, [%rd2+1948];
	xor.b32  	%r11095, %r11095, %r8571;
$L__BB1_95:
	ld.param.u32 	%r10707, [fused_batch_pir_kernel_2_param_4];
	setp.ge.s32 	%p87, %r484, %r10707;
	mov.b32 	%r11119, 0;
	mov.u32 	%r11120, %r11119;
	mov.u32 	%r11121, %r11119;
	mov.u32 	%r11122, %r11119;
	@%p87 bra 	$L__BB1_109;
	ld.global.u8 	%rs133, [%rd2+1969];
	max.u16 	%rs134, %rs133, 11;
	cvt.u32.u16 	%r8573, %rs134;
	add.s32 	%r11110, %r8573, -11;
	ld.shared.v4.u32 	{%r11122, %r11121, %r11120, %r11119}, [s_mem+24752];
	ld.shared.u8 	%rs183, [s_mem+24768];
	cvt.u32.u16 	%r718, %rs133;
	setp.ge.u32 	%p88, %r11110, %r718;
	@%p88 bra 	$L__BB1_101;
	mov.u16 	%rs181, %rs183;
$L__BB1_98:
	ld.const.u32 	%r8574, [CHACHA_CONSTANTS];
	add.s32 	%r8575, %r8574, %r11122;
	shf.l.wrap.b32 	%r8576, %r8575, %r8575, 16;
	add.s32 	%r8577, %r11122, %r8576;
	xor.b32  	%r8578, %r11122, %r8577;
	shf.l.wrap.b32 	%r8579, %r8578, %r8578, 12;
	add.s32 	%r8580, %r8575, %r8579;
	xor.b32  	%r8581, %r8576, %r8580;
	shf.l.wrap.b32 	%r8582, %r8581, %r8581, 8;
	add.s32 	%r8583, %r8577, %r8582;
	xor.b32  	%r8584, %r8579, %r8583;
	shf.l.wrap.b32 	%r8585, %r8584, %r8584, 7;
	ld.const.u32 	%r8586, [CHACHA_CONSTANTS+4];
	add.s32 	%r8587, %r8586, %r11121;
	shf.l.wrap.b32 	%r8588, %r8587, %r8587, 16;
	add.s32 	%r8589, %r11121, %r8588;
	xor.b32  	%r8590, %r11121, %r8589;
	shf.l.wrap.b32 	%r8591, %r8590, %r8590, 12;
	add.s32 	%r8592, %r8587, %r8591;
	xor.b32  	%r8593, %r8588, %r8592;
	shf.l.wrap.b32 	%r8594, %r8593, %r8593, 8;
	add.s32 	%r8595, %r8589, %r8594;
	xor.b32  	%r8596, %r8591, %r8595;
	shf.l.wrap.b32 	%r8597, %r8596, %r8596, 7;
	ld.const.u32 	%r8598, [CHACHA_CONSTANTS+8];
	add.s32 	%r8599, %r8598, %r11120;
	shf.l.wrap.b32 	%r8600, %r8599, %r8599, 16;
	add.s32 	%r8601, %r11120, %r8600;
	xor.b32  	%r8602, %r11120, %r8601;
	shf.l.wrap.b32 	%r8603, %r8602, %r8602, 12;
	add.s32 	%r8604, %r8599, %r8603;
	xor.b32  	%r8605, %r8600, %r8604;
	shf.l.wrap.b32 	%r8606, %r8605, %r8605, 8;
	add.s32 	%r8607, %r8601, %r8606;
	xor.b32  	%r8608, %r8603, %r8607;
	shf.l.wrap.b32 	%r8609, %r8608, %r8608, 7;
	ld.const.u32 	%r8610, [CHACHA_CONSTANTS+12];
	add.s32 	%r8611, %r8610, %r11119;
	shf.l.wrap.b32 	%r8612, %r8611, %r8611, 16;
	add.s32 	%r8613, %r11119, %r8612;
	xor.b32  	%r8614, %r11119, %r8613;
	shf.l.wrap.b32 	%r8615, %r8614, %r8614, 12;
	add.s32 	%r8616, %r8611, %r8615;
	xor.b32  	%r8617, %r8612, %r8616;
	shf.l.wrap.b32 	%r8618, %r8617, %r8617, 8;
	add.s32 	%r8619, %r8613, %r8618;
	xor.b32  	%r8620, %r8615, %r8619;
	shf.l.wrap.b32 	%r8621, %r8620, %r8620, 7;
	add.s32 	%r8622, %r8580, %r8597;
	xor.b32  	%r8623, %r8618, %r8622;
	shf.l.wrap.b32 	%r8624, %r8623, %r8623, 16;
	add.s32 	%r8625, %r8607, %r8624;
	xor.b32  	%r8626, %r8597, %r8625;
	shf.l.wrap.b32 	%r8627, %r8626, %r8626, 12;
	add.s32 	%r8628, %r8622, %r8627;
	xor.b32  	%r8629, %r8624, %r8628;
	shf.l.wrap.b32 	%r8630, %r8629, %r8629, 8;
	add.s32 	%r8631, %r8625, %r8630;
	xor.b32  	%r8632, %r8627, %r8631;
	shf.l.wrap.b32 	%r8633, %r8632, %r8632, 7;
	add.s32 	%r8634, %r8592, %r8609;
	xor.b32  	%r8635, %r8582, %r8634;
	shf.l.wrap.b32 	%r8636, %r8635, %r8635, 16;
	add.s32 	%r8637, %r8619, %r8636;
	xor.b32  	%r8638, %r8609, %r8637;
	shf.l.wrap.b32 	%r8639, %r8638, %r8638, 12;
	add.s32 	%r8640, %r8634, %r8639;
	xor.b32  	%r8641, %r8636, %r8640;
	shf.l.wrap.b32 	%r8642, %r8641, %r8641, 8;
	add.s32 	%r8643, %r8637, %r8642;
	xor.b32  	%r8644, %r8639, %r8643;
	shf.l.wrap.b32 	%r8645, %r8644, %r8644, 7;
	add.s32 	%r8646, %r8604, %r8621;
	xor.b32  	%r8647, %r8594, %r8646;
	shf.l.wrap.b32 	%r8648, %r8647, %r8647, 16;
	add.s32 	%r8649, %r8583, %r8648;
	xor.b32  	%r8650, %r8621, %r8649;
	shf.l.wrap.b32 	%r8651, %r8650, %r8650, 12;
	add.s32 	%r8652, %r8646, %r8651;
	xor.b32  	%r8653, %r8648, %r8652;
	shf.l.wrap.b32 	%r8654, %r8653, %r8653, 8;
	add.s32 	%r8655, %r8649, %r8654;
	xor.b32  	%r8656, %r8651, %r8655;
	shf.l.wrap.b32 	%r8657, %r8656, %r8656, 7;
	add.s32 	%r8658, %r8616, %r8585;
	xor.b32  	%r8659, %r8606, %r8658;
	shf.l.wrap.b32 	%r8660, %r8659, %r8659, 16;
	add.s32 	%r8661, %r8595, %r8660;
	xor.b32  	%r8662, %r8585, %r8661;
	shf.l.wrap.b32 	%r8663, %r8662, %r8662, 12;
	add.s32 	%r8664, %r8658, %r8663;
	xor.b32  	%r8665, %r8660, %r8664;
	shf.l.wrap.b32 	%r8666, %r8665, %r8665, 8;
	add.s32 	%r8667, %r8661, %r8666;
	xor.b32  	%r8668, %r8663, %r8667;
	shf.l.wrap.b32 	%r8669, %r8668, %r8668, 7;
	add.s32 	%r8670, %r8628, %r8669;
	xor.b32  	%r8671, %r8642, %r8670;
	shf.l.wrap.b32 	%r8672, %r8671, %r8671, 16;
	add.s32 	%r8673, %r8655, %r8672;
	xor.b32  	%r8674, %r8669, %r8673;
	shf.l.wrap.b32 	%r8675, %r8674, %r8674, 12;
	add.s32 	%r8676, %r8670, %r8675;
	xor.b32  	%r8677, %r8672, %r8676;
	shf.l.wrap.b32 	%r8678, %r8677, %r8677, 8;
	add.s32 	%r8679, %r8673, %r8678;
	xor.b32  	%r8680, %r8675, %r8679;
	shf.l.wrap.b32 	%r8681, %r8680, %r8680, 7;
	add.s32 	%r8682, %r8640, %r8633;
	xor.b32  	%r8683, %r8654, %r8682;
	shf.l.wrap.b32 	%r8684, %r8683, %r8683, 16;
	add.s32 	%r8685, %r8667, %r8684;
	xor.b32  	%r8686, %r8633, %r8685;
	shf.l.wrap.b32 	%r8687, %r8686, %r8686, 12;
	add.s32 	%r8688, %r8682, %r8687;
	xor.b32  	%r8689, %r8684, %r8688;
	shf.l.wrap.b32 	%r8690, %r8689, %r8689, 8;
	add.s32 	%r8691, %r8685, %r8690;
	xor.b32  	%r8692, %r8687, %r8691;
	shf.l.wrap.b32 	%r8693, %r8692, %r8692, 7;
	add.s32 	%r8694, %r8652, %r8645;
	xor.b32  	%r8695, %r8666, %r8694;
	shf.l.wrap.b32 	%r8696, %r8695, %r8695, 16;
	add.s32 	%r8697, %r8631, %r8696;
	xor.b32  	%r8698, %r8645, %r8697;
	shf.l.wrap.b32 	%r8699, %r8698, %r8698, 12;
	add.s32 	%r8700, %r8694, %r8699;
	xor.b32  	%r8701, %r8696, %r8700;
	shf.l.wrap.b32 	%r8702, %r8701, %r8701, 8;
	add.s32 	%r8703, %r8697, %r8702;
	xor.b32  	%r8704, %r8699, %r8703;
	shf.l.wrap.b32 	%r8705, %r8704, %r8704, 7;
	add.s32 	%r8706, %r8664, %r8657;
	xor.b32  	%r8707, %r8630, %r8706;
	shf.l.wrap.b32 	%r8708, %r8707, %r8707, 16;
	add.s32 	%r8709, %r8643, %r8708;
	xor.b32  	%r8710, %r8657, %r8709;
	shf.l.wrap.b32 	%r8711, %r8710, %r8710, 12;
	add.s32 	%r8712, %r8706, %r8711;
	xor.b32  	%r8713, %r8708, %r8712;
	shf.l.wrap.b32 	%r8714, %r8713, %r8713, 8;
	add.s32 	%r8715, %r8709, %r8714;
	xor.b32  	%r8716, %r8711, %r8715;
	shf.l.wrap.b32 	%r8717, %r8716, %r8716, 7;
	add.s32 	%r8718, %r8676, %r8693;
	xor.b32  	%r8719, %r8714, %r8718;
	shf.l.wrap.b32 	%r8720, %r8719, %r8719, 16;
	add.s32 	%r8721, %r8703, %r8720;
	xor.b32  	%r8722, %r8693, %r8721;
	shf.l.wrap.b32 	%r8723, %r8722, %r8722, 12;
	add.s32 	%r8724, %r8718, %r8723;
	xor.b32  	%r8725, %r8720, %r8724;
	shf.l.wrap.b32 	%r8726, %r8725, %r8725, 8;
	add.s32 	%r8727, %r8721, %r8726;
	xor.b32  	%r8728, %r8723, %r8727;
	shf.l.wrap.b32 	%r8729, %r8728, %r8728, 7;
	add.s32 	%r8730, %r8688, %r8705;
	xor.b32  	%r8731, %r8678, %r8730;
	shf.l.wrap.b32 	%r8732, %r8731, %r8731, 16;
	add.s32 	%r8733, %r8715, %r8732;
	xor.b32  	%r8734, %r8705, %r8733;
	shf.l.wrap.b32 	%r8735, %r8734, %r8734, 12;
	add.s32 	%r8736, %r8730, %r8735;
	xor.b32  	%r8737, %r8732, %r8736;
	shf.l.wrap.b32 	%r8738, %r8737, %r8737, 8;
	add.s32 	%r8739, %r8733, %r8738;
	xor.b32  	%r8740, %r8735, %r8739;
	shf.l.wrap.b32 	%r8741, %r8740, %r8740, 7;
	add.s32 	%r8742, %r8700, %r8717;
	xor.b32  	%r8743, %r8690, %r8742;
	shf.l.wrap.b32 	%r8744, %r8743, %r8743, 16;
	add.s32 	%r8745, %r8679, %r8744;
	xor.b32  	%r8746, %r8717, %r8745;
	shf.l.wrap.b32 	%r8747, %r8746, %r8746, 12;
	add.s32 	%r8748, %r8742, %r8747;
	xor.b32  	%r8749, %r8744, %r8748;
	shf.l.wrap.b32 	%r8750, %r8749, %r8749, 8;
	add.s32 	%r8751, %r8745, %r8750;
	xor.b32  	%r8752, %r8747, %r8751;
	shf.l.wrap.b32 	%r8753, %r8752, %r8752, 7;
	add.s32 	%r8754, %r8712, %r8681;
	xor.b32  	%r8755, %r8702, %r8754;
	shf.l.wrap.b32 	%r8756, %r8755, %r8755, 16;
	add.s32 	%r8757, %r8691, %r8756;
	xor.b32  	%r8758, %r8681, %r8757;
	shf.l.wrap.b32 	%r8759, %r8758, %r8758, 12;
	add.s32 	%r8760, %r8754, %r8759;
	xor.b32  	%r8761, %r8756, %r8760;
	shf.l.wrap.b32 	%r8762, %r8761, %r8761, 8;
	add.s32 	%r8763, %r8757, %r8762;
	xor.b32  	%r8764, %r8759, %r8763;
	shf.l.wrap.b32 	%r8765, %r8764, %r8764, 7;
	add.s32 	%r8766, %r8724, %r8765;
	xor.b32  	%r8767, %r8738, %r8766;
	shf.l.wrap.b32 	%r8768, %r8767, %r8767, 16;
	add.s32 	%r8769, %r8751, %r8768;
	xor.b32  	%r8770, %r8765, %r8769;
	shf.l.wrap.b32 	%r8771, %r8770, %r8770, 12;
	add.s32 	%r8772, %r8766, %r8771;
	xor.b32  	%r8773, %r8768, %r8772;
	shf.l.wrap.b32 	%r8774, %r8773, %r8773, 8;
	add.s32 	%r8775, %r8769, %r8774;
	xor.b32  	%r8776, %r8771, %r8775;
	shf.l.wrap.b32 	%r8777, %r8776, %r8776, 7;
	add.s32 	%r8778, %r8736, %r8729;
	xor.b32  	%r8779, %r8750, %r8778;
	shf.l.wrap.b32 	%r8780, %r8779, %r8779, 16;
	add.s32 	%r8781, %r8763, %r8780;
	xor.b32  	%r8782, %r8729, %r8781;
	shf.l.wrap.b32 	%r8783, %r8782, %r8782, 12;
	add.s32 	%r8784, %r8778, %r8783;
	xor.b32  	%r8785, %r8780, %r8784;
	shf.l.wrap.b32 	%r8786, %r8785, %r8785, 8;
	add.s32 	%r8787, %r8781, %r8786;
	xor.b32  	%r8788, %r8783, %r8787;
	shf.l.wrap.b32 	%r8789, %r8788, %r8788, 7;
	add.s32 	%r8790, %r8748, %r8741;
	xor.b32  	%r8791, %r8762, %r8790;
	shf.l.wrap.b32 	%r8792, %r8791, %r8791, 16;
	add.s32 	%r8793, %r8727, %r8792;
	xor.b32  	%r8794, %r8741, %r8793;
	shf.l.wrap.b32 	%r8795, %r8794, %r8794, 12;
	add.s32 	%r8796, %r8790, %r8795;
	xor.b32  	%r8797, %r8792, %r8796;
	shf.l.wrap.b32 	%r8798, %r8797, %r8797, 8;
	add.s32 	%r8799, %r8793, %r8798;
	xor.b32  	%r8800, %r8795, %r8799;
	shf.l.wrap.b32 	%r8801, %r8800, %r8800, 7;
	add.s32 	%r8802, %r8760, %r8753;
	xor.b32  	%r8803, %r8726, %r8802;
	shf.l.wrap.b32 	%r8804, %r8803, %r8803, 16;
	add.s32 	%r8805, %r8739, %r8804;
	xor.b32  	%r8806, %r8753, %r8805;
	shf.l.wrap.b32 	%r8807, %r8806, %r8806, 12;
	add.s32 	%r8808, %r8802, %r8807;
	xor.b32  	%r8809, %r8804, %r8808;
	shf.l.wrap.b32 	%r8810, %r8809, %r8809, 8;
	add.s32 	%r8811, %r8805, %r8810;
	xor.b32  	%r8812, %r8807, %r8811;
	shf.l.wrap.b32 	%r8813, %r8812, %r8812, 7;
	add.s32 	%r8814, %r8772, %r8789;
	xor.b32  	%r8815, %r8810, %r8814;
	shf.l.wrap.b32 	%r8816, %r8815, %r8815, 16;
	add.s32 	%r8817, %r8799, %r8816;
	xor.b32  	%r8818, %r8789, %r8817;
	shf.l.wrap.b32 	%r8819, %r8818, %r8818, 12;
	add.s32 	%r8820, %r8814, %r8819;
	xor.b32  	%r8821, %r8816, %r8820;
	shf.l.wrap.b32 	%r8822, %r8821, %r8821, 8;
	add.s32 	%r8823, %r8817, %r8822;
	xor.b32  	%r8824, %r8819, %r8823;
	shf.l.wrap.b32 	%r8825, %r8824, %r8824, 7;
	add.s32 	%r8826, %r8784, %r8801;
	xor.b32  	%r8827, %r8774, %r8826;
	shf.l.wrap.b32 	%r8828, %r8827, %r8827, 16;
	add.s32 	%r8829, %r8811, %r8828;
	xor.b32  	%r8830, %r8801, %r8829;
	shf.l.wrap.b32 	%r8831, %r8830, %r8830, 12;
	add.s32 	%r8832, %r8826, %r8831;
	xor.b32  	%r8833, %r8828, %r8832;
	shf.l.wrap.b32 	%r8834, %r8833, %r8833, 8;
	add.s32 	%r8835, %r8829, %r8834;
	xor.b32  	%r8836, %r8831, %r8835;
	shf.l.wrap.b32 	%r8837, %r8836, %r8836, 7;
	add.s32 	%r8838, %r8796, %r8813;
	xor.b32  	%r8839, %r8786, %r8838;
	shf.l.wrap.b32 	%r8840, %r8839, %r8839, 16;
	add.s32 	%r8841, %r8775, %r8840;
	xor.b32  	%r8842, %r8813, %r8841;
	shf.l.wrap.b32 	%r8843, %r8842, %r8842, 12;
	add.s32 	%r8844, %r8838, %r8843;
	xor.b32  	%r8845, %r8840, %r8844;
	shf.l.wrap.b32 	%r8846, %r8845, %r8845, 8;
	add.s32 	%r8847, %r8841, %r8846;
	xor.b32  	%r8848, %r8843, %r8847;
	shf.l.wrap.b32 	%r8849, %r8848, %r8848, 7;
	add.s32 	%r8850, %r8808, %r8777;
	xor.b32  	%r8851, %r8798, %r8850;
	shf.l.wrap.b32 	%r8852, %r8851, %r8851, 16;
	add.s32 	%r8853, %r8787, %r8852;
	xor.b32  	%r8854, %r8777, %r8853;
	shf.l.wrap.b32 	%r8855, %r8854, %r8854, 12;
	add.s32 	%r8856, %r8850, %r8855;
	xor.b32  	%r8857, %r8852, %r8856;
	shf.l.wrap.b32 	%r8858, %r8857, %r8857, 8;
	add.s32 	%r8859, %r8853, %r8858;
	xor.b32  	%r8860, %r8855, %r8859;
	shf.l.wrap.b32 	%r8861, %r8860, %r8860, 7;
	add.s32 	%r8862, %r8820, %r8861;
	xor.b32  	%r8863, %r8834, %r8862;
	shf.l.wrap.b32 	%r8864, %r8863, %r8863, 16;
	add.s32 	%r8865, %r8847, %r8864;
	xor.b32  	%r8866, %r8861, %r8865;
	shf.l.wrap.b32 	%r8867, %r8866, %r8866, 12;
	add.s32 	%r8868, %r8862, %r8867;
	xor.b32  	%r8869, %r8864, %r8868;
	shf.l.wrap.b32 	%r8870, %r8869, %r8869, 8;
	add.s32 	%r8871, %r8865, %r8870;
	xor.b32  	%r8872, %r8867, %r8871;
	shf.l.wrap.b32 	%r8873, %r8872, %r8872, 7;
	add.s32 	%r8874, %r8832, %r8825;
	xor.b32  	%r8875, %r8846, %r8874;
	shf.l.wrap.b32 	%r8876, %r8875, %r8875, 16;
	add.s32 	%r8877, %r8859, %r8876;
	xor.b32  	%r8878, %r8825, %r8877;
	shf.l.wrap.b32 	%r8879, %r8878, %r8878, 12;
	add.s32 	%r8880, %r8874, %r8879;
	xor.b32  	%r8881, %r8876, %r8880;
	shf.l.wrap.b32 	%r8882, %r8881, %r8881, 8;
	add.s32 	%r8883, %r8877, %r8882;
	xor.b32  	%r8884, %r8879, %r8883;
	shf.l.wrap.b32 	%r8885, %r8884, %r8884, 7;
	add.s32 	%r8886, %r8844, %r8837;
	xor.b32  	%r8887, %r8858, %r8886;
	shf.l.wrap.b32 	%r8888, %r8887, %r8887, 16;
	add.s32 	%r8889, %r8823, %r8888;
	xor.b32  	%r8890, %r8837, %r8889;
	shf.l.wrap.b32 	%r8891, %r8890, %r8890, 12;
	add.s32 	%r8892, %r8886, %r8891;
	xor.b32  	%r8893, %r8888, %r8892;
	shf.l.wrap.b32 	%r8894, %r8893, %r8893, 8;
	add.s32 	%r8895, %r8889, %r8894;
	xor.b32  	%r8896, %r8891, %r8895;
	shf.l.wrap.b32 	%r8897, %r8896, %r8896, 7;
	add.s32 	%r8898, %r8856, %r8849;
	xor.b32  	%r8899, %r8822, %r8898;
	shf.l.wrap.b32 	%r8900, %r8899, %r8899, 16;
	add.s32 	%r8901, %r8835, %r8900;
	xor.b32  	%r8902, %r8849, %r8901;
	shf.l.wrap.b32 	%r8903, %r8902, %r8902, 12;
	add.s32 	%r8904, %r8898, %r8903;
	xor.b32  	%r8905, %r8900, %r8904;
	shf.l.wrap.b32 	%r8906, %r8905, %r8905, 8;
	add.s32 	%r8907, %r8901, %r8906;
	xor.b32  	%r8908, %r8903, %r8907;
	shf.l.wrap.b32 	%r8909, %r8908, %r8908, 7;
	add.s32 	%r8910, %r8868, %r8885;
	xor.b32  	%r8911, %r8906, %r8910;
	shf.l.wrap.b32 	%r8912, %r8911, %r8911, 16;
	add.s32 	%r8913, %r8895, %r8912;
	xor.b32  	%r8914, %r8885, %r8913;
	shf.l.wrap.b32 	%r8915, %r8914, %r8914, 12;
	add.s32 	%r8916, %r8910, %r8915;
	xor.b32  	%r8917, %r8912, %r8916;
	shf.l.wrap.b32 	%r8918, %r8917, %r8917, 8;
	add.s32 	%r8919, %r8913, %r8918;
	xor.b32  	%r8920, %r8915, %r8919;
	shf.l.wrap.b32 	%r8921, %r8920, %r8920, 7;
	add.s32 	%r8922, %r8880, %r8897;
	xor.b32  	%r8923, %r8870, %r8922;
	shf.l.wrap.b32 	%r8924, %r8923, %r8923, 16;
	add.s32 	%r8925, %r8907, %r8924;
	xor.b32  	%r8926, %r8897, %r8925;
	shf.l.wrap.b32 	%r8927, %r8926, %r8926, 12;
	add.s32 	%r8928, %r8922, %r8927;
	xor.b32  	%r8929, %r8924, %r8928;
	shf.l.wrap.b32 	%r8930, %r8929, %r8929, 8;
	add.s32 	%r8931, %r8925, %r8930;
	xor.b32  	%r8932, %r8927, %r8931;
	shf.l.wrap.b32 	%r8933, %r8932, %r8932, 7;
	add.s32 	%r8934, %r8892, %r8909;
	xor.b32  	%r8935, %r8882, %r8934;
	shf.l.wrap.b32 	%r8936, %r8935, %r8935, 16;
	add.s32 	%r8937, %r8871, %r8936;
	xor.b32  	%r8938, %r8909, %r8937;
	shf.l.wrap.b32 	%r8939, %r8938, %r8938, 12;
	add.s32 	%r8940, %r8934, %r8939;
	xor.b32  	%r8941, %r8936, %r8940;
	shf.l.wrap.b32 	%r8942, %r8941, %r8941, 8;
	add.s32 	%r8943, %r8937, %r8942;
	xor.b32  	%r8944, %r8939, %r8943;
	shf.l.wrap.b32 	%r8945, %r8944, %r8944, 7;
	add.s32 	%r8946, %r8904, %r8873;
	xor.b32  	%r8947, %r8894, %r8946;
	shf.l.wrap.b32 	%r8948, %r8947, %r8947, 16;
	add.s32 	%r8949, %r8883, %r8948;
	xor.b32  	%r8950, %r8873, %r8949;
	shf.l.wrap.b32 	%r8951, %r8950, %r8950, 12;
	add.s32 	%r8952, %r8946, %r8951;
	xor.b32  	%r8953, %r8948, %r8952;
	shf.l.wrap.b32 	%r8954, %r8953, %r8953, 8;
	add.s32 	%r8955, %r8949, %r8954;
	xor.b32  	%r8956, %r8951, %r8955;
	shf.l.wrap.b32 	%r8957, %r8956, %r8956, 7;
	add.s32 	%r11114, %r8574, %r8916;
	add.s32 	%r11113, %r8586, %r8928;
	add.s32 	%r11112, %r8598, %r8940;
	add.s32 	%r11111, %r8610, %r8952;
	add.s32 	%r11115, %r11122, %r8957;
	add.s32 	%r11116, %r11121, %r8921;
	add.s32 	%r11117, %r11120, %r8933;
	add.s32 	%r11118, %r11119, %r8945;
	xor.b32  	%r8958, %r8575, 1;
	shf.l.wrap.b32 	%r8959, %r8575, %r8958, 16;
	add.s32 	%r8960, %r11122, %r8959;
	xor.b32  	%r8961, %r11122, %r8960;
	shf.l.wrap.b32 	%r8962, %r8961, %r8961, 12;
	add.s32 	%r8963, %r8575, %r8962;
	xor.b32  	%r8964, %r8959, %r8963;
	shf.l.wrap.b32 	%r8965, %r8964, %r8964, 8;
	add.s32 	%r8966, %r8960, %r8965;
	xor.b32  	%r8967, %r8962, %r8966;
	shf.l.wrap.b32 	%r8968, %r8967, %r8967, 7;
	add.s32 	%r8969, %r8963, %r8597;
	xor.b32  	%r8970, %r8618, %r8969;
	shf.l.wrap.b32 	%r8971, %r8970, %r8970, 16;
	add.s32 	%r8972, %r8607, %r8971;
	xor.b32  	%r8973, %r8597, %r8972;
	shf.l.wrap.b32 	%r8974, %r8973, %r8973, 12;
	add.s32 	%r8975, %r8969, %r8974;
	xor.b32  	%r8976, %r8971, %r8975;
	shf.l.wrap.b32 	%r8977, %r8976, %r8976, 8;
	add.s32 	%r8978, %r8972, %r8977;
	xor.b32  	%r8979, %r8974, %r8978;
	shf.l.wrap.b32 	%r8980, %r8979, %r8979, 7;
	xor.b32  	%r8981, %r8965, %r8634;
	shf.l.wrap.b32 	%r8982, %r8981, %r8981, 16;
	add.s32 	%r8983, %r8619, %r8982;
	xor.b32  	%r8984, %r8609, %r8983;
	shf.l.wrap.b32 	%r8985, %r8984, %r8984, 12;
	add.s32 	%r8986, %r8634, %r8985;
	xor.b32  	%r8987, %r8982, %r8986;
	shf.l.wrap.b32 	%r8988, %r8987, %r8987, 8;
	add.s32 	%r8989, %r8983, %r8988;
	xor.b32  	%r8990, %r8985, %r8989;
	shf.l.wrap.b32 	%r8991, %r8990, %r8990, 7;
	add.s32 	%r8992, %r8966, %r8648;
	xor.b32  	%r8993, %r8621, %r8992;
	shf.l.wrap.b32 	%r8994, %r8993, %r8993, 12;
	add.s32 	%r8995, %r8646, %r8994;
	xor.b32  	%r8996, %r8648, %r8995;
	shf.l.wrap.b32 	%r8997, %r8996, %r8996, 8;
	add.s32 	%r8998, %r8992, %r8997;
	xor.b32  	%r8999, %r8994, %r8998;
	shf.l.wrap.b32 	%r9000, %r8999, %r8999, 7;
	add.s32 	%r9001, %r8616, %r8968;
	xor.b32  	%r9002, %r8606, %r9001;
	shf.l.wrap.b32 	%r9003, %r9002, %r9002, 16;
	add.s32 	%r9004, %r8595, %r9003;
	xor.b32  	%r9005, %r8968, %r9004;
	shf.l.wrap.b32 	%r9006, %r9005, %r9005, 12;
	add.s32 	%r9007, %r9001, %r9006;
	xor.b32  	%r9008, %r9003, %r9007;
	shf.l.wrap.b32 	%r9009, %r9008, %r9008, 8;
	add.s32 	%r9010, %r9004, %r9009;
	xor.b32  	%r9011, %r9006, %r9010;
	shf.l.wrap.b32 	%r9012, %r9011, %r9011, 7;
	add.s32 	%r9013, %r8975, %r9012;
	xor.b32  	%r9014, %r8988, %r9013;
	shf.l.wrap.b32 	%r9015, %r9014, %r9014, 16;
	add.s32 	%r9016, %r8998, %r9015;
	xor.b32  	%r9017, %r9012, %r9016;
	shf.l.wrap.b32 	%r9018, %r9017, %r9017, 12;
	add.s32 	%r9019, %r9013, %r9018;
	xor.b32  	%r9020, %r9015, %r9019;
	shf.l.wrap.b32 	%r9021, %r9020, %r9020, 8;
	add.s32 	%r9022, %r9016, %r9021;
	xor.b32  	%r9023, %r9018, %r9022;
	shf.l.wrap.b32 	%r9024, %r9023, %r9023, 7;
	add.s32 	%r9025, %r8986, %r8980;
	xor.b32  	%r9026, %r8997, %r9025;
	shf.l.wrap.b32 	%r9027, %r9026, %r9026, 16;
	add.s32 	%r9028, %r9010, %r9027;
	xor.b32  	%r9029, %r8980, %r9028;
	shf.l.wrap.b32 	%r9030, %r9029, %r9029, 12;
	add.s32 	%r9031, %r9025, %r9030;
	xor.b32  	%r9032, %r9027, %r9031;
	shf.l.wrap.b32 	%r9033, %r9032, %r9032, 8;
	add.s32 	%r9034, %r9028, %r9033;
	xor.b32  	%r9035, %r9030, %r9034;
	shf.l.wrap.b32 	%r9036, %r9035, %r9035, 7;
	add.s32 	%r9037, %r8995, %r8991;
	xor.b32  	%r9038, %r9009, %r9037;
	shf.l.wrap.b32 	%r9039, %r9038, %r9038, 16;
	add.s32 	%r9040, %r8978, %r9039;
	xor.b32  	%r9041, %r8991, %r9040;
	shf.l.wrap.b32 	%r9042, %r9041, %r9041, 12;
	add.s32 	%r9043, %r9037, %r9042;
	xor.b32  	%r9044, %r9039, %r9043;
	shf.l.wrap.b32 	%r9045, %r9044, %r9044, 8;
	add.s32 	%r9046, %r9040, %r9045;
	xor.b32  	%r9047, %r9042, %r9046;
	shf.l.wrap.b32 	%r9048, %r9047, %r9047, 7;
	add.s32 	%r9049, %r9007, %r9000;
	xor.b32  	%r9050, %r8977, %r9049;
	shf.l.wrap.b32 	%r9051, %r9050, %r9050, 16;
	add.s32 	%r9052, %r8989, %r9051;
	xor.b32  	%r9053, %r9000, %r9052;
	shf.l.wrap.b32 	%r9054, %r9053, %r9053, 12;
	add.s32 	%r9055, %r9049, %r9054;
	xor.b32  	%r9056, %r9051, %r9055;
	shf.l.wrap.b32 	%r9057, %r9056, %r9056, 8;
	add.s32 	%r9058, %r9052, %r9057;
	xor.b32  	%r9059, %r9054, %r9058;
	shf.l.wrap.b32 	%r9060, %r9059, %r9059, 7;
	add.s32 	%r9061, %r9019, %r9036;
	xor.b32  	%r9062, %r9057, %r9061;
	shf.l.wrap.b32 	%r9063, %r9062, %r9062, 16;
	add.s32 	%r9064, %r9046, %r9063;
	xor.b32  	%r9065, %r9036, %r9064;
	shf.l.wrap.b32 	%r9066, %r9065, %r9065, 12;
	add.s32 	%r9067, %r9061, %r9066;
	xor.b32  	%r9068, %r9063, %r9067;
	shf.l.wrap.b32 	%r9069, %r9068, %r9068, 8;
	add.s32 	%r9070, %r9064, %r9069;
	xor.b32  	%r9071, %r9066, %r9070;
	shf.l.wrap.b32 	%r9072, %r9071, %r9071, 7;
	add.s32 	%r9073, %r9031, %r9048;
	xor.b32  	%r9074, %r9021, %r9073;
	shf.l.wrap.b32 	%r9075, %r9074, %r9074, 16;
	add.s32 	%r9076, %r9058, %r9075;
	xor.b32  	%r9077, %r9048, %r9076;
	shf.l.wrap.b32 	%r9078, %r9077, %r9077, 12;
	add.s32 	%r9079, %r9073, %r9078;
	xor.b32  	%r9080, %r9075, %r9079;
	shf.l.wrap.b32 	%r9081, %r9080, %r9080, 8;
	add.s32 	%r9082, %r9076, %r9081;
	xor.b32  	%r9083, %r9078, %r9082;
	shf.l.wrap.b32 	%r9084, %r9083, %r9083, 7;
	add.s32 	%r9085, %r9043, %r9060;
	xor.b32  	%r9086, %r9033, %r9085;
	shf.l.wrap.b32 	%r9087, %r9086, %r9086, 16;
	add.s32 	%r9088, %r9022, %r9087;
	xor.b32  	%r9089, %r9060, %r9088;
	shf.l.wrap.b32 	%r9090, %r9089, %r9089, 12;
	add.s32 	%r9091, %r9085, %r9090;
	xor.b32  	%r9092, %r9087, %r9091;
	shf.l.wrap.b32 	%r9093, %r9092, %r9092, 8;
	add.s32 	%r9094, %r9088, %r9093;
	xor.b32  	%r9095, %r9090, %r9094;
	shf.l.wrap.b32 	%r9096, %r9095, %r9095, 7;
	add.s32 	%r9097, %r9055, %r9024;
	xor.b32  	%r9098, %r9045, %r9097;
	shf.l.wrap.b32 	%r9099, %r9098, %r9098, 16;
	add.s32 	%r9100, %r9034, %r9099;
	xor.b32  	%r9101, %r9024, %r9100;
	shf.l.wrap.b32 	%r9102, %r9101, %r9101, 12;
	add.s32 	%r9103, %r9097, %r9102;
	xor.b32  	%r9104, %r9099, %r9103;
	shf.l.wrap.b32 	%r9105, %r9104, %r9104, 8;
	add.s32 	%r9106, %r9100, %r9105;
	xor.b32  	%r9107, %r9102, %r9106;
	shf.l.wrap.b32 	%r9108, %r9107, %r9107, 7;
	add.s32 	%r9109, %r9067, %r9108;
	xor.b32  	%r9110, %r9081, %r9109;
	shf.l.wrap.b32 	%r9111, %r9110, %r9110, 16;
	add.s32 	%r9112, %r9094, %r9111;
	xor.b32  	%r9113, %r9108, %r9112;
	shf.l.wrap.b32 	%r9114, %r9113, %r9113, 12;
	add.s32 	%r9115, %r9109, %r9114;
	xor.b32  	%r9116, %r9111, %r9115;
	shf.l.wrap.b32 	%r9117, %r9116, %r9116, 8;
	add.s32 	%r9118, %r9112, %r9117;
	xor.b32  	%r9119, %r9114, %r9118;
	shf.l.wrap.b32 	%r9120, %r9119, %r9119, 7;
	add.s32 	%r9121, %r9079, %r9072;
	xor.b32  	%r9122, %r9093, %r9121;
	shf.l.wrap.b32 	%r9123, %r9122, %r9122, 16;
	add.s32 	%r9124, %r9106, %r9123;
	xor.b32  	%r9125, %r9072, %r9124;
	shf.l.wrap.b32 	%r9126, %r9125, %r9125, 12;
	add.s32 	%r9127, %r9121, %r9126;
	xor.b32  	%r9128, %r9123, %r9127;
	shf.l.wrap.b32 	%r9129, %r9128, %r9128, 8;
	add.s32 	%r9130, %r9124, %r9129;
	xor.b32  	%r9131, %r9126, %r9130;
	shf.l.wrap.b32 	%r9132, %r9131, %r9131, 7;
	add.s32 	%r9133, %r9091, %r9084;
	xor.b32  	%r9134, %r9105, %r9133;
	shf.l.wrap.b32 	%r9135, %r9134, %r9134, 16;
	add.s32 	%r9136, %r9070, %r9135;
	xor.b32  	%r9137, %r9084, %r9136;
	shf.l.wrap.b32 	%r9138, %r9137, %r9137, 12;
	add.s32 	%r9139, %r9133, %r9138;
	xor.b32  	%r9140, %r9135, %r9139;
	shf.l.wrap.b32 	%r9141, %r9140, %r9140, 8;
	add.s32 	%r9142, %r9136, %r9141;
	xor.b32  	%r9143, %r9138, %r9142;
	shf.l.wrap.b32 	%r9144, %r9143, %r9143, 7;
	add.s32 	%r9145, %r9103, %r9096;
	xor.b32  	%r9146, %r9069, %r9145;
	shf.l.wrap.b32 	%r9147, %r9146, %r9146, 16;
	add.s32 	%r9148, %r9082, %r9147;
	xor.b32  	%r9149, %r9096, %r9148;
	shf.l.wrap.b32 	%r9150, %r9149, %r9149, 12;
	add.s32 	%r9151, %r9145, %r9150;
	xor.b32  	%r9152, %r9147, %r9151;
	shf.l.wrap.b32 	%r9153, %r9152, %r9152, 8;
	add.s32 	%r9154, %r9148, %r9153;
	xor.b32  	%r9155, %r9150, %r9154;
	shf.l.wrap.b32 	%r9156, %r9155, %r9155, 7;
	add.s32 	%r9157, %r9115, %r9132;
	xor.b32  	%r9158, %r9153, %r9157;
	shf.l.wrap.b32 	%r9159, %r9158, %r9158, 16;
	add.s32 	%r9160, %r9142, %r9159;
	xor.b32  	%r9161, %r9132, %r9160;
	shf.l.wrap.b32 	%r9162, %r9161, %r9161, 12;
	add.s32 	%r9163, %r9157, %r9162;
	xor.b32  	%r9164, %r9159, %r9163;
	shf.l.wrap.b32 	%r9165, %r9164, %r9164, 8;
	add.s32 	%r9166, %r9160, %r9165;
	xor.b32  	%r9167, %r9162, %r9166;
	shf.l.wrap.b32 	%r9168, %r9167, %r9167, 7;
	add.s32 	%r9169, %r9127, %r9144;
	xor.b32  	%r9170, %r9117, %r9169;
	shf.l.wrap.b32 	%r9171, %r9170, %r9170, 16;
	add.s32 	%r9172, %r9154, %r9171;
	xor.b32  	%r9173, %r9144, %r9172;
	shf.l.wrap.b32 	%r9174, %r9173, %r9173, 12;
	add.s32 	%r9175, %r9169, %r9174;
	xor.b32  	%r9176, %r9171, %r9175;
	shf.l.wrap.b32 	%r9177, %r9176, %r9176, 8;
	add.s32 	%r9178, %r9172, %r9177;
	xor.b32  	%r9179, %r9174, %r9178;
	shf.l.wrap.b32 	%r9180, %r9179, %r9179, 7;
	add.s32 	%r9181, %r9139, %r9156;
	xor.b32  	%r9182, %r9129, %r9181;
	shf.l.wrap.b32 	%r9183, %r9182, %r9182, 16;
	add.s32 	%r9184, %r9118, %r9183;
	xor.b32  	%r9185, %r9156, %r9184;
	shf.l.wrap.b32 	%r9186, %r9185, %r9185, 12;
	add.s32 	%r9187, %r9181, %r9186;
	xor.b32  	%r9188, %r9183, %r9187;
	shf.l.wrap.b32 	%r9189, %r9188, %r9188, 8;
	add.s32 	%r9190, %r9184, %r9189;
	xor.b32  	%r9191, %r9186, %r9190;
	shf.l.wrap.b32 	%r9192, %r9191, %r9191, 7;
	add.s32 	%r9193, %r9151, %r9120;
	xor.b32  	%r9194, %r9141, %r9193;
	shf.l.wrap.b32 	%r9195, %r9194, %r9194, 16;
	add.s32 	%r9196, %r9130, %r9195;
	xor.b32  	%r9197, %r9120, %r9196;
	shf.l.wrap.b32 	%r9198, %r9197, %r9197, 12;
	add.s32 	%r9199, %r9193, %r9198;
	xor.b32  	%r9200, %r9195, %r9199;
	shf.l.wrap.b32 	%r9201, %r9200, %r9200, 8;
	add.s32 	%r9202, %r9196, %r9201;
	xor.b32  	%r9203, %r9198, %r9202;
	shf.l.wrap.b32 	%r9204, %r9203, %r9203, 7;
	add.s32 	%r9205, %r9163, %r9204;
	xor.b32  	%r9206, %r9177, %r9205;
	shf.l.wrap.b32 	%r9207, %r9206, %r9206, 16;
	add.s32 	%r9208, %r9190, %r9207;
	xor.b32  	%r9209, %r9204, %r9208;
	shf.l.wrap.b32 	%r9210, %r9209, %r9209, 12;
	add.s32 	%r9211, %r9205, %r9210;
	xor.b32  	%r9212, %r9207, %r9211;
	shf.l.wrap.b32 	%r9213, %r9212, %r9212, 8;
	add.s32 	%r9214, %r9175, %r9168;
	xor.b32  	%r9215, %r9189, %r9214;
	shf.l.wrap.b32 	%r9216, %r9215, %r9215, 16;
	add.s32 	%r9217, %r9202, %r9216;
	xor.b32  	%r9218, %r9168, %r9217;
	shf.l.wrap.b32 	%r9219, %r9218, %r9218, 12;
	add.s32 	%r9220, %r9214, %r9219;
	xor.b32  	%r9221, %r9216, %r9220;
	shf.l.wrap.b32 	%r9222, %r9221, %r9221, 8;
	add.s32 	%r9223, %r9217, %r9222;
	xor.b32  	%r9224, %r9219, %r9223;
	shf.l.wrap.b32 	%r9225, %r9224, %r9224, 7;
	add.s32 	%r9226, %r9187, %r9180;
	xor.b32  	%r9227, %r9201, %r9226;
	shf.l.wrap.b32 	%r9228, %r9227, %r9227, 16;
	add.s32 	%r9229, %r9166, %r9228;
	xor.b32  	%r9230, %r9180, %r9229;
	shf.l.wrap.b32 	%r9231, %r9230, %r9230, 12;
	add.s32 	%r9232, %r9226, %r9231;
	xor.b32  	%r9233, %r9228, %r9232;
	shf.l.wrap.b32 	%r9234, %r9233, %r9233, 8;
	add.s32 	%r9235, %r9229, %r9234;
	xor.b32  	%r9236, %r9231, %r9235;
	shf.l.wrap.b32 	%r9237, %r9236, %r9236, 7;
	add.s32 	%r9238, %r9199, %r9192;
	xor.b32  	%r9239, %r9165, %r9238;
	shf.l.wrap.b32 	%r9240, %r9239, %r9239, 16;
	add.s32 	%r9241, %r9178, %r9240;
	xor.b32  	%r9242, %r9192, %r9241;
	shf.l.wrap.b32 	%r9243, %r9242, %r9242, 12;
	add.s32 	%r9244, %r9238, %r9243;
	xor.b32  	%r9245, %r9240, %r9244;
	shf.l.wrap.b32 	%r9246, %r9245, %r9245, 8;
	add.s32 	%r9247, %r9241, %r9246;
	add.s32 	%r9248, %r9211, %r9225;
	xor.b32  	%r9249, %r9246, %r9248;
	shf.l.wrap.b32 	%r9250, %r9249, %r9249, 16;
	add.s32 	%r9251, %r9235, %r9250;
	xor.b32  	%r9252, %r9225, %r9251;
	shr.u32 	%r9253, %r9252, 20;
	add.s32 	%r9254, %r9248, %r9253;
	add.s32 	%r9255, %r9220, %r9237;
	xor.b32  	%r9256, %r9213, %r9255;
	shf.l.wrap.b32 	%r9257, %r9256, %r9256, 16;
	add.s32 	%r9258, %r9247, %r9257;
	xor.b32  	%r9259, %r9237, %r9258;
	shr.u32 	%r9260, %r9259, 20;
	add.s32 	%r9261, %r9255, %r9260;
	add.s32 	%r9262, %r8574, %r9254;
	add.s32 	%r9263, %r8586, %r9261;
	not.b32 	%r9264, %r11110;
	add.s32 	%r9265, %r718, %r9264;
	mov.b32 	%r9266, 1;
	shl.b32 	%r9267, %r9266, %r9265;
	mov.u32 	%r9270, %tid.x;
	and.b32  	%r9271, %r9270, 31;
	or.b32  	%r9272, %r5729, %r9271;
	shl.b32 	%r9273, %r9270, 3;
	and.b32  	%r9274, %r9273, 7936;
	add.s32 	%r9275, %r11008, %r9274;
	add.s32 	%r9276, %r9272, %r9275;
	and.b32  	%r732, %r9267, %r9276;
	setp.eq.s32 	%p89, %r732, 0;
	selp.b32 	%r9277, %r9262, %r9263, %p89;
	cvt.u16.u32 	%rs135, %r9277;
	and.b16  	%rs183, %rs135, 1;
	and.b16  	%rs136, %rs181, 255;
	setp.ne.s16 	%p90, %rs136, 1;
	@%p90 bra 	$L__BB1_100;
	ld.param.u64 	%rd101, [fused_batch_pir_kernel_2_param_1];
	cvt.s64.s32 	%rd68, %r11110;
	cvta.to.global.u64 	%rd69, %rd101;
	mul.wide.s32 	%rd70, %r11110, 16;
	add.s64 	%rd71, %rd69, %rd70;
	ld.global.u32 	%r9278, [%rd71+1972];
	selp.b32 	%r9279, %r11114, %r11115, %p89;
	xor.b32  	%r9280, %r9279, %r9278;
	selp.b32 	%r9281, %r11113, %r11116, %p89;
	selp.b32 	%r11114, %r9280, %r11114, %p89;
	selp.b32 	%r11115, %r11115, %r9280, %p89;
	ld.global.u32 	%r9282, [%rd71+1976];
	xor.b32  	%r9283, %r9281, %r9282;
	selp.b32 	%r9284, %r11112, %r11117, %p89;
	selp.b32 	%r11113, %r9283, %r11113, %p89;
	selp.b32 	%r11116, %r11116, %r9283, %p89;
	ld.global.u32 	%r9285, [%rd71+1980];
	xor.b32  	%r9286, %r9284, %r9285;
	selp.b32 	%r9287, %r11111, %r11118, %p89;
	selp.b32 	%r11112, %r9286, %r11112, %p89;
	selp.b32 	%r11117, %r11117, %r9286, %p89;
	ld.global.u32 	%r9288, [%rd71+1984];
	xor.b32  	%r9289, %r9287, %r9288;
	selp.b64 	%rd72, 420, 445, %p89;
	selp.b32 	%r11111, %r9289, %r11111, %p89;
	selp.b32 	%r11118, %r11118, %r9289, %p89;
	add.s64 	%rd73, %rd72, %rd68;
	add.s64 	%rd74, %rd69, %rd73;
	ld.global.u8 	%rs137, [%rd74+1952];
	xor.b16  	%rs183, %rs137, %rs183;
$L__BB1_100:
	selp.b32 	%r11122, %r11114, %r11115, %p89;
	selp.b32 	%r11121, %r11113, %r11116, %p89;
	selp.b32 	%r11120, %r11112, %r11117, %p89;
	selp.b32 	%r11119, %r11111, %r11118, %p89;
	add.s32 	%r11110, %r11110, 1;
	setp.lt.u32 	%p93, %r11110, %r718;
	mov.u16 	%rs181, %rs183;
	@%p93 bra 	$L__BB1_98;
$L__BB1_101:
	ld.param.u64 	%rd102, [fused_batch_pir_kernel_2_param_1];
	cvta.to.global.u64 	%rd9, %rd102;
	and.b16  	%rs138, %rs183, 255;
	setp.ne.s16 	%p94, %rs138, 1;
	@%p94 bra 	$L__BB1_103;
	ld.global.u32 	%r9290, [%rd9+2424];
	xor.b32  	%r11122, %r11122, %r9290;
$L__BB1_103:
	@%p94 bra 	$L__BB1_105;
	ld.global.u32 	%r9291, [%rd9+2428];
	xor.b32  	%r11121, %r11121, %r9291;
$L__BB1_105:
	@%p94 bra 	$L__BB1_107;
	ld.global.u32 	%r9292, [%rd9+2432];
	xor.b32  	%r11120, %r11120, %r9292;
$L__BB1_107:
	@%p94 bra 	$L__BB1_109;
	ld.global.u32 	%r9293, [%rd9+2436];
	xor.b32  	%r11119, %r11119, %r9293;
$L__BB1_109:
	ld.param.u32 	%r10708, [fused_batch_pir_kernel_2_param_4];
	mov.u32 	%r9297, %tid.x;
	and.b32  	%r9298, %r9297, 31;
	or.b32  	%r9299, %r5729, %r9298;
	shl.b32 	%r9300, %r9297, 3;
	and.b32  	%r9301, %r9300, 7936;
	add.s32 	%r9302, %r11008, %r9301;
	add.s32 	%r9303, %r9299, %r9302;
	setp.ge.s32 	%p98, %r9303, %r10708;
	mov.b32 	%r11143, 0;
	mov.u32 	%r11144, %r11143;
	mov.u32 	%r11145, %r11143;
	mov.u32 	%r11146, %r11143;
	@%p98 bra 	$L__BB1_123;
	ld.param.u64 	%rd103, [fused_batch_pir_kernel_2_param_1];
	cvta.to.global.u64 	%rd75, %rd103;
	ld.global.u8 	%rs142, [%rd75+2457];
	max.u16 	%rs143, %rs142, 11;
	cvt.u32.u16 	%r9304, %rs143;
	add.s32 	%r11134, %r9304, -11;
	ld.shared.u32 	%r11146, [s_mem+24772];
	ld.shared.v2.u32 	{%r11145, %r11144}, [s_mem+24776];
	ld.shared.u32 	%r11143, [s_mem+24784];
	ld.shared.u8 	%rs186, [s_mem+24788];
	cvt.u32.u16 	%r774, %rs142;
	setp.ge.u32 	%p99, %r11134, %r774;
	@%p99 bra 	$L__BB1_115;
	mov.u16 	%rs184, %rs186;
$L__BB1_112:
	ld.const.u32 	%r9305, [CHACHA_CONSTANTS];
	add.s32 	%r9306, %r9305, %r11146;
	shf.l.wrap.b32 	%r9307, %r9306, %r9306, 16;
	add.s32 	%r9308, %r11146, %r9307;
	xor.b32  	%r9309, %r11146, %r9308;
	shf.l.wrap.b32 	%r9310, %r9309, %r9309, 12;
	add.s32 	%r9311, %r9306, %r9310;
	xor.b32  	%r9312, %r9307, %r9311;
	shf.l.wrap.b32 	%r9313, %r9312, %r9312, 8;
	add.s32 	%r9314, %r9308, %r9313;
	xor.b32  	%r9315, %r9310, %r9314;
	shf.l.wrap.b32 	%r9316, %r9315, %r9315, 7;
	ld.const.u32 	%r9317, [CHACHA_CONSTANTS+4];
	add.s32 	%r9318, %r9317, %r11145;
	shf.l.wrap.b32 	%r9319, %r9318, %r9318, 16;
	add.s32 	%r9320, %r11145, %r9319;
	xor.b32  	%r9321, %r11145, %r9320;
	shf.l.wrap.b32 	%r9322, %r9321, %r9321, 12;
	add.s32 	%r9323, %r9318, %r9322;
	xor.b32  	%r9324, %r9319, %r9323;
	shf.l.wrap.b32 	%r9325, %r9324, %r9324, 8;
	add.s32 	%r9326, %r9320, %r9325;
	xor.b32  	%r9327, %r9322, %r9326;
	shf.l.wrap.b32 	%r9328, %r9327, %r9327, 7;
	ld.const.u32 	%r9329, [CHACHA_CONSTANTS+8];
	add.s32 	%r9330, %r9329, %r11144;
	shf.l.wrap.b32 	%r9331, %r9330, %r9330, 16;
	add.s32 	%r9332, %r11144, %r9331;
	xor.b32  	%r9333, %r11144, %r9332;
	shf.l.wrap.b32 	%r9334, %r9333, %r9333, 12;
	add.s32 	%r9335, %r9330, %r9334;
	xor.b32  	%r9336, %r9331, %r9335;
	shf.l.wrap.b32 	%r9337, %r9336, %r9336, 8;
	add.s32 	%r9338, %r9332, %r9337;
	xor.b32  	%r9339, %r9334, %r9338;
	shf.l.wrap.b32 	%r9340, %r9339, %r9339, 7;
	ld.const.u32 	%r9341, [CHACHA_CONSTANTS+12];
	add.s32 	%r9342, %r9341, %r11143;
	shf.l.wrap.b32 	%r9343, %r9342, %r9342, 16;
	add.s32 	%r9344, %r11143, %r9343;
	xor.b32  	%r9345, %r11143, %r9344;
	shf.l.wrap.b32 	%r9346, %r9345, %r9345, 12;
	add.s32 	%r9347, %r9342, %r9346;
	xor.b32  	%r9348, %r9343, %r9347;
	shf.l.wrap.b32 	%r9349, %r9348, %r9348, 8;
	add.s32 	%r9350, %r9344, %r9349;
	xor.b32  	%r9351, %r9346, %r9350;
	shf.l.wrap.b32 	%r9352, %r9351, %r9351, 7;
	add.s32 	%r9353, %r9311, %r9328;
	xor.b32  	%r9354, %r9349, %r9353;
	shf.l.wrap.b32 	%r9355, %r9354, %r9354, 16;
	add.s32 	%r9356, %r9338, %r9355;
	xor.b32  	%r9357, %r9328, %r9356;
	shf.l.wrap.b32 	%r9358, %r9357, %r9357, 12;
	add.s32 	%r9359, %r9353, %r9358;
	xor.b32  	%r9360, %r9355, %r9359;
	shf.l.wrap.b32 	%r9361, %r9360, %r9360, 8;
	add.s32 	%r9362, %r9356, %r9361;
	xor.b32  	%r9363, %r9358, %r9362;
	shf.l.wrap.b32 	%r9364, %r9363, %r9363, 7;
	add.s32 	%r9365, %r9323, %r9340;
	xor.b32  	%r9366, %r9313, %r9365;
	shf.l.wrap.b32 	%r9367, %r9366, %r9366, 16;
	add.s32 	%r9368, %r9350, %r9367;
	xor.b32  	%r9369, %r9340, %r9368;
	shf.l.wrap.b32 	%r9370, %r9369, %r9369, 12;
	add.s32 	%r9371, %r9365, %r9370;
	xor.b32  	%r9372, %r9367, %r9371;
	shf.l.wrap.b32 	%r9373, %r9372, %r9372, 8;
	add.s32 	%r9374, %r9368, %r9373;
	xor.b32  	%r9375, %r9370, %r9374;
	shf.l.wrap.b32 	%r9376, %r9375, %r9375, 7;
	add.s32 	%r9377, %r9335, %r9352;
	xor.b32  	%r9378, %r9325, %r9377;
	shf.l.wrap.b32 	%r9379, %r9378, %r9378, 16;
	add.s32 	%r9380, %r9314, %r9379;
	xor.b32  	%r9381, %r9352, %r9380;
	shf.l.wrap.b32 	%r9382, %r9381, %r9381, 12;
	add.s32 	%r9383, %r9377, %r9382;
	xor.b32  	%r9384, %r9379, %r9383;
	shf.l.wrap.b32 	%r9385, %r9384, %r9384, 8;
	add.s32 	%r9386, %r9380, %r9385;
	xor.b32  	%r9387, %r9382, %r9386;
	shf.l.wrap.b32 	%r9388, %r9387, %r9387, 7;
	add.s32 	%r9389, %r9347, %r9316;
	xor.b32  	%r9390, %r9337, %r9389;
	shf.l.wrap.b32 	%r9391, %r9390, %r9390, 16;
	add.s32 	%r9392, %r9326, %r9391;
	xor.b32  	%r9393, %r9316, %r9392;
	shf.l.wrap.b32 	%r9394, %r9393, %r9393, 12;
	add.s32 	%r9395, %r9389, %r9394;
	xor.b32  	%r9396, %r9391, %r9395;
	shf.l.wrap.b32 	%r9397, %r9396, %r9396, 8;
	add.s32 	%r9398, %r9392, %r9397;
	xor.b32  	%r9399, %r9394, %r9398;
	shf.l.wrap.b32 	%r9400, %r9399, %r9399, 7;
	add.s32 	%r9401, %r9359, %r9400;
	xor.b32  	%r9402, %r9373, %r9401;
	shf.l.wrap.b32 	%r9403, %r9402, %r9402, 16;
	add.s32 	%r9404, %r9386, %r9403;
	xor.b32  	%r9405, %r9400, %r9404;
	shf.l.wrap.b32 	%r9406, %r9405, %r9405, 12;
	add.s32 	%r9407, %r9401, %r9406;
	xor.b32  	%r9408, %r9403, %r9407;
	shf.l.wrap.b32 	%r9409, %r9408, %r9408, 8;
	add.s32 	%r9410, %r9404, %r9409;
	xor.b32  	%r9411, %r9406, %r9410;
	shf.l.wrap.b32 	%r9412, %r9411, %r9411, 7;
	add.s32 	%r9413, %r9371, %r9364;
	xor.b32  	%r9414, %r9385, %r9413;
	shf.l.wrap.b32 	%r9415, %r9414, %r9414, 16;
	add.s32 	%r9416, %r9398, %r9415;
	xor.b32  	%r9417, %r9364, %r9416;
	shf.l.wrap.b32 	%r9418, %r9417, %r9417, 12;
	add.s32 	%r9419, %r9413, %r9418;
	xor.b32  	%r9420, %r9415, %r9419;
	shf.l.wrap.b32 	%r9421, %r9420, %r9420, 8;
	add.s32 	%r9422, %r9416, %r9421;
	xor.b32  	%r9423, %r9418, %r9422;
	shf.l.wrap.b32 	%r9424, %r9423, %r9423, 7;
	add.s32 	%r9425, %r9383, %r9376;
	xor.b32  	%r9426, %r9397, %r9425;
	shf.l.wrap.b32 	%r9427, %r9426, %r9426, 16;
	add.s32 	%r9428, %r9362, %r9427;
	xor.b32  	%r9429, %r9376, %r9428;
	shf.l.wrap.b32 	%r9430, %r9429, %r9429, 12;
	add.s32 	%r9431, %r9425, %r9430;
	xor.b32  	%r9432, %r9427, %r9431;
	shf.l.wrap.b32 	%r9433, %r9432, %r9432, 8;
	add.s32 	%r9434, %r9428, %r9433;
	xor.b32  	%r9435, %r9430, %r9434;
	shf.l.wrap.b32 	%r9436, %r9435, %r9435, 7;
	add.s32 	%r9437, %r9395, %r9388;
	xor.b32  	%r9438, %r9361, %r9437;
	shf.l.wrap.b32 	%r9439, %r9438, %r9438, 16;
	add.s32 	%r9440, %r9374, %r9439;
	xor.b32  	%r9441, %r9388, %r9440;
	shf.l.wrap.b32 	%r9442, %r9441, %r9441, 12;
	add.s32 	%r9443, %r9437, %r9442;
	xor.b32  	%r9444, %r9439, %r9443;
	shf.l.wrap.b32 	%r9445, %r9444, %r9444, 8;
	add.s32 	%r9446, %r9440, %r9445;
	xor.b32  	%r9447, %r9442, %r9446;
	shf.l.wrap.b32 	%r9448, %r9447, %r9447, 7;
	add.s32 	%r9449, %r9407, %r9424;
	xor.b32  	%r9450, %r9445, %r9449;
	shf.l.wrap.b32 	%r9451, %r9450, %r9450, 16;
	add.s32 	%r9452, %r9434, %r9451;
	xor.b32  	%r9453, %r9424, %r9452;
	shf.l.wrap.b32 	%r9454, %r9453, %r9453, 12;
	add.s32 	%r9455, %r9449, %r9454;
	xor.b32  	%r9456, %r9451, %r9455;
	shf.l.wrap.b32 	%r9457, %r9456, %r9456, 8;
	add.s32 	%r9458, %r9452, %r9457;
	xor.b32  	%r9459, %r9454, %r9458;
	shf.l.wrap.b32 	%r9460, %r9459, %r9459, 7;
	add.s32 	%r9461, %r9419, %r9436;
	xor.b32  	%r9462, %r9409, %r9461;
	shf.l.wrap.b32 	%r9463, %r9462, %r9462, 16;
	add.s32 	%r9464, %r9446, %r9463;
	xor.b32  	%r9465, %r9436, %r9464;
	shf.l.wrap.b32 	%r9466, %r9465, %r9465, 12;
	add.s32 	%r9467, %r9461, %r9466;
	xor.b32  	%r9468, %r9463, %r9467;
	shf.l.wrap.b32 	%r9469, %r9468, %r9468, 8;
	add.s32 	%r9470, %r9464, %r9469;
	xor.b32  	%r9471, %r9466, %r9470;
	shf.l.wrap.b32 	%r9472, %r9471, %r9471, 7;
	add.s32 	%r9473, %r9431, %r9448;
	xor.b32  	%r9474, %r9421, %r9473;
	shf.l.wrap.b32 	%r9475, %r9474, %r9474, 16;
	add.s32 	%r9476, %r9410, %r9475;
	xor.b32  	%r9477, %r9448, %r9476;
	shf.l.wrap.b32 	%r9478, %r9477, %r9477, 12;
	add.s32 	%r9479, %r9473, %r9478;
	xor.b32  	%r9480, %r9475, %r9479;
	shf.l.wrap.b32 	%r9481, %r9480, %r9480, 8;
	add.s32 	%r9482, %r9476, %r9481;
	xor.b32  	%r9483, %r9478, %r9482;
	shf.l.wrap.b32 	%r9484, %r9483, %r9483, 7;
	add.s32 	%r9485, %r9443, %r9412;
	xor.b32  	%r9486, %r9433, %r9485;
	shf.l.wrap.b32 	%r9487, %r9486, %r9486, 16;
	add.s32 	%r9488, %r9422, %r9487;
	xor.b32  	%r9489, %r9412, %r9488;
	shf.l.wrap.b32 	%r9490, %r9489, %r9489, 12;
	add.s32 	%r9491, %r9485, %r9490;
	xor.b32  	%r9492, %r9487, %r9491;
	shf.l.wrap.b32 	%r9493, %r9492, %r9492, 8;
	add.s32 	%r9494, %r9488, %r9493;
	xor.b32  	%r9495, %r9490, %r9494;
	shf.l.wrap.b32 	%r9496, %r9495, %r9495, 7;
	add.s32 	%r9497, %r9455, %r9496;
	xor.b32  	%r9498, %r9469, %r9497;
	shf.l.wrap.b32 	%r9499, %r9498, %r9498, 16;
	add.s32 	%r9500, %r9482, %r9499;
	xor.b32  	%r9501, %r9496, %r9500;
	shf.l.wrap.b32 	%r9502, %r9501, %r9501, 12;
	add.s32 	%r9503, %r9497, %r9502;
	xor.b32  	%r9504, %r9499, %r9503;
	shf.l.wrap.b32 	%r9505, %r9504, %r9504, 8;
	add.s32 	%r9506, %r9500, %r9505;
	xor.b32  	%r9507, %r9502, %r9506;
	shf.l.wrap.b32 	%r9508, %r9507, %r9507, 7;
	add.s32 	%r9509, %r9467, %r9460;
	xor.b32  	%r9510, %r9481, %r9509;
	shf.l.wrap.b32 	%r9511, %r9510, %r9510, 16;
	add.s32 	%r9512, %r9494, %r9511;
	xor.b32  	%r9513, %r9460, %r9512;
	shf.l.wrap.b32 	%r9514, %r9513, %r9513, 12;
	add.s32 	%r9515, %r9509, %r9514;
	xor.b32  	%r9516, %r9511, %r9515;
	shf.l.wrap.b32 	%r9517, %r9516, %r9516, 8;
	add.s32 	%r9518, %r9512, %r9517;
	xor.b32  	%r9519, %r9514, %r9518;
	shf.l.wrap.b32 	%r9520, %r9519, %r9519, 7;
	add.s32 	%r9521, %r9479, %r9472;
	xor.b32  	%r9522, %r9493, %r9521;
	shf.l.wrap.b32 	%r9523, %r9522, %r9522, 16;
	add.s32 	%r9524, %r9458, %r9523;
	xor.b32  	%r9525, %r9472, %r9524;
	shf.l.wrap.b32 	%r9526, %r9525, %r9525, 12;
	add.s32 	%r9527, %r9521, %r9526;
	xor.b32  	%r9528, %r9523, %r9527;
	shf.l.wrap.b32 	%r9529, %r9528, %r9528, 8;
	add.s32 	%r9530, %r9524, %r9529;
	xor.b32  	%r9531, %r9526, %r9530;
	shf.l.wrap.b32 	%r9532, %r9531, %r9531, 7;
	add.s32 	%r9533, %r9491, %r9484;
	xor.b32  	%r9534, %r9457, %r9533;
	shf.l.wrap.b32 	%r9535, %r9534, %r9534, 16;
	add.s32 	%r9536, %r9470, %r9535;
	xor.b32  	%r9537, %r9484, %r9536;
	shf.l.wrap.b32 	%r9538, %r9537, %r9537, 12;
	add.s32 	%r9539, %r9533, %r9538;
	xor.b32  	%r9540, %r9535, %r9539;
	shf.l.wrap.b32 	%r9541, %r9540, %r9540, 8;
	add.s32 	%r9542, %r9536, %r9541;
	xor.b32  	%r9543, %r9538, %r9542;
	shf.l.wrap.b32 	%r9544, %r9543, %r9543, 7;
	add.s32 	%r9545, %r9503, %r9520;
	xor.b32  	%r9546, %r9541, %r9545;
	shf.l.wrap.b32 	%r9547, %r9546, %r9546, 16;
	add.s32 	%r9548, %r9530, %r9547;
	xor.b32  	%r9549, %r9520, %r9548;
	shf.l.wrap.b32 	%r9550, %r9549, %r9549, 12;
	add.s32 	%r9551, %r9545, %r9550;
	xor.b32  	%r9552, %r9547, %r9551;
	shf.l.wrap.b32 	%r9553, %r9552, %r9552, 8;
	add.s32 	%r9554, %r9548, %r9553;
	xor.b32  	%r9555, %r9550, %r9554;
	shf.l.wrap.b32 	%r9556, %r9555, %r9555, 7;
	add.s32 	%r9557, %r9515, %r9532;
	xor.b32  	%r9558, %r9505, %r9557;
	shf.l.wrap.b32 	%r9559, %r9558, %r9558, 16;
	add.s32 	%r9560, %r9542, %r9559;
	xor.b32  	%r9561, %r9532, %r9560;
	shf.l.wrap.b32 	%r9562, %r9561, %r9561, 12;
	add.s32 	%r9563, %r9557, %r9562;
	xor.b32  	%r9564, %r9559, %r9563;
	shf.l.wrap.b32 	%r9565, %r9564, %r9564, 8;
	add.s32 	%r9566, %r9560, %r9565;
	xor.b32  	%r9567, %r9562, %r9566;
	shf.l.wrap.b32 	%r9568, %r9567, %r9567, 7;
	add.s32 	%r9569, %r9527, %r9544;
	xor.b32  	%r9570, %r9517, %r9569;
	shf.l.wrap.b32 	%r9571, %r9570, %r9570, 16;
	add.s32 	%r9572, %r9506, %r9571;
	xor.b32  	%r9573, %r9544, %r9572;
	shf.l.wrap.b32 	%r9574, %r9573, %r9573, 12;
	add.s32 	%r9575, %r9569, %r9574;
	xor.b32  	%r9576, %r9571, %r9575;
	shf.l.wrap.b32 	%r9577, %r9576, %r9576, 8;
	add.s32 	%r9578, %r9572, %r9577;
	xor.b32  	%r9579, %r9574, %r9578;
	shf.l.wrap.b32 	%r9580, %r9579, %r9579, 7;
	add.s32 	%r9581, %r9539, %r9508;
	xor.b32  	%r9582, %r9529, %r9581;
	shf.l.wrap.b32 	%r9583, %r9582, %r9582, 16;
	add.s32 	%r9584, %r9518, %r9583;
	xor.b32  	%r9585, %r9508, %r9584;
	shf.l.wrap.b32 	%r9586, %r9585, %r9585, 12;
	add.s32 	%r9587, %r9581, %r9586;
	xor.b32  	%r9588, %r9583, %r9587;
	shf.l.wrap.b32 	%r9589, %r9588, %r9588, 8;
	add.s32 	%r9590, %r9584, %r9589;
	xor.b32  	%r9591, %r9586, %r9590;
	shf.l.wrap.b32 	%r9592, %r9591, %r9591, 7;
	add.s32 	%r9593, %r9551, %r9592;
	xor.b32  	%r9594, %r9565, %r9593;
	shf.l.wrap.b32 	%r9595, %r9594, %r9594, 16;
	add.s32 	%r9596, %r9578, %r9595;
	xor.b32  	%r9597, %r9592, %r9596;
	shf.l.wrap.b32 	%r9598, %r9597, %r9597, 12;
	add.s32 	%r9599, %r9593, %r9598;
	xor.b32  	%r9600, %r9595, %r9599;
	shf.l.wrap.b32 	%r9601, %r9600, %r9600, 8;
	add.s32 	%r9602, %r9596, %r9601;
	xor.b32  	%r9603, %r9598, %r9602;
	shf.l.wrap.b32 	%r9604, %r9603, %r9603, 7;
	add.s32 	%r9605, %r9563, %r9556;
	xor.b32  	%r9606, %r9577, %r9605;
	shf.l.wrap.b32 	%r9607, %r9606, %r9606, 16;
	add.s32 	%r9608, %r9590, %r9607;
	xor.b32  	%r9609, %r9556, %r9608;
	shf.l.wrap.b32 	%r9610, %r9609, %r9609, 12;
	add.s32 	%r9611, %r9605, %r9610;
	xor.b32  	%r9612, %r9607, %r9611;
	shf.l.wrap.b32 	%r9613, %r9612, %r9612, 8;
	add.s32 	%r9614, %r9608, %r9613;
	xor.b32  	%r9615, %r9610, %r9614;
	shf.l.wrap.b32 	%r9616, %r9615, %r9615, 7;
	add.s32 	%r9617, %r9575, %r9568;
	xor.b32  	%r9618, %r9589, %r9617;
	shf.l.wrap.b32 	%r9619, %r9618, %r9618, 16;
	add.s32 	%r9620, %r9554, %r9619;
	xor.b32  	%r9621, %r9568, %r9620;
	shf.l.wrap.b32 	%r9622, %r9621, %r9621, 12;
	add.s32 	%r9623, %r9617, %r9622;
	xor.b32  	%r9624, %r9619, %r9623;
	shf.l.wrap.b32 	%r9625, %r9624, %r9624, 8;
	add.s32 	%r9626, %r9620, %r9625;
	xor.b32  	%r9627, %r9622, %r9626;
	shf.l.wrap.b32 	%r9628, %r9627, %r9627, 7;
	add.s32 	%r9629, %r9587, %r9580;
	xor.b32  	%r9630, %r9553, %r9629;
	shf.l.wrap.b32 	%r9631, %r9630, %r9630, 16;
	add.s32 	%r9632, %r9566, %r9631;
	xor.b32  	%r9633, %r9580, %r9632;
	shf.l.wrap.b32 	%r9634, %r9633, %r9633, 12;
	add.s32 	%r9635, %r9629, %r9634;
	xor.b32  	%r9636, %r9631, %r9635;
	shf.l.wrap.b32 	%r9637, %r9636, %r9636, 8;
	add.s32 	%r9638, %r9632, %r9637;
	xor.b32  	%r9639, %r9634, %r9638;
	shf.l.wrap.b32 	%r9640, %r9639, %r9639, 7;
	add.s32 	%r9641, %r9599, %r9616;
	xor.b32  	%r9642, %r9637, %r9641;
	shf.l.wrap.b32 	%r9643, %r9642, %r9642, 16;
	add.s32 	%r9644, %r9626, %r9643;
	xor.b32  	%r9645, %r9616, %r9644;
	shf.l.wrap.b32 	%r9646, %r9645, %r9645, 12;
	add.s32 	%r9647, %r9641, %r9646;
	xor.b32  	%r9648, %r9643, %r9647;
	shf.l.wrap.b32 	%r9649, %r9648, %r9648, 8;
	add.s32 	%r9650, %r9644, %r9649;
	xor.b32  	%r9651, %r9646, %r9650;
	shf.l.wrap.b32 	%r9652, %r9651, %r9651, 7;
	add.s32 	%r9653, %r9611, %r9628;
	xor.b32  	%r9654, %r9601, %r9653;
	shf.l.wrap.b32 	%r9655, %r9654, %r9654, 16;
	add.s32 	%r9656, %r9638, %r9655;
	xor.b32  	%r9657, %r9628, %r9656;
	shf.l.wrap.b32 	%r9658, %r9657, %r9657, 12;
	add.s32 	%r9659, %r9653, %r9658;
	xor.b32  	%r9660, %r9655, %r9659;
	shf.l.wrap.b32 	%r9661, %r9660, %r9660, 8;
	add.s32 	%r9662, %r9656, %r9661;
	xor.b32  	%r9663, %r9658, %r9662;
	shf.l.wrap.b32 	%r9664, %r9663, %r9663, 7;
	add.s32 	%r9665, %r9623, %r9640;
	xor.b32  	%r9666, %r9613, %r9665;
	shf.l.wrap.b32 	%r9667, %r9666, %r9666, 16;
	add.s32 	%r9668, %r9602, %r9667;
	xor.b32  	%r9669, %r9640, %r9668;
	shf.l.wrap.b32 	%r9670, %r9669, %r9669, 12;
	add.s32 	%r9671, %r9665, %r9670;
	xor.b32  	%r9672, %r9667, %r9671;
	shf.l.wrap.b32 	%r9673, %r9672, %r9672, 8;
	add.s32 	%r9674, %r9668, %r9673;
	xor.b32  	%r9675, %r9670, %r9674;
	shf.l.wrap.b32 	%r9676, %r9675, %r9675, 7;
	add.s32 	%r9677, %r9635, %r9604;
	xor.b32  	%r9678, %r9625, %r9677;
	shf.l.wrap.b32 	%r9679, %r9678, %r9678, 16;
	add.s32 	%r9680, %r9614, %r9679;
	xor.b32  	%r9681, %r9604, %r9680;
	shf.l.wrap.b32 	%r9682, %r9681, %r9681, 12;
	add.s32 	%r9683, %r9677, %r9682;
	xor.b32  	%r9684, %r9679, %r9683;
	shf.l.wrap.b32 	%r9685, %r9684, %r9684, 8;
	add.s32 	%r9686, %r9680, %r9685;
	xor.b32  	%r9687, %r9682, %r9686;
	shf.l.wrap.b32 	%r9688, %r9687, %r9687, 7;
	add.s32 	%r11138, %r9305, %r9647;
	add.s32 	%r11137, %r9317, %r9659;
	add.s32 	%r11136, %r9329, %r9671;
	add.s32 	%r11135, %r9341, %r9683;
	add.s32 	%r11139, %r11146, %r9688;
	add.s32 	%r11140, %r11145, %r9652;
	add.s32 	%r11141, %r11144, %r9664;
	add.s32 	%r11142, %r11143, %r9676;
	xor.b32  	%r9689, %r9306, 1;
	shf.l.wrap.b32 	%r9690, %r9306, %r9689, 16;
	add.s32 	%r9691, %r11146, %r9690;
	xor.b32  	%r9692, %r11146, %r9691;
	shf.l.wrap.b32 	%r9693, %r9692, %r9692, 12;
	add.s32 	%r9694, %r9306, %r9693;
	xor.b32  	%r9695, %r9690, %r9694;
	shf.l.wrap.b32 	%r9696, %r9695, %r9695, 8;
	add.s32 	%r9697, %r9691, %r9696;
	xor.b32  	%r9698, %r9693, %r9697;
	shf.l.wrap.b32 	%r9699, %r9698, %r9698, 7;
	add.s32 	%r9700, %r9694, %r9328;
	xor.b32  	%r9701, %r9349, %r9700;
	shf.l.wrap.b32 	%r9702, %r9701, %r9701, 16;
	add.s32 	%r9703, %r9338, %r9702;
	xor.b32  	%r9704, %r9328, %r9703;
	shf.l.wrap.b32 	%r9705, %r9704, %r9704, 12;
	add.s32 	%r9706, %r9700, %r9705;
	xor.b32  	%r9707, %r9702, %r9706;
	shf.l.wrap.b32 	%r9708, %r9707, %r9707, 8;
	add.s32 	%r9709, %r9703, %r9708;
	xor.b32  	%r9710, %r9705, %r9709;
	shf.l.wrap.b32 	%r9711, %r9710, %r9710, 7;
	xor.b32  	%r9712, %r9696, %r9365;
	shf.l.wrap.b32 	%r9713, %r9712, %r9712, 16;
	add.s32 	%r9714, %r9350, %r9713;
	xor.b32  	%r9715, %r9340, %r9714;
	shf.l.wrap.b32 	%r9716, %r9715, %r9715, 12;
	add.s32 	%r9717, %r9365, %r9716;
	xor.b32  	%r9718, %r9713, %r9717;
	shf.l.wrap.b32 	%r9719, %r9718, %r9718, 8;
	add.s32 	%r9720, %r9714, %r9719;
	xor.b32  	%r9721, %r9716, %r9720;
	shf.l.wrap.b32 	%r9722, %r9721, %r9721, 7;
	add.s32 	%r9723, %r9697, %r9379;
	xor.b32  	%r9724, %r9352, %r9723;
	shf.l.wrap.b32 	%r9725, %r9724, %r9724, 12;
	add.s32 	%r9726, %r9377, %r9725;
	xor.b32  	%r9727, %r9379, %r9726;
	shf.l.wrap.b32 	%r9728, %r9727, %r9727, 8;
	add.s32 	%r9729, %r9723, %r9728;
	xor.b32  	%r9730, %r9725, %r9729;
	shf.l.wrap.b32 	%r9731, %r9730, %r9730, 7;
	add.s32 	%r9732, %r9347, %r9699;
	xor.b32  	%r9733, %r9337, %r9732;
	shf.l.wrap.b32 	%r9734, %r9733, %r9733, 16;
	add.s32 	%r9735, %r9326, %r9734;
	xor.b32  	%r9736, %r9699, %r9735;
	shf.l.wrap.b32 	%r9737, %r9736, %r9736, 12;
	add.s32 	%r9738, %r9732, %r9737;
	xor.b32  	%r9739, %r9734, %r9738;
	shf.l.wrap.b32 	%r9740, %r9739, %r9739, 8;
	add.s32 	%r9741, %r9735, %r9740;
	xor.b32  	%r9742, %r9737, %r9741;
	shf.l.wrap.b32 	%r9743, %r9742, %r9742, 7;
	add.s32 	%r9744, %r9706, %r9743;
	xor.b32  	%r9745, %r9719, %r9744;
	shf.l.wrap.b32 	%r9746, %r9745, %r9745, 16;
	add.s32 	%r9747, %r9729, %r9746;
	xor.b32  	%r9748, %r9743, %r9747;
	shf.l.wrap.b32 	%r9749, %r9748, %r9748, 12;
	add.s32 	%r9750, %r9744, %r9749;
	xor.b32  	%r9751, %r9746, %r9750;
	shf.l.wrap.b32 	%r9752, %r9751, %r9751, 8;
	add.s32 	%r9753, %r9747, %r9752;
	xor.b32  	%r9754, %r9749, %r9753;
	shf.l.wrap.b32 	%r9755, %r9754, %r9754, 7;
	add.s32 	%r9756, %r9717, %r9711;
	xor.b32  	%r9757, %r9728, %r9756;
	shf.l.wrap.b32 	%r9758, %r9757, %r9757, 16;
	add.s32 	%r9759, %r9741, %r9758;
	xor.b32  	%r9760, %r9711, %r9759;
	shf.l.wrap.b32 	%r9761, %r9760, %r9760, 12;
	add.s32 	%r9762, %r9756, %r9761;
	xor.b32  	%r9763, %r9758, %r9762;
	shf.l.wrap.b32 	%r9764, %r9763, %r9763, 8;
	add.s32 	%r9765, %r9759, %r9764;
	xor.b32  	%r9766, %r9761, %r9765;
	shf.l.wrap.b32 	%r9767, %r9766, %r9766, 7;
	add.s32 	%r9768, %r9726, %r9722;
	xor.b32  	%r9769, %r9740, %r9768;
	shf.l.wrap.b32 	%r9770, %r9769, %r9769, 16;
	add.s32 	%r9771, %r9709, %r9770;
	xor.b32  	%r9772, %r9722, %r9771;
	shf.l.wrap.b32 	%r9773, %r9772, %r9772, 12;
	add.s32 	%r9774, %r9768, %r9773;
	xor.b32  	%r9775, %r9770, %r9774;
	shf.l.wrap.b32 	%r9776, %r9775, %r9775, 8;
	add.s32 	%r9777, %r9771, %r9776;
	xor.b32  	%r9778, %r9773, %r9777;
	shf.l.wrap.b32 	%r9779, %r9778, %r9778, 7;
	add.s32 	%r9780, %r9738, %r9731;
	xor.b32  	%r9781, %r9708, %r9780;
	shf.l.wrap.b32 	%r9782, %r9781, %r9781, 16;
	add.s32 	%r9783, %r9720, %r9782;
	xor.b32  	%r9784, %r9731, %r9783;
	shf.l.wrap.b32 	%r9785, %r9784, %r9784, 12;
	add.s32 	%r9786, %r9780, %r9785;
	xor.b32  	%r9787, %r9782, %r9786;
	shf.l.wrap.b32 	%r9788, %r9787, %r9787, 8;
	add.s32 	%r9789, %r9783, %r9788;
	xor.b32  	%r9790, %r9785, %r9789;
	shf.l.wrap.b32 	%r9791, %r9790, %r9790, 7;
	add.s32 	%r9792, %r9750, %r9767;
	xor.b32  	%r9793, %r9788, %r9792;
	shf.l.wrap.b32 	%r9794, %r9793, %r9793, 16;
	add.s32 	%r9795, %r9777, %r9794;
	xor.b32  	%r9796, %r9767, %r9795;
	shf.l.wrap.b32 	%r9797, %r9796, %r9796, 12;
	add.s32 	%r9798, %r9792, %r9797;
	xor.b32  	%r9799, %r9794, %r9798;
	shf.l.wrap.b32 	%r9800, %r9799, %r9799, 8;
	add.s32 	%r9801, %r9795, %r9800;
	xor.b32  	%r9802, %r9797, %r9801;
	shf.l.wrap.b32 	%r9803, %r9802, %r9802, 7;
	add.s32 	%r9804, %r9762, %r9779;
	xor.b32  	%r9805, %r9752, %r9804;
	shf.l.wrap.b32 	%r9806, %r9805, %r9805, 16;
	add.s32 	%r9807, %r9789, %r9806;
	xor.b32  	%r9808, %r9779, %r9807;
	shf.l.wrap.b32 	%r9809, %r9808, %r9808, 12;
	add.s32 	%r9810, %r9804, %r9809;
	xor.b32  	%r9811, %r9806, %r9810;
	shf.l.wrap.b32 	%r9812, %r9811, %r9811, 8;
	add.s32 	%r9813, %r9807, %r9812;
	xor.b32  	%r9814, %r9809, %r9813;
	shf.l.wrap.b32 	%r9815, %r9814, %r9814, 7;
	add.s32 	%r9816, %r9774, %r9791;
	xor.b32  	%r9817, %r9764, %r9816;
	shf.l.wrap.b32 	%r9818, %r9817, %r9817, 16;
	add.s32 	%r9819, %r9753, %r9818;
	xor.b32  	%r9820, %r9791, %r9819;
	shf.l.wrap.b32 	%r9821, %r9820, %r9820, 12;
	add.s32 	%r9822, %r9816, %r9821;
	xor.b32  	%r9823, %r9818, %r9822;
	shf.l.wrap.b32 	%r9824, %r9823, %r9823, 8;
	add.s32 	%r9825, %r9819, %r9824;
	xor.b32  	%r9826, %r9821, %r9825;
	shf.l.wrap.b32 	%r9827, %r9826, %r9826, 7;
	add.s32 	%r9828, %r9786, %r9755;
	xor.b32  	%r9829, %r9776, %r9828;
	shf.l.wrap.b32 	%r9830, %r9829, %r9829, 16;
	add.s32 	%r9831, %r9765, %r9830;
	xor.b32  	%r9832, %r9755, %r9831;
	shf.l.wrap.b32 	%r9833, %r9832, %r9832, 12;
	add.s32 	%r9834, %r9828, %r9833;
	xor.b32  	%r9835, %r9830, %r9834;
	shf.l.wrap.b32 	%r9836, %r9835, %r9835, 8;
	add.s32 	%r9837, %r9831, %r9836;
	xor.b32  	%r9838, %r9833, %r9837;
	shf.l.wrap.b32 	%r9839, %r9838, %r9838, 7;
	add.s32 	%r9840, %r9798, %r9839;
	xor.b32  	%r9841, %r9812, %r9840;
	shf.l.wrap.b32 	%r9842, %r9841, %r9841, 16;
	add.s32 	%r9843, %r9825, %r9842;
	xor.b32  	%r9844, %r9839, %r9843;
	shf.l.wrap.b32 	%r9845, %r9844, %r9844, 12;
	add.s32 	%r9846, %r9840, %r9845;
	xor.b32  	%r9847, %r9842, %r9846;
	shf.l.wrap.b32 	%r9848, %r9847, %r9847, 8;
	add.s32 	%r9849, %r9843, %r9848;
	xor.b32  	%r9850, %r9845, %r9849;
	shf.l.wrap.b32 	%r9851, %r9850, %r9850, 7;
	add.s32 	%r9852, %r9810, %r9803;
	xor.b32  	%r9853, %r9824, %r9852;
	shf.l.wrap.b32 	%r9854, %r9853, %r9853, 16;
	add.s32 	%r9855, %r9837, %r9854;
	xor.b32  	%r9856, %r9803, %r9855;
	shf.l.wrap.b32 	%r9857, %r9856, %r9856, 12;
	add.s32 	%r9858, %r9852, %r9857;
	xor.b32  	%r9859, %r9854, %r9858;
	shf.l.wrap.b32 	%r9860, %r9859, %r9859, 8;
	add.s32 	%r9861, %r9855, %r9860;
	xor.b32  	%r9862, %r9857, %r9861;
	shf.l.wrap.b32 	%r9863, %r9862, %r9862, 7;
	add.s32 	%r9864, %r9822, %r9815;
	xor.b32  	%r9865, %r9836, %r9864;
	shf.l.wrap.b32 	%r9866, %r9865, %r9865, 16;
	add.s32 	%r9867, %r9801, %r9866;
	xor.b32  	%r9868, %r9815, %r9867;
	shf.l.wrap.b32 	%r9869, %r9868, %r9868, 12;
	add.s32 	%r9870, %r9864, %r9869;
	xor.b32  	%r9871, %r9866, %r9870;
	shf.l.wrap.b32 	%r9872, %r9871, %r9871, 8;
	add.s32 	%r9873, %r9867, %r9872;
	xor.b32  	%r9874, %r9869, %r9873;
	shf.l.wrap.b32 	%r9875, %r9874, %r9874, 7;
	add.s32 	%r9876, %r9834, %r9827;
	xor.b32  	%r9877, %r9800, %r9876;
	shf.l.wrap.b32 	%r9878, %r9877, %r9877, 16;
	add.s32 	%r9879, %r9813, %r9878;
	xor.b32  	%r9880, %r9827, %r9879;
	shf.l.wrap.b32 	%r9881, %r9880, %r9880, 12;
	add.s32 	%r9882, %r9876, %r9881;
	xor.b32  	%r9883, %r9878, %r9882;
	shf.l.wrap.b32 	%r9884, %r9883, %r9883, 8;
	add.s32 	%r9885, %r9879, %r9884;
	xor.b32  	%r9886, %r9881, %r9885;
	shf.l.wrap.b32 	%r9887, %r9886, %r9886, 7;
	add.s32 	%r9888, %r9846, %r9863;
	xor.b32  	%r9889, %r9884, %r9888;
	shf.l.wrap.b32 	%r9890, %r9889, %r9889, 16;
	add.s32 	%r9891, %r9873, %r9890;
	xor.b32  	%r9892, %r9863, %r9891;
	shf.l.wrap.b32 	%r9893, %r9892, %r9892, 12;
	add.s32 	%r9894, %r9888, %r9893;
	xor.b32  	%r9895, %r9890, %r9894;
	shf.l.wrap.b32 	%r9896, %r9895, %r9895, 8;
	add.s32 	%r9897, %r9891, %r9896;
	xor.b32  	%r9898, %r9893, %r9897;
	shf.l.wrap.b32 	%r9899, %r9898, %r9898, 7;
	add.s32 	%r9900, %r9858, %r9875;
	xor.b32  	%r9901, %r9848, %r9900;
	shf.l.wrap.b32 	%r9902, %r9901, %r9901, 16;
	add.s32 	%r9903, %r9885, %r9902;
	xor.b32  	%r9904, %r9875, %r9903;
	shf.l.wrap.b32 	%r9905, %r9904, %r9904, 12;
	add.s32 	%r9906, %r9900, %r9905;
	xor.b32  	%r9907, %r9902, %r9906;
	shf.l.wrap.b32 	%r9908, %r9907, %r9907, 8;
	add.s32 	%r9909, %r9903, %r9908;
	xor.b32  	%r9910, %r9905, %r9909;
	shf.l.wrap.b32 	%r9911, %r9910, %r9910, 7;
	add.s32 	%r9912, %r9870, %r9887;
	xor.b32  	%r9913, %r9860, %r9912;
	shf.l.wrap.b32 	%r9914, %r9913, %r9913, 16;
	add.s32 	%r9915, %r9849, %r9914;
	xor.b32  	%r9916, %r9887, %r9915;
	shf.l.wrap.b32 	%r9917, %r9916, %r9916, 12;
	add.s32 	%r9918, %r9912, %r9917;
	xor.b32  	%r9919, %r9914, %r9918;
	shf.l.wrap.b32 	%r9920, %r9919, %r9919, 8;
	add.s32 	%r9921, %r9915, %r9920;
	xor.b32  	%r9922, %r9917, %r9921;
	shf.l.wrap.b32 	%r9923, %r9922, %r9922, 7;
	add.s32 	%r9924, %r9882, %r9851;
	xor.b32  	%r9925, %r9872, %r9924;
	shf.l.wrap.b32 	%r9926, %r9925, %r9925, 16;
	add.s32 	%r9927, %r9861, %r9926;
	xor.b32  	%r9928, %r9851, %r9927;
	shf.l.wrap.b32 	%r9929, %r9928, %r9928, 12;
	add.s32 	%r9930, %r9924, %r9929;
	xor.b32  	%r9931, %r9926, %r9930;
	shf.l.wrap.b32 	%r9932, %r9931, %r9931, 8;
	add.s32 	%r9933, %r9927, %r9932;
	xor.b32  	%r9934, %r9929, %r9933;
	shf.l.wrap.b32 	%r9935, %r9934, %r9934, 7;
	add.s32 	%r9936, %r9894, %r9935;
	xor.b32  	%r9937, %r9908, %r9936;
	shf.l.wrap.b32 	%r9938, %r9937, %r9937, 16;
	add.s32 	%r9939, %r9921, %r9938;
	xor.b32  	%r9940, %r9935, %r9939;
	shf.l.wrap.b32 	%r9941, %r9940, %r9940, 12;
	add.s32 	%r9942, %r9936, %r9941;
	xor.b32  	%r9943, %r9938, %r9942;
	shf.l.wrap.b32 	%r9944, %r9943, %r9943, 8;
	add.s32 	%r9945, %r9906, %r9899;
	xor.b32  	%r9946, %r9920, %r9945;
	shf.l.wrap.b32 	%r9947, %r9946, %r9946, 16;
	add.s32 	%r9948, %r9933, %r9947;
	xor.b32  	%r9949, %r9899, %r9948;
	shf.l.wrap.b32 	%r9950, %r9949, %r9949, 12;
	add.s32 	%r9951, %r9945, %r9950;
	xor.b32  	%r9952, %r9947, %r9951;
	shf.l.wrap.b32 	%r9953, %r9952, %r9952, 8;
	add.s32 	%r9954, %r9948, %r9953;
	xor.b32  	%r9955, %r9950, %r9954;
	shf.l.wrap.b32 	%r9956, %r9955, %r9955, 7;
	add.s32 	%r9957, %r9918, %r9911;
	xor.b32  	%r9958, %r9932, %r9957;
	shf.l.wrap.b32 	%r9959, %r9958, %r9958, 16;
	add.s32 	%r9960, %r9897, %r9959;
	xor.b32  	%r9961, %r9911, %r9960;
	shf.l.wrap.b32 	%r9962, %r9961, %r9961, 12;
	add.s32 	%r9963, %r9957, %r9962;
	xor.b32  	%r9964, %r9959, %r9963;
	shf.l.wrap.b32 	%r9965, %r9964, %r9964, 8;
	add.s32 	%r9966, %r9960, %r9965;
	xor.b32  	%r9967, %r9962, %r9966;
	shf.l.wrap.b32 	%r9968, %r9967, %r9967, 7;
	add.s32 	%r9969, %r9930, %r9923;
	xor.b32  	%r9970, %r9896, %r9969;
	shf.l.wrap.b32 	%r9971, %r9970, %r9970, 16;
	add.s32 	%r9972, %r9909, %r9971;
	xor.b32  	%r9973, %r9923, %r9972;
	shf.l.wrap.b32 	%r9974, %r9973, %r9973, 12;
	add.s32 	%r9975, %r9969, %r9974;
	xor.b32  	%r9976, %r9971, %r9975;
	shf.l.wrap.b32 	%r9977, %r9976, %r9976, 8;
	add.s32 	%r9978, %r9972, %r9977;
	add.s32 	%r9979, %r9942, %r9956;
	xor.b32  	%r9980, %r9977, %r9979;
	shf.l.wrap.b32 	%r9981, %r9980, %r9980, 16;
	add.s32 	%r9982, %r9966, %r9981;
	xor.b32  	%r9983, %r9956, %r9982;
	shr.u32 	%r9984, %r9983, 20;
	add.s32 	%r9985, %r9979, %r9984;
	add.s32 	%r9986, %r9951, %r9968;
	xor.b32  	%r9987, %r9944, %r9986;
	shf.l.wrap.b32 	%r9988, %r9987, %r9987, 16;
	add.s32 	%r9989, %r9978, %r9988;
	xor.b32  	%r9990, %r9968, %r9989;
	shr.u32 	%r9991, %r9990, 20;
	add.s32 	%r9992, %r9986, %r9991;
	add.s32 	%r9993, %r9305, %r9985;
	add.s32 	%r9994, %r9317, %r9992;
	not.b32 	%r9995, %r11134;
	add.s32 	%r9996, %r774, %r9995;
	shr.u32 	%r10006, %r9303, %r9996;
	and.b32  	%r10007, %r10006, 1;
	setp.eq.b32 	%p100, %r10007, 1;
	selp.b32 	%r10008, %r9994, %r9993, %p100;
	cvt.u16.u32 	%rs144, %r10008;
	and.b16  	%rs186, %rs144, 1;
	and.b16  	%rs145, %rs184, 255;
	setp.ne.s16 	%p101, %rs145, 1;
	@%p101 bra 	$L__BB1_114;
	ld.param.u64 	%rd104, [fused_batch_pir_kernel_2_param_1];
	cvt.s64.s32 	%rd76, %r11134;
	cvta.to.global.u64 	%rd77, %rd104;
	mul.wide.s32 	%rd78, %r11134, 16;
	add.s64 	%rd79, %rd77, %rd78;
	ld.global.u32 	%r10022, [%rd79+2460];
	selp.b32 	%r10023, %r11139, %r11138, %p100;
	xor.b32  	%r10024, %r10023, %r10022;
	selp.b32 	%r10025, %r11140, %r11137, %p100;
	selp.b32 	%r11138, %r11138, %r10024, %p100;
	selp.b32 	%r11139, %r10024, %r11139, %p100;
	ld.global.u32 	%r10026, [%rd79+2464];
	xor.b32  	%r10027, %r10025, %r10026;
	selp.b32 	%r10028, %r11141, %r11136, %p100;
	selp.b32 	%r11137, %r11137, %r10027, %p100;
	selp.b32 	%r11140, %r10027, %r11140, %p100;
	ld.global.u32 	%r10029, [%rd79+2468];
	xor.b32  	%r10030, %r10028, %r10029;
	selp.b32 	%r10031, %r11142, %r11135, %p100;
	selp.b32 	%r11136, %r11136, %r10030, %p100;
	selp.b32 	%r11141, %r10030, %r11141, %p100;
	ld.global.u32 	%r10032, [%rd79+2472];
	xor.b32  	%r10033, %r10031, %r10032;
	selp.b64 	%rd80, 445, 420, %p100;
	selp.b32 	%r11135, %r11135, %r10033, %p100;
	selp.b32 	%r11142, %r10033, %r11142, %p100;
	add.s64 	%rd81, %rd80, %rd76;
	add.s64 	%rd82, %rd77, %rd81;
	ld.global.u8 	%rs146, [%rd82+2440];
	xor.b16  	%rs186, %rs146, %rs186;
$L__BB1_114:
	selp.b32 	%r11146, %r11139, %r11138, %p100;
	selp.b32 	%r11145, %r11140, %r11137, %p100;
	selp.b32 	%r11144, %r11141, %r11136, %p100;
	selp.b32 	%r11143, %r11142, %r11135, %p100;
	add.s32 	%r11134, %r11134, 1;
	setp.lt.u32 	%p104, %r11134, %r774;
	mov.u16 	%rs184, %rs186;
	@%p104 bra 	$L__BB1_112;
$L__BB1_115:
	ld.param.u64 	%rd105, [fused_batch_pir_kernel_2_param_1];
	cvta.to.global.u64 	%rd10, %rd105;
	and.b16  	%rs147, %rs186, 255;
	setp.ne.s16 	%p105, %rs147, 1;
	@%p105 bra 	$L__BB1_117;
	ld.global.u32 	%r10047, [%rd10+2912];
	xor.b32  	%r11146, %r11146, %r10047;
$L__BB1_117:
	@%p105 bra 	$L__BB1_119;
	ld.global.u32 	%r10048, [%rd10+2916];
	xor.b32  	%r11145, %r11145, %r10048;
$L__BB1_119:
	@%p105 bra 	$L__BB1_121;
	ld.global.u32 	%r10049, [%rd10+2920];
	xor.b32  	%r11144, %r11144, %r10049;
$L__BB1_121:
	@%p105 bra 	$L__BB1_123;
	ld.global.u32 	%r10050, [%rd10+2924];
	xor.b32  	%r11143, %r11143, %r10050;
$L__BB1_123:
	mov.b32 	%r11346, 0;
$L__BB1_124:
	ld.param.u32 	%r10709, [fused_batch_pir_kernel_2_param_4];
	mov.u32 	%r10052, %tid.x;
	shl.b32 	%r10053, %r10052, 3;
	and.b32  	%r10054, %r10053, 7936;
	add.s32 	%r10055, %r11008, %r10054;
	mov.u32 	%r10056, %ctaid.x;
	shl.b32 	%r10057, %r10056, 11;
	add.s32 	%r10058, %r10055, %r10057;
	add.s32 	%r10059, %r10058, %r11346;
	setp.ge.s32 	%p109, %r10059, %r10709;
	@%p109 bra 	$L__BB1_126;
	ld.param.u64 	%rd99, [fused_batch_pir_kernel_2_param_0];
	mov.u32 	%r10060, %tid.x;
	shl.b32 	%r10061, %r10060, 3;
	and.b32  	%r10062, %r10061, 7936;
	add.s32 	%r10063, %r11008, %r10062;
	mov.u32 	%r10064, %ctaid.x;
	shl.b32 	%r10065, %r10064, 11;
	add.s32 	%r10066, %r10063, %r10065;
	add.s32 	%r10067, %r10066, %r11346;
	mul.wide.s32 	%rd83, %r10067, 4096;
	cvta.to.global.u64 	%rd84, %rd99;
	add.s64 	%rd85, %rd84, %rd83;
	shl.b32 	%r10068, %r10060, 4;
	cvt.u64.u32 	%rd86, %r10068;
	and.b64  	%rd87, %rd86, 496;
	add.s64 	%rd88, %rd85, %rd87;
	shfl.sync.idx.b32	%r10069|%p110, %r11018, %r11346, 31, -1;
	shfl.sync.idx.b32	%r10070|%p111, %r11017, %r11346, 31, -1;
	shfl.sync.idx.b32	%r10071|%p112, %r11016, %r11346, 31, -1;
	shfl.sync.idx.b32	%r10072|%p113, %r11015, %r11346, 31, -1;
	ld.global.v4.u32 	{%r10073, %r10074, %r10075, %r10076}, [%rd88];
	and.b32  	%r10077, %r10073, %r10069;
	xor.b32  	%r11538, %r11538, %r10077;
	and.b32  	%r10078, %r10074, %r10070;
	xor.b32  	%r11537, %r11537, %r10078;
	and.b32  	%r10079, %r10075, %r10071;
	xor.b32  	%r11536, %r11536, %r10079;
	and.b32  	%r10080, %r10076, %r10072;
	xor.b32  	%r11535, %r11535, %r10080;
	ld.global.v4.u32 	{%r10081, %r10082, %r10083, %r10084}, [%rd88+512];
	and.b32  	%r10085, %r10081, %r10069;
	xor.b32  	%r11534, %r11534, %r10085;
	and.b32  	%r10086, %r10082, %r10070;
	xor.b32  	%r11533, %r11533, %r10086;
	and.b32  	%r10087, %r10083, %r10071;
	xor.b32  	%r11532, %r11532, %r10087;
	and.b32  	%r10088, %r10084, %r10072;
	xor.b32  	%r11531, %r11531, %r10088;
	ld.global.v4.u32 	{%r10089, %r10090, %r10091, %r10092}, [%rd88+1024];
	and.b32  	%r10093, %r10089, %r10069;
	xor.b32  	%r11530, %r11530, %r10093;
	and.b32  	%r10094, %r10090, %r10070;
	xor.b32  	%r11529, %r11529, %r10094;
	and.b32  	%r10095, %r10091, %r10071;
	xor.b32  	%r11528, %r11528, %r10095;
	and.b32  	%r10096, %r10092, %r10072;
	xor.b32  	%r11527, %r11527, %r10096;
	ld.global.v4.u32 	{%r10097, %r10098, %r10099, %r10100}, [%rd88+1536];
	and.b32  	%r10101, %r10097, %r10069;
	xor.b32  	%r11526, %r11526, %r10101;
	and.b32  	%r10102, %r10098, %r10070;
	xor.b32  	%r11525, %r11525, %r10102;
	and.b32  	%r10103, %r10099, %r10071;
	xor.b32  	%r11524, %r11524, %r10103;
	and.b32  	%r10104, %r10100, %r10072;
	xor.b32  	%r11523, %r11523, %r10104;
	ld.global.v4.u32 	{%r10105, %r10106, %r10107, %r10108}, [%rd88+2048];
	and.b32  	%r10109, %r10105, %r10069;
	xor.b32  	%r11522, %r11522, %r10109;
	and.b32  	%r10110, %r10106, %r10070;
	xor.b32  	%r11521, %r11521, %r10110;
	and.b32  	%r10111, %r10107, %r10071;
	xor.b32  	%r11520, %r11520, %r10111;
	and.b32  	%r10112, %r10108, %r10072;
	xor.b32  	%r11519, %r11519, %r10112;
	ld.global.v4.u32 	{%r10113, %r10114, %r10115, %r10116}, [%rd88+2560];
	and.b32  	%r10117, %r10113, %r10069;
	xor.b32  	%r11518, %r11518, %r10117;
	and.b32  	%r10118, %r10114, %r10070;
	xor.b32  	%r11517, %r11517, %r10118;
	and.b32  	%r10119, %r10115, %r10071;
	xor.b32  	%r11516, %r11516, %r10119;
	and.b32  	%r10120, %r10116, %r10072;
	xor.b32  	%r11515, %r11515, %r10120;
	ld.global.v4.u32 	{%r10121, %r10122, %r10123, %r10124}, [%rd88+3072];
	and.b32  	%r10125, %r10121, %r10069;
	xor.b32  	%r11514, %r11514, %r10125;
	and.b32  	%r10126, %r10122, %r10070;
	xor.b32  	%r11513, %r11513, %r10126;
	and.b32  	%r10127, %r10123, %r10071;
	xor.b32  	%r11512, %r11512, %r10127;
	and.b32  	%r10128, %r10124, %r10072;
	xor.b32  	%r11511, %r11511, %r10128;
	ld.global.v4.u32 	{%r10129, %r10130, %r10131, %r10132}, [%rd88+3584];
	and.b32  	%r10133, %r10129, %r10069;
	xor.b32  	%r11510, %r11510, %r10133;
	and.b32  	%r10134, %r10130, %r10070;
	xor.b32  	%r11509, %r11509, %r10134;
	and.b32  	%r10135, %r10131, %r10071;
	xor.b32  	%r11508, %r11508, %r10135;
	and.b32  	%r10136, %r10132, %r10072;
	xor.b32  	%r11507, %r11507, %r10136;
	shfl.sync.idx.b32	%r10137|%p114, %r11050, %r11346, 31, -1;
	shfl.sync.idx.b32	%r10138|%p115, %r11049, %r11346, 31, -1;
	shfl.sync.idx.b32	%r10139|%p116, %r11048, %r11346, 31, -1;
	shfl.sync.idx.b32	%r10140|%p117, %r11047, %r11346, 31, -1;
	and.b32  	%r10141, %r10073, %r10137;
	xor.b32  	%r11506, %r11506, %r10141;
	and.b32  	%r10142, %r10074, %r10138;
	xor.b32  	%r11505, %r11505, %r10142;
	and.b32  	%r10143, %r10075, %r10139;
	xor.b32  	%r11504, %r11504, %r10143;
	and.b32  	%r10144, %r10076, %r10140;
	xor.b32  	%r11503, %r11503, %r10144;
	and.b32  	%r10145, %r10081, %r10137;
	xor.b32  	%r11502, %r11502, %r10145;
	and.b32  	%r10146, %r10082, %r10138;
	xor.b32  	%r11501, %r11501, %r10146;
	and.b32  	%r10147, %r10083, %r10139;
	xor.b32  	%r11500, %r11500, %r10147;
	and.b32  	%r10148, %r10084, %r10140;
	xor.b32  	%r11499, %r11499, %r10148;
	and.b32  	%r10149, %r10089, %r10137;
	xor.b32  	%r11498, %r11498, %r10149;
	and.b32  	%r10150, %r10090, %r10138;
	xor.b32  	%r11497, %r11497, %r10150;
	and.b32  	%r10151, %r10091, %r10139;
	xor.b32  	%r11496, %r11496, %r10151;
	and.b32  	%r10152, %r10092, %r10140;
	xor.b32  	%r11495, %r11495, %r10152;
	and.b32  	%r10153, %r10097, %r10137;
	xor.b32  	%r11494, %r11494, %r10153;
	and.b32  	%r10154, %r10098, %r10138;
	xor.b32  	%r11493, %r11493, %r10154;
	and.b32  	%r10155, %r10099, %r10139;
	xor.b32  	%r11492, %r11492, %r10155;
	and.b32  	%r10156, %r10100, %r10140;
	xor.b32  	%r11491, %r11491, %r10156;
	and.b32  	%r10157, %r10105, %r10137;
	xor.b32  	%r11490, %r11490, %r10157;
	and.b32  	%r10158, %r10106, %r10138;
	xor.b32  	%r11489, %r11489, %r10158;
	and.b32  	%r10159, %r10107, %r10139;
	xor.b32  	%r11488, %r11488, %r10159;
	and.b32  	%r10160, %r10108, %r10140;
	xor.b32  	%r11487, %r11487, %r10160;
	and.b32  	%r10161, %r10113, %r10137;
	xor.b32  	%r11486, %r11486, %r10161;
	and.b32  	%r10162, %r10114, %r10138;
	xor.b32  	%r11485, %r11485, %r10162;
	and.b32  	%r10163, %r10115, %r10139;
	xor.b32  	%r11484, %r11484, %r10163;
	and.b32  	%r10164, %r10116, %r10140;
	xor.b32  	%r11483, %r11483, %r10164;
	and.b32  	%r10165, %r10121, %r10137;
	xor.b32  	%r11482, %r11482, %r10165;
	and.b32  	%r10166, %r10122, %r10138;
	xor.b32  	%r11481, %r11481, %r10166;
	and.b32  	%r10167, %r10123, %r10139;
	xor.b32  	%r11480, %r11480, %r10167;
	and.b32  	%r10168, %r10124, %r10140;
	xor.b32  	%r11479, %r11479, %r10168;
	and.b32  	%r10169, %r10129, %r10137;
	xor.b32  	%r11478, %r11478, %r10169;
	and.b32  	%r10170, %r10130, %r10138;
	xor.b32  	%r11477, %r11477, %r10170;
	and.b32  	%r10171, %r10131, %r10139;
	xor.b32  	%r11476, %r11476, %r10171;
	and.b32  	%r10172, %r10132, %r10140;
	xor.b32  	%r11475, %r11475, %r10172;
	shfl.sync.idx.b32	%r10173|%p118, %r11074, %r11346, 31, -1;
	shfl.sync.idx.b32	%r10174|%p119, %r11073, %r11346, 31, -1;
	shfl.sync.idx.b32	%r10175|%p120, %r11072, %r11346, 31, -1;
	shfl.sync.idx.b32	%r10176|%p121, %r11071, %r11346, 31, -1;
	and.b32  	%r10177, %r10073, %r10173;
	xor.b32  	%r11474, %r11474, %r10177;
	and.b32  	%r10178, %r10074, %r10174;
	xor.b32  	%r11473, %r11473, %r10178;
	and.b32  	%r10179, %r10075, %r10175;
	xor.b32  	%r11472, %r11472, %r10179;
	and.b32  	%r10180, %r10076, %r10176;
	xor.b32  	%r11471, %r11471, %r10180;
	and.b32  	%r10181, %r10081, %r10173;
	xor.b32  	%r11470, %r11470, %r10181;
	and.b32  	%r10182, %r10082, %r10174;
	xor.b32  	%r11469, %r11469, %r10182;
	and.b32  	%r10183, %r10083, %r10175;
	xor.b32  	%r11468, %r11468, %r10183;
	and.b32  	%r10184, %r10084, %r10176;
	xor.b32  	%r11467, %r11467, %r10184;
	and.b32  	%r10185, %r10089, %r10173;
	xor.b32  	%r11466, %r11466, %r10185;
	and.b32  	%r10186, %r10090, %r10174;
	xor.b32  	%r11465, %r11465, %r10186;
	and.b32  	%r10187, %r10091, %r10175;
	xor.b32  	%r11464, %r11464, %r10187;
	and.b32  	%r10188, %r10092, %r10176;
	xor.b32  	%r11463, %r11463, %r10188;
	and.b32  	%r10189, %r10097, %r10173;
	xor.b32  	%r11462, %r11462, %r10189;
	and.b32  	%r10190, %r10098, %r10174;
	xor.b32  	%r11461, %r11461, %r10190;
	and.b32  	%r10191, %r10099, %r10175;
	xor.b32  	%r11460, %r11460, %r10191;
	and.b32  	%r10192, %r10100, %r10176;
	xor.b32  	%r11459, %r11459, %r10192;
	and.b32  	%r10193, %r10105, %r10173;
	xor.b32  	%r11458, %r11458, %r10193;
	and.b32  	%r10194, %r10106, %r10174;
	xor.b32  	%r11457, %r11457, %r10194;
	and.b32  	%r10195, %r10107, %r10175;
	xor.b32  	%r11456, %r11456, %r10195;
	and.b32  	%r10196, %r10108, %r10176;
	xor.b32  	%r11455, %r11455, %r10196;
	and.b32  	%r10197, %r10113, %r10173;
	xor.b32  	%r11454, %r11454, %r10197;
	and.b32  	%r10198, %r10114, %r10174;
	xor.b32  	%r11453, %r11453, %r10198;
	and.b32  	%r10199, %r10115, %r10175;
	xor.b32  	%r11452, %r11452, %r10199;
	and.b32  	%r10200, %r10116, %r10176;
	xor.b32  	%r11451, %r11451, %r10200;
	and.b32  	%r10201, %r10121, %r10173;
	xor.b32  	%r11450, %r11450, %r10201;
	and.b32  	%r10202, %r10122, %r10174;
	xor.b32  	%r11449, %r11449, %r10202;
	and.b32  	%r10203, %r10123, %r10175;
	xor.b32  	%r11448, %r11448, %r10203;
	and.b32  	%r10204, %r10124, %r10176;
	xor.b32  	%r11447, %r11447, %r10204;
	and.b32  	%r10205, %r10129, %r10173;
	xor.b32  	%r11446, %r11446, %r10205;
	and.b32  	%r10206, %r10130, %r10174;
	xor.b32  	%r11445, %r11445, %r10206;
	and.b32  	%r10207, %r10131, %r10175;
	xor.b32  	%r11444, %r11444, %r10207;
	and.b32  	%r10208, %r10132, %r10176;
	xor.b32  	%r11443, %r11443, %r10208;
	shfl.sync.idx.b32	%r10209|%p122, %r11098, %r11346, 31, -1;
	shfl.sync.idx.b32	%r10210|%p123, %r11097, %r11346, 31, -1;
	shfl.sync.idx.b32	%r10211|%p124, %r11096, %r11346, 31, -1;
	shfl.sync.idx.b32	%r10212|%p125, %r11095, %r11346, 31, -1;
	and.b32  	%r10213, %r10073, %r10209;
	xor.b32  	%r11442, %r11442, %r10213;
	and.b32  	%r10214, %r10074, %r10210;
	xor.b32  	%r11441, %r11441, %r10214;
	and.b32  	%r10215, %r10075, %r10211;
	xor.b32  	%r11440, %r11440, %r10215;
	and.b32  	%r10216, %r10076, %r10212;
	xor.b32  	%r11439, %r11439, %r10216;
	and.b32  	%r10217, %r10081, %r10209;
	xor.b32  	%r11438, %r11438, %r10217;
	and.b32  	%r10218, %r10082, %r10210;
	xor.b32  	%r11437, %r11437, %r10218;
	and.b32  	%r10219, %r10083, %r10211;
	xor.b32  	%r11436, %r11436, %r10219;
	and.b32  	%r10220, %r10084, %r10212;
	xor.b32  	%r11435, %r11435, %r10220;
	and.b32  	%r10221, %r10089, %r10209;
	xor.b32  	%r11434, %r11434, %r10221;
	and.b32  	%r10222, %r10090, %r10210;
	xor.b32  	%r11433, %r11433, %r10222;
	and.b32  	%r10223, %r10091, %r10211;
	xor.b32  	%r11432, %r11432, %r10223;
	and.b32  	%r10224, %r10092, %r10212;
	xor.b32  	%r11431, %r11431, %r10224;
	and.b32  	%r10225, %r10097, %r10209;
	xor.b32  	%r11430, %r11430, %r10225;
	and.b32  	%r10226, %r10098, %r10210;
	xor.b32  	%r11429, %r11429, %r10226;
	and.b32  	%r10227, %r10099, %r10211;
	xor.b32  	%r11428, %r11428, %r10227;
	and.b32  	%r10228, %r10100, %r10212;
	xor.b32  	%r11427, %r11427, %r10228;
	and.b32  	%r10229, %r10105, %r10209;
	xor.b32  	%r11426, %r11426, %r10229;
	and.b32  	%r10230, %r10106, %r10210;
	xor.b32  	%r11425, %r11425, %r10230;
	and.b32  	%r10231, %r10107, %r10211;
	xor.b32  	%r11424, %r11424, %r10231;
	and.b32  	%r10232, %r10108, %r10212;
	xor.b32  	%r11423, %r11423, %r10232;
	and.b32  	%r10233, %r10113, %r10209;
	xor.b32  	%r11422, %r11422, %r10233;
	and.b32  	%r10234, %r10114, %r10210;
	xor.b32  	%r11421, %r11421, %r10234;
	and.b32  	%r10235, %r10115, %r10211;
	xor.b32  	%r11420, %r11420, %r10235;
	and.b32  	%r10236, %r10116, %r10212;
	xor.b32  	%r11419, %r11419, %r10236;
	and.b32  	%r10237, %r10121, %r10209;
	xor.b32  	%r11418, %r11418, %r10237;
	and.b32  	%r10238, %r10122, %r10210;
	xor.b32  	%r11417, %r11417, %r10238;
	and.b32  	%r10239, %r10123, %r10211;
	xor.b32  	%r11416, %r11416, %r10239;
	and.b32  	%r10240, %r10124, %r10212;
	xor.b32  	%r11415, %r11415, %r10240;
	and.b32  	%r10241, %r10129, %r10209;
	xor.b32  	%r11414, %r11414, %r10241;
	and.b32  	%r10242, %r10130, %r10210;
	xor.b32  	%r11413, %r11413, %r10242;
	and.b32  	%r10243, %r10131, %r10211;
	xor.b32  	%r11412, %r11412, %r10243;
	and.b32  	%r10244, %r10132, %r10212;
	xor.b32  	%r11411, %r11411, %r10244;
	shfl.sync.idx.b32	%r10245|%p126, %r11122, %r11346, 31, -1;
	shfl.sync.idx.b32	%r10246|%p127, %r11121, %r11346, 31, -1;
	shfl.sync.idx.b32	%r10247|%p128, %r11120, %r11346, 31, -1;
	shfl.sync.idx.b32	%r10248|%p129, %r11119, %r11346, 31, -1;
	and.b32  	%r10249, %r10073, %r10245;
	xor.b32  	%r11410, %r11410, %r10249;
	and.b32  	%r10250, %r10074, %r10246;
	xor.b32  	%r11409, %r11409, %r10250;
	and.b32  	%r10251, %r10075, %r10247;
	xor.b32  	%r11408, %r11408, %r10251;
	and.b32  	%r10252, %r10076, %r10248;
	xor.b32  	%r11407, %r11407, %r10252;
	and.b32  	%r10253, %r10081, %r10245;
	xor.b32  	%r11406, %r11406, %r10253;
	and.b32  	%r10254, %r10082, %r10246;
	xor.b32  	%r11405, %r11405, %r10254;
	and.b32  	%r10255, %r10083, %r10247;
	xor.b32  	%r11404, %r11404, %r10255;
	and.b32  	%r10256, %r10084, %r10248;
	xor.b32  	%r11403, %r11403, %r10256;
	and.b32  	%r10257, %r10089, %r10245;
	xor.b32  	%r11402, %r11402, %r10257;
	and.b32  	%r10258, %r10090, %r10246;
	xor.b32  	%r11401, %r11401, %r10258;
	and.b32  	%r10259, %r10091, %r10247;
	xor.b32  	%r11400, %r11400, %r10259;
	and.b32  	%r10260, %r10092, %r10248;
	xor.b32  	%r11399, %r11399, %r10260;
	and.b32  	%r10261, %r10097, %r10245;
	xor.b32  	%r11398, %r11398, %r10261;
	and.b32  	%r10262, %r10098, %r10246;
	xor.b32  	%r11397, %r11397, %r10262;
	and.b32  	%r10263, %r10099, %r10247;
	xor.b32  	%r11396, %r11396, %r10263;
	and.b32  	%r10264, %r10100, %r10248;
	xor.b32  	%r11395, %r11395, %r10264;
	and.b32  	%r10265, %r10105, %r10245;
	xor.b32  	%r11394, %r11394, %r10265;
	and.b32  	%r10266, %r10106, %r10246;
	xor.b32  	%r11393, %r11393, %r10266;
	and.b32  	%r10267, %r10107, %r10247;
	xor.b32  	%r11392, %r11392, %r10267;
	and.b32  	%r10268, %r10108, %r10248;
	xor.b32  	%r11391, %r11391, %r10268;
	and.b32  	%r10269, %r10113, %r10245;
	xor.b32  	%r11390, %r11390, %r10269;
	and.b32  	%r10270, %r10114, %r10246;
	xor.b32  	%r11389, %r11389, %r10270;
	and.b32  	%r10271, %r10115, %r10247;
	xor.b32  	%r11388, %r11388, %r10271;
	and.b32  	%r10272, %r10116, %r10248;
	xor.b32  	%r11387, %r11387, %r10272;
	and.b32  	%r10273, %r10121, %r10245;
	xor.b32  	%r11386, %r11386, %r10273;
	and.b32  	%r10274, %r10122, %r10246;
	xor.b32  	%r11385, %r11385, %r10274;
	and.b32  	%r10275, %r10123, %r10247;
	xor.b32  	%r11384, %r11384, %r10275;
	and.b32  	%r10276, %r10124, %r10248;
	xor.b32  	%r11383, %r11383, %r10276;
	and.b32  	%r10277, %r10129, %r10245;
	xor.b32  	%r11382, %r11382, %r10277;
	and.b32  	%r10278, %r10130, %r10246;
	xor.b32  	%r11381, %r11381, %r10278;
	and.b32  	%r10279, %r10131, %r10247;
	xor.b32  	%r11380, %r11380, %r10279;
	and.b32  	%r10280, %r10132, %r10248;
	xor.b32  	%r11379, %r11379, %r10280;
	shfl.sync.idx.b32	%r10281|%p130, %r11146, %r11346, 31, -1;
	shfl.sync.idx.b32	%r10282|%p131, %r11145, %r11346, 31, -1;
	shfl.sync.idx.b32	%r10283|%p132, %r11144, %r11346, 31, -1;
	shfl.sync.idx.b32	%r10284|%p133, %r11143, %r11346, 31, -1;
	and.b32  	%r10285, %r10073, %r10281;
	xor.b32  	%r11378, %r11378, %r10285;
	and.b32  	%r10286, %r10074, %r10282;
	xor.b32  	%r11377, %r11377, %r10286;
	and.b32  	%r10287, %r10075, %r10283;
	xor.b32  	%r11376, %r11376, %r10287;
	and.b32  	%r10288, %r10076, %r10284;
	xor.b32  	%r11375, %r11375, %r10288;
	and.b32  	%r10289, %r10081, %r10281;
	xor.b32  	%r11374, %r11374, %r10289;
	and.b32  	%r10290, %r10082, %r10282;
	xor.b32  	%r11373, %r11373, %r10290;
	and.b32  	%r10291, %r10083, %r10283;
	xor.b32  	%r11372, %r11372, %r10291;
	and.b32  	%r10292, %r10084, %r10284;
	xor.b32  	%r11371, %r11371, %r10292;
	and.b32  	%r10293, %r10089, %r10281;
	xor.b32  	%r11370, %r11370, %r10293;
	and.b32  	%r10294, %r10090, %r10282;
	xor.b32  	%r11369, %r11369, %r10294;
	and.b32  	%r10295, %r10091, %r10283;
	xor.b32  	%r11368, %r11368, %r10295;
	and.b32  	%r10296, %r10092, %r10284;
	xor.b32  	%r11367, %r11367, %r10296;
	and.b32  	%r10297, %r10097, %r10281;
	xor.b32  	%r11366, %r11366, %r10297;
	and.b32  	%r10298, %r10098, %r10282;
	xor.b32  	%r11365, %r11365, %r10298;
	and.b32  	%r10299, %r10099, %r10283;
	xor.b32  	%r11364, %r11364, %r10299;
	and.b32  	%r10300, %r10100, %r10284;
	xor.b32  	%r11363, %r11363, %r10300;
	and.b32  	%r10301, %r10105, %r10281;
	xor.b32  	%r11362, %r11362, %r10301;
	and.b32  	%r10302, %r10106, %r10282;
	xor.b32  	%r11361, %r11361, %r10302;
	and.b32  	%r10303, %r10107, %r10283;
	xor.b32  	%r11360, %r11360, %r10303;
	and.b32  	%r10304, %r10108, %r10284;
	xor.b32  	%r11359, %r11359, %r10304;
	and.b32  	%r10305, %r10113, %r10281;
	xor.b32  	%r11358, %r11358, %r10305;
	and.b32  	%r10306, %r10114, %r10282;
	xor.b32  	%r11357, %r11357, %r10306;
	and.b32  	%r10307, %r10115, %r10283;
	xor.b32  	%r11356, %r11356, %r10307;
	and.b32  	%r10308, %r10116, %r10284;
	xor.b32  	%r11355, %r11355, %r10308;
	and.b32  	%r10309, %r10121, %r10281;
	xor.b32  	%r11354, %r11354, %r10309;
	and.b32  	%r10310, %r10122, %r10282;
	xor.b32  	%r11353, %r11353, %r10310;
	and.b32  	%r10311, %r10123, %r10283;
	xor.b32  	%r11352, %r11352, %r10311;
	and.b32  	%r10312, %r10124, %r10284;
	xor.b32  	%r11351, %r11351, %r10312;
	and.b32  	%r10313, %r10129, %r10281;
	xor.b32  	%r11350, %r11350, %r10313;
	and.b32  	%r10314, %r10130, %r10282;
	xor.b32  	%r11349, %r11349, %r10314;
	and.b32  	%r10315, %r10131, %r10283;
	xor.b32  	%r11348, %r11348, %r10315;
	and.b32  	%r10316, %r10132, %r10284;
	xor.b32  	%r11347, %r11347, %r10316;
	add.s32 	%r11346, %r11346, 1;
	setp.ne.s32 	%p134, %r11346, 32;
	@%p134 bra 	$L__BB1_124;
$L__BB1_126:
	add.s32 	%r1402, %r11008, 32;
	setp.lt.u32 	%p135, %r11008, 224;
	mov.u32 	%r11008, %r1402;
	@%p135 bra 	$L__BB1_39;
	or.b32  	%r10317, %r11537, %r11538;
	or.b32  	%r10318, %r10317, %r11536;
	or.b32  	%r10319, %r10318, %r11535;
	setp.eq.s32 	%p136, %r10319, 0;
	mov.u32 	%r11546, %tid.x;
	shl.b32 	%r10320, %r11546, 4;
	and.b32  	%r10321, %r10320, 496;
	mov.u32 	%r10322, s_mem;
	add.s32 	%r1404, %r10322, %r10321;
	@%p136 bra 	$L__BB1_129;
	atom.shared.xor.b32 	%r10323, [%r1404], %r11538;
	atom.shared.xor.b32 	%r10324, [%r1404+4], %r11537;
	atom.shared.xor.b32 	%r10325, [%r1404+8], %r11536;
	atom.shared.xor.b32 	%r10326, [%r1404+12], %r11535;
$L__BB1_129:
	or.b32  	%r10327, %r11533, %r11534;
	or.b32  	%r10328, %r10327, %r11532;
	or.b32  	%r10329, %r10328, %r11531;
	setp.eq.s32 	%p137, %r10329, 0;
	@%p137 bra 	$L__BB1_131;
	atom.shared.xor.b32 	%r10330, [%r1404+512], %r11534;
	atom.shared.xor.b32 	%r10331, [%r1404+516], %r11533;
	atom.shared.xor.b32 	%r10332, [%r1404+520], %r11532;
	atom.shared.xor.b32 	%r10333, [%r1404+524], %r11531;
$L__BB1_131:
	or.b32  	%r10334, %r11529, %r11530;
	or.b32  	%r10335, %r10334, %r11528;
	or.b32  	%r10336, %r10335, %r11527;
	setp.eq.s32 	%p138, %r10336, 0;
	@%p138 bra 	$L__BB1_133;
	atom.shared.xor.b32 	%r10337, [%r1404+1024], %r11530;
	atom.shared.xor.b32 	%r10338, [%r1404+1028], %r11529;
	atom.shared.xor.b32 	%r10339, [%r1404+1032], %r11528;
	atom.shared.xor.b32 	%r10340, [%r1404+1036], %r11527;
$L__BB1_133:
	or.b32  	%r10341, %r11525, %r11526;
	or.b32  	%r10342, %r10341, %r11524;
	or.b32  	%r10343, %r10342, %r11523;
	setp.eq.s32 	%p139, %r10343, 0;
	@%p139 bra 	$L__BB1_135;
	atom.shared.xor.b32 	%r10344, [%r1404+1536], %r11526;
	atom.shared.xor.b32 	%r10345, [%r1404+1540], %r11525;
	atom.shared.xor.b32 	%r10346, [%r1404+1544], %r11524;
	atom.shared.xor.b32 	%r10347, [%r1404+1548], %r11523;
$L__BB1_135:
	or.b32  	%r10348, %r11521, %r11522;
	or.b32  	%r10349, %r10348, %r11520;
	or.b32  	%r10350, %r10349, %r11519;
	setp.eq.s32 	%p140, %r10350, 0;
	@%p140 bra 	$L__BB1_137;
	atom.shared.xor.b32 	%r10351, [%r1404+2048], %r11522;
	atom.shared.xor.b32 	%r10352, [%r1404+2052], %r11521;
	atom.shared.xor.b32 	%r10353, [%r1404+2056], %r11520;
	atom.shared.xor.b32 	%r10354, [%r1404+2060], %r11519;
$L__BB1_137:
	or.b32  	%r10355, %r11517, %r11518;
	or.b32  	%r10356, %r10355, %r11516;
	or.b32  	%r10357, %r10356, %r11515;
	setp.eq.s32 	%p141, %r10357, 0;
	@%p141 bra 	$L__BB1_139;
	atom.shared.xor.b32 	%r10358, [%r1404+2560], %r11518;
	atom.shared.xor.b32 	%r10359, [%r1404+2564], %r11517;
	atom.shared.xor.b32 	%r10360, [%r1404+2568], %r11516;
	atom.shared.xor.b32 	%r10361, [%r1404+2572], %r11515;
$L__BB1_139:
	or.b32  	%r10362, %r11513, %r11514;
	or.b32  	%r10363, %r10362, %r11512;
	or.b32  	%r10364, %r10363, %r11511;
	setp.eq.s32 	%p142, %r10364, 0;
	@%p142 bra 	$L__BB1_141;
	atom.shared.xor.b32 	%r10365, [%r1404+3072], %r11514;
	atom.shared.xor.b32 	%r10366, [%r1404+3076], %r11513;
	atom.shared.xor.b32 	%r10367, [%r1404+3080], %r11512;
	atom.shared.xor.b32 	%r10368, [%r1404+3084], %r11511;
$L__BB1_141:
	or.b32  	%r10369, %r11509, %r11510;
	or.b32  	%r10370, %r10369, %r11508;
	or.b32  	%r10371, %r10370, %r11507;
	setp.eq.s32 	%p143, %r10371, 0;
	@%p143 bra 	$L__BB1_143;
	atom.shared.xor.b32 	%r10372, [%r1404+3584], %r11510;
	atom.shared.xor.b32 	%r10373, [%r1404+3588], %r11509;
	atom.shared.xor.b32 	%r10374, [%r1404+3592], %r11508;
	atom.shared.xor.b32 	%r10375, [%r1404+3596], %r11507;
$L__BB1_143:
	or.b32  	%r10376, %r11505, %r11506;
	or.b32  	%r10377, %r10376, %r11504;
	or.b32  	%r10378, %r10377, %r11503;
	setp.eq.s32 	%p144, %r10378, 0;
	@%p144 bra 	$L__BB1_145;
	atom.shared.xor.b32 	%r10379, [%r1404+4096], %r11506;
	atom.shared.xor.b32 	%r10380, [%r1404+4100], %r11505;
	atom.shared.xor.b32 	%r10381, [%r1404+4104], %r11504;
	atom.shared.xor.b32 	%r10382, [%r1404+4108], %r11503;
$L__BB1_145:
	or.b32  	%r10383, %r11501, %r11502;
	or.b32  	%r10384, %r10383, %r11500;
	or.b32  	%r10385, %r10384, %r11499;
	setp.eq.s32 	%p145, %r10385, 0;
	@%p145 bra 	$L__BB1_147;
	atom.shared.xor.b32 	%r10386, [%r1404+4608], %r11502;
	atom.shared.xor.b32 	%r10387, [%r1404+4612], %r11501;
	atom.shared.xor.b32 	%r10388, [%r1404+4616], %r11500;
	atom.shared.xor.b32 	%r10389, [%r1404+4620], %r11499;
$L__BB1_147:
	or.b32  	%r10390, %r11497, %r11498;
	or.b32  	%r10391, %r10390, %r11496;
	or.b32  	%r10392, %r10391, %r11495;
	setp.eq.s32 	%p146, %r10392, 0;
	@%p146 bra 	$L__BB1_149;
	atom.shared.xor.b32 	%r10393, [%r1404+5120], %r11498;
	atom.shared.xor.b32 	%r10394, [%r1404+5124], %r11497;
	atom.shared.xor.b32 	%r10395, [%r1404+5128], %r11496;
	atom.shared.xor.b32 	%r10396, [%r1404+5132], %r11495;
$L__BB1_149:
	or.b32  	%r10397, %r11493, %r11494;
	or.b32  	%r10398, %r10397, %r11492;
	or.b32  	%r10399, %r10398, %r11491;
	setp.eq.s32 	%p147, %r10399, 0;
	@%p147 bra 	$L__BB1_151;
	atom.shared.xor.b32 	%r10400, [%r1404+5632], %r11494;
	atom.shared.xor.b32 	%r10401, [%r1404+5636], %r11493;
	atom.shared.xor.b32 	%r10402, [%r1404+5640], %r11492;
	atom.shared.xor.b32 	%r10403, [%r1404+5644], %r11491;
$L__BB1_151:
	or.b32  	%r10404, %r11489, %r11490;
	or.b32  	%r10405, %r10404, %r11488;
	or.b32  	%r10406, %r10405, %r11487;
	setp.eq.s32 	%p148, %r10406, 0;
	@%p148 bra 	$L__BB1_153;
	atom.shared.xor.b32 	%r10407, [%r1404+6144], %r11490;
	atom.shared.xor.b32 	%r10408, [%r1404+6148], %r11489;
	atom.shared.xor.b32 	%r10409, [%r1404+6152], %r11488;
	atom.shared.xor.b32 	%r10410, [%r1404+6156], %r11487;
$L__BB1_153:
	or.b32  	%r10411, %r11485, %r11486;
	or.b32  	%r10412, %r10411, %r11484;
	or.b32  	%r10413, %r10412, %r11483;
	setp.eq.s32 	%p149, %r10413, 0;
	@%p149 bra 	$L__BB1_155;
	atom.shared.xor.b32 	%r10414, [%r1404+6656], %r11486;
	atom.shared.xor.b32 	%r10415, [%r1404+6660], %r11485;
	atom.shared.xor.b32 	%r10416, [%r1404+6664], %r11484;
	atom.shared.xor.b32 	%r10417, [%r1404+6668], %r11483;
$L__BB1_155:
	or.b32  	%r10418, %r11481, %r11482;
	or.b32  	%r10419, %r10418, %r11480;
	or.b32  	%r10420, %r10419, %r11479;
	setp.eq.s32 	%p150, %r10420, 0;
	@%p150 bra 	$L__BB1_157;
	atom.shared.xor.b32 	%r10421, [%r1404+7168], %r11482;
	atom.shared.xor.b32 	%r10422, [%r1404+7172], %r11481;
	atom.shared.xor.b32 	%r10423, [%r1404+7176], %r11480;
	atom.shared.xor.b32 	%r10424, [%r1404+7180], %r11479;
$L__BB1_157:
	or.b32  	%r10425, %r11477, %r11478;
	or.b32  	%r10426, %r10425, %r11476;
	or.b32  	%r10427, %r10426, %r11475;
	setp.eq.s32 	%p151, %r10427, 0;
	@%p151 bra 	$L__BB1_159;
	atom.shared.xor.b32 	%r10428, [%r1404+7680], %r11478;
	atom.shared.xor.b32 	%r10429, [%r1404+7684], %r11477;
	atom.shared.xor.b32 	%r10430, [%r1404+7688], %r11476;
	atom.shared.xor.b32 	%r10431, [%r1404+7692], %r11475;
$L__BB1_159:
	or.b32  	%r10432, %r11473, %r11474;
	or.b32  	%r10433, %r10432, %r11472;
	or.b32  	%r10434, %r10433, %r11471;
	setp.eq.s32 	%p152, %r10434, 0;
	@%p152 bra 	$L__BB1_161;
	atom.shared.xor.b32 	%r10435, [%r1404+8192], %r11474;
	atom.shared.xor.b32 	%r10436, [%r1404+8196], %r11473;
	atom.shared.xor.b32 	%r10437, [%r1404+8200], %r11472;
	atom.shared.xor.b32 	%r10438, [%r1404+8204], %r11471;
$L__BB1_161:
	or.b32  	%r10439, %r11469, %r11470;
	or.b32  	%r10440, %r10439, %r11468;
	or.b32  	%r10441, %r10440, %r11467;
	setp.eq.s32 	%p153, %r10441, 0;
	@%p153 bra 	$L__BB1_163;
	atom.shared.xor.b32 	%r10442, [%r1404+8704], %r11470;
	atom.shared.xor.b32 	%r10443, [%r1404+8708], %r11469;
	atom.shared.xor.b32 	%r10444, [%r1404+8712], %r11468;
	atom.shared.xor.b32 	%r10445, [%r1404+8716], %r11467;
$L__BB1_163:
	or.b32  	%r10446, %r11465, %r11466;
	or.b32  	%r10447, %r10446, %r11464;
	or.b32  	%r10448, %r10447, %r11463;
	setp.eq.s32 	%p154, %r10448, 0;
	@%p154 bra 	$L__BB1_165;
	atom.shared.xor.b32 	%r10449, [%r1404+9216], %r11466;
	atom.shared.xor.b32 	%r10450, [%r1404+9220], %r11465;
	atom.shared.xor.b32 	%r10451, [%r1404+9224], %r11464;
	atom.shared.xor.b32 	%r10452, [%r1404+9228], %r11463;
$L__BB1_165:
	or.b32  	%r10453, %r11461, %r11462;
	or.b32  	%r10454, %r10453, %r11460;
	or.b32  	%r10455, %r10454, %r11459;
	setp.eq.s32 	%p155, %r10455, 0;
	@%p155 bra 	$L__BB1_167;
	atom.shared.xor.b32 	%r10456, [%r1404+9728], %r11462;
	atom.shared.xor.b32 	%r10457, [%r1404+9732], %r11461;
	atom.shared.xor.b32 	%r10458, [%r1404+9736], %r11460;
	atom.shared.xor.b32 	%r10459, [%r1404+9740], %r11459;
$L__BB1_167:
	or.b32  	%r10460, %r11457, %r11458;
	or.b32  	%r10461, %r10460, %r11456;
	or.b32  	%r10462, %r10461, %r11455;
	setp.eq.s32 	%p156, %r10462, 0;
	@%p156 bra 	$L__BB1_169;
	atom.shared.xor.b32 	%r10463, [%r1404+10240], %r11458;
	atom.shared.xor.b32 	%r10464, [%r1404+10244], %r11457;
	atom.shared.xor.b32 	%r10465, [%r1404+10248], %r11456;
	atom.shared.xor.b32 	%r10466, [%r1404+10252], %r11455;
$L__BB1_169:
	or.b32  	%r10467, %r11453, %r11454;
	or.b32  	%r10468, %r10467, %r11452;
	or.b32  	%r10469, %r10468, %r11451;
	setp.eq.s32 	%p157, %r10469, 0;
	@%p157 bra 	$L__BB1_171;
	atom.shared.xor.b32 	%r10470, [%r1404+10752], %r11454;
	atom.shared.xor.b32 	%r10471, [%r1404+10756], %r11453;
	atom.shared.xor.b32 	%r10472, [%r1404+10760], %r11452;
	atom.shared.xor.b32 	%r10473, [%r1404+10764], %r11451;
$L__BB1_171:
	or.b32  	%r10474, %r11449, %r11450;
	or.b32  	%r10475, %r10474, %r11448;
	or.b32  	%r10476, %r10475, %r11447;
	setp.eq.s32 	%p158, %r10476, 0;
	@%p158 bra 	$L__BB1_173;
	atom.shared.xor.b32 	%r10477, [%r1404+11264], %r11450;
	atom.shared.xor.b32 	%r10478, [%r1404+11268], %r11449;
	atom.shared.xor.b32 	%r10479, [%r1404+11272], %r11448;
	atom.shared.xor.b32 	%r10480, [%r1404+11276], %r11447;
$L__BB1_173:
	or.b32  	%r10481, %r11445, %r11446;
	or.b32  	%r10482, %r10481, %r11444;
	or.b32  	%r10483, %r10482, %r11443;
	setp.eq.s32 	%p159, %r10483, 0;
	@%p159 bra 	$L__BB1_175;
	atom.shared.xor.b32 	%r10484, [%r1404+11776], %r11446;
	atom.shared.xor.b32 	%r10485, [%r1404+11780], %r11445;
	atom.shared.xor.b32 	%r10486, [%r1404+11784], %r11444;
	atom.shared.xor.b32 	%r10487, [%r1404+11788], %r11443;
$L__BB1_175:
	or.b32  	%r10488, %r11441, %r11442;
	or.b32  	%r10489, %r10488, %r11440;
	or.b32  	%r10490, %r10489, %r11439;
	setp.eq.s32 	%p160, %r10490, 0;
	@%p160 bra 	$L__BB1_177;
	atom.shared.xor.b32 	%r10491, [%r1404+12288], %r11442;
	atom.shared.xor.b32 	%r10492, [%r1404+12292], %r11441;
	atom.shared.xor.b32 	%r10493, [%r1404+12296], %r11440;
	atom.shared.xor.b32 	%r10494, [%r1404+12300], %r11439;
$L__BB1_177:
	or.b32  	%r10495, %r11437, %r11438;
	or.b32  	%r10496, %r10495, %r11436;
	or.b32  	%r10497, %r10496, %r11435;
	setp.eq.s32 	%p161, %r10497, 0;
	@%p161 bra 	$L__BB1_179;
	atom.shared.xor.b32 	%r10498, [%r1404+12800], %r11438;
	atom.shared.xor.b32 	%r10499, [%r1404+12804], %r11437;
	atom.shared.xor.b32 	%r10500, [%r1404+12808], %r11436;
	atom.shared.xor.b32 	%r10501, [%r1404+12812], %r11435;
$L__BB1_179:
	or.b32  	%r10502, %r11433, %r11434;
	or.b32  	%r10503, %r10502, %r11432;
	or.b32  	%r10504, %r10503, %r11431;
	setp.eq.s32 	%p162, %r10504, 0;
	@%p162 bra 	$L__BB1_181;
	atom.shared.xor.b32 	%r10505, [%r1404+13312], %r11434;
	atom.shared.xor.b32 	%r10506, [%r1404+13316], %r11433;
	atom.shared.xor.b32 	%r10507, [%r1404+13320], %r11432;
	atom.shared.xor.b32 	%r10508, [%r1404+13324], %r11431;
$L__BB1_181:
	or.b32  	%r10509, %r11429, %r11430;
	or.b32  	%r10510, %r10509, %r11428;
	or.b32  	%r10511, %r10510, %r11427;
	setp.eq.s32 	%p163, %r10511, 0;
	@%p163 bra 	$L__BB1_183;
	atom.shared.xor.b32 	%r10512, [%r1404+13824], %r11430;
	atom.shared.xor.b32 	%r10513, [%r1404+13828], %r11429;
	atom.shared.xor.b32 	%r10514, [%r1404+13832], %r11428;
	atom.shared.xor.b32 	%r10515, [%r1404+13836], %r11427;
$L__BB1_183:
	or.b32  	%r10516, %r11425, %r11426;
	or.b32  	%r10517, %r10516, %r11424;
	or.b32  	%r10518, %r10517, %r11423;
	setp.eq.s32 	%p164, %r10518, 0;
	@%p164 bra 	$L__BB1_185;
	atom.shared.xor.b32 	%r10519, [%r1404+14336], %r11426;
	atom.shared.xor.b32 	%r10520, [%r1404+14340], %r11425;
	atom.shared.xor.b32 	%r10521, [%r1404+14344], %r11424;
	atom.shared.xor.b32 	%r10522, [%r1404+14348], %r11423;
$L__BB1_185:
	or.b32  	%r10523, %r11421, %r11422;
	or.b32  	%r10524, %r10523, %r11420;
	or.b32  	%r10525, %r10524, %r11419;
	setp.eq.s32 	%p165, %r10525, 0;
	@%p165 bra 	$L__BB1_187;
	atom.shared.xor.b32 	%r10526, [%r1404+14848], %r11422;
	atom.shared.xor.b32 	%r10527, [%r1404+14852], %r11421;
	atom.shared.xor.b32 	%r10528, [%r1404+14856], %r11420;
	atom.shared.xor.b32 	%r10529, [%r1404+14860], %r11419;
$L__BB1_187:
	or.b32  	%r10530, %r11417, %r11418;
	or.b32  	%r10531, %r10530, %r11416;
	or.b32  	%r10532, %r10531, %r11415;
	setp.eq.s32 	%p166, %r10532, 0;
	@%p166 bra 	$L__BB1_189;
	atom.shared.xor.b32 	%r10533, [%r1404+15360], %r11418;
	atom.shared.xor.b32 	%r10534, [%r1404+15364], %r11417;
	atom.shared.xor.b32 	%r10535, [%r1404+15368], %r11416;
	atom.shared.xor.b32 	%r10536, [%r1404+15372], %r11415;
$L__BB1_189:
	or.b32  	%r10537, %r11413, %r11414;
	or.b32  	%r10538, %r10537, %r11412;
	or.b32  	%r10539, %r10538, %r11411;
	setp.eq.s32 	%p167, %r10539, 0;
	@%p167 bra 	$L__BB1_191;
	atom.shared.xor.b32 	%r10540, [%r1404+15872], %r11414;
	atom.shared.xor.b32 	%r10541, [%r1404+15876], %r11413;
	atom.shared.xor.b32 	%r10542, [%r1404+15880], %r11412;
	atom.shared.xor.b32 	%r10543, [%r1404+15884], %r11411;
$L__BB1_191:
	or.b32  	%r10544, %r11409, %r11410;
	or.b32  	%r10545, %r10544, %r11408;
	or.b32  	%r10546, %r10545, %r11407;
	setp.eq.s32 	%p168, %r10546, 0;
	@%p168 bra 	$L__BB1_193;
	atom.shared.xor.b32 	%r10547, [%r1404+16384], %r11410;
	atom.shared.xor.b32 	%r10548, [%r1404+16388], %r11409;
	atom.shared.xor.b32 	%r10549, [%r1404+16392], %r11408;
	atom.shared.xor.b32 	%r10550, [%r1404+16396], %r11407;
$L__BB1_193:
	or.b32  	%r10551, %r11405, %r11406;
	or.b32  	%r10552, %r10551, %r11404;
	or.b32  	%r10553, %r10552, %r11403;
	setp.eq.s32 	%p169, %r10553, 0;
	@%p169 bra 	$L__BB1_195;
	atom.shared.xor.b32 	%r10554, [%r1404+16896], %r11406;
	atom.shared.xor.b32 	%r10555, [%r1404+16900], %r11405;
	atom.shared.xor.b32 	%r10556, [%r1404+16904], %r11404;
	atom.shared.xor.b32 	%r10557, [%r1404+16908], %r11403;
$L__BB1_195:
	or.b32  	%r10558, %r11401, %r11402;
	or.b32  	%r10559, %r10558, %r11400;
	or.b32  	%r10560, %r10559, %r11399;
	setp.eq.s32 	%p170, %r10560, 0;
	@%p170 bra 	$L__BB1_197;
	atom.shared.xor.b32 	%r10561, [%r1404+17408], %r11402;
	atom.shared.xor.b32 	%r10562, [%r1404+17412], %r11401;
	atom.shared.xor.b32 	%r10563, [%r1404+17416], %r11400;
	atom.shared.xor.b32 	%r10564, [%r1404+17420], %r11399;
$L__BB1_197:
	or.b32  	%r10565, %r11397, %r11398;
	or.b32  	%r10566, %r10565, %r11396;
	or.b32  	%r10567, %r10566, %r11395;
	setp.eq.s32 	%p171, %r10567, 0;
	@%p171 bra 	$L__BB1_199;
	atom.shared.xor.b32 	%r10568, [%r1404+17920], %r11398;
	atom.shared.xor.b32 	%r10569, [%r1404+17924], %r11397;
	atom.shared.xor.b32 	%r10570, [%r1404+17928], %r11396;
	atom.shared.xor.b32 	%r10571, [%r1404+17932], %r11395;
$L__BB1_199:
	or.b32  	%r10572, %r11393, %r11394;
	or.b32  	%r10573, %r10572, %r11392;
	or.b32  	%r10574, %r10573, %r11391;
	setp.eq.s32 	%p172, %r10574, 0;
	@%p172 bra 	$L__BB1_201;
	atom.shared.xor.b32 	%r10575, [%r1404+18432], %r11394;
	atom.shared.xor.b32 	%r10576, [%r1404+18436], %r11393;
	atom.shared.xor.b32 	%r10577, [%r1404+18440], %r11392;
	atom.shared.xor.b32 	%r10578, [%r1404+18444], %r11391;
$L__BB1_201:
	or.b32  	%r10579, %r11389, %r11390;
	or.b32  	%r10580, %r10579, %r11388;
	or.b32  	%r10581, %r10580, %r11387;
	setp.eq.s32 	%p173, %r10581, 0;
	@%p173 bra 	$L__BB1_203;
	atom.shared.xor.b32 	%r10582, [%r1404+18944], %r11390;
	atom.shared.xor.b32 	%r10583, [%r1404+18948], %r11389;
	atom.shared.xor.b32 	%r10584, [%r1404+18952], %r11388;
	atom.shared.xor.b32 	%r10585, [%r1404+18956], %r11387;
$L__BB1_203:
	or.b32  	%r10586, %r11385, %r11386;
	or.b32  	%r10587, %r10586, %r11384;
	or.b32  	%r10588, %r10587, %r11383;
	setp.eq.s32 	%p174, %r10588, 0;
	@%p174 bra 	$L__BB1_205;
	atom.shared.xor.b32 	%r10589, [%r1404+19456], %r11386;
	atom.shared.xor.b32 	%r10590, [%r1404+19460], %r11385;
	atom.shared.xor.b32 	%r10591, [%r1404+19464], %r11384;
	atom.shared.xor.b32 	%r10592, [%r1404+19468], %r11383;
$L__BB1_205:
	or.b32  	%r10593, %r11381, %r11382;
	or.b32  	%r10594, %r10593, %r11380;
	or.b32  	%r10595, %r10594, %r11379;
	setp.eq.s32 	%p175, %r10595, 0;
	@%p175 bra 	$L__BB1_207;
	atom.shared.xor.b32 	%r10596, [%r1404+19968], %r11382;
	atom.shared.xor.b32 	%r10597, [%r1404+19972], %r11381;
	atom.shared.xor.b32 	%r10598, [%r1404+19976], %r11380;
	atom.shared.xor.b32 	%r10599, [%r1404+19980], %r11379;
$L__BB1_207:
	or.b32  	%r10600, %r11377, %r11378;
	or.b32  	%r10601, %r10600, %r11376;
	or.b32  	%r10602, %r10601, %r11375;
	setp.eq.s32 	%p176, %r10602, 0;
	@%p176 bra 	$L__BB1_209;
	atom.shared.xor.b32 	%r10603, [%r1404+20480], %r11378;
	atom.shared.xor.b32 	%r10604, [%r1404+20484], %r11377;
	atom.shared.xor.b32 	%r10605, [%r1404+20488], %r11376;
	atom.shared.xor.b32 	%r10606, [%r1404+20492], %r11375;
$L__BB1_209:
	or.b32  	%r10607, %r11373, %r11374;
	or.b32  	%r10608, %r10607, %r11372;
	or.b32  	%r10609, %r10608, %r11371;
	setp.eq.s32 	%p177, %r10609, 0;
	@%p177 bra 	$L__BB1_211;
	atom.shared.xor.b32 	%r10610, [%r1404+20992], %r11374;
	atom.shared.xor.b32 	%r10611, [%r1404+20996], %r11373;
	atom.shared.xor.b32 	%r10612, [%r1404+21000], %r11372;
	atom.shared.xor.b32 	%r10613, [%r1404+21004], %r11371;
$L__BB1_211:
	or.b32  	%r10614, %r11369, %r11370;
	or.b32  	%r10615, %r10614, %r11368;
	or.b32  	%r10616, %r10615, %r11367;
	setp.eq.s32 	%p178, %r10616, 0;
	@%p178 bra 	$L__BB1_213;
	atom.shared.xor.b32 	%r10617, [%r1404+21504], %r11370;
	atom.shared.xor.b32 	%r10618, [%r1404+21508], %r11369;
	atom.shared.xor.b32 	%r10619, [%r1404+21512], %r11368;
	atom.shared.xor.b32 	%r10620, [%r1404+21516], %r11367;
$L__BB1_213:
	or.b32  	%r10621, %r11365, %r11366;
	or.b32  	%r10622, %r10621, %r11364;
	or.b32  	%r10623, %r10622, %r11363;
	setp.eq.s32 	%p179, %r10623, 0;
	@%p179 bra 	$L__BB1_215;
	atom.shared.xor.b32 	%r10624, [%r1404+22016], %r11366;
	atom.shared.xor.b32 	%r10625, [%r1404+22020], %r11365;
	atom.shared.xor.b32 	%r10626, [%r1404+22024], %r11364;
	atom.shared.xor.b32 	%r10627, [%r1404+22028], %r11363;
$L__BB1_215:
	or.b32  	%r10628, %r11361, %r11362;
	or.b32  	%r10629, %r10628, %r11360;
	or.b32  	%r10630, %r10629, %r11359;
	setp.eq.s32 	%p180, %r10630, 0;
	@%p180 bra 	$L__BB1_217;
	atom.shared.xor.b32 	%r10631, [%r1404+22528], %r11362;
	atom.shared.xor.b32 	%r10632, [%r1404+22532], %r11361;
	atom.shared.xor.b32 	%r10633, [%r1404+22536], %r11360;
	atom.shared.xor.b32 	%r10634, [%r1404+22540], %r11359;
$L__BB1_217:
	or.b32  	%r10635, %r11357, %r11358;
	or.b32  	%r10636, %r10635, %r11356;
	or.b32  	%r10637, %r10636, %r11355;
	setp.eq.s32 	%p181, %r10637, 0;
	@%p181 bra 	$L__BB1_219;
	atom.shared.xor.b32 	%r10638, [%r1404+23040], %r11358;
	atom.shared.xor.b32 	%r10639, [%r1404+23044], %r11357;
	atom.shared.xor.b32 	%r10640, [%r1404+23048], %r11356;
	atom.shared.xor.b32 	%r10641, [%r1404+23052], %r11355;
$L__BB1_219:
	or.b32  	%r10642, %r11353, %r11354;
	or.b32  	%r10643, %r10642, %r11352;
	or.b32  	%r10644, %r10643, %r11351;
	setp.eq.s32 	%p182, %r10644, 0;
	@%p182 bra 	$L__BB1_221;
	atom.shared.xor.b32 	%r10645, [%r1404+23552], %r11354;
	atom.shared.xor.b32 	%r10646, [%r1404+23556], %r11353;
	atom.shared.xor.b32 	%r10647, [%r1404+23560], %r11352;
	atom.shared.xor.b32 	%r10648, [%r1404+23564], %r11351;
$L__BB1_221:
	or.b32  	%r10649, %r11349, %r11350;
	or.b32  	%r10650, %r10649, %r11348;
	or.b32  	%r10651, %r10650, %r11347;
	setp.eq.s32 	%p183, %r10651, 0;
	@%p183 bra 	$L__BB1_223;
	atom.shared.xor.b32 	%r10652, [%r1404+24064], %r11350;
	atom.shared.xor.b32 	%r10653, [%r1404+24068], %r11349;
	atom.shared.xor.b32 	%r10654, [%r1404+24072], %r11348;
	atom.shared.xor.b32 	%r10655, [%r1404+24076], %r11347;
$L__BB1_223:
	ld.param.u64 	%rd106, [fused_batch_pir_kernel_2_param_2];
	mov.u32 	%r1405, %ntid.x;
	cvta.to.global.u64 	%rd11, %rd106;
	and.b32  	%r10656, %r3, 3;
	setp.eq.s32 	%p184, %r10656, 3;
	bar.sync 	0;
	@%p184 bra 	$L__BB1_228;
	mul.wide.u32 	%rd89, %r11546, 16;
	add.s64 	%rd90, %rd89, %rd11;
	add.s64 	%rd109, %rd90, 8;
	mul.wide.u32 	%rd13, %r1405, 16;
	add.s32 	%r11540, %r10322, %r10320;
	shl.b32 	%r1407, %r1405, 4;
	add.s32 	%r10659, %r3, 1;
	and.b32  	%r10660, %r10659, 3;
	neg.s32 	%r11539, %r10660;
	mad.lo.s32 	%r11546, %r1405, %r10660, %r11546;
$L__BB1_225:
	.pragma "nounroll";
	ld.shared.v4.u32 	{%r1412, %r1413, %r1414, %r1415}, [%r11540];
	or.b32  	%r10661, %r1413, %r1412;
	or.b32  	%r10662, %r10661, %r1414;
	or.b32  	%r10663, %r10662, %r1415;
	setp.eq.s32 	%p185, %r10663, 0;
	@%p185 bra 	$L__BB1_227;
	atom.global.xor.b32 	%r10664, [%rd109+-8], %r1412;
	atom.global.xor.b32 	%r10665, [%rd109+-4], %r1413;
	atom.global.xor.b32 	%r10666, [%rd109], %r1414;
	atom.global.xor.b32 	%r10667, [%rd109+4], %r1415;
$L__BB1_227:
	add.s64 	%rd109, %rd109, %rd13;
	add.s32 	%r11540, %r11540, %r1407;
	add.s32 	%r11539, %r11539, 1;
	setp.ne.s32 	%p186, %r11539, 0;
	@%p186 bra 	$L__BB1_225;
$L__BB1_228:
	setp.lt.u32 	%p187, %r3, 3;
	@%p187 bra 	$L__BB1_239;
	shl.b32 	%r10668, %r1405, 1;
	add.s32 	%r11545, %r11546, %r10668;
	shl.b32 	%r1420, %r1405, 2;
	mad.lo.s32 	%r11544, %r1405, 3, %r11546;
	add.s32 	%r11543, %r1405, %r11546;
	shl.b32 	%r1423, %r1405, 4;
	shl.b32 	%r10669, %r11546, 4;
	add.s32 	%r11542, %r10322, %r10669;
	shl.b32 	%r1425, %r1405, 6;
	shl.b32 	%r1426, %r1405, 5;
	mul.lo.s32 	%r1427, %r1405, 48;
$L__BB1_230:
	ld.shared.v4.u32 	{%r1433, %r1434, %r1435, %r1436}, [%r11542];
	or.b32  	%r10671, %r1434, %r1433;
	or.b32  	%r10672, %r10671, %r1435;
	or.b32  	%r10673, %r10672, %r1436;
	setp.eq.s32 	%p188, %r10673, 0;
	@%p188 bra 	$L__BB1_232;
	mul.wide.u32 	%rd91, %r11546, 16;
	add.s64 	%rd92, %rd11, %rd91;
	atom.global.xor.b32 	%r10674, [%rd92], %r1433;
	atom.global.xor.b32 	%r10675, [%rd92+4], %r1434;
	atom.global.xor.b32 	%r10676, [%rd92+8], %r1435;
	atom.global.xor.b32 	%r10677, [%rd92+12], %r1436;
$L__BB1_232:
	add.s32 	%r10678, %r11542, %r1423;
	ld.shared.v4.u32 	{%r1437, %r1438, %r1439, %r1440}, [%r10678];
	or.b32  	%r10679, %r1438, %r1437;
	or.b32  	%r10680, %r10679, %r1439;
	or.b32  	%r10681, %r10680, %r1440;
	setp.eq.s32 	%p189, %r10681, 0;
	@%p189 bra 	$L__BB1_234;
	mul.wide.u32 	%rd93, %r11543, 16;
	add.s64 	%rd94, %rd11, %rd93;
	atom.global.xor.b32 	%r10682, [%rd94], %r1437;
	atom.global.xor.b32 	%r10683, [%rd94+4], %r1438;
	atom.global.xor.b32 	%r10684, [%rd94+8], %r1439;
	atom.global.xor.b32 	%r10685, [%rd94+12], %r1440;
$L__BB1_234:
	add.s32 	%r1441, %r11546, %r1405;
	add.s32 	%r10686, %r11542, %r1426;
	ld.shared.v4.u32 	{%r1442, %r1443, %r1444, %r1445}, [%r10686];
	or.b32  	%r10687, %r1443, %r1442;
	or.b32  	%r10688, %r10687, %r1444;
	or.b32  	%r10689, %r10688, %r1445;
	setp.eq.s32 	%p190, %r10689, 0;
	@%p190 bra 	$L__BB1_236;
	mul.wide.u32 	%rd95, %r11545, 16;
	add.s64 	%rd96, %rd11, %rd95;
	atom.global.xor.b32 	%r10690, [%rd96], %r1442;
	atom.global.xor.b32 	%r10691, [%rd96+4], %r1443;
	atom.global.xor.b32 	%r10692, [%rd96+8], %r1444;
	atom.global.xor.b32 	%r10693, [%rd96+12], %r1445;
$L__BB1_236:
	add.s32 	%r1446, %r1441, %r1405;
	add.s32 	%r10694, %r11542, %r1427;
	ld.shared.v4.u32 	{%r1447, %r1448, %r1449, %r1450}, [%r10694];
	or.b32  	%r10695, %r1448, %r1447;
	or.b32  	%r10696, %r10695, %r1449;
	or.b32  	%r10697, %r10696, %r1450;
	setp.eq.s32 	%p191, %r10697, 0;
	@%p191 bra 	$L__BB1_238;
	mul.wide.u32 	%rd97, %r11544, 16;
	add.s64 	%rd98, %rd11, %rd97;
	atom.global.xor.b32 	%r10698, [%rd98], %r1447;
	atom.global.xor.b32 	%r10699, [%rd98+4], %r1448;
	atom.global.xor.b32 	%r10700, [%rd98+8], %r1449;
	atom.global.xor.b32 	%r10701, [%rd98+12], %r1450;
$L__BB1_238:
	add.s32 	%r10702, %r1446, %r1405;
	add.s32 	%r11546, %r10702, %r1405;
	add.s32 	%r11545, %r11545, %r1420;
	add.s32 	%r11544, %r11544, %r1420;
	add.s32 	%r11543, %r11543, %r1420;
	add.s32 	%r11542, %r11542, %r1425;
	setp.lt.u32 	%p192, %r11546, 1536;
	@%p192 bra 	$L__BB1_230;
$L__BB1_239:
	ret;

}
	// .globl	fused_batch_pir_kernel_4
.visible .entry fused_batch_pir_kernel_4(
	.param .u64 .ptr .align 1 fused_batch_pir_kernel_4_param_0,
	.param .u64 .ptr .align 1 fused_batch_pir_kernel_4_param_1,
	.param .u64 .ptr .align 1 fused_batch_pir_kernel_4_param_2,
	.param .u64 .ptr .align 1 fused_batch_pir_kernel_4_param_3,
	.param .u32 fused_batch_pir_kernel_4_param_4,
	.param .u32 fused_batch_pir_kernel_4_param_5
)
{
	.reg .pred 	%p<366>;
	.reg .b16 	%rs<380>;
	.reg .b32 	%r<23475>;
	.reg .b64 	%rd<301>;

	ld.param.u64 	%rd10, [fused_batch_pir_kernel_4_param_1];
	cvta.to.global.u64 	%rd1, %rd10;
	mov.u32 	%r1, %tid.x;
	mov.u32 	%r2, %ntid.x;
	add.s32 	%r2809, %r1, %r2;
	cvt.u16.u32 	%rs158, %r2809;
	sub.s16 	%rs159, 3071, %rs158;
	cvt.u16.u32 	%rs160, %r2;
	div.u16 	%rs1, %rs159, %rs160;
	and.b16  	%rs161, %rs1, 3;
	cvt.u32.u16 	%r3, %rs161;
	setp.eq.s16 	%p1, %rs161, 2;
	mov.u32 	%r21818, %r1;
	@%p1 bra 	$L__BB2_3;
	mov.b32 	%r21817, 0;
	mov.u32 	%r2812, s_mem;
	mov.u32 	%r21818, %r1;
$L__BB2_2:
	.pragma "nounroll";
	shl.b32 	%r2811, %r21818, 4;
	add.s32 	%r2813, %r2812, %r2811;
	mov.b32 	%r2814, 0;
	st.shared.v4.u32 	[%r2813], {%r2814, %r2814, %r2814, %r2814};
	add.s32 	%r21818, %r21818, %r2;
	add.s32 	%r21817, %r21817, 1;
	xor.b32  	%r2815, %r21817, %r3;
	setp.ne.s32 	%p2, %r2815, 2;
	@%p2 bra 	$L__BB2_2;
$L__BB2_3:
	setp.lt.u16 	%p3, %rs1, 2;
	@%p3 bra 	$L__BB2_6;
	mov.u32 	%r2817, s_mem;
	shl.b32 	%r2820, %r2, 4;
	shl.b32 	%r2824, %r2, 2;
$L__BB2_5:
	shl.b32 	%r2816, %r21818, 4;
	add.s32 	%r2818, %r2817, %r2816;
	mov.b32 	%r2819, 0;
	st.shared.v4.u32 	[%r2818], {%r2819, %r2819, %r2819, %r2819};
	add.s32 	%r2821, %r2818, %r2820;
	st.shared.v4.u32 	[%r2821], {%r2819, %r2819, %r2819, %r2819};
	add.s32 	%r2822, %r2821, %r2820;
	st.shared.v4.u32 	[%r2822], {%r2819, %r2819, %r2819, %r2819};
	add.s32 	%r2823, %r2822, %r2820;
	st.shared.v4.u32 	[%r2823], {%r2819, %r2819, %r2819, %r2819};
	add.s32 	%r21818, %r2824, %r21818;
	setp.lt.u32 	%p4, %r21818, 3072;
	@%p4 bra 	$L__BB2_5;
$L__BB2_6:
	bar.sync 	0;
	mov.u32 	%r2825, %ctaid.x;
	shl.b32 	%r11, %r2825, 11;
	setp.ne.s32 	%p5, %r1, 0;
	ld.const.u32 	%r12, [CHACHA_CONSTANTS];
	ld.const.u32 	%r13, [CHACHA_CONSTANTS+4];
	ld.const.u32 	%r14, [CHACHA_CONSTANTS+8];
	ld.const.u32 	%r15, [CHACHA_CONSTANTS+12];
	@%p5 bra 	$L__BB2_68;
	ld.global.v2.u8 	{%rs310, %rs3}, [%rd1+16];
	ld.global.u32 	%r21836, [%rd1];
	ld.global.u32 	%r21835, [%rd1+4];
	ld.global.u32 	%r21834, [%rd1+8];
	ld.global.u32 	%r21833, [%rd1+12];
	setp.lt.u16 	%p6, %rs3, 12;
	@%p6 bra 	$L__BB2_12;
	cvt.u32.u16 	%r2827, %rs3;
	and.b32  	%r20, %r2827, 255;
	add.s32 	%r21, %r20, -12;
	mov.b32 	%r21824, 0;
	mov.u16 	%rs308, %rs310;
$L__BB2_9:
	add.s32 	%r2828, %r12, %r21836;
	shf.l.wrap.b32 	%r2829, %r2828, %r2828, 16;
	add.s32 	%r2830, %r21836, %r2829;
	xor.b32  	%r2831, %r21836, %r2830;
	shf.l.wrap.b32 	%r2832, %r2831, %r2831, 12;
	add.s32 	%r2833, %r2828, %r2832;
	xor.b32  	%r2834, %r2829, %r2833;
	shf.l.wrap.b32 	%r2835, %r2834, %r2834, 8;
	add.s32 	%r2836, %r2830, %r2835;
	xor.b32  	%r2837, %r2832, %r2836;
	shf.l.wrap.b32 	%r2838, %r2837, %r2837, 7;
	add.s32 	%r2839, %r13, %r21835;
	shf.l.wrap.b32 	%r2840, %r2839, %r2839, 16;
	add.s32 	%r2841, %r21835, %r2840;
	xor.b32  	%r2842, %r21835, %r2841;
	shf.l.wrap.b32 	%r2843, %r2842, %r2842, 12;
	add.s32 	%r2844, %r2839, %r2843;
	xor.b32  	%r2845, %r2840, %r2844;
	shf.l.wrap.b32 	%r2846, %r2845, %r2845, 8;
	add.s32 	%r2847, %r2841, %r2846;
	xor.b32  	%r2848, %r2843, %r2847;
	shf.l.wrap.b32 	%r2849, %r2848, %r2848, 7;
	add.s32 	%r2850, %r14, %r21834;
	shf.l.wrap.b32 	%r2851, %r2850, %r2850, 16;
	add.s32 	%r2852, %r21834, %r2851;
	xor.b32  	%r2853, %r21834, %r2852;
	shf.l.wrap.b32 	%r2854, %r2853, %r2853, 12;
	add.s32 	%r2855, %r2850, %r2854;
	xor.b32  	%r2856, %r2851, %r2855;
	shf.l.wrap.b32 	%r2857, %r2856, %r2856, 8;
	add.s32 	%r2858, %r2852, %r2857;
	xor.b32  	%r2859, %r2854, %r2858;
	shf.l.wrap.b32 	%r2860, %r2859, %r2859, 7;
	add.s32 	%r2861, %r15, %r21833;
	shf.l.wrap.b32 	%r2862, %r2861, %r2861, 16;
	add.s32 	%r2863, %r21833, %r2862;
	xor.b32  	%r2864, %r21833, %r2863;
	shf.l.wrap.b32 	%r2865, %r2864, %r2864, 12;
	add.s32 	%r2866, %r2861, %r2865;
	xor.b32  	%r2867, %r2862, %r2866;
	shf.l.wrap.b32 	%r2868, %r2867, %r2867, 8;
	add.s32 	%r2869, %r2863, %r2868;
	xor.b32  	%r2870, %r2865, %r2869;
	shf.l.wrap.b32 	%r2871, %r2870, %r2870, 7;
	add.s32 	%r2872, %r2833, %r2849;
	xor.b32  	%r2873, %r2868, %r2872;
	shf.l.wrap.b32 	%r2874, %r2873, %r2873, 16;
	add.s32 	%r2875, %r2858, %r2874;
	xor.b32  	%r2876, %r2849, %r2875;
	shf.l.wrap.b32 	%r2877, %r2876, %r2876, 12;
	add.s32 	%r2878, %r2872, %r2877;
	xor.b32  	%r2879, %r2874, %r2878;
	shf.l.wrap.b32 	%r2880, %r2879, %r2879, 8;
	add.s32 	%r2881, %r2875, %r2880;
	xor.b32  	%r2882, %r2877, %r2881;
	shf.l.wrap.b32 	%r2883, %r2882, %r2882, 7;
	add.s32 	%r2884, %r2844, %r2860;
	xor.b32  	%r2885, %r2835, %r2884;
	shf.l.wrap.b32 	%r2886, %r2885, %r2885, 16;
	add.s32 	%r2887, %r2869, %r2886;
	xor.b32  	%r2888, %r2860, %r2887;
	shf.l.wrap.b32 	%r2889, %r2888, %r2888, 12;
	add.s32 	%r2890, %r2884, %r2889;
	xor.b32  	%r2891, %r2886, %r2890;
	shf.l.wrap.b32 	%r2892, %r2891, %r2891, 8;
	add.s32 	%r2893, %r2887, %r2892;
	xor.b32  	%r2894, %r2889, %r2893;
	shf.l.wrap.b32 	%r2895, %r2894, %r2894, 7;
	add.s32 	%r2896, %r2855, %r2871;
	xor.b32  	%r2897, %r2846, %r2896;
	shf.l.wrap.b32 	%r2898, %r2897, %r2897, 16;
	add.s32 	%r2899, %r2836, %r2898;
	xor.b32  	%r2900, %r2871, %r2899;
	shf.l.wrap.b32 	%r2901, %r2900, %r2900, 12;
	add.s32 	%r2902, %r2896, %r2901;
	xor.b32  	%r2903, %r2898, %r2902;
	shf.l.wrap.b32 	%r2904, %r2903, %r2903, 8;
	add.s32 	%r2905, %r2899, %r2904;
	xor.b32  	%r2906, %r2901, %r2905;
	shf.l.wrap.b32 	%r2907, %r2906, %r2906, 7;
	add.s32 	%r2908, %r2866, %r2838;
	xor.b32  	%r2909, %r2857, %r2908;
	shf.l.wrap.b32 	%r2910, %r2909, %r2909, 16;
	add.s32 	%r2911, %r2847, %r2910;
	xor.b32  	%r2912, %r2838, %r2911;
	shf.l.wrap.b32 	%r2913, %r2912, %r2912, 12;
	add.s32 	%r2914, %r2908, %r2913;
	xor.b32  	%r2915, %r2910, %r2914;
	shf.l.wrap.b32 	%r2916, %r2915, %r2915, 8;
	add.s32 	%r2917, %r2911, %r2916;
	xor.b32  	%r2918, %r2913, %r2917;
	shf.l.wrap.b32 	%r2919, %r2918, %r2918, 7;
	add.s32 	%r2920, %r2878, %r2919;
	xor.b32  	%r2921, %r2892, %r2920;
	shf.l.wrap.b32 	%r2922, %r2921, %r2921, 16;
	add.s32 	%r2923, %r2905, %r2922;
	xor.b32  	%r2924, %r2919, %r2923;
	shf.l.wrap.b32 	%r2925, %r2924, %r2924, 12;
	add.s32 	%r2926, %r2920, %r2925;
	xor.b32  	%r2927, %r2922, %r2926;
	shf.l.wrap.b32 	%r2928, %r2927, %r2927, 8;
	add.s32 	%r2929, %r2923, %r2928;
	xor.b32  	%r2930, %r2925, %r2929;
	shf.l.wrap.b32 	%r2931, %r2930, %r2930, 7;
	add.s32 	%r2932, %r2890, %r2883;
	xor.b32  	%r2933, %r2904, %r2932;
	shf.l.wrap.b32 	%r2934, %r2933, %r2933, 16;
	add.s32 	%r2935, %r2917, %r2934;
	xor.b32  	%r2936, %r2883, %r2935;
	shf.l.wrap.b32 	%r2937, %r2936, %r2936, 12;
	add.s32 	%r2938, %r2932, %r2937;
	xor.b32  	%r2939, %r2934, %r2938;
	shf.l.wrap.b32 	%r2940, %r2939, %r2939, 8;
	add.s32 	%r2941, %r2935, %r2940;
	xor.b32  	%r2942, %r2937, %r2941;
	shf.l.wrap.b32 	%r2943, %r2942, %r2942, 7;
	add.s32 	%r2944, %r2902, %r2895;
	xor.b32  	%r2945, %r2916, %r2944;
	shf.l.wrap.b32 	%r2946, %r2945, %r2945, 16;
	add.s32 	%r2947, %r2881, %r2946;
	xor.b32  	%r2948, %r2895, %r2947;
	shf.l.wrap.b32 	%r2949, %r2948, %r2948, 12;
	add.s32 	%r2950, %r2944, %r2949;
	xor.b32  	%r2951, %r2946, %r2950;
	shf.l.wrap.b32 	%r2952, %r2951, %r2951, 8;
	add.s32 	%r2953, %r2947, %r2952;
	xor.b32  	%r2954, %r2949, %r2953;
	shf.l.wrap.b32 	%r2955, %r2954, %r2954, 7;
	add.s32 	%r2956, %r2914, %r2907;
	xor.b32  	%r2957, %r2880, %r2956;
	shf.l.wrap.b32 	%r2958, %r2957, %r2957, 16;
	add.s32 	%r2959, %r2893, %r2958;
	xor.b32  	%r2960, %r2907, %r2959;
	shf.l.wrap.b32 	%r2961, %r2960, %r2960, 12;
	add.s32 	%r2962, %r2956, %r2961;
	xor.b32  	%r2963, %r2958, %r2962;
	shf.l.wrap.b32 	%r2964, %r2963, %r2963, 8;
	add.s32 	%r2965, %r2959, %r2964;
	xor.b32  	%r2966, %r2961, %r2965;
	shf.l.wrap.b32 	%r2967, %r2966, %r2966, 7;
	add.s32 	%r2968, %r2926, %r2943;
	xor.b32  	%r2969, %r2964, %r2968;
	shf.l.wrap.b32 	%r2970, %r2969, %r2969, 16;
	add.s32 	%r2971, %r2953, %r2970;
	xor.b32  	%r2972, %r2943, %r2971;
	shf.l.wrap.b32 	%r2973, %r2972, %r2972, 12;
	add.s32 	%r2974, %r2968, %r2973;
	xor.b32  	%r2975, %r2970, %r2974;
	shf.l.wrap.b32 	%r2976, %r2975, %r2975, 8;
	add.s32 	%r2977, %r2971, %r2976;
	xor.b32  	%r2978, %r2973, %r2977;
	shf.l.wrap.b32 	%r2979, %r2978, %r2978, 7;
	add.s32 	%r2980, %r2938, %r2955;
	xor.b32  	%r2981, %r2928, %r2980;
	shf.l.wrap.b32 	%r2982, %r2981, %r2981, 16;
	add.s32 	%r2983, %r2965, %r2982;
	xor.b32  	%r2984, %r2955, %r2983;
	shf.l.wrap.b32 	%r2985, %r2984, %r2984, 12;
	add.s32 	%r2986, %r2980, %r2985;
	xor.b32  	%r2987, %r2982, %r2986;
	shf.l.wrap.b32 	%r2988, %r2987, %r2987, 8;
	add.s32 	%r2989, %r2983, %r2988;
	xor.b32  	%r2990, %r2985, %r2989;
	shf.l.wrap.b32 	%r2991, %r2990, %r2990, 7;
	add.s32 	%r2992, %r2950, %r2967;
	xor.b32  	%r2993, %r2940, %r2992;
	shf.l.wrap.b32 	%r2994, %r2993, %r2993, 16;
	add.s32 	%r2995, %r2929, %r2994;
	xor.b32  	%r2996, %r2967, %r2995;
	shf.l.wrap.b32 	%r2997, %r2996, %r2996, 12;
	add.s32 	%r2998, %r2992, %r2997;
	xor.b32  	%r2999, %r2994, %r2998;
	shf.l.wrap.b32 	%r3000, %r2999, %r2999, 8;
	add.s32 	%r3001, %r2995, %r3000;
	xor.b32  	%r3002, %r2997, %r3001;
	shf.l.wrap.b32 	%r3003, %r3002, %r3002, 7;
	add.s32 	%r3004, %r2962, %r2931;
	xor.b32  	%r3005, %r2952, %r3004;
	shf.l.wrap.b32 	%r3006, %r3005, %r3005, 16;
	add.s32 	%r3007, %r2941, %r3006;
	xor.b32  	%r3008, %r2931, %r3007;
	shf.l.wrap.b32 	%r3009, %r3008, %r3008, 12;
	add.s32 	%r3010, %r3004, %r3009;
	xor.b32  	%r3011, %r3006, %r3010;
	shf.l.wrap.b32 	%r3012, %r3011, %r3011, 8;
	add.s32 	%r3013, %r3007, %r3012;
	xor.b32  	%r3014, %r3009, %r3013;
	shf.l.wrap.b32 	%r3015, %r3014, %r3014, 7;
	add.s32 	%r3016, %r2974, %r3015;
	xor.b32  	%r3017, %r2988, %r3016;
	shf.l.wrap.b32 	%r3018, %r3017, %r3017, 16;
	add.s32 	%r3019, %r3001, %r3018;
	xor.b32  	%r3020, %r3015, %r3019;
	shf.l.wrap.b32 	%r3021, %r3020, %r3020, 12;
	add.s32 	%r3022, %r3016, %r3021;
	xor.b32  	%r3023, %r3018, %r3022;
	shf.l.wrap.b32 	%r3024, %r3023, %r3023, 8;
	add.s32 	%r3025, %r3019, %r3024;
	xor.b32  	%r3026, %r3021, %r3025;
	shf.l.wrap.b32 	%r3027, %r3026, %r3026, 7;
	add.s32 	%r3028, %r2986, %r2979;
	xor.b32  	%r3029, %r3000, %r3028;
	shf.l.wrap.b32 	%r3030, %r3029, %r3029, 16;
	add.s32 	%r3031, %r3013, %r3030;
	xor.b32  	%r3032, %r2979, %r3031;
	shf.l.wrap.b32 	%r3033, %r3032, %r3032, 12;
	add.s32 	%r3034, %r3028, %r3033;
	xor.b32  	%r3035, %r3030, %r3034;
	shf.l.wrap.b32 	%r3036, %r3035, %r3035, 8;
	add.s32 	%r3037, %r3031, %r3036;
	xor.b32  	%r3038, %r3033, %r3037;
	shf.l.wrap.b32 	%r3039, %r3038, %r3038, 7;
	add.s32 	%r3040, %r2998, %r2991;
	xor.b32  	%r3041, %r3012, %r3040;
	shf.l.wrap.b32 	%r3042, %r3041, %r3041, 16;
	add.s32 	%r3043, %r2977, %r3042;
	xor.b32  	%r3044, %r2991, %r3043;
	shf.l.wrap.b32 	%r3045, %r3044, %r3044, 12;
	add.s32 	%r3046, %r3040, %r3045;
	xor.b32  	%r3047, %r3042, %r3046;
	shf.l.wrap.b32 	%r3048, %r3047, %r3047, 8;
	add.s32 	%r3049, %r3043, %r3048;
	xor.b32  	%r3050, %r3045, %r3049;
	shf.l.wrap.b32 	%r3051, %r3050, %r3050, 7;
	add.s32 	%r3052, %r3010, %r3003;
	xor.b32  	%r3053, %r2976, %r3052;
	shf.l.wrap.b32 	%r3054, %r3053, %r3053, 16;
	add.s32 	%r3055, %r2989, %r3054;
	xor.b32  	%r3056, %r3003, %r3055;
	shf.l.wrap.b32 	%r3057, %r3056, %r3056, 12;
	add.s32 	%r3058, %r3052, %r3057;
	xor.b32  	%r3059, %r3054, %r3058;
	shf.l.wrap.b32 	%r3060, %r3059, %r3059, 8;
	add.s32 	%r3061, %r3055, %r3060;
	xor.b32  	%r3062, %r3057, %r3061;
	shf.l.wrap.b32 	%r3063, %r3062, %r3062, 7;
	add.s32 	%r3064, %r3022, %r3039;
	xor.b32  	%r3065, %r3060, %r3064;
	shf.l.wrap.b32 	%r3066, %r3065, %r3065, 16;
	add.s32 	%r3067, %r3049, %r3066;
	xor.b32  	%r3068, %r3039, %r3067;
	shf.l.wrap.b32 	%r3069, %r3068, %r3068, 12;
	add.s32 	%r3070, %r3064, %r3069;
	xor.b32  	%r3071, %r3066, %r3070;
	shf.l.wrap.b32 	%r3072, %r3071, %r3071, 8;
	add.s32 	%r3073, %r3067, %r3072;
	xor.b32  	%r3074, %r3069, %r3073;
	shf.l.wrap.b32 	%r3075, %r3074, %r3074, 7;
	add.s32 	%r3076, %r3034, %r3051;
	xor.b32  	%r3077, %r3024, %r3076;
	shf.l.wrap.b32 	%r3078, %r3077, %r3077, 16;
	add.s32 	%r3079, %r3061, %r3078;
	xor.b32  	%r3080, %r3051, %r3079;
	shf.l.wrap.b32 	%r3081, %r3080, %r3080, 12;
	add.s32 	%r3082, %r3076, %r3081;
	xor.b32  	%r3083, %r3078, %r3082;
	shf.l.wrap.b32 	%r3084, %r3083, %r3083, 8;
	add.s32 	%r3085, %r3079, %r3084;
	xor.b32  	%r3086, %r3081, %r3085;
	shf.l.wrap.b32 	%r3087, %r3086, %r3086, 7;
	add.s32 	%r3088, %r3046, %r3063;
	xor.b32  	%r3089, %r3036, %r3088;
	shf.l.wrap.b32 	%r3090, %r3089, %r3089, 16;
	add.s32 	%r3091, %r3025, %r3090;
	xor.b32  	%r3092, %r3063, %r3091;
	shf.l.wrap.b32 	%r3093, %r3092, %r3092, 12;
	add.s32 	%r3094, %r3088, %r3093;
	xor.b32  	%r3095, %r3090, %r3094;
	shf.l.wrap.b32 	%r3096, %r3095, %r3095, 8;
	add.s32 	%r3097, %r3091, %r3096;
	xor.b32  	%r3098, %r3093, %r3097;
	shf.l.wrap.b32 	%r3099, %r3098, %r3098, 7;
	add.s32 	%r3100, %r3058, %r3027;
	xor.b32  	%r3101, %r3048, %r3100;
	shf.l.wrap.b32 	%r3102, %r3101, %r3101, 16;
	add.s32 	%r3103, %r3037, %r3102;
	xor.b32  	%r3104, %r3027, %r3103;
	shf.l.wrap.b32 	%r3105, %r3104, %r3104, 12;
	add.s32 	%r3106, %r3100, %r3105;
	xor.b32  	%r3107, %r3102, %r3106;
	shf.l.wrap.b32 	%r3108, %r3107, %r3107, 8;
	add.s32 	%r3109, %r3103, %r3108;
	xor.b32  	%r3110, %r3105, %r3109;
	shf.l.wrap.b32 	%r3111, %r3110, %r3110, 7;
	add.s32 	%r3112, %r3070, %r3111;
	xor.b32  	%r3113, %r3084, %r3112;
	shf.l.wrap.b32 	%r3114, %r3113, %r3113, 16;
	add.s32 	%r3115, %r3097, %r3114;
	xor.b32  	%r3116, %r3111, %r3115;
	shf.l.wrap.b32 	%r3117, %r3116, %r3116, 12;
	add.s32 	%r3118, %r3112, %r3117;
	xor.b32  	%r3119, %r3114, %r3118;
	shf.l.wrap.b32 	%r3120, %r3119, %r3119, 8;
	add.s32 	%r3121, %r3115, %r3120;
	xor.b32  	%r3122, %r3117, %r3121;
	shf.l.wrap.b32 	%r3123, %r3122, %r3122, 7;
	add.s32 	%r3124, %r3082, %r3075;
	xor.b32  	%r3125, %r3096, %r3124;
	shf.l.wrap.b32 	%r3126, %r3125, %r3125, 16;
	add.s32 	%r3127, %r3109, %r3126;
	xor.b32  	%r3128, %r3075, %r3127;
	shf.l.wrap.b32 	%r3129, %r3128, %r3128, 12;
	add.s32 	%r3130, %r3124, %r3129;
	xor.b32  	%r3131, %r3126, %r3130;
	shf.l.wrap.b32 	%r3132, %r3131, %r3131, 8;
	add.s32 	%r3133, %r3127, %r3132;
	xor.b32  	%r3134, %r3129, %r3133;
	shf.l.wrap.b32 	%r3135, %r3134, %r3134, 7;
	add.s32 	%r3136, %r3094, %r3087;
	xor.b32  	%r3137, %r3108, %r3136;
	shf.l.wrap.b32 	%r3138, %r3137, %r3137, 16;
	add.s32 	%r3139, %r3073, %r3138;
	xor.b32  	%r3140, %r3087, %r3139;
	shf.l.wrap.b32 	%r3141, %r3140, %r3140, 12;
	add.s32 	%r3142, %r3136, %r3141;
	xor.b32  	%r3143, %r3138, %r3142;
	shf.l.wrap.b32 	%r3144, %r3143, %r3143, 8;
	add.s32 	%r3145, %r3139, %r3144;
	xor.b32  	%r3146, %r3141, %r3145;
	shf.l.wrap.b32 	%r3147, %r3146, %r3146, 7;
	add.s32 	%r3148, %r3106, %r3099;
	xor.b32  	%r3149, %r3072, %r3148;
	shf.l.wrap.b32 	%r3150, %r3149, %r3149, 16;
	add.s32 	%r3151, %r3085, %r3150;
	xor.b32  	%r3152, %r3099, %r3151;
	shf.l.wrap.b32 	%r3153, %r3152, %r3152, 12;
	add.s32 	%r3154, %r3148, %r3153;
	xor.b32  	%r3155, %r3150, %r3154;
	shf.l.wrap.b32 	%r3156, %r3155, %r3155, 8;
	add.s32 	%r3157, %r3151, %r3156;
	xor.b32  	%r3158, %r3153, %r3157;
	shf.l.wrap.b32 	%r3159, %r3158, %r3158, 7;
	add.s32 	%r3160, %r3118, %r3135;
	xor.b32  	%r3161, %r3156, %r3160;
	shf.l.wrap.b32 	%r3162, %r3161, %r3161, 16;
	add.s32 	%r3163, %r3145, %r3162;
	xor.b32  	%r3164, %r3135, %r3163;
	shf.l.wrap.b32 	%r3165, %r3164, %r3164, 12;
	add.s32 	%r3166, %r3160, %r3165;
	xor.b32  	%r3167, %r3162, %r3166;
	shf.l.wrap.b32 	%r3168, %r3167, %r3167, 8;
	add.s32 	%r3169, %r3163, %r3168;
	xor.b32  	%r3170, %r3165, %r3169;
	shf.l.wrap.b32 	%r3171, %r3170, %r3170, 7;
	add.s32 	%r3172, %r3130, %r3147;
	xor.b32  	%r3173, %r3120, %r3172;
	shf.l.wrap.b32 	%r3174, %r3173, %r3173, 16;
	add.s32 	%r3175, %r3157, %r3174;
	xor.b32  	%r3176, %r3147, %r3175;
	shf.l.wrap.b32 	%r3177, %r3176, %r3176, 12;
	add.s32 	%r3178, %r3172, %r3177;
	xor.b32  	%r3179, %r3174, %r3178;
	shf.l.wrap.b32 	%r3180, %r3179, %r3179, 8;
	add.s32 	%r3181, %r3175, %r3180;
	xor.b32  	%r3182, %r3177, %r3181;
	shf.l.wrap.b32 	%r3183, %r3182, %r3182, 7;
	add.s32 	%r3184, %r3142, %r3159;
	xor.b32  	%r3185, %r3132, %r3184;
	shf.l.wrap.b32 	%r3186, %r3185, %r3185, 16;
	add.s32 	%r3187, %r3121, %r3186;
	xor.b32  	%r3188, %r3159, %r3187;
	shf.l.wrap.b32 	%r3189, %r3188, %r3188, 12;
	add.s32 	%r3190, %r3184, %r3189;
	xor.b32  	%r3191, %r3186, %r3190;
	shf.l.wrap.b32 	%r3192, %r3191, %r3191, 8;
	add.s32 	%r3193, %r3187, %r3192;
	xor.b32  	%r3194, %r3189, %r3193;
	shf.l.wrap.b32 	%r3195, %r3194, %r3194, 7;
	add.s32 	%r3196, %r3154, %r3123;
	xor.b32  	%r3197, %r3144, %r3196;
	shf.l.wrap.b32 	%r3198, %r3197, %r3197, 16;
	add.s32 	%r3199, %r3133, %r3198;
	xor.b32  	%r3200, %r3123, %r3199;
	shf.l.wrap.b32 	%r3201, %r3200, %r3200, 12;
	add.s32 	%r3202, %r3196, %r3201;
	xor.b32  	%r3203, %r3198, %r3202;
	shf.l.wrap.b32 	%r3204, %r3203, %r3203, 8;
	add.s32 	%r3205, %r3199, %r3204;
	xor.b32  	%r3206, %r3201, %r3205;
	shf.l.wrap.b32 	%r3207, %r3206, %r3206, 7;
	add.s32 	%r21828, %r12, %r3166;
	add.s32 	%r21827, %r13, %r3178;
	add.s32 	%r21826, %r14, %r3190;
	add.s32 	%r21825, %r15, %r3202;
	add.s32 	%r21829, %r21836, %r3207;
	add.s32 	%r21830, %r21835, %r3171;
	add.s32 	%r21831, %r21834, %r3183;
	add.s32 	%r21832, %r21833, %r3195;
	xor.b32  	%r3208, %r2828, 1;
	shf.l.wrap.b32 	%r3209, %r2828, %r3208, 16;
	add.s32 	%r3210, %r21836, %r3209;
	xor.b32  	%r3211, %r21836, %r3210;
	shf.l.wrap.b32 	%r3212, %r3211, %r3211, 12;
	add.s32 	%r3213, %r2828, %r3212;
	xor.b32  	%r3214, %r3209, %r3213;
	shf.l.wrap.b32 	%r3215, %r3214, %r3214, 8;
	add.s32 	%r3216, %r3210, %r3215;
	xor.b32  	%r3217, %r3212, %r3216;
	shf.l.wrap.b32 	%r3218, %r3217, %r3217, 7;
	add.s32 	%r3219, %r3213, %r2849;
	xor.b32  	%r3220, %r2868, %r3219;
	shf.l.wrap.b32 	%r3221, %r3220, %r3220, 16;
	add.s32 	%r3222, %r2858, %r3221;
	xor.b32  	%r3223, %r2849, %r3222;
	shf.l.wrap.b32 	%r3224, %r3223, %r3223, 12;
	add.s32 	%r3225, %r3219, %r3224;
	xor.b32  	%r3226, %r3221, %r3225;
	shf.l.wrap.b32 	%r3227, %r3226, %r3226, 8;
	add.s32 	%r3228, %r3222, %r3227;
	xor.b32  	%r3229, %r3224, %r3228;
	shf.l.wrap.b32 	%r3230, %r3229, %r3229, 7;
	xor.b32  	%r3231, %r3215, %r2884;
	shf.l.wrap.b32 	%r3232, %r3231, %r3231, 16;
	add.s32 	%r3233, %r2869, %r3232;
	xor.b32  	%r3234, %r2860, %r3233;
	shf.l.wrap.b32 	%r3235, %r3234, %r3234, 12;
	add.s32 	%r3236, %r2884, %r3235;
	xor.b32  	%r3237, %r3232, %r3236;
	shf.l.wrap.b32 	%r3238, %r3237, %r3237, 8;
	add.s32 	%r3239, %r3233, %r3238;
	xor.b32  	%r3240, %r3235, %r3239;
	shf.l.wrap.b32 	%r3241, %r3240, %r3240, 7;
	add.s32 	%r3242, %r3216, %r2898;
	xor.b32  	%r3243, %r2871, %r3242;
	shf.l.wrap.b32 	%r3244, %r3243, %r3243, 12;
	add.s32 	%r3245, %r2896, %r3244;
	xor.b32  	%r3246, %r2898, %r3245;
	shf.l.wrap.b32 	%r3247, %r3246, %r3246, 8;
	add.s32 	%r3248, %r3242, %r3247;
	xor.b32  	%r3249, %r3244, %r3248;
	shf.l.wrap.b32 	%r3250, %r3249, %r3249, 7;
	add.s32 	%r3251, %r2866, %r3218;
	xor.b32  	%r3252, %r2857, %r3251;
	shf.l.wrap.b32 	%r3253, %r3252, %r3252, 16;
	add.s32 	%r3254, %r2847, %r3253;
	xor.b32  	%r3255, %r3218, %r3254;
	shf.l.wrap.b32 	%r3256, %r3255, %r3255, 12;
	add.s32 	%r3257, %r3251, %r3256;
	xor.b32  	%r3258, %r3253, %r3257;
	shf.l.wrap.b32 	%r3259, %r3258, %r3258, 8;
	add.s32 	%r3260, %r3254, %r3259;
	xor.b32  	%r3261, %r3256, %r3260;
	shf.l.wrap.b32 	%r3262, %r3261, %r3261, 7;
	add.s32 	%r3263, %r3225, %r3262;
	xor.b32  	%r3264, %r3238, %r3263;
	shf.l.wrap.b32 	%r3265, %r3264, %r3264, 16;
	add.s32 	%r3266, %r3248, %r3265;
	xor.b32  	%r3267, %r3262, %r3266;
	shf.l.wrap.b32 	%r3268, %r3267, %r3267, 12;
	add.s32 	%r3269, %r3263, %r3268;
	xor.b32  	%r3270, %r3265, %r3269;
	shf.l.wrap.b32 	%r3271, %r3270, %r3270, 8;
	add.s32 	%r3272, %r3266, %r3271;
	xor.b32  	%r3273, %r3268, %r3272;
	shf.l.wrap.b32 	%r3274, %r3273, %r3273, 7;
	add.s32 	%r3275, %r3236, %r3230;
	xor.b32  	%r3276, %r3247, %r3275;
	shf.l.wrap.b32 	%r3277, %r3276, %r3276, 16;
	add.s32 	%r3278, %r3260, %r3277;
	xor.b32  	%r3279, %r3230, %r3278;
	shf.l.wrap.b32 	%r3280, %r3279, %r3279, 12;
	add.s32 	%r3281, %r3275, %r3280;
	xor.b32  	%r3282, %r3277, %r3281;
	shf.l.wrap.b32 	%r3283, %r3282, %r3282, 8;
	add.s32 	%r3284, %r3278, %r3283;
	xor.b32  	%r3285, %r3280, %r3284;
	shf.l.wrap.b32 	%r3286, %r3285, %r3285, 7;
	add.s32 	%r3287, %r3245, %r3241;
	xor.b32  	%r3288, %r3259, %r3287;
	shf.l.wrap.b32 	%r3289, %r3288, %r3288, 16;
	add.s32 	%r3290, %r3228, %r3289;
	xor.b32  	%r3291, %r3241, %r3290;
	shf.l.wrap.b32 	%r3292, %r3291, %r3291, 12;
	add.s32 	%r3293, %r3287, %r3292;
	xor.b32  	%r3294, %r3289, %r3293;
	shf.l.wrap.b32 	%r3295, %r3294, %r3294, 8;
	add.s32 	%r3296, %r3290, %r3295;
	xor.b32  	%r3297, %r3292, %r3296;
	shf.l.wrap.b32 	%r3298, %r3297, %r3297, 7;
	add.s32 	%r3299, %r3257, %r3250;
	xor.b32  	%r3300, %r3227, %r3299;
	shf.l.wrap.b32 	%r3301, %r3300, %r3300, 16;
	add.s32 	%r3302, %r3239, %r3301;
	xor.b32  	%r3303, %r3250, %r3302;
	shf.l.wrap.b32 	%r3304, %r3303, %r3303, 12;
	add.s32 	%r3305, %r3299, %r3304;
	xor.b32  	%r3306, %r3301, %r3305;
	shf.l.wrap.b32 	%r3307, %r3306, %r3306, 8;
	add.s32 	%r3308, %r3302, %r3307;
	xor.b32  	%r3309, %r3304, %r3308;
	shf.l.wrap.b32 	%r3310, %r3309, %r3309, 7;
	add.s32 	%r3311, %r3269, %r3286;
	xor.b32  	%r3312, %r3307, %r3311;
	shf.l.wrap.b32 	%r3313, %r3312, %r3312, 16;
	add.s32 	%r3314, %r3296, %r3313;
	xor.b32  	%r3315, %r3286, %r3314;
	shf.l.wrap.b32 	%r3316, %r3315, %r3315, 12;
	add.s32 	%r3317, %r3311, %r3316;
	xor.b32  	%r3318, %r3313, %r3317;
	shf.l.wrap.b32 	%r3319, %r3318, %r3318, 8;
	add.s32 	%r3320, %r3314, %r3319;
	xor.b32  	%r3321, %r3316, %r3320;
	shf.l.wrap.b32 	%r3322, %r3321, %r3321, 7;
	add.s32 	%r3323, %r3281, %r3298;
	xor.b32  	%r3324, %r3271, %r3323;
	shf.l.wrap.b32 	%r3325, %r3324, %r3324, 16;
	add.s32 	%r3326, %r3308, %r3325;
	xor.b32  	%r3327, %r3298, %r3326;
	shf.l.wrap.b32 	%r3328, %r3327, %r3327, 12;
	add.s32 	%r3329, %r3323, %r3328;
	xor.b32  	%r3330, %r3325, %r3329;
	shf.l.wrap.b32 	%r3331, %r3330, %r3330, 8;
	add.s32 	%r3332, %r3326, %r3331;
	xor.b32  	%r3333, %r3328, %r3332;
	shf.l.wrap.b32 	%r3334, %r3333, %r3333, 7;
	add.s32 	%r3335, %r3293, %r3310;
	xor.b32  	%r3336, %r3283, %r3335;
	shf.l.wrap.b32 	%r3337, %r3336, %r3336, 16;
	add.s32 	%r3338, %r3272, %r3337;
	xor.b32  	%r3339, %r3310, %r3338;
	shf.l.wrap.b32 	%r3340, %r3339, %r3339, 12;
	add.s32 	%r3341, %r3335, %r3340;
	xor.b32  	%r3342, %r3337, %r3341;
	shf.l.wrap.b32 	%r3343, %r3342, %r3342, 8;
	add.s32 	%r3344, %r3338, %r3343;
	xor.b32  	%r3345, %r3340, %r3344;
	shf.l.wrap.b32 	%r3346, %r3345, %r3345, 7;
	add.s32 	%r3347, %r3305, %r3274;
	xor.b32  	%r3348, %r3295, %r3347;
	shf.l.wrap.b32 	%r3349, %r3348, %r3348, 16;
	add.s32 	%r3350, %r3284, %r3349;
	xor.b32  	%r3351, %r3274, %r3350;
	shf.l.wrap.b32 	%r3352, %r3351, %r3351, 12;
	add.s32 	%r3353, %r3347, %r3352;
	xor.b32  	%r3354, %r3349, %r3353;
	shf.l.wrap.b32 	%r3355, %r3354, %r3354, 8;
	add.s32 	%r3356, %r3350, %r3355;
	xor.b32  	%r3357, %r3352, %r3356;
	shf.l.wrap.b32 	%r3358, %r3357, %r3357, 7;
	add.s32 	%r3359, %r3317, %r3358;
	xor.b32  	%r3360, %r3331, %r3359;
	shf.l.wrap.b32 	%r3361, %r3360, %r3360, 16;
	add.s32 	%r3362, %r3344, %r3361;
	xor.b32  	%r3363, %r3358, %r3362;
	shf.l.wrap.b32 	%r3364, %r3363, %r3363, 12;
	add.s32 	%r3365, %r3359, %r3364;
	xor.b32  	%r3366, %r3361, %r3365;
	shf.l.wrap.b32 	%r3367, %r3366, %r3366, 8;
	add.s32 	%r3368, %r3362, %r3367;
	xor.b32  	%r3369, %r3364, %r3368;
	shf.l.wrap.b32 	%r3370, %r3369, %r3369, 7;
	add.s32 	%r3371, %r3329, %r3322;
	xor.b32  	%r3372, %r3343, %r3371;
	shf.l.wrap.b32 	%r3373, %r3372, %r3372, 16;
	add.s32 	%r3374, %r3356, %r3373;
	xor.b32  	%r3375, %r3322, %r3374;
	shf.l.wrap.b32 	%r3376, %r3375, %r3375, 12;
	add.s32 	%r3377, %r3371, %r3376;
	xor.b32  	%r3378, %r3373, %r3377;
	shf.l.wrap.b32 	%r3379, %r3378, %r3378, 8;
	add.s32 	%r3380, %r3374, %r3379;
	xor.b32  	%r3381, %r3376, %r3380;
	shf.l.wrap.b32 	%r3382, %r3381, %r3381, 7;
	add.s32 	%r3383, %r3341, %r3334;
	xor.b32  	%r3384, %r3355, %r3383;
	shf.l.wrap.b32 	%r3385, %r3384, %r3384, 16;
	add.s32 	%r3386, %r3320, %r3385;
	xor.b32  	%r3387, %r3334, %r3386;
	shf.l.wrap.b32 	%r3388, %r3387, %r3387, 12;
	add.s32 	%r3389, %r3383, %r3388;
	xor.b32  	%r3390, %r3385, %r3389;
	shf.l.wrap.b32 	%r3391, %r3390, %r3390, 8;
	add.s32 	%r3392, %r3386, %r3391;
	xor.b32  	%r3393, %r3388, %r3392;
	shf.l.wrap.b32 	%r3394, %r3393, %r3393, 7;
	add.s32 	%r3395, %r3353, %r3346;
	xor.b32  	%r3396, %r3319, %r3395;
	shf.l.wrap.b32 	%r3397, %r3396, %r3396, 16;
	add.s32 	%r3398, %r3332, %r3397;
	xor.b32  	%r3399, %r3346, %r3398;
	shf.l.wrap.b32 	%r3400, %r3399, %r3399, 12;
	add.s32 	%r3401, %r3395, %r3400;
	xor.b32  	%r3402, %r3397, %r3401;
	shf.l.wrap.b32 	%r3403, %r3402, %r3402, 8;
	add.s32 	%r3404, %r3398, %r3403;
	xor.b32  	%r3405, %r3400, %r3404;
	shf.l.wrap.b32 	%r3406, %r3405, %r3405, 7;
	add.s32 	%r3407, %r3365, %r3382;
	xor.b32  	%r3408, %r3403, %r3407;
	shf.l.wrap.b32 	%r3409, %r3408, %r3408, 16;
	add.s32 	%r3410, %r3392, %r3409;
	xor.b32  	%r3411, %r3382, %r3410;
	shf.l.wrap.b32 	%r3412, %r3411, %r3411, 12;
	add.s32 	%r3413, %r3407, %r3412;
	xor.b32  	%r3414, %r3409, %r3413;
	shf.l.wrap.b32 	%r3415, %r3414, %r3414, 8;
	add.s32 	%r3416, %r3410, %r3415;
	xor.b32  	%r3417, %r3412, %r3416;
	shf.l.wrap.b32 	%r3418, %r3417, %r3417, 7;
	add.s32 	%r3419, %r3377, %r3394;
	xor.b32  	%r3420, %r3367, %r3419;
	shf.l.wrap.b32 	%r3421, %r3420, %r3420, 16;
	add.s32 	%r3422, %r3404, %r3421;
	xor.b32  	%r3423, %r3394, %r3422;
	shf.l.wrap.b32 	%r3424, %r3423, %r3423, 12;
	add.s32 	%r3425, %r3419, %r3424;
	xor.b32  	%r3426, %r3421, %r3425;
	shf.l.wrap.b32 	%r3427, %r3426, %r3426, 8;
	add.s32 	%r3428, %r3422, %r3427;
	xor.b32  	%r3429, %r3424, %r3428;
	shf.l.wrap.b32 	%r3430, %r3429, %r3429, 7;
	add.s32 	%r3431, %r3389, %r3406;
	xor.b32  	%r3432, %r3379, %r3431;
	shf.l.wrap.b32 	%r3433, %r3432, %r3432, 16;
	add.s32 	%r3434, %r3368, %r3433;
	xor.b32  	%r3435, %r3406, %r3434;
	shf.l.wrap.b32 	%r3436, %r3435, %r3435, 12;
	add.s32 	%r3437, %r3431, %r3436;
	xor.b32  	%r3438, %r3433, %r3437;
	shf.l.wrap.b32 	%r3439, %r3438, %r3438, 8;
	add.s32 	%r3440, %r3434, %r3439;
	xor.b32  	%r3441, %r3436, %r3440;
	shf.l.wrap.b32 	%r3442, %r3441, %r3441, 7;
	add.s32 	%r3443, %r3401, %r3370;
	xor.b32  	%r3444, %r3391, %r3443;
	shf.l.wrap.b32 	%r3445, %r3444, %r3444, 16;
	add.s32 	%r3446, %r3380, %r3445;
	xor.b32  	%r3447, %r3370, %r3446;
	shf.l.wrap.b32 	%r3448, %r3447, %r3447, 12;
	add.s32 	%r3449, %r3443, %r3448;
	xor.b32  	%r3450, %r3445, %r3449;
	shf.l.wrap.b32 	%r3451, %r3450, %r3450, 8;
	add.s32 	%r3452, %r3446, %r3451;
	xor.b32  	%r3453, %r3448, %r3452;
	shf.l.wrap.b32 	%r3454, %r3453, %r3453, 7;
	add.s32 	%r3455, %r3413, %r3454;
	xor.b32  	%r3456, %r3427, %r3455;
	shf.l.wrap.b32 	%r3457, %r3456, %r3456, 16;
	add.s32 	%r3458, %r3440, %r3457;
	xor.b32  	%r3459, %r3454, %r3458;
	shf.l.wrap.b32 	%r3460, %r3459, %r3459, 12;
	add.s32 	%r3461, %r3455, %r3460;
	xor.b32  	%r3462, %r3457, %r3461;
	shf.l.wrap.b32 	%r3463, %r3462, %r3462, 8;
	add.s32 	%r3464, %r3425, %r3418;
	xor.b32  	%r3465, %r3439, %r3464;
	shf.l.wrap.b32 	%r3466, %r3465, %r3465, 16;
	add.s32 	%r3467, %r3452, %r3466;
	xor.b32  	%r3468, %r3418, %r3467;
	shf.l.wrap.b32 	%r3469, %r3468, %r3468, 12;
	add.s32 	%r3470, %r3464, %r3469;
	xor.b32  	%r3471, %r3466, %r3470;
	shf.l.wrap.b32 	%r3472, %r3471, %r3471, 8;
	add.s32 	%r3473, %r3467, %r3472;
	xor.b32  	%r3474, %r3469, %r3473;
	shf.l.wrap.b32 	%r3475, %r3474, %r3474, 7;
	add.s32 	%r3476, %r3437, %r3430;
	xor.b32  	%r3477, %r3451, %r3476;
	shf.l.wrap.b32 	%r3478, %r3477, %r3477, 16;
	add.s32 	%r3479, %r3416, %r3478;
	xor.b32  	%r3480, %r3430, %r3479;
	shf.l.wrap.b32 	%r3481, %r3480, %r3480, 12;
	add.s32 	%r3482, %r3476, %r3481;
	xor.b32  	%r3483, %r3478, %r3482;
	shf.l.wrap.b32 	%r3484, %r3483, %r3483, 8;
	add.s32 	%r3485, %r3479, %r3484;
	xor.b32  	%r3486, %r3481, %r3485;
	shf.l.wrap.b32 	%r3487, %r3486, %r3486, 7;
	add.s32 	%r3488, %r3449, %r3442;
	xor.b32  	%r3489, %r3415, %r3488;
	shf.l.wrap.b32 	%r3490, %r3489, %r3489, 16;
	add.s32 	%r3491, %r3428, %r3490;
	xor.b32  	%r3492, %r3442, %r3491;
	shf.l.wrap.b32 	%r3493, %r3492, %r3492, 12;
	add.s32 	%r3494, %r3488, %r3493;
	xor.b32  	%r3495, %r3490, %r3494;
	shf.l.wrap.b32 	%r3496, %r3495, %r3495, 8;
	add.s32 	%r3497, %r3491, %r3496;
	add.s32 	%r3498, %r3461, %r3475;
	xor.b32  	%r3499, %r3496, %r3498;
	shf.l.wrap.b32 	%r3500, %r3499, %r3499, 16;
	add.s32 	%r3501, %r3485, %r3500;
	xor.b32  	%r3502, %r3475, %r3501;
	shr.u32 	%r3503, %r3502, 20;
	add.s32 	%r3504, %r3498, %r3503;
	add.s32 	%r3505, %r3470, %r3487;
	xor.b32  	%r3506, %r3463, %r3505;
	shf.l.wrap.b32 	%r3507, %r3506, %r3506, 16;
	add.s32 	%r3508, %r3497, %r3507;
	xor.b32  	%r3509, %r3487, %r3508;
	shr.u32 	%r3510, %r3509, 20;
	add.s32 	%r3511, %r3505, %r3510;
	add.s32 	%r3512, %r12, %r3504;
	add.s32 	%r3513, %r13, %r3511;
	not.b32 	%r3514, %r21824;
	add.s32 	%r3515, %r20, %r3514;
	mov.b32 	%r3516, 1;
	shl.b32 	%r3517, %r3516, %r3515;
	and.b32  	%r35, %r3517, %r11;
	setp.eq.s32 	%p7, %r35, 0;
	selp.b32 	%r3518, %r3512, %r3513, %p7;
	cvt.u16.u32 	%rs162, %r3518;
	and.b16  	%rs310, %rs162, 1;
	and.b16  	%rs163, %rs308, 255;
	setp.ne.s16 	%p8, %rs163, 1;
	@%p8 bra 	$L__BB2_11;
	setp.eq.s32 	%p9, %r35, 0;
	mul.wide.u32 	%rd12, %r21824, 16;
	add.s64 	%rd13, %rd1, %rd12;
	ld.global.u32 	%r3519, [%rd13+20];
	selp.b32 	%r3520, %r21828, %r21829, %p9;
	xor.b32  	%r3521, %r3520, %r3519;
	selp.b32 	%r3522, %r21827, %r21830, %p9;
	selp.b32 	%r21828, %r3521, %r21828, %p9;
	selp.b32 	%r21829, %r21829, %r3521, %p9;
	ld.global.u32 	%r3523, [%rd13+24];
	xor.b32  	%r3524, %r3522, %r3523;
	selp.b32 	%r3525, %r21826, %r21831, %p9;
	selp.b32 	%r21827, %r3524, %r21827, %p9;
	selp.b32 	%r21830, %r21830, %r3524, %p9;
	ld.global.u32 	%r3526, [%rd13+28];
	xor.b32  	%r3527, %r3525, %r3526;
	selp.b32 	%r3528, %r21825, %r21832, %p9;
	selp.b32 	%r21826, %r3527, %r21826, %p9;
	selp.b32 	%r21831, %r21831, %r3527, %p9;
	ld.global.u32 	%r3529, [%rd13+32];
	xor.b32  	%r3530, %r3528, %r3529;
	selp.b32 	%r3531, 420, 445, %p9;
	selp.b32 	%r21825, %r3530, %r21825, %p9;
	selp.b32 	%r21832, %r21832, %r3530, %p9;
	add.s32 	%r3532, %r3531, %r21824;
	cvt.u64.u32 	%rd14, %r3532;
	add.s64 	%rd15, %rd1, %rd14;
	ld.global.u8 	%rs164, [%rd15];
	xor.b16  	%rs310, %rs164, %rs310;
$L__BB2_11:
	setp.eq.s32 	%p10, %r35, 0;
	selp.b32 	%r21836, %r21828, %r21829, %p10;
	selp.b32 	%r21835, %r21827, %r21830, %p10;
	selp.b32 	%r21834, %r21826, %r21831, %p10;
	selp.b32 	%r21833, %r21825, %r21832, %p10;
	add.s32 	%r56, %r21824, 1;
	setp.ne.s32 	%p11, %r21824, %r21;
	mov.u16 	%rs308, %rs310;
	mov.u32 	%r21824, %r56;
	@%p11 bra 	$L__BB2_9;
$L__BB2_12:
	st.shared.v4.u32 	[s_mem+49344], {%r21836, %r21835, %r21834, %r21833};
	st.shared.u8 	[s_mem+49360], %rs310;
	ld.global.v2.u8 	{%rs313, %rs10}, [%rd1+504];
	ld.global.u32 	%r21853, [%rd1+488];
	ld.global.u32 	%r21852, [%rd1+492];
	ld.global.u32 	%r21851, [%rd1+496];
	ld.global.u32 	%r21850, [%rd1+500];
	setp.lt.u16 	%p12, %rs10, 12;
	@%p12 bra 	$L__BB2_17;
	cvt.u32.u16 	%r3534, %rs10;
	and.b32  	%r65, %r3534, 255;
	add.s32 	%r66, %r65, -12;
	mov.b32 	%r21841, 0;
	mov.u16 	%rs311, %rs313;
$L__BB2_14:
	add.s32 	%r3535, %r12, %r21853;
	shf.l.wrap.b32 	%r3536, %r3535, %r3535, 16;
	add.s32 	%r3537, %r21853, %r3536;
	xor.b32  	%r3538, %r21853, %r3537;
	shf.l.wrap.b32 	%r3539, %r3538, %r3538, 12;
	add.s32 	%r3540, %r3535, %r3539;
	xor.b32  	%r3541, %r3536, %r3540;
	shf.l.wrap.b32 	%r3542, %r3541, %r3541, 8;
	add.s32 	%r3543, %r3537, %r3542;
	xor.b32  	%r3544, %r3539, %r3543;
	shf.l.wrap.b32 	%r3545, %r3544, %r3544, 7;
	add.s32 	%r3546, %r13, %r21852;
	shf.l.wrap.b32 	%r3547, %r3546, %r3546, 16;
	add.s32 	%r3548, %r21852, %r3547;
	xor.b32  	%r3549, %r21852, %r3548;
	shf.l.wrap.b32 	%r3550, %r3549, %r3549, 12;
	add.s32 	%r3551, %r3546, %r3550;
	xor.b32  	%r3552, %r3547, %r3551;
	shf.l.wrap.b32 	%r3553, %r3552, %r3552, 8;
	add.s32 	%r3554, %r3548, %r3553;
	xor.b32  	%r3555, %r3550, %r3554;
	shf.l.wrap.b32 	%r3556, %r3555, %r3555, 7;
	add.s32 	%r3557, %r14, %r21851;
	shf.l.wrap.b32 	%r3558, %r3557, %r3557, 16;
	add.s32 	%r3559, %r21851, %r3558;
	xor.b32  	%r3560, %r21851, %r3559;
	shf.l.wrap.b32 	%r3561, %r3560, %r3560, 12;
	add.s32 	%r3562, %r3557, %r3561;
	xor.b32  	%r3563, %r3558, %r3562;
	shf.l.wrap.b32 	%r3564, %r3563, %r3563, 8;
	add.s32 	%r3565, %r3559, %r3564;
	xor.b32  	%r3566, %r3561, %r3565;
	shf.l.wrap.b32 	%r3567, %r3566, %r3566, 7;
	add.s32 	%r3568, %r15, %r21850;
	shf.l.wrap.b32 	%r3569, %r3568, %r3568, 16;
	add.s32 	%r3570, %r21850, %r3569;
	xor.b32  	%r3571, %r21850, %r3570;
	shf.l.wrap.b32 	%r3572, %r3571, %r3571, 12;
	add.s32 	%r3573, %r3568, %r3572;
	xor.b32  	%r3574, %r3569, %r3573;
	shf.l.wrap.b32 	%r3575, %r3574, %r3574, 8;
	add.s32 	%r3576, %r3570, %r3575;
	xor.b32  	%r3577, %r3572, %r3576;
	shf.l.wrap.b32 	%r3578, %r3577, %r3577, 7;
	add.s32 	%r3579, %r3540, %r3556;
	xor.b32  	%r3580, %r3575, %r3579;
	shf.l.wrap.b32 	%r3581, %r3580, %r3580, 16;
	add.s32 	%r3582, %r3565, %r3581;
	xor.b32  	%r3583, %r3556, %r3582;
	shf.l.wrap.b32 	%r3584, %r3583, %r3583, 12;
	add.s32 	%r3585, %r3579, %r3584;
	xor.b32  	%r3586, %r3581, %r3585;
	shf.l.wrap.b32 	%r3587, %r3586, %r3586, 8;
	add.s32 	%r3588, %r3582, %r3587;
	xor.b32  	%r3589, %r3584, %r3588;
	shf.l.wrap.b32 	%r3590, %r3589, %r3589, 7;
	add.s32 	%r3591, %r3551, %r3567;
	xor.b32  	%r3592, %r3542, %r3591;
	shf.l.wrap.b32 	%r3593, %r3592, %r3592, 16;
	add.s32 	%r3594, %r3576, %r3593;
	xor.b32  	%r3595, %r3567, %r3594;
	shf.l.wrap.b32 	%r3596, %r3595, %r3595, 12;
	add.s32 	%r3597, %r3591, %r3596;
	xor.b32  	%r3598, %r3593, %r3597;
	shf.l.wrap.b32 	%r3599, %r3598, %r3598, 8;
	add.s32 	%r3600, %r3594, %r3599;
	xor.b32  	%r3601, %r3596, %r3600;
	shf.l.wrap.b32 	%r3602, %r3601, %r3601, 7;
	add.s32 	%r3603, %r3562, %r3578;
	xor.b32  	%r3604, %r3553, %r3603;
	shf.l.wrap.b32 	%r3605, %r3604, %r3604, 16;
	add.s32 	%r3606, %r3543, %r3605;
	xor.b32  	%r3607, %r3578, %r3606;
	shf.l.wrap.b32 	%r3608, %r3607, %r3607, 12;
	add.s32 	%r3609, %r3603, %r3608;
	xor.b32  	%r3610, %r3605, %r3609;
	shf.l.wrap.b32 	%r3611, %r3610, %r3610, 8;
	add.s32 	%r3612, %r3606, %r3611;
	xor.b32  	%r3613, %r3608, %r3612;
	shf.l.wrap.b32 	%r3614, %r3613, %r3613, 7;
	add.s32 	%r3615, %r3573, %r3545;
	xor.b32  	%r3616, %r3564, %r3615;
	shf.l.wrap.b32 	%r3617, %r3616, %r3616, 16;
	add.s32 	%r3618, %r3554, %r3617;
	xor.b32  	%r3619, %r3545, %r3618;
	shf.l.wrap.b32 	%r3620, %r3619, %r3619, 12;
	add.s32 	%r3621, %r3615, %r3620;
	xor.b32  	%r3622, %r3617, %r3621;
	shf.l.wrap.b32 	%r3623, %r3622, %r3622, 8;
	add.s32 	%r3624, %r3618, %r3623;
	xor.b32  	%r3625, %r3620, %r3624;
	shf.l.wrap.b32 	%r3626, %r3625, %r3625, 7;
	add.s32 	%r3627, %r3585, %r3626;
	xor.b32  	%r3628, %r3599, %r3627;
	shf.l.wrap.b32 	%r3629, %r3628, %r3628, 16;
	add.s32 	%r3630, %r3612, %r3629;
	xor.b32  	%r3631, %r3626, %r3630;
	shf.l.wrap.b32 	%r3632, %r3631, %r3631, 12;
	add.s32 	%r3633, %r3627, %r3632;
	xor.b32  	%r3634, %r3629, %r3633;
	shf.l.wrap.b32 	%r3635, %r3634, %r3634, 8;
	add.s32 	%r3636, %r3630, %r3635;
	xor.b32  	%r3637, %r3632, %r3636;
	shf.l.wrap.b32 	%r3638, %r3637, %r3637, 7;
	add.s32 	%r3639, %r3597, %r3590;
	xor.b32  	%r3640, %r3611, %r3639;
	shf.l.wrap.b32 	%r3641, %r3640, %r3640, 16;
	add.s32 	%r3642, %r3624, %r3641;
	xor.b32  	%r3643, %r3590, %r3642;
	shf.l.wrap.b32 	%r3644, %r3643, %r3643, 12;
	add.s32 	%r3645, %r3639, %r3644;
	xor.b32  	%r3646, %r3641, %r3645;
	shf.l.wrap.b32 	%r3647, %r3646, %r3646, 8;
	add.s32 	%r3648, %r3642, %r3647;
	xor.b32  	%r3649, %r3644, %r3648;
	shf.l.wrap.b32 	%r3650, %r3649, %r3649, 7;
	add.s32 	%r3651, %r3609, %r3602;
	xor.b32  	%r3652, %r3623, %r3651;
	shf.l.wrap.b32 	%r3653, %r3652, %r3652, 16;
	add.s32 	%r3654, %r3588, %r3653;
	xor.b32  	%r3655, %r3602, %r3654;
	shf.l.wrap.b32 	%r3656, %r3655, %r3655, 12;
	add.s32 	%r3657, %r3651, %r3656;
	xor.b32  	%r3658, %r3653, %r3657;
	shf.l.wrap.b32 	%r3659, %r3658, %r3658, 8;
	add.s32 	%r3660, %r3654, %r3659;
	xor.b32  	%r3661, %r3656, %r3660;
	shf.l.wrap.b32 	%r3662, %r3661, %r3661, 7;
	add.s32 	%r3663, %r3621, %r3614;
	xor.b32  	%r3664, %r3587, %r3663;
	shf.l.wrap.b32 	%r3665, %r3664, %r3664, 16;
	add.s32 	%r3666, %r3600, %r3665;
	xor.b32  	%r3667, %r3614, %r3666;
	shf.l.wrap.b32 	%r3668, %r3667, %r3667, 12;
	add.s32 	%r3669, %r3663, %r3668;
	xor.b32  	%r3670, %r3665, %r3669;
	shf.l.wrap.b32 	%r3671, %r3670, %r3670, 8;
	add.s32 	%r3672, %r3666, %r3671;
	xor.b32  	%r3673, %r3668, %r3672;
	shf.l.wrap.b32 	%r3674, %r3673, %r3673, 7;
	add.s32 	%r3675, %r3633, %r3650;
	xor.b32  	%r3676, %r3671, %r3675;
	shf.l.wrap.b32 	%r3677, %r3676, %r3676, 16;
	add.s32 	%r3678, %r3660, %r3677;
	xor.b32  	%r3679, %r3650, %r3678;
	shf.l.wrap.b32 	%r3680, %r3679, %r3679, 12;
	add.s32 	%r3681, %r3675, %r3680;
	xor.b32  	%r3682, %r3677, %r3681;
	shf.l.wrap.b32 	%r3683, %r3682, %r3682, 8;
	add.s32 	%r3684, %r3678, %r3683;
	xor.b32  	%r3685, %r3680, %r3684;
	shf.l.wrap.b32 	%r3686, %r3685, %r3685, 7;
	add.s32 	%r3687, %r3645, %r3662;
	xor.b32  	%r3688, %r3635, %r3687;
	shf.l.wrap.b32 	%r3689, %r3688, %r3688, 16;
	add.s32 	%r3690, %r3672, %r3689;
	xor.b32  	%r3691, %r3662, %r3690;
	shf.l.wrap.b32 	%r3692, %r3691, %r3691, 12;
	add.s32 	%r3693, %r3687, %r3692;
	xor.b32  	%r3694, %r3689, %r3693;
	shf.l.wrap.b32 	%r3695, %r3694, %r3694, 8;
	add.s32 	%r3696, %r3690, %r3695;
	xor.b32  	%r3697, %r3692, %r3696;
	shf.l.wrap.b32 	%r3698, %r3697, %r3697, 7;
	add.s32 	%r3699, %r3657, %r3674;
	xor.b32  	%r3700, %r3647, %r3699;
	shf.l.wrap.b32 	%r3701, %r3700, %r3700, 16;
	add.s32 	%r3702, %r3636, %r3701;
	xor.b32  	%r3703, %r3674, %r3702;
	shf.l.wrap.b32 	%r3704, %r3703, %r3703, 12;
	add.s32 	%r3705, %r3699, %r3704;
	xor.b32  	%r3706, %r3701, %r3705;
	shf.l.wrap.b32 	%r3707, %r3706, %r3706, 8;
	add.s32 	%r3708, %r3702, %r3707;
	xor.b32  	%r3709, %r3704, %r3708;
	shf.l.wrap.b32 	%r3710, %r3709, %r3709, 7;
	add.s32 	%r3711, %r3669, %r3638;
	xor.b32  	%r3712, %r3659, %r3711;
	shf.l.wrap.b32 	%r3713, %r3712, %r3712, 16;
	add.s32 	%r3714, %r3648, %r3713;
	xor.b32  	%r3715, %r3638, %r3714;
	shf.l.wrap.b32 	%r3716, %r3715, %r3715, 12;
	add.s32 	%r3717, %r3711, %r3716;
	xor.b32  	%r3718, %r3713, %r3717;
	shf.l.wrap.b32 	%r3719, %r3718, %r3718, 8;
	add.s32 	%r3720, %r3714, %r3719;
	xor.b32  	%r3721, %r3716, %r3720;
	shf.l.wrap.b32 	%r3722, %r3721, %r3721, 7;
	add.s32 	%r3723, %r3681, %r3722;
	xor.b32  	%r3724, %r3695, %r3723;
	shf.l.wrap.b32 	%r3725, %r3724, %r3724, 16;
	add.s32 	%r3726, %r3708, %r3725;
	xor.b32  	%r3727, %r3722, %r3726;
	shf.l.wrap.b32 	%r3728, %r3727, %r3727, 12;
	add.s32 	%r3729, %r3723, %r3728;
	xor.b32  	%r3730, %r3725, %r3729;
	shf.l.wrap.b32 	%r3731, %r3730, %r3730, 8;
	add.s32 	%r3732, %r3726, %r3731;
	xor.b32  	%r3733, %r3728, %r3732;
	shf.l.wrap.b32 	%r3734, %r3733, %r3733, 7;
	add.s32 	%r3735, %r3693, %r3686;
	xor.b32  	%r3736, %r3707, %r3735;
	shf.l.wrap.b32 	%r3737, %r3736, %r3736, 16;
	add.s32 	%r3738, %r3720, %r3737;
	xor.b32  	%r3739, %r3686, %r3738;
	shf.l.wrap.b32 	%r3740, %r3739, %r3739, 12;
	add.s32 	%r3741, %r3735, %r3740;
	xor.b32  	%r3742, %r3737, %r3741;
	shf.l.wrap.b32 	%r3743, %r3742, %r3742, 8;
	add.s32 	%r3744, %r3738, %r3743;
	xor.b32  	%r3745, %r3740, %r3744;
	shf.l.wrap.b32 	%r3746, %r3745, %r3745, 7;
	add.s32 	%r3747, %r3705, %r3698;
	xor.b32  	%r3748, %r3719, %r3747;
	shf.l.wrap.b32 	%r3749, %r3748, %r3748, 16;
	add.s32 	%r3750, %r3684, %r3749;
	xor.b32  	%r3751, %r3698, %r3750;
	shf.l.wrap.b32 	%r3752, %r3751, %r3751, 12;
	add.s32 	%r3753, %r3747, %r3752;
	xor.b32  	%r3754, %r3749, %r3753;
	shf.l.wrap.b32 	%r3755, %r3754, %r3754, 8;
	add.s32 	%r3756, %r3750, %r3755;
	xor.b32  	%r3757, %r3752, %r3756;
	shf.l.wrap.b32 	%r3758, %r3757, %r3757, 7;
	add.s32 	%r3759, %r3717, %r3710;
	xor.b32  	%r3760, %r3683, %r3759;
	shf.l.wrap.b32 	%r3761, %r3760, %r3760, 16;
	add.s32 	%r3762, %r3696, %r3761;
	xor.b32  	%r3763, %r3710, %r3762;
	shf.l.wrap.b32 	%r3764, %r3763, %r3763, 12;
	add.s32 	%r3765, %r3759, %r3764;
	xor.b32  	%r3766, %r3761, %r3765;
	shf.l.wrap.b32 	%r3767, %r3766, %r3766, 8;
	add.s32 	%r3768, %r3762, %r3767;
	xor.b32  	%r3769, %r3764, %r3768;
	shf.l.wrap.b32 	%r3770, %r3769, %r3769, 7;
	add.s32 	%r3771, %r3729, %r3746;
	xor.b32  	%r3772, %r3767, %r3771;
	shf.l.wrap.b32 	%r3773, %r3772, %r3772, 16;
	add.s32 	%r3774, %r3756, %r3773;
	xor.b32  	%r3775, %r3746, %r3774;
	shf.l.wrap.b32 	%r3776, %r3775, %r3775, 12;
	add.s32 	%r3777, %r3771, %r3776;
	xor.b32  	%r3778, %r3773, %r3777;
	shf.l.wrap.b32 	%r3779, %r3778, %r3778, 8;
	add.s32 	%r3780, %r3774, %r3779;
	xor.b32  	%r3781, %r3776, %r3780;
	shf.l.wrap.b32 	%r3782, %r3781, %r3781, 7;
	add.s32 	%r3783, %r3741, %r3758;
	xor.b32  	%r3784, %r3731, %r3783;
	shf.l.wrap.b32 	%r3785, %r3784, %r3784, 16;
	add.s32 	%r3786, %r3768, %r3785;
	xor.b32  	%r3787, %r3758, %r3786;
	shf.l.wrap.b32 	%r3788, %r3787, %r3787, 12;
	add.s32 	%r3789, %r3783, %r3788;
	xor.b32  	%r3790, %r3785, %r3789;
	shf.l.wrap.b32 	%r3791, %r3790, %r3790, 8;
	add.s32 	%r3792, %r3786, %r3791;
	xor.b32  	%r3793, %r3788, %r3792;
	shf.l.wrap.b32 	%r3794, %r3793, %r3793, 7;
	add.s32 	%r3795, %r3753, %r3770;
	xor.b32  	%r3796, %r3743, %r3795;
	shf.l.wrap.b32 	%r3797, %r3796, %r3796, 16;
	add.s32 	%r3798, %r3732, %r3797;
	xor.b32  	%r3799, %r3770, %r3798;
	shf.l.wrap.b32 	%r3800, %r3799, %r3799, 12;
	add.s32 	%r3801, %r3795, %r3800;
	xor.b32  	%r3802, %r3797, %r3801;
	shf.l.wrap.b32 	%r3803, %r3802, %r3802, 8;
	add.s32 	%r3804, %r3798, %r3803;
	xor.b32  	%r3805, %r3800, %r3804;
	shf.l.wrap.b32 	%r3806, %r3805, %r3805, 7;
	add.s32 	%r3807, %r3765, %r3734;
	xor.b32  	%r3808, %r3755, %r3807;
	shf.l.wrap.b32 	%r3809, %r3808, %r3808, 16;
	add.s32 	%r3810, %r3744, %r3809;
	xor.b32  	%r3811, %r3734, %r3810;
	shf.l.wrap.b32 	%r3812, %r3811, %r3811, 12;
	add.s32 	%r3813, %r3807, %r3812;
	xor.b32  	%r3814, %r3809, %r3813;
	shf.l.wrap.b32 	%r3815, %r3814, %r3814, 8;
	add.s32 	%r3816, %r3810, %r3815;
	xor.b32  	%r3817, %r3812, %r3816;
	shf.l.wrap.b32 	%r3818, %r3817, %r3817, 7;
	add.s32 	%r3819, %r3777, %r3818;
	xor.b32  	%r3820, %r3791, %r3819;
	shf.l.wrap.b32 	%r3821, %r3820, %r3820, 16;
	add.s32 	%r3822, %r3804, %r3821;
	xor.b32  	%r3823, %r3818, %r3822;
	shf.l.wrap.b32 	%r3824, %r3823, %r3823, 12;
	add.s32 	%r3825, %r3819, %r3824;
	xor.b32  	%r3826, %r3821, %r3825;
	shf.l.wrap.b32 	%r3827, %r3826, %r3826, 8;
	add.s32 	%r3828, %r3822, %r3827;
	xor.b32  	%r3829, %r3824, %r3828;
	shf.l.wrap.b32 	%r3830, %r3829, %r3829, 7;
	add.s32 	%r3831, %r3789, %r3782;
	xor.b32  	%r3832, %r3803, %r3831;
	shf.l.wrap.b32 	%r3833, %r3832, %r3832, 16;
	add.s32 	%r3834, %r3816, %r3833;
	xor.b32  	%r3835, %r3782, %r3834;
	shf.l.wrap.b32 	%r3836, %r3835, %r3835, 12;
	add.s32 	%r3837, %r3831, %r3836;
	xor.b32  	%r3838, %r3833, %r3837;
	shf.l.wrap.b32 	%r3839, %r3838, %r3838, 8;
	add.s32 	%r3840, %r3834, %r3839;
	xor.b32  	%r3841, %r3836, %r3840;
	shf.l.wrap.b32 	%r3842, %r3841, %r3841, 7;
	add.s32 	%r3843, %r3801, %r3794;
	xor.b32  	%r3844, %r3815, %r3843;
	shf.l.wrap.b32 	%r3845, %r3844, %r3844, 16;
	add.s32 	%r3846, %r3780, %r3845;
	xor.b32  	%r3847, %r3794, %r3846;
	shf.l.wrap.b32 	%r3848, %r3847, %r3847, 12;
	add.s32 	%r3849, %r3843, %r3848;
	xor.b32  	%r3850, %r3845, %r3849;
	shf.l.wrap.b32 	%r3851, %r3850, %r3850, 8;
	add.s32 	%r3852, %r3846, %r3851;
	xor.b32  	%r3853, %r3848, %r3852;
	shf.l.wrap.b32 	%r3854, %r3853, %r3853, 7;
	add.s32 	%r3855, %r3813, %r3806;
	xor.b32  	%r3856, %r3779, %r3855;
	shf.l.wrap.b32 	%r3857, %r3856, %r3856, 16;
	add.s32 	%r3858, %r3792, %r3857;
	xor.b32  	%r3859, %r3806, %r3858;
	shf.l.wrap.b32 	%r3860, %r3859, %r3859, 12;
	add.s32 	%r3861, %r3855, %r3860;
	xor.b32  	%r3862, %r3857, %r3861;
	shf.l.wrap.b32 	%r3863, %r3862, %r3862, 8;
	add.s32 	%r3864, %r3858, %r3863;
	xor.b32  	%r3865, %r3860, %r3864;
	shf.l.wrap.b32 	%r3866, %r3865, %r3865, 7;
	add.s32 	%r3867, %r3825, %r3842;
	xor.b32  	%r3868, %r3863, %r3867;
	shf.l.wrap.b32 	%r3869, %r3868, %r3868, 16;
	add.s32 	%r3870, %r3852, %r3869;
	xor.b32  	%r3871, %r3842, %r3870;
	shf.l.wrap.b32 	%r3872, %r3871, %r3871, 12;
	add.s32 	%r3873, %r3867, %r3872;
	xor.b32  	%r3874, %r3869, %r3873;
	shf.l.wrap.b32 	%r3875, %r3874, %r3874, 8;
	add.s32 	%r3876, %r3870, %r3875;
	xor.b32  	%r3877, %r3872, %r3876;
	shf.l.wrap.b32 	%r3878, %r3877, %r3877, 7;
	add.s32 	%r3879, %r3837, %r3854;
	xor.b32  	%r3880, %r3827, %r3879;
	shf.l.wrap.b32 	%r3881, %r3880, %r3880, 16;
	add.s32 	%r3882, %r3864, %r3881;
	xor.b32  	%r3883, %r3854, %r3882;
	shf.l.wrap.b32 	%r3884, %r3883, %r3883, 12;
	add.s32 	%r3885, %r3879, %r3884;
	xor.b32  	%r3886, %r3881, %r3885;
	shf.l.wrap.b32 	%r3887, %r3886, %r3886, 8;
	add.s32 	%r3888, %r3882, %r3887;
	xor.b32  	%r3889, %r3884, %r3888;
	shf.l.wrap.b32 	%r3890, %r3889, %r3889, 7;
	add.s32 	%r3891, %r3849, %r3866;
	xor.b32  	%r3892, %r3839, %r3891;
	shf.l.wrap.b32 	%r3893, %r3892, %r3892, 16;
	add.s32 	%r3894, %r3828, %r3893;
	xor.b32  	%r3895, %r3866, %r3894;
	shf.l.wrap.b32 	%r3896, %r3895, %r3895, 12;
	add.s32 	%r3897, %r3891, %r3896;
	xor.b32  	%r3898, %r3893, %r3897;
	shf.l.wrap.b32 	%r3899, %r3898, %r3898, 8;
	add.s32 	%r3900, %r3894, %r3899;
	xor.b32  	%r3901, %r3896, %r3900;
	shf.l.wrap.b32 	%r3902, %r3901, %r3901, 7;
	add.s32 	%r3903, %r3861, %r3830;
	xor.b32  	%r3904, %r3851, %r3903;
	shf.l.wrap.b32 	%r3905, %r3904, %r3904, 16;
	add.s32 	%r3906, %r3840, %r3905;
	xor.b32  	%r3907, %r3830, %r3906;
	shf.l.wrap.b32 	%r3908, %r3907, %r3907, 12;
	add.s32 	%r3909, %r3903, %r3908;
	xor.b32  	%r3910, %r3905, %r3909;
	shf.l.wrap.b32 	%r3911, %r3910, %r3910, 8;
	add.s32 	%r3912, %r3906, %r3911;
	xor.b32  	%r3913, %r3908, %r3912;
	shf.l.wrap.b32 	%r3914, %r3913, %r3913, 7;
	add.s32 	%r21845, %r12, %r3873;
	add.s32 	%r21844, %r13, %r3885;
	add.s32 	%r21843, %r14, %r3897;
	add.s32 	%r21842, %r15, %r3909;
	add.s32 	%r21846, %r21853, %r3914;
	add.s32 	%r21847, %r21852, %r3878;
	add.s32 	%r21848, %r21851, %r3890;
	add.s32 	%r21849, %r21850, %r3902;
	xor.b32  	%r3915, %r3535, 1;
	shf.l.wrap.b32 	%r3916, %r3535, %r3915, 16;
	add.s32 	%r3917, %r21853, %r3916;
	xor.b32  	%r3918, %r21853, %r3917;
	shf.l.wrap.b32 	%r3919, %r3918, %r3918, 12;
	add.s32 	%r3920, %r3535, %r3919;
	xor.b32  	%r3921, %r3916, %r3920;
	shf.l.wrap.b32 	%r3922, %r3921, %r3921, 8;
	add.s32 	%r3923, %r3917, %r3922;
	xor.b32  	%r3924, %r3919, %r3923;
	shf.l.wrap.b32 	%r3925, %r3924, %r3924, 7;
	add.s32 	%r3926, %r3920, %r3556;
	xor.b32  	%r3927, %r3575, %r3926;
	shf.l.wrap.b32 	%r3928, %r3927, %r3927, 16;
	add.s32 	%r3929, %r3565, %r3928;
	xor.b32  	%r3930, %r3556, %r3929;
	shf.l.wrap.b32 	%r3931, %r3930, %r3930, 12;
	add.s32 	%r3932, %r3926, %r3931;
	xor.b32  	%r3933, %r3928, %r3932;
	shf.l.wrap.b32 	%r3934, %r3933, %r3933, 8;
	add.s32 	%r3935, %r3929, %r3934;
	xor.b32  	%r3936, %r3931, %r3935;
	shf.l.wrap.b32 	%r3937, %r3936, %r3936, 7;
	xor.b32  	%r3938, %r3922, %r3591;
	shf.l.wrap.b32 	%r3939, %r3938, %r3938, 16;
	add.s32 	%r3940, %r3576, %r3939;
	xor.b32  	%r3941, %r3567, %r3940;
	shf.l.wrap.b32 	%r3942, %r3941, %r3941, 12;
	add.s32 	%r3943, %r3591, %r3942;
	xor.b32  	%r3944, %r3939, %r3943;
	shf.l.wrap.b32 	%r3945, %r3944, %r3944, 8;
	add.s32 	%r3946, %r3940, %r3945;
	xor.b32  	%r3947, %r3942, %r3946;
	shf.l.wrap.b32 	%r3948, %r3947, %r3947, 7;
	add.s32 	%r3949, %r3923, %r3605;
	xor.b32  	%r3950, %r3578, %r3949;
	shf.l.wrap.b32 	%r3951, %r3950, %r3950, 12;
	add.s32 	%r3952, %r3603, %r3951;
	xor.b32  	%r3953, %r3605, %r3952;
	shf.l.wrap.b32 	%r3954, %r3953, %r3953, 8;
	add.s32 	%r3955, %r3949, %r3954;
	xor.b32  	%r3956, %r3951, %r3955;
	shf.l.wrap.b32 	%r3957, %r3956, %r3956, 7;
	add.s32 	%r3958, %r3573, %r3925;
	xor.b32  	%r3959, %r3564, %r3958;
	shf.l.wrap.b32 	%r3960, %r3959, %r3959, 16;
	add.s32 	%r3961, %r3554, %r3960;
	xor.b32  	%r3962, %r3925, %r3961;
	shf.l.wrap.b32 	%r3963, %r3962, %r3962, 12;
	add.s32 	%r3964, %r3958, %r3963;
	xor.b32  	%r3965, %r3960, %r3964;
	shf.l.wrap.b32 	%r3966, %r3965, %r3965, 8;
	add.s32 	%r3967, %r3961, %r3966;
	xor.b32  	%r3968, %r3963, %r3967;
	shf.l.wrap.b32 	%r3969, %r3968, %r3968, 7;
	add.s32 	%r3970, %r3932, %r3969;
	xor.b32  	%r3971, %r3945, %r3970;
	shf.l.wrap.b32 	%r3972, %r3971, %r3971, 16;
	add.s32 	%r3973, %r3955, %r3972;
	xor.b32  	%r3974, %r3969, %r3973;
	shf.l.wrap.b32 	%r3975, %r3974, %r3974, 12;
	add.s32 	%r3976, %r3970, %r3975;
	xor.b32  	%r3977, %r3972, %r3976;
	shf.l.wrap.b32 	%r3978, %r3977, %r3977, 8;
	add.s32 	%r3979, %r3973, %r3978;
	xor.b32  	%r3980, %r3975, %r3979;
	shf.l.wrap.b32 	%r3981, %r3980, %r3980, 7;
	add.s32 	%r3982, %r3943, %r3937;
	xor.b32  	%r3983, %r3954, %r3982;
	shf.l.wrap.b32 	%r3984, %r3983, %r3983, 16;
	add.s32 	%r3985, %r3967, %r3984;
	xor.b32  	%r3986, %r3937, %r3985;
	shf.l.wrap.b32 	%r3987, %r3986, %r3986, 12;
	add.s32 	%r3988, %r3982, %r3987;
	xor.b32  	%r3989, %r3984, %r3988;
	shf.l.wrap.b32 	%r3990, %r3989, %r3989, 8;
	add.s32 	%r3991, %r3985, %r3990;
	xor.b32  	%r3992, %r3987, %r3991;
	shf.l.wrap.b32 	%r3993, %r3992, %r3992, 7;
	add.s32 	%r3994, %r3952, %r3948;
	xor.b32  	%r3995, %r3966, %r3994;
	shf.l.wrap.b32 	%r3996, %r3995, %r3995, 16;
	add.s32 	%r3997, %r3935, %r3996;
	xor.b32  	%r3998, %r3948, %r3997;
	shf.l.wrap.b32 	%r3999, %r3998, %r3998, 12;
	add.s32 	%r4000, %r3994, %r3999;
	xor.b32  	%r4001, %r3996, %r4000;
	shf.l.wrap.b32 	%r4002, %r4001, %r4001, 8;
	add.s32 	%r4003, %r3997, %r4002;
	xor.b32  	%r4004, %r3999, %r4003;
	shf.l.wrap.b32 	%r4005, %r4004, %r4004, 7;
	add.s32 	%r4006, %r3964, %r3957;
	xor.b32  	%r4007, %r3934, %r4006;
	shf.l.wrap.b32 	%r4008, %r4007, %r4007, 16;
	add.s32 	%r4009, %r3946, %r4008;
	xor.b32  	%r4010, %r3957, %r4009;
	shf.l.wrap.b32 	%r4011, %r4010, %r4010, 12;
	add.s32 	%r4012, %r4006, %r4011;
	xor.b32  	%r4013, %r4008, %r4012;
	shf.l.wrap.b32 	%r4014, %r4013, %r4013, 8;
	add.s32 	%r4015, %r4009, %r4014;
	xor.b32  	%r4016, %r4011, %r4015;
	shf.l.wrap.b32 	%r4017, %r4016, %r4016, 7;
	add.s32 	%r4018, %r3976, %r3993;
	xor.b32  	%r4019, %r4014, %r4018;
	shf.l.wrap.b32 	%r4020, %r4019, %r4019, 16;
	add.s32 	%r4021, %r4003, %r4020;
	xor.b32  	%r4022, %r3993, %r4021;
	shf.l.wrap.b32 	%r4023, %r4022, %r4022, 12;
	add.s32 	%r4024, %r4018, %r4023;
	xor.b32  	%r4025, %r4020, %r4024;
	shf.l.wrap.b32 	%r4026, %r4025, %r4025, 8;
	add.s32 	%r4027, %r4021, %r4026;
	xor.b32  	%r4028, %r4023, %r4027;
	shf.l.wrap.b32 	%r4029, %r4028, %r4028, 7;
	add.s32 	%r4030, %r3988, %r4005;
	xor.b32  	%r4031, %r3978, %r4030;
	shf.l.wrap.b32 	%r4032, %r4031, %r4031, 16;
	add.s32 	%r4033, %r4015, %r4032;
	xor.b32  	%r4034, %r4005, %r4033;
	shf.l.wrap.b32 	%r4035, %r4034, %r4034, 12;
	add.s32 	%r4036, %r4030, %r4035;
	xor.b32  	%r4037, %r4032, %r4036;
	shf.l.wrap.b32 	%r4038, %r4037, %r4037, 8;
	add.s32 	%r4039, %r4033, %r4038;
	xor.b32  	%r4040, %r4035, %r4039;
	shf.l.wrap.b32 	%r4041, %r4040, %r4040, 7;
	add.s32 	%r4042, %r4000, %r4017;
	xor.b32  	%r4043, %r3990, %r4042;
	shf.l.wrap.b32 	%r4044, %r4043, %r4043, 16;
	add.s32 	%r4045, %r3979, %r4044;
	xor.b32  	%r4046, %r4017, %r4045;
	shf.l.wrap.b32 	%r4047, %r4046, %r4046, 12;
	add.s32 	%r4048, %r4042, %r4047;
	xor.b32  	%r4049, %r4044, %r4048;
	shf.l.wrap.b32 	%r4050, %r4049, %r4049, 8;
	add.s32 	%r4051, %r4045, %r4050;
	xor.b32  	%r4052, %r4047, %r4051;
	shf.l.wrap.b32 	%r4053, %r4052, %r4052, 7;
	add.s32 	%r4054, %r4012, %r3981;
	xor.b32  	%r4055, %r4002, %r4054;
	shf.l.wrap.b32 	%r4056, %r4055, %r4055, 16;
	add.s32 	%r4057, %r3991, %r4056;
	xor.b32  	%r4058, %r3981, %r4057;
	shf.l.wrap.b32 	%r4059, %r4058, %r4058, 12;
	add.s32 	%r4060, %r4054, %r4059;
	xor.b32  	%r4061, %r4056, %r4060;
	shf.l.wrap.b32 	%r4062, %r4061, %r4061, 8;
	add.s32 	%r4063, %r4057, %r4062;
	xor.b32  	%r4064, %r4059, %r4063;
	shf.l.wrap.b32 	%r4065, %r4064, %r4064, 7;
	add.s32 	%r4066, %r4024, %r4065;
	xor.b32  	%r4067, %r4038, %r4066;
	shf.l.wrap.b32 	%r4068, %r4067, %r4067, 16;
	add.s32 	%r4069, %r4051, %r4068;
	xor.b32  	%r4070, %r4065, %r4069;
	shf.l.wrap.b32 	%r4071, %r4070, %r4070, 12;
	add.s32 	%r4072, %r4066, %r4071;
	xor.b32  	%r4073, %r4068, %r4072;
	shf.l.wrap.b32 	%r4074, %r4073, %r4073, 8;
	add.s32 	%r4075, %r4069, %r4074;
	xor.b32  	%r4076, %r4071, %r4075;
	shf.l.wrap.b32 	%r4077, %r4076, %r4076, 7;
	add.s32 	%r4078, %r4036, %r4029;
	xor.b32  	%r4079, %r4050, %r4078;
	shf.l.wrap.b32 	%r4080, %r4079, %r4079, 16;
	add.s32 	%r4081, %r4063, %r4080;
	xor.b32  	%r4082, %r4029, %r4081;
	shf.l.wrap.b32 	%r4083, %r4082, %r4082, 12;
	add.s32 	%r4084, %r4078, %r4083;
	xor.b32  	%r4085, %r4080, %r4084;
	shf.l.wrap.b32 	%r4086, %r4085, %r4085, 8;
	add.s32 	%r4087, %r4081, %r4086;
	xor.b32  	%r4088, %r4083, %r4087;
	shf.l.wrap.b32 	%r4089, %r4088, %r4088, 7;
	add.s32 	%r4090, %r4048, %r4041;
	xor.b32  	%r4091, %r4062, %r4090;
	shf.l.wrap.b32 	%r4092, %r4091, %r4091, 16;
	add.s32 	%r4093, %r4027, %r4092;
	xor.b32  	%r4094, %r4041, %r4093;
	shf.l.wrap.b32 	%r4095, %r4094, %r4094, 12;
	add.s32 	%r4096, %r4090, %r4095;
	xor.b32  	%r4097, %r4092, %r4096;
	shf.l.wrap.b32 	%r4098, %r4097, %r4097, 8;
	add.s32 	%r4099, %r4093, %r4098;
	xor.b32  	%r4100, %r4095, %r4099;
	shf.l.wrap.b32 	%r4101, %r4100, %r4100, 7;
	add.s32 	%r4102, %r4060, %r4053;
	xor.b32  	%r4103, %r4026, %r4102;
	shf.l.wrap.b32 	%r4104, %r4103, %r4103, 16;
	add.s32 	%r4105, %r4039, %r4104;
	xor.b32  	%r4106, %r4053, %r4105;
	shf.l.wrap.b32 	%r4107, %r4106, %r4106, 12;
	add.s32 	%r4108, %r4102, %r4107;
	xor.b32  	%r4109, %r4104, %r4108;
	shf.l.wrap.b32 	%r4110, %r4109, %r4109, 8;
	add.s32 	%r4111, %r4105, %r4110;
	xor.b32  	%r4112, %r4107, %r4111;
	shf.l.wrap.b32 	%r4113, %r4112, %r4112, 7;
	add.s32 	%r4114, %r4072, %r4089;
	xor.b32  	%r4115, %r4110, %r4114;
	shf.l.wrap.b32 	%r4116, %r4115, %r4115, 16;
	add.s32 	%r4117, %r4099, %r4116;
	xor.b32  	%r4118, %r4089, %r4117;
	shf.l.wrap.b32 	%r4119, %r4118, %r4118, 12;
	add.s32 	%r4120, %r4114, %r4119;
	xor.b32  	%r4121, %r4116, %r4120;
	shf.l.wrap.b32 	%r4122, %r4121, %r4121, 8;
	add.s32 	%r4123, %r4117, %r4122;
	xor.b32  	%r4124, %r4119, %r4123;
	shf.l.wrap.b32 	%r4125, %r4124, %r4124, 7;
	add.s32 	%r4126, %r4084, %r4101;
	xor.b32  	%r4127, %r4074, %r4126;
	shf.l.wrap.b32 	%r4128, %r4127, %r4127, 16;
	add.s32 	%r4129, %r4111, %r4128;
	xor.b32  	%r4130, %r4101, %r4129;
	shf.l.wrap.b32 	%r4131, %r4130, %r4130, 12;
	add.s32 	%r4132, %r4126, %r4131;
	xor.b32  	%r4133, %r4128, %r4132;
	shf.l.wrap.b32 	%r4134, %r4133, %r4133, 8;
	add.s32 	%r4135, %r4129, %r4134;
	xor.b32  	%r4136, %r4131, %r4135;
	shf.l.wrap.b32 	%r4137, %r4136, %r4136, 7;
	add.s32 	%r4138, %r4096, %r4113;
	xor.b32  	%r4139, %r4086, %r4138;
	shf.l.wrap.b32 	%r4140, %r4139, %r4139, 16;
	add.s32 	%r4141, %r4075, %r4140;
	xor.b32  	%r4142, %r4113, %r4141;
	shf.l.wrap.b32 	%r4143, %r4142, %r4142, 12;
	add.s32 	%r4144, %r4138, %r4143;
	xor.b32  	%r4145, %r4140, %r4144;
	shf.l.wrap.b32 	%r4146, %r4145, %r4145, 8;
	add.s32 	%r4147, %r4141, %r4146;
	xor.b32  	%r4148, %r4143, %r4147;
	shf.l.wrap.b32 	%r4149, %r4148, %r4148, 7;
	add.s32 	%r4150, %r4108, %r4077;
	xor.b32  	%r4151, %r4098, %r4150;
	shf.l.wrap.b32 	%r4152, %r4151, %r4151, 16;
	add.s32 	%r4153, %r4087, %r4152;
	xor.b32  	%r4154, %r4077, %r4153;
	shf.l.wrap.b32 	%r4155, %r4154, %r4154, 12;
	add.s32 	%r4156, %r4150, %r4155;
	xor.b32  	%r4157, %r4152, %r4156;
	shf.l.wrap.b32 	%r4158, %r4157, %r4157, 8;
	add.s32 	%r4159, %r4153, %r4158;
	xor.b32  	%r4160, %r4155, %r4159;
	shf.l.wrap.b32 	%r4161, %r4160, %r4160, 7;
	add.s32 	%r4162, %r4120, %r4161;
	xor.b32  	%r4163, %r4134, %r4162;
	shf.l.wrap.b32 	%r4164, %r4163, %r4163, 16;
	add.s32 	%r4165, %r4147, %r4164;
	xor.b32  	%r4166, %r4161, %r4165;
	shf.l.wrap.b32 	%r4167, %r4166, %r4166, 12;
	add.s32 	%r4168, %r4162, %r4167;
	xor.b32  	%r4169, %r4164, %r4168;
	shf.l.wrap.b32 	%r4170, %r4169, %r4169, 8;
	add.s32 	%r4171, %r4132, %r4125;
	xor.b32  	%r4172, %r4146, %r4171;
	shf.l.wrap.b32 	%r4173, %r4172, %r4172, 16;
	add.s32 	%r4174, %r4159, %r4173;
	xor.b32  	%r4175, %r4125, %r4174;
	shf.l.wrap.b32 	%r4176, %r4175, %r4175, 12;
	add.s32 	%r4177, %r4171, %r4176;
	xor.b32  	%r4178, %r4173, %r4177;
	shf.l.wrap.b32 	%r4179, %r4178, %r4178, 8;
	add.s32 	%r4180, %r4174, %r4179;
	xor.b32  	%r4181, %r4176, %r4180;
	shf.l.wrap.b32 	%r4182, %r4181, %r4181, 7;
	add.s32 	%r4183, %r4144, %r4137;
	xor.b32  	%r4184, %r4158, %r4183;
	shf.l.wrap.b32 	%r4185, %r4184, %r4184, 16;
	add.s32 	%r4186, %r4123, %r4185;
	xor.b32  	%r4187, %r4137, %r4186;
	shf.l.wrap.b32 	%r4188, %r4187, %r4187, 12;
	add.s32 	%r4189, %r4183, %r4188;
	xor.b32  	%r4190, %r4185, %r4189;
	shf.l.wrap.b32 	%r4191, %r4190, %r4190, 8;
	add.s32 	%r4192, %r4186, %r4191;
	xor.b32  	%r4193, %r4188, %r4192;
	shf.l.wrap.b32 	%r4194, %r4193, %r4193, 7;
	add.s32 	%r4195, %r4156, %r4149;
	xor.b32  	%r4196, %r4122, %r4195;
	shf.l.wrap.b32 	%r4197, %r4196, %r4196, 16;
	add.s32 	%r4198, %r4135, %r4197;
	xor.b32  	%r4199, %r4149, %r4198;
	shf.l.wrap.b32 	%r4200, %r4199, %r4199, 12;
	add.s32 	%r4201, %r4195, %r4200;
	xor.b32  	%r4202, %r4197, %r4201;
	shf.l.wrap.b32 	%r4203, %r4202, %r4202, 8;
	add.s32 	%r4204, %r4198, %r4203;
	add.s32 	%r4205, %r4168, %r4182;
	xor.b32  	%r4206, %r4203, %r4205;
	shf.l.wrap.b32 	%r4207, %r4206, %r4206, 16;
	add.s32 	%r4208, %r4192, %r4207;
	xor.b32  	%r4209, %r4182, %r4208;
	shr.u32 	%r4210, %r4209, 20;
	add.s32 	%r4211, %r4205, %r4210;
	add.s32 	%r4212, %r4177, %r4194;
	xor.b32  	%r4213, %r4170, %r4212;
	shf.l.wrap.b32 	%r4214, %r4213, %r4213, 16;
	add.s32 	%r4215, %r4204, %r4214;
	xor.b32  	%r4216, %r4194, %r4215;
	shr.u32 	%r4217, %r4216, 20;
	add.s32 	%r4218, %r4212, %r4217;
	add.s32 	%r4219, %r12, %r4211;
	add.s32 	%r4220, %r13, %r4218;
	not.b32 	%r4221, %r21841;
	add.s32 	%r4222, %r65, %r4221;
	mov.b32 	%r4223, 1;
	shl.b32 	%r4224, %r4223, %r4222;
	and.b32  	%r80, %r4224, %r11;
	setp.eq.s32 	%p13, %r80, 0;
	selp.b32 	%r4225, %r4219, %r4220, %p13;
	cvt.u16.u32 	%rs165, %r4225;
	and.b16  	%rs313, %rs165, 1;
	and.b16  	%rs166, %rs311, 255;
	setp.ne.s16 	%p14, %rs166, 1;
	@%p14 bra 	$L__BB2_16;
	setp.eq.s32 	%p15, %r80, 0;
	mul.wide.u32 	%rd16, %r21841, 16;
	add.s64 	%rd17, %rd1, %rd16;
	ld.global.u32 	%r4226, [%rd17+508];
	selp.b32 	%r4227, %r21845, %r21846, %p15;
	xor.b32  	%r4228, %r4227, %r4226;
	selp.b32 	%r4229, %r21844, %r21847, %p15;
	selp.b32 	%r21845, %r4228, %r21845, %p15;
	selp.b32 	%r21846, %r21846, %r4228, %p15;
	ld.global.u32 	%r4230, [%rd17+512];
	xor.b32  	%r4231, %r4229, %r4230;
	selp.b32 	%r4232, %r21843, %r21848, %p15;
	selp.b32 	%r21844, %r4231, %r21844, %p15;
	selp.b32 	%r21847, %r21847, %r4231, %p15;
	ld.global.u32 	%r4233, [%rd17+516];
	xor.b32  	%r4234, %r4232, %r4233;
	selp.b32 	%r4235, %r21842, %r21849, %p15;
	selp.b32 	%r21843, %r4234, %r21843, %p15;
	selp.b32 	%r21848, %r21848, %r4234, %p15;
	ld.global.u32 	%r4236, [%rd17+520];
	xor.b32  	%r4237, %r4235, %r4236;
	selp.b32 	%r4238, 420, 445, %p15;
	selp.b32 	%r21842, %r4237, %r21842, %p15;
	selp.b32 	%r21849, %r21849, %r4237, %p15;
	add.s32 	%r4239, %r4238, %r21841;
	cvt.u64.u32 	%rd18, %r4239;
	add.s64 	%rd19, %rd1, %rd18;
	ld.global.u8 	%rs167, [%rd19+488];
	xor.b16  	%rs313, %rs167, %rs313;
$L__BB2_16:
	setp.eq.s32 	%p16, %r80, 0;
	selp.b32 	%r21853, %r21845, %r21846, %p16;
	selp.b32 	%r21852, %r21844, %r21847, %p16;
	selp.b32 	%r21851, %r21843, %r21848, %p16;
	selp.b32 	%r21850, %r21842, %r21849, %p16;
	add.s32 	%r101, %r21841, 1;
	setp.ne.s32 	%p17, %r21841, %r66;
	mov.u16 	%rs311, %rs313;
	mov.u32 	%r21841, %r101;
	@%p17 bra 	$L__BB2_14;
$L__BB2_17:
	st.shared.u32 	[s_mem+49364], %r21853;
	st.shared.v2.u32 	[s_mem+49368], {%r21852, %r21851};
	st.shared.u32 	[s_mem+49376], %r21850;
	st.shared.u8 	[s_mem+49380], %rs313;
	ld.global.v2.u8 	{%rs316, %rs17}, [%rd1+992];
	ld.global.u32 	%r21870, [%rd1+976];
	ld.global.u32 	%r21869, [%rd1+980];
	ld.global.u32 	%r21868, [%rd1+984];
	ld.global.u32 	%r21867, [%rd1+988];
	setp.lt.u16 	%p18, %rs17, 12;
	@%p18 bra 	$L__BB2_22;
	cvt.u32.u16 	%r4241, %rs17;
	and.b32  	%r110, %r4241, 255;
	add.s32 	%r111, %r110, -12;
	mov.b32 	%r21858, 0;
	mov.u16 	%rs314, %rs316;
$L__BB2_19:
	add.s32 	%r4242, %r12, %r21870;
	shf.l.wrap.b32 	%r4243, %r4242, %r4242, 16;
	add.s32 	%r4244, %r21870, %r4243;
	xor.b32  	%r4245, %r21870, %r4244;
	shf.l.wrap.b32 	%r4246, %r4245, %r4245, 12;
	add.s32 	%r4247, %r4242, %r4246;
	xor.b32  	%r4248, %r4243, %r4247;
	shf.l.wrap.b32 	%r4249, %r4248, %r4248, 8;
	add.s32 	%r4250, %r4244, %r4249;
	xor.b32  	%r4251, %r4246, %r4250;
	shf.l.wrap.b32 	%r4252, %r4251, %r4251, 7;
	add.s32 	%r4253, %r13, %r21869;
	shf.l.wrap.b32 	%r4254, %r4253, %r4253, 16;
	add.s32 	%r4255, %r21869, %r4254;
	xor.b32  	%r4256, %r21869, %r4255;
	shf.l.wrap.b32 	%r4257, %r4256, %r4256, 12;
	add.s32 	%r4258, %r4253, %r4257;
	xor.b32  	%r4259, %r4254, %r4258;
	shf.l.wrap.b32 	%r4260, %r4259, %r4259, 8;
	add.s32 	%r4261, %r4255, %r4260;
	xor.b32  	%r4262, %r4257, %r4261;
	shf.l.wrap.b32 	%r4263, %r4262, %r4262, 7;
	add.s32 	%r4264, %r14, %r21868;
	shf.l.wrap.b32 	%r4265, %r4264, %r4264, 16;
	add.s32 	%r4266, %r21868, %r4265;
	xor.b32  	%r4267, %r21868, %r4266;
	shf.l.wrap.b32 	%r4268, %r4267, %r4267, 12;
	add.s32 	%r4269, %r4264, %r4268;
	xor.b32  	%r4270, %r4265, %r4269;
	shf.l.wrap.b32 	%r4271, %r4270, %r4270, 8;
	add.s32 	%r4272, %r4266, %r4271;
	xor.b32  	%r4273, %r4268, %r4272;
	shf.l.wrap.b32 	%r4274, %r4273, %r4273, 7;
	add.s32 	%r4275, %r15, %r21867;
	shf.l.wrap.b32 	%r4276, %r4275, %r4275, 16;
	add.s32 	%r4277, %r21867, %r4276;
	xor.b32  	%r4278, %r21867, %r4277;
	shf.l.wrap.b32 	%r4279, %r4278, %r4278, 12;
	add.s32 	%r4280, %r4275, %r4279;
	xor.b32  	%r4281, %r4276, %r4280;
	shf.l.wrap.b32 	%r4282, %r4281, %r4281, 8;
	add.s32 	%r4283, %r4277, %r4282;
	xor.b32  	%r4284, %r4279, %r4283;
	shf.l.wrap.b32 	%r4285, %r4284, %r4284, 7;
	add.s32 	%r4286, %r4247, %r4263;
	xor.b32  	%r4287, %r4282, %r4286;
	shf.l.wrap.b32 	%r4288, %r4287, %r4287, 16;
	add.s32 	%r4289, %r4272, %r4288;
	xor.b32  	%r4290, %r4263, %r4289;
	shf.l.wrap.b32 	%r4291, %r4290, %r4290, 12;
	add.s32 	%r4292, %r4286, %r4291;
	xor.b32  	%r4293, %r4288, %r4292;
	shf.l.wrap.b32 	%r4294, %r4293, %r4293, 8;
	add.s32 	%r4295, %r4289, %r4294;
	xor.b32  	%r4296, %r4291, %r4295;
	shf.l.wrap.b32 	%r4297, %r4296, %r4296, 7;
	add.s32 	%r4298, %r4258, %r4274;
	xor.b32  	%r4299, %r4249, %r4298;
	shf.l.wrap.b32 	%r4300, %r4299, %r4299, 16;
	add.s32 	%r4301, %r4283, %r4300;
	xor.b32  	%r4302, %r4274, %r4301;
	shf.l.wrap.b32 	%r4303, %r4302, %r4302, 12;
	add.s32 	%r4304, %r4298, %r4303;
	xor.b32  	%r4305, %r4300, %r4304;
	shf.l.wrap.b32 	%r4306, %r4305, %r4305, 8;
	add.s32 	%r4307, %r4301, %r4306;
	xor.b32  	%r4308, %r4303, %r4307;
	shf.l.wrap.b32 	%r4309, %r4308, %r4308, 7;
	add.s32 	%r4310, %r4269, %r4285;
	xor.b32  	%r4311, %r4260, %r4310;
	shf.l.wrap.b32 	%r4312, %r4311, %r4311, 16;
	add.s32 	%r4313, %r4250, %r4312;
	xor.b32  	%r4314, %r4285, %r4313;
	shf.l.wrap.b32 	%r4315, %r4314, %r4314, 12;
	add.s32 	%r4316, %r4310, %r4315;
	xor.b32  	%r4317, %r4312, %r4316;
	shf.l.wrap.b32 	%r4318, %r4317, %r4317, 8;
	add.s32 	%r4319, %r4313, %r4318;
	xor.b32  	%r4320, %r4315, %r4319;
	shf.l.wrap.b32 	%r4321, %r4320, %r4320, 7;
	add.s32 	%r4322, %r4280, %r4252;
	xor.b32  	%r4323, %r4271, %r4322;
	shf.l.wrap.b32 	%r4324, %r4323, %r4323, 16;
	add.s32 	%r4325, %r4261, %r4324;
	xor.b32  	%r4326, %r4252, %r4325;
	shf.l.wrap.b32 	%r4327, %r4326, %r4326, 12;
	add.s32 	%r4328, %r4322, %r4327;
	xor.b32  	%r4329, %r4324, %r4328;
	shf.l.wrap.b32 	%r4330, %r4329, %r4329, 8;
	add.s32 	%r4331, %r4325, %r4330;
	xor.b32  	%r4332, %r4327, %r4331;
	shf.l.wrap.b32 	%r4333, %r4332, %r4332, 7;
	add.s32 	%r4334, %r4292, %r4333;
	xor.b32  	%r4335, %r4306, %r4334;
	shf.l.wrap.b32 	%r4336, %r4335, %r4335, 16;
	add.s32 	%r4337, %r4319, %r4336;
	xor.b32  	%r4338, %r4333, %r4337;
	shf.l.wrap.b32 	%r4339, %r4338, %r4338, 12;
	add.s32 	%r4340, %r4334, %r4339;
	xor.b32  	%r4341, %r4336, %r4340;
	shf.l.wrap.b32 	%r4342, %r4341, %r4341, 8;
	add.s32 	%r4343, %r4337, %r4342;
	xor.b32  	%r4344, %r4339, %r4343;
	shf.l.wrap.b32 	%r4345, %r4344, %r4344, 7;
	add.s32 	%r4346, %r4304, %r4297;
	xor.b32  	%r4347, %r4318, %r4346;
	shf.l.wrap.b32 	%r4348, %r4347, %r4347, 16;
	add.s32 	%r4349, %r4331, %r4348;
	xor.b32  	%r4350, %r4297, %r4349;
	shf.l.wrap.b32 	%r4351, %r4350, %r4350, 12;
	add.s32 	%r4352, %r4346, %r4351;
	xor.b32  	%r4353, %r4348, %r4352;
	shf.l.wrap.b32 	%r4354, %r4353, %r4353, 8;
	add.s32 	%r4355, %r4349, %r4354;
	xor.b32  	%r4356, %r4351, %r4355;
	shf.l.wrap.b32 	%r4357, %r4356, %r4356, 7;
	add.s32 	%r4358, %r4316, %r4309;
	xor.b32  	%r4359, %r4330, %r4358;
	shf.l.wrap.b32 	%r4360, %r4359, %r4359, 16;
	add.s32 	%r4361, %r4295, %r4360;
	xor.b32  	%r4362, %r4309, %r4361;
	shf.l.wrap.b32 	%r4363, %r4362, %r4362, 12;
	add.s32 	%r4364, %r4358, %r4363;
	xor.b32  	%r4365, %r4360, %r4364;
	shf.l.wrap.b32 	%r4366, %r4365, %r4365, 8;
	add.s32 	%r4367, %r4361, %r4366;
	xor.b32  	%r4368, %r4363, %r4367;
	shf.l.wrap.b32 	%r4369, %r4368, %r4368, 7;
	add.s32 	%r4370, %r4328, %r4321;
	xor.b32  	%r4371, %r4294, %r4370;
	shf.l.wrap.b32 	%r4372, %r4371, %r4371, 16;
	add.s32 	%r4373, %r4307, %r4372;
	xor.b32  	%r4374, %r4321, %r4373;
	shf.l.wrap.b32 	%r4375, %r4374, %r4374, 12;
	add.s32 	%r4376, %r4370, %r4375;
	xor.b32  	%r4377, %r4372, %r4376;
	shf.l.wrap.b32 	%r4378, %r4377, %r4377, 8;
	add.s32 	%r4379, %r4373, %r4378;
	xor.b32  	%r4380, %r4375, %r4379;
	shf.l.wrap.b32 	%r4381, %r4380, %r4380, 7;
	add.s32 	%r4382, %r4340, %r4357;
	xor.b32  	%r4383, %r4378, %r4382;
	shf.l.wrap.b32 	%r4384, %r4383, %r4383, 16;
	add.s32 	%r4385, %r4367, %r4384;
	xor.b32  	%r4386, %r4357, %r4385;
	shf.l.wrap.b32 	%r4387, %r4386, %r4386, 12;
	add.s32 	%r4388, %r4382, %r4387;
	xor.b32  	%r4389, %r4384, %r4388;
	shf.l.wrap.b32 	%r4390, %r4389, %r4389, 8;
	add.s32 	%r4391, %r4385, %r4390;
	xor.b32  	%r4392, %r4387, %r4391;
	shf.l.wrap.b32 	%r4393, %r4392, %r4392, 7;
	add.s32 	%r4394, %r4352, %r4369;
	xor.b32  	%r4395, %r4342, %r4394;
	shf.l.wrap.b32 	%r4396, %r4395, %r4395, 16;
	add.s32 	%r4397, %r4379, %r4396;
	xor.b32  	%r4398, %r4369, %r4397;
	shf.l.wrap.b32 	%r4399, %r4398, %r4398, 12;
	add.s32 	%r4400, %r4394, %r4399;
	xor.b32  	%r4401, %r4396, %r4400;
	shf.l.wrap.b32 	%r4402, %r4401, %r4401, 8;
	add.s32 	%r4403, %r4397, %r4402;
	xor.b32  	%r4404, %r4399, %r4403;
	shf.l.wrap.b32 	%r4405, %r4404, %r4404, 7;
	add.s32 	%r4406, %r4364, %r4381;
	xor.b32  	%r4407, %r4354, %r4406;
	shf.l.wrap.b32 	%r4408, %r4407, %r4407, 16;
	add.s32 	%r4409, %r4343, %r4408;
	xor.b32  	%r4410, %r4381, %r4409;
	shf.l.wrap.b32 	%r4411, %r4410, %r4410, 12;
	add.s32 	%r4412, %r4406, %r4411;
	xor.b32  	%r4413, %r4408, %r4412;
	shf.l.wrap.b32 	%r4414, %r4413, %r4413, 8;
	add.s32 	%r4415, %r4409, %r4414;
	xor.b32  	%r4416, %r4411, %r4415;
	shf.l.wrap.b32 	%r4417, %r4416, %r4416, 7;
	add.s32 	%r4418, %r4376, %r4345;
	xor.b32  	%r4419, %r4366, %r4418;
	shf.l.wrap.b32 	%r4420, %r4419, %r4419, 16;
	add.s32 	%r4421, %r4355, %r4420;
	xor.b32  	%r4422, %r4345, %r4421;
	shf.l.wrap.b32 	%r4423, %r4422, %r4422, 12;
	add.s32 	%r4424, %r4418, %r4423;
	xor.b32  	%r4425, %r4420, %r4424;
	shf.l.wrap.b32 	%r4426, %r4425, %r4425, 8;
	add.s32 	%r4427, %r4421, %r4426;
	xor.b32  	%r4428, %r4423, %r4427;
	shf.l.wrap.b32 	%r4429, %r4428, %r4428, 7;
	add.s32 	%r4430, %r4388, %r4429;
	xor.b32  	%r4431, %r4402, %r4430;
	shf.l.wrap.b32 	%r4432, %r4431, %r4431, 16;
	add.s32 	%r4433, %r4415, %r4432;
	xor.b32  	%r4434, %r4429, %r4433;
	shf.l.wrap.b32 	%r4435, %r4434, %r4434, 12;
	add.s32 	%r4436, %r4430, %r4435;
	xor.b32  	%r4437, %r4432, %r4436;
	shf.l.wrap.b32 	%r4438, %r4437, %r4437, 8;
	add.s32 	%r4439, %r4433, %r4438;
	xor.b32  	%r4440, %r4435, %r4439;
	shf.l.wrap.b32 	%r4441, %r4440, %r4440, 7;
	add.s32 	%r4442, %r4400, %r4393;
	xor.b32  	%r4443, %r4414, %r4442;
	shf.l.wrap.b32 	%r4444, %r4443, %r4443, 16;
	add.s32 	%r4445, %r4427, %r4444;
	xor.b32  	%r4446, %r4393, %r4445;
	shf.l.wrap.b32 	%r4447, %r4446, %r4446, 12;
	add.s32 	%r4448, %r4442, %r4447;
	xor.b32  	%r4449, %r4444, %r4448;
	shf.l.wrap.b32 	%r4450, %r4449, %r4449, 8;
	add.s32 	%r4451, %r4445, %r4450;
	xor.b32  	%r4452, %r4447, %r4451;
	shf.l.wrap.b32 	%r4453, %r4452, %r4452, 7;
	add.s32 	%r4454, %r4412, %r4405;
	xor.b32  	%r4455, %r4426, %r4454;
	shf.l.wrap.b32 	%r4456, %r4455, %r4455, 16;
	add.s32 	%r4457, %r4391, %r4456;
	xor.b32  	%r4458, %r4405, %r4457;
	shf.l.wrap.b32 	%r4459, %r4458, %r4458, 12;
	add.s32 	%r4460, %r4454, %r4459;
	xor.b32  	%r4461, %r4456, %r4460;
	shf.l.wrap.b32 	%r4462, %r4461, %r4461, 8;
	add.s32 	%r4463, %r4457, %r4462;
	xor.b32  	%r4464, %r4459, %r4463;
	shf.l.wrap.b32 	%r4465, %r4464, %r4464, 7;
	add.s32 	%r4466, %r4424, %r4417;
	xor.b32  	%r4467, %r4390, %r4466;
	shf.l.wrap.b32 	%r4468, %r4467, %r4467, 16;
	add.s32 	%r4469, %r4403, %r4468;
	xor.b32  	%r4470, %r4417, %r4469;
	shf.l.wrap.b32 	%r4471, %r4470, %r4470, 12;
	add.s32 	%r4472, %r4466, %r4471;
	xor.b32  	%r4473, %r4468, %r4472;
	shf.l.wrap.b32 	%r4474, %r4473, %r4473, 8;
	add.s32 	%r4475, %r4469, %r4474;
	xor.b32  	%r4476, %r4471, %r4475;
	shf.l.wrap.b32 	%r4477, %r4476, %r4476, 7;
	add.s32 	%r4478, %r4436, %r4453;
	xor.b32  	%r4479, %r4474, %r4478;
	shf.l.wrap.b32 	%r4480, %r4479, %r4479, 16;
	add.s32 	%r4481, %r4463, %r4480;
	xor.b32  	%r4482, %r4453, %r4481;
	shf.l.wrap.b32 	%r4483, %r4482, %r4482, 12;
	add.s32 	%r4484, %r4478, %r4483;
	xor.b32  	%r4485, %r4480, %r4484;
	shf.l.wrap.b32 	%r4486, %r4485, %r4485, 8;
	add.s32 	%r4487, %r4481, %r4486;
	xor.b32  	%r4488, %r4483, %r4487;
	shf.l.wrap.b32 	%r4489, %r4488, %r4488, 7;
	add.s32 	%r4490, %r4448, %r4465;
	xor.b32  	%r4491, %r4438, %r4490;
	shf.l.wrap.b32 	%r4492, %r4491, %r4491, 16;
	add.s32 	%r4493, %r4475, %r4492;
	xor.b32  	%r4494, %r4465, %r4493;
	shf.l.wrap.b32 	%r4495, %r4494, %r4494, 12;
	add.s32 	%r4496, %r4490, %r4495;
	xor.b32  	%r4497, %r4492, %r4496;
	shf.l.wrap.b32 	%r4498, %r4497, %r4497, 8;
	add.s32 	%r4499, %r4493, %r4498;
	xor.b32  	%r4500, %r4495, %r4499;
	shf.l.wrap.b32 	%r4501, %r4500, %r4500, 7;
	add.s32 	%r4502, %r4460, %r4477;
	xor.b32  	%r4503, %r4450, %r4502;
	shf.l.wrap.b32 	%r4504, %r4503, %r4503, 16;
	add.s32 	%r4505, %r4439, %r4504;
	xor.b32  	%r4506, %r4477, %r4505;
	shf.l.wrap.b32 	%r4507, %r4506, %r4506, 12;
	add.s32 	%r4508, %r4502, %r4507;
	xor.b32  	%r4509, %r4504, %r4508;
	shf.l.wrap.b32 	%r4510, %r4509, %r4509, 8;
	add.s32 	%r4511, %r4505, %r4510;
	xor.b32  	%r4512, %r4507, %r4511;
	shf.l.wrap.b32 	%r4513, %r4512, %r4512, 7;
	add.s32 	%r4514, %r4472, %r4441;
	xor.b32  	%r4515, %r4462, %r4514;
	shf.l.wrap.b32 	%r4516, %r4515, %r4515, 16;
	add.s32 	%r4517, %r4451, %r4516;
	xor.b32  	%r4518, %r4441, %r4517;
	shf.l.wrap.b32 	%r4519, %r4518, %r4518, 12;
	add.s32 	%r4520, %r4514, %r4519;
	xor.b32  	%r4521, %r4516, %r4520;
	shf.l.wrap.b32 	%r4522, %r4521, %r4521, 8;
	add.s32 	%r4523, %r4517, %r4522;
	xor.b32  	%r4524, %r4519, %r4523;
	shf.l.wrap.b32 	%r4525, %r4524, %r4524, 7;
	add.s32 	%r4526, %r4484, %r4525;
	xor.b32  	%r4527, %r4498, %r4526;
	shf.l.wrap.b32 	%r4528, %r4527, %r4527, 16;
	add.s32 	%r4529, %r4511, %r4528;
	xor.b32  	%r4530, %r4525, %r4529;
	shf.l.wrap.b32 	%r4531, %r4530, %r4530, 12;
	add.s32 	%r4532, %r4526, %r4531;
	xor.b32  	%r4533, %r4528, %r4532;
	shf.l.wrap.b32 	%r4534, %r4533, %r4533, 8;
	add.s32 	%r4535, %r4529, %r4534;
	xor.b32  	%r4536, %r4531, %r4535;
	shf.l.wrap.b32 	%r4537, %r4536, %r4536, 7;
	add.s32 	%r4538, %r4496, %r4489;
	xor.b32  	%r4539, %r4510, %r4538;
	shf.l.wrap.b32 	%r4540, %r4539, %r4539, 16;
	add.s32 	%r4541, %r4523, %r4540;
	xor.b32  	%r4542, %r4489, %r4541;
	shf.l.wrap.b32 	%r4543, %r4542, %r4542, 12;
	add.s32 	%r4544, %r4538, %r4543;
	xor.b32  	%r4545, %r4540, %r4544;
	shf.l.wrap.b32 	%r4546, %r4545, %r4545, 8;
	add.s32 	%r4547, %r4541, %r4546;
	xor.b32  	%r4548, %r4543, %r4547;
	shf.l.wrap.b32 	%r4549, %r4548, %r4548, 7;
	add.s32 	%r4550, %r4508, %r4501;
	xor.b32  	%r4551, %r4522, %r4550;
	shf.l.wrap.b32 	%r4552, %r4551, %r4551, 16;
	add.s32 	%r4553, %r4487, %r4552;
	xor.b32  	%r4554, %r4501, %r4553;
	shf.l.wrap.b32 	%r4555, %r4554, %r4554, 12;
	add.s32 	%r4556, %r4550, %r4555;
	xor.b32  	%r4557, %r4552, %r4556;
	shf.l.wrap.b32 	%r4558, %r4557, %r4557, 8;
	add.s32 	%r4559, %r4553, %r4558;
	xor.b32  	%r4560, %r4555, %r4559;
	shf.l.wrap.b32 	%r4561, %r4560, %r4560, 7;
	add.s32 	%r4562, %r4520, %r4513;
	xor.b32  	%r4563, %r4486, %r4562;
	shf.l.wrap.b32 	%r4564, %r4563, %r4563, 16;
	add.s32 	%r4565, %r4499, %r4564;
	xor.b32  	%r4566, %r4513, %r4565;
	shf.l.wrap.b32 	%r4567, %r4566, %r4566, 12;
	add.s32 	%r4568, %r4562, %r4567;
	xor.b32  	%r4569, %r4564, %r4568;
	shf.l.wrap.b32 	%r4570, %r4569, %r4569, 8;
	add.s32 	%r4571, %r4565, %r4570;
	xor.b32  	%r4572, %r4567, %r4571;
	shf.l.wrap.b32 	%r4573, %r4572, %r4572, 7;
	add.s32 	%r4574, %r4532, %r4549;
	xor.b32  	%r4575, %r4570, %r4574;
	shf.l.wrap.b32 	%r4576, %r4575, %r4575, 16;
	add.s32 	%r4577, %r4559, %r4576;
	xor.b32  	%r4578, %r4549, %r4577;
	shf.l.wrap.b32 	%r4579, %r4578, %r4578, 12;
	add.s32 	%r4580, %r4574, %r4579;
	xor.b32  	%r4581, %r4576, %r4580;
	shf.l.wrap.b32 	%r4582, %r4581, %r4581, 8;
	add.s32 	%r4583, %r4577, %r4582;
	xor.b32  	%r4584, %r4579, %r4583;
	shf.l.wrap.b32 	%r4585, %r4584, %r4584, 7;
	add.s32 	%r4586, %r4544, %r4561;
	xor.b32  	%r4587, %r4534, %r4586;
	shf.l.wrap.b32 	%r4588, %r4587, %r4587, 16;
	add.s32 	%r4589, %r4571, %r4588;
	xor.b32  	%r4590, %r4561, %r4589;
	shf.l.wrap.b32 	%r4591, %r4590, %r4590, 12;
	add.s32 	%r4592, %r4586, %r4591;
	xor.b32  	%r4593, %r4588, %r4592;
	shf.l.wrap.b32 	%r4594, %r4593, %r4593, 8;
	add.s32 	%r4595, %r4589, %r4594;
	xor.b32  	%r4596, %r4591, %r4595;
	shf.l.wrap.b32 	%r4597, %r4596, %r4596, 7;
	add.s32 	%r4598, %r4556, %r4573;
	xor.b32  	%r4599, %r4546, %r4598;
	shf.l.wrap.b32 	%r4600, %r4599, %r4599, 16;
	add.s32 	%r4601, %r4535, %r4600;
	xor.b32  	%r4602, %r4573, %r4601;
	shf.l.wrap.b32 	%r4603, %r4602, %r4602, 12;
	add.s32 	%r4604, %r4598, %r4603;
	xor.b32  	%r4605, %r4600, %r4604;
	shf.l.wrap.b32 	%r4606, %r4605, %r4605, 8;
	add.s32 	%r4607, %r4601, %r4606;
	xor.b32  	%r4608, %r4603, %r4607;
	shf.l.wrap.b32 	%r4609, %r4608, %r4608, 7;
	add.s32 	%r4610, %r4568, %r4537;
	xor.b32  	%r4611, %r4558, %r4610;
	shf.l.wrap.b32 	%r4612, %r4611, %r4611, 16;
	add.s32 	%r4613, %r4547, %r4612;
	xor.b32  	%r4614, %r4537, %r4613;
	shf.l.wrap.b32 	%r4615, %r4614, %r4614, 12;
	add.s32 	%r4616, %r4610, %r4615;
	xor.b32  	%r4617, %r4612, %r4616;
	shf.l.wrap.b32 	%r4618, %r4617, %r4617, 8;
	add.s32 	%r4619, %r4613, %r4618;
	xor.b32  	%r4620, %r4615, %r4619;
	shf.l.wrap.b32 	%r4621, %r4620, %r4620, 7;
	add.s32 	%r21862, %r12, %r4580;
	add.s32 	%r21861, %r13, %r4592;
	add.s32 	%r21860, %r14, %r4604;
	add.s32 	%r21859, %r15, %r4616;
	add.s32 	%r21863, %r21870, %r4621;
	add.s32 	%r21864, %r21869, %r4585;
	add.s32 	%r21865, %r21868, %r4597;
	add.s32 	%r21866, %r21867, %r4609;
	xor.b32  	%r4622, %r4242, 1;
	shf.l.wrap.b32 	%r4623, %r4242, %r4622, 16;
	add.s32 	%r4624, %r21870, %r4623;
	xor.b32  	%r4625, %r21870, %r4624;
	shf.l.wrap.b32 	%r4626, %r4625, %r4625, 12;
	add.s32 	%r4627, %r4242, %r4626;
	xor.b32  	%r4628, %r4623, %r4627;
	shf.l.wrap.b32 	%r4629, %r4628, %r4628, 8;
	add.s32 	%r4630, %r4624, %r4629;
	xor.b32  	%r4631, %r4626, %r4630;
	shf.l.wrap.b32 	%r4632, %r4631, %r4631, 7;
	add.s32 	%r4633, %r4627, %r4263;
	xor.b32  	%r4634, %r4282, %r4633;
	shf.l.wrap.b32 	%r4635, %r4634, %r4634, 16;
	add.s32 	%r4636, %r4272, %r4635;
	xor.b32  	%r4637, %r4263, %r4636;
	shf.l.wrap.b32 	%r4638, %r4637, %r4637, 12;
	add.s32 	%r4639, %r4633, %r4638;
	xor.b32  	%r4640, %r4635, %r4639;
	shf.l.wrap.b32 	%r4641, %r4640, %r4640, 8;
	add.s32 	%r4642, %r4636, %r4641;
	xor.b32  	%r4643, %r4638, %r4642;
	shf.l.wrap.b32 	%r4644, %r4643, %r4643, 7;
	xor.b32  	%r4645, %r4629, %r4298;
	shf.l.wrap.b32 	%r4646, %r4645, %r4645, 16;
	add.s32 	%r4647, %r4283, %r4646;
	xor.b32  	%r4648, %r4274, %r4647;
	shf.l.wrap.b32 	%r4649, %r4648, %r4648, 12;
	add.s32 	%r4650, %r4298, %r4649;
	xor.b32  	%r4651, %r4646, %r4650;
	shf.l.wrap.b32 	%r4652, %r4651, %r4651, 8;
	add.s32 	%r4653, %r4647, %r4652;
	xor.b32  	%r4654, %r4649, %r4653;
	shf.l.wrap.b32 	%r4655, %r4654, %r4654, 7;
	add.s32 	%r4656, %r4630, %r4312;
	xor.b32  	%r4657, %r4285, %r4656;
	shf.l.wrap.b32 	%r4658, %r4657, %r4657, 12;
	add.s32 	%r4659, %r4310, %r4658;
	xor.b32  	%r4660, %r4312, %r4659;
	shf.l.wrap.b32 	%r4661, %r4660, %r4660, 8;
	add.s32 	%r4662, %r4656, %r4661;
	xor.b32  	%r4663, %r4658, %r4662;
	shf.l.wrap.b32 	%r4664, %r4663, %r4663, 7;
	add.s32 	%r4665, %r4280, %r4632;
	xor.b32  	%r4666, %r4271, %r4665;
	shf.l.wrap.b32 	%r4667, %r4666, %r4666, 16;
	add.s32 	%r4668, %r4261, %r4667;
	xor.b32  	%r4669, %r4632, %r4668;
	shf.l.wrap.b32 	%r4670, %r4669, %r4669, 12;
	add.s32 	%r4671, %r4665, %r4670;
	xor.b32  	%r4672, %r4667, %r4671;
	shf.l.wrap.b32 	%r4673, %r4672, %r4672, 8;
	add.s32 	%r4674, %r4668, %r4673;
	xor.b32  	%r4675, %r4670, %r4674;
	shf.l.wrap.b32 	%r4676, %r4675, %r4675, 7;
	add.s32 	%r4677, %r4639, %r4676;
	xor.b32  	%r4678, %r4652, %r4677;
	shf.l.wrap.b32 	%r4679, %r4678, %r4678, 16;
	add.s32 	%r4680, %r4662, %r4679;
	xor.b32  	%r4681, %r4676, %r4680;
	shf.l.wrap.b32 	%r4682, %r4681, %r4681, 12;
	add.s32 	%r4683, %r4677, %r4682;
	xor.b32  	%r4684, %r4679, %r4683;
	shf.l.wrap.b32 	%r4685, %r4684, %r4684, 8;
	add.s32 	%r4686, %r4680, %r4685;
	xor.b32  	%r4687, %r4682, %r4686;
	shf.l.wrap.b32 	%r4688, %r4687, %r4687, 7;
	add.s32 	%r4689, %r4650, %r4644;
	xor.b32  	%r4690, %r4661, %r4689;
	shf.l.wrap.b32 	%r4691, %r4690, %r4690, 16;
	add.s32 	%r4692, %r4674, %r4691;
	xor.b32  	%r4693, %r4644, %r4692;
	shf.l.wrap.b32 	%r4694, %r4693, %r4693, 12;
	add.s32 	%r4695, %r4689, %r4694;
	xor.b32  	%r4696, %r4691, %r4695;
	shf.l.wrap.b32 	%r4697, %r4696, %r4696, 8;
	add.s32 	%r4698, %r4692, %r4697;
	xor.b32  	%r4699, %r4694, %r4698;
	shf.l.wrap.b32 	%r4700, %r4699, %r4699, 7;
	add.s32 	%r4701, %r4659, %r4655;
	xor.b32  	%r4702, %r4673, %r4701;
	shf.l.wrap.b32 	%r4703, %r4702, %r4702, 16;
	add.s32 	%r4704, %r4642, %r4703;
	xor.b32  	%r4705, %r4655, %r4704;
	shf.l.wrap.b32 	%r4706, %r4705, %r4705, 12;
	add.s32 	%r4707, %r4701, %r4706;
	xor.b32  	%r4708, %r4703, %r4707;
	shf.l.wrap.b32 	%r4709, %r4708, %r4708, 8;
	add.s32 	%r4710, %r4704, %r4709;
	xor.b32  	%r4711, %r4706, %r4710;
	shf.l.wrap.b32 	%r4712, %r4711, %r4711, 7;
	add.s32 	%r4713, %r4671, %r4664;
	xor.b32  	%r4714, %r4641, %r4713;
	shf.l.wrap.b32 	%r4715, %r4714, %r4714, 16;
	add.s32 	%r4716, %r4653, %r4715;
	xor.b32  	%r4717, %r4664, %r4716;
	shf.l.wrap.b32 	%r4718, %r4717, %r4717, 12;
	add.s32 	%r4719, %r4713, %r4718;
	xor.b32  	%r4720, %r4715, %r4719;
	shf.l.wrap.b32 	%r4721, %r4720, %r4720, 8;
	add.s32 	%r4722, %r4716, %r4721;
	xor.b32  	%r4723, %r4718, %r4722;
	shf.l.wrap.b32 	%r4724, %r4723, %r4723, 7;
	add.s32 	%r4725, %r4683, %r4700;
	xor.b32  	%r4726, %r4721, %r4725;
	shf.l.wrap.b32 	%r4727, %r4726, %r4726, 16;
	add.s32 	%r4728, %r4710, %r4727;
	xor.b32  	%r4729, %r4700, %r4728;
	shf.l.wrap.b32 	%r4730, %r4729, %r4729, 12;
	add.s32 	%r4731, %r4725, %r4730;
	xor.b32  	%r4732, %r4727, %r4731;
	shf.l.wrap.b32 	%r4733, %r4732, %r4732, 8;
	add.s32 	%r4734, %r4728, %r4733;
	xor.b32  	%r4735, %r4730, %r4734;
	shf.l.wrap.b32 	%r4736, %r4735, %r4735, 7;
	add.s32 	%r4737, %r4695, %r4712;
	xor.b32  	%r4738, %r4685, %r4737;
	shf.l.wrap.b32 	%r4739, %r4738, %r4738, 16;
	add.s32 	%r4740, %r4722, %r4739;
	xor.b32  	%r4741, %r4712, %r4740;
	shf.l.wrap.b32 	%r4742, %r4741, %r4741, 12;
	add.s32 	%r4743, %r4737, %r4742;
	xor.b32  	%r4744, %r4739, %r4743;
	shf.l.wrap.b32 	%r4745, %r4744, %r4744, 8;
	add.s32 	%r4746, %r4740, %r4745;
	xor.b32  	%r4747, %r4742, %r4746;
	shf.l.wrap.b32 	%r4748, %r4747, %r4747, 7;
	add.s32 	%r4749, %r4707, %r4724;
	xor.b32  	%r4750, %r4697, %r4749;
	shf.l.wrap.b32 	%r4751, %r4750, %r4750, 16;
	add.s32 	%r4752, %r4686, %r4751;
	xor.b32  	%r4753, %r4724, %r4752;
	shf.l.wrap.b32 	%r4754, %r4753, %r4753, 12;
	add.s32 	%r4755, %r4749, %r4754;
	xor.b32  	%r4756, %r4751, %r4755;
	shf.l.wrap.b32 	%r4757, %r4756, %r4756, 8;
	add.s32 	%r4758, %r4752, %r4757;
	xor.b32  	%r4759, %r4754, %r4758;
	shf.l.wrap.b32 	%r4760, %r4759, %r4759, 7;
	add.s32 	%r4761, %r4719, %r4688;
	xor.b32  	%r4762, %r4709, %r4761;
	shf.l.wrap.b32 	%r4763, %r4762, %r4762, 16;
	add.s32 	%r4764, %r4698, %r4763;
	xor.b32  	%r4765, %r4688, %r4764;
	shf.l.wrap.b32 	%r4766, %r4765, %r4765, 12;
	add.s32 	%r4767, %r4761, %r4766;
	xor.b32  	%r4768, %r4763, %r4767;
	shf.l.wrap.b32 	%r4769, %r4768, %r4768, 8;
	add.s32 	%r4770, %r4764, %r4769;
	xor.b32  	%r4771, %r4766, %r4770;
	shf.l.wrap.b32 	%r4772, %r4771, %r4771, 7;
	add.s32 	%r4773, %r4731, %r4772;
	xor.b32  	%r4774, %r4745, %r4773;
	shf.l.wrap.b32 	%r4775, %r4774, %r4774, 16;
	add.s32 	%r4776, %r4758, %r4775;
	xor.b32  	%r4777, %r4772, %r4776;
	shf.l.wrap.b32 	%r4778, %r4777, %r4777, 12;
	add.s32 	%r4779, %r4773, %r4778;
	xor.b32  	%r4780, %r4775, %r4779;
	shf.l.wrap.b32 	%r4781, %r4780, %r4780, 8;
	add.s32 	%r4782, %r4776, %r4781;
	xor.b32  	%r4783, %r4778, %r4782;
	shf.l.wrap.b32 	%r4784, %r4783, %r4783, 7;
	add.s32 	%r4785, %r4743, %r4736;
	xor.b32  	%r4786, %r4757, %r4785;
	shf.l.wrap.b32 	%r4787, %r4786, %r4786, 16;
	add.s32 	%r4788, %r4770, %r4787;
	xor.b32  	%r4789, %r4736, %r4788;
	shf.l.wrap.b32 	%r4790, %r4789, %r4789, 12;
	add.s32 	%r4791, %r4785, %r4790;
	xor.b32  	%r4792, %r4787, %r4791;
	shf.l.wrap.b32 	%r4793, %r4792, %r4792, 8;
	add.s32 	%r4794, %r4788, %r4793;
	xor.b32  	%r4795, %r4790, %r4794;
	shf.l.wrap.b32 	%r4796, %r4795, %r4795, 7;
	add.s32 	%r4797, %r4755, %r4748;
	xor.b32  	%r4798, %r4769, %r4797;
	shf.l.wrap.b32 	%r4799, %r4798, %r4798, 16;
	add.s32 	%r4800, %r4734, %r4799;
	xor.b32  	%r4801, %r4748, %r4800;
	shf.l.wrap.b32 	%r4802, %r4801, %r4801, 12;
	add.s32 	%r4803, %r4797, %r4802;
	xor.b32  	%r4804, %r4799, %r4803;
	shf.l.wrap.b32 	%r4805, %r4804, %r4804, 8;
	add.s32 	%r4806, %r4800, %r4805;
	xor.b32  	%r4807, %r4802, %r4806;
	shf.l.wrap.b32 	%r4808, %r4807, %r4807, 7;
	add.s32 	%r4809, %r4767, %r4760;
	xor.b32  	%r4810, %r4733, %r4809;
	shf.l.wrap.b32 	%r4811, %r4810, %r4810, 16;
	add.s32 	%r4812, %r4746, %r4811;
	xor.b32  	%r4813, %r4760, %r4812;
	shf.l.wrap.b32 	%r4814, %r4813, %r4813, 12;
	add.s32 	%r4815, %r4809, %r4814;
	xor.b32  	%r4816, %r4811, %r4815;
	shf.l.wrap.b32 	%r4817, %r4816, %r4816, 8;
	add.s32 	%r4818, %r4812, %r4817;
	xor.b32  	%r4819, %r4814, %r4818;
	shf.l.wrap.b32 	%r4820, %r4819, %r4819, 7;
	add.s32 	%r4821, %r4779, %r4796;
	xor.b32  	%r4822, %r4817, %r4821;
	shf.l.wrap.b32 	%r4823, %r4822, %r4822, 16;
	add.s32 	%r4824, %r4806, %r4823;
	xor.b32  	%r4825, %r4796, %r4824;
	shf.l.wrap.b32 	%r4826, %r4825, %r4825, 12;
	add.s32 	%r4827, %r4821, %r4826;
	xor.b32  	%r4828, %r4823, %r4827;
	shf.l.wrap.b32 	%r4829, %r4828, %r4828, 8;
	add.s32 	%r4830, %r4824, %r4829;
	xor.b32  	%r4831, %r4826, %r4830;
	shf.l.wrap.b32 	%r4832, %r4831, %r4831, 7;
	add.s32 	%r4833, %r4791, %r4808;
	xor.b32  	%r4834, %r4781, %r4833;
	shf.l.wrap.b32 	%r4835, %r4834, %r4834, 16;
	add.s32 	%r4836, %r4818, %r4835;
	xor.b32  	%r4837, %r4808, %r4836;
	shf.l.wrap.b32 	%r4838, %r4837, %r4837, 12;
	add.s32 	%r4839, %r4833, %r4838;
	xor.b32  	%r4840, %r4835, %r4839;
	shf.l.wrap.b32 	%r4841, %r4840, %r4840, 8;
	add.s32 	%r4842, %r4836, %r4841;
	xor.b32  	%r4843, %r4838, %r4842;
	shf.l.wrap.b32 	%r4844, %r4843, %r4843, 7;
	add.s32 	%r4845, %r4803, %r4820;
	xor.b32  	%r4846, %r4793, %r4845;
	shf.l.wrap.b32 	%r4847, %r4846, %r4846, 16;
	add.s32 	%r4848, %r4782, %r4847;
	xor.b32  	%r4849, %r4820, %r4848;
	shf.l.wrap.b32 	%r4850, %r4849, %r4849, 12;
	add.s32 	%r4851, %r4845, %r4850;
	xor.b32  	%r4852, %r4847, %r4851;
	shf.l.wrap.b32 	%r4853, %r4852, %r4852, 8;
	add.s32 	%r4854, %r4848, %r4853;
	xor.b32  	%r4855, %r4850, %r4854;
	shf.l.wrap.b32 	%r4856, %r4855, %r4855, 7;
	add.s32 	%r4857, %r4815, %r4784;
	xor.b32  	%r4858, %r4805, %r4857;
	shf.l.wrap.b32 	%r4859, %r4858, %r4858, 16;
	add.s32 	%r4860, %r4794, %r4859;
	xor.b32  	%r4861, %r4784, %r4860;
	shf.l.wrap.b32 	%r4862, %r4861, %r4861, 12;
	add.s32 	%r4863, %r4857, %r4862;
	xor.b32  	%r4864, %r4859, %r4863;
	shf.l.wrap.b32 	%r4865, %r4864, %r4864, 8;
	add.s32 	%r4866, %r4860, %r4865;
	xor.b32  	%r4867, %r4862, %r4866;
	shf.l.wrap.b32 	%r4868, %r4867, %r4867, 7;
	add.s32 	%r4869, %r4827, %r4868;
	xor.b32  	%r4870, %r4841, %r4869;
	shf.l.wrap.b32 	%r4871, %r4870, %r4870, 16;
	add.s32 	%r4872, %r4854, %r4871;
	xor.b32  	%r4873, %r4868, %r4872;
	shf.l.wrap.b32 	%r4874, %r4873, %r4873, 12;
	add.s32 	%r4875, %r4869, %r4874;
	xor.b32  	%r4876, %r4871, %r4875;
	shf.l.wrap.b32 	%r4877, %r4876, %r4876, 8;
	add.s32 	%r4878, %r4839, %r4832;
	xor.b32  	%r4879, %r4853, %r4878;
	shf.l.wrap.b32 	%r4880, %r4879, %r4879, 16;
	add.s32 	%r4881, %r4866, %r4880;
	xor.b32  	%r4882, %r4832, %r4881;
	shf.l.wrap.b32 	%r4883, %r4882, %r4882, 12;
	add.s32 	%r4884, %r4878, %r4883;
	xor.b32  	%r4885, %r4880, %r4884;
	shf.l.wrap.b32 	%r4886, %r4885, %r4885, 8;
	add.s32 	%r4887, %r4881, %r4886;
	xor.b32  	%r4888, %r4883, %r4887;
	shf.l.wrap.b32 	%r4889, %r4888, %r4888, 7;
	add.s32 	%r4890, %r4851, %r4844;
	xor.b32  	%r4891, %r4865, %r4890;
	shf.l.wrap.b32 	%r4892, %r4891, %r4891, 16;
	add.s32 	%r4893, %r4830, %r4892;
	xor.b32  	%r4894, %r4844, %r4893;
	shf.l.wrap.b32 	%r4895, %r4894, %r4894, 12;
	add.s32 	%r4896, %r4890, %r4895;
	xor.b32  	%r4897, %r4892, %r4896;
	shf.l.wrap.b32 	%r4898, %r4897, %r4897, 8;
	add.s32 	%r4899, %r4893, %r4898;
	xor.b32  	%r4900, %r4895, %r4899;
	shf.l.wrap.b32 	%r4901, %r4900, %r4900, 7;
	add.s32 	%r4902, %r4863, %r4856;
	xor.b32  	%r4903, %r4829, %r4902;
	shf.l.wrap.b32 	%r4904, %r4903, %r4903, 16;
	add.s32 	%r4905, %r4842, %r4904;
	xor.b32  	%r4906, %r4856, %r4905;
	shf.l.wrap.b32 	%r4907, %r4906, %r4906, 12;
	add.s32 	%r4908, %r4902, %r4907;
	xor.b32  	%r4909, %r4904, %r4908;
	shf.l.wrap.b32 	%r4910, %r4909, %r4909, 8;
	add.s32 	%r4911, %r4905, %r4910;
	add.s32 	%r4912, %r4875, %r4889;
	xor.b32  	%r4913, %r4910, %r4912;
	shf.l.wrap.b32 	%r4914, %r4913, %r4913, 16;
	add.s32 	%r4915, %r4899, %r4914;
	xor.b32  	%r4916, %r4889, %r4915;
	shr.u32 	%r4917, %r4916, 20;
	add.s32 	%r4918, %r4912, %r4917;
	add.s32 	%r4919, %r4884, %r4901;
	xor.b32  	%r4920, %r4877, %r4919;
	shf.l.wrap.b32 	%r4921, %r4920, %r4920, 16;
	add.s32 	%r4922, %r4911, %r4921;
	xor.b32  	%r4923, %r4901, %r4922;
	shr.u32 	%r4924, %r4923, 20;
	add.s32 	%r4925, %r4919, %r4924;
	add.s32 	%r4926, %r12, %r4918;
	add.s32 	%r4927, %r13, %r4925;
	not.b32 	%r4928, %r21858;
	add.s32 	%r4929, %r110, %r4928;
	mov.b32 	%r4930, 1;
	shl.b32 	%r4931, %r4930, %r4929;
	and.b32  	%r125, %r4931, %r11;
	setp.eq.s32 	%p19, %r125, 0;
	selp.b32 	%r4932, %r4926, %r4927, %p19;
	cvt.u16.u32 	%rs168, %r4932;
	and.b16  	%rs316, %rs168, 1;
	and.b16  	%rs169, %rs314, 255;
	setp.ne.s16 	%p20, %rs169, 1;
	@%p20 bra 	$L__BB2_21;
	setp.eq.s32 	%p21, %r125, 0;
	mul.wide.u32 	%rd20, %r21858, 16;
	add.s64 	%rd21, %rd1, %rd20;
	ld.global.u32 	%r4933, [%rd21+996];
	selp.b32 	%r4934, %r21862, %r21863, %p21;
	xor.b32  	%r4935, %r4934, %r4933;
	selp.b32 	%r4936, %r21861, %r21864, %p21;
	selp.b32 	%r21862, %r4935, %r21862, %p21;
	selp.b32 	%r21863, %r21863, %r4935, %p21;
	ld.global.u32 	%r4937, [%rd21+1000];
	xor.b32  	%r4938, %r4936, %r4937;
	selp.b32 	%r4939, %r21860, %r21865, %p21;
	selp.b32 	%r21861, %r4938, %r21861, %p21;
	selp.b32 	%r21864, %r21864, %r4938, %p21;
	ld.global.u32 	%r4940, [%rd21+1004];
	xor.b32  	%r4941, %r4939, %r4940;
	selp.b32 	%r4942, %r21859, %r21866, %p21;
	selp.b32 	%r21860, %r4941, %r21860, %p21;
	selp.b32 	%r21865, %r21865, %r4941, %p21;
	ld.global.u32 	%r4943, [%rd21+1008];
	xor.b32  	%r4944, %r4942, %r4943;
	selp.b32 	%r4945, 420, 445, %p21;
	selp.b32 	%r21859, %r4944, %r21859, %p21;
	selp.b32 	%r21866, %r21866, %r4944, %p21;
	add.s32 	%r4946, %r4945, %r21858;
	cvt.u64.u32 	%rd22, %r4946;
	add.s64 	%rd23, %rd1, %rd22;
	ld.global.u8 	%rs170, [%rd23+976];
	xor.b16  	%rs316, %rs170, %rs316;
$L__BB2_21:
	setp.eq.s32 	%p22, %r125, 0;
	selp.b32 	%r21870, %r21862, %r21863, %p22;
	selp.b32 	%r21869, %r21861, %r21864, %p22;
	selp.b32 	%r21868, %r21860, %r21865, %p22;
	selp.b32 	%r21867, %r21859, %r21866, %p22;
	add.s32 	%r146, %r21858, 1;
	setp.ne.s32 	%p23, %r21858, %r111;
	mov.u16 	%rs314, %rs316;
	mov.u32 	%r21858, %r146;
	@%p23 bra 	$L__BB2_19;
$L__BB2_22:
	st.shared.v2.u32 	[s_mem+49384], {%r21870, %r21869};
	st.shared.v2.u32 	[s_mem+49392], {%r21868, %r21867};
	st.shared.u8 	[s_mem+49400], %rs316;
	ld.global.v2.u8 	{%rs319, %rs24}, [%rd1+1480];
	ld.global.u32 	%r21887, [%rd1+1464];
	ld.global.u32 	%r21886, [%rd1+1468];
	ld.global.u32 	%r21885, [%rd1+1472];
	ld.global.u32 	%r21884, [%rd1+1476];
	setp.lt.u16 	%p24, %rs24, 12;
	@%p24 bra 	$L__BB2_27;
	cvt.u32.u16 	%r4948, %rs24;
	and.b32  	%r155, %r4948, 255;
	add.s32 	%r156, %r155, -12;
	mov.b32 	%r21875, 0;
	mov.u16 	%rs317, %rs319;
$L__BB2_24:
	add.s32 	%r4949, %r12, %r21887;
	shf.l.wrap.b32 	%r4950, %r4949, %r4949, 16;
	add.s32 	%r4951, %r21887, %r4950;
	xor.b32  	%r4952, %r21887, %r4951;
	shf.l.wrap.b32 	%r4953, %r4952, %r4952, 12;
	add.s32 	%r4954, %r4949, %r4953;
	xor.b32  	%r4955, %r4950, %r4954;
	shf.l.wrap.b32 	%r4956, %r4955, %r4955, 8;
	add.s32 	%r4957, %r4951, %r4956;
	xor.b32  	%r4958, %r4953, %r4957;
	shf.l.wrap.b32 	%r4959, %r4958, %r4958, 7;
	add.s32 	%r4960, %r13, %r21886;
	shf.l.wrap.b32 	%r4961, %r4960, %r4960, 16;
	add.s32 	%r4962, %r21886, %r4961;
	xor.b32  	%r4963, %r21886, %r4962;
	shf.l.wrap.b32 	%r4964, %r4963, %r4963, 12;
	add.s32 	%r4965, %r4960, %r4964;
	xor.b32  	%r4966, %r4961, %r4965;
	shf.l.wrap.b32 	%r4967, %r4966, %r4966, 8;
	add.s32 	%r4968, %r4962, %r4967;
	xor.b32  	%r4969, %r4964, %r4968;
	shf.l.wrap.b32 	%r4970, %r4969, %r4969, 7;
	add.s32 	%r4971, %r14, %r21885;
	shf.l.wrap.b32 	%r4972, %r4971, %r4971, 16;
	add.s32 	%r4973, %r21885, %r4972;
	xor.b32  	%r4974, %r21885, %r4973;
	shf.l.wrap.b32 	%r4975, %r4974, %r4974, 12;
	add.s32 	%r4976, %r4971, %r4975;
	xor.b32  	%r4977, %r4972, %r4976;
	shf.l.wrap.b32 	%r4978, %r4977, %r4977, 8;
	add.s32 	%r4979, %r4973, %r4978;
	xor.b32  	%r4980, %r4975, %r4979;
	shf.l.wrap.b32 	%r4981, %r4980, %r4980, 7;
	add.s32 	%r4982, %r15, %r21884;
	shf.l.wrap.b32 	%r4983, %r4982, %r4982, 16;
	add.s32 	%r4984, %r21884, %r4983;
	xor.b32  	%r4985, %r21884, %r4984;
	shf.l.wrap.b32 	%r4986, %r4985, %r4985, 12;
	add.s32 	%r4987, %r4982, %r4986;
	xor.b32  	%r4988, %r4983, %r4987;
	shf.l.wrap.b32 	%r4989, %r4988, %r4988, 8;
	add.s32 	%r4990, %r4984, %r4989;
	xor.b32  	%r4991, %r4986, %r4990;
	shf.l.wrap.b32 	%r4992, %r4991, %r4991, 7;
	add.s32 	%r4993, %r4954, %r4970;
	xor.b32  	%r4994, %r4989, %r4993;
	shf.l.wrap.b32 	%r4995, %r4994, %r4994, 16;
	add.s32 	%r4996, %r4979, %r4995;
	xor.b32  	%r4997, %r4970, %r4996;
	shf.l.wrap.b32 	%r4998, %r4997, %r4997, 12;
	add.s32 	%r4999, %r4993, %r4998;
	xor.b32  	%r5000, %r4995, %r4999;
	shf.l.wrap.b32 	%r5001, %r5000, %r5000, 8;
	add.s32 	%r5002, %r4996, %r5001;
	xor.b32  	%r5003, %r4998, %r5002;
	shf.l.wrap.b32 	%r5004, %r5003, %r5003, 7;
	add.s32 	%r5005, %r4965, %r4981;
	xor.b32  	%r5006, %r4956, %r5005;
	shf.l.wrap.b32 	%r5007, %r5006, %r5006, 16;
	add.s32 	%r5008, %r4990, %r5007;
	xor.b32  	%r5009, %r4981, %r5008;
	shf.l.wrap.b32 	%r5010, %r5009, %r5009, 12;
	add.s32 	%r5011, %r5005, %r5010;
	xor.b32  	%r5012, %r5007, %r5011;
	shf.l.wrap.b32 	%r5013, %r5012, %r5012, 8;
	add.s32 	%r5014, %r5008, %r5013;
	xor.b32  	%r5015, %r5010, %r5014;
	shf.l.wrap.b32 	%r5016, %r5015, %r5015, 7;
	add.s32 	%r5017, %r4976, %r4992;
	xor.b32  	%r5018, %r4967, %r5017;
	shf.l.wrap.b32 	%r5019, %r5018, %r5018, 16;
	add.s32 	%r5020, %r4957, %r5019;
	xor.b32  	%r5021, %r4992, %r5020;
	shf.l.wrap.b32 	%r5022, %r5021, %r5021, 12;
	add.s32 	%r5023, %r5017, %r5022;
	xor.b32  	%r5024, %r5019, %r5023;
	shf.l.wrap.b32 	%r5025, %r5024, %r5024, 8;
	add.s32 	%r5026, %r5020, %r5025;
	xor.b32  	%r5027, %r5022, %r5026;
	shf.l.wrap.b32 	%r5028, %r5027, %r5027, 7;
	add.s32 	%r5029, %r4987, %r4959;
	xor.b32  	%r5030, %r4978, %r5029;
	shf.l.wrap.b32 	%r5031, %r5030, %r5030, 16;
	add.s32 	%r5032, %r4968, %r5031;
	xor.b32  	%r5033, %r4959, %r5032;
	shf.l.wrap.b32 	%r5034, %r5033, %r5033, 12;
	add.s32 	%r5035, %r5029, %r5034;
	xor.b32  	%r5036, %r5031, %r5035;
	shf.l.wrap.b32 	%r5037, %r5036, %r5036, 8;
	add.s32 	%r5038, %r5032, %r5037;
	xor.b32  	%r5039, %r5034, %r5038;
	shf.l.wrap.b32 	%r5040, %r5039, %r5039, 7;
	add.s32 	%r5041, %r4999, %r5040;
	xor.b32  	%r5042, %r5013, %r5041;
	shf.l.wrap.b32 	%r5043, %r5042, %r5042, 16;
	add.s32 	%r5044, %r5026, %r5043;
	xor.b32  	%r5045, %r5040, %r5044;
	shf.l.wrap.b32 	%r5046, %r5045, %r5045, 12;
	add.s32 	%r5047, %r5041, %r5046;
	xor.b32  	%r5048, %r5043, %r5047;
	shf.l.wrap.b32 	%r5049, %r5048, %r5048, 8;
	add.s32 	%r5050, %r5044, %r5049;
	xor.b32  	%r5051, %r5046, %r5050;
	shf.l.wrap.b32 	%r5052, %r5051, %r5051, 7;
	add.s32 	%r5053, %r5011, %r5004;
	xor.b32  	%r5054, %r5025, %r5053;
	shf.l.wrap.b32 	%r5055, %r5054, %r5054, 16;
	add.s32 	%r5056, %r5038, %r5055;
	xor.b32  	%r5057, %r5004, %r5056;
	shf.l.wrap.b32 	%r5058, %r5057, %r5057, 12;
	add.s32 	%r5059, %r5053, %r5058;
	xor.b32  	%r5060, %r5055, %r5059;
	shf.l.wrap.b32 	%r5061, %r5060, %r5060, 8;
	add.s32 	%r5062, %r5056, %r5061;
	xor.b32  	%r5063, %r5058, %r5062;
	shf.l.wrap.b32 	%r5064, %r5063, %r5063, 7;
	add.s32 	%r5065, %r5023, %r5016;
	xor.b32  	%r5066, %r5037, %r5065;
	shf.l.wrap.b32 	%r5067, %r5066, %r5066, 16;
	add.s32 	%r5068, %r5002, %r5067;
	xor.b32  	%r5069, %r5016, %r5068;
	shf.l.wrap.b32 	%r5070, %r5069, %r5069, 12;
	add.s32 	%r5071, %r5065, %r5070;
	xor.b32  	%r5072, %r5067, %r5071;
	shf.l.wrap.b32 	%r5073, %r5072, %r5072, 8;
	add.s32 	%r5074, %r5068, %r5073;
	xor.b32  	%r5075, %r5070, %r5074;
	shf.l.wrap.b32 	%r5076, %r5075, %r5075, 7;
	add.s32 	%r5077, %r5035, %r5028;
	xor.b32  	%r5078, %r5001, %r5077;
	shf.l.wrap.b32 	%r5079, %r5078, %r5078, 16;
	add.s32 	%r5080, %r5014, %r5079;
	xor.b32  	%r5081, %r5028, %r5080;
	shf.l.wrap.b32 	%r5082, %r5081, %r5081, 12;
	add.s32 	%r5083, %r5077, %r5082;
	xor.b32  	%r5084, %r5079, %r5083;
	shf.l.wrap.b32 	%r5085, %r5084, %r5084, 8;
	add.s32 	%r5086, %r5080, %r5085;
	xor.b32  	%r5087, %r5082, %r5086;
	shf.l.wrap.b32 	%r5088, %r5087, %r5087, 7;
	add.s32 	%r5089, %r5047, %r5064;
	xor.b32  	%r5090, %r5085, %r5089;
	shf.l.wrap.b32 	%r5091, %r5090, %r5090, 16;
	add.s32 	%r5092, %r5074, %r5091;
	xor.b32  	%r5093, %r5064, %r5092;
	shf.l.wrap.b32 	%r5094, %r5093, %r5093, 12;
	add.s32 	%r5095, %r5089, %r5094;
	xor.b32  	%r5096, %r5091, %r5095;
	shf.l.wrap.b32 	%r5097, %r5096, %r5096, 8;
	add.s32 	%r5098, %r5092, %r5097;
	xor.b32  	%r5099, %r5094, %r5098;
	shf.l.wrap.b32 	%r5100, %r5099, %r5099, 7;
	add.s32 	%r5101, %r5059, %r5076;
	xor.b32  	%r5102, %r5049, %r5101;
	shf.l.wrap.b32 	%r5103, %r5102, %r5102, 16;
	add.s32 	%r5104, %r5086, %r5103;
	xor.b32  	%r5105, %r5076, %r5104;
	shf.l.wrap.b32 	%r5106, %r5105, %r5105, 12;
	add.s32 	%r5107, %r5101, %r5106;
	xor.b32  	%r5108, %r5103, %r5107;
	shf.l.wrap.b32 	%r5109, %r5108, %r5108, 8;
	add.s32 	%r5110, %r5104, %r5109;
	xor.b32  	%r5111, %r5106, %r5110;
	shf.l.wrap.b32 	%r5112, %r5111, %r5111, 7;
	add.s32 	%r5113, %r5071, %r5088;
	xor.b32  	%r5114, %r5061, %r5113;
	shf.l.wrap.b32 	%r5115, %r5114, %r5114, 16;
	add.s32 	%r5116, %r5050, %r5115;
	xor.b32  	%r5117, %r5088, %r5116;
	shf.l.wrap.b32 	%r5118, %r5117, %r5117, 12;
	add.s32 	%r5119, %r5113, %r5118;
	xor.b32  	%r5120, %r5115, %r5119;
	shf.l.wrap.b32 	%r5121, %r5120, %r5120, 8;
	add.s32 	%r5122, %r5116, %r5121;
	xor.b32  	%r5123, %r5118, %r5122;
	shf.l.wrap.b32 	%r5124, %r5123, %r5123, 7;
	add.s32 	%r5125, %r5083, %r5052;
	xor.b32  	%r5126, %r5073, %r5125;
	shf.l.wrap.b32 	%r5127, %r5126, %r5126, 16;
	add.s32 	%r5128, %r5062, %r5127;
	xor.b32  	%r5129, %r5052, %r5128;
	shf.l.wrap.b32 	%r5130, %r5129, %r5129, 12;
	add.s32 	%r5131, %r5125, %r5130;
	xor.b32  	%r5132, %r5127, %r5131;
	shf.l.wrap.b32 	%r5133, %r5132, %r5132, 8;
	add.s32 	%r5134, %r5128, %r5133;
	xor.b32  	%r5135, %r5130, %r5134;
	shf.l.wrap.b32 	%r5136, %r5135, %r5135, 7;
	add.s32 	%r5137, %r5095, %r5136;
	xor.b32  	%r5138, %r5109, %r5137;
	shf.l.wrap.b32 	%r5139, %r5138, %r5138, 16;
	add.s32 	%r5140, %r5122, %r5139;
	xor.b32  	%r5141, %r5136, %r5140;
	shf.l.wrap.b32 	%r5142, %r5141, %r5141, 12;
	add.s32 	%r5143, %r5137, %r5142;
	xor.b32  	%r5144, %r5139, %r5143;
	shf.l.wrap.b32 	%r5145, %r5144, %r5144, 8;
	add.s32 	%r5146, %r5140, %r5145;
	xor.b32  	%r5147, %r5142, %r5146;
	shf.l.wrap.b32 	%r5148, %r5147, %r5147, 7;
	add.s32 	%r5149, %r5107, %r5100;
	xor.b32  	%r5150, %r5121, %r5149;
	shf.l.wrap.b32 	%r5151, %r5150, %r5150, 16;
	add.s32 	%r5152, %r5134, %r5151;
	xor.b32  	%r5153, %r5100, %r5152;
	shf.l.wrap.b32 	%r5154, %r5153, %r5153, 12;
	add.s32 	%r5155, %r5149, %r5154;
	xor.b32  	%r5156, %r5151, %r5155;
	shf.l.wrap.b32 	%r5157, %r5156, %r5156, 8;
	add.s32 	%r5158, %r5152, %r5157;
	xor.b32  	%r5159, %r5154, %r5158;
	shf.l.wrap.b32 	%r5160, %r5159, %r5159, 7;
	add.s32 	%r5161, %r5119, %r5112;
	xor.b32  	%r5162, %r5133, %r5161;
	shf.l.wrap.b32 	%r5163, %r5162, %r5162, 16;
	add.s32 	%r5164, %r5098, %r5163;
	xor.b32  	%r5165, %r5112, %r5164;
	shf.l.wrap.b32 	%r5166, %r5165, %r5165, 12;
	add.s32 	%r5167, %r5161, %r5166;
	xor.b32  	%r5168, %r5163, %r5167;
	shf.l.wrap.b32 	%r5169, %r5168, %r5168, 8;
	add.s32 	%r5170, %r5164, %r5169;
	xor.b32  	%r5171, %r5166, %r5170;
	shf.l.wrap.b32 	%r5172, %r5171, %r5171, 7;
	add.s32 	%r5173, %r5131, %r5124;
	xor.b32  	%r5174, %r5097, %r5173;
	shf.l.wrap.b32 	%r5175, %r5174, %r5174, 16;
	add.s32 	%r5176, %r5110, %r5175;
	xor.b32  	%r5177, %r5124, %r5176;
	shf.l.wrap.b32 	%r5178, %r5177, %r5177, 12;
	add.s32 	%r5179, %r5173, %r5178;
	xor.b32  	%r5180, %r5175, %r5179;
	shf.l.wrap.b32 	%r5181, %r5180, %r5180, 8;
	add.s32 	%r5182, %r5176, %r5181;
	xor.b32  	%r5183, %r5178, %r5182;
	shf.l.wrap.b32 	%r5184, %r5183, %r5183, 7;
	add.s32 	%r5185, %r5143, %r5160;
	xor.b32  	%r5186, %r5181, %r5185;
	shf.l.wrap.b32 	%r5187, %r5186, %r5186, 16;
	add.s32 	%r5188, %r5170, %r5187;
	xor.b32  	%r5189, %r5160, %r5188;
	shf.l.wrap.b32 	%r5190, %r5189, %r5189, 12;
	add.s32 	%r5191, %r5185, %r5190;
	xor.b32  	%r5192, %r5187, %r5191;
	shf.l.wrap.b32 	%r5193, %r5192, %r5192, 8;
	add.s32 	%r5194, %r5188, %r5193;
	xor.b32  	%r5195, %r5190, %r5194;
	shf.l.wrap.b32 	%r5196, %r5195, %r5195, 7;
	add.s32 	%r5197, %r5155, %r5172;
	xor.b32  	%r5198, %r5145, %r5197;
	shf.l.wrap.b32 	%r5199, %r5198, %r5198, 16;
	add.s32 	%r5200, %r5182, %r5199;
	xor.b32  	%r5201, %r5172, %r5200;
	shf.l.wrap.b32 	%r5202, %r5201, %r5201, 12;
	add.s32 	%r5203, %r5197, %r5202;
	xor.b32  	%r5204, %r5199, %r5203;
	shf.l.wrap.b32 	%r5205, %r5204, %r5204, 8;
	add.s32 	%r5206, %r5200, %r5205;
	xor.b32  	%r5207, %r5202, %r5206;
	shf.l.wrap.b32 	%r5208, %r5207, %r5207, 7;
	add.s32 	%r5209, %r5167, %r5184;
	xor.b32  	%r5210, %r5157, %r5209;
	shf.l.wrap.b32 	%r5211, %r5210, %r5210, 16;
	add.s32 	%r5212, %r5146, %r5211;
	xor.b32  	%r5213, %r5184, %r5212;
	shf.l.wrap.b32 	%r5214, %r5213, %r5213, 12;
	add.s32 	%r5215, %r5209, %r5214;
	xor.b32  	%r5216, %r5211, %r5215;
	shf.l.wrap.b32 	%r5217, %r5216, %r5216, 8;
	add.s32 	%r5218, %r5212, %r5217;
	xor.b32  	%r5219, %r5214, %r5218;
	shf.l.wrap.b32 	%r5220, %r5219, %r5219, 7;
	add.s32 	%r5221, %r5179, %r5148;
	xor.b32  	%r5222, %r5169, %r5221;
	shf.l.wrap.b32 	%r5223, %r5222, %r5222, 16;
	add.s32 	%r5224, %r5158, %r5223;
	xor.b32  	%r5225, %r5148, %r5224;
	shf.l.wrap.b32 	%r5226, %r5225, %r5225, 12;
	add.s32 	%r5227, %r5221, %r5226;
	xor.b32  	%r5228, %r5223, %r5227;
	shf.l.wrap.b32 	%r5229, %r5228, %r5228, 8;
	add.s32 	%r5230, %r5224, %r5229;
	xor.b32  	%r5231, %r5226, %r5230;
	shf.l.wrap.b32 	%r5232, %r5231, %r5231, 7;
	add.s32 	%r5233, %r5191, %r5232;
	xor.b32  	%r5234, %r5205, %r5233;
	shf.l.wrap.b32 	%r5235, %r5234, %r5234, 16;
	add.s32 	%r5236, %r5218, %r5235;
	xor.b32  	%r5237, %r5232, %r5236;
	shf.l.wrap.b32 	%r5238, %r5237, %r5237, 12;
	add.s32 	%r5239, %r5233, %r5238;
	xor.b32  	%r5240, %r5235, %r5239;
	shf.l.wrap.b32 	%r5241, %r5240, %r5240, 8;
	add.s32 	%r5242, %r5236, %r5241;
	xor.b32  	%r5243, %r5238, %r5242;
	shf.l.wrap.b32 	%r5244, %r5243, %r5243, 7;
	add.s32 	%r5245, %r5203, %r5196;
	xor.b32  	%r5246, %r5217, %r5245;
	shf.l.wrap.b32 	%r5247, %r5246, %r5246, 16;
	add.s32 	%r5248, %r5230, %r5247;
	xor.b32  	%r5249, %r5196, %r5248;
	shf.l.wrap.b32 	%r5250, %r5249, %r5249, 12;
	add.s32 	%r5251, %r5245, %r5250;
	xor.b32  	%r5252, %r5247, %r5251;
	shf.l.wrap.b32 	%r5253, %r5252, %r5252, 8;
	add.s32 	%r5254, %r5248, %r5253;
	xor.b32  	%r5255, %r5250, %r5254;
	shf.l.wrap.b32 	%r5256, %r5255, %r5255, 7;
	add.s32 	%r5257, %r5215, %r5208;
	xor.b32  	%r5258, %r5229, %r5257;
	shf.l.wrap.b32 	%r5259, %r5258, %r5258, 16;
	add.s32 	%r5260, %r5194, %r5259;
	xor.b32  	%r5261, %r5208, %r5260;
	shf.l.wrap.b32 	%r5262, %r5261, %r5261, 12;
	add.s32 	%r5263, %r5257, %r5262;
	xor.b32  	%r5264, %r5259, %r5263;
	shf.l.wrap.b32 	%r5265, %r5264, %r5264, 8;
	add.s32 	%r5266, %r5260, %r5265;
	xor.b32  	%r5267, %r5262, %r5266;
	shf.l.wrap.b32 	%r5268, %r5267, %r5267, 7;
	add.s32 	%r5269, %r5227, %r5220;
	xor.b32  	%r5270, %r5193, %r5269;
	shf.l.wrap.b32 	%r5271, %r5270, %r5270, 16;
	add.s32 	%r5272, %r5206, %r5271;
	xor.b32  	%r5273, %r5220, %r5272;
	shf.l.wrap.b32 	%r5274, %r5273, %r5273, 12;
	add.s32 	%r5275, %r5269, %r5274;
	xor.b32  	%r5276, %r5271, %r5275;
	shf.l.wrap.b32 	%r5277, %r5276, %r5276, 8;
	add.s32 	%r5278, %r5272, %r5277;
	xor.b32  	%r5279, %r5274, %r5278;
	shf.l.wrap.b32 	%r5280, %r5279, %r5279, 7;
	add.s32 	%r5281, %r5239, %r5256;
	xor.b32  	%r5282, %r5277, %r5281;
	shf.l.wrap.b32 	%r5283, %r5282, %r5282, 16;
	add.s32 	%r5284, %r5266, %r5283;
	xor.b32  	%r5285, %r5256, %r5284;
	shf.l.wrap.b32 	%r5286, %r5285, %r5285, 12;
	add.s32 	%r5287, %r5281, %r5286;
	xor.b32  	%r5288, %r5283, %r5287;
	shf.l.wrap.b32 	%r5289, %r5288, %r5288, 8;
	add.s32 	%r5290, %r5284, %r5289;
	xor.b32  	%r5291, %r5286, %r5290;
	shf.l.wrap.b32 	%r5292, %r5291, %r5291, 7;
	add.s32 	%r5293, %r5251, %r5268;
	xor.b32  	%r5294, %r5241, %r5293;
	shf.l.wrap.b32 	%r5295, %r5294, %r5294, 16;
	add.s32 	%r5296, %r5278, %r5295;
	xor.b32  	%r5297, %r5268, %r5296;
	shf.l.wrap.b32 	%r5298, %r5297, %r5297, 12;
	add.s32 	%r5299, %r5293, %r5298;
	xor.b32  	%r5300, %r5295, %r5299;
	shf.l.wrap.b32 	%r5301, %r5300, %r5300, 8;
	add.s32 	%r5302, %r5296, %r5301;
	xor.b32  	%r5303, %r5298, %r5302;
	shf.l.wrap.b32 	%r5304, %r5303, %r5303, 7;
	add.s32 	%r5305, %r5263, %r5280;
	xor.b32  	%r5306, %r5253, %r5305;
	shf.l.wrap.b32 	%r5307, %r5306, %r5306, 16;
	add.s32 	%r5308, %r5242, %r5307;
	xor.b32  	%r5309, %r5280, %r5308;
	shf.l.wrap.b32 	%r5310, %r5309, %r5309, 12;
	add.s32 	%r5311, %r5305, %r5310;
	xor.b32  	%r5312, %r5307, %r5311;
	shf.l.wrap.b32 	%r5313, %r5312, %r5312, 8;
	add.s32 	%r5314, %r5308, %r5313;
	xor.b32  	%r5315, %r5310, %r5314;
	shf.l.wrap.b32 	%r5316, %r5315, %r5315, 7;
	add.s32 	%r5317, %r5275, %r5244;
	xor.b32  	%r5318, %r5265, %r5317;
	shf.l.wrap.b32 	%r5319, %r5318, %r5318, 16;
	add.s32 	%r5320, %r5254, %r5319;
	xor.b32  	%r5321, %r5244, %r5320;
	shf.l.wrap.b32 	%r5322, %r5321, %r5321, 12;
	add.s32 	%r5323, %r5317, %r5322;
	xor.b32  	%r5324, %r5319, %r5323;
	shf.l.wrap.b32 	%r5325, %r5324, %r5324, 8;
	add.s32 	%r5326, %r5320, %r5325;
	xor.b32  	%r5327, %r5322, %r5326;
	shf.l.wrap.b32 	%r5328, %r5327, %r5327, 7;
	add.s32 	%r21879, %r12, %r5287;
	add.s32 	%r21878, %r13, %r5299;
	add.s32 	%r21877, %r14, %r5311;
	add.s32 	%r21876, %r15, %r5323;
	add.s32 	%r21880, %r21887, %r5328;
	add.s32 	%r21881, %r21886, %r5292;
	add.s32 	%r21882, %r21885, %r5304;
	add.s32 	%r21883, %r21884, %r5316;
	xor.b32  	%r5329, %r4949, 1;
	shf.l.wrap.b32 	%r5330, %r4949, %r5329, 16;
	add.s32 	%r5331, %r21887, %r5330;
	xor.b32  	%r5332, %r21887, %r5331;
	shf.l.wrap.b32 	%r5333, %r5332, %r5332, 12;
	add.s32 	%r5334, %r4949, %r5333;
	xor.b32  	%r5335, %r5330, %r5334;
	shf.l.wrap.b32 	%r5336, %r5335, %r5335, 8;
	add.s32 	%r5337, %r5331, %r5336;
	xor.b32  	%r5338, %r5333, %r5337;
	shf.l.wrap.b32 	%r5339, %r5338, %r5338, 7;
	add.s32 	%r5340, %r5334, %r4970;
	xor.b32  	%r5341, %r4989, %r5340;
	shf.l.wrap.b32 	%r5342, %r5341, %r5341, 16;
	add.s32 	%r5343, %r4979, %r5342;
	xor.b32  	%r5344, %r4970, %r5343;
	shf.l.wrap.b32 	%r5345, %r5344, %r5344, 12;
	add.s32 	%r5346, %r5340, %r5345;
	xor.b32  	%r5347, %r5342, %r5346;
	shf.l.wrap.b32 	%r5348, %r5347, %r5347, 8;
	add.s32 	%r5349, %r5343, %r5348;
	xor.b32  	%r5350, %r5345, %r5349;
	shf.l.wrap.b32 	%r5351, %r5350, %r5350, 7;
	xor.b32  	%r5352, %r5336, %r5005;
	shf.l.wrap.b32 	%r5353, %r5352, %r5352, 16;
	add.s32 	%r5354, %r4990, %r5353;
	xor.b32  	%r5355, %r4981, %r5354;
	shf.l.wrap.b32 	%r5356, %r5355, %r5355, 12;
	add.s32 	%r5357, %r5005, %r5356;
	xor.b32  	%r5358, %r5353, %r5357;
	shf.l.wrap.b32 	%r5359, %r5358, %r5358, 8;
	add.s32 	%r5360, %r5354, %r5359;
	xor.b32  	%r5361, %r5356, %r5360;
	shf.l.wrap.b32 	%r5362, %r5361, %r5361, 7;
	add.s32 	%r5363, %r5337, %r5019;
	xor.b32  	%r5364, %r4992, %r5363;
	shf.l.wrap.b32 	%r5365, %r5364, %r5364, 12;
	add.s32 	%r5366, %r5017, %r5365;
	xor.b32  	%r5367, %r5019, %r5366;
	shf.l.wrap.b32 	%r5368, %r5367, %r5367, 8;
	add.s32 	%r5369, %r5363, %r5368;
	xor.b32  	%r5370, %r5365, %r5369;
	shf.l.wrap.b32 	%r5371, %r5370, %r5370, 7;
	add.s32 	%r5372, %r4987, %r5339;
	xor.b32  	%r5373, %r4978, %r5372;
	shf.l.wrap.b32 	%r5374, %r5373, %r5373, 16;
	add.s32 	%r5375, %r4968, %r5374;
	xor.b32  	%r5376, %r5339, %r5375;
	shf.l.wrap.b32 	%r5377, %r5376, %r5376, 12;
	add.s32 	%r5378, %r5372, %r5377;
	xor.b32  	%r5379, %r5374, %r5378;
	shf.l.wrap.b32 	%r5380, %r5379, %r5379, 8;
	add.s32 	%r5381, %r5375, %r5380;
	xor.b32  	%r5382, %r5377, %r5381;
	shf.l.wrap.b32 	%r5383, %r5382, %r5382, 7;
	add.s32 	%r5384, %r5346, %r5383;
	xor.b32  	%r5385, %r5359, %r5384;
	shf.l.wrap.b32 	%r5386, %r5385, %r5385, 16;
	add.s32 	%r5387, %r5369, %r5386;
	xor.b32  	%r5388, %r5383, %r5387;
	shf.l.wrap.b32 	%r5389, %r5388, %r5388, 12;
	add.s32 	%r5390, %r5384, %r5389;
	xor.b32  	%r5391, %r5386, %r5390;
	shf.l.wrap.b32 	%r5392, %r5391, %r5391, 8;
	add.s32 	%r5393, %r5387, %r5392;
	xor.b32  	%r5394, %r5389, %r5393;
	shf.l.wrap.b32 	%r5395, %r5394, %r5394, 7;
	add.s32 	%r5396, %r5357, %r5351;
	xor.b32  	%r5397, %r5368, %r5396;
	shf.l.wrap.b32 	%r5398, %r5397, %r5397, 16;
	add.s32 	%r5399, %r5381, %r5398;
	xor.b32  	%r5400, %r5351, %r5399;
	shf.l.wrap.b32 	%r5401, %r5400, %r5400, 12;
	add.s32 	%r5402, %r5396, %r5401;
	xor.b32  	%r5403, %r5398, %r5402;
	shf.l.wrap.b32 	%r5404, %r5403, %r5403, 8;
	add.s32 	%r5405, %r5399, %r5404;
	xor.b32  	%r5406, %r5401, %r5405;
	shf.l.wrap.b32 	%r5407, %r5406, %r5406, 7;
	add.s32 	%r5408, %r5366, %r5362;
	xor.b32  	%r5409, %r5380, %r5408;
	shf.l.wrap.b32 	%r5410, %r5409, %r5409, 16;
	add.s32 	%r5411, %r5349, %r5410;
	xor.b32  	%r5412, %r5362, %r5411;
	shf.l.wrap.b32 	%r5413, %r5412, %r5412, 12;
	add.s32 	%r5414, %r5408, %r5413;
	xor.b32  	%r5415, %r5410, %r5414;
	shf.l.wrap.b32 	%r5416, %r5415, %r5415, 8;
	add.s32 	%r5417, %r5411, %r5416;
	xor.b32  	%r5418, %r5413, %r5417;
	shf.l.wrap.b32 	%r5419, %r5418, %r5418, 7;
	add.s32 	%r5420, %r5378, %r5371;
	xor.b32  	%r5421, %r5348, %r5420;
	shf.l.wrap.b32 	%r5422, %r5421, %r5421, 16;
	add.s32 	%r5423, %r5360, %r5422;
	xor.b32  	%r5424, %r5371, %r5423;
	shf.l.wrap.b32 	%r5425, %r5424, %r5424, 12;
	add.s32 	%r5426, %r5420, %r5425;
	xor.b32  	%r5427, %r5422, %r5426;
	shf.l.wrap.b32 	%r5428, %r5427, %r5427, 8;
	add.s32 	%r5429, %r5423, %r5428;
	xor.b32  	%r5430, %r5425, %r5429;
	shf.l.wrap.b32 	%r5431, %r5430, %r5430, 7;
	add.s32 	%r5432, %r5390, %r5407;
	xor.b32  	%r5433, %r5428, %r5432;
	shf.l.wrap.b32 	%r5434, %r5433, %r5433, 16;
	add.s32 	%r5435, %r5417, %r5434;
	xor.b32  	%r5436, %r5407, %r5435;
	shf.l.wrap.b32 	%r5437, %r5436, %r5436, 12;
	add.s32 	%r5438, %r5432, %r5437;
	xor.b32  	%r5439, %r5434, %r5438;
	shf.l.wrap.b32 	%r5440, %r5439, %r5439, 8;
	add.s32 	%r5441, %r5435, %r5440;
	xor.b32  	%r5442, %r5437, %r5441;
	shf.l.wrap.b32 	%r5443, %r5442, %r5442, 7;
	add.s32 	%r5444, %r5402, %r5419;
	xor.b32  	%r5445, %r5392, %r5444;
	shf.l.wrap.b32 	%r5446, %r5445, %r5445, 16;
	add.s32 	%r5447, %r5429, %r5446;
	xor.b32  	%r5448, %r5419, %r5447;
	shf.l.wrap.b32 	%r5449, %r5448, %r5448, 12;
	add.s32 	%r5450, %r5444, %r5449;
	xor.b32  	%r5451, %r5446, %r5450;
	shf.l.wrap.b32 	%r5452, %r5451, %r5451, 8;
	add.s32 	%r5453, %r5447, %r5452;
	xor.b32  	%r5454, %r5449, %r5453;
	shf.l.wrap.b32 	%r5455, %r5454, %r5454, 7;
	add.s32 	%r5456, %r5414, %r5431;
	xor.b32  	%r5457, %r5404, %r5456;
	shf.l.wrap.b32 	%r5458, %r5457, %r5457, 16;
	add.s32 	%r5459, %r5393, %r5458;
	xor.b32  	%r5460, %r5431, %r5459;
	shf.l.wrap.b32 	%r5461, %r5460, %r5460, 12;
	add.s32 	%r5462, %r5456, %r5461;
	xor.b32  	%r5463, %r5458, %r5462;
	shf.l.wrap.b32 	%r5464, %r5463, %r5463, 8;
	add.s32 	%r5465, %r5459, %r5464;
	xor.b32  	%r5466, %r5461, %r5465;
	shf.l.wrap.b32 	%r5467, %r5466, %r5466, 7;
	add.s32 	%r5468, %r5426, %r5395;
	xor.b32  	%r5469, %r5416, %r5468;
	shf.l.wrap.b32 	%r5470, %r5469, %r5469, 16;
	add.s32 	%r5471, %r5405, %r5470;
	xor.b32  	%r5472, %r5395, %r5471;
	shf.l.wrap.b32 	%r5473, %r5472, %r5472, 12;
	add.s32 	%r5474, %r5468, %r5473;
	xor.b32  	%r5475, %r5470, %r5474;
	shf.l.wrap.b32 	%r5476, %r5475, %r5475, 8;
	add.s32 	%r5477, %r5471, %r5476;
	xor.b32  	%r5478, %r5473, %r5477;
	shf.l.wrap.b32 	%r5479, %r5478, %r5478, 7;
	add.s32 	%r5480, %r5438, %r5479;
	xor.b32  	%r5481, %r5452, %r5480;
	shf.l.wrap.b32 	%r5482, %r5481, %r5481, 16;
	add.s32 	%r5483, %r5465, %r5482;
	xor.b32  	%r5484, %r5479, %r5483;
	shf.l.wrap.b32 	%r5485, %r5484, %r5484, 12;
	add.s32 	%r5486, %r5480, %r5485;
	xor.b32  	%r5487, %r5482, %r5486;
	shf.l.wrap.b32 	%r5488, %r5487, %r5487, 8;
	add.s32 	%r5489, %r5483, %r5488;
	xor.b32  	%r5490, %r5485, %r5489;
	shf.l.wrap.b32 	%r5491, %r5490, %r5490, 7;
	add.s32 	%r5492, %r5450, %r5443;
	xor.b32  	%r5493, %r5464, %r5492;
	shf.l.wrap.b32 	%r5494, %r5493, %r5493, 16;
	add.s32 	%r5495, %r5477, %r5494;
	xor.b32  	%r5496, %r5443, %r5495;
	shf.l.wrap.b32 	%r5497, %r5496, %r5496, 12;
	add.s32 	%r5498, %r5492, %r5497;
	xor.b32  	%r5499, %r5494, %r5498;
	shf.l.wrap.b32 	%r5500, %r5499, %r5499, 8;
	add.s32 	%r5501, %r5495, %r5500;
	xor.b32  	%r5502, %r5497, %r5501;
	shf.l.wrap.b32 	%r5503, %r5502, %r5502, 7;
	add.s32 	%r5504, %r5462, %r5455;
	xor.b32  	%r5505, %r5476, %r5504;
	shf.l.wrap.b32 	%r5506, %r5505, %r5505, 16;
	add.s32 	%r5507, %r5441, %r5506;
	xor.b32  	%r5508, %r5455, %r5507;
	shf.l.wrap.b32 	%r5509, %r5508, %r5508, 12;
	add.s32 	%r5510, %r5504, %r5509;
	xor.b32  	%r5511, %r5506, %r5510;
	shf.l.wrap.b32 	%r5512, %r5511, %r5511, 8;
	add.s32 	%r5513, %r5507, %r5512;
	xor.b32  	%r5514, %r5509, %r5513;
	shf.l.wrap.b32 	%r5515, %r5514, %r5514, 7;
	add.s32 	%r5516, %r5474, %r5467;
	xor.b32  	%r5517, %r5440, %r5516;
	shf.l.wrap.b32 	%r5518, %r5517, %r5517, 16;
	add.s32 	%r5519, %r5453, %r5518;
	xor.b32  	%r5520, %r5467, %r5519;
	shf.l.wrap.b32 	%r5521, %r5520, %r5520, 12;
	add.s32 	%r5522, %r5516, %r5521;
	xor.b32  	%r5523, %r5518, %r5522;
	shf.l.wrap.b32 	%r5524, %r5523, %r5523, 8;
	add.s32 	%r5525, %r5519, %r5524;
	xor.b32  	%r5526, %r5521, %r5525;
	shf.l.wrap.b32 	%r5527, %r5526, %r5526, 7;
	add.s32 	%r5528, %r5486, %r5503;
	xor.b32  	%r5529, %r5524, %r5528;
	shf.l.wrap.b32 	%r5530, %r5529, %r5529, 16;
	add.s32 	%r5531, %r5513, %r5530;
	xor.b32  	%r5532, %r5503, %r5531;
	shf.l.wrap.b32 	%r5533, %r5532, %r5532, 12;
	add.s32 	%r5534, %r5528, %r5533;
	xor.b32  	%r5535, %r5530, %r5534;
	shf.l.wrap.b32 	%r5536, %r5535, %r5535, 8;
	add.s32 	%r5537, %r5531, %r5536;
	xor.b32  	%r5538, %r5533, %r5537;
	shf.l.wrap.b32 	%r5539, %r5538, %r5538, 7;
	add.s32 	%r5540, %r5498, %r5515;
	xor.b32  	%r5541, %r5488, %r5540;
	shf.l.wrap.b32 	%r5542, %r5541, %r5541, 16;
	add.s32 	%r5543, %r5525, %r5542;
	xor.b32  	%r5544, %r5515, %r5543;
	shf.l.wrap.b32 	%r5545, %r5544, %r5544, 12;
	add.s32 	%r5546, %r5540, %r5545;
	xor.b32  	%r5547, %r5542, %r5546;
	shf.l.wrap.b32 	%r5548, %r5547, %r5547, 8;
	add.s32 	%r5549, %r5543, %r5548;
	xor.b32  	%r5550, %r5545, %r5549;
	shf.l.wrap.b32 	%r5551, %r5550, %r5550, 7;
	add.s32 	%r5552, %r5510, %r5527;
	xor.b32  	%r5553, %r5500, %r5552;
	shf.l.wrap.b32 	%r5554, %r5553, %r5553, 16;
	add.s32 	%r5555, %r5489, %r5554;
	xor.b32  	%r5556, %r5527, %r5555;
	shf.l.wrap.b32 	%r5557, %r5556, %r5556, 12;
	add.s32 	%r5558, %r5552, %r5557;
	xor.b32  	%r5559, %r5554, %r5558;
	shf.l.wrap.b32 	%r5560, %r5559, %r5559, 8;
	add.s32 	%r5561, %r5555, %r5560;
	xor.b32  	%r5562, %r5557, %r5561;
	shf.l.wrap.b32 	%r5563, %r5562, %r5562, 7;
	add.s32 	%r5564, %r5522, %r5491;
	xor.b32  	%r5565, %r5512, %r5564;
	shf.l.wrap.b32 	%r5566, %r5565, %r5565, 16;
	add.s32 	%r5567, %r5501, %r5566;
	xor.b32  	%r5568, %r5491, %r5567;
	shf.l.wrap.b32 	%r5569, %r5568, %r5568, 12;
	add.s32 	%r5570, %r5564, %r5569;
	xor.b32  	%r5571, %r5566, %r5570;
	shf.l.wrap.b32 	%r5572, %r5571, %r5571, 8;
	add.s32 	%r5573, %r5567, %r5572;
	xor.b32  	%r5574, %r5569, %r5573;
	shf.l.wrap.b32 	%r5575, %r5574, %r5574, 7;
	add.s32 	%r5576, %r5534, %r5575;
	xor.b32  	%r5577, %r5548, %r5576;
	shf.l.wrap.b32 	%r5578, %r5577, %r5577, 16;
	add.s32 	%r5579, %r5561, %r5578;
	xor.b32  	%r5580, %r5575, %r5579;
	shf.l.wrap.b32 	%r5581, %r5580, %r5580, 12;
	add.s32 	%r5582, %r5576, %r5581;
	xor.b32  	%r5583, %r5578, %r5582;
	shf.l.wrap.b32 	%r5584, %r5583, %r5583, 8;
	add.s32 	%r5585, %r5546, %r5539;
	xor.b32  	%r5586, %r5560, %r5585;
	shf.l.wrap.b32 	%r5587, %r5586, %r5586, 16;
	add.s32 	%r5588, %r5573, %r5587;
	xor.b32  	%r5589, %r5539, %r5588;
	shf.l.wrap.b32 	%r5590, %r5589, %r5589, 12;
	add.s32 	%r5591, %r5585, %r5590;
	xor.b32  	%r5592, %r5587, %r5591;
	shf.l.wrap.b32 	%r5593, %r5592, %r5592, 8;
	add.s32 	%r5594, %r5588, %r5593;
	xor.b32  	%r5595, %r5590, %r5594;
	shf.l.wrap.b32 	%r5596, %r5595, %r5595, 7;
	add.s32 	%r5597, %r5558, %r5551;
	xor.b32  	%r5598, %r5572, %r5597;
	shf.l.wrap.b32 	%r5599, %r5598, %r5598, 16;
	add.s32 	%r5600, %r5537, %r5599;
	xor.b32  	%r5601, %r5551, %r5600;
	shf.l.wrap.b32 	%r5602, %r5601, %r5601, 12;
	add.s32 	%r5603, %r5597, %r5602;
	xor.b32  	%r5604, %r5599, %r5603;
	shf.l.wrap.b32 	%r5605, %r5604, %r5604, 8;
	add.s32 	%r5606, %r5600, %r5605;
	xor.b32  	%r5607, %r5602, %r5606;
	shf.l.wrap.b32 	%r5608, %r5607, %r5607, 7;
	add.s32 	%r5609, %r5570, %r5563;
	xor.b32  	%r5610, %r5536, %r5609;
	shf.l.wrap.b32 	%r5611, %r5610, %r5610, 16;
	add.s32 	%r5612, %r5549, %r5611;
	xor.b32  	%r5613, %r5563, %r5612;
	shf.l.wrap.b32 	%r5614, %r5613, %r5613, 12;
	add.s32 	%r5615, %r5609, %r5614;
	xor.b32  	%r5616, %r5611, %r5615;
	shf.l.wrap.b32 	%r5617, %r5616, %r5616, 8;
	add.s32 	%r5618, %r5612, %r5617;
	add.s32 	%r5619, %r5582, %r5596;
	xor.b32  	%r5620, %r5617, %r5619;
	shf.l.wrap.b32 	%r5621, %r5620, %r5620, 16;
	add.s32 	%r5622, %r5606, %r5621;
	xor.b32  	%r5623, %r5596, %r5622;
	shr.u32 	%r5624, %r5623, 20;
	add.s32 	%r5625, %r5619, %r5624;
	add.s32 	%r5626, %r5591, %r5608;
	xor.b32  	%r5627, %r5584, %r5626;
	shf.l.wrap.b32 	%r5628, %r5627, %r5627, 16;
	add.s32 	%r5629, %r5618, %r5628;
	xor.b32  	%r5630, %r5608, %r5629;
	shr.u32 	%r5631, %r5630, 20;
	add.s32 	%r5632, %r5626, %r5631;
	add.s32 	%r5633, %r12, %r5625;
	add.s32 	%r5634, %r13, %r5632;
	not.b32 	%r5635, %r21875;
	add.s32 	%r5636, %r155, %r5635;
	mov.b32 	%r5637, 1;
	shl.b32 	%r5638, %r5637, %r5636;
	and.b32  	%r170, %r5638, %r11;
	setp.eq.s32 	%p25, %r170, 0;
	selp.b32 	%r5639, %r5633, %r5634, %p25;
	cvt.u16.u32 	%rs171, %r5639;
	and.b16  	%rs319, %rs171, 1;
	and.b16  	%rs172, %rs317, 255;
	setp.ne.s16 	%p26, %rs172, 1;
	@%p26 bra 	$L__BB2_26;
	setp.eq.s32 	%p27, %r170, 0;
	mul.wide.u32 	%rd24, %r21875, 16;
	add.s64 	%rd25, %rd1, %rd24;
	ld.global.u32 	%r5640, [%rd25+1484];
	selp.b32 	%r5641, %r21879, %r21880, %p27;
	xor.b32  	%r5642, %r5641, %r5640;
	selp.b32 	%r5643, %r21878, %r21881, %p27;
	selp.b32 	%r21879, %r5642, %r21879, %p27;
	selp.b32 	%r21880, %r21880, %r5642, %p27;
	ld.global.u32 	%r5644, [%rd25+1488];
	xor.b32  	%r5645, %r5643, %r5644;
	selp.b32 	%r5646, %r21877, %r21882, %p27;
	selp.b32 	%r21878, %r5645, %r21878, %p27;
	selp.b32 	%r21881, %r21881, %r5645, %p27;
	ld.global.u32 	%r5647, [%rd25+1492];
	xor.b32  	%r5648, %r5646, %r5647;
	selp.b32 	%r5649, %r21876, %r21883, %p27;
	selp.b32 	%r21877, %r5648, %r21877, %p27;
	selp.b32 	%r21882, %r21882, %r5648, %p27;
	ld.global.u32 	%r5650, [%rd25+1496];
	xor.b32  	%r5651, %r5649, %r5650;
	selp.b32 	%r5652, 420, 445, %p27;
	selp.b32 	%r21876, %r5651, %r21876, %p27;
	selp.b32 	%r21883, %r21883, %r5651, %p27;
	add.s32 	%r5653, %r5652, %r21875;
	cvt.u64.u32 	%rd26, %r5653;
	add.s64 	%rd27, %rd1, %rd26;
	ld.global.u8 	%rs173, [%rd27+1464];
	xor.b16  	%rs319, %rs173, %rs319;
$L__BB2_26:
	setp.eq.s32 	%p28, %r170, 0;
	selp.b32 	%r21887, %r21879, %r21880, %p28;
	selp.b32 	%r21886, %r21878, %r21881, %p28;
	selp.b32 	%r21885, %r21877, %r21882, %p28;
	selp.b32 	%r21884, %r21876, %r21883, %p28;
	add.s32 	%r191, %r21875, 1;
	setp.ne.s32 	%p29, %r21875, %r156;
	mov.u16 	%rs317, %rs319;
	mov.u32 	%r21875, %r191;
	@%p29 bra 	$L__BB2_24;
$L__BB2_27:
	st.shared.u32 	[s_mem+49404], %r21887;
	st.shared.v2.u32 	[s_mem+49408], {%r21886, %r21885};
	st.shared.u32 	[s_mem+49416], %r21884;
	st.shared.u8 	[s_mem+49420], %rs319;
	ld.global.v2.u8 	{%rs322, %rs31}, [%rd1+1968];
	ld.global.u32 	%r21904, [%rd1+1952];
	ld.global.u32 	%r21903, [%rd1+1956];
	ld.global.u32 	%r21902, [%rd1+1960];
	ld.global.u32 	%r21901, [%rd1+1964];
	setp.lt.u16 	%p30, %rs31, 12;
	@%p30 bra 	$L__BB2_32;
	cvt.u32.u16 	%r5655, %rs31;
	and.b32  	%r200, %r5655, 255;
	add.s32 	%r201, %r200, -12;
	mov.b32 	%r21892, 0;
	mov.u16 	%rs320, %rs322;
$L__BB2_29:
	add.s32 	%r5656, %r12, %r21904;
	shf.l.wrap.b32 	%r5657, %r5656, %r5656, 16;
	add.s32 	%r5658, %r21904, %r5657;
	xor.b32  	%r5659, %r21904, %r5658;
	shf.l.wrap.b32 	%r5660, %r5659, %r5659, 12;
	add.s32 	%r5661, %r5656, %r5660;
	xor.b32  	%r5662, %r5657, %r5661;
	shf.l.wrap.b32 	%r5663, %r5662, %r5662, 8;
	add.s32 	%r5664, %r5658, %r5663;
	xor.b32  	%r5665, %r5660, %r5664;
	shf.l.wrap.b32 	%r5666, %r5665, %r5665, 7;
	add.s32 	%r5667, %r13, %r21903;
	shf.l.wrap.b32 	%r5668, %r5667, %r5667, 16;
	add.s32 	%r5669, %r21903, %r5668;
	xor.b32  	%r5670, %r21903, %r5669;
	shf.l.wrap.b32 	%r5671, %r5670, %r5670, 12;
	add.s32 	%r5672, %r5667, %r5671;
	xor.b32  	%r5673, %r5668, %r5672;
	shf.l.wrap.b32 	%r5674, %r5673, %r5673, 8;
	add.s32 	%r5675, %r5669, %r5674;
	xor.b32  	%r5676, %r5671, %r5675;
	shf.l.wrap.b32 	%r5677, %r5676, %r5676, 7;
	add.s32 	%r5678, %r14, %r21902;
	shf.l.wrap.b32 	%r5679, %r5678, %r5678, 16;
	add.s32 	%r5680, %r21902, %r5679;
	xor.b32  	%r5681, %r21902, %r5680;
	shf.l.wrap.b32 	%r5682, %r5681, %r5681, 12;
	add.s32 	%r5683, %r5678, %r5682;
	xor.b32  	%r5684, %r5679, %r5683;
	shf.l.wrap.b32 	%r5685, %r5684, %r5684, 8;
	add.s32 	%r5686, %r5680, %r5685;
	xor.b32  	%r5687, %r5682, %r5686;
	shf.l.wrap.b32 	%r5688, %r5687, %r5687, 7;
	add.s32 	%r5689, %r15, %r21901;
	shf.l.wrap.b32 	%r5690, %r5689, %r5689, 16;
	add.s32 	%r5691, %r21901, %r5690;
	xor.b32  	%r5692, %r21901, %r5691;
	shf.l.wrap.b32 	%r5693, %r5692, %r5692, 12;
	add.s32 	%r5694, %r5689, %r5693;
	xor.b32  	%r5695, %r5690, %r5694;
	shf.l.wrap.b32 	%r5696, %r5695, %r5695, 8;
	add.s32 	%r5697, %r5691, %r5696;
	xor.b32  	%r5698, %r5693, %r5697;
	shf.l.wrap.b32 	%r5699, %r5698, %r5698, 7;
	add.s32 	%r5700, %r5661, %r5677;
	xor.b32  	%r5701, %r5696, %r5700;
	shf.l.wrap.b32 	%r5702, %r5701, %r5701, 16;
	add.s32 	%r5703, %r5686, %r5702;
	xor.b32  	%r5704, %r5677, %r5703;
	shf.l.wrap.b32 	%r5705, %r5704, %r5704, 12;
	add.s32 	%r5706, %r5700, %r5705;
	xor.b32  	%r5707, %r5702, %r5706;
	shf.l.wrap.b32 	%r5708, %r5707, %r5707, 8;
	add.s32 	%r5709, %r5703, %r5708;
	xor.b32  	%r5710, %r5705, %r5709;
	shf.l.wrap.b32 	%r5711, %r5710, %r5710, 7;
	add.s32 	%r5712, %r5672, %r5688;
	xor.b32  	%r5713, %r5663, %r5712;
	shf.l.wrap.b32 	%r5714, %r5713, %r5713, 16;
	add.s32 	%r5715, %r5697, %r5714;
	xor.b32  	%r5716, %r5688, %r5715;
	shf.l.wrap.b32 	%r5717, %r5716, %r5716, 12;
	add.s32 	%r5718, %r5712, %r5717;
	xor.b32  	%r5719, %r5714, %r5718;
	shf.l.wrap.b32 	%r5720, %r5719, %r5719, 8;
	add.s32 	%r5721, %r5715, %r5720;
	xor.b32  	%r5722, %r5717, %r5721;
	shf.l.wrap.b32 	%r5723, %r5722, %r5722, 7;
	add.s32 	%r5724, %r5683, %r5699;
	xor.b32  	%r5725, %r5674, %r5724;
	shf.l.wrap.b32 	%r5726, %r5725, %r5725, 16;
	add.s32 	%r5727, %r5664, %r5726;
	xor.b32  	%r5728, %r5699, %r5727;
	shf.l.wrap.b32 	%r5729, %r5728, %r5728, 12;
	add.s32 	%r5730, %r5724, %r5729;
	xor.b32  	%r5731, %r5726, %r5730;
	shf.l.wrap.b32 	%r5732, %r5731, %r5731, 8;
	add.s32 	%r5733, %r5727, %r5732;
	xor.b32  	%r5734, %r5729, %r5733;
	shf.l.wrap.b32 	%r5735, %r5734, %r5734, 7;
	add.s32 	%r5736, %r5694, %r5666;
	xor.b32  	%r5737, %r5685, %r5736;
	shf.l.wrap.b32 	%r5738, %r5737, %r5737, 16;
	add.s32 	%r5739, %r5675, %r5738;
	xor.b32  	%r5740, %r5666, %r5739;
	shf.l.wrap.b32 	%r5741, %r5740, %r5740, 12;
	add.s32 	%r5742, %r5736, %r5741;
	xor.b32  	%r5743, %r5738, %r5742;
	shf.l.wrap.b32 	%r5744, %r5743, %r5743, 8;
	add.s32 	%r5745, %r5739, %r5744;
	xor.b32  	%r5746, %r5741, %r5745;
	shf.l.wrap.b32 	%r5747, %r5746, %r5746, 7;
	add.s32 	%r5748, %r5706, %r5747;
	xor.b32  	%r5749, %r5720, %r5748;
	shf.l.wrap.b32 	%r5750, %r5749, %r5749, 16;
	add.s32 	%r5751, %r5733, %r5750;
	xor.b32  	%r5752, %r5747, %r5751;
	shf.l.wrap.b32 	%r5753, %r5752, %r5752, 12;
	add.s32 	%r5754, %r5748, %r5753;
	xor.b32  	%r5755, %r5750, %r5754;
	shf.l.wrap.b32 	%r5756, %r5755, %r5755, 8;
	add.s32 	%r5757, %r5751, %r5756;
	xor.b32  	%r5758, %r5753, %r5757;
	shf.l.wrap.b32 	%r5759, %r5758, %r5758, 7;
	add.s32 	%r5760, %r5718, %r5711;
	xor.b32  	%r5761, %r5732, %r5760;
	shf.l.wrap.b32 	%r5762, %r5761, %r5761, 16;
	add.s32 	%r5763, %r5745, %r5762;
	xor.b32  	%r5764, %r5711, %r5763;
	shf.l.wrap.b32 	%r5765, %r5764, %r5764, 12;
	add.s32 	%r5766, %r5760, %r5765;
	xor.b32  	%r5767, %r5762, %r5766;
	shf.l.wrap.b32 	%r5768, %r5767, %r5767, 8;
	add.s32 	%r5769, %r5763, %r5768;
	xor.b32  	%r5770, %r5765, %r5769;
	shf.l.wrap.b32 	%r5771, %r5770, %r5770, 7;
	add.s32 	%r5772, %r5730, %r5723;
	xor.b32  	%r5773, %r5744, %r5772;
	shf.l.wrap.b32 	%r5774, %r5773, %r5773, 16;
	add.s32 	%r5775, %r5709, %r5774;
	xor.b32  	%r5776, %r5723, %r5775;
	shf.l.wrap.b32 	%r5777, %r5776, %r5776, 12;
	add.s32 	%r5778, %r5772, %r5777;
	xor.b32  	%r5779, %r5774, %r5778;
	shf.l.wrap.b32 	%r5780, %r5779, %r5779, 8;
	add.s32 	%r5781, %r5775, %r5780;
	xor.b32  	%r5782, %r5777, %r5781;
	shf.l.wrap.b32 	%r5783, %r5782, %r5782, 7;
	add.s32 	%r5784, %r5742, %r5735;
	xor.b32  	%r5785, %r5708, %r5784;
	shf.l.wrap.b32 	%r5786, %r5785, %r5785, 16;
	add.s32 	%r5787, %r5721, %r5786;
	xor.b32  	%r5788, %r5735, %r5787;
	shf.l.wrap.b32 	%r5789, %r5788, %r5788, 12;
	add.s32 	%r5790, %r5784, %r5789;
	xor.b32  	%r5791, %r5786, %r5790;
	shf.l.wrap.b32 	%r5792, %r5791, %r5791, 8;
	add.s32 	%r5793, %r5787, %r5792;
	xor.b32  	%r5794, %r5789, %r5793;
	shf.l.wrap.b32 	%r5795, %r5794, %r5794, 7;
	add.s32 	%r5796, %r5754, %r5771;
	xor.b32  	%r5797, %r5792, %r5796;
	shf.l.wrap.b32 	%r5798, %r5797, %r5797, 16;
	add.s32 	%r5799, %r5781, %r5798;
	xor.b32  	%r5800, %r5771, %r5799;
	shf.l.wrap.b32 	%r5801, %r5800, %r5800, 12;
	add.s32 	%r5802, %r5796, %r5801;
	xor.b32  	%r5803, %r5798, %r5802;
	shf.l.wrap.b32 	%r5804, %r5803, %r5803, 8;
	add.s32 	%r5805, %r5799, %r5804;
	xor.b32  	%r5806, %r5801, %r5805;
	shf.l.wrap.b32 	%r5807, %r5806, %r5806, 7;
	add.s32 	%r5808, %r5766, %r5783;
	xor.b32  	%r5809, %r5756, %r5808;
	shf.l.wrap.b32 	%r5810, %r5809, %r5809, 16;
	add.s32 	%r5811, %r5793, %r5810;
	xor.b32  	%r5812, %r5783, %r5811;
	shf.l.wrap.b32 	%r5813, %r5812, %r5812, 12;
	add.s32 	%r5814, %r5808, %r5813;
	xor.b32  	%r5815, %r5810, %r5814;
	shf.l.wrap.b32 	%r5816, %r5815, %r5815, 8;
	add.s32 	%r5817, %r5811, %r5816;
	xor.b32  	%r5818, %r5813, %r5817;
	shf.l.wrap.b32 	%r5819, %r5818, %r5818, 7;
	add.s32 	%r5820, %r5778, %r5795;
	xor.b32  	%r5821, %r5768, %r5820;
	shf.l.wrap.b32 	%r5822, %r5821, %r5821, 16;
	add.s32 	%r5823, %r5757, %r5822;
	xor.b32  	%r5824, %r5795, %r5823;
	shf.l.wrap.b32 	%r5825, %r5824, %r5824, 12;
	add.s32 	%r5826, %r5820, %r5825;
	xor.b32  	%r5827, %r5822, %r5826;
	shf.l.wrap.b32 	%r5828, %r5827, %r5827, 8;
	add.s32 	%r5829, %r5823, %r5828;
	xor.b32  	%r5830, %r5825, %r5829;
	shf.l.wrap.b32 	%r5831, %r5830, %r5830, 7;
	add.s32 	%r5832, %r5790, %r5759;
	xor.b32  	%r5833, %r5780, %r5832;
	shf.l.wrap.b32 	%r5834, %r5833, %r5833, 16;
	add.s32 	%r5835, %r5769, %r5834;
	xor.b32  	%r5836, %r5759, %r5835;
	shf.l.wrap.b32 	%r5837, %r5836, %r5836, 12;
	add.s32 	%r5838, %r5832, %r5837;
	xor.b32  	%r5839, %r5834, %r5838;
	shf.l.wrap.b32 	%r5840, %r5839, %r5839, 8;
	add.s32 	%r5841, %r5835, %r5840;
	xor.b32  	%r5842, %r5837, %r5841;
	shf.l.wrap.b32 	%r5843, %r5842, %r5842, 7;
	add.s32 	%r5844, %r5802, %r5843;
	xor.b32  	%r5845, %r5816, %r5844;
	shf.l.wrap.b32 	%r5846, %r5845, %r5845, 16;
	add.s32 	%r5847, %r5829, %r5846;
	xor.b32  	%r5848, %r5843, %r5847;
	shf.l.wrap.b32 	%r5849, %r5848, %r5848, 12;
	add.s32 	%r5850, %r5844, %r5849;
	xor.b32  	%r5851, %r5846, %r5850;
	shf.l.wrap.b32 	%r5852, %r5851, %r5851, 8;
	add.s32 	%r5853, %r5847, %r5852;
	xor.b32  	%r5854, %r5849, %r5853;
	shf.l.wrap.b32 	%r5855, %r5854, %r5854, 7;
	add.s32 	%r5856, %r5814, %r5807;
	xor.b32  	%r5857, %r5828, %r5856;
	shf.l.wrap.b32 	%r5858, %r5857, %r5857, 16;
	add.s32 	%r5859, %r5841, %r5858;
	xor.b32  	%r5860, %r5807, %r5859;
	shf.l.wrap.b32 	%r5861, %r5860, %r5860, 12;
	add.s32 	%r5862, %r5856, %r5861;
	xor.b32  	%r5863, %r5858, %r5862;
	shf.l.wrap.b32 	%r5864, %r5863, %r5863, 8;
	add.s32 	%r5865, %r5859, %r5864;
	xor.b32  	%r5866, %r5861, %r5865;
	shf.l.wrap.b32 	%r5867, %r5866, %r5866, 7;
	add.s32 	%r5868, %r5826, %r5819;
	xor.b32  	%r5869, %r5840, %r5868;
	shf.l.wrap.b32 	%r5870, %r5869, %r5869, 16;
	add.s32 	%r5871, %r5805, %r5870;
	xor.b32  	%r5872, %r5819, %r5871;
	shf.l.wrap.b32 	%r5873, %r5872, %r5872, 12;
	add.s32 	%r5874, %r5868, %r5873;
	xor.b32  	%r5875, %r5870, %r5874;
	shf.l.wrap.b32 	%r5876, %r5875, %r5875, 8;
	add.s32 	%r5877, %r5871, %r5876;
	xor.b32  	%r5878, %r5873, %r5877;
	shf.l.wrap.b32 	%r5879, %r5878, %r5878, 7;
	add.s32 	%r5880, %r5838, %r5831;
	xor.b32  	%r5881, %r5804, %r5880;
	shf.l.wrap.b32 	%r5882, %r5881, %r5881, 16;
	add.s32 	%r5883, %r5817, %r5882;
	xor.b32  	%r5884, %r5831, %r5883;
	shf.l.wrap.b32 	%r5885, %r5884, %r5884, 12;
	add.s32 	%r5886, %r5880, %r5885;
	xor.b32  	%r5887, %r5882, %r5886;
	shf.l.wrap.b32 	%r5888, %r5887, %r5887, 8;
	add.s32 	%r5889, %r5883, %r5888;
	xor.b32  	%r5890, %r5885, %r5889;
	shf.l.wrap.b32 	%r5891, %r5890, %r5890, 7;
	add.s32 	%r5892, %r5850, %r5867;
	xor.b32  	%r5893, %r5888, %r5892;
	shf.l.wrap.b32 	%r5894, %r5893, %r5893, 16;
	add.s32 	%r5895, %r5877, %r5894;
	xor.b32  	%r5896, %r5867, %r5895;
	shf.l.wrap.b32 	%r5897, %r5896, %r5896, 12;
	add.s32 	%r5898, %r5892, %r5897;
	xor.b32  	%r5899, %r5894, %r5898;
	shf.l.wrap.b32 	%r5900, %r5899, %r5899, 8;
	add.s32 	%r5901, %r5895, %r5900;
	xor.b32  	%r5902, %r5897, %r5901;
	shf.l.wrap.b32 	%r5903, %r5902, %r5902, 7;
	add.s32 	%r5904, %r5862, %r5879;
	xor.b32  	%r5905, %r5852, %r5904;
	shf.l.wrap.b32 	%r5906, %r5905, %r5905, 16;
	add.s32 	%r5907, %r5889, %r5906;
	xor.b32  	%r5908, %r5879, %r5907;
	shf.l.wrap.b32 	%r5909, %r5908, %r5908, 12;
	add.s32 	%r5910, %r5904, %r5909;
	xor.b32  	%r5911, %r5906, %r5910;
	shf.l.wrap.b32 	%r5912, %r5911, %r5911, 8;
	add.s32 	%r5913, %r5907, %r5912;
	xor.b32  	%r5914, %r5909, %r5913;
	shf.l.wrap.b32 	%r5915, %r5914, %r5914, 7;
	add.s32 	%r5916, %r5874, %r5891;
	xor.b32  	%r5917, %r5864, %r5916;
	shf.l.wrap.b32 	%r5918, %r5917, %r5917, 16;
	add.s32 	%r5919, %r5853, %r5918;
	xor.b32  	%r5920, %r5891, %r5919;
	shf.l.wrap.b32 	%r5921, %r5920, %r5920, 12;
	add.s32 	%r5922, %r5916, %r5921;
	xor.b32  	%r5923, %r5918, %r5922;
	shf.l.wrap.b32 	%r5924, %r5923, %r5923, 8;
	add.s32 	%r5925, %r5919, %r5924;
	xor.b32  	%r5926, %r5921, %r5925;
	shf.l.wrap.b32 	%r5927, %r5926, %r5926, 7;
	add.s32 	%r5928, %r5886, %r5855;
	xor.b32  	%r5929, %r5876, %r5928;
	shf.l.wrap.b32 	%r5930, %r5929, %r5929, 16;
	add.s32 	%r5931, %r5865, %r5930;
	xor.b32  	%r5932, %r5855, %r5931;
	shf.l.wrap.b32 	%r5933, %r5932, %r5932, 12;
	add.s32 	%r5934, %r5928, %r5933;
	xor.b32  	%r5935, %r5930, %r5934;
	shf.l.wrap.b32 	%r5936, %r5935, %r5935, 8;
	add.s32 	%r5937, %r5931, %r5936;
	xor.b32  	%r5938, %r5933, %r5937;
	shf.l.wrap.b32 	%r5939, %r5938, %r5938, 7;
	add.s32 	%r5940, %r5898, %r5939;
	xor.b32  	%r5941, %r5912, %r5940;
	shf.l.wrap.b32 	%r5942, %r5941, %r5941, 16;
	add.s32 	%r5943, %r5925, %r5942;
	xor.b32  	%r5944, %r5939, %r5943;
	shf.l.wrap.b32 	%r5945, %r5944, %r5944, 12;
	add.s32 	%r5946, %r5940, %r5945;
	xor.b32  	%r5947, %r5942, %r5946;
	shf.l.wrap.b32 	%r5948, %r5947, %r5947, 8;
	add.s32 	%r5949, %r5943, %r5948;
	xor.b32  	%r5950, %r5945, %r5949;
	shf.l.wrap.b32 	%r5951, %r5950, %r5950, 7;
	add.s32 	%r5952, %r5910, %r5903;
	xor.b32  	%r5953, %r5924, %r5952;
	shf.l.wrap.b32 	%r5954, %r5953, %r5953, 16;
	add.s32 	%r5955, %r5937, %r5954;
	xor.b32  	%r5956, %r5903, %r5955;
	shf.l.wrap.b32 	%r5957, %r5956, %r5956, 12;
	add.s32 	%r5958, %r5952, %r5957;
	xor.b32  	%r5959, %r5954, %r5958;
	shf.l.wrap.b32 	%r5960, %r5959, %r5959, 8;
	add.s32 	%r5961, %r5955, %r5960;
	xor.b32  	%r5962, %r5957, %r5961;
	shf.l.wrap.b32 	%r5963, %r5962, %r5962, 7;
	add.s32 	%r5964, %r5922, %r5915;
	xor.b32  	%r5965, %r5936, %r5964;
	shf.l.wrap.b32 	%r5966, %r5965, %r5965, 16;
	add.s32 	%r5967, %r5901, %r5966;
	xor.b32  	%r5968, %r5915, %r5967;
	shf.l.wrap.b32 	%r5969, %r5968, %r5968, 12;
	add.s32 	%r5970, %r5964, %r5969;
	xor.b32  	%r5971, %r5966, %r5970;
	shf.l.wrap.b32 	%r5972, %r5971, %r5971, 8;
	add.s32 	%r5973, %r5967, %r5972;
	xor.b32  	%r5974, %r5969, %r5973;
	shf.l.wrap.b32 	%r5975, %r5974, %r5974, 7;
	add.s32 	%r5976, %r5934, %r5927;
	xor.b32  	%r5977, %r5900, %r5976;
	shf.l.wrap.b32 	%r5978, %r5977, %r5977, 16;
	add.s32 	%r5979, %r5913, %r5978;
	xor.b32  	%r5980, %r5927, %r5979;
	shf.l.wrap.b32 	%r5981, %r5980, %r5980, 12;
	add.s32 	%r5982, %r5976, %r5981;
	xor.b32  	%r5983, %r5978, %r5982;
	shf.l.wrap.b32 	%r5984, %r5983, %r5983, 8;
	add.s32 	%r5985, %r5979, %r5984;
	xor.b32  	%r5986, %r5981, %r5985;
	shf.l.wrap.b32 	%r5987, %r5986, %r5986, 7;
	add.s32 	%r5988, %r5946, %r5963;
	xor.b32  	%r5989, %r5984, %r5988;
	shf.l.wrap.b32 	%r5990, %r5989, %r5989, 16;
	add.s32 	%r5991, %r5973, %r5990;
	xor.b32  	%r5992, %r5963, %r5991;
	shf.l.wrap.b32 	%r5993, %r5992, %r5992, 12;
	add.s32 	%r5994, %r5988, %r5993;
	xor.b32  	%r5995, %r5990, %r5994;
	shf.l.wrap.b32 	%r5996, %r5995, %r5995, 8;
	add.s32 	%r5997, %r5991, %r5996;
	xor.b32  	%r5998, %r5993, %r5997;
	shf.l.wrap.b32 	%r5999, %r5998, %r5998, 7;
	add.s32 	%r6000, %r5958, %r5975;
	xor.b32  	%r6001, %r5948, %r6000;
	shf.l.wrap.b32 	%r6002, %r6001, %r6001, 16;
	add.s32 	%r6003, %r5985, %r6002;
	xor.b32  	%r6004, %r5975, %r6003;
	shf.l.wrap.b32 	%r6005, %r6004, %r6004, 12;
	add.s32 	%r6006, %r6000, %r6005;
	xor.b32  	%r6007, %r6002, %r6006;
	shf.l.wrap.b32 	%r6008, %r6007, %r6007, 8;
	add.s32 	%r6009, %r6003, %r6008;
	xor.b32  	%r6010, %r6005, %r6009;
	shf.l.wrap.b32 	%r6011, %r6010, %r6010, 7;
	add.s32 	%r6012, %r5970, %r5987;
	xor.b32  	%r6013, %r5960, %r6012;
	shf.l.wrap.b32 	%r6014, %r6013, %r6013, 16;
	add.s32 	%r6015, %r5949, %r6014;
	xor.b32  	%r6016, %r5987, %r6015;
	shf.l.wrap.b32 	%r6017, %r6016, %r6016, 12;
	add.s32 	%r6018, %r6012, %r6017;
	xor.b32  	%r6019, %r6014, %r6018;
	shf.l.wrap.b32 	%r6020, %r6019, %r6019, 8;
	add.s32 	%r6021, %r6015, %r6020;
	xor.b32  	%r6022, %r6017, %r6021;
	shf.l.wrap.b32 	%r6023, %r6022, %r6022, 7;
	add.s32 	%r6024, %r5982, %r5951;
	xor.b32  	%r6025, %r5972, %r6024;
	shf.l.wrap.b32 	%r6026, %r6025, %r6025, 16;
	add.s32 	%r6027, %r5961, %r6026;
	xor.b32  	%r6028, %r5951, %r6027;
	shf.l.wrap.b32 	%r6029, %r6028, %r6028, 12;
	add.s32 	%r6030, %r6024, %r6029;
	xor.b32  	%r6031, %r6026, %r6030;
	shf.l.wrap.b32 	%r6032, %r6031, %r6031, 8;
	add.s32 	%r6033, %r6027, %r6032;
	xor.b32  	%r6034, %r6029, %r6033;
	shf.l.wrap.b32 	%r6035, %r6034, %r6034, 7;
	add.s32 	%r21896, %r12, %r5994;
	add.s32 	%r21895, %r13, %r6006;
	add.s32 	%r21894, %r14, %r6018;
	add.s32 	%r21893, %r15, %r6030;
	add.s32 	%r21897, %r21904, %r6035;
	add.s32 	%r21898, %r21903, %r5999;
	add.s32 	%r21899, %r21902, %r6011;
	add.s32 	%r21900, %r21901, %r6023;
	xor.b32  	%r6036, %r5656, 1;
	shf.l.wrap.b32 	%r6037, %r5656, %r6036, 16;
	add.s32 	%r6038, %r21904, %r6037;
	xor.b32  	%r6039, %r21904, %r6038;
	shf.l.wrap.b32 	%r6040, %r6039, %r6039, 12;
	add.s32 	%r6041, %r5656, %r6040;
	xor.b32  	%r6042, %r6037, %r6041;
	shf.l.wrap.b32 	%r6043, %r6042, %r6042, 8;
	add.s32 	%r6044, %r6038, %r6043;
	xor.b32  	%r6045, %r6040, %r6044;
	shf.l.wrap.b32 	%r6046, %r6045, %r6045, 7;
	add.s32 	%r6047, %r6041, %r5677;
	xor.b32  	%r6048, %r5696, %r6047;
	shf.l.wrap.b32 	%r6049, %r6048, %r6048, 16;
	add.s32 	%r6050, %r5686, %r6049;
	xor.b32  	%r6051, %r5677, %r6050;
	shf.l.wrap.b32 	%r6052, %r6051, %r6051, 12;
	add.s32 	%r6053, %r6047, %r6052;
	xor.b32  	%r6054, %r6049, %r6053;
	shf.l.wrap.b32 	%r6055, %r6054, %r6054, 8;
	add.s32 	%r6056, %r6050, %r6055;
	xor.b32  	%r6057, %r6052, %r6056;
	shf.l.wrap.b32 	%r6058, %r6057, %r6057, 7;
	xor.b32  	%r6059, %r6043, %r5712;
	shf.l.wrap.b32 	%r6060, %r6059, %r6059, 16;
	add.s32 	%r6061, %r5697, %r6060;
	xor.b32  	%r6062, %r5688, %r6061;
	shf.l.wrap.b32 	%r6063, %r6062, %r6062, 12;
	add.s32 	%r6064, %r5712, %r6063;
	xor.b32  	%r6065, %r6060, %r6064;
	shf.l.wrap.b32 	%r6066, %r6065, %r6065, 8;
	add.s32 	%r6067, %r6061, %r6066;
	xor.b32  	%r6068, %r6063, %r6067;
	shf.l.wrap.b32 	%r6069, %r6068, %r6068, 7;
	add.s32 	%r6070, %r6044, %r5726;
	xor.b32  	%r6071, %r5699, %r6070;
	shf.l.wrap.b32 	%r6072, %r6071, %r6071, 12;
	add.s32 	%r6073, %r5724, %r6072;
	xor.b32  	%r6074, %r5726, %r6073;
	shf.l.wrap.b32 	%r6075, %r6074, %r6074, 8;
	add.s32 	%r6076, %r6070, %r6075;
	xor.b32  	%r6077, %r6072, %r6076;
	shf.l.wrap.b32 	%r6078, %r6077, %r6077, 7;
	add.s32 	%r6079, %r5694, %r6046;
	xor.b32  	%r6080, %r5685, %r6079;
	shf.l.wrap.b32 	%r6081, %r6080, %r6080, 16;
	add.s32 	%r6082, %r5675, %r6081;
	xor.b32  	%r6083, %r6046, %r6082;
	shf.l.wrap.b32 	%r6084, %r6083, %r6083, 12;
	add.s32 	%r6085, %r6079, %r6084;
	xor.b32  	%r6086, %r6081, %r6085;
	shf.l.wrap.b32 	%r6087, %r6086, %r6086, 8;
	add.s32 	%r6088, %r6082, %r6087;
	xor.b32  	%r6089, %r6084, %r6088;
	shf.l.wrap.b32 	%r6090, %r6089, %r6089, 7;
	add.s32 	%r6091, %r6053, %r6090;
	xor.b32  	%r6092, %r6066, %r6091;
	shf.l.wrap.b32 	%r6093, %r6092, %r6092, 16;
	add.s32 	%r6094, %r6076, %r6093;
	xor.b32  	%r6095, %r6090, %r6094;
	shf.l.wrap.b32 	%r6096, %r6095, %r6095, 12;
	add.s32 	%r6097, %r6091, %r6096;
	xor.b32  	%r6098, %r6093, %r6097;
	shf.l.wrap.b32 	%r6099, %r6098, %r6098, 8;
	add.s32 	%r6100, %r6094, %r6099;
	xor.b32  	%r6101, %r6096, %r6100;
	shf.l.wrap.b32 	%r6102, %r6101, %r6101, 7;
	add.s32 	%r6103, %r6064, %r6058;
	xor.b32  	%r6104, %r6075, %r6103;
	shf.l.wrap.b32 	%r6105, %r6104, %r6104, 16;
	add.s32 	%r6106, %r6088, %r6105;
	xor.b32  	%r6107, %r6058, %r6106;
	shf.l.wrap.b32 	%r6108, %r6107, %r6107, 12;
	add.s32 	%r6109, %r6103, %r6108;
	xor.b32  	%r6110, %r6105, %r6109;
	shf.l.wrap.b32 	%r6111, %r6110, %r6110, 8;
	add.s32 	%r6112, %r6106, %r6111;
	xor.b32  	%r6113, %r6108, %r6112;
	shf.l.wrap.b32 	%r6114, %r6113, %r6113, 7;
	add.s32 	%r6115, %r6073, %r6069;
	xor.b32  	%r6116, %r6087, %r6115;
	shf.l.wrap.b32 	%r6117, %r6116, %r6116, 16;
	add.s32 	%r6118, %r6056, %r6117;
	xor.b32  	%r6119, %r6069, %r6118;
	shf.l.wrap.b32 	%r6120, %r6119, %r6119, 12;
	add.s32 	%r6121, %r6115, %r6120;
	xor.b32  	%r6122, %r6117, %r6121;
	shf.l.wrap.b32 	%r6123, %r6122, %r6122, 8;
	add.s32 	%r6124, %r6118, %r6123;
	xor.b32  	%r6125, %r6120, %r6124;
	shf.l.wrap.b32 	%r6126, %r6125, %r6125, 7;
	add.s32 	%r6127, %r6085, %r6078;
	xor.b32  	%r6128, %r6055, %r6127;
	shf.l.wrap.b32 	%r6129, %r6128, %r6128, 16;
	add.s32 	%r6130, %r6067, %r6129;
	xor.b32  	%r6131, %r6078, %r6130;
	shf.l.wrap.b32 	%r6132, %r6131, %r6131, 12;
	add.s32 	%r6133, %r6127, %r6132;
	xor.b32  	%r6134, %r6129, %r6133;
	shf.l.wrap.b32 	%r6135, %r6134, %r6134, 8;
	add.s32 	%r6136, %r6130, %r6135;
	xor.b32  	%r6137, %r6132, %r6136;
	shf.l.wrap.b32 	%r6138, %r6137, %r6137, 7;
	add.s32 	%r6139, %r6097, %r6114;
	xor.b32  	%r6140, %r6135, %r6139;
	shf.l.wrap.b32 	%r6141, %r6140, %r6140, 16;
	add.s32 	%r6142, %r6124, %r6141;
	xor.b32  	%r6143, %r6114, %r6142;
	shf.l.wrap.b32 	%r6144, %r6143, %r6143, 12;
	add.s32 	%r6145, %r6139, %r6144;
	xor.b32  	%r6146, %r6141, %r6145;
	shf.l.wrap.b32 	%r6147, %r6146, %r6146, 8;
	add.s32 	%r6148, %r6142, %r6147;
	xor.b32  	%r6149, %r6144, %r6148;
	shf.l.wrap.b32 	%r6150, %r6149, %r6149, 7;
	add.s32 	%r6151, %r6109, %r6126;
	xor.b32  	%r6152, %r6099, %r6151;
	shf.l.wrap.b32 	%r6153, %r6152, %r6152, 16;
	add.s32 	%r6154, %r6136, %r6153;
	xor.b32  	%r6155, %r6126, %r6154;
	shf.l.wrap.b32 	%r6156, %r6155, %r6155, 12;
	add.s32 	%r6157, %r6151, %r6156;
	xor.b32  	%r6158, %r6153, %r6157;
	shf.l.wrap.b32 	%r6159, %r6158, %r6158, 8;
	add.s32 	%r6160, %r6154, %r6159;
	xor.b32  	%r6161, %r6156, %r6160;
	shf.l.wrap.b32 	%r6162, %r6161, %r6161, 7;
	add.s32 	%r6163, %r6121, %r6138;
	xor.b32  	%r6164, %r6111, %r6163;
	shf.l.wrap.b32 	%r6165, %r6164, %r6164, 16;
	add.s32 	%r6166, %r6100, %r6165;
	xor.b32  	%r6167, %r6138, %r6166;
	shf.l.wrap.b32 	%r6168, %r6167, %r6167, 12;
	add.s32 	%r6169, %r6163, %r6168;
	xor.b32  	%r6170, %r6165, %r6169;
	shf.l.wrap.b32 	%r6171, %r6170, %r6170, 8;
	add.s32 	%r6172, %r6166, %r6171;
	xor.b32  	%r6173, %r6168, %r6172;
	shf.l.wrap.b32 	%r6174, %r6173, %r6173, 7;
	add.s32 	%r6175, %r6133, %r6102;
	xor.b32  	%r6176, %r6123, %r6175;
	shf.l.wrap.b32 	%r6177, %r6176, %r6176, 16;
	add.s32 	%r6178, %r6112, %r6177;
	xor.b32  	%r6179, %r6102, %r6178;
	shf.l.wrap.b32 	%r6180, %r6179, %r6179, 12;
	add.s32 	%r6181, %r6175, %r6180;
	xor.b32  	%r6182, %r6177, %r6181;
	shf.l.wrap.b32 	%r6183, %r6182, %r6182, 8;
	add.s32 	%r6184, %r6178, %r6183;
	xor.b32  	%r6185, %r6180, %r6184;
	shf.l.wrap.b32 	%r6186, %r6185, %r6185, 7;
	add.s32 	%r6187, %r6145, %r6186;
	xor.b32  	%r6188, %r6159, %r6187;
	shf.l.wrap.b32 	%r6189, %r6188, %r6188, 16;
	add.s32 	%r6190, %r6172, %r6189;
	xor.b32  	%r6191, %r6186, %r6190;
	shf.l.wrap.b32 	%r6192, %r6191, %r6191, 12;
	add.s32 	%r6193, %r6187, %r6192;
	xor.b32  	%r6194, %r6189, %r6193;
	shf.l.wrap.b32 	%r6195, %r6194, %r6194, 8;
	add.s32 	%r6196, %r6190, %r6195;
	xor.b32  	%r6197, %r6192, %r6196;
	shf.l.wrap.b32 	%r6198, %r6197, %r6197, 7;
	add.s32 	%r6199, %r6157, %r6150;
	xor.b32  	%r6200, %r6171, %r6199;
	shf.l.wrap.b32 	%r6201, %r6200, %r6200, 16;
	add.s32 	%r6202, %r6184, %r6201;
	xor.b32  	%r6203, %r6150, %r6202;
	shf.l.wrap.b32 	%r6204, %r6203, %r6203, 12;
	add.s32 	%r6205, %r6199, %r6204;
	xor.b32  	%r6206, %r6201, %r6205;
	shf.l.wrap.b32 	%r6207, %r6206, %r6206, 8;
	add.s32 	%r6208, %r6202, %r6207;
	xor.b32  	%r6209, %r6204, %r6208;
	shf.l.wrap.b32 	%r6210, %r6209, %r6209, 7;
	add.s32 	%r6211, %r6169, %r6162;
	xor.b32  	%r6212, %r6183, %r6211;
	shf.l.wrap.b32 	%r6213, %r6212, %r6212, 16;
	add.s32 	%r6214, %r6148, %r6213;
	xor.b32  	%r6215, %r6162, %r6214;
	shf.l.wrap.b32 	%r6216, %r6215, %r6215, 12;
	add.s32 	%r6217, %r6211, %r6216;
	xor.b32  	%r6218, %r6213, %r6217;
	shf.l.wrap.b32 	%r6219, %r6218, %r6218, 8;
	add.s32 	%r6220, %r6214, %r6219;
	xor.b32  	%r6221, %r6216, %r6220;
	shf.l.wrap.b32 	%r6222, %r6221, %r6221, 7;
	add.s32 	%r6223, %r6181, %r6174;
	xor.b32  	%r6224, %r6147, %r6223;
	shf.l.wrap.b32 	%r6225, %r6224, %r6224, 16;
	add.s32 	%r6226, %r6160, %r6225;
	xor.b32  	%r6227, %r6174, %r6226;
	shf.l.wrap.b32 	%r6228, %r6227, %r6227, 12;
	add.s32 	%r6229, %r6223, %r6228;
	xor.b32  	%r6230, %r6225, %r6229;
	shf.l.wrap.b32 	%r6231, %r6230, %r6230, 8;
	add.s32 	%r6232, %r6226, %r6231;
	xor.b32  	%r6233, %r6228, %r6232;
	shf.l.wrap.b32 	%r6234, %r6233, %r6233, 7;
	add.s32 	%r6235, %r6193, %r6210;
	xor.b32  	%r6236, %r6231, %r6235;
	shf.l.wrap.b32 	%r6237, %r6236, %r6236, 16;
	add.s32 	%r6238, %r6220, %r6237;
	xor.b32  	%r6239, %r6210, %r6238;
	shf.l.wrap.b32 	%r6240, %r6239, %r6239, 12;
	add.s32 	%r6241, %r6235, %r6240;
	xor.b32  	%r6242, %r6237, %r6241;
	shf.l.wrap.b32 	%r6243, %r6242, %r6242, 8;
	add.s32 	%r6244, %r6238, %r6243;
	xor.b32  	%r6245, %r6240, %r6244;
	shf.l.wrap.b32 	%r6246, %r6245, %r6245, 7;
	add.s32 	%r6247, %r6205, %r6222;
	xor.b32  	%r6248, %r6195, %r6247;
	shf.l.wrap.b32 	%r6249, %r6248, %r6248, 16;
	add.s32 	%r6250, %r6232, %r6249;
	xor.b32  	%r6251, %r6222, %r6250;
	shf.l.wrap.b32 	%r6252, %r6251, %r6251, 12;
	add.s32 	%r6253, %r6247, %r6252;
	xor.b32  	%r6254, %r6249, %r6253;
	shf.l.wrap.b32 	%r6255, %r6254, %r6254, 8;
	add.s32 	%r6256, %r6250, %r6255;
	xor.b32  	%r6257, %r6252, %r6256;
	shf.l.wrap.b32 	%r6258, %r6257, %r6257, 7;
	add.s32 	%r6259, %r6217, %r6234;
	xor.b32  	%r6260, %r6207, %r6259;
	shf.l.wrap.b32 	%r6261, %r6260, %r6260, 16;
	add.s32 	%r6262, %r6196, %r6261;
	xor.b32  	%r6263, %r6234, %r6262;
	shf.l.wrap.b32 	%r6264, %r6263, %r6263, 12;
	add.s32 	%r6265, %r6259, %r6264;
	xor.b32  	%r6266, %r6261, %r6265;
	shf.l.wrap.b32 	%r6267, %r6266, %r6266, 8;
	add.s32 	%r6268, %r6262, %r6267;
	xor.b32  	%r6269, %r6264, %r6268;
	shf.l.wrap.b32 	%r6270, %r6269, %r6269, 7;
	add.s32 	%r6271, %r6229, %r6198;
	xor.b32  	%r6272, %r6219, %r6271;
	shf.l.wrap.b32 	%r6273, %r6272, %r6272, 16;
	add.s32 	%r6274, %r6208, %r6273;
	xor.b32  	%r6275, %r6198, %r6274;
	shf.l.wrap.b32 	%r6276, %r6275, %r6275, 12;
	add.s32 	%r6277, %r6271, %r6276;
	xor.b32  	%r6278, %r6273, %r6277;
	shf.l.wrap.b32 	%r6279, %r6278, %r6278, 8;
	add.s32 	%r6280, %r6274, %r6279;
	xor.b32  	%r6281, %r6276, %r6280;
	shf.l.wrap.b32 	%r6282, %r6281, %r6281, 7;
	add.s32 	%r6283, %r6241, %r6282;
	xor.b32  	%r6284, %r6255, %r6283;
	shf.l.wrap.b32 	%r6285, %r6284, %r6284, 16;
	add.s32 	%r6286, %r6268, %r6285;
	xor.b32  	%r6287, %r6282, %r6286;
	shf.l.wrap.b32 	%r6288, %r6287, %r6287, 12;
	add.s32 	%r6289, %r6283, %r6288;
	xor.b32  	%r6290, %r6285, %r6289;
	shf.l.wrap.b32 	%r6291, %r6290, %r6290, 8;
	add.s32 	%r6292, %r6253, %r6246;
	xor.b32  	%r6293, %r6267, %r6292;
	shf.l.wrap.b32 	%r6294, %r6293, %r6293, 16;
	add.s32 	%r6295, %r6280, %r6294;
	xor.b32  	%r6296, %r6246, %r6295;
	shf.l.wrap.b32 	%r6297, %r6296, %r6296, 12;
	add.s32 	%r6298, %r6292, %r6297;
	xor.b32  	%r6299, %r6294, %r6298;
	shf.l.wrap.b32 	%r6300, %r6299, %r6299, 8;
	add.s32 	%r6301, %r6295, %r6300;
	xor.b32  	%r6302, %r6297, %r6301;
	shf.l.wrap.b32 	%r6303, %r6302, %r6302, 7;
	add.s32 	%r6304, %r6265, %r6258;
	xor.b32  	%r6305, %r6279, %r6304;
	shf.l.wrap.b32 	%r6306, %r6305, %r6305, 16;
	add.s32 	%r6307, %r6244, %r6306;
	xor.b32  	%r6308, %r6258, %r6307;
	shf.l.wrap.b32 	%r6309, %r6308, %r6308, 12;
	add.s32 	%r6310, %r6304, %r6309;
	xor.b32  	%r6311, %r6306, %r6310;
	shf.l.wrap.b32 	%r6312, %r6311, %r6311, 8;
	add.s32 	%r6313, %r6307, %r6312;
	xor.b32  	%r6314, %r6309, %r6313;
	shf.l.wrap.b32 	%r6315, %r6314, %r6314, 7;
	add.s32 	%r6316, %r6277, %r6270;
	xor.b32  	%r6317, %r6243, %r6316;
	shf.l.wrap.b32 	%r6318, %r6317, %r6317, 16;
	add.s32 	%r6319, %r6256, %r6318;
	xor.b32  	%r6320, %r6270, %r6319;
	shf.l.wrap.b32 	%r6321, %r6320, %r6320, 12;
	add.s32 	%r6322, %r6316, %r6321;
	xor.b32  	%r6323, %r6318, %r6322;
	shf.l.wrap.b32 	%r6324, %r6323, %r6323, 8;
	add.s32 	%r6325, %r6319, %r6324;
	add.s32 	%r6326, %r6289, %r6303;
	xor.b32  	%r6327, %r6324, %r6326;
	shf.l.wrap.b32 	%r6328, %r6327, %r6327, 16;
	add.s32 	%r6329, %r6313, %r6328;
	xor.b32  	%r6330, %r6303, %r6329;
	shr.u32 	%r6331, %r6330, 20;
	add.s32 	%r6332, %r6326, %r6331;
	add.s32 	%r6333, %r6298, %r6315;
	xor.b32  	%r6334, %r6291, %r6333;
	shf.l.wrap.b32 	%r6335, %r6334, %r6334, 16;
	add.s32 	%r6336, %r6325, %r6335;
	xor.b32  	%r6337, %r6315, %r6336;
	shr.u32 	%r6338, %r6337, 20;
	add.s32 	%r6339, %r6333, %r6338;
	add.s32 	%r6340, %r12, %r6332;
	add.s32 	%r6341, %r13, %r6339;
	not.b32 	%r6342, %r21892;
	add.s32 	%r6343, %r200, %r6342;
	mov.b32 	%r6344, 1;
	shl.b32 	%r6345, %r6344, %r6343;
	and.b32  	%r215, %r6345, %r11;
	setp.eq.s32 	%p31, %r215, 0;
	selp.b32 	%r6346, %r6340, %r6341, %p31;
	cvt.u16.u32 	%rs174, %r6346;
	and.b16  	%rs322, %rs174, 1;
	and.b16  	%rs175, %rs320, 255;
	setp.ne.s16 	%p32, %rs175, 1;
	@%p32 bra 	$L__BB2_31;
	setp.eq.s32 	%p33, %r215, 0;
	mul.wide.u32 	%rd28, %r21892, 16;
	add.s64 	%rd29, %rd1, %rd28;
	ld.global.u32 	%r6347, [%rd29+1972];
	selp.b32 	%r6348, %r21896, %r21897, %p33;
	xor.b32  	%r6349, %r6348, %r6347;
	selp.b32 	%r6350, %r21895, %r21898, %p33;
	selp.b32 	%r21896, %r6349, %r21896, %p33;
	selp.b32 	%r21897, %r21897, %r6349, %p33;
	ld.global.u32 	%r6351, [%rd29+1976];
	xor.b32  	%r6352, %r6350, %r6351;
	selp.b32 	%r6353, %r21894, %r21899, %p33;
	selp.b32 	%r21895, %r6352, %r21895, %p33;
	selp.b32 	%r21898, %r21898, %r6352, %p33;
	ld.global.u32 	%r6354, [%rd29+1980];
	xor.b32  	%r6355, %r6353, %r6354;
	selp.b32 	%r6356, %r21893, %r21900, %p33;
	selp.b32 	%r21894, %r6355, %r21894, %p33;
	selp.b32 	%r21899, %r21899, %r6355, %p33;
	ld.global.u32 	%r6357, [%rd29+1984];
	xor.b32  	%r6358, %r6356, %r6357;
	selp.b32 	%r6359, 420, 445, %p33;
	selp.b32 	%r21893, %r6358, %r21893, %p33;
	selp.b32 	%r21900, %r21900, %r6358, %p33;
	add.s32 	%r6360, %r6359, %r21892;
	cvt.u64.u32 	%rd30, %r6360;
	add.s64 	%rd31, %rd1, %rd30;
	ld.global.u8 	%rs176, [%rd31+1952];
	xor.b16  	%rs322, %rs176, %rs322;
$L__BB2_31:
	setp.eq.s32 	%p34, %r215, 0;
	selp.b32 	%r21904, %r21896, %r21897, %p34;
	selp.b32 	%r21903, %r21895, %r21898, %p34;
	selp.b32 	%r21902, %r21894, %r21899, %p34;
	selp.b32 	%r21901, %r21893, %r21900, %p34;
	add.s32 	%r236, %r21892, 1;
	setp.ne.s32 	%p35, %r21892, %r201;
	mov.u16 	%rs320, %rs322;
	mov.u32 	%r21892, %r236;
	@%p35 bra 	$L__BB2_29;
$L__BB2_32:
	st.shared.v4.u32 	[s_mem+49424], {%r21904, %r21903, %r21902, %r21901};
	st.shared.u8 	[s_mem+49440], %rs322;
	ld.global.v2.u8 	{%rs325, %rs38}, [%rd1+2456];
	ld.global.u32 	%r21921, [%rd1+2440];
	ld.global.u32 	%r21920, [%rd1+2444];
	ld.global.u32 	%r21919, [%rd1+2448];
	ld.global.u32 	%r21918, [%rd1+2452];
	setp.lt.u16 	%p36, %rs38, 12;
	@%p36 bra 	$L__BB2_37;
	cvt.u32.u16 	%r6362, %rs38;
	and.b32  	%r245, %r6362, 255;
	add.s32 	%r246, %r245, -12;
	mov.b32 	%r21909, 0;
	mov.u16 	%rs323, %rs325;
$L__BB2_34:
	add.s32 	%r6363, %r12, %r21921;
	shf.l.wrap.b32 	%r6364, %r6363, %r6363, 16;
	add.s32 	%r6365, %r21921, %r6364;
	xor.b32  	%r6366, %r21921, %r6365;
	shf.l.wrap.b32 	%r6367, %r6366, %r6366, 12;
	add.s32 	%r6368, %r6363, %r6367;
	xor.b32  	%r6369, %r6364, %r6368;
	shf.l.wrap.b32 	%r6370, %r6369, %r6369, 8;
	add.s32 	%r6371, %r6365, %r6370;
	xor.b32  	%r6372, %r6367, %r6371;
	shf.l.wrap.b32 	%r6373, %r6372, %r6372, 7;
	add.s32 	%r6374, %r13, %r21920;
	shf.l.wrap.b32 	%r6375, %r6374, %r6374, 16;
	add.s32 	%r6376, %r21920, %r6375;
	xor.b32  	%r6377, %r21920, %r6376;
	shf.l.wrap.b32 	%r6378, %r6377, %r6377, 12;
	add.s32 	%r6379, %r6374, %r6378;
	xor.b32  	%r6380, %r6375, %r6379;
	shf.l.wrap.b32 	%r6381, %r6380, %r6380, 8;
	add.s32 	%r6382, %r6376, %r6381;
	xor.b32  	%r6383, %r6378, %r6382;
	shf.l.wrap.b32 	%r6384, %r6383, %r6383, 7;
	add.s32 	%r6385, %r14, %r21919;
	shf.l.wrap.b32 	%r6386, %r6385, %r6385, 16;
	add.s32 	%r6387, %r21919, %r6386;
	xor.b32  	%r6388, %r21919, %r6387;
	shf.l.wrap.b32 	%r6389, %r6388, %r6388, 12;
	add.s32 	%r6390, %r6385, %r6389;
	xor.b32  	%r6391, %r6386, %r6390;
	shf.l.wrap.b32 	%r6392, %r6391, %r6391, 8;
	add.s32 	%r6393, %r6387, %r6392;
	xor.b32  	%r6394, %r6389, %r6393;
	shf.l.wrap.b32 	%r6395, %r6394, %r6394, 7;
	add.s32 	%r6396, %r15, %r21918;
	shf.l.wrap.b32 	%r6397, %r6396, %r6396, 16;
	add.s32 	%r6398, %r21918, %r6397;
	xor.b32  	%r6399, %r21918, %r6398;
	shf.l.wrap.b32 	%r6400, %r6399, %r6399, 12;
	add.s32 	%r6401, %r6396, %r6400;
	xor.b32  	%r6402, %r6397, %r6401;
	shf.l.wrap.b32 	%r6403, %r6402, %r6402, 8;
	add.s32 	%r6404, %r6398, %r6403;
	xor.b32  	%r6405, %r6400, %r6404;
	shf.l.wrap.b32 	%r6406, %r6405, %r6405, 7;
	add.s32 	%r6407, %r6368, %r6384;
	xor.b32  	%r6408, %r6403, %r6407;
	shf.l.wrap.b32 	%r6409, %r6408, %r6408, 16;
	add.s32 	%r6410, %r6393, %r6409;
	xor.b32  	%r6411, %r6384, %r6410;
	shf.l.wrap.b32 	%r6412, %r6411, %r6411, 12;
	add.s32 	%r6413, %r6407, %r6412;
	xor.b32  	%r6414, %r6409, %r6413;
	shf.l.wrap.b32 	%r6415, %r6414, %r6414, 8;
	add.s32 	%r6416, %r6410, %r6415;
	xor.b32  	%r6417, %r6412, %r6416;
	shf.l.wrap.b32 	%r6418, %r6417, %r6417, 7;
	add.s32 	%r6419, %r6379, %r6395;
	xor.b32  	%r6420, %r6370, %r6419;
	shf.l.wrap.b32 	%r6421, %r6420, %r6420, 16;
	add.s32 	%r6422, %r6404, %r6421;
	xor.b32  	%r6423, %r6395, %r6422;
	shf.l.wrap.b32 	%r6424, %r6423, %r6423, 12;
	add.s32 	%r6425, %r6419, %r6424;
	xor.b32  	%r6426, %r6421, %r6425;
	shf.l.wrap.b32 	%r6427, %r6426, %r6426, 8;
	add.s32 	%r6428, %r6422, %r6427;
	xor.b32  	%r6429, %r6424, %r6428;
	shf.l.wrap.b32 	%r6430, %r6429, %r6429, 7;
	add.s32 	%r6431, %r6390, %r6406;
	xor.b32  	%r6432, %r6381, %r6431;
	shf.l.wrap.b32 	%r6433, %r6432, %r6432, 16;
	add.s32 	%r6434, %r6371, %r6433;
	xor.b32  	%r6435, %r6406, %r6434;
	shf.l.wrap.b32 	%r6436, %r6435, %r6435, 12;
	add.s32 	%r6437, %r6431, %r6436;
	xor.b32  	%r6438, %r6433, %r6437;
	shf.l.wrap.b32 	%r6439, %r6438, %r6438, 8;
	add.s32 	%r6440, %r6434, %r6439;
	xor.b32  	%r6441, %r6436, %r6440;
	shf.l.wrap.b32 	%r6442, %r6441, %r6441, 7;
	add.s32 	%r6443, %r6401, %r6373;
	xor.b32  	%r6444, %r6392, %r6443;
	shf.l.wrap.b32 	%r6445, %r6444, %r6444, 16;
	add.s32 	%r6446, %r6382, %r6445;
	xor.b32  	%r6447, %r6373, %r6446;
	shf.l.wrap.b32 	%r6448, %r6447, %r6447, 12;
	add.s32 	%r6449, %r6443, %r6448;
	xor.b32  	%r6450, %r6445, %r6449;
	shf.l.wrap.b32 	%r6451, %r6450, %r6450, 8;
	add.s32 	%r6452, %r6446, %r6451;
	xor.b32  	%r6453, %r6448, %r6452;
	shf.l.wrap.b32 	%r6454, %r6453, %r6453, 7;
	add.s32 	%r6455, %r6413, %r6454;
	xor.b32  	%r6456, %r6427, %r6455;
	shf.l.wrap.b32 	%r6457, %r6456, %r6456, 16;
	add.s32 	%r6458, %r6440, %r6457;
	xor.b32  	%r6459, %r6454, %r6458;
	shf.l.wrap.b32 	%r6460, %r6459, %r6459, 12;
	add.s32 	%r6461, %r6455, %r6460;
	xor.b32  	%r6462, %r6457, %r6461;
	shf.l.wrap.b32 	%r6463, %r6462, %r6462, 8;
	add.s32 	%r6464, %r6458, %r6463;
	xor.b32  	%r6465, %r6460, %r6464;
	shf.l.wrap.b32 	%r6466, %r6465, %r6465, 7;
	add.s32 	%r6467, %r6425, %r6418;
	xor.b32  	%r6468, %r6439, %r6467;
	shf.l.wrap.b32 	%r6469, %r6468, %r6468, 16;
	add.s32 	%r6470, %r6452, %r6469;
	xor.b32  	%r6471, %r6418, %r6470;
	shf.l.wrap.b32 	%r6472, %r6471, %r6471, 12;
	add.s32 	%r6473, %r6467, %r6472;
	xor.b32  	%r6474, %r6469, %r6473;
	shf.l.wrap.b32 	%r6475, %r6474, %r6474, 8;
	add.s32 	%r6476, %r6470, %r6475;
	xor.b32  	%r6477, %r6472, %r6476;
	shf.l.wrap.b32 	%r6478, %r6477, %r6477, 7;
	add.s32 	%r6479, %r6437, %r6430;
	xor.b32  	%r6480, %r6451, %r6479;
	shf.l.wrap.b32 	%r6481, %r6480, %r6480, 16;
	add.s32 	%r6482, %r6416, %r6481;
	xor.b32  	%r6483, %r6430, %r6482;
	shf.l.wrap.b32 	%r6484, %r6483, %r6483, 12;
	add.s32 	%r6485, %r6479, %r6484;
	xor.b32  	%r6486, %r6481, %r6485;
	shf.l.wrap.b32 	%r6487, %r6486, %r6486, 8;
	add.s32 	%r6488, %r6482, %r6487;
	xor.b32  	%r6489, %r6484, %r6488;
	shf.l.wrap.b32 	%r6490, %r6489, %r6489, 7;
	add.s32 	%r6491, %r6449, %r6442;
	xor.b32  	%r6492, %r6415, %r6491;
	shf.l.wrap.b32 	%r6493, %r6492, %r6492, 16;
	add.s32 	%r6494, %r6428, %r6493;
	xor.b32  	%r6495, %r6442, %r6494;
	shf.l.wrap.b32 	%r6496, %r6495, %r6495, 12;
	add.s32 	%r6497, %r6491, %r6496;
	xor.b32  	%r6498, %r6493, %r6497;
	shf.l.wrap.b32 	%r6499, %r6498, %r6498, 8;
	add.s32 	%r6500, %r6494, %r6499;
	xor.b32  	%r6501, %r6496, %r6500;
	shf.l.wrap.b32 	%r6502, %r6501, %r6501, 7;
	add.s32 	%r6503, %r6461, %r6478;
	xor.b32  	%r6504, %r6499, %r6503;
	shf.l.wrap.b32 	%r6505, %r6504, %r6504, 16;
	add.s32 	%r6506, %r6488, %r6505;
	xor.b32  	%r6507, %r6478, %r6506;
	shf.l.wrap.b32 	%r6508, %r6507, %r6507, 12;
	add.s32 	%r6509, %r6503, %r6508;
	xor.b32  	%r6510, %r6505, %r6509;
	shf.l.wrap.b32 	%r6511, %r6510, %r6510, 8;
	add.s32 	%r6512, %r6506, %r6511;
	xor.b32  	%r6513, %r6508, %r6512;
	shf.l.wrap.b32 	%r6514, %r6513, %r6513, 7;
	add.s32 	%r6515, %r6473, %r6490;
	xor.b32  	%r6516, %r6463, %r6515;
	shf.l.wrap.b32 	%r6517, %r6516, %r6516, 16;
	add.s32 	%r6518, %r6500, %r6517;
	xor.b32  	%r6519, %r6490, %r6518;
	shf.l.wrap.b32 	%r6520, %r6519, %r6519, 12;
	add.s32 	%r6521, %r6515, %r6520;
	xor.b32  	%r6522, %r6517, %r6521;
	shf.l.wrap.b32 	%r6523, %r6522, %r6522, 8;
	add.s32 	%r6524, %r6518, %r6523;
	xor.b32  	%r6525, %r6520, %r6524;
	shf.l.wrap.b32 	%r6526, %r6525, %r6525, 7;
	add.s32 	%r6527, %r6485, %r6502;
	xor.b32  	%r6528, %r6475, %r6527;
	shf.l.wrap.b32 	%r6529, %r6528, %r6528, 16;
	add.s32 	%r6530, %r6464, %r6529;
	xor.b32  	%r6531, %r6502, %r6530;
	shf.l.wrap.b32 	%r6532, %r6531, %r6531, 12;
	add.s32 	%r6533, %r6527, %r6532;
	xor.b32  	%r6534, %r6529, %r6533;
	shf.l.wrap.b32 	%r6535, %r6534, %r6534, 8;
	add.s32 	%r6536, %r6530, %r6535;
	xor.b32  	%r6537, %r6532, %r6536;
	shf.l.wrap.b32 	%r6538, %r6537, %r6537, 7;
	add.s32 	%r6539, %r6497, %r6466;
	xor.b32  	%r6540, %r6487, %r6539;
	shf.l.wrap.b32 	%r6541, %r6540, %r6540, 16;
	add.s32 	%r6542, %r6476, %r6541;
	xor.b32  	%r6543, %r6466, %r6542;
	shf.l.wrap.b32 	%r6544, %r6543, %r6543, 12;
	add.s32 	%r6545, %r6539, %r6544;
	xor.b32  	%r6546, %r6541, %r6545;
	shf.l.wrap.b32 	%r6547, %r6546, %r6546, 8;
	add.s32 	%r6548, %r6542, %r6547;
	xor.b32  	%r6549, %r6544, %r6548;
	shf.l.wrap.b32 	%r6550, %r6549, %r6549, 7;
	add.s32 	%r6551, %r6509, %r6550;
	xor.b32  	%r6552, %r6523, %r6551;
	shf.l.wrap.b32 	%r6553, %r6552, %r6552, 16;
	add.s32 	%r6554, %r6536, %r6553;
	xor.b32  	%r6555, %r6550, %r6554;
	shf.l.wrap.b32 	%r6556, %r6555, %r6555, 12;
	add.s32 	%r6557, %r6551, %r6556;
	xor.b32  	%r6558, %r6553, %r6557;
	shf.l.wrap.b32 	%r6559, %r6558, %r6558, 8;
	add.s32 	%r6560, %r6554, %r6559;
	xor.b32  	%r6561, %r6556, %r6560;
	shf.l.wrap.b32 	%r6562, %r6561, %r6561, 7;
	add.s32 	%r6563, %r6521, %r6514;
	xor.b32  	%r6564, %r6535, %r6563;
	shf.l.wrap.b32 	%r6565, %r6564, %r6564, 16;
	add.s32 	%r6566, %r6548, %r6565;
	xor.b32  	%r6567, %r6514, %r6566;
	shf.l.wrap.b32 	%r6568, %r6567, %r6567, 12;
	add.s32 	%r6569, %r6563, %r6568;
	xor.b32  	%r6570, %r6565, %r6569;
	shf.l.wrap.b32 	%r6571, %r6570, %r6570, 8;
	add.s32 	%r6572, %r6566, %r6571;
	xor.b32  	%r6573, %r6568, %r6572;
	shf.l.wrap.b32 	%r6574, %r6573, %r6573, 7;
	add.s32 	%r6575, %r6533, %r6526;
	xor.b32  	%r6576, %r6547, %r6575;
	shf.l.wrap.b32 	%r6577, %r6576, %r6576, 16;
	add.s32 	%r6578, %r6512, %r6577;
	xor.b32  	%r6579, %r6526, %r6578;
	shf.l.wrap.b32 	%r6580, %r6579, %r6579, 12;
	add.s32 	%r6581, %r6575, %r6580;
	xor.b32  	%r6582, %r6577, %r6581;
	shf.l.wrap.b32 	%r6583, %r6582, %r6582, 8;
	add.s32 	%r6584, %r6578, %r6583;
	xor.b32  	%r6585, %r6580, %r6584;
	shf.l.wrap.b32 	%r6586, %r6585, %r6585, 7;
	add.s32 	%r6587, %r6545, %r6538;
	xor.b32  	%r6588, %r6511, %r6587;
	shf.l.wrap.b32 	%r6589, %r6588, %r6588, 16;
	add.s32 	%r6590, %r6524, %r6589;
	xor.b32  	%r6591, %r6538, %r6590;
	shf.l.wrap.b32 	%r6592, %r6591, %r6591, 12;
	add.s32 	%r6593, %r6587, %r6592;
	xor.b32  	%r6594, %r6589, %r6593;
	shf.l.wrap.b32 	%r6595, %r6594, %r6594, 8;
	add.s32 	%r6596, %r6590, %r6595;
	xor.b32  	%r6597, %r6592, %r6596;
	shf.l.wrap.b32 	%r6598, %r6597, %r6597, 7;
	add.s32 	%r6599, %r6557, %r6574;
	xor.b32  	%r6600, %r6595, %r6599;
	shf.l.wrap.b32 	%r6601, %r6600, %r6600, 16;
	add.s32 	%r6602, %r6584, %r6601;
	xor.b32  	%r6603, %r6574, %r6602;
	shf.l.wrap.b32 	%r6604, %r6603, %r6603, 12;
	add.s32 	%r6605, %r6599, %r6604;
	xor.b32  	%r6606, %r6601, %r6605;
	shf.l.wrap.b32 	%r6607, %r6606, %r6606, 8;
	add.s32 	%r6608, %r6602, %r6607;
	xor.b32  	%r6609, %r6604, %r6608;
	shf.l.wrap.b32 	%r6610, %r6609, %r6609, 7;
	add.s32 	%r6611, %r6569, %r6586;
	xor.b32  	%r6612, %r6559, %r6611;
	shf.l.wrap.b32 	%r6613, %r6612, %r6612, 16;
	add.s32 	%r6614, %r6596, %r6613;
	xor.b32  	%r6615, %r6586, %r6614;
	shf.l.wrap.b32 	%r6616, %r6615, %r6615, 12;
	add.s32 	%r6617, %r6611, %r6616;
	xor.b32  	%r6618, %r6613, %r6617;
	shf.l.wrap.b32 	%r6619, %r6618, %r6618, 8;
	add.s32 	%r6620, %r6614, %r6619;
	xor.b32  	%r6621, %r6616, %r6620;
	shf.l.wrap.b32 	%r6622, %r6621, %r6621, 7;
	add.s32 	%r6623, %r6581, %r6598;
	xor.b32  	%r6624, %r6571, %r6623;
	shf.l.wrap.b32 	%r6625, %r6624, %r6624, 16;
	add.s32 	%r6626, %r6560, %r6625;
	xor.b32  	%r6627, %r6598, %r6626;
	shf.l.wrap.b32 	%r6628, %r6627, %r6627, 12;
	add.s32 	%r6629, %r6623, %r6628;
	xor.b32  	%r6630, %r6625, %r6629;
	shf.l.wrap.b32 	%r6631, %r6630, %r6630, 8;
	add.s32 	%r6632, %r6626, %r6631;
	xor.b32  	%r6633, %r6628, %r6632;
	shf.l.wrap.b32 	%r6634, %r6633, %r6633, 7;
	add.s32 	%r6635, %r6593, %r6562;
	xor.b32  	%r6636, %r6583, %r6635;
	shf.l.wrap.b32 	%r6637, %r6636, %r6636, 16;
	add.s32 	%r6638, %r6572, %r6637;
	xor.b32  	%r6639, %r6562, %r6638;
	shf.l.wrap.b32 	%r6640, %r6639, %r6639, 12;
	add.s32 	%r6641, %r6635, %r6640;
	xor.b32  	%r6642, %r6637, %r6641;
	shf.l.wrap.b32 	%r6643, %r6642, %r6642, 8;
	add.s32 	%r6644, %r6638, %r6643;
	xor.b32  	%r6645, %r6640, %r6644;
	shf.l.wrap.b32 	%r6646, %r6645, %r6645, 7;
	add.s32 	%r6647, %r6605, %r6646;
	xor.b32  	%r6648, %r6619, %r6647;
	shf.l.wrap.b32 	%r6649, %r6648, %r6648, 16;
	add.s32 	%r6650, %r6632, %r6649;
	xor.b32  	%r6651, %r6646, %r6650;
	shf.l.wrap.b32 	%r6652, %r6651, %r6651, 12;
	add.s32 	%r6653, %r6647, %r6652;
	xor.b32  	%r6654, %r6649, %r6653;
	shf.l.wrap.b32 	%r6655, %r6654, %r6654, 8;
	add.s32 	%r6656, %r6650, %r6655;
	xor.b32  	%r6657, %r6652, %r6656;
	shf.l.wrap.b32 	%r6658, %r6657, %r6657, 7;
	add.s32 	%r6659, %r6617, %r6610;
	xor.b32  	%r6660, %r6631, %r6659;
	shf.l.wrap.b32 	%r6661, %r6660, %r6660, 16;
	add.s32 	%r6662, %r6644, %r6661;
	xor.b32  	%r6663, %r6610, %r6662;
	shf.l.wrap.b32 	%r6664, %r6663, %r6663, 12;
	add.s32 	%r6665, %r6659, %r6664;
	xor.b32  	%r6666, %r6661, %r6665;
	shf.l.wrap.b32 	%r6667, %r6666, %r6666, 8;
	add.s32 	%r6668, %r6662, %r6667;
	xor.b32  	%r6669, %r6664, %r6668;
	shf.l.wrap.b32 	%r6670, %r6669, %r6669, 7;
	add.s32 	%r6671, %r6629, %r6622;
	xor.b32  	%r6672, %r6643, %r6671;
	shf.l.wrap.b32 	%r6673, %r6672, %r6672, 16;
	add.s32 	%r6674, %r6608, %r6673;
	xor.b32  	%r6675, %r6622, %r6674;
	shf.l.wrap.b32 	%r6676, %r6675, %r6675, 12;
	add.s32 	%r6677, %r6671, %r6676;
	xor.b32  	%r6678, %r6673, %r6677;
	shf.l.wrap.b32 	%r6679, %r6678, %r6678, 8;
	add.s32 	%r6680, %r6674, %r6679;
	xor.b32  	%r6681, %r6676, %r6680;
	shf.l.wrap.b32 	%r6682, %r6681, %r6681, 7;
	add.s32 	%r6683, %r6641, %r6634;
	xor.b32  	%r6684, %r6607, %r6683;
	shf.l.wrap.b32 	%r6685, %r6684, %r6684, 16;
	add.s32 	%r6686, %r6620, %r6685;
	xor.b32  	%r6687, %r6634, %r6686;
	shf.l.wrap.b32 	%r6688, %r6687, %r6687, 12;
	add.s32 	%r6689, %r6683, %r6688;
	xor.b32  	%r6690, %r6685, %r6689;
	shf.l.wrap.b32 	%r6691, %r6690, %r6690, 8;
	add.s32 	%r6692, %r6686, %r6691;
	xor.b32  	%r6693, %r6688, %r6692;
	shf.l.wrap.b32 	%r6694, %r6693, %r6693, 7;
	add.s32 	%r6695, %r6653, %r6670;
	xor.b32  	%r6696, %r6691, %r6695;
	shf.l.wrap.b32 	%r6697, %r6696, %r6696, 16;
	add.s32 	%r6698, %r6680, %r6697;
	xor.b32  	%r6699, %r6670, %r6698;
	shf.l.wrap.b32 	%r6700, %r6699, %r6699, 12;
	add.s32 	%r6701, %r6695, %r6700;
	xor.b32  	%r6702, %r6697, %r6701;
	shf.l.wrap.b32 	%r6703, %r6702, %r6702, 8;
	add.s32 	%r6704, %r6698, %r6703;
	xor.b32  	%r6705, %r6700, %r6704;
	shf.l.wrap.b32 	%r6706, %r6705, %r6705, 7;
	add.s32 	%r6707, %r6665, %r6682;
	xor.b32  	%r6708, %r6655, %r6707;
	shf.l.wrap.b32 	%r6709, %r6708, %r6708, 16;
	add.s32 	%r6710, %r6692, %r6709;
	xor.b32  	%r6711, %r6682, %r6710;
	shf.l.wrap.b32 	%r6712, %r6711, %r6711, 12;
	add.s32 	%r6713, %r6707, %r6712;
	xor.b32  	%r6714, %r6709, %r6713;
	shf.l.wrap.b32 	%r6715, %r6714, %r6714, 8;
	add.s32 	%r6716, %r6710, %r6715;
	xor.b32  	%r6717, %r6712, %r6716;
	shf.l.wrap.b32 	%r6718, %r6717, %r6717, 7;
	add.s32 	%r6719, %r6677, %r6694;
	xor.b32  	%r6720, %r6667, %r6719;
	shf.l.wrap.b32 	%r6721, %r6720, %r6720, 16;
	add.s32 	%r6722, %r6656, %r6721;
	xor.b32  	%r6723, %r6694, %r6722;
	shf.l.wrap.b32 	%r6724, %r6723, %r6723, 12;
	add.s32 	%r6725, %r6719, %r6724;
	xor.b32  	%r6726, %r6721, %r6725;
	shf.l.wrap.b32 	%r6727, %r6726, %r6726, 8;
	add.s32 	%r6728, %r6722, %r6727;
	xor.b32  	%r6729, %r6724, %r6728;
	shf.l.wrap.b32 	%r6730, %r6729, %r6729, 7;
	add.s32 	%r6731, %r6689, %r6658;
	xor.b32  	%r6732, %r6679, %r6731;
	shf.l.wrap.b32 	%r6733, %r6732, %r6732, 16;
	add.s32 	%r6734, %r6668, %r6733;
	xor.b32  	%r6735, %r6658, %r6734;
	shf.l.wrap.b32 	%r6736, %r6735, %r6735, 12;
	add.s32 	%r6737, %r6731, %r6736;
	xor.b32  	%r6738, %r6733, %r6737;
	shf.l.wrap.b32 	%r6739, %r6738, %r6738, 8;
	add.s32 	%r6740, %r6734, %r6739;
	xor.b32  	%r6741, %r6736, %r6740;
	shf.l.wrap.b32 	%r6742, %r6741, %r6741, 7;
	add.s32 	%r21913, %r12, %r6701;
	add.s32 	%r21912, %r13, %r6713;
	add.s32 	%r21911, %r14, %r6725;
	add.s32 	%r21910, %r15, %r6737;
	add.s32 	%r21914, %r21921, %r6742;
	add.s32 	%r21915, %r21920, %r6706;
	add.s32 	%r21916, %r21919, %r6718;
	add.s32 	%r21917, %r21918, %r6730;
	xor.b32  	%r6743, %r6363, 1;
	shf.l.wrap.b32 	%r6744, %r6363, %r6743, 16;
	add.s32 	%r6745, %r21921, %r6744;
	xor.b32  	%r6746, %r21921, %r6745;
	shf.l.wrap.b32 	%r6747, %r6746, %r6746, 12;
	add.s32 	%r6748, %r6363, %r6747;
	xor.b32  	%r6749, %r6744, %r6748;
	shf.l.wrap.b32 	%r6750, %r6749, %r6749, 8;
	add.s32 	%r6751, %r6745, %r6750;
	xor.b32  	%r6752, %r6747, %r6751;
	shf.l.wrap.b32 	%r6753, %r6752, %r6752, 7;
	add.s32 	%r6754, %r6748, %r6384;
	xor.b32  	%r6755, %r6403, %r6754;
	shf.l.wrap.b32 	%r6756, %r6755, %r6755, 16;
	add.s32 	%r6757, %r6393, %r6756;
	xor.b32  	%r6758, %r6384, %r6757;
	shf.l.wrap.b32 	%r6759, %r6758, %r6758, 12;
	add.s32 	%r6760, %r6754, %r6759;
	xor.b32  	%r6761, %r6756, %r6760;
	shf.l.wrap.b32 	%r6762, %r6761, %r6761, 8;
	add.s32 	%r6763, %r6757, %r6762;
	xor.b32  	%r6764, %r6759, %r6763;
	shf.l.wrap.b32 	%r6765, %r6764, %r6764, 7;
	xor.b32  	%r6766, %r6750, %r6419;
	shf.l.wrap.b32 	%r6767, %r6766, %r6766, 16;
	add.s32 	%r6768, %r6404, %r6767;
	xor.b32  	%r6769, %r6395, %r6768;
	shf.l.wrap.b32 	%r6770, %r6769, %r6769, 12;
	add.s32 	%r6771, %r6419, %r6770;
	xor.b32  	%r6772, %r6767, %r6771;
	shf.l.wrap.b32 	%r6773, %r6772, %r6772, 8;
	add.s32 	%r6774, %r6768, %r6773;
	xor.b32  	%r6775, %r6770, %r6774;
	shf.l.wrap.b32 	%r6776, %r6775, %r6775, 7;
	add.s32 	%r6777, %r6751, %r6433;
	xor.b32  	%r6778, %r6406, %r6777;
	shf.l.wrap.b32 	%r6779, %r6778, %r6778, 12;
	add.s32 	%r6780, %r6431, %r6779;
	xor.b32  	%r6781, %r6433, %r6780;
	shf.l.wrap.b32 	%r6782, %r6781, %r6781, 8;
	add.s32 	%r6783, %r6777, %r6782;
	xor.b32  	%r6784, %r6779, %r6783;
	shf.l.wrap.b32 	%r6785, %r6784, %r6784, 7;
	add.s32 	%r6786, %r6401, %r6753;
	xor.b32  	%r6787, %r6392, %r6786;
	shf.l.wrap.b32 	%r6788, %r6787, %r6787, 16;
	add.s32 	%r6789, %r6382, %r6788;
	xor.b32  	%r6790, %r6753, %r6789;
	shf.l.wrap.b32 	%r6791, %r6790, %r6790, 12;
	add.s32 	%r6792, %r6786, %r6791;
	xor.b32  	%r6793, %r6788, %r6792;
	shf.l.wrap.b32 	%r6794, %r6793, %r6793, 8;
	add.s32 	%r6795, %r6789, %r6794;
	xor.b32  	%r6796, %r6791, %r6795;
	shf.l.wrap.b32 	%r6797, %r6796, %r6796, 7;
	add.s32 	%r6798, %r6760, %r6797;
	xor.b32  	%r6799, %r6773, %r6798;
	shf.l.wrap.b32 	%r6800, %r6799, %r6799, 16;
	add.s32 	%r6801, %r6783, %r6800;
	xor.b32  	%r6802, %r6797, %r6801;
	shf.l.wrap.b32 	%r6803, %r6802, %r6802, 12;
	add.s32 	%r6804, %r6798, %r6803;
	xor.b32  	%r6805, %r6800, %r6804;
	shf.l.wrap.b32 	%r6806, %r6805, %r6805, 8;
	add.s32 	%r6807, %r6801, %r6806;
	xor.b32  	%r6808, %r6803, %r6807;
	shf.l.wrap.b32 	%r6809, %r6808, %r6808, 7;
	add.s32 	%r6810, %r6771, %r6765;
	xor.b32  	%r6811, %r6782, %r6810;
	shf.l.wrap.b32 	%r6812, %r6811, %r6811, 16;
	add.s32 	%r6813, %r6795, %r6812;
	xor.b32  	%r6814, %r6765, %r6813;
	shf.l.wrap.b32 	%r6815, %r6814, %r6814, 12;
	add.s32 	%r6816, %r6810, %r6815;
	xor.b32  	%r6817, %r6812, %r6816;
	shf.l.wrap.b32 	%r6818, %r6817, %r6817, 8;
	add.s32 	%r6819, %r6813, %r6818;
	xor.b32  	%r6820, %r6815, %r6819;
	shf.l.wrap.b32 	%r6821, %r6820, %r6820, 7;
	add.s32 	%r6822, %r6780, %r6776;
	xor.b32  	%r6823, %r6794, %r6822;
	shf.l.wrap.b32 	%r6824, %r6823, %r6823, 16;
	add.s32 	%r6825, %r6763, %r6824;
	xor.b32  	%r6826, %r6776, %r6825;
	shf.l.wrap.b32 	%r6827, %r6826, %r6826, 12;
	add.s32 	%r6828, %r6822, %r6827;
	xor.b32  	%r6829, %r6824, %r6828;
	shf.l.wrap.b32 	%r6830, %r6829, %r6829, 8;
	add.s32 	%r6831, %r6825, %r6830;
	xor.b32  	%r6832, %r6827, %r6831;
	shf.l.wrap.b32 	%r6833, %r6832, %r6832, 7;
	add.s32 	%r6834, %r6792, %r6785;
	xor.b32  	%r6835, %r6762, %r6834;
	shf.l.wrap.b32 	%r6836, %r6835, %r6835, 16;
	add.s32 	%r6837, %r6774, %r6836;
	xor.b32  	%r6838, %r6785, %r6837;
	shf.l.wrap.b32 	%r6839, %r6838, %r6838, 12;
	add.s32 	%r6840, %r6834, %r6839;
	xor.b32  	%r6841, %r6836, %r6840;
	shf.l.wrap.b32 	%r6842, %r6841, %r6841, 8;
	add.s32 	%r6843, %r6837, %r6842;
	xor.b32  	%r6844, %r6839, %r6843;
	shf.l.wrap.b32 	%r6845, %r6844, %r6844, 7;
	add.s32 	%r6846, %r6804, %r6821;
	xor.b32  	%r6847, %r6842, %r6846;
	shf.l.wrap.b32 	%r6848, %r6847, %r6847, 16;
	add.s32 	%r6849, %r6831, %r6848;
	xor.b32  	%r6850, %r6821, %r6849;
	shf.l.wrap.b32 	%r6851, %r6850, %r6850, 12;
	add.s32 	%r6852, %r6846, %r6851;
	xor.b32  	%r6853, %r6848, %r6852;
	shf.l.wrap.b32 	%r6854, %r6853, %r6853, 8;
	add.s32 	%r6855, %r6849, %r6854;
	xor.b32  	%r6856, %r6851, %r6855;
	shf.l.wrap.b32 	%r6857, %r6856, %r6856, 7;
	add.s32 	%r6858, %r6816, %r6833;
	xor.b32  	%r6859, %r6806, %r6858;
	shf.l.wrap.b32 	%r6860, %r6859, %r6859, 16;
	add.s32 	%r6861, %r6843, %r6860;
	xor.b32  	%r6862, %r6833, %r6861;
	shf.l.wrap.b32 	%r6863, %r6862, %r6862, 12;
	add.s32 	%r6864, %r6858, %r6863;
	xor.b32  	%r6865, %r6860, %r6864;
	shf.l.wrap.b32 	%r6866, %r6865, %r6865, 8;
	add.s32 	%r6867, %r6861, %r6866;
	xor.b32  	%r6868, %r6863, %r6867;
	shf.l.wrap.b32 	%r6869, %r6868, %r6868, 7;
	add.s32 	%r6870, %r6828, %r6845;
	xor.b32  	%r6871, %r6818, %r6870;
	shf.l.wrap.b32 	%r6872, %r6871, %r6871, 16;
	add.s32 	%r6873, %r6807, %r6872;
	xor.b32  	%r6874, %r6845, %r6873;
	shf.l.wrap.b32 	%r6875, %r6874, %r6874, 12;
	add.s32 	%r6876, %r6870, %r6875;
	xor.b32  	%r6877, %r6872, %r6876;
	shf.l.wrap.b32 	%r6878, %r6877, %r6877, 8;
	add.s32 	%r6879, %r6873, %r6878;
	xor.b32  	%r6880, %r6875, %r6879;
	shf.l.wrap.b32 	%r6881, %r6880, %r6880, 7;
	add.s32 	%r6882, %r6840, %r6809;
	xor.b32  	%r6883, %r6830, %r6882;
	shf.l.wrap.b32 	%r6884, %r6883, %r6883, 16;
	add.s32 	%r6885, %r6819, %r6884;
	xor.b32  	%r6886, %r6809, %r6885;
	shf.l.wrap.b32 	%r6887, %r6886, %r6886, 12;
	add.s32 	%r6888, %r6882, %r6887;
	xor.b32  	%r6889, %r6884, %r6888;
	shf.l.wrap.b32 	%r6890, %r6889, %r6889, 8;
	add.s32 	%r6891, %r6885, %r6890;
	xor.b32  	%r6892, %r6887, %r6891;
	shf.l.wrap.b32 	%r6893, %r6892, %r6892, 7;
	add.s32 	%r6894, %r6852, %r6893;
	xor.b32  	%r6895, %r6866, %r6894;
	shf.l.wrap.b32 	%r6896, %r6895, %r6895, 16;
	add.s32 	%r6897, %r6879, %r6896;
	xor.b32  	%r6898, %r6893, %r6897;
	shf.l.wrap.b32 	%r6899, %r6898, %r6898, 12;
	add.s32 	%r6900, %r6894, %r6899;
	xor.b32  	%r6901, %r6896, %r6900;
	shf.l.wrap.b32 	%r6902, %r6901, %r6901, 8;
	add.s32 	%r6903, %r6897, %r6902;
	xor.b32  	%r6904, %r6899, %r6903;
	shf.l.wrap.b32 	%r6905, %r6904, %r6904, 7;
	add.s32 	%r6906, %r6864, %r6857;
	xor.b32  	%r6907, %r6878, %r6906;
	shf.l.wrap.b32 	%r6908, %r6907, %r6907, 16;
	add.s32 	%r6909, %r6891, %r6908;
	xor.b32  	%r6910, %r6857, %r6909;
	shf.l.wrap.b32 	%r6911, %r6910, %r6910, 12;
	add.s32 	%r6912, %r6906, %r6911;
	xor.b32  	%r6913, %r6908, %r6912;
	shf.l.wrap.b32 	%r6914, %r6913, %r6913, 8;
	add.s32 	%r6915, %r6909, %r6914;
	xor.b32  	%r6916, %r6911, %r6915;
	shf.l.wrap.b32 	%r6917, %r6916, %r6916, 7;
	add.s32 	%r6918, %r6876, %r6869;
	xor.b32  	%r6919, %r6890, %r6918;
	shf.l.wrap.b32 	%r6920, %r6919, %r6919, 16;
	add.s32 	%r6921, %r6855, %r6920;
	xor.b32  	%r6922, %r6869, %r6921;
	shf.l.wrap.b32 	%r6923, %r6922, %r6922, 12;
	add.s32 	%r6924, %r6918, %r6923;
	xor.b32  	%r6925, %r6920, %r6924;
	shf.l.wrap.b32 	%r6926, %r6925, %r6925, 8;
	add.s32 	%r6927, %r6921, %r6926;
	xor.b32  	%r6928, %r6923, %r6927;
	shf.l.wrap.b32 	%r6929, %r6928, %r6928, 7;
	add.s32 	%r6930, %r6888, %r6881;
	xor.b32  	%r6931, %r6854, %r6930;
	shf.l.wrap.b32 	%r6932, %r6931, %r6931, 16;
	add.s32 	%r6933, %r6867, %r6932;
	xor.b32  	%r6934, %r6881, %r6933;
	shf.l.wrap.b32 	%r6935, %r6934, %r6934, 12;
	add.s32 	%r6936, %r6930, %r6935;
	xor.b32  	%r6937, %r6932, %r6936;
	shf.l.wrap.b32 	%r6938, %r6937, %r6937, 8;
	add.s32 	%r6939, %r6933, %r6938;
	xor.b32  	%r6940, %r6935, %r6939;
	shf.l.wrap.b32 	%r6941, %r6940, %r6940, 7;
	add.s32 	%r6942, %r6900, %r6917;
	xor.b32  	%r6943, %r6938, %r6942;
	shf.l.wrap.b32 	%r6944, %r6943, %r6943, 16;
	add.s32 	%r6945, %r6927, %r6944;
	xor.b32  	%r6946, %r6917, %r6945;
	shf.l.wrap.b32 	%r6947, %r6946, %r6946, 12;
	add.s32 	%r6948, %r6942, %r6947;
	xor.b32  	%r6949, %r6944, %r6948;
	shf.l.wrap.b32 	%r6950, %r6949, %r6949, 8;
	add.s32 	%r6951, %r6945, %r6950;
	xor.b32  	%r6952, %r6947, %r6951;
	shf.l.wrap.b32 	%r6953, %r6952, %r6952, 7;
	add.s32 	%r6954, %r6912, %r6929;
	xor.b32  	%r6955, %r6902, %r6954;
	shf.l.wrap.b32 	%r6956, %r6955, %r6955, 16;
	add.s32 	%r6957, %r6939, %r6956;
	xor.b32  	%r6958, %r6929, %r6957;
	shf.l.wrap.b32 	%r6959, %r6958, %r6958, 12;
	add.s32 	%r6960, %r6954, %r6959;
	xor.b32  	%r6961, %r6956, %r6960;
	shf.l.wrap.b32 	%r6962, %r6961, %r6961, 8;
	add.s32 	%r6963, %r6957, %r6962;
	xor.b32  	%r6964, %r6959, %r6963;
	shf.l.wrap.b32 	%r6965, %r6964, %r6964, 7;
	add.s32 	%r6966, %r6924, %r6941;
	xor.b32  	%r6967, %r6914, %r6966;
	shf.l.wrap.b32 	%r6968, %r6967, %r6967, 16;
	add.s32 	%r6969, %r6903, %r6968;
	xor.b32  	%r6970, %r6941, %r6969;
	shf.l.wrap.b32 	%r6971, %r6970, %r6970, 12;
	add.s32 	%r6972, %r6966, %r6971;
	xor.b32  	%r6973, %r6968, %r6972;
	shf.l.wrap.b32 	%r6974, %r6973, %r6973, 8;
	add.s32 	%r6975, %r6969, %r6974;
	xor.b32  	%r6976, %r6971, %r6975;
	shf.l.wrap.b32 	%r6977, %r6976, %r6976, 7;
	add.s32 	%r6978, %r6936, %r6905;
	xor.b32  	%r6979, %r6926, %r6978;
	shf.l.wrap.b32 	%r6980, %r6979, %r6979, 16;
	add.s32 	%r6981, %r6915, %r6980;
	xor.b32  	%r6982, %r6905, %r6981;
	shf.l.wrap.b32 	%r6983, %r6982, %r6982, 12;
	add.s32 	%r6984, %r6978, %r6983;
	xor.b32  	%r6985, %r6980, %r6984;
	shf.l.wrap.b32 	%r6986, %r6985, %r6985, 8;
	add.s32 	%r6987, %r6981, %r6986;
	xor.b32  	%r6988, %r6983, %r6987;
	shf.l.wrap.b32 	%r6989, %r6988, %r6988, 7;
	add.s32 	%r6990, %r6948, %r6989;
	xor.b32  	%r6991, %r6962, %r6990;
	shf.l.wrap.b32 	%r6992, %r6991, %r6991, 16;
	add.s32 	%r6993, %r6975, %r6992;
	xor.b32  	%r6994, %r6989, %r6993;
	shf.l.wrap.b32 	%r6995, %r6994, %r6994, 12;
	add.s32 	%r6996, %r6990, %r6995;
	xor.b32  	%r6997, %r6992, %r6996;
	shf.l.wrap.b32 	%r6998, %r6997, %r6997, 8;
	add.s32 	%r6999, %r6960, %r6953;
	xor.b32  	%r7000, %r6974, %r6999;
	shf.l.wrap.b32 	%r7001, %r7000, %r7000, 16;
	add.s32 	%r7002, %r6987, %r7001;
	xor.b32  	%r7003, %r6953, %r7002;
	shf.l.wrap.b32 	%r7004, %r7003, %r7003, 12;
	add.s32 	%r7005, %r6999, %r7004;
	xor.b32  	%r7006, %r7001, %r7005;
	shf.l.wrap.b32 	%r7007, %r7006, %r7006, 8;
	add.s32 	%r7008, %r7002, %r7007;
	xor.b32  	%r7009, %r7004, %r7008;
	shf.l.wrap.b32 	%r7010, %r7009, %r7009, 7;
	add.s32 	%r7011, %r6972, %r6965;
	xor.b32  	%r7012, %r6986, %r7011;
	shf.l.wrap.b32 	%r7013, %r7012, %r7012, 16;
	add.s32 	%r7014, %r6951, %r7013;
	xor.b32  	%r7015, %r6965, %r7014;
	shf.l.wrap.b32 	%r7016, %r7015, %r7015, 12;
	add.s32 	%r7017, %r7011, %r7016;
	xor.b32  	%r7018, %r7013, %r7017;
	shf.l.wrap.b32 	%r7019, %r7018, %r7018, 8;
	add.s32 	%r7020, %r7014, %r7019;
	xor.b32  	%r7021, %r7016, %r7020;
	shf.l.wrap.b32 	%r7022, %r7021, %r7021, 7;
	add.s32 	%r7023, %r6984, %r6977;
	xor.b32  	%r7024, %r6950, %r7023;
	shf.l.wrap.b32 	%r7025, %r7024, %r7024, 16;
	add.s32 	%r7026, %r6963, %r7025;
	xor.b32  	%r7027, %r6977, %r7026;
	shf.l.wrap.b32 	%r7028, %r7027, %r7027, 12;
	add.s32 	%r7029, %r7023, %r7028;
	xor.b32  	%r7030, %r7025, %r7029;
	shf.l.wrap.b32 	%r7031, %r7030, %r7030, 8;
	add.s32 	%r7032, %r7026, %r7031;
	add.s32 	%r7033, %r6996, %r7010;
	xor.b32  	%r7034, %r7031, %r7033;
	shf.l.wrap.b32 	%r7035, %r7034, %r7034, 16;
	add.s32 	%r7036, %r7020, %r7035;
	xor.b32  	%r7037, %r7010, %r7036;
	shr.u32 	%r7038, %r7037, 20;
	add.s32 	%r7039, %r7033, %r7038;
	add.s32 	%r7040, %r7005, %r7022;
	xor.b32  	%r7041, %r6998, %r7040;
	shf.l.wrap.b32 	%r7042, %r7041, %r7041, 16;
	add.s32 	%r7043, %r7032, %r7042;
	xor.b32  	%r7044, %r7022, %r7043;
	shr.u32 	%r7045, %r7044, 20;
	add.s32 	%r7046, %r7040, %r7045;
	add.s32 	%r7047, %r12, %r7039;
	add.s32 	%r7048, %r13, %r7046;
	not.b32 	%r7049, %r21909;
	add.s32 	%r7050, %r245, %r7049;
	mov.b32 	%r7051, 1;
	shl.b32 	%r7052, %r7051, %r7050;
	and.b32  	%r260, %r7052, %r11;
	setp.eq.s32 	%p37, %r260, 0;
	selp.b32 	%r7053, %r7047, %r7048, %p37;
	cvt.u16.u32 	%rs177, %r7053;
	and.b16  	%rs325, %rs177, 1;
	and.b16  	%rs178, %rs323, 255;
	setp.ne.s16 	%p38, %rs178, 1;
	@%p38 bra 	$L__BB2_36;
	setp.eq.s32 	%p39, %r260, 0;
	mul.wide.u32 	%rd32, %r21909, 16;
	add.s64 	%rd33, %rd1, %rd32;
	ld.global.u32 	%r7054, [%rd33+2460];
	selp.b32 	%r7055, %r21913, %r21914, %p39;
	xor.b32  	%r7056, %r7055, %r7054;
	selp.b32 	%r7057, %r21912, %r21915, %p39;
	selp.b32 	%r21913, %r7056, %r21913, %p39;
	selp.b32 	%r21914, %r21914, %r7056, %p39;
	ld.global.u32 	%r7058, [%rd33+2464];
	xor.b32  	%r7059, %r7057, %r7058;
	selp.b32 	%r7060, %r21911, %r21916, %p39;
	selp.b32 	%r21912, %r7059, %r21912, %p39;
	selp.b32 	%r21915, %r21915, %r7059, %p39;
	ld.global.u32 	%r7061, [%rd33+2468];
	xor.b32  	%r7062, %r7060, %r7061;
	selp.b32 	%r7063, %r21910, %r21917, %p39;
	selp.b32 	%r21911, %r7062, %r21911, %p39;
	selp.b32 	%r21916, %r21916, %r7062, %p39;
	ld.global.u32 	%r7064, [%rd33+2472];
	xor.b32  	%r7065, %r7063, %r7064;
	selp.b32 	%r7066, 420, 445, %p39;
	selp.b32 	%r21910, %r7065, %r21910, %p39;
	selp.b32 	%r21917, %r21917, %r7065, %p39;
	add.s32 	%r7067, %r7066, %r21909;
	cvt.u64.u32 	%rd34, %r7067;
	add.s64 	%rd35, %rd1, %rd34;
	ld.global.u8 	%rs179, [%rd35+2440];
	xor.b16  	%rs325, %rs179, %rs325;
$L__BB2_36:
	setp.eq.s32 	%p40, %r260, 0;
	selp.b32 	%r21921, %r21913, %r21914, %p40;
	selp.b32 	%r21920, %r21912, %r21915, %p40;
	selp.b32 	%r21919, %r21911, %r21916, %p40;
	selp.b32 	%r21918, %r21910, %r21917, %p40;
	add.s32 	%r281, %r21909, 1;
	setp.ne.s32 	%p41, %r21909, %r246;
	mov.u16 	%rs323, %rs325;
	mov.u32 	%r21909, %r281;
	@%p41 bra 	$L__BB2_34;
$L__BB2_37:
	st.shared.u32 	[s_mem+49444], %r21921;
	st.shared.v2.u32 	[s_mem+49448], {%r21920, %r21919};
	st.shared.u32 	[s_mem+49456], %r21918;
	st.shared.u8 	[s_mem+49460], %rs325;
	ld.global.v2.u8 	{%rs328, %rs45}, [%rd1+2944];
	ld.global.u32 	%r21938, [%rd1+2928];
	ld.global.u32 	%r21937, [%rd1+2932];
	ld.global.u32 	%r21936, [%rd1+2936];
	ld.global.u32 	%r21935, [%rd1+2940];
	setp.lt.u16 	%p42, %rs45, 12;
	@%p42 bra 	$L__BB2_42;
	cvt.u32.u16 	%r7069, %rs45;
	and.b32  	%r290, %r7069, 255;
	add.s32 	%r291, %r290, -12;
	mov.b32 	%r21926, 0;
	mov.u16 	%rs326, %rs328;
$L__BB2_39:
	add.s32 	%r7070, %r12, %r21938;
	shf.l.wrap.b32 	%r7071, %r7070, %r7070, 16;
	add.s32 	%r7072, %r21938, %r7071;
	xor.b32  	%r7073, %r21938, %r7072;
	shf.l.wrap.b32 	%r7074, %r7073, %r7073, 12;
	add.s32 	%r7075, %r7070, %r7074;
	xor.b32  	%r7076, %r7071, %r7075;
	shf.l.wrap.b32 	%r7077, %r7076, %r7076, 8;
	add.s32 	%r7078, %r7072, %r7077;
	xor.b32  	%r7079, %r7074, %r7078;
	shf.l.wrap.b32 	%r7080, %r7079, %r7079, 7;
	add.s32 	%r7081, %r13, %r21937;
	shf.l.wrap.b32 	%r7082, %r7081, %r7081, 16;
	add.s32 	%r7083, %r21937, %r7082;
	xor.b32  	%r7084, %r21937, %r7083;
	shf.l.wrap.b32 	%r7085, %r7084, %r7084, 12;
	add.s32 	%r7086, %r7081, %r7085;
	xor.b32  	%r7087, %r7082, %r7086;
	shf.l.wrap.b32 	%r7088, %r7087, %r7087, 8;
	add.s32 	%r7089, %r7083, %r7088;
	xor.b32  	%r7090, %r7085, %r7089;
	shf.l.wrap.b32 	%r7091, %r7090, %r7090, 7;
	add.s32 	%r7092, %r14, %r21936;
	shf.l.wrap.b32 	%r7093, %r7092, %r7092, 16;
	add.s32 	%r7094, %r21936, %r7093;
	xor.b32  	%r7095, %r21936, %r7094;
	shf.l.wrap.b32 	%r7096, %r7095, %r7095, 12;
	add.s32 	%r7097, %r7092, %r7096;
	xor.b32  	%r7098, %r7093, %r7097;
	shf.l.wrap.b32 	%r7099, %r7098, %r7098, 8;
	add.s32 	%r7100, %r7094, %r7099;
	xor.b32  	%r7101, %r7096, %r7100;
	shf.l.wrap.b32 	%r7102, %r7101, %r7101, 7;
	add.s32 	%r7103, %r15, %r21935;
	shf.l.wrap.b32 	%r7104, %r7103, %r7103, 16;
	add.s32 	%r7105, %r21935, %r7104;
	xor.b32  	%r7106, %r21935, %r7105;
	shf.l.wrap.b32 	%r7107, %r7106, %r7106, 12;
	add.s32 	%r7108, %r7103, %r7107;
	xor.b32  	%r7109, %r7104, %r7108;
	shf.l.wrap.b32 	%r7110, %r7109, %r7109, 8;
	add.s32 	%r7111, %r7105, %r7110;
	xor.b32  	%r7112, %r7107, %r7111;
	shf.l.wrap.b32 	%r7113, %r7112, %r7112, 7;
	add.s32 	%r7114, %r7075, %r7091;
	xor.b32  	%r7115, %r7110, %r7114;
	shf.l.wrap.b32 	%r7116, %r7115, %r7115, 16;
	add.s32 	%r7117, %r7100, %r7116;
	xor.b32  	%r7118, %r7091, %r7117;
	shf.l.wrap.b32 	%r7119, %r7118, %r7118, 12;
	add.s32 	%r7120, %r7114, %r7119;
	xor.b32  	%r7121, %r7116, %r7120;
	shf.l.wrap.b32 	%r7122, %r7121, %r7121, 8;
	add.s32 	%r7123, %r7117, %r7122;
	xor.b32  	%r7124, %r7119, %r7123;
	shf.l.wrap.b32 	%r7125, %r7124, %r7124, 7;
	add.s32 	%r7126, %r7086, %r7102;
	xor.b32  	%r7127, %r7077, %r7126;
	shf.l.wrap.b32 	%r7128, %r7127, %r7127, 16;
	add.s32 	%r7129, %r7111, %r7128;
	xor.b32  	%r7130, %r7102, %r7129;
	shf.l.wrap.b32 	%r7131, %r7130, %r7130, 12;
	add.s32 	%r7132, %r7126, %r7131;
	xor.b32  	%r7133, %r7128, %r7132;
	shf.l.wrap.b32 	%r7134, %r7133, %r7133, 8;
	add.s32 	%r7135, %r7129, %r7134;
	xor.b32  	%r7136, %r7131, %r7135;
	shf.l.wrap.b32 	%r7137, %r7136, %r7136, 7;
	add.s32 	%r7138, %r7097, %r7113;
	xor.b32  	%r7139, %r7088, %r7138;
	shf.l.wrap.b32 	%r7140, %r7139, %r7139, 16;
	add.s32 	%r7141, %r7078, %r7140;
	xor.b32  	%r7142, %r7113, %r7141;
	shf.l.wrap.b32 	%r7143, %r7142, %r7142, 12;
	add.s32 	%r7144, %r7138, %r7143;
	xor.b32  	%r7145, %r7140, %r7144;
	shf.l.wrap.b32 	%r7146, %r7145, %r7145, 8;
	add.s32 	%r7147, %r7141, %r7146;
	xor.b32  	%r7148, %r7143, %r7147;
	shf.l.wrap.b32 	%r7149, %r7148, %r7148, 7;
	add.s32 	%r7150, %r7108, %r7080;
	xor.b32  	%r7151, %r7099, %r7150;
	shf.l.wrap.b32 	%r7152, %r7151, %r7151, 16;
	add.s32 	%r7153, %r7089, %r7152;
	xor.b32  	%r7154, %r7080, %r7153;
	shf.l.wrap.b32 	%r7155, %r7154, %r7154, 12;
	add.s32 	%r7156, %r7150, %r7155;
	xor.b32  	%r7157, %r7152, %r7156;
	shf.l.wrap.b32 	%r7158, %r7157, %r7157, 8;
	add.s32 	%r7159, %r7153, %r7158;
	xor.b32  	%r7160, %r7155, %r7159;
	shf.l.wrap.b32 	%r7161, %r7160, %r7160, 7;
	add.s32 	%r7162, %r7120, %r7161;
	xor.b32  	%r7163, %r7134, %r7162;
	shf.l.wrap.b32 	%r7164, %r7163, %r7163, 16;
	add.s32 	%r7165, %r7147, %r7164;
	xor.b32  	%r7166, %r7161, %r7165;
	shf.l.wrap.b32 	%r7167, %r7166, %r7166, 12;
	add.s32 	%r7168, %r7162, %r7167;
	xor.b32  	%r7169, %r7164, %r7168;
	shf.l.wrap.b32 	%r7170, %r7169, %r7169, 8;
	add.s32 	%r7171, %r7165, %r7170;
	xor.b32  	%r7172, %r7167, %r7171;
	shf.l.wrap.b32 	%r7173, %r7172, %r7172, 7;
	add.s32 	%r7174, %r7132, %r7125;
	xor.b32  	%r7175, %r7146, %r7174;
	shf.l.wrap.b32 	%r7176, %r7175, %r7175, 16;
	add.s32 	%r7177, %r7159, %r7176;
	xor.b32  	%r7178, %r7125, %r7177;
	shf.l.wrap.b32 	%r7179, %r7178, %r7178, 12;
	add.s32 	%r7180, %r7174, %r7179;
	xor.b32  	%r7181, %r7176, %r7180;
	shf.l.wrap.b32 	%r7182, %r7181, %r7181, 8;
	add.s32 	%r7183, %r7177, %r7182;
	xor.b32  	%r7184, %r7179, %r7183;
	shf.l.wrap.b32 	%r7185, %r7184, %r7184, 7;
	add.s32 	%r7186, %r7144, %r7137;
	xor.b32  	%r7187, %r7158, %r7186;
	shf.l.wrap.b32 	%r7188, %r7187, %r7187, 16;
	add.s32 	%r7189, %r7123, %r7188;
	xor.b32  	%r7190, %r7137, %r7189;
	shf.l.wrap.b32 	%r7191, %r7190, %r7190, 12;
	add.s32 	%r7192, %r7186, %r7191;
	xor.b32  	%r7193, %r7188, %r7192;
	shf.l.wrap.b32 	%r7194, %r7193, %r7193, 8;
	add.s32 	%r7195, %r7189, %r7194;
	xor.b32  	%r7196, %r7191, %r7195;
	shf.l.wrap.b32 	%r7197, %r7196, %r7196, 7;
	add.s32 	%r7198, %r7156, %r7149;
	xor.b32  	%r7199, %r7122, %r7198;
	shf.l.wrap.b32 	%r7200, %r7199, %r7199, 16;
	add.s32 	%r7201, %r7135, %r7200;
	xor.b32  	%r7202, %r7149, %r7201;
	shf.l.wrap.b32 	%r7203, %r7202, %r7202, 12;
	add.s32 	%r7204, %r7198, %r7203;
	xor.b32  	%r7205, %r7200, %r7204;
	shf.l.wrap.b32 	%r7206, %r7205, %r7205, 8;
	add.s32 	%r7207, %r7201, %r7206;
	xor.b32  	%r7208, %r7203, %r7207;
	shf.l.wrap.b32 	%r7209, %r7208, %r7208, 7;
	add.s32 	%r7210, %r7168, %r7185;
	xor.b32  	%r7211, %r7206, %r7210;
	shf.l.wrap.b32 	%r7212, %r7211, %r7211, 16;
	add.s32 	%r7213, %r7195, %r7212;
	xor.b32  	%r7214, %r7185, %r7213;
	shf.l.wrap.b32 	%r7215, %r7214, %r7214, 12;
	add.s32 	%r7216, %r7210, %r7215;
	xor.b32  	%r7217, %r7212, %r7216;
	shf.l.wrap.b32 	%r7218, %r7217, %r7217, 8;
	add.s32 	%r7219, %r7213, %r7218;
	xor.b32  	%r7220, %r7215, %r7219;
	shf.l.wrap.b32 	%r7221, %r7220, %r7220, 7;
	add.s32 	%r7222, %r7180, %r7197;
	xor.b32  	%r7223, %r7170, %r7222;
	shf.l.wrap.b32 	%r7224, %r7223, %r7223, 16;
	add.s32 	%r7225, %r7207, %r7224;
	xor.b32  	%r7226, %r7197, %r7225;
	shf.l.wrap.b32 	%r7227, %r7226, %r7226, 12;
	add.s32 	%r7228, %r7222, %r7227;
	xor.b32  	%r7229, %r7224, %r7228;
	shf.l.wrap.b32 	%r7230, %r7229, %r7229, 8;
	add.s32 	%r7231, %r7225, %r7230;
	xor.b32  	%r7232, %r7227, %r7231;
	shf.l.wrap.b32 	%r7233, %r7232, %r7232, 7;
	add.s32 	%r7234, %r7192, %r7209;
	xor.b32  	%r7235, %r7182, %r7234;
	shf.l.wrap.b32 	%r7236, %r7235, %r7235, 16;
	add.s32 	%r7237, %r7171, %r7236;
	xor.b32  	%r7238, %r7209, %r7237;
	shf.l.wrap.b32 	%r7239, %r7238, %r7238, 12;
	add.s32 	%r7240, %r7234, %r7239;
	xor.b32  	%r7241, %r7236, %r7240;
	shf.l.wrap.b32 	%r7242, %r7241, %r7241, 8;
	add.s32 	%r7243, %r7237, %r7242;
	xor.b32  	%r7244, %r7239, %r7243;
	shf.l.wrap.b32 	%r7245, %r7244, %r7244, 7;
	add.s32 	%r7246, %r7204, %r7173;
	xor.b32  	%r7247, %r7194, %r7246;
	shf.l.wrap.b32 	%r7248, %r7247, %r7247, 16;
	add.s32 	%r7249, %r7183, %r7248;
	xor.b32  	%r7250, %r7173, %r7249;
	shf.l.wrap.b32 	%r7251, %r7250, %r7250, 12;
	add.s32 	%r7252, %r7246, %r7251;
	xor.b32  	%r7253, %r7248, %r7252;
	shf.l.wrap.b32 	%r7254, %r7253, %r7253, 8;
	add.s32 	%r7255, %r7249, %r7254;
	xor.b32  	%r7256, %r7251, %r7255;
	shf.l.wrap.b32 	%r7257, %r7256, %r7256, 7;
	add.s32 	%r7258, %r7216, %r7257;
	xor.b32  	%r7259, %r7230, %r7258;
	shf.l.wrap.b32 	%r7260, %r7259, %r7259, 16;
	add.s32 	%r7261, %r7243, %r7260;
	xor.b32  	%r7262, %r7257, %r7261;
	shf.l.wrap.b32 	%r7263, %r7262, %r7262, 12;
	add.s32 	%r7264, %r7258, %r7263;
	xor.b32  	%r7265, %r7260, %r7264;
	shf.l.wrap.b32 	%r7266, %r7265, %r7265, 8;
	add.s32 	%r7267, %r7261, %r7266;
	xor.b32  	%r7268, %r7263, %r7267;
	shf.l.wrap.b32 	%r7269, %r7268, %r7268, 7;
	add.s32 	%r7270, %r7228, %r7221;
	xor.b32  	%r7271, %r7242, %r7270;
	shf.l.wrap.b32 	%r7272, %r7271, %r7271, 16;
	add.s32 	%r7273, %r7255, %r7272;
	xor.b32  	%r7274, %r7221, %r7273;
	shf.l.wrap.b32 	%r7275, %r7274, %r7274, 12;
	add.s32 	%r7276, %r7270, %r7275;
	xor.b32  	%r7277, %r7272, %r7276;
	shf.l.wrap.b32 	%r7278, %r7277, %r7277, 8;
	add.s32 	%r7279, %r7273, %r7278;
	xor.b32  	%r7280, %r7275, %r7279;
	shf.l.wrap.b32 	%r7281, %r7280, %r7280, 7;
	add.s32 	%r7282, %r7240, %r7233;
	xor.b32  	%r7283, %r7254, %r7282;
	shf.l.wrap.b32 	%r7284, %r7283, %r7283, 16;
	add.s32 	%r7285, %r7219, %r7284;
	xor.b32  	%r7286, %r7233, %r7285;
	shf.l.wrap.b32 	%r7287, %r7286, %r7286, 12;
	add.s32 	%r7288, %r7282, %r7287;
	xor.b32  	%r7289, %r7284, %r7288;
	shf.l.wrap.b32 	%r7290, %r7289, %r7289, 8;
	add.s32 	%r7291, %r7285, %r7290;
	xor.b32  	%r7292, %r7287, %r7291;
	shf.l.wrap.b32 	%r7293, %r7292, %r7292, 7;
	add.s32 	%r7294, %r7252, %r7245;
	xor.b32  	%r7295, %r7218, %r7294;
	shf.l.wrap.b32 	%r7296, %r7295, %r7295, 16;
	add.s32 	%r7297, %r7231, %r7296;
	xor.b32  	%r7298, %r7245, %r7297;
	shf.l.wrap.b32 	%r7299, %r7298, %r7298, 12;
	add.s32 	%r7300, %r7294, %r7299;
	xor.b32  	%r7301, %r7296, %r7300;
	shf.l.wrap.b32 	%r7302, %r7301, %r7301, 8;
	add.s32 	%r7303, %r7297, %r7302;
	xor.b32  	%r7304, %r7299, %r7303;
	shf.l.wrap.b32 	%r7305, %r7304, %r7304, 7;
	add.s32 	%r7306, %r7264, %r7281;
	xor.b32  	%r7307, %r7302, %r7306;
	shf.l.wrap.b32 	%r7308, %r7307, %r7307, 16;
	add.s32 	%r7309, %r7291, %r7308;
	xor.b32  	%r7310, %r7281, %r7309;
	shf.l.wrap.b32 	%r7311, %r7310, %r7310, 12;
	add.s32 	%r7312, %r7306, %r7311;
	xor.b32  	%r7313, %r7308, %r7312;
	shf.l.wrap.b32 	%r7314, %r7313, %r7313, 8;
	add.s32 	%r7315, %r7309, %r7314;
	xor.b32  	%r7316, %r7311, %r7315;
	shf.l.wrap.b32 	%r7317, %r7316, %r7316, 7;
	add.s32 	%r7318, %r7276, %r7293;
	xor.b32  	%r7319, %r7266, %r7318;
	shf.l.wrap.b32 	%r7320, %r7319, %r7319, 16;
	add.s32 	%r7321, %r7303, %r7320;
	xor.b32  	%r7322, %r7293, %r7321;
	shf.l.wrap.b32 	%r7323, %r7322, %r7322, 12;
	add.s32 	%r7324, %r7318, %r7323;
	xor.b32  	%r7325, %r7320, %r7324;
	shf.l.wrap.b32 	%r7326, %r7325, %r7325, 8;
	add.s32 	%r7327, %r7321, %r7326;
	xor.b32  	%r7328, %r7323, %r7327;
	shf.l.wrap.b32 	%r7329, %r7328, %r7328, 7;
	add.s32 	%r7330, %r7288, %r7305;
	xor.b32  	%r7331, %r7278, %r7330;
	shf.l.wrap.b32 	%r7332, %r7331, %r7331, 16;
	add.s32 	%r7333, %r7267, %r7332;
	xor.b32  	%r7334, %r7305, %r7333;
	shf.l.wrap.b32 	%r7335, %r7334, %r7334, 12;
	add.s32 	%r7336, %r7330, %r7335;
	xor.b32  	%r7337, %r7332, %r7336;
	shf.l.wrap.b32 	%r7338, %r7337, %r7337, 8;
	add.s32 	%r7339, %r7333, %r7338;
	xor.b32  	%r7340, %r7335, %r7339;
	shf.l.wrap.b32 	%r7341, %r7340, %r7340, 7;
	add.s32 	%r7342, %r7300, %r7269;
	xor.b32  	%r7343, %r7290, %r7342;
	shf.l.wrap.b32 	%r7344, %r7343, %r7343, 16;
	add.s32 	%r7345, %r7279, %r7344;
	xor.b32  	%r7346, %r7269, %r7345;
	shf.l.wrap.b32 	%r7347, %r7346, %r7346, 12;
	add.s32 	%r7348, %r7342, %r7347;
	xor.b32  	%r7349, %r7344, %r7348;
	shf.l.wrap.b32 	%r7350, %r7349, %r7349, 8;
	add.s32 	%r7351, %r7345, %r7350;
	xor.b32  	%r7352, %r7347, %r7351;
	shf.l.wrap.b32 	%r7353, %r7352, %r7352, 7;
	add.s32 	%r7354, %r7312, %r7353;
	xor.b32  	%r7355, %r7326, %r7354;
	shf.l.wrap.b32 	%r7356, %r7355, %r7355, 16;
	add.s32 	%r7357, %r7339, %r7356;
	xor.b32  	%r7358, %r7353, %r7357;
	shf.l.wrap.b32 	%r7359, %r7358, %r7358, 12;
	add.s32 	%r7360, %r7354, %r7359;
	xor.b32  	%r7361, %r7356, %r7360;
	shf.l.wrap.b32 	%r7362, %r7361, %r7361, 8;
	add.s32 	%r7363, %r7357, %r7362;
	xor.b32  	%r7364, %r7359, %r7363;
	shf.l.wrap.b32 	%r7365, %r7364, %r7364, 7;
	add.s32 	%r7366, %r7324, %r7317;
	xor.b32  	%r7367, %r7338, %r7366;
	shf.l.wrap.b32 	%r7368, %r7367, %r7367, 16;
	add.s32 	%r7369, %r7351, %r7368;
	xor.b32  	%r7370, %r7317, %r7369;
	shf.l.wrap.b32 	%r7371, %r7370, %r7370, 12;
	add.s32 	%r7372, %r7366, %r7371;
	xor.b32  	%r7373, %r7368, %r7372;
	shf.l.wrap.b32 	%r7374, %r7373, %r7373, 8;
	add.s32 	%r7375, %r7369, %r7374;
	xor.b32  	%r7376, %r7371, %r7375;
	shf.l.wrap.b32 	%r7377, %r7376, %r7376, 7;
	add.s32 	%r7378, %r7336, %r7329;
	xor.b32  	%r7379, %r7350, %r7378;
	shf.l.wrap.b32 	%r7380, %r7379, %r7379, 16;
	add.s32 	%r7381, %r7315, %r7380;
	xor.b32  	%r7382, %r7329, %r7381;
	shf.l.wrap.b32 	%r7383, %r7382, %r7382, 12;
	add.s32 	%r7384, %r7378, %r7383;
	xor.b32  	%r7385, %r7380, %r7384;
	shf.l.wrap.b32 	%r7386, %r7385, %r7385, 8;
	add.s32 	%r7387, %r7381, %r7386;
	xor.b32  	%r7388, %r7383, %r7387;
	shf.l.wrap.b32 	%r7389, %r7388, %r7388, 7;
	add.s32 	%r7390, %r7348, %r7341;
	xor.b32  	%r7391, %r7314, %r7390;
	shf.l.wrap.b32 	%r7392, %r7391, %r7391, 16;
	add.s32 	%r7393, %r7327, %r7392;
	xor.b32  	%r7394, %r7341, %r7393;
	shf.l.wrap.b32 	%r7395, %r7394, %r7394, 12;
	add.s32 	%r7396, %r7390, %r7395;
	xor.b32  	%r7397, %r7392, %r7396;
	shf.l.wrap.b32 	%r7398, %r7397, %r7397, 8;
	add.s32 	%r7399, %r7393, %r7398;
	xor.b32  	%r7400, %r7395, %r7399;
	shf.l.wrap.b32 	%r7401, %r7400, %r7400, 7;
	add.s32 	%r7402, %r7360, %r7377;
	xor.b32  	%r7403, %r7398, %r7402;
	shf.l.wrap.b32 	%r7404, %r7403, %r7403, 16;
	add.s32 	%r7405, %r7387, %r7404;
	xor.b32  	%r7406, %r7377, %r7405;
	shf.l.wrap.b32 	%r7407, %r7406, %r7406, 12;
	add.s32 	%r7408, %r7402, %r7407;
	xor.b32  	%r7409, %r7404, %r7408;
	shf.l.wrap.b32 	%r7410, %r7409, %r7409, 8;
	add.s32 	%r7411, %r7405, %r7410;
	xor.b32  	%r7412, %r7407, %r7411;
	shf.l.wrap.b32 	%r7413, %r7412, %r7412, 7;
	add.s32 	%r7414, %r7372, %r7389;
	xor.b32  	%r7415, %r7362, %r7414;
	shf.l.wrap.b32 	%r7416, %r7415, %r7415, 16;
	add.s32 	%r7417, %r7399, %r7416;
	xor.b32  	%r7418, %r7389, %r7417;
	shf.l.wrap.b32 	%r7419, %r7418, %r7418, 12;
	add.s32 	%r7420, %r7414, %r7419;
	xor.b32  	%r7421, %r7416, %r7420;
	shf.l.wrap.b32 	%r7422, %r7421, %r7421, 8;
	add.s32 	%r7423, %r7417, %r7422;
	xor.b32  	%r7424, %r7419, %r7423;
	shf.l.wrap.b32 	%r7425, %r7424, %r7424, 7;
	add.s32 	%r7426, %r7384, %r7401;
	xor.b32  	%r7427, %r7374, %r7426;
	shf.l.wrap.b32 	%r7428, %r7427, %r7427, 16;
	add.s32 	%r7429, %r7363, %r7428;
	xor.b32  	%r7430, %r7401, %r7429;
	shf.l.wrap.b32 	%r7431, %r7430, %r7430, 12;
	add.s32 	%r7432, %r7426, %r7431;
	xor.b32  	%r7433, %r7428, %r7432;
	shf.l.wrap.b32 	%r7434, %r7433, %r7433, 8;
	add.s32 	%r7435, %r7429, %r7434;
	xor.b32  	%r7436, %r7431, %r7435;
	shf.l.wrap.b32 	%r7437, %r7436, %r7436, 7;
	add.s32 	%r7438, %r7396, %r7365;
	xor.b32  	%r7439, %r7386, %r7438;
	shf.l.wrap.b32 	%r7440, %r7439, %r7439, 16;
	add.s32 	%r7441, %r7375, %r7440;
	xor.b32  	%r7442, %r7365, %r7441;
	shf.l.wrap.b32 	%r7443, %r7442, %r7442, 12;
	add.s32 	%r7444, %r7438, %r7443;
	xor.b32  	%r7445, %r7440, %r7444;
	shf.l.wrap.b32 	%r7446, %r7445, %r7445, 8;
	add.s32 	%r7447, %r7441, %r7446;
	xor.b32  	%r7448, %r7443, %r7447;
	shf.l.wrap.b32 	%r7449, %r7448, %r7448, 7;
	add.s32 	%r21930, %r12, %r7408;
	add.s32 	%r21929, %r13, %r7420;
	add.s32 	%r21928, %r14, %r7432;
	add.s32 	%r21927, %r15, %r7444;
	add.s32 	%r21931, %r21938, %r7449;
	add.s32 	%r21932, %r21937, %r7413;
	add.s32 	%r21933, %r21936, %r7425;
	add.s32 	%r21934, %r21935, %r7437;
	xor.b32  	%r7450, %r7070, 1;
	shf.l.wrap.b32 	%r7451, %r7070, %r7450, 16;
	add.s32 	%r7452, %r21938, %r7451;
	xor.b32  	%r7453, %r21938, %r7452;
	shf.l.wrap.b32 	%r7454, %r7453, %r7453, 12;
	add.s32 	%r7455, %r7070, %r7454;
	xor.b32  	%r7456, %r7451, %r7455;
	shf.l.wrap.b32 	%r7457, %r7456, %r7456, 8;
	add.s32 	%r7458, %r7452, %r7457;
	xor.b32  	%r7459, %r7454, %r7458;
	shf.l.wrap.b32 	%r7460, %r7459, %r7459, 7;
	add.s32 	%r7461, %r7455, %r7091;
	xor.b32  	%r7462, %r7110, %r7461;
	shf.l.wrap.b32 	%r7463, %r7462, %r7462, 16;
	add.s32 	%r7464, %r7100, %r7463;
	xor.b32  	%r7465, %r7091, %r7464;
	shf.l.wrap.b32 	%r7466, %r7465, %r7465, 12;
	add.s32 	%r7467, %r7461, %r7466;
	xor.b32  	%r7468, %r7463, %r7467;
	shf.l.wrap.b32 	%r7469, %r7468, %r7468, 8;
	add.s32 	%r7470, %r7464, %r7469;
	xor.b32  	%r7471, %r7466, %r7470;
	shf.l.wrap.b32 	%r7472, %r7471, %r7471, 7;
	xor.b32  	%r7473, %r7457, %r7126;
	shf.l.wrap.b32 	%r7474, %r7473, %r7473, 16;
	add.s32 	%r7475, %r7111, %r7474;
	xor.b32  	%r7476, %r7102, %r7475;
	shf.l.wrap.b32 	%r7477, %r7476, %r7476, 12;
	add.s32 	%r7478, %r7126, %r7477;
	xor.b32  	%r7479, %r7474, %r7478;
	shf.l.wrap.b32 	%r7480, %r7479, %r7479, 8;
	add.s32 	%r7481, %r7475, %r7480;
	xor.b32  	%r7482, %r7477, %r7481;
	shf.l.wrap.b32 	%r7483, %r7482, %r7482, 7;
	add.s32 	%r7484, %r7458, %r7140;
	xor.b32  	%r7485, %r7113, %r7484;
	shf.l.wrap.b32 	%r7486, %r7485, %r7485, 12;
	add.s32 	%r7487, %r7138, %r7486;
	xor.b32  	%r7488, %r7140, %r7487;
	shf.l.wrap.b32 	%r7489, %r7488, %r7488, 8;
	add.s32 	%r7490, %r7484, %r7489;
	xor.b32  	%r7491, %r7486, %r7490;
	shf.l.wrap.b32 	%r7492, %r7491, %r7491, 7;
	add.s32 	%r7493, %r7108, %r7460;
	xor.b32  	%r7494, %r7099, %r7493;
	shf.l.wrap.b32 	%r7495, %r7494, %r7494, 16;
	add.s32 	%r7496, %r7089, %r7495;
	xor.b32  	%r7497, %r7460, %r7496;
	shf.l.wrap.b32 	%r7498, %r7497, %r7497, 12;
	add.s32 	%r7499, %r7493, %r7498;
	xor.b32  	%r7500, %r7495, %r7499;
	shf.l.wrap.b32 	%r7501, %r7500, %r7500, 8;
	add.s32 	%r7502, %r7496, %r7501;
	xor.b32  	%r7503, %r7498, %r7502;
	shf.l.wrap.b32 	%r7504, %r7503, %r7503, 7;
	add.s32 	%r7505, %r7467, %r7504;
	xor.b32  	%r7506, %r7480, %r7505;
	shf.l.wrap.b32 	%r7507, %r7506, %r7506, 16;
	add.s32 	%r7508, %r7490, %r7507;
	xor.b32  	%r7509, %r7504, %r7508;
	shf.l.wrap.b32 	%r7510, %r7509, %r7509, 12;
	add.s32 	%r7511, %r7505, %r7510;
	xor.b32  	%r7512, %r7507, %r7511;
	shf.l.wrap.b32 	%r7513, %r7512, %r7512, 8;
	add.s32 	%r7514, %r7508, %r7513;
	xor.b32  	%r7515, %r7510, %r7514;
	shf.l.wrap.b32 	%r7516, %r7515, %r7515, 7;
	add.s32 	%r7517, %r7478, %r7472;
	xor.b32  	%r7518, %r7489, %r7517;
	shf.l.wrap.b32 	%r7519, %r7518, %r7518, 16;
	add.s32 	%r7520, %r7502, %r7519;
	xor.b32  	%r7521, %r7472, %r7520;
	shf.l.wrap.b32 	%r7522, %r7521, %r7521, 12;
	add.s32 	%r7523, %r7517, %r7522;
	xor.b32  	%r7524, %r7519, %r7523;
	shf.l.wrap.b32 	%r7525, %r7524, %r7524, 8;
	add.s32 	%r7526, %r7520, %r7525;
	xor.b32  	%r7527, %r7522, %r7526;
	shf.l.wrap.b32 	%r7528, %r7527, %r7527, 7;
	add.s32 	%r7529, %r7487, %r7483;
	xor.b32  	%r7530, %r7501, %r7529;
	shf.l.wrap.b32 	%r7531, %r7530, %r7530, 16;
	add.s32 	%r7532, %r7470, %r7531;
	xor.b32  	%r7533, %r7483, %r7532;
	shf.l.wrap.b32 	%r7534, %r7533, %r7533, 12;
	add.s32 	%r7535, %r7529, %r7534;
	xor.b32  	%r7536, %r7531, %r7535;
	shf.l.wrap.b32 	%r7537, %r7536, %r7536, 8;
	add.s32 	%r7538, %r7532, %r7537;
	xor.b32  	%r7539, %r7534, %r7538;
	shf.l.wrap.b32 	%r7540, %r7539, %r7539, 7;
	add.s32 	%r7541, %r7499, %r7492;
	xor.b32  	%r7542, %r7469, %r7541;
	shf.l.wrap.b32 	%r7543, %r7542, %r7542, 16;
	add.s32 	%r7544, %r7481, %r7543;
	xor.b32  	%r7545, %r7492, %r7544;
	shf.l.wrap.b32 	%r7546, %r7545, %r7545, 12;
	add.s32 	%r7547, %r7541, %r7546;
	xor.b32  	%r7548, %r7543, %r7547;
	shf.l.wrap.b32 	%r7549, %r7548, %r7548, 8;
	add.s32 	%r7550, %r7544, %r7549;
	xor.b32  	%r7551, %r7546, %r7550;
	shf.l.wrap.b32 	%r7552, %r7551, %r7551, 7;
	add.s32 	%r7553, %r7511, %r7528;
	xor.b32  	%r7554, %r7549, %r7553;
	shf.l.wrap.b32 	%r7555, %r7554, %r7554, 16;
	add.s32 	%r7556, %r7538, %r7555;
	xor.b32  	%r7557, %r7528, %r7556;
	shf.l.wrap.b32 	%r7558, %r7557, %r7557, 12;
	add.s32 	%r7559, %r7553, %r7558;
	xor.b32  	%r7560, %r7555, %r7559;
	shf.l.wrap.b32 	%r7561, %r7560, %r7560, 8;
	add.s32 	%r7562, %r7556, %r7561;
	xor.b32  	%r7563, %r7558, %r7562;
	shf.l.wrap.b32 	%r7564, %r7563, %r7563, 7;
	add.s32 	%r7565, %r7523, %r7540;
	xor.b32  	%r7566, %r7513, %r7565;
	shf.l.wrap.b32 	%r7567, %r7566, %r7566, 16;
	add.s32 	%r7568, %r7550, %r7567;
	xor.b32  	%r7569, %r7540, %r7568;
	shf.l.wrap.b32 	%r7570, %r7569, %r7569, 12;
	add.s32 	%r7571, %r7565, %r7570;
	xor.b32  	%r7572, %r7567, %r7571;
	shf.l.wrap.b32 	%r7573, %r7572, %r7572, 8;
	add.s32 	%r7574, %r7568, %r7573;
	xor.b32  	%r7575, %r7570, %r7574;
	shf.l.wrap.b32 	%r7576, %r7575, %r7575, 7;
	add.s32 	%r7577, %r7535, %r7552;
	xor.b32  	%r7578, %r7525, %r7577;
	shf.l.wrap.b32 	%r7579, %r7578, %r7578, 16;
	add.s32 	%r7580, %r7514, %r7579;
	xor.b32  	%r7581, %r7552, %r7580;
	shf.l.wrap.b32 	%r7582, %r7581, %r7581, 12;
	add.s32 	%r7583, %r7577, %r7582;
	xor.b32  	%r7584, %r7579, %r7583;
	shf.l.wrap.b32 	%r7585, %r7584, %r7584, 8;
	add.s32 	%r7586, %r7580, %r7585;
	xor.b32  	%r7587, %r7582, %r7586;
	shf.l.wrap.b32 	%r7588, %r7587, %r7587, 7;
	add.s32 	%r7589, %r7547, %r7516;
	xor.b32  	%r7590, %r7537, %r7589;
	shf.l.wrap.b32 	%r7591, %r7590, %r7590, 16;
	add.s32 	%r7592, %r7526, %r7591;
	xor.b32  	%r7593, %r7516, %r7592;
	shf.l.wrap.b32 	%r7594, %r7593, %r7593, 12;
	add.s32 	%r7595, %r7589, %r7594;
	xor.b32  	%r7596, %r7591, %r7595;
	shf.l.wrap.b32 	%r7597, %r7596, %r7596, 8;
	add.s32 	%r7598, %r7592, %r7597;
	xor.b32  	%r7599, %r7594, %r7598;
	shf.l.wrap.b32 	%r7600, %r7599, %r7599, 7;
	add.s32 	%r7601, %r7559, %r7600;
	xor.b32  	%r7602, %r7573, %r7601;
	shf.l.wrap.b32 	%r7603, %r7602, %r7602, 16;
	add.s32 	%r7604, %r7586, %r7603;
	xor.b32  	%r7605, %r7600, %r7604;
	shf.l.wrap.b32 	%r7606, %r7605, %r7605, 12;
	add.s32 	%r7607, %r7601, %r7606;
	xor.b32  	%r7608, %r7603, %r7607;
	shf.l.wrap.b32 	%r7609, %r7608, %r7608, 8;
	add.s32 	%r7610, %r7604, %r7609;
	xor.b32  	%r7611, %r7606, %r7610;
	shf.l.wrap.b32 	%r7612, %r7611, %r7611, 7;
	add.s32 	%r7613, %r7571, %r7564;
	xor.b32  	%r7614, %r7585, %r7613;
	shf.l.wrap.b32 	%r7615, %r7614, %r7614, 16;
	add.s32 	%r7616, %r7598, %r7615;
	xor.b32  	%r7617, %r7564, %r7616;
	shf.l.wrap.b32 	%r7618, %r7617, %r7617, 12;
	add.s32 	%r7619, %r7613, %r7618;
	xor.b32  	%r7620, %r7615, %r7619;
	shf.l.wrap.b32 	%r7621, %r7620, %r7620, 8;
	add.s32 	%r7622, %r7616, %r7621;
	xor.b32  	%r7623, %r7618, %r7622;
	shf.l.wrap.b32 	%r7624, %r7623, %r7623, 7;
	add.s32 	%r7625, %r7583, %r7576;
	xor.b32  	%r7626, %r7597, %r7625;
	shf.l.wrap.b32 	%r7627, %r7626, %r7626, 16;
	add.s32 	%r7628, %r7562, %r7627;
	xor.b32  	%r7629, %r7576, %r7628;
	shf.l.wrap.b32 	%r7630, %r7629, %r7629, 12;
	add.s32 	%r7631, %r7625, %r7630;
	xor.b32  	%r7632, %r7627, %r7631;
	shf.l.wrap.b32 	%r7633, %r7632, %r7632, 8;
	add.s32 	%r7634, %r7628, %r7633;
	xor.b32  	%r7635, %r7630, %r7634;
	shf.l.wrap.b32 	%r7636, %r7635, %r7635, 7;
	add.s32 	%r7637, %r7595, %r7588;
	xor.b32  	%r7638, %r7561, %r7637;
	shf.l.wrap.b32 	%r7639, %r7638, %r7638, 16;
	add.s32 	%r7640, %r7574, %r7639;
	xor.b32  	%r7641, %r7588, %r7640;
	shf.l.wrap.b32 	%r7642, %r7641, %r7641, 12;
	add.s32 	%r7643, %r7637, %r7642;
	xor.b32  	%r7644, %r7639, %r7643;
	shf.l.wrap.b32 	%r7645, %r7644, %r7644, 8;
	add.s32 	%r7646, %r7640, %r7645;
	xor.b32  	%r7647, %r7642, %r7646;
	shf.l.wrap.b32 	%r7648, %r7647, %r7647, 7;
	add.s32 	%r7649, %r7607, %r7624;
	xor.b32  	%r7650, %r7645, %r7649;
	shf.l.wrap.b32 	%r7651, %r7650, %r7650, 16;
	add.s32 	%r7652, %r7634, %r7651;
	xor.b32  	%r7653, %r7624, %r7652;
	shf.l.wrap.b32 	%r7654, %r7653, %r7653, 12;
	add.s32 	%r7655, %r7649, %r7654;
	xor.b32  	%r7656, %r7651, %r7655;
	shf.l.wrap.b32 	%r7657, %r7656, %r7656, 8;
	add.s32 	%r7658, %r7652, %r7657;
	xor.b32  	%r7659, %r7654, %r7658;
	shf.l.wrap.b32 	%r7660, %r7659, %r7659, 7;
	add.s32 	%r7661, %r7619, %r7636;
	xor.b32  	%r7662, %r7609, %r7661;
	shf.l.wrap.b32 	%r7663, %r7662, %r7662, 16;
	add.s32 	%r7664, %r7646, %r7663;
	xor.b32  	%r7665, %r7636, %r7664;
	shf.l.wrap.b32 	%r7666, %r7665, %r7665, 12;
	add.s32 	%r7667, %r7661, %r7666;
	xor.b32  	%r7668, %r7663, %r7667;
	shf.l.wrap.b32 	%r7669, %r7668, %r7668, 8;
	add.s32 	%r7670, %r7664, %r7669;
	xor.b32  	%r7671, %r7666, %r7670;
	shf.l.wrap.b32 	%r7672, %r7671, %r7671, 7;
	add.s32 	%r7673, %r7631, %r7648;
	xor.b32  	%r7674, %r7621, %r7673;
	shf.l.wrap.b32 	%r7675, %r7674, %r7674, 16;
	add.s32 	%r7676, %r7610, %r7675;
	xor.b32  	%r7677, %r7648, %r7676;
	shf.l.wrap.b32 	%r7678, %r7677, %r7677, 12;
	add.s32 	%r7679, %r7673, %r7678;
	xor.b32  	%r7680, %r7675, %r7679;
	shf.l.wrap.b32 	%r7681, %r7680, %r7680, 8;
	add.s32 	%r7682, %r7676, %r7681;
	xor.b32  	%r7683, %r7678, %r7682;
	shf.l.wrap.b32 	%r7684, %r7683, %r7683, 7;
	add.s32 	%r7685, %r7643, %r7612;
	xor.b32  	%r7686, %r7633, %r7685;
	shf.l.wrap.b32 	%r7687, %r7686, %r7686, 16;
	add.s32 	%r7688, %r7622, %r7687;
	xor.b32  	%r7689, %r7612, %r7688;
	shf.l.wrap.b32 	%r7690, %r7689, %r7689, 12;
	add.s32 	%r7691, %r7685, %r7690;
	xor.b32  	%r7692, %r7687, %r7691;
	shf.l.wrap.b32 	%r7693, %r7692, %r7692, 8;
	add.s32 	%r7694, %r7688, %r7693;
	xor.b32  	%r7695, %r7690, %r7694;
	shf.l.wrap.b32 	%r7696, %r7695, %r7695, 7;
	add.s32 	%r7697, %r7655, %r7696;
	xor.b32  	%r7698, %r7669, %r7697;
	shf.l.wrap.b32 	%r7699, %r7698, %r7698, 16;
	add.s32 	%r7700, %r7682, %r7699;
	xor.b32  	%r7701, %r7696, %r7700;
	shf.l.wrap.b32 	%r7702, %r7701, %r7701, 12;
	add.s32 	%r7703, %r7697, %r7702;
	xor.b32  	%r7704, %r7699, %r7703;
	shf.l.wrap.b32 	%r7705, %r7704, %r7704, 8;
	add.s32 	%r7706, %r7667, %r7660;
	xor.b32  	%r7707, %r7681, %r7706;
	shf.l.wrap.b32 	%r7708, %r7707, %r7707, 16;
	add.s32 	%r7709, %r7694, %r7708;
	xor.b32  	%r7710, %r7660, %r7709;
	shf.l.wrap.b32 	%r7711, %r7710, %r7710, 12;
	add.s32 	%r7712, %r7706, %r7711;
	xor.b32  	%r7713, %r7708, %r7712;
	shf.l.wrap.b32 	%r7714, %r7713, %r7713, 8;
	add.s32 	%r7715, %r7709, %r7714;
	xor.b32  	%r7716, %r7711, %r7715;
	shf.l.wrap.b32 	%r7717, %r7716, %r7716, 7;
	add.s32 	%r7718, %r7679, %r7672;
	xor.b32  	%r7719, %r7693, %r7718;
	shf.l.wrap.b32 	%r7720, %r7719, %r7719, 16;
	add.s32 	%r7721, %r7658, %r7720;
	xor.b32  	%r7722, %r7672, %r7721;
	shf.l.wrap.b32 	%r7723, %r7722, %r7722, 12;
	add.s32 	%r7724, %r7718, %r7723;
	xor.b32  	%r7725, %r7720, %r7724;
	shf.l.wrap.b32 	%r7726, %r7725, %r7725, 8;
	add.s32 	%r7727, %r7721, %r7726;
	xor.b32  	%r7728, %r7723, %r7727;
	shf.l.wrap.b32 	%r7729, %r7728, %r7728, 7;
	add.s32 	%r7730, %r7691, %r7684;
	xor.b32  	%r7731, %r7657, %r7730;
	shf.l.wrap.b32 	%r7732, %r7731, %r7731, 16;
	add.s32 	%r7733, %r7670, %r7732;
	xor.b32  	%r7734, %r7684, %r7733;
	shf.l.wrap.b32 	%r7735, %r7734, %r7734, 12;
	add.s32 	%r7736, %r7730, %r7735;
	xor.b32  	%r7737, %r7732, %r7736;
	shf.l.wrap.b32 	%r7738, %r7737, %r7737, 8;
	add.s32 	%r7739, %r7733, %r7738;
	add.s32 	%r7740, %r7703, %r7717;
	xor.b32  	%r7741, %r7738, %r7740;
	shf.l.wrap.b32 	%r7742, %r7741, %r7741, 16;
	add.s32 	%r7743, %r7727, %r7742;
	xor.b32  	%r7744, %r7717, %r7743;
	shr.u32 	%r7745, %r7744, 20;
	add.s32 	%r7746, %r7740, %r7745;
	add.s32 	%r7747, %r7712, %r7729;
	xor.b32  	%r7748, %r7705, %r7747;
	shf.l.wrap.b32 	%r7749, %r7748, %r7748, 16;
	add.s32 	%r7750, %r7739, %r7749;
	xor.b32  	%r7751, %r7729, %r7750;
	shr.u32 	%r7752, %r7751, 20;
	add.s32 	%r7753, %r7747, %r7752;
	add.s32 	%r7754, %r12, %r7746;
	add.s32 	%r7755, %r13, %r7753;
	not.b32 	%r7756, %r21926;
	add.s32 	%r7757, %r290, %r7756;
	mov.b32 	%r7758, 1;
	shl.b32 	%r7759, %r7758, %r7757;
	and.b32  	%r305, %r7759, %r11;
	setp.eq.s32 	%p43, %r305, 0;
	selp.b32 	%r7760, %r7754, %r7755, %p43;
	cvt.u16.u32 	%rs180, %r7760;
	and.b16  	%rs328, %rs180, 1;
	and.b16  	%rs181, %rs326, 255;
	setp.ne.s16 	%p44, %rs181, 1;
	@%p44 bra 	$L__BB2_41;
	setp.eq.s32 	%p45, %r305, 0;
	mul.wide.u32 	%rd36, %r21926, 16;
	add.s64 	%rd37, %rd1, %rd36;
	ld.global.u32 	%r7761, [%rd37+2948];
	selp.b32 	%r7762, %r21930, %r21931, %p45;
	xor.b32  	%r7763, %r7762, %r7761;
	selp.b32 	%r7764, %r21929, %r21932, %p45;
	selp.b32 	%r21930, %r7763, %r21930, %p45;
	selp.b32 	%r21931, %r21931, %r7763, %p45;
	ld.global.u32 	%r7765, [%rd37+2952];
	xor.b32  	%r7766, %r7764, %r7765;
	selp.b32 	%r7767, %r21928, %r21933, %p45;
	selp.b32 	%r21929, %r7766, %r21929, %p45;
	selp.b32 	%r21932, %r21932, %r7766, %p45;
	ld.global.u32 	%r7768, [%rd37+2956];
	xor.b32  	%r7769, %r7767, %r7768;
	selp.b32 	%r7770, %r21927, %r21934, %p45;
	selp.b32 	%r21928, %r7769, %r21928, %p45;
	selp.b32 	%r21933, %r21933, %r7769, %p45;
	ld.global.u32 	%r7771, [%rd37+2960];
	xor.b32  	%r7772, %r7770, %r7771;
	selp.b32 	%r7773, 420, 445, %p45;
	selp.b32 	%r21927, %r7772, %r21927, %p45;
	selp.b32 	%r21934, %r21934, %r7772, %p45;
	add.s32 	%r7774, %r7773, %r21926;
	cvt.u64.u32 	%rd38, %r7774;
	add.s64 	%rd39, %rd1, %rd38;
	ld.global.u8 	%rs182, [%rd39+2928];
	xor.b16  	%rs328, %rs182, %rs328;
$L__BB2_41:
	setp.eq.s32 	%p46, %r305, 0;
	selp.b32 	%r21938, %r21930, %r21931, %p46;
	selp.b32 	%r21937, %r21929, %r21932, %p46;
	selp.b32 	%r21936, %r21928, %r21933, %p46;
	selp.b32 	%r21935, %r21927, %r21934, %p46;
	add.s32 	%r326, %r21926, 1;
	setp.ne.s32 	%p47, %r21926, %r291;
	mov.u16 	%rs326, %rs328;
	mov.u32 	%r21926, %r326;
	@%p47 bra 	$L__BB2_39;
$L__BB2_42:
	st.shared.v2.u32 	[s_mem+49464], {%r21938, %r21937};
	st.shared.v2.u32 	[s_mem+49472], {%r21936, %r21935};
	st.shared.u8 	[s_mem+49480], %rs328;
	ld.global.v2.u8 	{%rs331, %rs52}, [%rd1+3432];
	ld.global.u32 	%r21955, [%rd1+3416];
	ld.global.u32 	%r21954, [%rd1+3420];
	ld.global.u32 	%r21953, [%rd1+3424];
	ld.global.u32 	%r21952, [%rd1+3428];
	setp.lt.u16 	%p48, %rs52, 12;
	@%p48 bra 	$L__BB2_47;
	cvt.u32.u16 	%r7776, %rs52;
	and.b32  	%r335, %r7776, 255;
	add.s32 	%r336, %r335, -12;
	mov.b32 	%r21943, 0;
	mov.u16 	%rs329, %rs331;
$L__BB2_44:
	add.s32 	%r7777, %r12, %r21955;
	shf.l.wrap.b32 	%r7778, %r7777, %r7777, 16;
	add.s32 	%r7779, %r21955, %r7778;
	xor.b32  	%r7780, %r21955, %r7779;
	shf.l.wrap.b32 	%r7781, %r7780, %r7780, 12;
	add.s32 	%r7782, %r7777, %r7781;
	xor.b32  	%r7783, %r7778, %r7782;
	shf.l.wrap.b32 	%r7784, %r7783, %r7783, 8;
	add.s32 	%r7785, %r7779, %r7784;
	xor.b32  	%r7786, %r7781, %r7785;
	shf.l.wrap.b32 	%r7787, %r7786, %r7786, 7;
	add.s32 	%r7788, %r13, %r21954;
	shf.l.wrap.b32 	%r7789, %r7788, %r7788, 16;
	add.s32 	%r7790, %r21954, %r7789;
	xor.b32  	%r7791, %r21954, %r7790;
	shf.l.wrap.b32 	%r7792, %r7791, %r7791, 12;
	add.s32 	%r7793, %r7788, %r7792;
	xor.b32  	%r7794, %r7789, %r7793;
	shf.l.wrap.b32 	%r7795, %r7794, %r7794, 8;
	add.s32 	%r7796, %r7790, %r7795;
	xor.b32  	%r7797, %r7792, %r7796;
	shf.l.wrap.b32 	%r7798, %r7797, %r7797, 7;
	add.s32 	%r7799, %r14, %r21953;
	shf.l.wrap.b32 	%r7800, %r7799, %r7799, 16;
	add.s32 	%r7801, %r21953, %r7800;
	xor.b32  	%r7802, %r21953, %r7801;
	shf.l.wrap.b32 	%r7803, %r7802, %r7802, 12;
	add.s32 	%r7804, %r7799, %r7803;
	xor.b32  	%r7805, %r7800, %r7804;
	shf.l.wrap.b32 	%r7806, %r7805, %r7805, 8;
	add.s32 	%r7807, %r7801, %r7806;
	xor.b32  	%r7808, %r7803, %r7807;
	shf.l.wrap.b32 	%r7809, %r7808, %r7808, 7;
	add.s32 	%r7810, %r15, %r21952;
	shf.l.wrap.b32 	%r7811, %r7810, %r7810, 16;
	add.s32 	%r7812, %r21952, %r7811;
	xor.b32  	%r7813, %r21952, %r7812;
	shf.l.wrap.b32 	%r7814, %r7813, %r7813, 12;
	add.s32 	%r7815, %r7810, %r7814;
	xor.b32  	%r7816, %r7811, %r7815;
	shf.l.wrap.b32 	%r7817, %r7816, %r7816, 8;
	add.s32 	%r7818, %r7812, %r7817;
	xor.b32  	%r7819, %r7814, %r7818;
	shf.l.wrap.b32 	%r7820, %r7819, %r7819, 7;
	add.s32 	%r7821, %r7782, %r7798;
	xor.b32  	%r7822, %r7817, %r7821;
	shf.l.wrap.b32 	%r7823, %r7822, %r7822, 16;
	add.s32 	%r7824, %r7807, %r7823;
	xor.b32  	%r7825, %r7798, %r7824;
	shf.l.wrap.b32 	%r7826, %r7825, %r7825, 12;
	add.s32 	%r7827, %r7821, %r7826;
	xor.b32  	%r7828, %r7823, %r7827;
	shf.l.wrap.b32 	%r7829, %r7828, %r7828, 8;
	add.s32 	%r7830, %r7824, %r7829;
	xor.b32  	%r7831, %r7826, %r7830;
	shf.l.wrap.b32 	%r7832, %r7831, %r7831, 7;
	add.s32 	%r7833, %r7793, %r7809;
	xor.b32  	%r7834, %r7784, %r7833;
	shf.l.wrap.b32 	%r7835, %r7834, %r7834, 16;
	add.s32 	%r7836, %r7818, %r7835;
	xor.b32  	%r7837, %r7809, %r7836;
	shf.l.wrap.b32 	%r7838, %r7837, %r7837, 12;
	add.s32 	%r7839, %r7833, %r7838;
	xor.b32  	%r7840, %r7835, %r7839;
	shf.l.wrap.b32 	%r7841, %r7840, %r7840, 8;
	add.s32 	%r7842, %r7836, %r7841;
	xor.b32  	%r7843, %r7838, %r7842;
	shf.l.wrap.b32 	%r7844, %r7843, %r7843, 7;
	add.s32 	%r7845, %r7804, %r7820;
	xor.b32  	%r7846, %r7795, %r7845;
	shf.l.wrap.b32 	%r7847, %r7846, %r7846, 16;
	add.s32 	%r7848, %r7785, %r7847;
	xor.b32  	%r7849, %r7820, %r7848;
	shf.l.wrap.b32 	%r7850, %r7849, %r7849, 12;
	add.s32 	%r7851, %r7845, %r7850;
	xor.b32  	%r7852, %r7847, %r7851;
	shf.l.wrap.b32 	%r7853, %r7852, %r7852, 8;
	add.s32 	%r7854, %r7848, %r7853;
	xor.b32  	%r7855, %r7850, %r7854;
	shf.l.wrap.b32 	%r7856, %r7855, %r7855, 7;
	add.s32 	%r7857, %r7815, %r7787;
	xor.b32  	%r7858, %r7806, %r7857;
	shf.l.wrap.b32 	%r7859, %r7858, %r7858, 16;
	add.s32 	%r7860, %r7796, %r7859;
	xor.b32  	%r7861, %r7787, %r7860;
	shf.l.wrap.b32 	%r7862, %r7861, %r7861, 12;
	add.s32 	%r7863, %r7857, %r7862;
	xor.b32  	%r7864, %r7859, %r7863;
	shf.l.wrap.b32 	%r7865, %r7864, %r7864, 8;
	add.s32 	%r7866, %r7860, %r7865;
	xor.b32  	%r7867, %r7862, %r7866;
	shf.l.wrap.b32 	%r7868, %r7867, %r7867, 7;
	add.s32 	%r7869, %r7827, %r7868;
	xor.b32  	%r7870, %r7841, %r7869;
	shf.l.wrap.b32 	%r7871, %r7870, %r7870, 16;
	add.s32 	%r7872, %r7854, %r7871;
	xor.b32  	%r7873, %r7868, %r7872;
	shf.l.wrap.b32 	%r7874, %r7873, %r7873, 12;
	add.s32 	%r7875, %r7869, %r7874;
	xor.b32  	%r7876, %r7871, %r7875;
	shf.l.wrap.b32 	%r7877, %r7876, %r7876, 8;
	add.s32 	%r7878, %r7872, %r7877;
	xor.b32  	%r7879, %r7874, %r7878;
	shf.l.wrap.b32 	%r7880, %r7879, %r7879, 7;
	add.s32 	%r7881, %r7839, %r7832;
	xor.b32  	%r7882, %r7853, %r7881;
	shf.l.wrap.b32 	%r7883, %r7882, %r7882, 16;
	add.s32 	%r7884, %r7866, %r7883;
	xor.b32  	%r7885, %r7832, %r7884;
	shf.l.wrap.b32 	%r7886, %r7885, %r7885, 12;
	add.s32 	%r7887, %r7881, %r7886;
	xor.b32  	%r7888, %r7883, %r7887;
	shf.l.wrap.b32 	%r7889, %r7888, %r7888, 8;
	add.s32 	%r7890, %r7884, %r7889;
	xor.b32  	%r7891, %r7886, %r7890;
	shf.l.wrap.b32 	%r7892, %r7891, %r7891, 7;
	add.s32 	%r7893, %r7851, %r7844;
	xor.b32  	%r7894, %r7865, %r7893;
	shf.l.wrap.b32 	%r7895, %r7894, %r7894, 16;
	add.s32 	%r7896, %r7830, %r7895;
	xor.b32  	%r7897, %r7844, %r7896;
	shf.l.wrap.b32 	%r7898, %r7897, %r7897, 12;
	add.s32 	%r7899, %r7893, %r7898;
	xor.b32  	%r7900, %r7895, %r7899;
	shf.l.wrap.b32 	%r7901, %r7900, %r7900, 8;
	add.s32 	%r7902, %r7896, %r7901;
	xor.b32  	%r7903, %r7898, %r7902;
	shf.l.wrap.b32 	%r7904, %r7903, %r7903, 7;
	add.s32 	%r7905, %r7863, %r7856;
	xor.b32  	%r7906, %r7829, %r7905;
	shf.l.wrap.b32 	%r7907, %r7906, %r7906, 16;
	add.s32 	%r7908, %r7842, %r7907;
	xor.b32  	%r7909, %r7856, %r7908;
	shf.l.wrap.b32 	%r7910, %r7909, %r7909, 12;
	add.s32 	%r7911, %r7905, %r7910;
	xor.b32  	%r7912, %r7907, %r7911;
	shf.l.wrap.b32 	%r7913, %r7912, %r7912, 8;
	add.s32 	%r7914, %r7908, %r7913;
	xor.b32  	%r7915, %r7910, %r7914;
	shf.l.wrap.b32 	%r7916, %r7915, %r7915, 7;
	add.s32 	%r7917, %r7875, %r7892;
	xor.b32  	%r7918, %r7913, %r7917;
	shf.l.wrap.b32 	%r7919, %r7918, %r7918, 16;
	add.s32 	%r7920, %r7902, %r7919;
	xor.b32  	%r7921, %r7892, %r7920;
	shf.l.wrap.b32 	%r7922, %r7921, %r7921, 12;
	add.s32 	%r7923, %r7917, %r7922;
	xor.b32  	%r7924, %r7919, %r7923;
	shf.l.wrap.b32 	%r7925, %r7924, %r7924, 8;
	add.s32 	%r7926, %r7920, %r7925;
	xor.b32  	%r7927, %r7922, %r7926;
	shf.l.wrap.b32 	%r7928, %r7927, %r7927, 7;
	add.s32 	%r7929, %r7887, %r7904;
	xor.b32  	%r7930, %r7877, %r7929;
	shf.l.wrap.b32 	%r7931, %r7930, %r7930, 16;
	add.s32 	%r7932, %r7914, %r7931;
	xor.b32  	%r7933, %r7904, %r7932;
	shf.l.wrap.b32 	%r7934, %r7933, %r7933, 12;
	add.s32 	%r7935, %r7929, %r7934;
	xor.b32  	%r7936, %r7931, %r7935;
	shf.l.wrap.b32 	%r7937, %r7936, %r7936, 8;
	add.s32 	%r7938, %r7932, %r7937;
	xor.b32  	%r7939, %r7934, %r7938;
	shf.l.wrap.b32 	%r7940, %r7939, %r7939, 7;
	add.s32 	%r7941, %r7899, %r7916;
	xor.b32  	%r7942, %r7889, %r7941;
	shf.l.wrap.b32 	%r7943, %r7942, %r7942, 16;
	add.s32 	%r7944, %r7878, %r7943;
	xor.b32  	%r7945, %r7916, %r7944;
	shf.l.wrap.b32 	%r7946, %r7945, %r7945, 12;
	add.s32 	%r7947, %r7941, %r7946;
	xor.b32  	%r7948, %r7943, %r7947;
	shf.l.wrap.b32 	%r7949, %r7948, %r7948, 8;
	add.s32 	%r7950, %r7944, %r7949;
	xor.b32  	%r7951, %r7946, %r7950;
	shf.l.wrap.b32 	%r7952, %r7951, %r7951, 7;
	add.s32 	%r7953, %r7911, %r7880;
	xor.b32  	%r7954, %r7901, %r7953;
	shf.l.wrap.b32 	%r7955, %r7954, %r7954, 16;
	add.s32 	%r7956, %r7890, %r7955;
	xor.b32  	%r7957, %r7880, %r7956;
	shf.l.wrap.b32 	%r7958, %r7957, %r7957, 12;
	add.s32 	%r7959, %r7953, %r7958;
	xor.b32  	%r7960, %r7955, %r7959;
	shf.l.wrap.b32 	%r7961, %r7960, %r7960, 8;
	add.s32 	%r7962, %r7956, %r7961;
	xor.b32  	%r7963, %r7958, %r7962;
	shf.l.wrap.b32 	%r7964, %r7963, %r7963, 7;
	add.s32 	%r7965, %r7923, %r7964;
	xor.b32  	%r7966, %r7937, %r7965;
	shf.l.wrap.b32 	%r7967, %r7966, %r7966, 16;
	add.s32 	%r7968, %r7950, %r7967;
	xor.b32  	%r7969, %r7964, %r7968;
	shf.l.wrap.b32 	%r7970, %r7969, %r7969, 12;
	add.s32 	%r7971, %r7965, %r7970;
	xor.b32  	%r7972, %r7967, %r7971;
	shf.l.wrap.b32 	%r7973, %r7972, %r7972, 8;
	add.s32 	%r7974, %r7968, %r7973;
	xor.b32  	%r7975, %r7970, %r7974;
	shf.l.wrap.b32 	%r7976, %r7975, %r7975, 7;
	add.s32 	%r7977, %r7935, %r7928;
	xor.b32  	%r7978, %r7949, %r7977;
	shf.l.wrap.b32 	%r7979, %r7978, %r7978, 16;
	add.s32 	%r7980, %r7962, %r7979;
	xor.b32  	%r7981, %r7928, %r7980;
	shf.l.wrap.b32 	%r7982, %r7981, %r7981, 12;
	add.s32 	%r7983, %r7977, %r7982;
	xor.b32  	%r7984, %r7979, %r7983;
	shf.l.wrap.b32 	%r7985, %r7984, %r7984, 8;
	add.s32 	%r7986, %r7980, %r7985;
	xor.b32  	%r7987, %r7982, %r7986;
	shf.l.wrap.b32 	%r7988, %r7987, %r7987, 7;
	add.s32 	%r7989, %r7947, %r7940;
	xor.b32  	%r7990, %r7961, %r7989;
	shf.l.wrap.b32 	%r7991, %r7990, %r7990, 16;
	add.s32 	%r7992, %r7926, %r7991;
	xor.b32  	%r7993, %r7940, %r7992;
	shf.l.wrap.b32 	%r7994, %r7993, %r7993, 12;
	add.s32 	%r7995, %r7989, %r7994;
	xor.b32  	%r7996, %r7991, %r7995;
	shf.l.wrap.b32 	%r7997, %r7996, %r7996, 8;
	add.s32 	%r7998, %r7992, %r7997;
	xor.b32  	%r7999, %r7994, %r7998;
	shf.l.wrap.b32 	%r8000, %r7999, %r7999, 7;
	add.s32 	%r8001, %r7959, %r7952;
	xor.b32  	%r8002, %r7925, %r8001;
	shf.l.wrap.b32 	%r8003, %r8002, %r8002, 16;
	add.s32 	%r8004, %r7938, %r8003;
	xor.b32  	%r8005, %r7952, %r8004;
	shf.l.wrap.b32 	%r8006, %r8005, %r8005, 12;
	add.s32 	%r8007, %r8001, %r8006;
	xor.b32  	%r8008, %r8003, %r8007;
	shf.l.wrap.b32 	%r8009, %r8008, %r8008, 8;
	add.s32 	%r8010, %r8004, %r8009;
	xor.b32  	%r8011, %r8006, %r8010;
	shf.l.wrap.b32 	%r8012, %r8011, %r8011, 7;
	add.s32 	%r8013, %r7971, %r7988;
	xor.b32  	%r8014, %r8009, %r8013;
	shf.l.wrap.b32 	%r8015, %r8014, %r8014, 16;
	add.s32 	%r8016, %r7998, %r8015;
	xor.b32  	%r8017, %r7988, %r8016;
	shf.l.wrap.b32 	%r8018, %r8017, %r8017, 12;
	add.s32 	%r8019, %r8013, %r8018;
	xor.b32  	%r8020, %r8015, %r8019;
	shf.l.wrap.b32 	%r8021, %r8020, %r8020, 8;
	add.s32 	%r8022, %r8016, %r8021;
	xor.b32  	%r8023, %r8018, %r8022;
	shf.l.wrap.b32 	%r8024, %r8023, %r8023, 7;
	add.s32 	%r8025, %r7983, %r8000;
	xor.b32  	%r8026, %r7973, %r8025;
	shf.l.wrap.b32 	%r8027, %r8026, %r8026, 16;
	add.s32 	%r8028, %r8010, %r8027;
	xor.b32  	%r8029, %r8000, %r8028;
	shf.l.wrap.b32 	%r8030, %r8029, %r8029, 12;
	add.s32 	%r8031, %r8025, %r8030;
	xor.b32  	%r8032, %r8027, %r8031;
	shf.l.wrap.b32 	%r8033, %r8032, %r8032, 8;
	add.s32 	%r8034, %r8028, %r8033;
	xor.b32  	%r8035, %r8030, %r8034;
	shf.l.wrap.b32 	%r8036, %r8035, %r8035, 7;
	add.s32 	%r8037, %r7995, %r8012;
	xor.b32  	%r8038, %r7985, %r8037;
	shf.l.wrap.b32 	%r8039, %r8038, %r8038, 16;
	add.s32 	%r8040, %r7974, %r8039;
	xor.b32  	%r8041, %r8012, %r8040;
	shf.l.wrap.b32 	%r8042, %r8041, %r8041, 12;
	add.s32 	%r8043, %r8037, %r8042;
	xor.b32  	%r8044, %r8039, %r8043;
	shf.l.wrap.b32 	%r8045, %r8044, %r8044, 8;
	add.s32 	%r8046, %r8040, %r8045;
	xor.b32  	%r8047, %r8042, %r8046;
	shf.l.wrap.b32 	%r8048, %r8047, %r8047, 7;
	add.s32 	%r8049, %r8007, %r7976;
	xor.b32  	%r8050, %r7997, %r8049;
	shf.l.wrap.b32 	%r8051, %r8050, %r8050, 16;
	add.s32 	%r8052, %r7986, %r8051;
	xor.b32  	%r8053, %r7976, %r8052;
	shf.l.wrap.b32 	%r8054, %r8053, %r8053, 12;
	add.s32 	%r8055, %r8049, %r8054;
	xor.b32  	%r8056, %r8051, %r8055;
	shf.l.wrap.b32 	%r8057, %r8056, %r8056, 8;
	add.s32 	%r8058, %r8052, %r8057;
	xor.b32  	%r8059, %r8054, %r8058;
	shf.l.wrap.b32 	%r8060, %r8059, %r8059, 7;
	add.s32 	%r8061, %r8019, %r8060;
	xor.b32  	%r8062, %r8033, %r8061;
	shf.l.wrap.b32 	%r8063, %r8062, %r8062, 16;
	add.s32 	%r8064, %r8046, %r8063;
	xor.b32  	%r8065, %r8060, %r8064;
	shf.l.wrap.b32 	%r8066, %r8065, %r8065, 12;
	add.s32 	%r8067, %r8061, %r8066;
	xor.b32  	%r8068, %r8063, %r8067;
	shf.l.wrap.b32 	%r8069, %r8068, %r8068, 8;
	add.s32 	%r8070, %r8064, %r8069;
	xor.b32  	%r8071, %r8066, %r8070;
	shf.l.wrap.b32 	%r8072, %r8071, %r8071, 7;
	add.s32 	%r8073, %r8031, %r8024;
	xor.b32  	%r8074, %r8045, %r8073;
	shf.l.wrap.b32 	%r8075, %r8074, %r8074, 16;
	add.s32 	%r8076, %r8058, %r8075;
	xor.b32  	%r8077, %r8024, %r8076;
	shf.l.wrap.b32 	%r8078, %r8077, %r8077, 12;
	add.s32 	%r8079, %r8073, %r8078;
	xor.b32  	%r8080, %r8075, %r8079;
	shf.l.wrap.b32 	%r8081, %r8080, %r8080, 8;
	add.s32 	%r8082, %r8076, %r8081;
	xor.b32  	%r8083, %r8078, %r8082;
	shf.l.wrap.b32 	%r8084, %r8083, %r8083, 7;
	add.s32 	%r8085, %r8043, %r8036;
	xor.b32  	%r8086, %r8057, %r8085;
	shf.l.wrap.b32 	%r8087, %r8086, %r8086, 16;
	add.s32 	%r8088, %r8022, %r8087;
	xor.b32  	%r8089, %r8036, %r8088;
	shf.l.wrap.b32 	%r8090, %r8089, %r8089, 12;
	add.s32 	%r8091, %r8085, %r8090;
	xor.b32  	%r8092, %r8087, %r8091;
	shf.l.wrap.b32 	%r8093, %r8092, %r8092, 8;
	add.s32 	%r8094, %r8088, %r8093;
	xor.b32  	%r8095, %r8090, %r8094;
	shf.l.wrap.b32 	%r8096, %r8095, %r8095, 7;
	add.s32 	%r8097, %r8055, %r8048;
	xor.b32  	%r8098, %r8021, %r8097;
	shf.l.wrap.b32 	%r8099, %r8098, %r8098, 16;
	add.s32 	%r8100, %r8034, %r8099;
	xor.b32  	%r8101, %r8048, %r8100;
	shf.l.wrap.b32 	%r8102, %r8101, %r8101, 12;
	add.s32 	%r8103, %r8097, %r8102;
	xor.b32  	%r8104, %r8099, %r8103;
	shf.l.wrap.b32 	%r8105, %r8104, %r8104, 8;
	add.s32 	%r8106, %r8100, %r8105;
	xor.b32  	%r8107, %r8102, %r8106;
	shf.l.wrap.b32 	%r8108, %r8107, %r8107, 7;
	add.s32 	%r8109, %r8067, %r8084;
	xor.b32  	%r8110, %r8105, %r8109;
	shf.l.wrap.b32 	%r8111, %r8110, %r8110, 16;
	add.s32 	%r8112, %r8094, %r8111;
	xor.b32  	%r8113, %r8084, %r8112;
	shf.l.wrap.b32 	%r8114, %r8113, %r8113, 12;
	add.s32 	%r8115, %r8109, %r8114;
	xor.b32  	%r8116, %r8111, %r8115;
	shf.l.wrap.b32 	%r8117, %r8116, %r8116, 8;
	add.s32 	%r8118, %r8112, %r8117;
	xor.b32  	%r8119, %r8114, %r8118;
	shf.l.wrap.b32 	%r8120, %r8119, %r8119, 7;
	add.s32 	%r8121, %r8079, %r8096;
	xor.b32  	%r8122, %r8069, %r8121;
	shf.l.wrap.b32 	%r8123, %r8122, %r8122, 16;
	add.s32 	%r8124, %r8106, %r8123;
	xor.b32  	%r8125, %r8096, %r8124;
	shf.l.wrap.b32 	%r8126, %r8125, %r8125, 12;
	add.s32 	%r8127, %r8121, %r8126;
	xor.b32  	%r8128, %r8123, %r8127;
	shf.l.wrap.b32 	%r8129, %r8128, %r8128, 8;
	add.s32 	%r8130, %r8124, %r8129;
	xor.b32  	%r8131, %r8126, %r8130;
	shf.l.wrap.b32 	%r8132, %r8131, %r8131, 7;
	add.s32 	%r8133, %r8091, %r8108;
	xor.b32  	%r8134, %r8081, %r8133;
	shf.l.wrap.b32 	%r8135, %r8134, %r8134, 16;
	add.s32 	%r8136, %r8070, %r8135;
	xor.b32  	%r8137, %r8108, %r8136;
	shf.l.wrap.b32 	%r8138, %r8137, %r8137, 12;
	add.s32 	%r8139, %r8133, %r8138;
	xor.b32  	%r8140, %r8135, %r8139;
	shf.l.wrap.b32 	%r8141, %r8140, %r8140, 8;
	add.s32 	%r8142, %r8136, %r8141;
	xor.b32  	%r8143, %r8138, %r8142;
	shf.l.wrap.b32 	%r8144, %r8143, %r8143, 7;
	add.s32 	%r8145, %r8103, %r8072;
	xor.b32  	%r8146, %r8093, %r8145;
	shf.l.wrap.b32 	%r8147, %r8146, %r8146, 16;
	add.s32 	%r8148, %r8082, %r8147;
	xor.b32  	%r8149, %r8072, %r8148;
	shf.l.wrap.b32 	%r8150, %r8149, %r8149, 12;
	add.s32 	%r8151, %r8145, %r8150;
	xor.b32  	%r8152, %r8147, %r8151;
	shf.l.wrap.b32 	%r8153, %r8152, %r8152, 8;
	add.s32 	%r8154, %r8148, %r8153;
	xor.b32  	%r8155, %r8150, %r8154;
	shf.l.wrap.b32 	%r8156, %r8155, %r8155, 7;
	add.s32 	%r21947, %r12, %r8115;
	add.s32 	%r21946, %r13, %r8127;
	add.s32 	%r21945, %r14, %r8139;
	add.s32 	%r21944, %r15, %r8151;
	add.s32 	%r21948, %r21955, %r8156;
	add.s32 	%r21949, %r21954, %r8120;
	add.s32 	%r21950, %r21953, %r8132;
	add.s32 	%r21951, %r21952, %r8144;
	xor.b32  	%r8157, %r7777, 1;
	shf.l.wrap.b32 	%r8158, %r7777, %r8157, 16;
	add.s32 	%r8159, %r21955, %r8158;
	xor.b32  	%r8160, %r21955, %r8159;
	shf.l.wrap.b32 	%r8161, %r8160, %r8160, 12;
	add.s32 	%r8162, %r7777, %r8161;
	xor.b32  	%r8163, %r8158, %r8162;
	shf.l.wrap.b32 	%r8164, %r8163, %r8163, 8;
	add.s32 	%r8165, %r8159, %r8164;
	xor.b32  	%r8166, %r8161, %r8165;
	shf.l.wrap.b32 	%r8167, %r8166, %r8166, 7;
	add.s32 	%r8168, %r8162, %r7798;
	xor.b32  	%r8169, %r7817, %r8168;
	shf.l.wrap.b32 	%r8170, %r8169, %r8169, 16;
	add.s32 	%r8171, %r7807, %r8170;
	xor.b32  	%r8172, %r7798, %r8171;
	shf.l.wrap.b32 	%r8173, %r8172, %r8172, 12;
	add.s32 	%r8174, %r8168, %r8173;
	xor.b32  	%r8175, %r8170, %r8174;
	shf.l.wrap.b32 	%r8176, %r8175, %r8175, 8;
	add.s32 	%r8177, %r8171, %r8176;
	xor.b32  	%r8178, %r8173, %r8177;
	shf.l.wrap.b32 	%r8179, %r8178, %r8178, 7;
	xor.b32  	%r8180, %r8164, %r7833;
	shf.l.wrap.b32 	%r8181, %r8180, %r8180, 16;
	add.s32 	%r8182, %r7818, %r8181;
	xor.b32  	%r8183, %r7809, %r8182;
	shf.l.wrap.b32 	%r8184, %r8183, %r8183, 12;
	add.s32 	%r8185, %r7833, %r8184;
	xor.b32  	%r8186, %r8181, %r8185;
	shf.l.wrap.b32 	%r8187, %r8186, %r8186, 8;
	add.s32 	%r8188, %r8182, %r8187;
	xor.b32  	%r8189, %r8184, %r8188;
	shf.l.wrap.b32 	%r8190, %r8189, %r8189, 7;
	add.s32 	%r8191, %r8165, %r7847;
	xor.b32  	%r8192, %r7820, %r8191;
	shf.l.wrap.b32 	%r8193, %r8192, %r8192, 12;
	add.s32 	%r8194, %r7845, %r8193;
	xor.b32  	%r8195, %r7847, %r8194;
	shf.l.wrap.b32 	%r8196, %r8195, %r8195, 8;
	add.s32 	%r8197, %r8191, %r8196;
	xor.b32  	%r8198, %r8193, %r8197;
	shf.l.wrap.b32 	%r8199, %r8198, %r8198, 7;
	add.s32 	%r8200, %r7815, %r8167;
	xor.b32  	%r8201, %r7806, %r8200;
	shf.l.wrap.b32 	%r8202, %r8201, %r8201, 16;
	add.s32 	%r8203, %r7796, %r8202;
	xor.b32  	%r8204, %r8167, %r8203;
	shf.l.wrap.b32 	%r8205, %r8204, %r8204, 12;
	add.s32 	%r8206, %r8200, %r8205;
	xor.b32  	%r8207, %r8202, %r8206;
	shf.l.wrap.b32 	%r8208, %r8207, %r8207, 8;
	add.s32 	%r8209, %r8203, %r8208;
	xor.b32  	%r8210, %r8205, %r8209;
	shf.l.wrap.b32 	%r8211, %r8210, %r8210, 7;
	add.s32 	%r8212, %r8174, %r8211;
	xor.b32  	%r8213, %r8187, %r8212;
	shf.l.wrap.b32 	%r8214, %r8213, %r8213, 16;
	add.s32 	%r8215, %r8197, %r8214;
	xor.b32  	%r8216, %r8211, %r8215;
	shf.l.wrap.b32 	%r8217, %r8216, %r8216, 12;
	add.s32 	%r8218, %r8212, %r8217;
	xor.b32  	%r8219, %r8214, %r8218;
	shf.l.wrap.b32 	%r8220, %r8219, %r8219, 8;
	add.s32 	%r8221, %r8215, %r8220;
	xor.b32  	%r8222, %r8217, %r8221;
	shf.l.wrap.b32 	%r8223, %r8222, %r8222, 7;
	add.s32 	%r8224, %r8185, %r8179;
	xor.b32  	%r8225, %r8196, %r8224;
	shf.l.wrap.b32 	%r8226, %r8225, %r8225, 16;
	add.s32 	%r8227, %r8209, %r8226;
	xor.b32  	%r8228, %r8179, %r8227;
	shf.l.wrap.b32 	%r8229, %r8228, %r8228, 12;
	add.s32 	%r8230, %r8224, %r8229;
	xor.b32  	%r8231, %r8226, %r8230;
	shf.l.wrap.b32 	%r8232, %r8231, %r8231, 8;
	add.s32 	%r8233, %r8227, %r8232;
	xor.b32  	%r8234, %r8229, %r8233;
	shf.l.wrap.b32 	%r8235, %r8234, %r8234, 7;
	add.s32 	%r8236, %r8194, %r8190;
	xor.b32  	%r8237, %r8208, %r8236;
	shf.l.wrap.b32 	%r8238, %r8237, %r8237, 16;
	add.s32 	%r8239, %r8177, %r8238;
	xor.b32  	%r8240, %r8190, %r8239;
	shf.l.wrap.b32 	%r8241, %r8240, %r8240, 12;
	add.s32 	%r8242, %r8236, %r8241;
	xor.b32  	%r8243, %r8238, %r8242;
	shf.l.wrap.b32 	%r8244, %r8243, %r8243, 8;
	add.s32 	%r8245, %r8239, %r8244;
	xor.b32  	%r8246, %r8241, %r8245;
	shf.l.wrap.b32 	%r8247, %r8246, %r8246, 7;
	add.s32 	%r8248, %r8206, %r8199;
	xor.b32  	%r8249, %r8176, %r8248;
	shf.l.wrap.b32 	%r8250, %r8249, %r8249, 16;
	add.s32 	%r8251, %r8188, %r8250;
	xor.b32  	%r8252, %r8199, %r8251;
	shf.l.wrap.b32 	%r8253, %r8252, %r8252, 12;
	add.s32 	%r8254, %r8248, %r8253;
	xor.b32  	%r8255, %r8250, %r8254;
	shf.l.wrap.b32 	%r8256, %r8255, %r8255, 8;
	add.s32 	%r8257, %r8251, %r8256;
	xor.b32  	%r8258, %r8253, %r8257;
	shf.l.wrap.b32 	%r8259, %r8258, %r8258, 7;
	add.s32 	%r8260, %r8218, %r8235;
	xor.b32  	%r8261, %r8256, %r8260;
	shf.l.wrap.b32 	%r8262, %r8261, %r8261, 16;
	add.s32 	%r8263, %r8245, %r8262;
	xor.b32  	%r8264, %r8235, %r8263;
	shf.l.wrap.b32 	%r8265, %r8264, %r8264, 12;
	add.s32 	%r8266, %r8260, %r8265;
	xor.b32  	%r8267, %r8262, %r8266;
	shf.l.wrap.b32 	%r8268, %r8267, %r8267, 8;
	add.s32 	%r8269, %r8263, %r8268;
	xor.b32  	%r8270, %r8265, %r8269;
	shf.l.wrap.b32 	%r8271, %r8270, %r8270, 7;
	add.s32 	%r8272, %r8230, %r8247;
	xor.b32  	%r8273, %r8220, %r8272;
	shf.l.wrap.b32 	%r8274, %r8273, %r8273, 16;
	add.s32 	%r8275, %r8257, %r8274;
	xor.b32  	%r8276, %r8247, %r8275;
	shf.l.wrap.b32 	%r8277, %r8276, %r8276, 12;
	add.s32 	%r8278, %r8272, %r8277;
	xor.b32  	%r8279, %r8274, %r8278;
	shf.l.wrap.b32 	%r8280, %r8279, %r8279, 8;
	add.s32 	%r8281, %r8275, %r8280;
	xor.b32  	%r8282, %r8277, %r8281;
	shf.l.wrap.b32 	%r8283, %r8282, %r8282, 7;
	add.s32 	%r8284, %r8242, %r8259;
	xor.b32  	%r8285, %r8232, %r8284;
	shf.l.wrap.b32 	%r8286, %r8285, %r8285, 16;
	add.s32 	%r8287, %r8221, %r8286;
	xor.b32  	%r8288, %r8259, %r8287;
	shf.l.wrap.b32 	%r8289, %r8288, %r8288, 12;
	add.s32 	%r8290, %r8284, %r8289;
	xor.b32  	%r8291, %r8286, %r8290;
	shf.l.wrap.b32 	%r8292, %r8291, %r8291, 8;
	add.s32 	%r8293, %r8287, %r8292;
	xor.b32  	%r8294, %r8289, %r8293;
	shf.l.wrap.b32 	%r8295, %r8294, %r8294, 7;
	add.s32 	%r8296, %r8254, %r8223;
	xor.b32  	%r8297, %r8244, %r8296;
	shf.l.wrap.b32 	%r8298, %r8297, %r8297, 16;
	add.s32 	%r8299, %r8233, %r8298;
	xor.b32  	%r8300, %r8223, %r8299;
	shf.l.wrap.b32 	%r8301, %r8300, %r8300, 12;
	add.s32 	%r8302, %r8296, %r8301;
	xor.b32  	%r8303, %r8298, %r8302;
	shf.l.wrap.b32 	%r8304, %r8303, %r8303, 8;
	add.s32 	%r8305, %r8299, %r8304;
	xor.b32  	%r8306, %r8301, %r8305;
	shf.l.wrap.b32 	%r8307, %r8306, %r8306, 7;
	add.s32 	%r8308, %r8266, %r8307;
	xor.b32  	%r8309, %r8280, %r8308;
	shf.l.wrap.b32 	%r8310, %r8309, %r8309, 16;
	add.s32 	%r8311, %r8293, %r8310;
	xor.b32  	%r8312, %r8307, %r8311;
	shf.l.wrap.b32 	%r8313, %r8312, %r8312, 12;
	add.s32 	%r8314, %r8308, %r8313;
	xor.b32  	%r8315, %r8310, %r8314;
	shf.l.wrap.b32 	%r8316, %r8315, %r8315, 8;
	add.s32 	%r8317, %r8311, %r8316;
	xor.b32  	%r8318, %r8313, %r8317;
	shf.l.wrap.b32 	%r8319, %r8318, %r8318, 7;
	add.s32 	%r8320, %r8278, %r8271;
	xor.b32  	%r8321, %r8292, %r8320;
	shf.l.wrap.b32 	%r8322, %r8321, %r8321, 16;
	add.s32 	%r8323, %r8305, %r8322;
	xor.b32  	%r8324, %r8271, %r8323;
	shf.l.wrap.b32 	%r8325, %r8324, %r8324, 12;
	add.s32 	%r8326, %r8320, %r8325;
	xor.b32  	%r8327, %r8322, %r8326;
	shf.l.wrap.b32 	%r8328, %r8327, %r8327, 8;
	add.s32 	%r8329, %r8323, %r8328;
	xor.b32  	%r8330, %r8325, %r8329;
	shf.l.wrap.b32 	%r8331, %r8330, %r8330, 7;
	add.s32 	%r8332, %r8290, %r8283;
	xor.b32  	%r8333, %r8304, %r8332;
	shf.l.wrap.b32 	%r8334, %r8333, %r8333, 16;
	add.s32 	%r8335, %r8269, %r8334;
	xor.b32  	%r8336, %r8283, %r8335;
	shf.l.wrap.b32 	%r8337, %r8336, %r8336, 12;
	add.s32 	%r8338, %r8332, %r8337;
	xor.b32  	%r8339, %r8334, %r8338;
	shf.l.wrap.b32 	%r8340, %r8339, %r8339, 8;
	add.s32 	%r8341, %r8335, %r8340;
	xor.b32  	%r8342, %r8337, %r8341;
	shf.l.wrap.b32 	%r8343, %r8342, %r8342, 7;
	add.s32 	%r8344, %r8302, %r8295;
	xor.b32  	%r8345, %r8268, %r8344;
	shf.l.wrap.b32 	%r8346, %r8345, %r8345, 16;
	add.s32 	%r8347, %r8281, %r8346;
	xor.b32  	%r8348, %r8295, %r8347;
	shf.l.wrap.b32 	%r8349, %r8348, %r8348, 12;
	add.s32 	%r8350, %r8344, %r8349;
	xor.b32  	%r8351, %r8346, %r8350;
	shf.l.wrap.b32 	%r8352, %r8351, %r8351, 8;
	add.s32 	%r8353, %r8347, %r8352;
	xor.b32  	%r8354, %r8349, %r8353;
	shf.l.wrap.b32 	%r8355, %r8354, %r8354, 7;
	add.s32 	%r8356, %r8314, %r8331;
	xor.b32  	%r8357, %r8352, %r8356;
	shf.l.wrap.b32 	%r8358, %r8357, %r8357, 16;
	add.s32 	%r8359, %r8341, %r8358;
	xor.b32  	%r8360, %r8331, %r8359;
	shf.l.wrap.b32 	%r8361, %r8360, %r8360, 12;
	add.s32 	%r8362, %r8356, %r8361;
	xor.b32  	%r8363, %r8358, %r8362;
	shf.l.wrap.b32 	%r8364, %r8363, %r8363, 8;
	add.s32 	%r8365, %r8359, %r8364;
	xor.b32  	%r8366, %r8361, %r8365;
	shf.l.wrap.b32 	%r8367, %r8366, %r8366, 7;
	add.s32 	%r8368, %r8326, %r8343;
	xor.b32  	%r8369, %r8316, %r8368;
	shf.l.wrap.b32 	%r8370, %r8369, %r8369, 16;
	add.s32 	%r8371, %r8353, %r8370;
	xor.b32  	%r8372, %r8343, %r8371;
	shf.l.wrap.b32 	%r8373, %r8372, %r8372, 12;
	add.s32 	%r8374, %r8368, %r8373;
	xor.b32  	%r8375, %r8370, %r8374;
	shf.l.wrap.b32 	%r8376, %r8375, %r8375, 8;
	add.s32 	%r8377, %r8371, %r8376;
	xor.b32  	%r8378, %r8373, %r8377;
	shf.l.wrap.b32 	%r8379, %r8378, %r8378, 7;
	add.s32 	%r8380, %r8338, %r8355;
	xor.b32  	%r8381, %r8328, %r8380;
	shf.l.wrap.b32 	%r8382, %r8381, %r8381, 16;
	add.s32 	%r8383, %r8317, %r8382;
	xor.b32  	%r8384, %r8355, %r8383;
	shf.l.wrap.b32 	%r8385, %r8384, %r8384, 12;
	add.s32 	%r8386, %r8380, %r8385;
	xor.b32  	%r8387, %r8382, %r8386;
	shf.l.wrap.b32 	%r8388, %r8387, %r8387, 8;
	add.s32 	%r8389, %r8383, %r8388;
	xor.b32  	%r8390, %r8385, %r8389;
	shf.l.wrap.b32 	%r8391, %r8390, %r8390, 7;
	add.s32 	%r8392, %r8350, %r8319;
	xor.b32  	%r8393, %r8340, %r8392;
	shf.l.wrap.b32 	%r8394, %r8393, %r8393, 16;
	add.s32 	%r8395, %r8329, %r8394;
	xor.b32  	%r8396, %r8319, %r8395;
	shf.l.wrap.b32 	%r8397, %r8396, %r8396, 12;
	add.s32 	%r8398, %r8392, %r8397;
	xor.b32  	%r8399, %r8394, %r8398;
	shf.l.wrap.b32 	%r8400, %r8399, %r8399, 8;
	add.s32 	%r8401, %r8395, %r8400;
	xor.b32  	%r8402, %r8397, %r8401;
	shf.l.wrap.b32 	%r8403, %r8402, %r8402, 7;
	add.s32 	%r8404, %r8362, %r8403;
	xor.b32  	%r8405, %r8376, %r8404;
	shf.l.wrap.b32 	%r8406, %r8405, %r8405, 16;
	add.s32 	%r8407, %r8389, %r8406;
	xor.b32  	%r8408, %r8403, %r8407;
	shf.l.wrap.b32 	%r8409, %r8408, %r8408, 12;
	add.s32 	%r8410, %r8404, %r8409;
	xor.b32  	%r8411, %r8406, %r8410;
	shf.l.wrap.b32 	%r8412, %r8411, %r8411, 8;
	add.s32 	%r8413, %r8374, %r8367;
	xor.b32  	%r8414, %r8388, %r8413;
	shf.l.wrap.b32 	%r8415, %r8414, %r8414, 16;
	add.s32 	%r8416, %r8401, %r8415;
	xor.b32  	%r8417, %r8367, %r8416;
	shf.l.wrap.b32 	%r8418, %r8417, %r8417, 12;
	add.s32 	%r8419, %r8413, %r8418;
	xor.b32  	%r8420, %r8415, %r8419;
	shf.l.wrap.b32 	%r8421, %r8420, %r8420, 8;
	add.s32 	%r8422, %r8416, %r8421;
	xor.b32  	%r8423, %r8418, %r8422;
	shf.l.wrap.b32 	%r8424, %r8423, %r8423, 7;
	add.s32 	%r8425, %r8386, %r8379;
	xor.b32  	%r8426, %r8400, %r8425;
	shf.l.wrap.b32 	%r8427, %r8426, %r8426, 16;
	add.s32 	%r8428, %r8365, %r8427;
	xor.b32  	%r8429, %r8379, %r8428;
	shf.l.wrap.b32 	%r8430, %r8429, %r8429, 12;
	add.s32 	%r8431, %r8425, %r8430;
	xor.b32  	%r8432, %r8427, %r8431;
	shf.l.wrap.b32 	%r8433, %r8432, %r8432, 8;
	add.s32 	%r8434, %r8428, %r8433;
	xor.b32  	%r8435, %r8430, %r8434;
	shf.l.wrap.b32 	%r8436, %r8435, %r8435, 7;
	add.s32 	%r8437, %r8398, %r8391;
	xor.b32  	%r8438, %r8364, %r8437;
	shf.l.wrap.b32 	%r8439, %r8438, %r8438, 16;
	add.s32 	%r8440, %r8377, %r8439;
	xor.b32  	%r8441, %r8391, %r8440;
	shf.l.wrap.b32 	%r8442, %r8441, %r8441, 12;
	add.s32 	%r8443, %r8437, %r8442;
	xor.b32  	%r8444, %r8439, %r8443;
	shf.l.wrap.b32 	%r8445, %r8444, %r8444, 8;
	add.s32 	%r8446, %r8440, %r8445;
	add.s32 	%r8447, %r8410, %r8424;
	xor.b32  	%r8448, %r8445, %r8447;
	shf.l.wrap.b32 	%r8449, %r8448, %r8448, 16;
	add.s32 	%r8450, %r8434, %r8449;
	xor.b32  	%r8451, %r8424, %r8450;
	shr.u32 	%r8452, %r8451, 20;
	add.s32 	%r8453, %r8447, %r8452;
	add.s32 	%r8454, %r8419, %r8436;
	xor.b32  	%r8455, %r8412, %r8454;
	shf.l.wrap.b32 	%r8456, %r8455, %r8455, 16;
	add.s32 	%r8457, %r8446, %r8456;
	xor.b32  	%r8458, %r8436, %r8457;
	shr.u32 	%r8459, %r8458, 20;
	add.s32 	%r8460, %r8454, %r8459;
	add.s32 	%r8461, %r12, %r8453;
	add.s32 	%r8462, %r13, %r8460;
	not.b32 	%r8463, %r21943;
	add.s32 	%r8464, %r335, %r8463;
	mov.b32 	%r8465, 1;
	shl.b32 	%r8466, %r8465, %r8464;
	and.b32  	%r350, %r8466, %r11;
	setp.eq.s32 	%p49, %r350, 0;
	selp.b32 	%r8467, %r8461, %r8462, %p49;
	cvt.u16.u32 	%rs183, %r8467;
	and.b16  	%rs331, %rs183, 1;
	and.b16  	%rs184, %rs329, 255;
	setp.ne.s16 	%p50, %rs184, 1;
	@%p50 bra 	$L__BB2_46;
	setp.eq.s32 	%p51, %r350, 0;
	mul.wide.u32 	%rd40, %r21943, 16;
	add.s64 	%rd41, %rd1, %rd40;
	ld.global.u32 	%r8468, [%rd41+3436];
	selp.b32 	%r8469, %r21947, %r21948, %p51;
	xor.b32  	%r8470, %r8469, %r8468;
	selp.b32 	%r8471, %r21946, %r21949, %p51;
	selp.b32 	%r21947, %r8470, %r21947, %p51;
	selp.b32 	%r21948, %r21948, %r8470, %p51;
	ld.global.u32 	%r8472, [%rd41+3440];
	xor.b32  	%r8473, %r8471, %r8472;
	selp.b32 	%r8474, %r21945, %r21950, %p51;
	selp.b32 	%r21946, %r8473, %r21946, %p51;
	selp.b32 	%r21949, %r21949, %r8473, %p51;
	ld.global.u32 	%r8475, [%rd41+3444];
	xor.b32  	%r8476, %r8474, %r8475;
	selp.b32 	%r8477, %r21944, %r21951, %p51;
	selp.b32 	%r21945, %r8476, %r21945, %p51;
	selp.b32 	%r21950, %r21950, %r8476, %p51;
	ld.global.u32 	%r8478, [%rd41+3448];
	xor.b32  	%r8479, %r8477, %r8478;
	selp.b32 	%r8480, 420, 445, %p51;
	selp.b32 	%r21944, %r8479, %r21944, %p51;
	selp.b32 	%r21951, %r21951, %r8479, %p51;
	add.s32 	%r8481, %r8480, %r21943;
	cvt.u64.u32 	%rd42, %r8481;
	add.s64 	%rd43, %rd1, %rd42;
	ld.global.u8 	%rs185, [%rd43+3416];
	xor.b16  	%rs331, %rs185, %rs331;
$L__BB2_46:
	setp.eq.s32 	%p52, %r350, 0;
	selp.b32 	%r21955, %r21947, %r21948, %p52;
	selp.b32 	%r21954, %r21946, %r21949, %p52;
	selp.b32 	%r21953, %r21945, %r21950, %p52;
	selp.b32 	%r21952, %r21944, %r21951, %p52;
	add.s32 	%r371, %r21943, 1;
	setp.ne.s32 	%p53, %r21943, %r336;
	mov.u16 	%rs329, %rs331;
	mov.u32 	%r21943, %r371;
	@%p53 bra 	$L__BB2_44;
$L__BB2_47:
	st.shared.u32 	[s_mem+49484], %r21955;
	st.shared.v2.u32 	[s_mem+49488], {%r21954, %r21953};
	st.shared.u32 	[s_mem+49496], %r21952;
	st.shared.u8 	[s_mem+49500], %rs331;
	ld.global.v2.u8 	{%rs334, %rs59}, [%rd1+3920];
	ld.global.u32 	%r21972, [%rd1+3904];
	ld.global.u32 	%r21971, [%rd1+3908];
	ld.global.u32 	%r21970, [%rd1+3912];
	ld.global.u32 	%r21969, [%rd1+3916];
	setp.lt.u16 	%p54, %rs59, 12;
	@%p54 bra 	$L__BB2_52;
	cvt.u32.u16 	%r8483, %rs59;
	and.b32  	%r380, %r8483, 255;
	add.s32 	%r381, %r380, -12;
	mov.b32 	%r21960, 0;
	mov.u16 	%rs332, %rs334;
$L__BB2_49:
	add.s32 	%r8484, %r12, %r21972;
	shf.l.wrap.b32 	%r8485, %r8484, %r8484, 16;
	add.s32 	%r8486, %r21972, %r8485;
	xor.b32  	%r8487, %r21972, %r8486;
	shf.l.wrap.b32 	%r8488, %r8487, %r8487, 12;
	add.s32 	%r8489, %r8484, %r8488;
	xor.b32  	%r8490, %r8485, %r8489;
	shf.l.wrap.b32 	%r8491, %r8490, %r8490, 8;
	add.s32 	%r8492, %r8486, %r8491;
	xor.b32  	%r8493, %r8488, %r8492;
	shf.l.wrap.b32 	%r8494, %r8493, %r8493, 7;
	add.s32 	%r8495, %r13, %r21971;
	shf.l.wrap.b32 	%r8496, %r8495, %r8495, 16;
	add.s32 	%r8497, %r21971, %r8496;
	xor.b32  	%r8498, %r21971, %r8497;
	shf.l.wrap.b32 	%r8499, %r8498, %r8498, 12;
	add.s32 	%r8500, %r8495, %r8499;
	xor.b32  	%r8501, %r8496, %r8500;
	shf.l.wrap.b32 	%r8502, %r8501, %r8501, 8;
	add.s32 	%r8503, %r8497, %r8502;
	xor.b32  	%r8504, %r8499, %r8503;
	shf.l.wrap.b32 	%r8505, %r8504, %r8504, 7;
	add.s32 	%r8506, %r14, %r21970;
	shf.l.wrap.b32 	%r8507, %r8506, %r8506, 16;
	add.s32 	%r8508, %r21970, %r8507;
	xor.b32  	%r8509, %r21970, %r8508;
	shf.l.wrap.b32 	%r8510, %r8509, %r8509, 12;
	add.s32 	%r8511, %r8506, %r8510;
	xor.b32  	%r8512, %r8507, %r8511;
	shf.l.wrap.b32 	%r8513, %r8512, %r8512, 8;
	add.s32 	%r8514, %r8508, %r8513;
	xor.b32  	%r8515, %r8510, %r8514;
	shf.l.wrap.b32 	%r8516, %r8515, %r8515, 7;
	add.s32 	%r8517, %r15, %r21969;
	shf.l.wrap.b32 	%r8518, %r8517, %r8517, 16;
	add.s32 	%r8519, %r21969, %r8518;
	xor.b32  	%r8520, %r21969, %r8519;
	shf.l.wrap.b32 	%r8521, %r8520, %r8520, 12;
	add.s32 	%r8522, %r8517, %r8521;
	xor.b32  	%r8523, %r8518, %r8522;
	shf.l.wrap.b32 	%r8524, %r8523, %r8523, 8;
	add.s32 	%r8525, %r8519, %r8524;
	xor.b32  	%r8526, %r8521, %r8525;
	shf.l.wrap.b32 	%r8527, %r8526, %r8526, 7;
	add.s32 	%r8528, %r8489, %r8505;
	xor.b32  	%r8529, %r8524, %r8528;
	shf.l.wrap.b32 	%r8530, %r8529, %r8529, 16;
	add.s32 	%r8531, %r8514, %r8530;
	xor.b32  	%r8532, %r8505, %r8531;
	shf.l.wrap.b32 	%r8533, %r8532, %r8532, 12;
	add.s32 	%r8534, %r8528, %r8533;
	xor.b32  	%r8535, %r8530, %r8534;
	shf.l.wrap.b32 	%r8536, %r8535, %r8535, 8;
	add.s32 	%r8537, %r8531, %r8536;
	xor.b32  	%r8538, %r8533, %r8537;
	shf.l.wrap.b32 	%r8539, %r8538, %r8538, 7;
	add.s32 	%r8540, %r8500, %r8516;
	xor.b32  	%r8541, %r8491, %r8540;
	shf.l.wrap.b32 	%r8542, %r8541, %r8541, 16;
	add.s32 	%r8543, %r8525, %r8542;
	xor.b32  	%r8544, %r8516, %r8543;
	shf.l.wrap.b32 	%r8545, %r8544, %r8544, 12;
	add.s32 	%r8546, %r8540, %r8545;
	xor.b32  	%r8547, %r8542, %r8546;
	shf.l.wrap.b32 	%r8548, %r8547, %r8547, 8;
	add.s32 	%r8549, %r8543, %r8548;
	xor.b32  	%r8550, %r8545, %r8549;
	shf.l.wrap.b32 	%r8551, %r8550, %r8550, 7;
	add.s32 	%r8552, %r8511, %r8527;
	xor.b32  	%r8553, %r8502, %r8552;
	shf.l.wrap.b32 	%r8554, %r8553, %r8553, 16;
	add.s32 	%r8555, %r8492, %r8554;
	xor.b32  	%r8556, %r8527, %r8555;
	shf.l.wrap.b32 	%r8557, %r8556, %r8556, 12;
	add.s32 	%r8558, %r8552, %r8557;
	xor.b32  	%r8559, %r8554, %r8558;
	shf.l.wrap.b32 	%r8560, %r8559, %r8559, 8;
	add.s32 	%r8561, %r8555, %r8560;
	xor.b32  	%r8562, %r8557, %r8561;
	shf.l.wrap.b32 	%r8563, %r8562, %r8562, 7;
	add.s32 	%r8564, %r8522, %r8494;
	xor.b32  	%r8565, %r8513, %r8564;
	shf.l.wrap.b32 	%r8566, %r8565, %r8565, 16;
	add.s32 	%r8567, %r8503, %r8566;
	xor.b32  	%r8568, %r8494, %r8567;
	shf.l.wrap.b32 	%r8569, %r8568, %r8568, 12;
	add.s32 	%r8570, %r8564, %r8569;
	xor.b32  	%r8571, %r8566, %r8570;
	shf.l.wrap.b32 	%r8572, %r8571, %r8571, 8;
	add.s32 	%r8573, %r8567, %r8572;
	xor.b32  	%r8574, %r8569, %r8573;
	shf.l.wrap.b32 	%r8575, %r8574, %r8574, 7;
	add.s32 	%r8576, %r8534, %r8575;
	xor.b32  	%r8577, %r8548, %r8576;
	shf.l.wrap.b32 	%r8578, %r8577, %r8577, 16;
	add.s32 	%r8579, %r8561, %r8578;
	xor.b32  	%r8580, %r8575, %r8579;
	shf.l.wrap.b32 	%r8581, %r8580, %r8580, 12;
	add.s32 	%r8582, %r8576, %r8581;
	xor.b32  	%r8583, %r8578, %r8582;
	shf.l.wrap.b32 	%r8584, %r8583, %r8583, 8;
	add.s32 	%r8585, %r8579, %r8584;
	xor.b32  	%r8586, %r8581, %r8585;
	shf.l.wrap.b32 	%r8587, %r8586, %r8586, 7;
	add.s32 	%r8588, %r8546, %r8539;
	xor.b32  	%r8589, %r8560, %r8588;
	shf.l.wrap.b32 	%r8590, %r8589, %r8589, 16;
	add.s32 	%r8591, %r8573, %r8590;
	xor.b32  	%r8592, %r8539, %r8591;
	shf.l.wrap.b32 	%r8593, %r8592, %r8592, 12;
	add.s32 	%r8594, %r8588, %r8593;
	xor.b32  	%r8595, %r8590, %r8594;
	shf.l.wrap.b32 	%r8596, %r8595, %r8595, 8;
	add.s32 	%r8597, %r8591, %r8596;
	xor.b32  	%r8598, %r8593, %r8597;
	shf.l.wrap.b32 	%r8599, %r8598, %r8598, 7;
	add.s32 	%r8600, %r8558, %r8551;
	xor.b32  	%r8601, %r8572, %r8600;
	shf.l.wrap.b32 	%r8602, %r8601, %r8601, 16;
	add.s32 	%r8603, %r8537, %r8602;
	xor.b32  	%r8604, %r8551, %r8603;
	shf.l.wrap.b32 	%r8605, %r8604, %r8604, 12;
	add.s32 	%r8606, %r8600, %r8605;
	xor.b32  	%r8607, %r8602, %r8606;
	shf.l.wrap.b32 	%r8608, %r8607, %r8607, 8;
	add.s32 	%r8609, %r8603, %r8608;
	xor.b32  	%r8610, %r8605, %r8609;
	shf.l.wrap.b32 	%r8611, %r8610, %r8610, 7;
	add.s32 	%r8612, %r8570, %r8563;
	xor.b32  	%r8613, %r8536, %r8612;
	shf.l.wrap.b32 	%r8614, %r8613, %r8613, 16;
	add.s32 	%r8615, %r8549, %r8614;
	xor.b32  	%r8616, %r8563, %r8615;
	shf.l.wrap.b32 	%r8617, %r8616, %r8616, 12;
	add.s32 	%r8618, %r8612, %r8617;
	xor.b32  	%r8619, %r8614, %r8618;
	shf.l.wrap.b32 	%r8620, %r8619, %r8619, 8;
	add.s32 	%r8621, %r8615, %r8620;
	xor.b32  	%r8622, %r8617, %r8621;
	shf.l.wrap.b32 	%r8623, %r8622, %r8622, 7;
	add.s32 	%r8624, %r8582, %r8599;
	xor.b32  	%r8625, %r8620, %r8624;
	shf.l.wrap.b32 	%r8626, %r8625, %r8625, 16;
	add.s32 	%r8627, %r8609, %r8626;
	xor.b32  	%r8628, %r8599, %r8627;
	shf.l.wrap.b32 	%r8629, %r8628, %r8628, 12;
	add.s32 	%r8630, %r8624, %r8629;
	xor.b32  	%r8631, %r8626, %r8630;
	shf.l.wrap.b32 	%r8632, %r8631, %r8631, 8;
	add.s32 	%r8633, %r8627, %r8632;
	xor.b32  	%r8634, %r8629, %r8633;
	shf.l.wrap.b32 	%r8635, %r8634, %r8634, 7;
	add.s32 	%r8636, %r8594, %r8611;
	xor.b32  	%r8637, %r8584, %r8636;
	shf.l.wrap.b32 	%r8638, %r8637, %r8637, 16;
	add.s32 	%r8639, %r8621, %r8638;
	xor.b32  	%r8640, %r8611, %r8639;
	shf.l.wrap.b32 	%r8641, %r8640, %r8640, 12;
	add.s32 	%r8642, %r8636, %r8641;
	xor.b32  	%r8643, %r8638, %r8642;
	shf.l.wrap.b32 	%r8644, %r8643, %r8643, 8;
	add.s32 	%r8645, %r8639, %r8644;
	xor.b32  	%r8646, %r8641, %r8645;
	shf.l.wrap.b32 	%r8647, %r8646, %r8646, 7;
	add.s32 	%r8648, %r8606, %r8623;
	xor.b32  	%r8649, %r8596, %r8648;
	shf.l.wrap.b32 	%r8650, %r8649, %r8649, 16;
	add.s32 	%r8651, %r8585, %r8650;
	xor.b32  	%r8652, %r8623, %r8651;
	shf.l.wrap.b32 	%r8653, %r8652, %r8652, 12;
	add.s32 	%r8654, %r8648, %r8653;
	xor.b32  	%r8655, %r8650, %r8654;
	shf.l.wrap.b32 	%r8656, %r8655, %r8655, 8;
	add.s32 	%r8657, %r8651, %r8656;
	xor.b32  	%r8658, %r8653, %r8657;
	shf.l.wrap.b32 	%r8659, %r8658, %r8658, 7;
	add.s32 	%r8660, %r8618, %r8587;
	xor.b32  	%r8661, %r8608, %r8660;
	shf.l.wrap.b32 	%r8662, %r8661, %r8661, 16;
	add.s32 	%r8663, %r8597, %r8662;
	xor.b32  	%r8664, %r8587, %r8663;
	shf.l.wrap.b32 	%r8665, %r8664, %r8664, 12;
	add.s32 	%r8666, %r8660, %r8665;
	xor.b32  	%r8667, %r8662, %r8666;
	shf.l.wrap.b32 	%r8668, %r8667, %r8667, 8;
	add.s32 	%r8669, %r8663, %r8668;
	xor.b32  	%r8670, %r8665, %r8669;
	shf.l.wrap.b32 	%r8671, %r8670, %r8670, 7;
	add.s32 	%r8672, %r8630, %r8671;
	xor.b32  	%r8673, %r8644, %r8672;
	shf.l.wrap.b32 	%r8674, %r8673, %r8673, 16;
	add.s32 	%r8675, %r8657, %r8674;
	xor.b32  	%r8676, %r8671, %r8675;
	shf.l.wrap.b32 	%r8677, %r8676, %r8676, 12;
	add.s32 	%r8678, %r8672, %r8677;
	xor.b32  	%r8679, %r8674, %r8678;
	shf.l.wrap.b32 	%r8680, %r8679, %r8679, 8;
	add.s32 	%r8681, %r8675, %r8680;
	xor.b32  	%r8682, %r8677, %r8681;
	shf.l.wrap.b32 	%r8683, %r8682, %r8682, 7;
	add.s32 	%r8684, %r8642, %r8635;
	xor.b32  	%r8685, %r8656, %r8684;
	shf.l.wrap.b32 	%r8686, %r8685, %r8685, 16;
	add.s32 	%r8687, %r8669, %r8686;
	xor.b32  	%r8688, %r8635, %r8687;
	shf.l.wrap.b32 	%r8689, %r8688, %r8688, 12;
	add.s32 	%r8690, %r8684, %r8689;
	xor.b32  	%r8691, %r8686, %r8690;
	shf.l.wrap.b32 	%r8692, %r8691, %r8691, 8;
	add.s32 	%r8693, %r8687, %r8692;
	xor.b32  	%r8694, %r8689, %r8693;
	shf.l.wrap.b32 	%r8695, %r8694, %r8694, 7;
	add.s32 	%r8696, %r8654, %r8647;
	xor.b32  	%r8697, %r8668, %r8696;
	shf.l.wrap.b32 	%r8698, %r8697, %r8697, 16;
	add.s32 	%r8699, %r8633, %r8698;
	xor.b32  	%r8700, %r8647, %r8699;
	shf.l.wrap.b32 	%r8701, %r8700, %r8700, 12;
	add.s32 	%r8702, %r8696, %r8701;
	xor.b32  	%r8703, %r8698, %r8702;
	shf.l.wrap.b32 	%r8704, %r8703, %r8703, 8;
	add.s32 	%r8705, %r8699, %r8704;
	xor.b32  	%r8706, %r8701, %r8705;
	shf.l.wrap.b32 	%r8707, %r8706, %r8706, 7;
	add.s32 	%r8708, %r8666, %r8659;
	xor.b32  	%r8709, %r8632, %r8708;
	shf.l.wrap.b32 	%r8710, %r8709, %r8709, 16;
	add.s32 	%r8711, %r8645, %r8710;
	xor.b32  	%r8712, %r8659, %r8711;
	shf.l.wrap.b32 	%r8713, %r8712, %r8712, 12;
	add.s32 	%r8714, %r8708, %r8713;
	xor.b32  	%r8715, %r8710, %r8714;
	shf.l.wrap.b32 	%r8716, %r8715, %r8715, 8;
	add.s32 	%r8717, %r8711, %r8716;
	xor.b32  	%r8718, %r8713, %r8717;
	shf.l.wrap.b32 	%r8719, %r8718, %r8718, 7;
	add.s32 	%r8720, %r8678, %r8695;
	xor.b32  	%r8721, %r8716, %r8720;
	shf.l.wrap.b32 	%r8722, %r8721, %r8721, 16;
	add.s32 	%r8723, %r8705, %r8722;
	xor.b32  	%r8724, %r8695, %r8723;
	shf.l.wrap.b32 	%r8725, %r8724, %r8724, 12;
	add.s32 	%r8726, %r8720, %r8725;
	xor.b32  	%r8727, %r8722, %r8726;
	shf.l.wrap.b32 	%r8728, %r8727, %r8727, 8;
	add.s32 	%r8729, %r8723, %r8728;
	xor.b32  	%r8730, %r8725, %r8729;
	shf.l.wrap.b32 	%r8731, %r8730, %r8730, 7;
	add.s32 	%r8732, %r8690, %r8707;
	xor.b32  	%r8733, %r8680, %r8732;
	shf.l.wrap.b32 	%r8734, %r8733, %r8733, 16;
	add.s32 	%r8735, %r8717, %r8734;
	xor.b32  	%r8736, %r8707, %r8735;
	shf.l.wrap.b32 	%r8737, %r8736, %r8736, 12;
	add.s32 	%r8738, %r8732, %r8737;
	xor.b32  	%r8739, %r8734, %r8738;
	shf.l.wrap.b32 	%r8740, %r8739, %r8739, 8;
	add.s32 	%r8741, %r8735, %r8740;
	xor.b32  	%r8742, %r8737, %r8741;
	shf.l.wrap.b32 	%r8743, %r8742, %r8742, 7;
	add.s32 	%r8744, %r8702, %r8719;
	xor.b32  	%r8745, %r8692, %r8744;
	shf.l.wrap.b32 	%r8746, %r8745, %r8745, 16;
	add.s32 	%r8747, %r8681, %r8746;
	xor.b32  	%r8748, %r8719, %r8747;
	shf.l.wrap.b32 	%r8749, %r8748, %r8748, 12;
	add.s32 	%r8750, %r8744, %r8749;
	xor.b32  	%r8751, %r8746, %r8750;
	shf.l.wrap.b32 	%r8752, %r8751, %r8751, 8;
	add.s32 	%r8753, %r8747, %r8752;
	xor.b32  	%r8754, %r8749, %r8753;
	shf.l.wrap.b32 	%r8755, %r8754, %r8754, 7;
	add.s32 	%r8756, %r8714, %r8683;
	xor.b32  	%r8757, %r8704, %r8756;
	shf.l.wrap.b32 	%r8758, %r8757, %r8757, 16;
	add.s32 	%r8759, %r8693, %r8758;
	xor.b32  	%r8760, %r8683, %r8759;
	shf.l.wrap.b32 	%r8761, %r8760, %r8760, 12;
	add.s32 	%r8762, %r8756, %r8761;
	xor.b32  	%r8763, %r8758, %r8762;
	shf.l.wrap.b32 	%r8764, %r8763, %r8763, 8;
	add.s32 	%r8765, %r8759, %r8764;
	xor.b32  	%r8766, %r8761, %r8765;
	shf.l.wrap.b32 	%r8767, %r8766, %r8766, 7;
	add.s32 	%r8768, %r8726, %r8767;
	xor.b32  	%r8769, %r8740, %r8768;
	shf.l.wrap.b32 	%r8770, %r8769, %r8769, 16;
	add.s32 	%r8771, %r8753, %r8770;
	xor.b32  	%r8772, %r8767, %r8771;
	shf.l.wrap.b32 	%r8773, %r8772, %r8772, 12;
	add.s32 	%r8774, %r8768, %r8773;
	xor.b32  	%r8775, %r8770, %r8774;
	shf.l.wrap.b32 	%r8776, %r8775, %r8775, 8;
	add.s32 	%r8777, %r8771, %r8776;
	xor.b32  	%r8778, %r8773, %r8777;
	shf.l.wrap.b32 	%r8779, %r8778, %r8778, 7;
	add.s32 	%r8780, %r8738, %r8731;
	xor.b32  	%r8781, %r8752, %r8780;
	shf.l.wrap.b32 	%r8782, %r8781, %r8781, 16;
	add.s32 	%r8783, %r8765, %r8782;
	xor.b32  	%r8784, %r8731, %r8783;
	shf.l.wrap.b32 	%r8785, %r8784, %r8784, 12;
	add.s32 	%r8786, %r8780, %r8785;
	xor.b32  	%r8787, %r8782, %r8786;
	shf.l.wrap.b32 	%r8788, %r8787, %r8787, 8;
	add.s32 	%r8789, %r8783, %r8788;
	xor.b32  	%r8790, %r8785, %r8789;
	shf.l.wrap.b32 	%r8791, %r8790, %r8790, 7;
	add.s32 	%r8792, %r8750, %r8743;
	xor.b32  	%r8793, %r8764, %r8792;
	shf.l.wrap.b32 	%r8794, %r8793, %r8793, 16;
	add.s32 	%r8795, %r8729, %r8794;
	xor.b32  	%r8796, %r8743, %r8795;
	shf.l.wrap.b32 	%r8797, %r8796, %r8796, 12;
	add.s32 	%r8798, %r8792, %r8797;
	xor.b32  	%r8799, %r8794, %r8798;
	shf.l.wrap.b32 	%r8800, %r8799, %r8799, 8;
	add.s32 	%r8801, %r8795, %r8800;
	xor.b32  	%r8802, %r8797, %r8801;
	shf.l.wrap.b32 	%r8803, %r8802, %r8802, 7;
	add.s32 	%r8804, %r8762, %r8755;
	xor.b32  	%r8805, %r8728, %r8804;
	shf.l.wrap.b32 	%r8806, %r8805, %r8805, 16;
	add.s32 	%r8807, %r8741, %r8806;
	xor.b32  	%r8808, %r8755, %r8807;
	shf.l.wrap.b32 	%r8809, %r8808, %r8808, 12;
	add.s32 	%r8810, %r8804, %r8809;
	xor.b32  	%r8811, %r8806, %r8810;
	shf.l.wrap.b32 	%r8812, %r8811, %r8811, 8;
	add.s32 	%r8813, %r8807, %r8812;
	xor.b32  	%r8814, %r8809, %r8813;
	shf.l.wrap.b32 	%r8815, %r8814, %r8814, 7;
	add.s32 	%r8816, %r8774, %r8791;
	xor.b32  	%r8817, %r8812, %r8816;
	shf.l.wrap.b32 	%r8818, %r8817, %r8817, 16;
	add.s32 	%r8819, %r8801, %r8818;
	xor.b32  	%r8820, %r8791, %r8819;
	shf.l.wrap.b32 	%r8821, %r8820, %r8820, 12;
	add.s32 	%r8822, %r8816, %r8821;
	xor.b32  	%r8823, %r8818, %r8822;
	shf.l.wrap.b32 	%r8824, %r8823, %r8823, 8;
	add.s32 	%r8825, %r8819, %r8824;
	xor.b32  	%r8826, %r8821, %r8825;
	shf.l.wrap.b32 	%r8827, %r8826, %r8826, 7;
	add.s32 	%r8828, %r8786, %r8803;
	xor.b32  	%r8829, %r8776, %r8828;
	shf.l.wrap.b32 	%r8830, %r8829, %r8829, 16;
	add.s32 	%r8831, %r8813, %r8830;
	xor.b32  	%r8832, %r8803, %r8831;
	shf.l.wrap.b32 	%r8833, %r8832, %r8832, 12;
	add.s32 	%r8834, %r8828, %r8833;
	xor.b32  	%r8835, %r8830, %r8834;
	shf.l.wrap.b32 	%r8836, %r8835, %r8835, 8;
	add.s32 	%r8837, %r8831, %r8836;
	xor.b32  	%r8838, %r8833, %r8837;
	shf.l.wrap.b32 	%r8839, %r8838, %r8838, 7;
	add.s32 	%r8840, %r8798, %r8815;
	xor.b32  	%r8841, %r8788, %r8840;
	shf.l.wrap.b32 	%r8842, %r8841, %r8841, 16;
	add.s32 	%r8843, %r8777, %r8842;
	xor.b32  	%r8844, %r8815, %r8843;
	shf.l.wrap.b32 	%r8845, %r8844, %r8844, 12;
	add.s32 	%r8846, %r8840, %r8845;
	xor.b32  	%r8847, %r8842, %r8846;
	shf.l.wrap.b32 	%r8848, %r8847, %r8847, 8;
	add.s32 	%r8849, %r8843, %r8848;
	xor.b32  	%r8850, %r8845, %r8849;
	shf.l.wrap.b32 	%r8851, %r8850, %r8850, 7;
	add.s32 	%r8852, %r8810, %r8779;
	xor.b32  	%r8853, %r8800, %r8852;
	shf.l.wrap.b32 	%r8854, %r8853, %r8853, 16;
	add.s32 	%r8855, %r8789, %r8854;
	xor.b32  	%r8856, %r8779, %r8855;
	shf.l.wrap.b32 	%r8857, %r8856, %r8856, 12;
	add.s32 	%r8858, %r8852, %r8857;
	xor.b32  	%r8859, %r8854, %r8858;
	shf.l.wrap.b32 	%r8860, %r8859, %r8859, 8;
	add.s32 	%r8861, %r8855, %r8860;
	xor.b32  	%r8862, %r8857, %r8861;
	shf.l.wrap.b32 	%r8863, %r8862, %r8862, 7;
	add.s32 	%r21964, %r12, %r8822;
	add.s32 	%r21963, %r13, %r8834;
	add.s32 	%r21962, %r14, %r8846;
	add.s32 	%r21961, %r15, %r8858;
	add.s32 	%r21965, %r21972, %r8863;
	add.s32 	%r21966, %r21971, %r8827;
	add.s32 	%r21967, %r21970, %r8839;
	add.s32 	%r21968, %r21969, %r8851;
	xor.b32  	%r8864, %r8484, 1;
	shf.l.wrap.b32 	%r8865, %r8484, %r8864, 16;
	add.s32 	%r8866, %r21972, %r8865;
	xor.b32  	%r8867, %r21972, %r8866;
	shf.l.wrap.b32 	%r8868, %r8867, %r8867, 12;
	add.s32 	%r8869, %r8484, %r8868;
	xor.b32  	%r8870, %r8865, %r8869;
	shf.l.wrap.b32 	%r8871, %r8870, %r8870, 8;
	add.s32 	%r8872, %r8866, %r8871;
	xor.b32  	%r8873, %r8868, %r8872;
	shf.l.wrap.b32 	%r8874, %r8873, %r8873, 7;
	add.s32 	%r8875, %r8869, %r8505;
	xor.b32  	%r8876, %r8524, %r8875;
	shf.l.wrap.b32 	%r8877, %r8876, %r8876, 16;
	add.s32 	%r8878, %r8514, %r8877;
	xor.b32  	%r8879, %r8505, %r8878;
	shf.l.wrap.b32 	%r8880, %r8879, %r8879, 12;
	add.s32 	%r8881, %r8875, %r8880;
	xor.b32  	%r8882, %r8877, %r8881;
	shf.l.wrap.b32 	%r8883, %r8882, %r8882, 8;
	add.s32 	%r8884, %r8878, %r8883;
	xor.b32  	%r8885, %r8880, %r8884;
	shf.l.wrap.b32 	%r8886, %r8885, %r8885, 7;
	xor.b32  	%r8887, %r8871, %r8540;
	shf.l.wrap.b32 	%r8888, %r8887, %r8887, 16;
	add.s32 	%r8889, %r8525, %r8888;
	xor.b32  	%r8890, %r8516, %r8889;
	shf.l.wrap.b32 	%r8891, %r8890, %r8890, 12;
	add.s32 	%r8892, %r8540, %r8891;
	xor.b32  	%r8893, %r8888, %r8892;
	shf.l.wrap.b32 	%r8894, %r8893, %r8893, 8;
	add.s32 	%r8895, %r8889, %r8894;
	xor.b32  	%r8896, %r8891, %r8895;
	shf.l.wrap.b32 	%r8897, %r8896, %r8896, 7;
	add.s32 	%r8898, %r8872, %r8554;
	xor.b32  	%r8899, %r8527, %r8898;
	shf.l.wrap.b32 	%r8900, %r8899, %r8899, 12;
	add.s32 	%r8901, %r8552, %r8900;
	xor.b32  	%r8902, %r8554, %r8901;
	shf.l.wrap.b32 	%r8903, %r8902, %r8902, 8;
	add.s32 	%r8904, %r8898, %r8903;
	xor.b32  	%r8905, %r8900, %r8904;
	shf.l.wrap.b32 	%r8906, %r8905, %r8905, 7;
	add.s32 	%r8907, %r8522, %r8874;
	xor.b32  	%r8908, %r8513, %r8907;
	shf.l.wrap.b32 	%r8909, %r8908, %r8908, 16;
	add.s32 	%r8910, %r8503, %r8909;
	xor.b32  	%r8911, %r8874, %r8910;
	shf.l.wrap.b32 	%r8912, %r8911, %r8911, 12;
	add.s32 	%r8913, %r8907, %r8912;
	xor.b32  	%r8914, %r8909, %r8913;
	shf.l.wrap.b32 	%r8915, %r8914, %r8914, 8;
	add.s32 	%r8916, %r8910, %r8915;
	xor.b32  	%r8917, %r8912, %r8916;
	shf.l.wrap.b32 	%r8918, %r8917, %r8917, 7;
	add.s32 	%r8919, %r8881, %r8918;
	xor.b32  	%r8920, %r8894, %r8919;
	shf.l.wrap.b32 	%r8921, %r8920, %r8920, 16;
	add.s32 	%r8922, %r8904, %r8921;
	xor.b32  	%r8923, %r8918, %r8922;
	shf.l.wrap.b32 	%r8924, %r8923, %r8923, 12;
	add.s32 	%r8925, %r8919, %r8924;
	xor.b32  	%r8926, %r8921, %r8925;
	shf.l.wrap.b32 	%r8927, %r8926, %r8926, 8;
	add.s32 	%r8928, %r8922, %r8927;
	xor.b32  	%r8929, %r8924, %r8928;
	shf.l.wrap.b32 	%r8930, %r8929, %r8929, 7;
	add.s32 	%r8931, %r8892, %r8886;
	xor.b32  	%r8932, %r8903, %r8931;
	shf.l.wrap.b32 	%r8933, %r8932, %r8932, 16;
	add.s32 	%r8934, %r8916, %r8933;
	xor.b32  	%r8935, %r8886, %r8934;
	shf.l.wrap.b32 	%r8936, %r8935, %r8935, 12;
	add.s32 	%r8937, %r8931, %r8936;
	xor.b32  	%r8938, %r8933, %r8937;
	shf.l.wrap.b32 	%r8939, %r8938, %r8938, 8;
	add.s32 	%r8940, %r8934, %r8939;
	xor.b32  	%r8941, %r8936, %r8940;
	shf.l.wrap.b32 	%r8942, %r8941, %r8941, 7;
	add.s32 	%r8943, %r8901, %r8897;
	xor.b32  	%r8944, %r8915, %r8943;
	shf.l.wrap.b32 	%r8945, %r8944, %r8944, 16;
	add.s32 	%r8946, %r8884, %r8945;
	xor.b32  	%r8947, %r8897, %r8946;
	shf.l.wrap.b32 	%r8948, %r8947, %r8947, 12;
	add.s32 	%r8949, %r8943, %r8948;
	xor.b32  	%r8950, %r8945, %r8949;
	shf.l.wrap.b32 	%r8951, %r8950, %r8950, 8;
	add.s32 	%r8952, %r8946, %r8951;
	xor.b32  	%r8953, %r8948, %r8952;
	shf.l.wrap.b32 	%r8954, %r8953, %r8953, 7;
	add.s32 	%r8955, %r8913, %r8906;
	xor.b32  	%r8956, %r8883, %r8955;
	shf.l.wrap.b32 	%r8957, %r8956, %r8956, 16;
	add.s32 	%r8958, %r8895, %r8957;
	xor.b32  	%r8959, %r8906, %r8958;
	shf.l.wrap.b32 	%r8960, %r8959, %r8959, 12;
	add.s32 	%r8961, %r8955, %r8960;
	xor.b32  	%r8962, %r8957, %r8961;
	shf.l.wrap.b32 	%r8963, %r8962, %r8962, 8;
	add.s32 	%r8964, %r8958, %r8963;
	xor.b32  	%r8965, %r8960, %r8964;
	shf.l.wrap.b32 	%r8966, %r8965, %r8965, 7;
	add.s32 	%r8967, %r8925, %r8942;
	xor.b32  	%r8968, %r8963, %r8967;
	shf.l.wrap.b32 	%r8969, %r8968, %r8968, 16;
	add.s32 	%r8970, %r8952, %r8969;
	xor.b32  	%r8971, %r8942, %r8970;
	shf.l.wrap.b32 	%r8972, %r8971, %r8971, 12;
	add.s32 	%r8973, %r8967, %r8972;
	xor.b32  	%r8974, %r8969, %r8973;
	shf.l.wrap.b32 	%r8975, %r8974, %r8974, 8;
	add.s32 	%r8976, %r8970, %r8975;
	xor.b32  	%r8977, %r8972, %r8976;
	shf.l.wrap.b32 	%r8978, %r8977, %r8977, 7;
	add.s32 	%r8979, %r8937, %r8954;
	xor.b32  	%r8980, %r8927, %r8979;
	shf.l.wrap.b32 	%r8981, %r8980, %r8980, 16;
	add.s32 	%r8982, %r8964, %r8981;
	xor.b32  	%r8983, %r8954, %r8982;
	shf.l.wrap.b32 	%r8984, %r8983, %r8983, 12;
	add.s32 	%r8985, %r8979, %r8984;
	xor.b32  	%r8986, %r8981, %r8985;
	shf.l.wrap.b32 	%r8987, %r8986, %r8986, 8;
	add.s32 	%r8988, %r8982, %r8987;
	xor.b32  	%r8989, %r8984, %r8988;
	shf.l.wrap.b32 	%r8990, %r8989, %r8989, 7;
	add.s32 	%r8991, %r8949, %r8966;
	xor.b32  	%r8992, %r8939, %r8991;
	shf.l.wrap.b32 	%r8993, %r8992, %r8992, 16;
	add.s32 	%r8994, %r8928, %r8993;
	xor.b32  	%r8995, %r8966, %r8994;
	shf.l.wrap.b32 	%r8996, %r8995, %r8995, 12;
	add.s32 	%r8997, %r8991, %r8996;
	xor.b32  	%r8998, %r8993, %r8997;
	shf.l.wrap.b32 	%r8999, %r8998, %r8998, 8;
	add.s32 	%r9000, %r8994, %r8999;
	xor.b32  	%r9001, %r8996, %r9000;
	shf.l.wrap.b32 	%r9002, %r9001, %r9001, 7;
	add.s32 	%r9003, %r8961, %r8930;
	xor.b32  	%r9004, %r8951, %r9003;
	shf.l.wrap.b32 	%r9005, %r9004, %r9004, 16;
	add.s32 	%r9006, %r8940, %r9005;
	xor.b32  	%r9007, %r8930, %r9006;
	shf.l.wrap.b32 	%r9008, %r9007, %r9007, 12;
	add.s32 	%r9009, %r9003, %r9008;
	xor.b32  	%r9010, %r9005, %r9009;
	shf.l.wrap.b32 	%r9011, %r9010, %r9010, 8;
	add.s32 	%r9012, %r9006, %r9011;
	xor.b32  	%r9013, %r9008, %r9012;
	shf.l.wrap.b32 	%r9014, %r9013, %r9013, 7;
	add.s32 	%r9015, %r8973, %r9014;
	xor.b32  	%r9016, %r8987, %r9015;
	shf.l.wrap.b32 	%r9017, %r9016, %r9016, 16;
	add.s32 	%r9018, %r9000, %r9017;
	xor.b32  	%r9019, %r9014, %r9018;
	shf.l.wrap.b32 	%r9020, %r9019, %r9019, 12;
	add.s32 	%r9021, %r9015, %r9020;
	xor.b32  	%r9022, %r9017, %r9021;
	shf.l.wrap.b32 	%r9023, %r9022, %r9022, 8;
	add.s32 	%r9024, %r9018, %r9023;
	xor.b32  	%r9025, %r9020, %r9024;
	shf.l.wrap.b32 	%r9026, %r9025, %r9025, 7;
	add.s32 	%r9027, %r8985, %r8978;
	xor.b32  	%r9028, %r8999, %r9027;
	shf.l.wrap.b32 	%r9029, %r9028, %r9028, 16;
	add.s32 	%r9030, %r9012, %r9029;
	xor.b32  	%r9031, %r8978, %r9030;
	shf.l.wrap.b32 	%r9032, %r9031, %r9031, 12;
	add.s32 	%r9033, %r9027, %r9032;
	xor.b32  	%r9034, %r9029, %r9033;
	shf.l.wrap.b32 	%r9035, %r9034, %r9034, 8;
	add.s32 	%r9036, %r9030, %r9035;
	xor.b32  	%r9037, %r9032, %r9036;
	shf.l.wrap.b32 	%r9038, %r9037, %r9037, 7;
	add.s32 	%r9039, %r8997, %r8990;
	xor.b32  	%r9040, %r9011, %r9039;
	shf.l.wrap.b32 	%r9041, %r9040, %r9040, 16;
	add.s32 	%r9042, %r8976, %r9041;
	xor.b32  	%r9043, %r8990, %r9042;
	shf.l.wrap.b32 	%r9044, %r9043, %r9043, 12;
	add.s32 	%r9045, %r9039, %r9044;
	xor.b32  	%r9046, %r9041, %r9045;
	shf.l.wrap.b32 	%r9047, %r9046, %r9046, 8;
	add.s32 	%r9048, %r9042, %r9047;
	xor.b32  	%r9049, %r9044, %r9048;
	shf.l.wrap.b32 	%r9050, %r9049, %r9049, 7;
	add.s32 	%r9051, %r9009, %r9002;
	xor.b32  	%r9052, %r8975, %r9051;
	shf.l.wrap.b32 	%r9053, %r9052, %r9052, 16;
	add.s32 	%r9054, %r8988, %r9053;
	xor.b32  	%r9055, %r9002, %r9054;
	shf.l.wrap.b32 	%r9056, %r9055, %r9055, 12;
	add.s32 	%r9057, %r9051, %r9056;
	xor.b32  	%r9058, %r9053, %r9057;
	shf.l.wrap.b32 	%r9059, %r9058, %r9058, 8;
	add.s32 	%r9060, %r9054, %r9059;
	xor.b32  	%r9061, %r9056, %r9060;
	shf.l.wrap.b32 	%r9062, %r9061, %r9061, 7;
	add.s32 	%r9063, %r9021, %r9038;
	xor.b32  	%r9064, %r9059, %r9063;
	shf.l.wrap.b32 	%r9065, %r9064, %r9064, 16;
	add.s32 	%r9066, %r9048, %r9065;
	xor.b32  	%r9067, %r9038, %r9066;
	shf.l.wrap.b32 	%r9068, %r9067, %r9067, 12;
	add.s32 	%r9069, %r9063, %r9068;
	xor.b32  	%r9070, %r9065, %r9069;
	shf.l.wrap.b32 	%r9071, %r9070, %r9070, 8;
	add.s32 	%r9072, %r9066, %r9071;
	xor.b32  	%r9073, %r9068, %r9072;
	shf.l.wrap.b32 	%r9074, %r9073, %r9073, 7;
	add.s32 	%r9075, %r9033, %r9050;
	xor.b32  	%r9076, %r9023, %r9075;
	shf.l.wrap.b32 	%r9077, %r9076, %r9076, 16;
	add.s32 	%r9078, %r9060, %r9077;
	xor.b32  	%r9079, %r9050, %r9078;
	shf.l.wrap.b32 	%r9080, %r9079, %r9079, 12;
	add.s32 	%r9081, %r9075, %r9080;
	xor.b32  	%r9082, %r9077, %r9081;
	shf.l.wrap.b32 	%r9083, %r9082, %r9082, 8;
	add.s32 	%r9084, %r9078, %r9083;
	xor.b32  	%r9085, %r9080, %r9084;
	shf.l.wrap.b32 	%r9086, %r9085, %r9085, 7;
	add.s32 	%r9087, %r9045, %r9062;
	xor.b32  	%r9088, %r9035, %r9087;
	shf.l.wrap.b32 	%r9089, %r9088, %r9088, 16;
	add.s32 	%r9090, %r9024, %r9089;
	xor.b32  	%r9091, %r9062, %r9090;
	shf.l.wrap.b32 	%r9092, %r9091, %r9091, 12;
	add.s32 	%r9093, %r9087, %r9092;
	xor.b32  	%r9094, %r9089, %r9093;
	shf.l.wrap.b32 	%r9095, %r9094, %r9094, 8;
	add.s32 	%r9096, %r9090, %r9095;
	xor.b32  	%r9097, %r9092, %r9096;
	shf.l.wrap.b32 	%r9098, %r9097, %r9097, 7;
	add.s32 	%r9099, %r9057, %r9026;
	xor.b32  	%r9100, %r9047, %r9099;
	shf.l.wrap.b32 	%r9101, %r9100, %r9100, 16;
	add.s32 	%r9102, %r9036, %r9101;
	xor.b32  	%r9103, %r9026, %r9102;
	shf.l.wrap.b32 	%r9104, %r9103, %r9103, 12;
	add.s32 	%r9105, %r9099, %r9104;
	xor.b32  	%r9106, %r9101, %r9105;
	shf.l.wrap.b32 	%r9107, %r9106, %r9106, 8;
	add.s32 	%r9108, %r9102, %r9107;
	xor.b32  	%r9109, %r9104, %r9108;
	shf.l.wrap.b32 	%r9110, %r9109, %r9109, 7;
	add.s32 	%r9111, %r9069, %r9110;
	xor.b32  	%r9112, %r9083, %r9111;
	shf.l.wrap.b32 	%r9113, %r9112, %r9112, 16;
	add.s32 	%r9114, %r9096, %r9113;
	xor.b32  	%r9115, %r9110, %r9114;
	shf.l.wrap.b32 	%r9116, %r9115, %r9115, 12;
	add.s32 	%r9117, %r9111, %r9116;
	xor.b32  	%r9118, %r9113, %r9117;
	shf.l.wrap.b32 	%r9119, %r9118, %r9118, 8;
	add.s32 	%r9120, %r9081, %r9074;
	xor.b32  	%r9121, %r9095, %r9120;
	shf.l.wrap.b32 	%r9122, %r9121, %r9121, 16;
	add.s32 	%r9123, %r9108, %r9122;
	xor.b32  	%r9124, %r9074, %r9123;
	shf.l.wrap.b32 	%r9125, %r9124, %r9124, 12;
	add.s32 	%r9126, %r9120, %r9125;
	xor.b32  	%r9127, %r9122, %r9126;
	shf.l.wrap.b32 	%r9128, %r9127, %r9127, 8;
	add.s32 	%r9129, %r9123, %r9128;
	xor.b32  	%r9130, %r9125, %r9129;
	shf.l.wrap.b32 	%r9131, %r9130, %r9130, 7;
	add.s32 	%r9132, %r9093, %r9086;
	xor.b32  	%r9133, %r9107, %r9132;
	shf.l.wrap.b32 	%r9134, %r9133, %r9133, 16;
	add.s32 	%r9135, %r9072, %r9134;
	xor.b32  	%r9136, %r9086, %r9135;
	shf.l.wrap.b32 	%r9137, %r9136, %r9136, 12;
	add.s32 	%r9138, %r9132, %r9137;
	xor.b32  	%r9139, %r9134, %r9138;
	shf.l.wrap.b32 	%r9140, %r9139, %r9139, 8;
	add.s32 	%r9141, %r9135, %r9140;
	xor.b32  	%r9142, %r9137, %r9141;
	shf.l.wrap.b32 	%r9143, %r9142, %r9142, 7;
	add.s32 	%r9144, %r9105, %r9098;
	xor.b32  	%r9145, %r9071, %r9144;
	shf.l.wrap.b32 	%r9146, %r9145, %r9145, 16;
	add.s32 	%r9147, %r9084, %r9146;
	xor.b32  	%r9148, %r9098, %r9147;
	shf.l.wrap.b32 	%r9149, %r9148, %r9148, 12;
	add.s32 	%r9150, %r9144, %r9149;
	xor.b32  	%r9151, %r9146, %r9150;
	shf.l.wrap.b32 	%r9152, %r9151, %r9151, 8;
	add.s32 	%r9153, %r9147, %r9152;
	add.s32 	%r9154, %r9117, %r9131;
	xor.b32  	%r9155, %r9152, %r9154;
	shf.l.wrap.b32 	%r9156, %r9155, %r9155, 16;
	add.s32 	%r9157, %r9141, %r9156;
	xor.b32  	%r9158, %r9131, %r9157;
	shr.u32 	%r9159, %r9158, 20;
	add.s32 	%r9160, %r9154, %r9159;
	add.s32 	%r9161, %r9126, %r9143;
	xor.b32  	%r9162, %r9119, %r9161;
	shf.l.wrap.b32 	%r9163, %r9162, %r9162, 16;
	add.s32 	%r9164, %r9153, %r9163;
	xor.b32  	%r9165, %r9143, %r9164;
	shr.u32 	%r9166, %r9165, 20;
	add.s32 	%r9167, %r9161, %r9166;
	add.s32 	%r9168, %r12, %r9160;
	add.s32 	%r9169, %r13, %r9167;
	not.b32 	%r9170, %r21960;
	add.s32 	%r9171, %r380, %r9170;
	mov.b32 	%r9172, 1;
	shl.b32 	%r9173, %r9172, %r9171;
	and.b32  	%r395, %r9173, %r11;
	setp.eq.s32 	%p55, %r395, 0;
	selp.b32 	%r9174, %r9168, %r9169, %p55;
	cvt.u16.u32 	%rs186, %r9174;
	and.b16  	%rs334, %rs186, 1;
	and.b16  	%rs187, %rs332, 255;
	setp.ne.s16 	%p56, %rs187, 1;
	@%p56 bra 	$L__BB2_51;
	setp.eq.s32 	%p57, %r395, 0;
	mul.wide.u32 	%rd44, %r21960, 16;
	add.s64 	%rd45, %rd1, %rd44;
	ld.global.u32 	%r9175, [%rd45+3924];
	selp.b32 	%r9176, %r21964, %r21965, %p57;
	xor.b32  	%r9177, %r9176, %r9175;
	selp.b32 	%r9178, %r21963, %r21966, %p57;
	selp.b32 	%r21964, %r9177, %r21964, %p57;
	selp.b32 	%r21965, %r21965, %r9177, %p57;
	ld.global.u32 	%r9179, [%rd45+3928];
	xor.b32  	%r9180, %r9178, %r9179;
	selp.b32 	%r9181, %r21962, %r21967, %p57;
	selp.b32 	%r21963, %r9180, %r21963, %p57;
	selp.b32 	%r21966, %r21966, %r9180, %p57;
	ld.global.u32 	%r9182, [%rd45+3932];
	xor.b32  	%r9183, %r9181, %r9182;
	selp.b32 	%r9184, %r21961, %r21968, %p57;
	selp.b32 	%r21962, %r9183, %r21962, %p57;
	selp.b32 	%r21967, %r21967, %r9183, %p57;
	ld.global.u32 	%r9185, [%rd45+3936];
	xor.b32  	%r9186, %r9184, %r9185;
	selp.b32 	%r9187, 420, 445, %p57;
	selp.b32 	%r21961, %r9186, %r21961, %p57;
	selp.b32 	%r21968, %r21968, %r9186, %p57;
	add.s32 	%r9188, %r9187, %r21960;
	cvt.u64.u32 	%rd46, %r9188;
	add.s64 	%rd47, %rd1, %rd46;
	ld.global.u8 	%rs188, [%rd47+3904];
	xor.b16  	%rs334, %rs188, %rs334;
$L__BB2_51:
	setp.eq.s32 	%p58, %r395, 0;
	selp.b32 	%r21972, %r21964, %r21965, %p58;
	selp.b32 	%r21971, %r21963, %r21966, %p58;
	selp.b32 	%r21970, %r21962, %r21967, %p58;
	selp.b32 	%r21969, %r21961, %r21968, %p58;
	add.s32 	%r416, %r21960, 1;
	setp.ne.s32 	%p59, %r21960, %r381;
	mov.u16 	%rs332, %rs334;
	mov.u32 	%r21960, %r416;
	@%p59 bra 	$L__BB2_49;
$L__BB2_52:
	st.shared.v4.u32 	[s_mem+49504], {%r21972, %r21971, %r21970, %r21969};
	st.shared.u8 	[s_mem+49520], %rs334;
	ld.global.v2.u8 	{%rs337, %rs66}, [%rd1+4408];
	ld.global.u32 	%r21989, [%rd1+4392];
	ld.global.u32 	%r21988, [%rd1+4396];
	ld.global.u32 	%r21987, [%rd1+4400];
	ld.global.u32 	%r21986, [%rd1+4404];
	setp.lt.u16 	%p60, %rs66, 12;
	@%p60 bra 	$L__BB2_57;
	cvt.u32.u16 	%r9190, %rs66;
	and.b32  	%r425, %r9190, 255;
	add.s32 	%r426, %r425, -12;
	mov.b32 	%r21977, 0;
	mov.u16 	%rs335, %rs337;
$L__BB2_54:
	add.s32 	%r9191, %r12, %r21989;
	shf.l.wrap.b32 	%r9192, %r9191, %r9191, 16;
	add.s32 	%r9193, %r21989, %r9192;
	xor.b32  	%r9194, %r21989, %r9193;
	shf.l.wrap.b32 	%r9195, %r9194, %r9194, 12;
	add.s32 	%r9196, %r9191, %r9195;
	xor.b32  	%r9197, %r9192, %r9196;
	shf.l.wrap.b32 	%r9198, %r9197, %r9197, 8;
	add.s32 	%r9199, %r9193, %r9198;
	xor.b32  	%r9200, %r9195, %r9199;
	shf.l.wrap.b32 	%r9201, %r9200, %r9200, 7;
	add.s32 	%r9202, %r13, %r21988;
	shf.l.wrap.b32 	%r9203, %r9202, %r9202, 16;
	add.s32 	%r9204, %r21988, %r9203;
	xor.b32  	%r9205, %r21988, %r9204;
	shf.l.wrap.b32 	%r9206, %r9205, %r9205, 12;
	add.s32 	%r9207, %r9202, %r9206;
	xor.b32  	%r9208, %r9203, %r9207;
	shf.l.wrap.b32 	%r9209, %r9208, %r9208, 8;
	add.s32 	%r9210, %r9204, %r9209;
	xor.b32  	%r9211, %r9206, %r9210;
	shf.l.wrap.b32 	%r9212, %r9211, %r9211, 7;
	add.s32 	%r9213, %r14, %r21987;
	shf.l.wrap.b32 	%r9214, %r9213, %r9213, 16;
	add.s32 	%r9215, %r21987, %r9214;
	xor.b32  	%r9216, %r21987, %r9215;
	shf.l.wrap.b32 	%r9217, %r9216, %r9216, 12;
	add.s32 	%r9218, %r9213, %r9217;
	xor.b32  	%r9219, %r9214, %r9218;
	shf.l.wrap.b32 	%r9220, %r9219, %r9219, 8;
	add.s32 	%r9221, %r9215, %r9220;
	xor.b32  	%r9222, %r9217, %r9221;
	shf.l.wrap.b32 	%r9223, %r9222, %r9222, 7;
	add.s32 	%r9224, %r15, %r21986;
	shf.l.wrap.b32 	%r9225, %r9224, %r9224, 16;
	add.s32 	%r9226, %r21986, %r9225;
	xor.b32  	%r9227, %r21986, %r9226;
	shf.l.wrap.b32 	%r9228, %r9227, %r9227, 12;
	add.s32 	%r9229, %r9224, %r9228;
	xor.b32  	%r9230, %r9225, %r9229;
	shf.l.wrap.b32 	%r9231, %r9230, %r9230, 8;
	add.s32 	%r9232, %r9226, %r9231;
	xor.b32  	%r9233, %r9228, %r9232;
	shf.l.wrap.b32 	%r9234, %r9233, %r9233, 7;
	add.s32 	%r9235, %r9196, %r9212;
	xor.b32  	%r9236, %r9231, %r9235;
	shf.l.wrap.b32 	%r9237, %r9236, %r9236, 16;
	add.s32 	%r9238, %r9221, %r9237;
	xor.b32  	%r9239, %r9212, %r9238;
	shf.l.wrap.b32 	%r9240, %r9239, %r9239, 12;
	add.s32 	%r9241, %r9235, %r9240;
	xor.b32  	%r9242, %r9237, %r9241;
	shf.l.wrap.b32 	%r9243, %r9242, %r9242, 8;
	add.s32 	%r9244, %r9238, %r9243;
	xor.b32  	%r9245, %r9240, %r9244;
	shf.l.wrap.b32 	%r9246, %r9245, %r9245, 7;
	add.s32 	%r9247, %r9207, %r9223;
	xor.b32  	%r9248, %r9198, %r9247;
	shf.l.wrap.b32 	%r9249, %r9248, %r9248, 16;
	add.s32 	%r9250, %r9232, %r9249;
	xor.b32  	%r9251, %r9223, %r9250;
	shf.l.wrap.b32 	%r9252, %r9251, %r9251, 12;
	add.s32 	%r9253, %r9247, %r9252;
	xor.b32  	%r9254, %r9249, %r9253;
	shf.l.wrap.b32 	%r9255, %r9254, %r9254, 8;
	add.s32 	%r9256, %r9250, %r9255;
	xor.b32  	%r9257, %r9252, %r9256;
	shf.l.wrap.b32 	%r9258, %r9257, %r9257, 7;
	add.s32 	%r9259, %r9218, %r9234;
	xor.b32  	%r9260, %r9209, %r9259;
	shf.l.wrap.b32 	%r9261, %r9260, %r9260, 16;
	add.s32 	%r9262, %r9199, %r9261;
	xor.b32  	%r9263, %r9234, %r9262;
	shf.l.wrap.b32 	%r9264, %r9263, %r9263, 12;
	add.s32 	%r9265, %r9259, %r9264;
	xor.b32  	%r9266, %r9261, %r9265;
	shf.l.wrap.b32 	%r9267, %r9266, %r9266, 8;
	add.s32 	%r9268, %r9262, %r9267;
	xor.b32  	%r9269, %r9264, %r9268;
	shf.l.wrap.b32 	%r9270, %r9269, %r9269, 7;
	add.s32 	%r9271, %r9229, %r9201;
	xor.b32  	%r9272, %r9220, %r9271;
	shf.l.wrap.b32 	%r9273, %r9272, %r9272, 16;
	add.s32 	%r9274, %r9210, %r9273;
	xor.b32  	%r9275, %r9201, %r9274;
	shf.l.wrap.b32 	%r9276, %r9275, %r9275, 12;
	add.s32 	%r9277, %r9271, %r9276;
	xor.b32  	%r9278, %r9273, %r9277;
	shf.l.wrap.b32 	%r9279, %r9278, %r9278, 8;
	add.s32 	%r9280, %r9274, %r9279;
	xor.b32  	%r9281, %r9276, %r9280;
	shf.l.wrap.b32 	%r9282, %r9281, %r9281, 7;
	add.s32 	%r9283, %r9241, %r9282;
	xor.b32  	%r9284, %r9255, %r9283;
	shf.l.wrap.b32 	%r9285, %r9284, %r9284, 16;
	add.s32 	%r9286, %r9268, %r9285;
	xor.b32  	%r9287, %r9282, %r9286;
	shf.l.wrap.b32 	%r9288, %r9287, %r9287, 12;
	add.s32 	%r9289, %r9283, %r9288;
	xor.b32  	%r9290, %r9285, %r9289;
	shf.l.wrap.b32 	%r9291, %r9290, %r9290, 8;
	add.s32 	%r9292, %r9286, %r9291;
	xor.b32  	%r9293, %r9288, %r9292;
	shf.l.wrap.b32 	%r9294, %r9293, %r9293, 7;
	add.s32 	%r9295, %r9253, %r9246;
	xor.b32  	%r9296, %r9267, %r9295;
	shf.l.wrap.b32 	%r9297, %r9296, %r9296, 16;
	add.s32 	%r9298, %r9280, %r9297;
	xor.b32  	%r9299, %r9246, %r9298;
	shf.l.wrap.b32 	%r9300, %r9299, %r9299, 12;
	add.s32 	%r9301, %r9295, %r9300;
	xor.b32  	%r9302, %r9297, %r9301;
	shf.l.wrap.b32 	%r9303, %r9302, %r9302, 8;
	add.s32 	%r9304, %r9298, %r9303;
	xor.b32  	%r9305, %r9300, %r9304;
	shf.l.wrap.b32 	%r9306, %r9305, %r9305, 7;
	add.s32 	%r9307, %r9265, %r9258;
	xor.b32  	%r9308, %r9279, %r9307;
	shf.l.wrap.b32 	%r9309, %r9308, %r9308, 16;
	add.s32 	%r9310, %r9244, %r9309;
	xor.b32  	%r9311, %r9258, %r9310;
	shf.l.wrap.b32 	%r9312, %r9311, %r9311, 12;
	add.s32 	%r9313, %r9307, %r9312;
	xor.b32  	%r9314, %r9309, %r9313;
	shf.l.wrap.b32 	%r9315, %r9314, %r9314, 8;
	add.s32 	%r9316, %r9310, %r9315;
	xor.b32  	%r9317, %r9312, %r9316;
	shf.l.wrap.b32 	%r9318, %r9317, %r9317, 7;
	add.s32 	%r9319, %r9277, %r9270;
	xor.b32  	%r9320, %r9243, %r9319;
	shf.l.wrap.b32 	%r9321, %r9320, %r9320, 16;
	add.s32 	%r9322, %r9256, %r9321;
	xor.b32  	%r9323, %r9270, %r9322;
	shf.l.wrap.b32 	%r9324, %r9323, %r9323, 12;
	add.s32 	%r9325, %r9319, %r9324;
	xor.b32  	%r9326, %r9321, %r9325;
	shf.l.wrap.b32 	%r9327, %r9326, %r9326, 8;
	add.s32 	%r9328, %r9322, %r9327;
	xor.b32  	%r9329, %r9324, %r9328;
	shf.l.wrap.b32 	%r9330, %r9329, %r9329, 7;
	add.s32 	%r9331, %r9289, %r9306;
	xor.b32  	%r9332, %r9327, %r9331;
	shf.l.wrap.b32 	%r9333, %r9332, %r9332, 16;
	add.s32 	%r9334, %r9316, %r9333;
	xor.b32  	%r9335, %r9306, %r9334;
	shf.l.wrap.b32 	%r9336, %r9335, %r9335, 12;
	add.s32 	%r9337, %r9331, %r9336;
	xor.b32  	%r9338, %r9333, %r9337;
	shf.l.wrap.b32 	%r9339, %r9338, %r9338, 8;
	add.s32 	%r9340, %r9334, %r9339;
	xor.b32  	%r9341, %r9336, %r9340;
	shf.l.wrap.b32 	%r9342, %r9341, %r9341, 7;
	add.s32 	%r9343, %r9301, %r9318;
	xor.b32  	%r9344, %r9291, %r9343;
	shf.l.wrap.b32 	%r9345, %r9344, %r9344, 16;
	add.s32 	%r9346, %r9328, %r9345;
	xor.b32  	%r9347, %r9318, %r9346;
	shf.l.wrap.b32 	%r9348, %r9347, %r9347, 12;
	add.s32 	%r9349, %r9343, %r9348;
	xor.b32  	%r9350, %r9345, %r9349;
	shf.l.wrap.b32 	%r9351, %r9350, %r9350, 8;
	add.s32 	%r9352, %r9346, %r9351;
	xor.b32  	%r9353, %r9348, %r9352;
	shf.l.wrap.b32 	%r9354, %r9353, %r9353, 7;
	add.s32 	%r9355, %r9313, %r9330;
	xor.b32  	%r9356, %r9303, %r9355;
	shf.l.wrap.b32 	%r9357, %r9356, %r9356, 16;
	add.s32 	%r9358, %r9292, %r9357;
	xor.b32  	%r9359, %r9330, %r9358;
	shf.l.wrap.b32 	%r9360, %r9359, %r9359, 12;
	add.s32 	%r9361, %r9355, %r9360;
	xor.b32  	%r9362, %r9357, %r9361;
	shf.l.wrap.b32 	%r9363, %r9362, %r9362, 8;
	add.s32 	%r9364, %r9358, %r9363;
	xor.b32  	%r9365, %r9360, %r9364;
	shf.l.wrap.b32 	%r9366, %r9365, %r9365, 7;
	add.s32 	%r9367, %r9325, %r9294;
	xor.b32  	%r9368, %r9315, %r9367;
	shf.l.wrap.b32 	%r9369, %r9368, %r9368, 16;
	add.s32 	%r9370, %r9304, %r9369;
	xor.b32  	%r9371, %r9294, %r9370;
	shf.l.wrap.b32 	%r9372, %r9371, %r9371, 12;
	add.s32 	%r9373, %r9367, %r9372;
	xor.b32  	%r9374, %r9369, %r9373;
	shf.l.wrap.b32 	%r9375, %r9374, %r9374, 8;
	add.s32 	%r9376, %r9370, %r9375;
	xor.b32  	%r9377, %r9372, %r9376;
	shf.l.wrap.b32 	%r9378, %r9377, %r9377, 7;
	add.s32 	%r9379, %r9337, %r9378;
	xor.b32  	%r9380, %r9351, %r9379;
	shf.l.wrap.b32 	%r9381, %r9380, %r9380, 16;
	add.s32 	%r9382, %r9364, %r9381;
	xor.b32  	%r9383, %r9378, %r9382;
	shf.l.wrap.b32 	%r9384, %r9383, %r9383, 12;
	add.s32 	%r9385, %r9379, %r9384;
	xor.b32  	%r9386, %r9381, %r9385;
	shf.l.wrap.b32 	%r9387, %r9386, %r9386, 8;
	add.s32 	%r9388, %r9382, %r9387;
	xor.b32  	%r9389, %r9384, %r9388;
	shf.l.wrap.b32 	%r9390, %r9389, %r9389, 7;
	add.s32 	%r9391, %r9349, %r9342;
	xor.b32  	%r9392, %r9363, %r9391;
	shf.l.wrap.b32 	%r9393, %r9392, %r9392, 16;
	add.s32 	%r9394, %r9376, %r9393;
	xor.b32  	%r9395, %r9342, %r9394;
	shf.l.wrap.b32 	%r9396, %r9395, %r9395, 12;
	add.s32 	%r9397, %r9391, %r9396;
	xor.b32  	%r9398, %r9393, %r9397;
	shf.l.wrap.b32 	%r9399, %r9398, %r9398, 8;
	add.s32 	%r9400, %r9394, %r9399;
	xor.b32  	%r9401, %r9396, %r9400;
	shf.l.wrap.b32 	%r9402, %r9401, %r9401, 7;
	add.s32 	%r9403, %r9361, %r9354;
	xor.b32  	%r9404, %r9375, %r9403;
	shf.l.wrap.b32 	%r9405, %r9404, %r9404, 16;
	add.s32 	%r9406, %r9340, %r9405;
	xor.b32  	%r9407, %r9354, %r9406;
	shf.l.wrap.b32 	%r9408, %r9407, %r9407, 12;
	add.s32 	%r9409, %r9403, %r9408;
	xor.b32  	%r9410, %r9405, %r9409;
	shf.l.wrap.b32 	%r9411, %r9410, %r9410, 8;
	add.s32 	%r9412, %r9406, %r9411;
	xor.b32  	%r9413, %r9408, %r9412;
	shf.l.wrap.b32 	%r9414, %r9413, %r9413, 7;
	add.s32 	%r9415, %r9373, %r9366;
	xor.b32  	%r9416, %r9339, %r9415;
	shf.l.wrap.b32 	%r9417, %r9416, %r9416, 16;
	add.s32 	%r9418, %r9352, %r9417;
	xor.b32  	%r9419, %r9366, %r9418;
	shf.l.wrap.b32 	%r9420, %r9419, %r9419, 12;
	add.s32 	%r9421, %r9415, %r9420;
	xor.b32  	%r9422, %r9417, %r9421;
	shf.l.wrap.b32 	%r9423, %r9422, %r9422, 8;
	add.s32 	%r9424, %r9418, %r9423;
	xor.b32  	%r9425, %r9420, %r9424;
	shf.l.wrap.b32 	%r9426, %r9425, %r9425, 7;
	add.s32 	%r9427, %r9385, %r9402;
	xor.b32  	%r9428, %r9423, %r9427;
	shf.l.wrap.b32 	%r9429, %r9428, %r9428, 16;
	add.s32 	%r9430, %r9412, %r9429;
	xor.b32  	%r9431, %r9402, %r9430;
	shf.l.wrap.b32 	%r9432, %r9431, %r9431, 12;
	add.s32 	%r9433, %r9427, %r9432;
	xor.b32  	%r9434, %r9429, %r9433;
	shf.l.wrap.b32 	%r9435, %r9434, %r9434, 8;
	add.s32 	%r9436, %r9430, %r9435;
	xor.b32  	%r9437, %r9432, %r9436;
	shf.l.wrap.b32 	%r9438, %r9437, %r9437, 7;
	add.s32 	%r9439, %r9397, %r9414;
	xor.b32  	%r9440, %r9387, %r9439;
	shf.l.wrap.b32 	%r9441, %r9440, %r9440, 16;
	add.s32 	%r9442, %r9424, %r9441;
	xor.b32  	%r9443, %r9414, %r9442;
	shf.l.wrap.b32 	%r9444, %r9443, %r9443, 12;
	add.s32 	%r9445, %r9439, %r9444;
	xor.b32  	%r9446, %r9441, %r9445;
	shf.l.wrap.b32 	%r9447, %r9446, %r9446, 8;
	add.s32 	%r9448, %r9442, %r9447;
	xor.b32  	%r9449, %r9444, %r9448;
	shf.l.wrap.b32 	%r9450, %r9449, %r9449, 7;
	add.s32 	%r9451, %r9409, %r9426;
	xor.b32  	%r9452, %r9399, %r9451;
	shf.l.wrap.b32 	%r9453, %r9452, %r9452, 16;
	add.s32 	%r9454, %r9388, %r9453;
	xor.b32  	%r9455, %r9426, %r9454;
	shf.l.wrap.b32 	%r9456, %r9455, %r9455, 12;
	add.s32 	%r9457, %r9451, %r9456;
	xor.b32  	%r9458, %r9453, %r9457;
	shf.l.wrap.b32 	%r9459, %r9458, %r9458, 8;
	add.s32 	%r9460, %r9454, %r9459;
	xor.b32  	%r9461, %r9456, %r9460;
	shf.l.wrap.b32 	%r9462, %r9461, %r9461, 7;
	add.s32 	%r9463, %r9421, %r9390;
	xor.b32  	%r9464, %r9411, %r9463;
	shf.l.wrap.b32 	%r9465, %r9464, %r9464, 16;
	add.s32 	%r9466, %r9400, %r9465;
	xor.b32  	%r9467, %r9390, %r9466;
	shf.l.wrap.b32 	%r9468, %r9467, %r9467, 12;
	add.s32 	%r9469, %r9463, %r9468;
	xor.b32  	%r9470, %r9465, %r9469;
	shf.l.wrap.b32 	%r9471, %r9470, %r9470, 8;
	add.s32 	%r9472, %r9466, %r9471;
	xor.b32  	%r9473, %r9468, %r9472;
	shf.l.wrap.b32 	%r9474, %r9473, %r9473, 7;
	add.s32 	%r9475, %r9433, %r9474;
	xor.b32  	%r9476, %r9447, %r9475;
	shf.l.wrap.b32 	%r9477, %r9476, %r9476, 16;
	add.s32 	%r9478, %r9460, %r9477;
	xor.b32  	%r9479, %r9474, %r9478;
	shf.l.wrap.b32 	%r9480, %r9479, %r9479, 12;
	add.s32 	%r9481, %r9475, %r9480;
	xor.b32  	%r9482, %r9477, %r9481;
	shf.l.wrap.b32 	%r9483, %r9482, %r9482, 8;
	add.s32 	%r9484, %r9478, %r9483;
	xor.b32  	%r9485, %r9480, %r9484;
	shf.l.wrap.b32 	%r9486, %r9485, %r9485, 7;
	add.s32 	%r9487, %r9445, %r9438;
	xor.b32  	%r9488, %r9459, %r9487;
	shf.l.wrap.b32 	%r9489, %r9488, %r9488, 16;
	add.s32 	%r9490, %r9472, %r9489;
	xor.b32  	%r9491, %r9438, %r9490;
	shf.l.wrap.b32 	%r9492, %r9491, %r9491, 12;
	add.s32 	%r9493, %r9487, %r9492;
	xor.b32  	%r9494, %r9489, %r9493;
	shf.l.wrap.b32 	%r9495, %r9494, %r9494, 8;
	add.s32 	%r9496, %r9490, %r9495;
	xor.b32  	%r9497, %r9492, %r9496;
	shf.l.wrap.b32 	%r9498, %r9497, %r9497, 7;
	add.s32 	%r9499, %r9457, %r9450;
	xor.b32  	%r9500, %r9471, %r9499;
	shf.l.wrap.b32 	%r9501, %r9500, %r9500, 16;
	add.s32 	%r9502, %r9436, %r9501;
	xor.b32  	%r9503, %r9450, %r9502;
	shf.l.wrap.b32 	%r9504, %r9503, %r9503, 12;
	add.s32 	%r9505, %r9499, %r9504;
	xor.b32  	%r9506, %r9501, %r9505;
	shf.l.wrap.b32 	%r9507, %r9506, %r9506, 8;
	add.s32 	%r9508, %r9502, %r9507;
	xor.b32  	%r9509, %r9504, %r9508;
	shf.l.wrap.b32 	%r9510, %r9509, %r9509, 7;
	add.s32 	%r9511, %r9469, %r9462;
	xor.b32  	%r9512, %r9435, %r9511;
	shf.l.wrap.b32 	%r9513, %r9512, %r9512, 16;
	add.s32 	%r9514, %r9448, %r9513;
	xor.b32  	%r9515, %r9462, %r9514;
	shf.l.wrap.b32 	%r9516, %r9515, %r9515, 12;
	add.s32 	%r9517, %r9511, %r9516;
	xor.b32  	%r9518, %r9513, %r9517;
	shf.l.wrap.b32 	%r9519, %r9518, %r9518, 8;
	add.s32 	%r9520, %r9514, %r9519;
	xor.b32  	%r9521, %r9516, %r9520;
	shf.l.wrap.b32 	%r9522, %r9521, %r9521, 7;
	add.s32 	%r9523, %r9481, %r9498;
	xor.b32  	%r9524, %r9519, %r9523;
	shf.l.wrap.b32 	%r9525, %r9524, %r9524, 16;
	add.s32 	%r9526, %r9508, %r9525;
	xor.b32  	%r9527, %r9498, %r9526;
	shf.l.wrap.b32 	%r9528, %r9527, %r9527, 12;
	add.s32 	%r9529, %r9523, %r9528;
	xor.b32  	%r9530, %r9525, %r9529;
	shf.l.wrap.b32 	%r9531, %r9530, %r9530, 8;
	add.s32 	%r9532, %r9526, %r9531;
	xor.b32  	%r9533, %r9528, %r9532;
	shf.l.wrap.b32 	%r9534, %r9533, %r9533, 7;
	add.s32 	%r9535, %r9493, %r9510;
	xor.b32  	%r9536, %r9483, %r9535;
	shf.l.wrap.b32 	%r9537, %r9536, %r9536, 16;
	add.s32 	%r9538, %r9520, %r9537;
	xor.b32  	%r9539, %r9510, %r9538;
	shf.l.wrap.b32 	%r9540, %r9539, %r9539, 12;
	add.s32 	%r9541, %r9535, %r9540;
	xor.b32  	%r9542, %r9537, %r9541;
	shf.l.wrap.b32 	%r9543, %r9542, %r9542, 8;
	add.s32 	%r9544, %r9538, %r9543;
	xor.b32  	%r9545, %r9540, %r9544;
	shf.l.wrap.b32 	%r9546, %r9545, %r9545, 7;
	add.s32 	%r9547, %r9505, %r9522;
	xor.b32  	%r9548, %r9495, %r9547;
	shf.l.wrap.b32 	%r9549, %r9548, %r9548, 16;
	add.s32 	%r9550, %r9484, %r9549;
	xor.b32  	%r9551, %r9522, %r9550;
	shf.l.wrap.b32 	%r9552, %r9551, %r9551, 12;
	add.s32 	%r9553, %r9547, %r9552;
	xor.b32  	%r9554, %r9549, %r9553;
	shf.l.wrap.b32 	%r9555, %r9554, %r9554, 8;
	add.s32 	%r9556, %r9550, %r9555;
	xor.b32  	%r9557, %r9552, %r9556;
	shf.l.wrap.b32 	%r9558, %r9557, %r9557, 7;
	add.s32 	%r9559, %r9517, %r9486;
	xor.b32  	%r9560, %r9507, %r9559;
	shf.l.wrap.b32 	%r9561, %r9560, %r9560, 16;
	add.s32 	%r9562, %r9496, %r9561;
	xor.b32  	%r9563, %r9486, %r9562;
	shf.l.wrap.b32 	%r9564, %r9563, %r9563, 12;
	add.s32 	%r9565, %r9559, %r9564;
	xor.b32  	%r9566, %r9561, %r9565;
	shf.l.wrap.b32 	%r9567, %r9566, %r9566, 8;
	add.s32 	%r9568, %r9562, %r9567;
	xor.b32  	%r9569, %r9564, %r9568;
	shf.l.wrap.b32 	%r9570, %r9569, %r9569, 7;
	add.s32 	%r21981, %r12, %r9529;
	add.s32 	%r21980, %r13, %r9541;
	add.s32 	%r21979, %r14, %r9553;
	add.s32 	%r21978, %r15, %r9565;
	add.s32 	%r21982, %r21989, %r9570;
	add.s32 	%r21983, %r21988, %r9534;
	add.s32 	%r21984, %r21987, %r9546;
	add.s32 	%r21985, %r21986, %r9558;
	xor.b32  	%r9571, %r9191, 1;
	shf.l.wrap.b32 	%r9572, %r9191, %r9571, 16;
	add.s32 	%r9573, %r21989, %r9572;
	xor.b32  	%r9574, %r21989, %r9573;
	shf.l.wrap.b32 	%r9575, %r9574, %r9574, 12;
	add.s32 	%r9576, %r9191, %r9575;
	xor.b32  	%r9577, %r9572, %r9576;
	shf.l.wrap.b32 	%r9578, %r9577, %r9577, 8;
	add.s32 	%r9579, %r9573, %r9578;
	xor.b32  	%r9580, %r9575, %r9579;
	shf.l.wrap.b32 	%r9581, %r9580, %r9580, 7;
	add.s32 	%r9582, %r9576, %r9212;
	xor.b32  	%r9583, %r9231, %r9582;
	shf.l.wrap.b32 	%r9584, %r9583, %r9583, 16;
	add.s32 	%r9585, %r9221, %r9584;
	xor.b32  	%r9586, %r9212, %r9585;
	shf.l.wrap.b32 	%r9587, %r9586, %r9586, 12;
	add.s32 	%r9588, %r9582, %r9587;
	xor.b32  	%r9589, %r9584, %r9588;
	shf.l.wrap.b32 	%r9590, %r9589, %r9589, 8;
	add.s32 	%r9591, %r9585, %r9590;
	xor.b32  	%r9592, %r9587, %r9591;
	shf.l.wrap.b32 	%r9593, %r9592, %r9592, 7;
	xor.b32  	%r9594, %r9578, %r9247;
	shf.l.wrap.b32 	%r9595, %r9594, %r9594, 16;
	add.s32 	%r9596, %r9232, %r9595;
	xor.b32  	%r9597, %r9223, %r9596;
	shf.l.wrap.b32 	%r9598, %r9597, %r9597, 12;
	add.s32 	%r9599, %r9247, %r9598;
	xor.b32  	%r9600, %r9595, %r9599;
	shf.l.wrap.b32 	%r9601, %r9600, %r9600, 8;
	add.s32 	%r9602, %r9596, %r9601;
	xor.b32  	%r9603, %r9598, %r9602;
	shf.l.wrap.b32 	%r9604, %r9603, %r9603, 7;
	add.s32 	%r9605, %r9579, %r9261;
	xor.b32  	%r9606, %r9234, %r9605;
	shf.l.wrap.b32 	%r9607, %r9606, %r9606, 12;
	add.s32 	%r9608, %r9259, %r9607;
	xor.b32  	%r9609, %r9261, %r9608;
	shf.l.wrap.b32 	%r9610, %r9609, %r9609, 8;
	add.s32 	%r9611, %r9605, %r9610;
	xor.b32  	%r9612, %r9607, %r9611;
	shf.l.wrap.b32 	%r9613, %r9612, %r9612, 7;
	add.s32 	%r9614, %r9229, %r9581;
	xor.b32  	%r9615, %r9220, %r9614;
	shf.l.wrap.b32 	%r9616, %r9615, %r9615, 16;
	add.s32 	%r9617, %r9210, %r9616;
	xor.b32  	%r9618, %r9581, %r9617;
	shf.l.wrap.b32 	%r9619, %r9618, %r9618, 12;
	add.s32 	%r9620, %r9614, %r9619;
	xor.b32  	%r9621, %r9616, %r9620;
	shf.l.wrap.b32 	%r9622, %r9621, %r9621, 8;
	add.s32 	%r9623, %r9617, %r9622;
	xor.b32  	%r9624, %r9619, %r9623;
	shf.l.wrap.b32 	%r9625, %r9624, %r9624, 7;
	add.s32 	%r9626, %r9588, %r9625;
	xor.b32  	%r9627, %r9601, %r9626;
	shf.l.wrap.b32 	%r9628, %r9627, %r9627, 16;
	add.s32 	%r9629, %r9611, %r9628;
	xor.b32  	%r9630, %r9625, %r9629;
	shf.l.wrap.b32 	%r9631, %r9630, %r9630, 12;
	add.s32 	%r9632, %r9626, %r9631;
	xor.b32  	%r9633, %r9628, %r9632;
	shf.l.wrap.b32 	%r9634, %r9633, %r9633, 8;
	add.s32 	%r9635, %r9629, %r9634;
	xor.b32  	%r9636, %r9631, %r9635;
	shf.l.wrap.b32 	%r9637, %r9636, %r9636, 7;
	add.s32 	%r9638, %r9599, %r9593;
	xor.b32  	%r9639, %r9610, %r9638;
	shf.l.wrap.b32 	%r9640, %r9639, %r9639, 16;
	add.s32 	%r9641, %r9623, %r9640;
	xor.b32  	%r9642, %r9593, %r9641;
	shf.l.wrap.b32 	%r9643, %r9642, %r9642, 12;
	add.s32 	%r9644, %r9638, %r9643;
	xor.b32  	%r9645, %r9640, %r9644;
	shf.l.wrap.b32 	%r9646, %r9645, %r9645, 8;
	add.s32 	%r9647, %r9641, %r9646;
	xor.b32  	%r9648, %r9643, %r9647;
	shf.l.wrap.b32 	%r9649, %r9648, %r9648, 7;
	add.s32 	%r9650, %r9608, %r9604;
	xor.b32  	%r9651, %r9622, %r9650;
	shf.l.wrap.b32 	%r9652, %r9651, %r9651, 16;
	add.s32 	%r9653, %r9591, %r9652;
	xor.b32  	%r9654, %r9604, %r9653;
	shf.l.wrap.b32 	%r9655, %r9654, %r9654, 12;
	add.s32 	%r9656, %r9650, %r9655;
	xor.b32  	%r9657, %r9652, %r9656;
	shf.l.wrap.b32 	%r9658, %r9657, %r9657, 8;
	add.s32 	%r9659, %r9653, %r9658;
	xor.b32  	%r9660, %r9655, %r9659;
	shf.l.wrap.b32 	%r9661, %r9660, %r9660, 7;
	add.s32 	%r9662, %r9620, %r9613;
	xor.b32  	%r9663, %r9590, %r9662;
	shf.l.wrap.b32 	%r9664, %r9663, %r9663, 16;
	add.s32 	%r9665, %r9602, %r9664;
	xor.b32  	%r9666, %r9613, %r9665;
	shf.l.wrap.b32 	%r9667, %r9666, %r9666, 12;
	add.s32 	%r9668, %r9662, %r9667;
	xor.b32  	%r9669, %r9664, %r9668;
	shf.l.wrap.b32 	%r9670, %r9669, %r9669, 8;
	add.s32 	%r9671, %r9665, %r9670;
	xor.b32  	%r9672, %r9667, %r9671;
	shf.l.wrap.b32 	%r9673, %r9672, %r9672, 7;
	add.s32 	%r9674, %r9632, %r9649;
	xor.b32  	%r9675, %r9670, %r9674;
	shf.l.wrap.b32 	%r9676, %r9675, %r9675, 16;
	add.s32 	%r9677, %r9659, %r9676;
	xor.b32  	%r9678, %r9649, %r9677;
	shf.l.wrap.b32 	%r9679, %r9678, %r9678, 12;
	add.s32 	%r9680, %r9674, %r9679;
	xor.b32  	%r9681, %r9676, %r9680;
	shf.l.wrap.b32 	%r9682, %r9681, %r9681, 8;
	add.s32 	%r9683, %r9677, %r9682;
	xor.b32  	%r9684, %r9679, %r9683;
	shf.l.wrap.b32 	%r9685, %r9684, %r9684, 7;
	add.s32 	%r9686, %r9644, %r9661;
	xor.b32  	%r9687, %r9634, %r9686;
	shf.l.wrap.b32 	%r9688, %r9687, %r9687, 16;
	add.s32 	%r9689, %r9671, %r9688;
	xor.b32  	%r9690, %r9661, %r9689;
	shf.l.wrap.b32 	%r9691, %r9690, %r9690, 12;
	add.s32 	%r9692, %r9686, %r9691;
	xor.b32  	%r9693, %r9688, %r9692;
	shf.l.wrap.b32 	%r9694, %r9693, %r9693, 8;
	add.s32 	%r9695, %r9689, %r9694;
	xor.b32  	%r9696, %r9691, %r9695;
	shf.l.wrap.b32 	%r9697, %r9696, %r9696, 7;
	add.s32 	%r9698, %r9656, %r9673;
	xor.b32  	%r9699, %r9646, %r9698;
	shf.l.wrap.b32 	%r9700, %r9699, %r9699, 16;
	add.s32 	%r9701, %r9635, %r9700;
	xor.b32  	%r9702, %r9673, %r9701;
	shf.l.wrap.b32 	%r9703, %r9702, %r9702, 12;
	add.s32 	%r9704, %r9698, %r9703;
	xor.b32  	%r9705, %r9700, %r9704;
	shf.l.wrap.b32 	%r9706, %r9705, %r9705, 8;
	add.s32 	%r9707, %r9701, %r9706;
	xor.b32  	%r9708, %r9703, %r9707;
	shf.l.wrap.b32 	%r9709, %r9708, %r9708, 7;
	add.s32 	%r9710, %r9668, %r9637;
	xor.b32  	%r9711, %r9658, %r9710;
	shf.l.wrap.b32 	%r9712, %r9711, %r9711, 16;
	add.s32 	%r9713, %r9647, %r9712;
	xor.b32  	%r9714, %r9637, %r9713;
	shf.l.wrap.b32 	%r9715, %r9714, %r9714, 12;
	add.s32 	%r9716, %r9710, %r9715;
	xor.b32  	%r9717, %r9712, %r9716;
	shf.l.wrap.b32 	%r9718, %r9717, %r9717, 8;
	add.s32 	%r9719, %r9713, %r9718;
	xor.b32  	%r9720, %r9715, %r9719;
	shf.l.wrap.b32 	%r9721, %r9720, %r9720, 7;
	add.s32 	%r9722, %r9680, %r9721;
	xor.b32  	%r9723, %r9694, %r9722;
	shf.l.wrap.b32 	%r9724, %r9723, %r9723, 16;
	add.s32 	%r9725, %r9707, %r9724;
	xor.b32  	%r9726, %r9721, %r9725;
	shf.l.wrap.b32 	%r9727, %r9726, %r9726, 12;
	add.s32 	%r9728, %r9722, %r9727;
	xor.b32  	%r9729, %r9724, %r9728;
	shf.l.wrap.b32 	%r9730, %r9729, %r9729, 8;
	add.s32 	%r9731, %r9725, %r9730;
	xor.b32  	%r9732, %r9727, %r9731;
	shf.l.wrap.b32 	%r9733, %r9732, %r9732, 7;
	add.s32 	%r9734, %r9692, %r9685;
	xor.b32  	%r9735, %r9706, %r9734;
	shf.l.wrap.b32 	%r9736, %r9735, %r9735, 16;
	add.s32 	%r9737, %r9719, %r9736;
	xor.b32  	%r9738, %r9685, %r9737;
	shf.l.wrap.b32 	%r9739, %r9738, %r9738, 12;
	add.s32 	%r9740, %r9734, %r9739;
	xor.b32  	%r9741, %r9736, %r9740;
	shf.l.wrap.b32 	%r9742, %r9741, %r9741, 8;
	add.s32 	%r9743, %r9737, %r9742;
	xor.b32  	%r9744, %r9739, %r9743;
	shf.l.wrap.b32 	%r9745, %r9744, %r9744, 7;
	add.s32 	%r9746, %r9704, %r9697;
	xor.b32  	%r9747, %r9718, %r9746;
	shf.l.wrap.b32 	%r9748, %r9747, %r9747, 16;
	add.s32 	%r9749, %r9683, %r9748;
	xor.b32  	%r9750, %r9697, %r9749;
	shf.l.wrap.b32 	%r9751, %r9750, %r9750, 12;
	add.s32 	%r9752, %r9746, %r9751;
	xor.b32  	%r9753, %r9748, %r9752;
	shf.l.wrap.b32 	%r9754, %r9753, %r9753, 8;
	add.s32 	%r9755, %r9749, %r9754;
	xor.b32  	%r9756, %r9751, %r9755;
	shf.l.wrap.b32 	%r9757, %r9756, %r9756, 7;
	add.s32 	%r9758, %r9716, %r9709;
	xor.b32  	%r9759, %r9682, %r9758;
	shf.l.wrap.b32 	%r9760, %r9759, %r9759, 16;
	add.s32 	%r9761, %r9695, %r9760;
	xor.b32  	%r9762, %r9709, %r9761;
	shf.l.wrap.b32 	%r9763, %r9762, %r9762, 12;
	add.s32 	%r9764, %r9758, %r9763;
	xor.b32  	%r9765, %r9760, %r9764;
	shf.l.wrap.b32 	%r9766, %r9765, %r9765, 8;
	add.s32 	%r9767, %r9761, %r9766;
	xor.b32  	%r9768, %r9763, %r9767;
	shf.l.wrap.b32 	%r9769, %r9768, %r9768, 7;
	add.s32 	%r9770, %r9728, %r9745;
	xor.b32  	%r9771, %r9766, %r9770;
	shf.l.wrap.b32 	%r9772, %r9771, %r9771, 16;
	add.s32 	%r9773, %r9755, %r9772;
	xor.b32  	%r9774, %r9745, %r9773;
	shf.l.wrap.b32 	%r9775, %r9774, %r9774, 12;
	add.s32 	%r9776, %r9770, %r9775;
	xor.b32  	%r9777, %r9772, %r9776;
	shf.l.wrap.b32 	%r9778, %r9777, %r9777, 8;
	add.s32 	%r9779, %r9773, %r9778;
	xor.b32  	%r9780, %r9775, %r9779;
	shf.l.wrap.b32 	%r9781, %r9780, %r9780, 7;
	add.s32 	%r9782, %r9740, %r9757;
	xor.b32  	%r9783, %r9730, %r9782;
	shf.l.wrap.b32 	%r9784, %r9783, %r9783, 16;
	add.s32 	%r9785, %r9767, %r9784;
	xor.b32  	%r9786, %r9757, %r9785;
	shf.l.wrap.b32 	%r9787, %r9786, %r9786, 12;
	add.s32 	%r9788, %r9782, %r9787;
	xor.b32  	%r9789, %r9784, %r9788;
	shf.l.wrap.b32 	%r9790, %r9789, %r9789, 8;
	add.s32 	%r9791, %r9785, %r9790;
	xor.b32  	%r9792, %r9787, %r9791;
	shf.l.wrap.b32 	%r9793, %r9792, %r9792, 7;
	add.s32 	%r9794, %r9752, %r9769;
	xor.b32  	%r9795, %r9742, %r9794;
	shf.l.wrap.b32 	%r9796, %r9795, %r9795, 16;
	add.s32 	%r9797, %r9731, %r9796;
	xor.b32  	%r9798, %r9769, %r9797;
	shf.l.wrap.b32 	%r9799, %r9798, %r9798, 12;
	add.s32 	%r9800, %r9794, %r9799;
	xor.b32  	%r9801, %r9796, %r9800;
	shf.l.wrap.b32 	%r9802, %r9801, %r9801, 8;
	add.s32 	%r9803, %r9797, %r9802;
	xor.b32  	%r9804, %r9799, %r9803;
	shf.l.wrap.b32 	%r9805, %r9804, %r9804, 7;
	add.s32 	%r9806, %r9764, %r9733;
	xor.b32  	%r9807, %r9754, %r9806;
	shf.l.wrap.b32 	%r9808, %r9807, %r9807, 16;
	add.s32 	%r9809, %r9743, %r9808;
	xor.b32  	%r9810, %r9733, %r9809;
	shf.l.wrap.b32 	%r9811, %r9810, %r9810, 12;
	add.s32 	%r9812, %r9806, %r9811;
	xor.b32  	%r9813, %r9808, %r9812;
	shf.l.wrap.b32 	%r9814, %r9813, %r9813, 8;
	add.s32 	%r9815, %r9809, %r9814;
	xor.b32  	%r9816, %r9811, %r9815;
	shf.l.wrap.b32 	%r9817, %r9816, %r9816, 7;
	add.s32 	%r9818, %r9776, %r9817;
	xor.b32  	%r9819, %r9790, %r9818;
	shf.l.wrap.b32 	%r9820, %r9819, %r9819, 16;
	add.s32 	%r9821, %r9803, %r9820;
	xor.b32  	%r9822, %r9817, %r9821;
	shf.l.wrap.b32 	%r9823, %r9822, %r9822, 12;
	add.s32 	%r9824, %r9818, %r9823;
	xor.b32  	%r9825, %r9820, %r9824;
	shf.l.wrap.b32 	%r9826, %r9825, %r9825, 8;
	add.s32 	%r9827, %r9788, %r9781;
	xor.b32  	%r9828, %r9802, %r9827;
	shf.l.wrap.b32 	%r9829, %r9828, %r9828, 16;
	add.s32 	%r9830, %r9815, %r9829;
	xor.b32  	%r9831, %r9781, %r9830;
	shf.l.wrap.b32 	%r9832, %r9831, %r9831, 12;
	add.s32 	%r9833, %r9827, %r9832;
	xor.b32  	%r9834, %r9829, %r9833;
	shf.l.wrap.b32 	%r9835, %r9834, %r9834, 8;
	add.s32 	%r9836, %r9830, %r9835;
	xor.b32  	%r9837, %r9832, %r9836;
	shf.l.wrap.b32 	%r9838, %r9837, %r9837, 7;
	add.s32 	%r9839, %r9800, %r9793;
	xor.b32  	%r9840, %r9814, %r9839;
	shf.l.wrap.b32 	%r9841, %r9840, %r9840, 16;
	add.s32 	%r9842, %r9779, %r9841;
	xor.b32  	%r9843, %r9793, %r9842;
	shf.l.wrap.b32 	%r9844, %r9843, %r9843, 12;
	add.s32 	%r9845, %r9839, %r9844;
	xor.b32  	%r9846, %r9841, %r9845;
	shf.l.wrap.b32 	%r9847, %r9846, %r9846, 8;
	add.s32 	%r9848, %r9842, %r9847;
	xor.b32  	%r9849, %r9844, %r9848;
	shf.l.wrap.b32 	%r9850, %r9849, %r9849, 7;
	add.s32 	%r9851, %r9812, %r9805;
	xor.b32  	%r9852, %r9778, %r9851;
	shf.l.wrap.b32 	%r9853, %r9852, %r9852, 16;
	add.s32 	%r9854, %r9791, %r9853;
	xor.b32  	%r9855, %r9805, %r9854;
	shf.l.wrap.b32 	%r9856, %r9855, %r9855, 12;
	add.s32 	%r9857, %r9851, %r9856;
	xor.b32  	%r9858, %r9853, %r9857;
	shf.l.wrap.b32 	%r9859, %r9858, %r9858, 8;
	add.s32 	%r9860, %r9854, %r9859;
	add.s32 	%r9861, %r9824, %r9838;
	xor.b32  	%r9862, %r9859, %r9861;
	shf.l.wrap.b32 	%r9863, %r9862, %r9862, 16;
	add.s32 	%r9864, %r9848, %r9863;
	xor.b32  	%r9865, %r9838, %r9864;
	shr.u32 	%r9866, %r9865, 20;
	add.s32 	%r9867, %r9861, %r9866;
	add.s32 	%r9868, %r9833, %r9850;
	xor.b32  	%r9869, %r9826, %r9868;
	shf.l.wrap.b32 	%r9870, %r9869, %r9869, 16;
	add.s32 	%r9871, %r9860, %r9870;
	xor.b32  	%r9872, %r9850, %r9871;
	shr.u32 	%r9873, %r9872, 20;
	add.s32 	%r9874, %r9868, %r9873;
	add.s32 	%r9875, %r12, %r9867;
	add.s32 	%r9876, %r13, %r9874;
	not.b32 	%r9877, %r21977;
	add.s32 	%r9878, %r425, %r9877;
	mov.b32 	%r9879, 1;
	shl.b32 	%r9880, %r9879, %r9878;
	and.b32  	%r440, %r9880, %r11;
	setp.eq.s32 	%p61, %r440, 0;
	selp.b32 	%r9881, %r9875, %r9876, %p61;
	cvt.u16.u32 	%rs189, %r9881;
	and.b16  	%rs337, %rs189, 1;
	and.b16  	%rs190, %rs335, 255;
	setp.ne.s16 	%p62, %rs190, 1;
	@%p62 bra 	$L__BB2_56;
	setp.eq.s32 	%p63, %r440, 0;
	mul.wide.u32 	%rd48, %r21977, 16;
	add.s64 	%rd49, %rd1, %rd48;
	ld.global.u32 	%r9882, [%rd49+4412];
	selp.b32 	%r9883, %r21981, %r21982, %p63;
	xor.b32  	%r9884, %r9883, %r9882;
	selp.b32 	%r9885, %r21980, %r21983, %p63;
	selp.b32 	%r21981, %r9884, %r21981, %p63;
	selp.b32 	%r21982, %r21982, %r9884, %p63;
	ld.global.u32 	%r9886, [%rd49+4416];
	xor.b32  	%r9887, %r9885, %r9886;
	selp.b32 	%r9888, %r21979, %r21984, %p63;
	selp.b32 	%r21980, %r9887, %r21980, %p63;
	selp.b32 	%r21983, %r21983, %r9887, %p63;
	ld.global.u32 	%r9889, [%rd49+4420];
	xor.b32  	%r9890, %r9888, %r9889;
	selp.b32 	%r9891, %r21978, %r21985, %p63;
	selp.b32 	%r21979, %r9890, %r21979, %p63;
	selp.b32 	%r21984, %r21984, %r9890, %p63;
	ld.global.u32 	%r9892, [%rd49+4424];
	xor.b32  	%r9893, %r9891, %r9892;
	selp.b32 	%r9894, 420, 445, %p63;
	selp.b32 	%r21978, %r9893, %r21978, %p63;
	selp.b32 	%r21985, %r21985, %r9893, %p63;
	add.s32 	%r9895, %r9894, %r21977;
	cvt.u64.u32 	%rd50, %r9895;
	add.s64 	%rd51, %rd1, %rd50;
	ld.global.u8 	%rs191, [%rd51+4392];
	xor.b16  	%rs337, %rs191, %rs337;
$L__BB2_56:
	setp.eq.s32 	%p64, %r440, 0;
	selp.b32 	%r21989, %r21981, %r21982, %p64;
	selp.b32 	%r21988, %r21980, %r21983, %p64;
	selp.b32 	%r21987, %r21979, %r21984, %p64;
	selp.b32 	%r21986, %r21978, %r21985, %p64;
	add.s32 	%r461, %r21977, 1;
	setp.ne.s32 	%p65, %r21977, %r426;
	mov.u16 	%rs335, %rs337;
	mov.u32 	%r21977, %r461;
	@%p65 bra 	$L__BB2_54;
$L__BB2_57:
	st.shared.u32 	[s_mem+49524], %r21989;
	st.shared.v2.u32 	[s_mem+49528], {%r21988, %r21987};
	st.shared.u32 	[s_mem+49536], %r21986;
	st.shared.u8 	[s_mem+49540], %rs337;
	ld.global.v2.u8 	{%rs340, %rs73}, [%rd1+4896];
	ld.global.u32 	%r22006, [%rd1+4880];
	ld.global.u32 	%r22005, [%rd1+4884];
	ld.global.u32 	%r22004, [%rd1+4888];
	ld.global.u32 	%r22003, [%rd1+4892];
	setp.lt.u16 	%p66, %rs73, 12;
	@%p66 bra 	$L__BB2_62;
	cvt.u32.u16 	%r9897, %rs73;
	and.b32  	%r470, %r9897, 255;
	add.s32 	%r471, %r470, -12;
	mov.b32 	%r21994, 0;
	mov.u16 	%rs338, %rs340;
$L__BB2_59:
	add.s32 	%r9898, %r12, %r22006;
	shf.l.wrap.b32 	%r9899, %r9898, %r9898, 16;
	add.s32 	%r9900, %r22006, %r9899;
	xor.b32  	%r9901, %r22006, %r9900;
	shf.l.wrap.b32 	%r9902, %r9901, %r9901, 12;
	add.s32 	%r9903, %r9898, %r9902;
	xor.b32  	%r9904, %r9899, %r9903;
	shf.l.wrap.b32 	%r9905, %r9904, %r9904, 8;
	add.s32 	%r9906, %r9900, %r9905;
	xor.b32  	%r9907, %r9902, %r9906;
	shf.l.wrap.b32 	%r9908, %r9907, %r9907, 7;
	add.s32 	%r9909, %r13, %r22005;
	shf.l.wrap.b32 	%r9910, %r9909, %r9909, 16;
	add.s32 	%r9911, %r22005, %r9910;
	xor.b32  	%r9912, %r22005, %r9911;
	shf.l.wrap.b32 	%r9913, %r9912, %r9912, 12;
	add.s32 	%r9914, %r9909, %r9913;
	xor.b32  	%r9915, %r9910, %r9914;
	shf.l.wrap.b32 	%r9916, %r9915, %r9915, 8;
	add.s32 	%r9917, %r9911, %r9916;
	xor.b32  	%r9918, %r9913, %r9917;
	shf.l.wrap.b32 	%r9919, %r9918, %r9918, 7;
	add.s32 	%r9920, %r14, %r22004;
	shf.l.wrap.b32 	%r9921, %r9920, %r9920, 16;
	add.s32 	%r9922, %r22004, %r9921;
	xor.b32  	%r9923, %r22004, %r9922;
	shf.l.wrap.b32 	%r9924, %r9923, %r9923, 12;
	add.s32 	%r9925, %r9920, %r9924;
	xor.b32  	%r9926, %r9921, %r9925;
	shf.l.wrap.b32 	%r9927, %r9926, %r9926, 8;
	add.s32 	%r9928, %r9922, %r9927;
	xor.b32  	%r9929, %r9924, %r9928;
	shf.l.wrap.b32 	%r9930, %r9929, %r9929, 7;
	add.s32 	%r9931, %r15, %r22003;
	shf.l.wrap.b32 	%r9932, %r9931, %r9931, 16;
	add.s32 	%r9933, %r22003, %r9932;
	xor.b32  	%r9934, %r22003, %r9933;
	shf.l.wrap.b32 	%r9935, %r9934, %r9934, 12;
	add.s32 	%r9936, %r9931, %r9935;
	xor.b32  	%r9937, %r9932, %r9936;
	shf.l.wrap.b32 	%r9938, %r9937, %r9937, 8;
	add.s32 	%r9939, %r9933, %r9938;
	xor.b32  	%r9940, %r9935, %r9939;
	shf.l.wrap.b32 	%r9941, %r9940, %r9940, 7;
	add.s32 	%r9942, %r9903, %r9919;
	xor.b32  	%r9943, %r9938, %r9942;
	shf.l.wrap.b32 	%r9944, %r9943, %r9943, 16;
	add.s32 	%r9945, %r9928, %r9944;
	xor.b32  	%r9946, %r9919, %r9945;
	shf.l.wrap.b32 	%r9947, %r9946, %r9946, 12;
	add.s32 	%r9948, %r9942, %r9947;
	xor.b32  	%r9949, %r9944, %r9948;
	shf.l.wrap.b32 	%r9950, %r9949, %r9949, 8;
	add.s32 	%r9951, %r9945, %r9950;
	xor.b32  	%r9952, %r9947, %r9951;
	shf.l.wrap.b32 	%r9953, %r9952, %r9952, 7;
	add.s32 	%r9954, %r9914, %r9930;
	xor.b32  	%r9955, %r9905, %r9954;
	shf.l.wrap.b32 	%r9956, %r9955, %r9955, 16;
	add.s32 	%r9957, %r9939, %r9956;
	xor.b32  	%r9958, %r9930, %r9957;
	shf.l.wrap.b32 	%r9959, %r9958, %r9958, 12;
	add.s32 	%r9960, %r9954, %r9959;
	xor.b32  	%r9961, %r9956, %r9960;
	shf.l.wrap.b32 	%r9962, %r9961, %r9961, 8;
	add.s32 	%r9963, %r9957, %r9962;
	xor.b32  	%r9964, %r9959, %r9963;
	shf.l.wrap.b32 	%r9965, %r9964, %r9964, 7;
	add.s32 	%r9966, %r9925, %r9941;
	xor.b32  	%r9967, %r9916, %r9966;
	shf.l.wrap.b32 	%r9968, %r9967, %r9967, 16;
	add.s32 	%r9969, %r9906, %r9968;
	xor.b32  	%r9970, %r9941, %r9969;
	shf.l.wrap.b32 	%r9971, %r9970, %r9970, 12;
	add.s32 	%r9972, %r9966, %r9971;
	xor.b32  	%r9973, %r9968, %r9972;
	shf.l.wrap.b32 	%r9974, %r9973, %r9973, 8;
	add.s32 	%r9975, %r9969, %r9974;
	xor.b32  	%r9976, %r9971, %r9975;
	shf.l.wrap.b32 	%r9977, %r9976, %r9976, 7;
	add.s32 	%r9978, %r9936, %r9908;
	xor.b32  	%r9979, %r9927, %r9978;
	shf.l.wrap.b32 	%r9980, %r9979, %r9979, 16;
	add.s32 	%r9981, %r9917, %r9980;
	xor.b32  	%r9982, %r9908, %r9981;
	shf.l.wrap.b32 	%r9983, %r9982, %r9982, 12;
	add.s32 	%r9984, %r9978, %r9983;
	xor.b32  	%r9985, %r9980, %r9984;
	shf.l.wrap.b32 	%r9986, %r9985, %r9985, 8;
	add.s32 	%r9987, %r9981, %r9986;
	xor.b32  	%r9988, %r9983, %r9987;
	shf.l.wrap.b32 	%r9989, %r9988, %r9988, 7;
	add.s32 	%r9990, %r9948, %r9989;
	xor.b32  	%r9991, %r9962, %r9990;
	shf.l.wrap.b32 	%r9992, %r9991, %r9991, 16;
	add.s32 	%r9993, %r9975, %r9992;
	xor.b32  	%r9994, %r9989, %r9993;
	shf.l.wrap.b32 	%r9995, %r9994, %r9994, 12;
	add.s32 	%r9996, %r9990, %r9995;
	xor.b32  	%r9997, %r9992, %r9996;
	shf.l.wrap.b32 	%r9998, %r9997, %r9997, 8;
	add.s32 	%r9999, %r9993, %r9998;
	xor.b32  	%r10000, %r9995, %r9999;
	shf.l.wrap.b32 	%r10001, %r10000, %r10000, 7;
	add.s32 	%r10002, %r9960, %r9953;
	xor.b32  	%r10003, %r9974, %r10002;
	shf.l.wrap.b32 	%r10004, %r10003, %r10003, 16;
	add.s32 	%r10005, %r9987, %r10004;
	xor.b32  	%r10006, %r9953, %r10005;
	shf.l.wrap.b32 	%r10007, %r10006, %r10006, 12;
	add.s32 	%r10008, %r10002, %r10007;
	xor.b32  	%r10009, %r10004, %r10008;
	shf.l.wrap.b32 	%r10010, %r10009, %r10009, 8;
	add.s32 	%r10011, %r10005, %r10010;
	xor.b32  	%r10012, %r10007, %r10011;
	shf.l.wrap.b32 	%r10013, %r10012, %r10012, 7;
	add.s32 	%r10014, %r9972, %r9965;
	xor.b32  	%r10015, %r9986, %r10014;
	shf.l.wrap.b32 	%r10016, %r10015, %r10015, 16;
	add.s32 	%r10017, %r9951, %r10016;
	xor.b32  	%r10018, %r9965, %r10017;
	shf.l.wrap.b32 	%r10019, %r10018, %r10018, 12;
	add.s32 	%r10020, %r10014, %r10019;
	xor.b32  	%r10021, %r10016, %r10020;
	shf.l.wrap.b32 	%r10022, %r10021, %r10021, 8;
	add.s32 	%r10023, %r10017, %r10022;
	xor.b32  	%r10024, %r10019, %r10023;
	shf.l.wrap.b32 	%r10025, %r10024, %r10024, 7;
	add.s32 	%r10026, %r9984, %r9977;
	xor.b32  	%r10027, %r9950, %r10026;
	shf.l.wrap.b32 	%r10028, %r10027, %r10027, 16;
	add.s32 	%r10029, %r9963, %r10028;
	xor.b32  	%r10030, %r9977, %r10029;
	shf.l.wrap.b32 	%r10031, %r10030, %r10030, 12;
	add.s32 	%r10032, %r10026, %r10031;
	xor.b32  	%r10033, %r10028, %r10032;
	shf.l.wrap.b32 	%r10034, %r10033, %r10033, 8;
	add.s32 	%r10035, %r10029, %r10034;
	xor.b32  	%r10036, %r10031, %r10035;
	shf.l.wrap.b32 	%r10037, %r10036, %r10036, 7;
	add.s32 	%r10038, %r9996, %r10013;
	xor.b32  	%r10039, %r10034, %r10038;
	shf.l.wrap.b32 	%r10040, %r10039, %r10039, 16;
	add.s32 	%r10041, %r10023, %r10040;
	xor.b32  	%r10042, %r10013, %r10041;
	shf.l.wrap.b32 	%r10043, %r10042, %r10042, 12;
	add.s32 	%r10044, %r10038, %r10043;
	xor.b32  	%r10045, %r10040, %r10044;
	shf.l.wrap.b32 	%r10046, %r10045, %r10045, 8;
	add.s32 	%r10047, %r10041, %r10046;
	xor.b32  	%r10048, %r10043, %r10047;
	shf.l.wrap.b32 	%r10049, %r10048, %r10048, 7;
	add.s32 	%r10050, %r10008, %r10025;
	xor.b32  	%r10051, %r9998, %r10050;
	shf.l.wrap.b32 	%r10052, %r10051, %r10051, 16;
	add.s32 	%r10053, %r10035, %r10052;
	xor.b32  	%r10054, %r10025, %r10053;
	shf.l.wrap.b32 	%r10055, %r10054, %r10054, 12;
	add.s32 	%r10056, %r10050, %r10055;
	xor.b32  	%r10057, %r10052, %r10056;
	shf.l.wrap.b32 	%r10058, %r10057, %r10057, 8;
	add.s32 	%r10059, %r10053, %r10058;
	xor.b32  	%r10060, %r10055, %r10059;
	shf.l.wrap.b32 	%r10061, %r10060, %r10060, 7;
	add.s32 	%r10062, %r10020, %r10037;
	xor.b32  	%r10063, %r10010, %r10062;
	shf.l.wrap.b32 	%r10064, %r10063, %r10063, 16;
	add.s32 	%r10065, %r9999, %r10064;
	xor.b32  	%r10066, %r10037, %r10065;
	shf.l.wrap.b32 	%r10067, %r10066, %r10066, 12;
	add.s32 	%r10068, %r10062, %r10067;
	xor.b32  	%r10069, %r10064, %r10068;
	shf.l.wrap.b32 	%r10070, %r10069, %r10069, 8;
	add.s32 	%r10071, %r10065, %r10070;
	xor.b32  	%r10072, %r10067, %r10071;
	shf.l.wrap.b32 	%r10073, %r10072, %r10072, 7;
	add.s32 	%r10074, %r10032, %r10001;
	xor.b32  	%r10075, %r10022, %r10074;
	shf.l.wrap.b32 	%r10076, %r10075, %r10075, 16;
	add.s32 	%r10077, %r10011, %r10076;
	xor.b32  	%r10078, %r10001, %r10077;
	shf.l.wrap.b32 	%r10079, %r10078, %r10078, 12;
	add.s32 	%r10080, %r10074, %r10079;
	xor.b32  	%r10081, %r10076, %r10080;
	shf.l.wrap.b32 	%r10082, %r10081, %r10081, 8;
	add.s32 	%r10083, %r10077, %r10082;
	xor.b32  	%r10084, %r10079, %r10083;
	shf.l.wrap.b32 	%r10085, %r10084, %r10084, 7;
	add.s32 	%r10086, %r10044, %r10085;
	xor.b32  	%r10087, %r10058, %r10086;
	shf.l.wrap.b32 	%r10088, %r10087, %r10087, 16;
	add.s32 	%r10089, %r10071, %r10088;
	xor.b32  	%r10090, %r10085, %r10089;
	shf.l.wrap.b32 	%r10091, %r10090, %r10090, 12;
	add.s32 	%r10092, %r10086, %r10091;
	xor.b32  	%r10093, %r10088, %r10092;
	shf.l.wrap.b32 	%r10094, %r10093, %r10093, 8;
	add.s32 	%r10095, %r10089, %r10094;
	xor.b32  	%r10096, %r10091, %r10095;
	shf.l.wrap.b32 	%r10097, %r10096, %r10096, 7;
	add.s32 	%r10098, %r10056, %r10049;
	xor.b32  	%r10099, %r10070, %r10098;
	shf.l.wrap.b32 	%r10100, %r10099, %r10099, 16;
	add.s32 	%r10101, %r10083, %r10100;
	xor.b32  	%r10102, %r10049, %r10101;
	shf.l.wrap.b32 	%r10103, %r10102, %r10102, 12;
	add.s32 	%r10104, %r10098, %r10103;
	xor.b32  	%r10105, %r10100, %r10104;
	shf.l.wrap.b32 	%r10106, %r10105, %r10105, 8;
	add.s32 	%r10107, %r10101, %r10106;
	xor.b32  	%r10108, %r10103, %r10107;
	shf.l.wrap.b32 	%r10109, %r10108, %r10108, 7;
	add.s32 	%r10110, %r10068, %r10061;
	xor.b32  	%r10111, %r10082, %r10110;
	shf.l.wrap.b32 	%r10112, %r10111, %r10111, 16;
	add.s32 	%r10113, %r10047, %r10112;
	xor.b32  	%r10114, %r10061, %r10113;
	shf.l.wrap.b32 	%r10115, %r10114, %r10114, 12;
	add.s32 	%r10116, %r10110, %r10115;
	xor.b32  	%r10117, %r10112, %r10116;
	shf.l.wrap.b32 	%r10118, %r10117, %r10117, 8;
	add.s32 	%r10119, %r10113, %r10118;
	xor.b32  	%r10120, %r10115, %r10119;
	shf.l.wrap.b32 	%r10121, %r10120, %r10120, 7;
	add.s32 	%r10122, %r10080, %r10073;
	xor.b32  	%r10123, %r10046, %r10122;
	shf.l.wrap.b32 	%r10124, %r10123, %r10123, 16;
	add.s32 	%r10125, %r10059, %r10124;
	xor.b32  	%r10126, %r10073, %r10125;
	shf.l.wrap.b32 	%r10127, %r10126, %r10126, 12;
	add.s32 	%r10128, %r10122, %r10127;
	xor.b32  	%r10129, %r10124, %r10128;
	shf.l.wrap.b32 	%r10130, %r10129, %r10129, 8;
	add.s32 	%r10131, %r10125, %r10130;
	xor.b32  	%r10132, %r10127, %r10131;
	shf.l.wrap.b32 	%r10133, %r10132, %r10132, 7;
	add.s32 	%r10134, %r10092, %r10109;
	xor.b32  	%r10135, %r10130, %r10134;
	shf.l.wrap.b32 	%r10136, %r10135, %r10135, 16;
	add.s32 	%r10137, %r10119, %r10136;
	xor.b32  	%r10138, %r10109, %r10137;
	shf.l.wrap.b32 	%r10139, %r10138, %r10138, 12;
	add.s32 	%r10140, %r10134, %r10139;
	xor.b32  	%r10141, %r10136, %r10140;
	shf.l.wrap.b32 	%r10142, %r10141, %r10141, 8;
	add.s32 	%r10143, %r10137, %r10142;
	xor.b32  	%r10144, %r10139, %r10143;
	shf.l.wrap.b32 	%r10145, %r10144, %r10144, 7;
	add.s32 	%r10146, %r10104, %r10121;
	xor.b32  	%r10147, %r10094, %r10146;
	shf.l.wrap.b32 	%r10148, %r10147, %r10147, 16;
	add.s32 	%r10149, %r10131, %r10148;
	xor.b32  	%r10150, %r10121, %r10149;
	shf.l.wrap.b32 	%r10151, %r10150, %r10150, 12;
	add.s32 	%r10152, %r10146, %r10151;
	xor.b32  	%r10153, %r10148, %r10152;
	shf.l.wrap.b32 	%r10154, %r10153, %r10153, 8;
	add.s32 	%r10155, %r10149, %r10154;
	xor.b32  	%r10156, %r10151, %r10155;
	shf.l.wrap.b32 	%r10157, %r10156, %r10156, 7;
	add.s32 	%r10158, %r10116, %r10133;
	xor.b32  	%r10159, %r10106, %r10158;
	shf.l.wrap.b32 	%r10160, %r10159, %r10159, 16;
	add.s32 	%r10161, %r10095, %r10160;
	xor.b32  	%r10162, %r10133, %r10161;
	shf.l.wrap.b32 	%r10163, %r10162, %r10162, 12;
	add.s32 	%r10164, %r10158, %r10163;
	xor.b32  	%r10165, %r10160, %r10164;
	shf.l.wrap.b32 	%r10166, %r10165, %r10165, 8;
	add.s32 	%r10167, %r10161, %r10166;
	xor.b32  	%r10168, %r10163, %r10167;
	shf.l.wrap.b32 	%r10169, %r10168, %r10168, 7;
	add.s32 	%r10170, %r10128, %r10097;
	xor.b32  	%r10171, %r10118, %r10170;
	shf.l.wrap.b32 	%r10172, %r10171, %r10171, 16;
	add.s32 	%r10173, %r10107, %r10172;
	xor.b32  	%r10174, %r10097, %r10173;
	shf.l.wrap.b32 	%r10175, %r10174, %r10174, 12;
	add.s32 	%r10176, %r10170, %r10175;
	xor.b32  	%r10177, %r10172, %r10176;
	shf.l.wrap.b32 	%r10178, %r10177, %r10177, 8;
	add.s32 	%r10179, %r10173, %r10178;
	xor.b32  	%r10180, %r10175, %r10179;
	shf.l.wrap.b32 	%r10181, %r10180, %r10180, 7;
	add.s32 	%r10182, %r10140, %r10181;
	xor.b32  	%r10183, %r10154, %r10182;
	shf.l.wrap.b32 	%r10184, %r10183, %r10183, 16;
	add.s32 	%r10185, %r10167, %r10184;
	xor.b32  	%r10186, %r10181, %r10185;
	shf.l.wrap.b32 	%r10187, %r10186, %r10186, 12;
	add.s32 	%r10188, %r10182, %r10187;
	xor.b32  	%r10189, %r10184, %r10188;
	shf.l.wrap.b32 	%r10190, %r10189, %r10189, 8;
	add.s32 	%r10191, %r10185, %r10190;
	xor.b32  	%r10192, %r10187, %r10191;
	shf.l.wrap.b32 	%r10193, %r10192, %r10192, 7;
	add.s32 	%r10194, %r10152, %r10145;
	xor.b32  	%r10195, %r10166, %r10194;
	shf.l.wrap.b32 	%r10196, %r10195, %r10195, 16;
	add.s32 	%r10197, %r10179, %r10196;
	xor.b32  	%r10198, %r10145, %r10197;
	shf.l.wrap.b32 	%r10199, %r10198, %r10198, 12;
	add.s32 	%r10200, %r10194, %r10199;
	xor.b32  	%r10201, %r10196, %r10200;
	shf.l.wrap.b32 	%r10202, %r10201, %r10201, 8;
	add.s32 	%r10203, %r10197, %r10202;
	xor.b32  	%r10204, %r10199, %r10203;
	shf.l.wrap.b32 	%r10205, %r10204, %r10204, 7;
	add.s32 	%r10206, %r10164, %r10157;
	xor.b32  	%r10207, %r10178, %r10206;
	shf.l.wrap.b32 	%r10208, %r10207, %r10207, 16;
	add.s32 	%r10209, %r10143, %r10208;
	xor.b32  	%r10210, %r10157, %r10209;
	shf.l.wrap.b32 	%r10211, %r10210, %r10210, 12;
	add.s32 	%r10212, %r10206, %r10211;
	xor.b32  	%r10213, %r10208, %r10212;
	shf.l.wrap.b32 	%r10214, %r10213, %r10213, 8;
	add.s32 	%r10215, %r10209, %r10214;
	xor.b32  	%r10216, %r10211, %r10215;
	shf.l.wrap.b32 	%r10217, %r10216, %r10216, 7;
	add.s32 	%r10218, %r10176, %r10169;
	xor.b32  	%r10219, %r10142, %r10218;
	shf.l.wrap.b32 	%r10220, %r10219, %r10219, 16;
	add.s32 	%r10221, %r10155, %r10220;
	xor.b32  	%r10222, %r10169, %r10221;
	shf.l.wrap.b32 	%r10223, %r10222, %r10222, 12;
	add.s32 	%r10224, %r10218, %r10223;
	xor.b32  	%r10225, %r10220, %r10224;
	shf.l.wrap.b32 	%r10226, %r10225, %r10225, 8;
	add.s32 	%r10227, %r10221, %r10226;
	xor.b32  	%r10228, %r10223, %r10227;
	shf.l.wrap.b32 	%r10229, %r10228, %r10228, 7;
	add.s32 	%r10230, %r10188, %r10205;
	xor.b32  	%r10231, %r10226, %r10230;
	shf.l.wrap.b32 	%r10232, %r10231, %r10231, 16;
	add.s32 	%r10233, %r10215, %r10232;
	xor.b32  	%r10234, %r10205, %r10233;
	shf.l.wrap.b32 	%r10235, %r10234, %r10234, 12;
	add.s32 	%r10236, %r10230, %r10235;
	xor.b32  	%r10237, %r10232, %r10236;
	shf.l.wrap.b32 	%r10238, %r10237, %r10237, 8;
	add.s32 	%r10239, %r10233, %r10238;
	xor.b32  	%r10240, %r10235, %r10239;
	shf.l.wrap.b32 	%r10241, %r10240, %r10240, 7;
	add.s32 	%r10242, %r10200, %r10217;
	xor.b32  	%r10243, %r10190, %r10242;
	shf.l.wrap.b32 	%r10244, %r10243, %r10243, 16;
	add.s32 	%r10245, %r10227, %r10244;
	xor.b32  	%r10246, %r10217, %r10245;
	shf.l.wrap.b32 	%r10247, %r10246, %r10246, 12;
	add.s32 	%r10248, %r10242, %r10247;
	xor.b32  	%r10249, %r10244, %r10248;
	shf.l.wrap.b32 	%r10250, %r10249, %r10249, 8;
	add.s32 	%r10251, %r10245, %r10250;
	xor.b32  	%r10252, %r10247, %r10251;
	shf.l.wrap.b32 	%r10253, %r10252, %r10252, 7;
	add.s32 	%r10254, %r10212, %r10229;
	xor.b32  	%r10255, %r10202, %r10254;
	shf.l.wrap.b32 	%r10256, %r10255, %r10255, 16;
	add.s32 	%r10257, %r10191, %r10256;
	xor.b32  	%r10258, %r10229, %r10257;
	shf.l.wrap.b32 	%r10259, %r10258, %r10258, 12;
	add.s32 	%r10260, %r10254, %r10259;
	xor.b32  	%r10261, %r10256, %r10260;
	shf.l.wrap.b32 	%r10262, %r10261, %r10261, 8;
	add.s32 	%r10263, %r10257, %r10262;
	xor.b32  	%r10264, %r10259, %r10263;
	shf.l.wrap.b32 	%r10265, %r10264, %r10264, 7;
	add.s32 	%r10266, %r10224, %r10193;
	xor.b32  	%r10267, %r10214, %r10266;
	shf.l.wrap.b32 	%r10268, %r10267, %r10267, 16;
	add.s32 	%r10269, %r10203, %r10268;
	xor.b32  	%r10270, %r10193, %r10269;
	shf.l.wrap.b32 	%r10271, %r10270, %r10270, 12;
	add.s32 	%r10272, %r10266, %r10271;
	xor.b32  	%r10273, %r10268, %r10272;
	shf.l.wrap.b32 	%r10274, %r10273, %r10273, 8;
	add.s32 	%r10275, %r10269, %r10274;
	xor.b32  	%r10276, %r10271, %r10275;
	shf.l.wrap.b32 	%r10277, %r10276, %r10276, 7;
	add.s32 	%r21998, %r12, %r10236;
	add.s32 	%r21997, %r13, %r10248;
	add.s32 	%r21996, %r14, %r10260;
	add.s32 	%r21995, %r15, %r10272;
	add.s32 	%r21999, %r22006, %r10277;
	add.s32 	%r22000, %r22005, %r10241;
	add.s32 	%r22001, %r22004, %r10253;
	add.s32 	%r22002, %r22003, %r10265;
	xor.b32  	%r10278, %r9898, 1;
	shf.l.wrap.b32 	%r10279, %r9898, %r10278, 16;
	add.s32 	%r10280, %r22006, %r10279;
	xor.b32  	%r10281, %r22006, %r10280;
	shf.l.wrap.b32 	%r10282, %r10281, %r10281, 12;
	add.s32 	%r10283, %r9898, %r10282;
	xor.b32  	%r10284, %r10279, %r10283;
	shf.l.wrap.b32 	%r10285, %r10284, %r10284, 8;
	add.s32 	%r10286, %r10280, %r10285;
	xor.b32  	%r10287, %r10282, %r10286;
	shf.l.wrap.b32 	%r10288, %r10287, %r10287, 7;
	add.s32 	%r10289, %r10283, %r9919;
	xor.b32  	%r10290, %r9938, %r10289;
	shf.l.wrap.b32 	%r10291, %r10290, %r10290, 16;
	add.s32 	%r10292, %r9928, %r10291;
	xor.b32  	%r10293, %r9919, %r10292;
	shf.l.wrap.b32 	%r10294, %r10293, %r10293, 12;
	add.s32 	%r10295, %r10289, %r10294;
	xor.b32  	%r10296, %r10291, %r10295;
	shf.l.wrap.b32 	%r10297, %r10296, %r10296, 8;
	add.s32 	%r10298, %r10292, %r10297;
	xor.b32  	%r10299, %r10294, %r10298;
	shf.l.wrap.b32 	%r10300, %r10299, %r10299, 7;
	xor.b32  	%r10301, %r10285, %r9954;
	shf.l.wrap.b32 	%r10302, %r10301, %r10301, 16;
	add.s32 	%r10303, %r9939, %r10302;
	xor.b32  	%r10304, %r9930, %r10303;
	shf.l.wrap.b32 	%r10305, %r10304, %r10304, 12;
	add.s32 	%r10306, %r9954, %r10305;
	xor.b32  	%r10307, %r10302, %r10306;
	shf.l.wrap.b32 	%r10308, %r10307, %r10307, 8;
	add.s32 	%r10309, %r10303, %r10308;
	xor.b32  	%r10310, %r10305, %r10309;
	shf.l.wrap.b32 	%r10311, %r10310, %r10310, 7;
	add.s32 	%r10312, %r10286, %r9968;
	xor.b32  	%r10313, %r9941, %r10312;
	shf.l.wrap.b32 	%r10314, %r10313, %r10313, 12;
	add.s32 	%r10315, %r9966, %r10314;
	xor.b32  	%r10316, %r9968, %r10315;
	shf.l.wrap.b32 	%r10317, %r10316, %r10316, 8;
	add.s32 	%r10318, %r10312, %r10317;
	xor.b32  	%r10319, %r10314, %r10318;
	shf.l.wrap.b32 	%r10320, %r10319, %r10319, 7;
	add.s32 	%r10321, %r9936, %r10288;
	xor.b32  	%r10322, %r9927, %r10321;
	shf.l.wrap.b32 	%r10323, %r10322, %r10322, 16;
	add.s32 	%r10324, %r9917, %r10323;
	xor.b32  	%r10325, %r10288, %r10324;
	shf.l.wrap.b32 	%r10326, %r10325, %r10325, 12;
	add.s32 	%r10327, %r10321, %r10326;
	xor.b32  	%r10328, %r10323, %r10327;
	shf.l.wrap.b32 	%r10329, %r10328, %r10328, 8;
	add.s32 	%r10330, %r10324, %r10329;
	xor.b32  	%r10331, %r10326, %r10330;
	shf.l.wrap.b32 	%r10332, %r10331, %r10331, 7;
	add.s32 	%r10333, %r10295, %r10332;
	xor.b32  	%r10334, %r10308, %r10333;
	shf.l.wrap.b32 	%r10335, %r10334, %r10334, 16;
	add.s32 	%r10336, %r10318, %r10335;
	xor.b32  	%r10337, %r10332, %r10336;
	shf.l.wrap.b32 	%r10338, %r10337, %r10337, 12;
	add.s32 	%r10339, %r10333, %r10338;
	xor.b32  	%r10340, %r10335, %r10339;
	shf.l.wrap.b32 	%r10341, %r10340, %r10340, 8;
	add.s32 	%r10342, %r10336, %r10341;
	xor.b32  	%r10343, %r10338, %r10342;
	shf.l.wrap.b32 	%r10344, %r10343, %r10343, 7;
	add.s32 	%r10345, %r10306, %r10300;
	xor.b32  	%r10346, %r10317, %r10345;
	shf.l.wrap.b32 	%r10347, %r10346, %r10346, 16;
	add.s32 	%r10348, %r10330, %r10347;
	xor.b32  	%r10349, %r10300, %r10348;
	shf.l.wrap.b32 	%r10350, %r10349, %r10349, 12;
	add.s32 	%r10351, %r10345, %r10350;
	xor.b32  	%r10352, %r10347, %r10351;
	shf.l.wrap.b32 	%r10353, %r10352, %r10352, 8;
	add.s32 	%r10354, %r10348, %r10353;
	xor.b32  	%r10355, %r10350, %r10354;
	shf.l.wrap.b32 	%r10356, %r10355, %r10355, 7;
	add.s32 	%r10357, %r10315, %r10311;
	xor.b32  	%r10358, %r10329, %r10357;
	shf.l.wrap.b32 	%r10359, %r10358, %r10358, 16;
	add.s32 	%r10360, %r10298, %r10359;
	xor.b32  	%r10361, %r10311, %r10360;
	shf.l.wrap.b32 	%r10362, %r10361, %r10361, 12;
	add.s32 	%r10363, %r10357, %r10362;
	xor.b32  	%r10364, %r10359, %r10363;
	shf.l.wrap.b32 	%r10365, %r10364, %r10364, 8;
	add.s32 	%r10366, %r10360, %r10365;
	xor.b32  	%r10367, %r10362, %r10366;
	shf.l.wrap.b32 	%r10368, %r10367, %r10367, 7;
	add.s32 	%r10369, %r10327, %r10320;
	xor.b32  	%r10370, %r10297, %r10369;
	shf.l.wrap.b32 	%r10371, %r10370, %r10370, 16;
	add.s32 	%r10372, %r10309, %r10371;
	xor.b32  	%r10373, %r10320, %r10372;
	shf.l.wrap.b32 	%r10374, %r10373, %r10373, 12;
	add.s32 	%r10375, %r10369, %r10374;
	xor.b32  	%r10376, %r10371, %r10375;
	shf.l.wrap.b32 	%r10377, %r10376, %r10376, 8;
	add.s32 	%r10378, %r10372, %r10377;
	xor.b32  	%r10379, %r10374, %r10378;
	shf.l.wrap.b32 	%r10380, %r10379, %r10379, 7;
	add.s32 	%r10381, %r10339, %r10356;
	xor.b32  	%r10382, %r10377, %r10381;
	shf.l.wrap.b32 	%r10383, %r10382, %r10382, 16;
	add.s32 	%r10384, %r10366, %r10383;
	xor.b32  	%r10385, %r10356, %r10384;
	shf.l.wrap.b32 	%r10386, %r10385, %r10385, 12;
	add.s32 	%r10387, %r10381, %r10386;
	xor.b32  	%r10388, %r10383, %r10387;
	shf.l.wrap.b32 	%r10389, %r10388, %r10388, 8;
	add.s32 	%r10390, %r10384, %r10389;
	xor.b32  	%r10391, %r10386, %r10390;
	shf.l.wrap.b32 	%r10392, %r10391, %r10391, 7;
	add.s32 	%r10393, %r10351, %r10368;
	xor.b32  	%r10394, %r10341, %r10393;
	shf.l.wrap.b32 	%r10395, %r10394, %r10394, 16;
	add.s32 	%r10396, %r10378, %r10395;
	xor.b32  	%r10397, %r10368, %r10396;
	shf.l.wrap.b32 	%r10398, %r10397, %r10397, 12;
	add.s32 	%r10399, %r10393, %r10398;
	xor.b32  	%r10400, %r10395, %r10399;
	shf.l.wrap.b32 	%r10401, %r10400, %r10400, 8;
	add.s32 	%r10402, %r10396, %r10401;
	xor.b32  	%r10403, %r10398, %r10402;
	shf.l.wrap.b32 	%r10404, %r10403, %r10403, 7;
	add.s32 	%r10405, %r10363, %r10380;
	xor.b32  	%r10406, %r10353, %r10405;
	shf.l.wrap.b32 	%r10407, %r10406, %r10406, 16;
	add.s32 	%r10408, %r10342, %r10407;
	xor.b32  	%r10409, %r10380, %r10408;
	shf.l.wrap.b32 	%r10410, %r10409, %r10409, 12;
	add.s32 	%r10411, %r10405, %r10410;
	xor.b32  	%r10412, %r10407, %r10411;
	shf.l.wrap.b32 	%r10413, %r10412, %r10412, 8;
	add.s32 	%r10414, %r10408, %r10413;
	xor.b32  	%r10415, %r10410, %r10414;
	shf.l.wrap.b32 	%r10416, %r10415, %r10415, 7;
	add.s32 	%r10417, %r10375, %r10344;
	xor.b32  	%r10418, %r10365, %r10417;
	shf.l.wrap.b32 	%r10419, %r10418, %r10418, 16;
	add.s32 	%r10420, %r10354, %r10419;
	xor.b32  	%r10421, %r10344, %r10420;
	shf.l.wrap.b32 	%r10422, %r10421, %r10421, 12;
	add.s32 	%r10423, %r10417, %r10422;
	xor.b32  	%r10424, %r10419, %r10423;
	shf.l.wrap.b32 	%r10425, %r10424, %r10424, 8;
	add.s32 	%r10426, %r10420, %r10425;
	xor.b32  	%r10427, %r10422, %r10426;
	shf.l.wrap.b32 	%r10428, %r10427, %r10427, 7;
	add.s32 	%r10429, %r10387, %r10428;
	xor.b32  	%r10430, %r10401, %r10429;
	shf.l.wrap.b32 	%r10431, %r10430, %r10430, 16;
	add.s32 	%r10432, %r10414, %r10431;
	xor.b32  	%r10433, %r10428, %r10432;
	shf.l.wrap.b32 	%r10434, %r10433, %r10433, 12;
	add.s32 	%r10435, %r10429, %r10434;
	xor.b32  	%r10436, %r10431, %r10435;
	shf.l.wrap.b32 	%r10437, %r10436, %r10436, 8;
	add.s32 	%r10438, %r10432, %r10437;
	xor.b32  	%r10439, %r10434, %r10438;
	shf.l.wrap.b32 	%r10440, %r10439, %r10439, 7;
	add.s32 	%r10441, %r10399, %r10392;
	xor.b32  	%r10442, %r10413, %r10441;
	shf.l.wrap.b32 	%r10443, %r10442, %r10442, 16;
	add.s32 	%r10444, %r10426, %r10443;
	xor.b32  	%r10445, %r10392, %r10444;
	shf.l.wrap.b32 	%r10446, %r10445, %r10445, 12;
	add.s32 	%r10447, %r10441, %r10446;
	xor.b32  	%r10448, %r10443, %r10447;
	shf.l.wrap.b32 	%r10449, %r10448, %r10448, 8;
	add.s32 	%r10450, %r10444, %r10449;
	xor.b32  	%r10451, %r10446, %r10450;
	shf.l.wrap.b32 	%r10452, %r10451, %r10451, 7;
	add.s32 	%r10453, %r10411, %r10404;
	xor.b32  	%r10454, %r10425, %r10453;
	shf.l.wrap.b32 	%r10455, %r10454, %r10454, 16;
	add.s32 	%r10456, %r10390, %r10455;
	xor.b32  	%r10457, %r10404, %r10456;
	shf.l.wrap.b32 	%r10458, %r10457, %r10457, 12;
	add.s32 	%r10459, %r10453, %r10458;
	xor.b32  	%r10460, %r10455, %r10459;
	shf.l.wrap.b32 	%r10461, %r10460, %r10460, 8;
	add.s32 	%r10462, %r10456, %r10461;
	xor.b32  	%r10463, %r10458, %r10462;
	shf.l.wrap.b32 	%r10464, %r10463, %r10463, 7;
	add.s32 	%r10465, %r10423, %r10416;
	xor.b32  	%r10466, %r10389, %r10465;
	shf.l.wrap.b32 	%r10467, %r10466, %r10466, 16;
	add.s32 	%r10468, %r10402, %r10467;
	xor.b32  	%r10469, %r10416, %r10468;
	shf.l.wrap.b32 	%r10470, %r10469, %r10469, 12;
	add.s32 	%r10471, %r10465, %r10470;
	xor.b32  	%r10472, %r10467, %r10471;
	shf.l.wrap.b32 	%r10473, %r10472, %r10472, 8;
	add.s32 	%r10474, %r10468, %r10473;
	xor.b32  	%r10475, %r10470, %r10474;
	shf.l.wrap.b32 	%r10476, %r10475, %r10475, 7;
	add.s32 	%r10477, %r10435, %r10452;
	xor.b32  	%r10478, %r10473, %r10477;
	shf.l.wrap.b32 	%r10479, %r10478, %r10478, 16;
	add.s32 	%r10480, %r10462, %r10479;
	xor.b32  	%r10481, %r10452, %r10480;
	shf.l.wrap.b32 	%r10482, %r10481, %r10481, 12;
	add.s32 	%r10483, %r10477, %r10482;
	xor.b32  	%r10484, %r10479, %r10483;
	shf.l.wrap.b32 	%r10485, %r10484, %r10484, 8;
	add.s32 	%r10486, %r10480, %r10485;
	xor.b32  	%r10487, %r10482, %r10486;
	shf.l.wrap.b32 	%r10488, %r10487, %r10487, 7;
	add.s32 	%r10489, %r10447, %r10464;
	xor.b32  	%r10490, %r10437, %r10489;
	shf.l.wrap.b32 	%r10491, %r10490, %r10490, 16;
	add.s32 	%r10492, %r10474, %r10491;
	xor.b32  	%r10493, %r10464, %r10492;
	shf.l.wrap.b32 	%r10494, %r10493, %r10493, 12;
	add.s32 	%r10495, %r10489, %r10494;
	xor.b32  	%r10496, %r10491, %r10495;
	shf.l.wrap.b32 	%r10497, %r10496, %r10496, 8;
	add.s32 	%r10498, %r10492, %r10497;
	xor.b32  	%r10499, %r10494, %r10498;
	shf.l.wrap.b32 	%r10500, %r10499, %r10499, 7;
	add.s32 	%r10501, %r10459, %r10476;
	xor.b32  	%r10502, %r10449, %r10501;
	shf.l.wrap.b32 	%r10503, %r10502, %r10502, 16;
	add.s32 	%r10504, %r10438, %r10503;
	xor.b32  	%r10505, %r10476, %r10504;
	shf.l.wrap.b32 	%r10506, %r10505, %r10505, 12;
	add.s32 	%r10507, %r10501, %r10506;
	xor.b32  	%r10508, %r10503, %r10507;
	shf.l.wrap.b32 	%r10509, %r10508, %r10508, 8;
	add.s32 	%r10510, %r10504, %r10509;
	xor.b32  	%r10511, %r10506, %r10510;
	shf.l.wrap.b32 	%r10512, %r10511, %r10511, 7;
	add.s32 	%r10513, %r10471, %r10440;
	xor.b32  	%r10514, %r10461, %r10513;
	shf.l.wrap.b32 	%r10515, %r10514, %r10514, 16;
	add.s32 	%r10516, %r10450, %r10515;
	xor.b32  	%r10517, %r10440, %r10516;
	shf.l.wrap.b32 	%r10518, %r10517, %r10517, 12;
	add.s32 	%r10519, %r10513, %r10518;
	xor.b32  	%r10520, %r10515, %r10519;
	shf.l.wrap.b32 	%r10521, %r10520, %r10520, 8;
	add.s32 	%r10522, %r10516, %r10521;
	xor.b32  	%r10523, %r10518, %r10522;
	shf.l.wrap.b32 	%r10524, %r10523, %r10523, 7;
	add.s32 	%r10525, %r10483, %r10524;
	xor.b32  	%r10526, %r10497, %r10525;
	shf.l.wrap.b32 	%r10527, %r10526, %r10526, 16;
	add.s32 	%r10528, %r10510, %r10527;
	xor.b32  	%r10529, %r10524, %r10528;
	shf.l.wrap.b32 	%r10530, %r10529, %r10529, 12;
	add.s32 	%r10531, %r10525, %r10530;
	xor.b32  	%r10532, %r10527, %r10531;
	shf.l.wrap.b32 	%r10533, %r10532, %r10532, 8;
	add.s32 	%r10534, %r10495, %r10488;
	xor.b32  	%r10535, %r10509, %r10534;
	shf.l.wrap.b32 	%r10536, %r10535, %r10535, 16;
	add.s32 	%r10537, %r10522, %r10536;
	xor.b32  	%r10538, %r10488, %r10537;
	shf.l.wrap.b32 	%r10539, %r10538, %r10538, 12;
	add.s32 	%r10540, %r10534, %r10539;
	xor.b32  	%r10541, %r10536, %r10540;
	shf.l.wrap.b32 	%r10542, %r10541, %r10541, 8;
	add.s32 	%r10543, %r10537, %r10542;
	xor.b32  	%r10544, %r10539, %r10543;
	shf.l.wrap.b32 	%r10545, %r10544, %r10544, 7;
	add.s32 	%r10546, %r10507, %r10500;
	xor.b32  	%r10547, %r10521, %r10546;
	shf.l.wrap.b32 	%r10548, %r10547, %r10547, 16;
	add.s32 	%r10549, %r10486, %r10548;
	xor.b32  	%r10550, %r10500, %r10549;
	shf.l.wrap.b32 	%r10551, %r10550, %r10550, 12;
	add.s32 	%r10552, %r10546, %r10551;
	xor.b32  	%r10553, %r10548, %r10552;
	shf.l.wrap.b32 	%r10554, %r10553, %r10553, 8;
	add.s32 	%r10555, %r10549, %r10554;
	xor.b32  	%r10556, %r10551, %r10555;
	shf.l.wrap.b32 	%r10557, %r10556, %r10556, 7;
	add.s32 	%r10558, %r10519, %r10512;
	xor.b32  	%r10559, %r10485, %r10558;
	shf.l.wrap.b32 	%r10560, %r10559, %r10559, 16;
	add.s32 	%r10561, %r10498, %r10560;
	xor.b32  	%r10562, %r10512, %r10561;
	shf.l.wrap.b32 	%r10563, %r10562, %r10562, 12;
	add.s32 	%r10564, %r10558, %r10563;
	xor.b32  	%r10565, %r10560, %r10564;
	shf.l.wrap.b32 	%r10566, %r10565, %r10565, 8;
	add.s32 	%r10567, %r10561, %r10566;
	add.s32 	%r10568, %r10531, %r10545;
	xor.b32  	%r10569, %r10566, %r10568;
	shf.l.wrap.b32 	%r10570, %r10569, %r10569, 16;
	add.s32 	%r10571, %r10555, %r10570;
	xor.b32  	%r10572, %r10545, %r10571;
	shr.u32 	%r10573, %r10572, 20;
	add.s32 	%r10574, %r10568, %r10573;
	add.s32 	%r10575, %r10540, %r10557;
	xor.b32  	%r10576, %r10533, %r10575;
	shf.l.wrap.b32 	%r10577, %r10576, %r10576, 16;
	add.s32 	%r10578, %r10567, %r10577;
	xor.b32  	%r10579, %r10557, %r10578;
	shr.u32 	%r10580, %r10579, 20;
	add.s32 	%r10581, %r10575, %r10580;
	add.s32 	%r10582, %r12, %r10574;
	add.s32 	%r10583, %r13, %r10581;
	not.b32 	%r10584, %r21994;
	add.s32 	%r10585, %r470, %r10584;
	mov.b32 	%r10586, 1;
	shl.b32 	%r10587, %r10586, %r10585;
	and.b32  	%r485, %r10587, %r11;
	setp.eq.s32 	%p67, %r485, 0;
	selp.b32 	%r10588, %r10582, %r10583, %p67;
	cvt.u16.u32 	%rs192, %r10588;
	and.b16  	%rs340, %rs192, 1;
	and.b16  	%rs193, %rs338, 255;
	setp.ne.s16 	%p68, %rs193, 1;
	@%p68 bra 	$L__BB2_61;
	setp.eq.s32 	%p69, %r485, 0;
	mul.wide.u32 	%rd52, %r21994, 16;
	add.s64 	%rd53, %rd1, %rd52;
	ld.global.u32 	%r10589, [%rd53+4900];
	selp.b32 	%r10590, %r21998, %r21999, %p69;
	xor.b32  	%r10591, %r10590, %r10589;
	selp.b32 	%r10592, %r21997, %r22000, %p69;
	selp.b32 	%r21998, %r10591, %r21998, %p69;
	selp.b32 	%r21999, %r21999, %r10591, %p69;
	ld.global.u32 	%r10593, [%rd53+4904];
	xor.b32  	%r10594, %r10592, %r10593;
	selp.b32 	%r10595, %r21996, %r22001, %p69;
	selp.b32 	%r21997, %r10594, %r21997, %p69;
	selp.b32 	%r22000, %r22000, %r10594, %p69;
	ld.global.u32 	%r10596, [%rd53+4908];
	xor.b32  	%r10597, %r10595, %r10596;
	selp.b32 	%r10598, %r21995, %r22002, %p69;
	selp.b32 	%r21996, %r10597, %r21996, %p69;
	selp.b32 	%r22001, %r22001, %r10597, %p69;
	ld.global.u32 	%r10599, [%rd53+4912];
	xor.b32  	%r10600, %r10598, %r10599;
	selp.b32 	%r10601, 420, 445, %p69;
	selp.b32 	%r21995, %r10600, %r21995, %p69;
	selp.b32 	%r22002, %r22002, %r10600, %p69;
	add.s32 	%r10602, %r10601, %r21994;
	cvt.u64.u32 	%rd54, %r10602;
	add.s64 	%rd55, %rd1, %rd54;
	ld.global.u8 	%rs194, [%rd55+4880];
	xor.b16  	%rs340, %rs194, %rs340;
$L__BB2_61:
	setp.eq.s32 	%p70, %r485, 0;
	selp.b32 	%r22006, %r21998, %r21999, %p70;
	selp.b32 	%r22005, %r21997, %r22000, %p70;
	selp.b32 	%r22004, %r21996, %r22001, %p70;
	selp.b32 	%r22003, %r21995, %r22002, %p70;
	add.s32 	%r506, %r21994, 1;
	setp.ne.s32 	%p71, %r21994, %r471;
	mov.u16 	%rs338, %rs340;
	mov.u32 	%r21994, %r506;
	@%p71 bra 	$L__BB2_59;
$L__BB2_62:
	st.shared.v2.u32 	[s_mem+49544], {%r22006, %r22005};
	st.shared.v2.u32 	[s_mem+49552], {%r22004, %r22003};
	st.shared.u8 	[s_mem+49560], %rs340;
	ld.global.v2.u8 	{%rs343, %rs80}, [%rd1+5384];
	ld.global.u32 	%r22023, [%rd1+5368];
	ld.global.u32 	%r22022, [%rd1+5372];
	ld.global.u32 	%r22021, [%rd1+5376];
	ld.global.u32 	%r22020, [%rd1+5380];
	setp.lt.u16 	%p72, %rs80, 12;
	@%p72 bra 	$L__BB2_67;
	cvt.u32.u16 	%r10604, %rs80;
	and.b32  	%r515, %r10604, 255;
	add.s32 	%r516, %r515, -12;
	mov.b32 	%r22011, 0;
	mov.u16 	%rs341, %rs343;
$L__BB2_64:
	add.s32 	%r10605, %r12, %r22023;
	shf.l.wrap.b32 	%r10606, %r10605, %r10605, 16;
	add.s32 	%r10607, %r22023, %r10606;
	xor.b32  	%r10608, %r22023, %r10607;
	shf.l.wrap.b32 	%r10609, %r10608, %r10608, 12;
	add.s32 	%r10610, %r10605, %r10609;
	xor.b32  	%r10611, %r10606, %r10610;
	shf.l.wrap.b32 	%r10612, %r10611, %r10611, 8;
	add.s32 	%r10613, %r10607, %r10612;
	xor.b32  	%r10614, %r10609, %r10613;
	shf.l.wrap.b32 	%r10615, %r10614, %r10614, 7;
	add.s32 	%r10616, %r13, %r22022;
	shf.l.wrap.b32 	%r10617, %r10616, %r10616, 16;
	add.s32 	%r10618, %r22022, %r10617;
	xor.b32  	%r10619, %r22022, %r10618;
	shf.l.wrap.b32 	%r10620, %r10619, %r10619, 12;
	add.s32 	%r10621, %r10616, %r10620;
	xor.b32  	%r10622, %r10617, %r10621;
	shf.l.wrap.b32 	%r10623, %r10622, %r10622, 8;
	add.s32 	%r10624, %r10618, %r10623;
	xor.b32  	%r10625, %r10620, %r10624;
	shf.l.wrap.b32 	%r10626, %r10625, %r10625, 7;
	add.s32 	%r10627, %r14, %r22021;
	shf.l.wrap.b32 	%r10628, %r10627, %r10627, 16;
	add.s32 	%r10629, %r22021, %r10628;
	xor.b32  	%r10630, %r22021, %r10629;
	shf.l.wrap.b32 	%r10631, %r10630, %r10630, 12;
	add.s32 	%r10632, %r10627, %r10631;
	xor.b32  	%r10633, %r10628, %r10632;
	shf.l.wrap.b32 	%r10634, %r10633, %r10633, 8;
	add.s32 	%r10635, %r10629, %r10634;
	xor.b32  	%r10636, %r10631, %r10635;
	shf.l.wrap.b32 	%r10637, %r10636, %r10636, 7;
	add.s32 	%r10638, %r15, %r22020;
	shf.l.wrap.b32 	%r10639, %r10638, %r10638, 16;
	add.s32 	%r10640, %r22020, %r10639;
	xor.b32  	%r10641, %r22020, %r10640;
	shf.l.wrap.b32 	%r10642, %r10641, %r10641, 12;
	add.s32 	%r10643, %r10638, %r10642;
	xor.b32  	%r10644, %r10639, %r10643;
	shf.l.wrap.b32 	%r10645, %r10644, %r10644, 8;
	add.s32 	%r10646, %r10640, %r10645;
	xor.b32  	%r10647, %r10642, %r10646;
	shf.l.wrap.b32 	%r10648, %r10647, %r10647, 7;
	add.s32 	%r10649, %r10610, %r10626;
	xor.b32  	%r10650, %r10645, %r10649;
	shf.l.wrap.b32 	%r10651, %r10650, %r10650, 16;
	add.s32 	%r10652, %r10635, %r10651;
	xor.b32  	%r10653, %r10626, %r10652;
	shf.l.wrap.b32 	%r10654, %r10653, %r10653, 12;
	add.s32 	%r10655, %r10649, %r10654;
	xor.b32  	%r10656, %r10651, %r10655;
	shf.l.wrap.b32 	%r10657, %r10656, %r10656, 8;
	add.s32 	%r10658, %r10652, %r10657;
	xor.b32  	%r10659, %r10654, %r10658;
	shf.l.wrap.b32 	%r10660, %r10659, %r10659, 7;
	add.s32 	%r10661, %r10621, %r10637;
	xor.b32  	%r10662, %r10612, %r10661;
	shf.l.wrap.b32 	%r10663, %r10662, %r10662, 16;
	add.s32 	%r10664, %r10646, %r10663;
	xor.b32  	%r10665, %r10637, %r10664;
	shf.l.wrap.b32 	%r10666, %r10665, %r10665, 12;
	add.s32 	%r10667, %r10661, %r10666;
	xor.b32  	%r10668, %r10663, %r10667;
	shf.l.wrap.b32 	%r10669, %r10668, %r10668, 8;
	add.s32 	%r10670, %r10664, %r10669;
	xor.b32  	%r10671, %r10666, %r10670;
	shf.l.wrap.b32 	%r10672, %r10671, %r10671, 7;
	add.s32 	%r10673, %r10632, %r10648;
	xor.b32  	%r10674, %r10623, %r10673;
	shf.l.wrap.b32 	%r10675, %r10674, %r10674, 16;
	add.s32 	%r10676, %r10613, %r10675;
	xor.b32  	%r10677, %r10648, %r10676;
	shf.l.wrap.b32 	%r10678, %r10677, %r10677, 12;
	add.s32 	%r10679, %r10673, %r10678;
	xor.b32  	%r10680, %r10675, %r10679;
	shf.l.wrap.b32 	%r10681, %r10680, %r10680, 8;
	add.s32 	%r10682, %r10676, %r10681;
	xor.b32  	%r10683, %r10678, %r10682;
	shf.l.wrap.b32 	%r10684, %r10683, %r10683, 7;
	add.s32 	%r10685, %r10643, %r10615;
	xor.b32  	%r10686, %r10634, %r10685;
	shf.l.wrap.b32 	%r10687, %r10686, %r10686, 16;
	add.s32 	%r10688, %r10624, %r10687;
	xor.b32  	%r10689, %r10615, %r10688;
	shf.l.wrap.b32 	%r10690, %r10689, %r10689, 12;
	add.s32 	%r10691, %r10685, %r10690;
	xor.b32  	%r10692, %r10687, %r10691;
	shf.l.wrap.b32 	%r10693, %r10692, %r10692, 8;
	add.s32 	%r10694, %r10688, %r10693;
	xor.b32  	%r10695, %r10690, %r10694;
	shf.l.wrap.b32 	%r10696, %r10695, %r10695, 7;
	add.s32 	%r10697, %r10655, %r10696;
	xor.b32  	%r10698, %r10669, %r10697;
	shf.l.wrap.b32 	%r10699, %r10698, %r10698, 16;
	add.s32 	%r10700, %r10682, %r10699;
	xor.b32  	%r10701, %r10696, %r10700;
	shf.l.wrap.b32 	%r10702, %r10701, %r10701, 12;
	add.s32 	%r10703, %r10697, %r10702;
	xor.b32  	%r10704, %r10699, %r10703;
	shf.l.wrap.b32 	%r10705, %r10704, %r10704, 8;
	add.s32 	%r10706, %r10700, %r10705;
	xor.b32  	%r10707, %r10702, %r10706;
	shf.l.wrap.b32 	%r10708, %r10707, %r10707, 7;
	add.s32 	%r10709, %r10667, %r10660;
	xor.b32  	%r10710, %r10681, %r10709;
	shf.l.wrap.b32 	%r10711, %r10710, %r10710, 16;
	add.s32 	%r10712, %r10694, %r10711;
	xor.b32  	%r10713, %r10660, %r10712;
	shf.l.wrap.b32 	%r10714, %r10713, %r10713, 12;
	add.s32 	%r10715, %r10709, %r10714;
	xor.b32  	%r10716, %r10711, %r10715;
	shf.l.wrap.b32 	%r10717, %r10716, %r10716, 8;
	add.s32 	%r10718, %r10712, %r10717;
	xor.b32  	%r10719, %r10714, %r10718;
	shf.l.wrap.b32 	%r10720, %r10719, %r10719, 7;
	add.s32 	%r10721, %r10679, %r10672;
	xor.b32  	%r10722, %r10693, %r10721;
	shf.l.wrap.b32 	%r10723, %r10722, %r10722, 16;
	add.s32 	%r10724, %r10658, %r10723;
	xor.b32  	%r10725, %r10672, %r10724;
	shf.l.wrap.b32 	%r10726, %r10725, %r10725, 12;
	add.s32 	%r10727, %r10721, %r10726;
	xor.b32  	%r10728, %r10723, %r10727;
	shf.l.wrap.b32 	%r10729, %r10728, %r10728, 8;
	add.s32 	%r10730, %r10724, %r10729;
	xor.b32  	%r10731, %r10726, %r10730;
	shf.l.wrap.b32 	%r10732, %r10731, %r10731, 7;
	add.s32 	%r10733, %r10691, %r10684;
	xor.b32  	%r10734, %r10657, %r10733;
	shf.l.wrap.b32 	%r10735, %r10734, %r10734, 16;
	add.s32 	%r10736, %r10670, %r10735;
	xor.b32  	%r10737, %r10684, %r10736;
	shf.l.wrap.b32 	%r10738, %r10737, %r10737, 12;
	add.s32 	%r10739, %r10733, %r10738;
	xor.b32  	%r10740, %r10735, %r10739;
	shf.l.wrap.b32 	%r10741, %r10740, %r10740, 8;
	add.s32 	%r10742, %r10736, %r10741;
	xor.b32  	%r10743, %r10738, %r10742;
	shf.l.wrap.b32 	%r10744, %r10743, %r10743, 7;
	add.s32 	%r10745, %r10703, %r10720;
	xor.b32  	%r10746, %r10741, %r10745;
	shf.l.wrap.b32 	%r10747, %r10746, %r10746, 16;
	add.s32 	%r10748, %r10730, %r10747;
	xor.b32  	%r10749, %r10720, %r10748;
	shf.l.wrap.b32 	%r10750, %r10749, %r10749, 12;
	add.s32 	%r10751, %r10745, %r10750;
	xor.b32  	%r10752, %r10747, %r10751;
	shf.l.wrap.b32 	%r10753, %r10752, %r10752, 8;
	add.s32 	%r10754, %r10748, %r10753;
	xor.b32  	%r10755, %r10750, %r10754;
	shf.l.wrap.b32 	%r10756, %r10755, %r10755, 7;
	add.s32 	%r10757, %r10715, %r10732;
	xor.b32  	%r10758, %r10705, %r10757;
	shf.l.wrap.b32 	%r10759, %r10758, %r10758, 16;
	add.s32 	%r10760, %r10742, %r10759;
	xor.b32  	%r10761, %r10732, %r10760;
	shf.l.wrap.b32 	%r10762, %r10761, %r10761, 12;
	add.s32 	%r10763, %r10757, %r10762;
	xor.b32  	%r10764, %r10759, %r10763;
	shf.l.wrap.b32 	%r10765, %r10764, %r10764, 8;
	add.s32 	%r10766, %r10760, %r10765;
	xor.b32  	%r10767, %r10762, %r10766;
	shf.l.wrap.b32 	%r10768, %r10767, %r10767, 7;
	add.s32 	%r10769, %r10727, %r10744;
	xor.b32  	%r10770, %r10717, %r10769;
	shf.l.wrap.b32 	%r10771, %r10770, %r10770, 16;
	add.s32 	%r10772, %r10706, %r10771;
	xor.b32  	%r10773, %r10744, %r10772;
	shf.l.wrap.b32 	%r10774, %r10773, %r10773, 12;
	add.s32 	%r10775, %r10769, %r10774;
	xor.b32  	%r10776, %r10771, %r10775;
	shf.l.wrap.b32 	%r10777, %r10776, %r10776, 8;
	add.s32 	%r10778, %r10772, %r10777;
	xor.b32  	%r10779, %r10774, %r10778;
	shf.l.wrap.b32 	%r10780, %r10779, %r10779, 7;
	add.s32 	%r10781, %r10739, %r10708;
	xor.b32  	%r10782, %r10729, %r10781;
	shf.l.wrap.b32 	%r10783, %r10782, %r10782, 16;
	add.s32 	%r10784, %r10718, %r10783;
	xor.b32  	%r10785, %r10708, %r10784;
	shf.l.wrap.b32 	%r10786, %r10785, %r10785, 12;
	add.s32 	%r10787, %r10781, %r10786;
	xor.b32  	%r10788, %r10783, %r10787;
	shf.l.wrap.b32 	%r10789, %r10788, %r10788, 8;
	add.s32 	%r10790, %r10784, %r10789;
	xor.b32  	%r10791, %r10786, %r10790;
	shf.l.wrap.b32 	%r10792, %r10791, %r10791, 7;
	add.s32 	%r10793, %r10751, %r10792;
	xor.b32  	%r10794, %r10765, %r10793;
	shf.l.wrap.b32 	%r10795, %r10794, %r10794, 16;
	add.s32 	%r10796, %r10778, %r10795;
	xor.b32  	%r10797, %r10792, %r10796;
	shf.l.wrap.b32 	%r10798, %r10797, %r10797, 12;
	add.s32 	%r10799, %r10793, %r10798;
	xor.b32  	%r10800, %r10795, %r10799;
	shf.l.wrap.b32 	%r10801, %r10800, %r10800, 8;
	add.s32 	%r10802, %r10796, %r10801;
	xor.b32  	%r10803, %r10798, %r10802;
	shf.l.wrap.b32 	%r10804, %r10803, %r10803, 7;
	add.s32 	%r10805, %r10763, %r10756;
	xor.b32  	%r10806, %r10777, %r10805;
	shf.l.wrap.b32 	%r10807, %r10806, %r10806, 16;
	add.s32 	%r10808, %r10790, %r10807;
	xor.b32  	%r10809, %r10756, %r10808;
	shf.l.wrap.b32 	%r10810, %r10809, %r10809, 12;
	add.s32 	%r10811, %r10805, %r10810;
	xor.b32  	%r10812, %r10807, %r10811;
	shf.l.wrap.b32 	%r10813, %r10812, %r10812, 8;
	add.s32 	%r10814, %r10808, %r10813;
	xor.b32  	%r10815, %r10810, %r10814;
	shf.l.wrap.b32 	%r10816, %r10815, %r10815, 7;
	add.s32 	%r10817, %r10775, %r10768;
	xor.b32  	%r10818, %r10789, %r10817;
	shf.l.wrap.b32 	%r10819, %r10818, %r10818, 16;
	add.s32 	%r10820, %r10754, %r10819;
	xor.b32  	%r10821, %r10768, %r10820;
	shf.l.wrap.b32 	%r10822, %r10821, %r10821, 12;
	add.s32 	%r10823, %r10817, %r10822;
	xor.b32  	%r10824, %r10819, %r10823;
	shf.l.wrap.b32 	%r10825, %r10824, %r10824, 8;
	add.s32 	%r10826, %r10820, %r10825;
	xor.b32  	%r10827, %r10822, %r10826;
	shf.l.wrap.b32 	%r10828, %r10827, %r10827, 7;
	add.s32 	%r10829, %r10787, %r10780;
	xor.b32  	%r10830, %r10753, %r10829;
	shf.l.wrap.b32 	%r10831, %r10830, %r10830, 16;
	add.s32 	%r10832, %r10766, %r10831;
	xor.b32  	%r10833, %r10780, %r10832;
	shf.l.wrap.b32 	%r10834, %r10833, %r10833, 12;
	add.s32 	%r10835, %r10829, %r10834;
	xor.b32  	%r10836, %r10831, %r10835;
	shf.l.wrap.b32 	%r10837, %r10836, %r10836, 8;
	add.s32 	%r10838, %r10832, %r10837;
	xor.b32  	%r10839, %r10834, %r10838;
	shf.l.wrap.b32 	%r10840, %r10839, %r10839, 7;
	add.s32 	%r10841, %r10799, %r10816;
	xor.b32  	%r10842, %r10837, %r10841;
	shf.l.wrap.b32 	%r10843, %r10842, %r10842, 16;
	add.s32 	%r10844, %r10826, %r10843;
	xor.b32  	%r10845, %r10816, %r10844;
	shf.l.wrap.b32 	%r10846, %r10845, %r10845, 12;
	add.s32 	%r10847, %r10841, %r10846;
	xor.b32  	%r10848, %r10843, %r10847;
	shf.l.wrap.b32 	%r10849, %r10848, %r10848, 8;
	add.s32 	%r10850, %r10844, %r10849;
	xor.b32  	%r10851, %r10846, %r10850;
	shf.l.wrap.b32 	%r10852, %r10851, %r10851, 7;
	add.s32 	%r10853, %r10811, %r10828;
	xor.b32  	%r10854, %r10801, %r10853;
	shf.l.wrap.b32 	%r10855, %r10854, %r10854, 16;
	add.s32 	%r10856, %r10838, %r10855;
	xor.b32  	%r10857, %r10828, %r10856;
	shf.l.wrap.b32 	%r10858, %r10857, %r10857, 12;
	add.s32 	%r10859, %r10853, %r10858;
	xor.b32  	%r10860, %r10855, %r10859;
	shf.l.wrap.b32 	%r10861, %r10860, %r10860, 8;
	add.s32 	%r10862, %r10856, %r10861;
	xor.b32  	%r10863, %r10858, %r10862;
	shf.l.wrap.b32 	%r10864, %r10863, %r10863, 7;
	add.s32 	%r10865, %r10823, %r10840;
	xor.b32  	%r10866, %r10813, %r10865;
	shf.l.wrap.b32 	%r10867, %r10866, %r10866, 16;
	add.s32 	%r10868, %r10802, %r10867;
	xor.b32  	%r10869, %r10840, %r10868;
	shf.l.wrap.b32 	%r10870, %r10869, %r10869, 12;
	add.s32 	%r10871, %r10865, %r10870;
	xor.b32  	%r10872, %r10867, %r10871;
	shf.l.wrap.b32 	%r10873, %r10872, %r10872, 8;
	add.s32 	%r10874, %r10868, %r10873;
	xor.b32  	%r10875, %r10870, %r10874;
	shf.l.wrap.b32 	%r10876, %r10875, %r10875, 7;
	add.s32 	%r10877, %r10835, %r10804;
	xor.b32  	%r10878, %r10825, %r10877;
	shf.l.wrap.b32 	%r10879, %r10878, %r10878, 16;
	add.s32 	%r10880, %r10814, %r10879;
	xor.b32  	%r10881, %r10804, %r10880;
	shf.l.wrap.b32 	%r10882, %r10881, %r10881, 12;
	add.s32 	%r10883, %r10877, %r10882;
	xor.b32  	%r10884, %r10879, %r10883;
	shf.l.wrap.b32 	%r10885, %r10884, %r10884, 8;
	add.s32 	%r10886, %r10880, %r10885;
	xor.b32  	%r10887, %r10882, %r10886;
	shf.l.wrap.b32 	%r10888, %r10887, %r10887, 7;
	add.s32 	%r10889, %r10847, %r10888;
	xor.b32  	%r10890, %r10861, %r10889;
	shf.l.wrap.b32 	%r10891, %r10890, %r10890, 16;
	add.s32 	%r10892, %r10874, %r10891;
	xor.b32  	%r10893, %r10888, %r10892;
	shf.l.wrap.b32 	%r10894, %r10893, %r10893, 12;
	add.s32 	%r10895, %r10889, %r10894;
	xor.b32  	%r10896, %r10891, %r10895;
	shf.l.wrap.b32 	%r10897, %r10896, %r10896, 8;
	add.s32 	%r10898, %r10892, %r10897;
	xor.b32  	%r10899, %r10894, %r10898;
	shf.l.wrap.b32 	%r10900, %r10899, %r10899, 7;
	add.s32 	%r10901, %r10859, %r10852;
	xor.b32  	%r10902, %r10873, %r10901;
	shf.l.wrap.b32 	%r10903, %r10902, %r10902, 16;
	add.s32 	%r10904, %r10886, %r10903;
	xor.b32  	%r10905, %r10852, %r10904;
	shf.l.wrap.b32 	%r10906, %r10905, %r10905, 12;
	add.s32 	%r10907, %r10901, %r10906;
	xor.b32  	%r10908, %r10903, %r10907;
	shf.l.wrap.b32 	%r10909, %r10908, %r10908, 8;
	add.s32 	%r10910, %r10904, %r10909;
	xor.b32  	%r10911, %r10906, %r10910;
	shf.l.wrap.b32 	%r10912, %r10911, %r10911, 7;
	add.s32 	%r10913, %r10871, %r10864;
	xor.b32  	%r10914, %r10885, %r10913;
	shf.l.wrap.b32 	%r10915, %r10914, %r10914, 16;
	add.s32 	%r10916, %r10850, %r10915;
	xor.b32  	%r10917, %r10864, %r10916;
	shf.l.wrap.b32 	%r10918, %r10917, %r10917, 12;
	add.s32 	%r10919, %r10913, %r10918;
	xor.b32  	%r10920, %r10915, %r10919;
	shf.l.wrap.b32 	%r10921, %r10920, %r10920, 8;
	add.s32 	%r10922, %r10916, %r10921;
	xor.b32  	%r10923, %r10918, %r10922;
	shf.l.wrap.b32 	%r10924, %r10923, %r10923, 7;
	add.s32 	%r10925, %r10883, %r10876;
	xor.b32  	%r10926, %r10849, %r10925;
	shf.l.wrap.b32 	%r10927, %r10926, %r10926, 16;
	add.s32 	%r10928, %r10862, %r10927;
	xor.b32  	%r10929, %r10876, %r10928;
	shf.l.wrap.b32 	%r10930, %r10929, %r10929, 12;
	add.s32 	%r10931, %r10925, %r10930;
	xor.b32  	%r10932, %r10927, %r10931;
	shf.l.wrap.b32 	%r10933, %r10932, %r10932, 8;
	add.s32 	%r10934, %r10928, %r10933;
	xor.b32  	%r10935, %r10930, %r10934;
	shf.l.wrap.b32 	%r10936, %r10935, %r10935, 7;
	add.s32 	%r10937, %r10895, %r10912;
	xor.b32  	%r10938, %r10933, %r10937;
	shf.l.wrap.b32 	%r10939, %r10938, %r10938, 16;
	add.s32 	%r10940, %r10922, %r10939;
	xor.b32  	%r10941, %r10912, %r10940;
	shf.l.wrap.b32 	%r10942, %r10941, %r10941, 12;
	add.s32 	%r10943, %r10937, %r10942;
	xor.b32  	%r10944, %r10939, %r10943;
	shf.l.wrap.b32 	%r10945, %r10944, %r10944, 8;
	add.s32 	%r10946, %r10940, %r10945;
	xor.b32  	%r10947, %r10942, %r10946;
	shf.l.wrap.b32 	%r10948, %r10947, %r10947, 7;
	add.s32 	%r10949, %r10907, %r10924;
	xor.b32  	%r10950, %r10897, %r10949;
	shf.l.wrap.b32 	%r10951, %r10950, %r10950, 16;
	add.s32 	%r10952, %r10934, %r10951;
	xor.b32  	%r10953, %r10924, %r10952;
	shf.l.wrap.b32 	%r10954, %r10953, %r10953, 12;
	add.s32 	%r10955, %r10949, %r10954;
	xor.b32  	%r10956, %r10951, %r10955;
	shf.l.wrap.b32 	%r10957, %r10956, %r10956, 8;
	add.s32 	%r10958, %r10952, %r10957;
	xor.b32  	%r10959, %r10954, %r10958;
	shf.l.wrap.b32 	%r10960, %r10959, %r10959, 7;
	add.s32 	%r10961, %r10919, %r10936;
	xor.b32  	%r10962, %r10909, %r10961;
	shf.l.wrap.b32 	%r10963, %r10962, %r10962, 16;
	add.s32 	%r10964, %r10898, %r10963;
	xor.b32  	%r10965, %r10936, %r10964;
	shf.l.wrap.b32 	%r10966, %r10965, %r10965, 12;
	add.s32 	%r10967, %r10961, %r10966;
	xor.b32  	%r10968, %r10963, %r10967;
	shf.l.wrap.b32 	%r10969, %r10968, %r10968, 8;
	add.s32 	%r10970, %r10964, %r10969;
	xor.b32  	%r10971, %r10966, %r10970;
	shf.l.wrap.b32 	%r10972, %r10971, %r10971, 7;
	add.s32 	%r10973, %r10931, %r10900;
	xor.b32  	%r10974, %r10921, %r10973;
	shf.l.wrap.b32 	%r10975, %r10974, %r10974, 16;
	add.s32 	%r10976, %r10910, %r10975;
	xor.b32  	%r10977, %r10900, %r10976;
	shf.l.wrap.b32 	%r10978, %r10977, %r10977, 12;
	add.s32 	%r10979, %r10973, %r10978;
	xor.b32  	%r10980, %r10975, %r10979;
	shf.l.wrap.b32 	%r10981, %r10980, %r10980, 8;
	add.s32 	%r10982, %r10976, %r10981;
	xor.b32  	%r10983, %r10978, %r10982;
	shf.l.wrap.b32 	%r10984, %r10983, %r10983, 7;
	add.s32 	%r22015, %r12, %r10943;
	add.s32 	%r22014, %r13, %r10955;
	add.s32 	%r22013, %r14, %r10967;
	add.s32 	%r22012, %r15, %r10979;
	add.s32 	%r22016, %r22023, %r10984;
	add.s32 	%r22017, %r22022, %r10948;
	add.s32 	%r22018, %r22021, %r10960;
	add.s32 	%r22019, %r22020, %r10972;
	xor.b32  	%r10985, %r10605, 1;
	shf.l.wrap.b32 	%r10986, %r10605, %r10985, 16;
	add.s32 	%r10987, %r22023, %r10986;
	xor.b32  	%r10988, %r22023, %r10987;
	shf.l.wrap.b32 	%r10989, %r10988, %r10988, 12;
	add.s32 	%r10990, %r10605, %r10989;
	xor.b32  	%r10991, %r10986, %r10990;
	shf.l.wrap.b32 	%r10992, %r10991, %r10991, 8;
	add.s32 	%r10993, %r10987, %r10992;
	xor.b32  	%r10994, %r10989, %r10993;
	shf.l.wrap.b32 	%r10995, %r10994, %r10994, 7;
	add.s32 	%r10996, %r10990, %r10626;
	xor.b32  	%r10997, %r10645, %r10996;
	shf.l.wrap.b32 	%r10998, %r10997, %r10997, 16;
	add.s32 	%r10999, %r10635, %r10998;
	xor.b32  	%r11000, %r10626, %r10999;
	shf.l.wrap.b32 	%r11001, %r11000, %r11000, 12;
	add.s32 	%r11002, %r10996, %r11001;
	xor.b32  	%r11003, %r10998, %r11002;
	shf.l.wrap.b32 	%r11004, %r11003, %r11003, 8;
	add.s32 	%r11005, %r10999, %r11004;
	xor.b32  	%r11006, %r11001, %r11005;
	shf.l.wrap.b32 	%r11007, %r11006, %r11006, 7;
	xor.b32  	%r11008, %r10992, %r10661;
	shf.l.wrap.b32 	%r11009, %r11008, %r11008, 16;
	add.s32 	%r11010, %r10646, %r11009;
	xor.b32  	%r11011, %r10637, %r11010;
	shf.l.wrap.b32 	%r11012, %r11011, %r11011, 12;
	add.s32 	%r11013, %r10661, %r11012;
	xor.b32  	%r11014, %r11009, %r11013;
	shf.l.wrap.b32 	%r11015, %r11014, %r11014, 8;
	add.s32 	%r11016, %r11010, %r11015;
	xor.b32  	%r11017, %r11012, %r11016;
	shf.l.wrap.b32 	%r11018, %r11017, %r11017, 7;
	add.s32 	%r11019, %r10993, %r10675;
	xor.b32  	%r11020, %r10648, %r11019;
	shf.l.wrap.b32 	%r11021, %r11020, %r11020, 12;
	add.s32 	%r11022, %r10673, %r11021;
	xor.b32  	%r11023, %r10675, %r11022;
	shf.l.wrap.b32 	%r11024, %r11023, %r11023, 8;
	add.s32 	%r11025, %r11019, %r11024;
	xor.b32  	%r11026, %r11021, %r11025;
	shf.l.wrap.b32 	%r11027, %r11026, %r11026, 7;
	add.s32 	%r11028, %r10643, %r10995;
	xor.b32  	%r11029, %r10634, %r11028;
	shf.l.wrap.b32 	%r11030, %r11029, %r11029, 16;
	add.s32 	%r11031, %r10624, %r11030;
	xor.b32  	%r11032, %r10995, %r11031;
	shf.l.wrap.b32 	%r11033, %r11032, %r11032, 12;
	add.s32 	%r11034, %r11028, %r11033;
	xor.b32  	%r11035, %r11030, %r11034;
	shf.l.wrap.b32 	%r11036, %r11035, %r11035, 8;
	add.s32 	%r11037, %r11031, %r11036;
	xor.b32  	%r11038, %r11033, %r11037;
	shf.l.wrap.b32 	%r11039, %r11038, %r11038, 7;
	add.s32 	%r11040, %r11002, %r11039;
	xor.b32  	%r11041, %r11015, %r11040;
	shf.l.wrap.b32 	%r11042, %r11041, %r11041, 16;
	add.s32 	%r11043, %r11025, %r11042;
	xor.b32  	%r11044, %r11039, %r11043;
	shf.l.wrap.b32 	%r11045, %r11044, %r11044, 12;
	add.s32 	%r11046, %r11040, %r11045;
	xor.b32  	%r11047, %r11042, %r11046;
	shf.l.wrap.b32 	%r11048, %r11047, %r11047, 8;
	add.s32 	%r11049, %r11043, %r11048;
	xor.b32  	%r11050, %r11045, %r11049;
	shf.l.wrap.b32 	%r11051, %r11050, %r11050, 7;
	add.s32 	%r11052, %r11013, %r11007;
	xor.b32  	%r11053, %r11024, %r11052;
	shf.l.wrap.b32 	%r11054, %r11053, %r11053, 16;
	add.s32 	%r11055, %r11037, %r11054;
	xor.b32  	%r11056, %r11007, %r11055;
	shf.l.wrap.b32 	%r11057, %r11056, %r11056, 12;
	add.s32 	%r11058, %r11052, %r11057;
	xor.b32  	%r11059, %r11054, %r11058;
	shf.l.wrap.b32 	%r11060, %r11059, %r11059, 8;
	add.s32 	%r11061, %r11055, %r11060;
	xor.b32  	%r11062, %r11057, %r11061;
	shf.l.wrap.b32 	%r11063, %r11062, %r11062, 7;
	add.s32 	%r11064, %r11022, %r11018;
	xor.b32  	%r11065, %r11036, %r11064;
	shf.l.wrap.b32 	%r11066, %r11065, %r11065, 16;
	add.s32 	%r11067, %r11005, %r11066;
	xor.b32  	%r11068, %r11018, %r11067;
	shf.l.wrap.b32 	%r11069, %r11068, %r11068, 12;
	add.s32 	%r11070, %r11064, %r11069;
	xor.b32  	%r11071, %r11066, %r11070;
	shf.l.wrap.b32 	%r11072, %r11071, %r11071, 8;
	add.s32 	%r11073, %r11067, %r11072;
	xor.b32  	%r11074, %r11069, %r11073;
	shf.l.wrap.b32 	%r11075, %r11074, %r11074, 7;
	add.s32 	%r11076, %r11034, %r11027;
	xor.b32  	%r11077, %r11004, %r11076;
	shf.l.wrap.b32 	%r11078, %r11077, %r11077, 16;
	add.s32 	%r11079, %r11016, %r11078;
	xor.b32  	%r11080, %r11027, %r11079;
	shf.l.wrap.b32 	%r11081, %r11080, %r11080, 12;
	add.s32 	%r11082, %r11076, %r11081;
	xor.b32  	%r11083, %r11078, %r11082;
	shf.l.wrap.b32 	%r11084, %r11083, %r11083, 8;
	add.s32 	%r11085, %r11079, %r11084;
	xor.b32  	%r11086, %r11081, %r11085;
	shf.l.wrap.b32 	%r11087, %r11086, %r11086, 7;
	add.s32 	%r11088, %r11046, %r11063;
	xor.b32  	%r11089, %r11084, %r11088;
	shf.l.wrap.b32 	%r11090, %r11089, %r11089, 16;
	add.s32 	%r11091, %r11073, %r11090;
	xor.b32  	%r11092, %r11063, %r11091;
	shf.l.wrap.b32 	%r11093, %r11092, %r11092, 12;
	add.s32 	%r11094, %r11088, %r11093;
	xor.b32  	%r11095, %r11090, %r11094;
	shf.l.wrap.b32 	%r11096, %r11095, %r11095, 8;
	add.s32 	%r11097, %r11091, %r11096;
	xor.b32  	%r11098, %r11093, %r11097;
	shf.l.wrap.b32 	%r11099, %r11098, %r11098, 7;
	add.s32 	%r11100, %r11058, %r11075;
	xor.b32  	%r11101, %r11048, %r11100;
	shf.l.wrap.b32 	%r11102, %r11101, %r11101, 16;
	add.s32 	%r11103, %r11085, %r11102;
	xor.b32  	%r11104, %r11075, %r11103;
	shf.l.wrap.b32 	%r11105, %r11104, %r11104, 12;
	add.s32 	%r11106, %r11100, %r11105;
	xor.b32  	%r11107, %r11102, %r11106;
	shf.l.wrap.b32 	%r11108, %r11107, %r11107, 8;
	add.s32 	%r11109, %r11103, %r11108;
	xor.b32  	%r11110, %r11105, %r11109;
	shf.l.wrap.b32 	%r11111, %r11110, %r11110, 7;
	add.s32 	%r11112, %r11070, %r11087;
	xor.b32  	%r11113, %r11060, %r11112;
	shf.l.wrap.b32 	%r11114, %r11113, %r11113, 16;
	add.s32 	%r11115, %r11049, %r11114;
	xor.b32  	%r11116, %r11087, %r11115;
	shf.l.wrap.b32 	%r11117, %r11116, %r11116, 12;
	add.s32 	%r11118, %r11112, %r11117;
	xor.b32  	%r11119, %r11114, %r11118;
	shf.l.wrap.b32 	%r11120, %r11119, %r11119, 8;
	add.s32 	%r11121, %r11115, %r11120;
	xor.b32  	%r11122, %r11117, %r11121;
	shf.l.wrap.b32 	%r11123, %r11122, %r11122, 7;
	add.s32 	%r11124, %r11082, %r11051;
	xor.b32  	%r11125, %r11072, %r11124;
	shf.l.wrap.b32 	%r11126, %r11125, %r11125, 16;
	add.s32 	%r11127, %r11061, %r11126;
	xor.b32  	%r11128, %r11051, %r11127;
	shf.l.wrap.b32 	%r11129, %r11128, %r11128, 12;
	add.s32 	%r11130, %r11124, %r11129;
	xor.b32  	%r11131, %r11126, %r11130;
	shf.l.wrap.b32 	%r11132, %r11131, %r11131, 8;
	add.s32 	%r11133, %r11127, %r11132;
	xor.b32  	%r11134, %r11129, %r11133;
	shf.l.wrap.b32 	%r11135, %r11134, %r11134, 7;
	add.s32 	%r11136, %r11094, %r11135;
	xor.b32  	%r11137, %r11108, %r11136;
	shf.l.wrap.b32 	%r11138, %r11137, %r11137, 16;
	add.s32 	%r11139, %r11121, %r11138;
	xor.b32  	%r11140, %r11135, %r11139;
	shf.l.wrap.b32 	%r11141, %r11140, %r11140, 12;
	add.s32 	%r11142, %r11136, %r11141;
	xor.b32  	%r11143, %r11138, %r11142;
	shf.l.wrap.b32 	%r11144, %r11143, %r11143, 8;
	add.s32 	%r11145, %r11139, %r11144;
	xor.b32  	%r11146, %r11141, %r11145;
	shf.l.wrap.b32 	%r11147, %r11146, %r11146, 7;
	add.s32 	%r11148, %r11106, %r11099;
	xor.b32  	%r11149, %r11120, %r11148;
	shf.l.wrap.b32 	%r11150, %r11149, %r11149, 16;
	add.s32 	%r11151, %r11133, %r11150;
	xor.b32  	%r11152, %r11099, %r11151;
	shf.l.wrap.b32 	%r11153, %r11152, %r11152, 12;
	add.s32 	%r11154, %r11148, %r11153;
	xor.b32  	%r11155, %r11150, %r11154;
	shf.l.wrap.b32 	%r11156, %r11155, %r11155, 8;
	add.s32 	%r11157, %r11151, %r11156;
	xor.b32  	%r11158, %r11153, %r11157;
	shf.l.wrap.b32 	%r11159, %r11158, %r11158, 7;
	add.s32 	%r11160, %r11118, %r11111;
	xor.b32  	%r11161, %r11132, %r11160;
	shf.l.wrap.b32 	%r11162, %r11161, %r11161, 16;
	add.s32 	%r11163, %r11097, %r11162;
	xor.b32  	%r11164, %r11111, %r11163;
	shf.l.wrap.b32 	%r11165, %r11164, %r11164, 12;
	add.s32 	%r11166, %r11160, %r11165;
	xor.b32  	%r11167, %r11162, %r11166;
	shf.l.wrap.b32 	%r11168, %r11167, %r11167, 8;
	add.s32 	%r11169, %r11163, %r11168;
	xor.b32  	%r11170, %r11165, %r11169;
	shf.l.wrap.b32 	%r11171, %r11170, %r11170, 7;
	add.s32 	%r11172, %r11130, %r11123;
	xor.b32  	%r11173, %r11096, %r11172;
	shf.l.wrap.b32 	%r11174, %r11173, %r11173, 16;
	add.s32 	%r11175, %r11109, %r11174;
	xor.b32  	%r11176, %r11123, %r11175;
	shf.l.wrap.b32 	%r11177, %r11176, %r11176, 12;
	add.s32 	%r11178, %r11172, %r11177;
	xor.b32  	%r11179, %r11174, %r11178;
	shf.l.wrap.b32 	%r11180, %r11179, %r11179, 8;
	add.s32 	%r11181, %r11175, %r11180;
	xor.b32  	%r11182, %r11177, %r11181;
	shf.l.wrap.b32 	%r11183, %r11182, %r11182, 7;
	add.s32 	%r11184, %r11142, %r11159;
	xor.b32  	%r11185, %r11180, %r11184;
	shf.l.wrap.b32 	%r11186, %r11185, %r11185, 16;
	add.s32 	%r11187, %r11169, %r11186;
	xor.b32  	%r11188, %r11159, %r11187;
	shf.l.wrap.b32 	%r11189, %r11188, %r11188, 12;
	add.s32 	%r11190, %r11184, %r11189;
	xor.b32  	%r11191, %r11186, %r11190;
	shf.l.wrap.b32 	%r11192, %r11191, %r11191, 8;
	add.s32 	%r11193, %r11187, %r11192;
	xor.b32  	%r11194, %r11189, %r11193;
	shf.l.wrap.b32 	%r11195, %r11194, %r11194, 7;
	add.s32 	%r11196, %r11154, %r11171;
	xor.b32  	%r11197, %r11144, %r11196;
	shf.l.wrap.b32 	%r11198, %r11197, %r11197, 16;
	add.s32 	%r11199, %r11181, %r11198;
	xor.b32  	%r11200, %r11171, %r11199;
	shf.l.wrap.b32 	%r11201, %r11200, %r11200, 12;
	add.s32 	%r11202, %r11196, %r11201;
	xor.b32  	%r11203, %r11198, %r11202;
	shf.l.wrap.b32 	%r11204, %r11203, %r11203, 8;
	add.s32 	%r11205, %r11199, %r11204;
	xor.b32  	%r11206, %r11201, %r11205;
	shf.l.wrap.b32 	%r11207, %r11206, %r11206, 7;
	add.s32 	%r11208, %r11166, %r11183;
	xor.b32  	%r11209, %r11156, %r11208;
	shf.l.wrap.b32 	%r11210, %r11209, %r11209, 16;
	add.s32 	%r11211, %r11145, %r11210;
	xor.b32  	%r11212, %r11183, %r11211;
	shf.l.wrap.b32 	%r11213, %r11212, %r11212, 12;
	add.s32 	%r11214, %r11208, %r11213;
	xor.b32  	%r11215, %r11210, %r11214;
	shf.l.wrap.b32 	%r11216, %r11215, %r11215, 8;
	add.s32 	%r11217, %r11211, %r11216;
	xor.b32  	%r11218, %r11213, %r11217;
	shf.l.wrap.b32 	%r11219, %r11218, %r11218, 7;
	add.s32 	%r11220, %r11178, %r11147;
	xor.b32  	%r11221, %r11168, %r11220;
	shf.l.wrap.b32 	%r11222, %r11221, %r11221, 16;
	add.s32 	%r11223, %r11157, %r11222;
	xor.b32  	%r11224, %r11147, %r11223;
	shf.l.wrap.b32 	%r11225, %r11224, %r11224, 12;
	add.s32 	%r11226, %r11220, %r11225;
	xor.b32  	%r11227, %r11222, %r11226;
	shf.l.wrap.b32 	%r11228, %r11227, %r11227, 8;
	add.s32 	%r11229, %r11223, %r11228;
	xor.b32  	%r11230, %r11225, %r11229;
	shf.l.wrap.b32 	%r11231, %r11230, %r11230, 7;
	add.s32 	%r11232, %r11190, %r11231;
	xor.b32  	%r11233, %r11204, %r11232;
	shf.l.wrap.b32 	%r11234, %r11233, %r11233, 16;
	add.s32 	%r11235, %r11217, %r11234;
	xor.b32  	%r11236, %r11231, %r11235;
	shf.l.wrap.b32 	%r11237, %r11236, %r11236, 12;
	add.s32 	%r11238, %r11232, %r11237;
	xor.b32  	%r11239, %r11234, %r11238;
	shf.l.wrap.b32 	%r11240, %r11239, %r11239, 8;
	add.s32 	%r11241, %r11202, %r11195;
	xor.b32  	%r11242, %r11216, %r11241;
	shf.l.wrap.b32 	%r11243, %r11242, %r11242, 16;
	add.s32 	%r11244, %r11229, %r11243;
	xor.b32  	%r11245, %r11195, %r11244;
	shf.l.wrap.b32 	%r11246, %r11245, %r11245, 12;
	add.s32 	%r11247, %r11241, %r11246;
	xor.b32  	%r11248, %r11243, %r11247;
	shf.l.wrap.b32 	%r11249, %r11248, %r11248, 8;
	add.s32 	%r11250, %r11244, %r11249;
	xor.b32  	%r11251, %r11246, %r11250;
	shf.l.wrap.b32 	%r11252, %r11251, %r11251, 7;
	add.s32 	%r11253, %r11214, %r11207;
	xor.b32  	%r11254, %r11228, %r11253;
	shf.l.wrap.b32 	%r11255, %r11254, %r11254, 16;
	add.s32 	%r11256, %r11193, %r11255;
	xor.b32  	%r11257, %r11207, %r11256;
	shf.l.wrap.b32 	%r11258, %r11257, %r11257, 12;
	add.s32 	%r11259, %r11253, %r11258;
	xor.b32  	%r11260, %r11255, %r11259;
	shf.l.wrap.b32 	%r11261, %r11260, %r11260, 8;
	add.s32 	%r11262, %r11256, %r11261;
	xor.b32  	%r11263, %r11258, %r11262;
	shf.l.wrap.b32 	%r11264, %r11263, %r11263, 7;
	add.s32 	%r11265, %r11226, %r11219;
	xor.b32  	%r11266, %r11192, %r11265;
	shf.l.wrap.b32 	%r11267, %r11266, %r11266, 16;
	add.s32 	%r11268, %r11205, %r11267;
	xor.b32  	%r11269, %r11219, %r11268;
	shf.l.wrap.b32 	%r11270, %r11269, %r11269, 12;
	add.s32 	%r11271, %r11265, %r11270;
	xor.b32  	%r11272, %r11267, %r11271;
	shf.l.wrap.b32 	%r11273, %r11272, %r11272, 8;
	add.s32 	%r11274, %r11268, %r11273;
	add.s32 	%r11275, %r11238, %r11252;
	xor.b32  	%r11276, %r11273, %r11275;
	shf.l.wrap.b32 	%r11277, %r11276, %r11276, 16;
	add.s32 	%r11278, %r11262, %r11277;
	xor.b32  	%r11279, %r11252, %r11278;
	shr.u32 	%r11280, %r11279, 20;
	add.s32 	%r11281, %r11275, %r11280;
	add.s32 	%r11282, %r11247, %r11264;
	xor.b32  	%r11283, %r11240, %r11282;
	shf.l.wrap.b32 	%r11284, %r11283, %r11283, 16;
	add.s32 	%r11285, %r11274, %r11284;
	xor.b32  	%r11286, %r11264, %r11285;
	shr.u32 	%r11287, %r11286, 20;
	add.s32 	%r11288, %r11282, %r11287;
	add.s32 	%r11289, %r12, %r11281;
	add.s32 	%r11290, %r13, %r11288;
	not.b32 	%r11291, %r22011;
	add.s32 	%r11292, %r515, %r11291;
	mov.b32 	%r11293, 1;
	shl.b32 	%r11294, %r11293, %r11292;
	and.b32  	%r530, %r11294, %r11;
	setp.eq.s32 	%p73, %r530, 0;
	selp.b32 	%r11295, %r11289, %r11290, %p73;
	cvt.u16.u32 	%rs195, %r11295;
	and.b16  	%rs343, %rs195, 1;
	and.b16  	%rs196, %rs341, 255;
	setp.ne.s16 	%p74, %rs196, 1;
	@%p74 bra 	$L__BB2_66;
	setp.eq.s32 	%p75, %r530, 0;
	mul.wide.u32 	%rd56, %r22011, 16;
	add.s64 	%rd57, %rd1, %rd56;
	ld.global.u32 	%r11296, [%rd57+5388];
	selp.b32 	%r11297, %r22015, %r22016, %p75;
	xor.b32  	%r11298, %r11297, %r11296;
	selp.b32 	%r11299, %r22014, %r22017, %p75;
	selp.b32 	%r22015, %r11298, %r22015, %p75;
	selp.b32 	%r22016, %r22016, %r11298, %p75;
	ld.global.u32 	%r11300, [%rd57+5392];
	xor.b32  	%r11301, %r11299, %r11300;
	selp.b32 	%r11302, %r22013, %r22018, %p75;
	selp.b32 	%r22014, %r11301, %r22014, %p75;
	selp.b32 	%r22017, %r22017, %r11301, %p75;
	ld.global.u32 	%r11303, [%rd57+5396];
	xor.b32  	%r11304, %r11302, %r11303;
	selp.b32 	%r11305, %r22012, %r22019, %p75;
	selp.b32 	%r22013, %r11304, %r22013, %p75;
	selp.b32 	%r22018, %r22018, %r11304, %p75;
	ld.global.u32 	%r11306, [%rd57+5400];
	xor.b32  	%r11307, %r11305, %r11306;
	selp.b32 	%r11308, 420, 445, %p75;
	selp.b32 	%r22012, %r11307, %r22012, %p75;
	selp.b32 	%r22019, %r22019, %r11307, %p75;
	add.s32 	%r11309, %r11308, %r22011;
	cvt.u64.u32 	%rd58, %r11309;
	add.s64 	%rd59, %rd1, %rd58;
	ld.global.u8 	%rs197, [%rd59+5368];
	xor.b16  	%rs343, %rs197, %rs343;
$L__BB2_66:
	setp.eq.s32 	%p76, %r530, 0;
	selp.b32 	%r22023, %r22015, %r22016, %p76;
	selp.b32 	%r22022, %r22014, %r22017, %p76;
	selp.b32 	%r22021, %r22013, %r22018, %p76;
	selp.b32 	%r22020, %r22012, %r22019, %p76;
	add.s32 	%r551, %r22011, 1;
	setp.ne.s32 	%p77, %r22011, %r516;
	mov.u16 	%rs341, %rs343;
	mov.u32 	%r22011, %r551;
	@%p77 bra 	$L__BB2_64;
$L__BB2_67:
	st.shared.u32 	[s_mem+49564], %r22023;
	st.shared.v2.u32 	[s_mem+49568], {%r22022, %r22021};
	st.shared.u32 	[s_mem+49576], %r22020;
	st.shared.u8 	[s_mem+49580], %rs343;
$L__BB2_68:
	bar.sync 	0;
	mov.b32 	%r23083, 0;
	mov.u32 	%r11312, %tid.x;
	shl.b32 	%r11313, %r11312, 3;
	and.b32  	%r11314, %r11313, 7936;
	and.b32  	%r11316, %r11312, 31;
	or.b32  	%r11319, %r11, %r11316;
	mov.u32 	%r23084, %r23083;
	mov.u32 	%r23085, %r23083;
	mov.u32 	%r23086, %r23083;
	mov.u32 	%r23087, %r23083;
	mov.u32 	%r23088, %r23083;
	mov.u32 	%r23089, %r23083;
	mov.u32 	%r23090, %r23083;
	mov.u32 	%r23091, %r23083;
	mov.u32 	%r23092, %r23083;
	mov.u32 	%r23093, %r23083;
	mov.u32 	%r23094, %r23083;
	mov.u32 	%r23095, %r23083;
	mov.u32 	%r23096, %r23083;
	mov.u32 	%r23097, %r23083;
	mov.u32 	%r23098, %r23083;
	mov.u32 	%r23099, %r23083;
	mov.u32 	%r23100, %r23083;
	mov.u32 	%r23101, %r23083;
	mov.u32 	%r23102, %r23083;
	mov.u32 	%r23103, %r23083;
	mov.u32 	%r23104, %r23083;
	mov.u32 	%r23105, %r23083;
	mov.u32 	%r23106, %r23083;
	mov.u32 	%r23107, %r23083;
	mov.u32 	%r23108, %r23083;
	mov.u32 	%r23109, %r23083;
	mov.u32 	%r23110, %r23083;
	mov.u32 	%r23111, %r23083;
	mov.u32 	%r23112, %r23083;
	mov.u32 	%r23113, %r23083;
	mov.u32 	%r23114, %r23083;
	mov.u32 	%r23115, %r23083;
	mov.u32 	%r23116, %r23083;
	mov.u32 	%r23117, %r23083;
	mov.u32 	%r23118, %r23083;
	mov.u32 	%r23119, %r23083;
	mov.u32 	%r23120, %r23083;
	mov.u32 	%r23121, %r23083;
	mov.u32 	%r23122, %r23083;
	mov.u32 	%r23123, %r23083;
	mov.u32 	%r23124, %r23083;
	mov.u32 	%r23125, %r23083;
	mov.u32 	%r23126, %r23083;
	mov.u32 	%r23127, %r23083;
	mov.u32 	%r23128, %r23083;
	mov.u32 	%r23129, %r23083;
	mov.u32 	%r23130, %r23083;
	mov.u32 	%r23131, %r23083;
	mov.u32 	%r23132, %r23083;
	mov.u32 	%r23133, %r23083;
	mov.u32 	%r23134, %r23083;
	mov.u32 	%r23135, %r23083;
	mov.u32 	%r23136, %r23083;
	mov.u32 	%r23137, %r23083;
	mov.u32 	%r23138, %r23083;
	mov.u32 	%r23139, %r23083;
	mov.u32 	%r23140, %r23083;
	mov.u32 	%r23141, %r23083;
	mov.u32 	%r23142, %r23083;
	mov.u32 	%r23143, %r23083;
	mov.u32 	%r23144, %r23083;
	mov.u32 	%r23145, %r23083;
	mov.u32 	%r23146, %r23083;
	mov.u32 	%r23147, %r23083;
	mov.u32 	%r23148, %r23083;
	mov.u32 	%r23149, %r23083;
	mov.u32 	%r23150, %r23083;
	mov.u32 	%r23151, %r23083;
	mov.u32 	%r23152, %r23083;
	mov.u32 	%r23153, %r23083;
	mov.u32 	%r23154, %r23083;
	mov.u32 	%r23155, %r23083;
	mov.u32 	%r23156, %r23083;
	mov.u32 	%r23157, %r23083;
	mov.u32 	%r23158, %r23083;
	mov.u32 	%r23159, %r23083;
	mov.u32 	%r23160, %r23083;
	mov.u32 	%r23161, %r23083;
	mov.u32 	%r23162, %r23083;
	mov.u32 	%r23163, %r23083;
	mov.u32 	%r23164, %r23083;
	mov.u32 	%r23165, %r23083;
	mov.u32 	%r23166, %r23083;
	mov.u32 	%r23167, %r23083;
	mov.u32 	%r23168, %r23083;
	mov.u32 	%r23169, %r23083;
	mov.u32 	%r23170, %r23083;
	mov.u32 	%r23171, %r23083;
	mov.u32 	%r23172, %r23083;
	mov.u32 	%r23173, %r23083;
	mov.u32 	%r23174, %r23083;
	mov.u32 	%r23175, %r23083;
	mov.u32 	%r23176, %r23083;
	mov.u32 	%r23177, %r23083;
	mov.u32 	%r23178, %r23083;
	mov.u32 	%r23179, %r23083;
	mov.u32 	%r23180, %r23083;
	mov.u32 	%r23181, %r23083;
	mov.u32 	%r23182, %r23083;
	mov.u32 	%r23183, %r23083;
	mov.u32 	%r23184, %r23083;
	mov.u32 	%r23185, %r23083;
	mov.u32 	%r23186, %r23083;
	mov.u32 	%r23187, %r23083;
	mov.u32 	%r23188, %r23083;
	mov.u32 	%r23189, %r23083;
	mov.u32 	%r23190, %r23083;
	mov.u32 	%r23191, %r23083;
	mov.u32 	%r23192, %r23083;
	mov.u32 	%r23193, %r23083;
	mov.u32 	%r23194, %r23083;
	mov.u32 	%r23195, %r23083;
	mov.u32 	%r23196, %r23083;
	mov.u32 	%r23197, %r23083;
	mov.u32 	%r23198, %r23083;
	mov.u32 	%r23199, %r23083;
	mov.u32 	%r23200, %r23083;
	mov.u32 	%r23201, %r23083;
	mov.u32 	%r23202, %r23083;
	mov.u32 	%r23203, %r23083;
	mov.u32 	%r23204, %r23083;
	mov.u32 	%r23205, %r23083;
	mov.u32 	%r23206, %r23083;
	mov.u32 	%r23207, %r23083;
	mov.u32 	%r23208, %r23083;
	mov.u32 	%r23209, %r23083;
	mov.u32 	%r23210, %r23083;
	mov.u32 	%r23211, %r23083;
	mov.u32 	%r23212, %r23083;
	mov.u32 	%r23213, %r23083;
	mov.u32 	%r23214, %r23083;
	mov.u32 	%r23215, %r23083;
	mov.u32 	%r23216, %r23083;
	mov.u32 	%r23217, %r23083;
	mov.u32 	%r23218, %r23083;
	mov.u32 	%r23219, %r23083;
	mov.u32 	%r23220, %r23083;
	mov.u32 	%r23221, %r23083;
	mov.u32 	%r23222, %r23083;
	mov.u32 	%r23223, %r23083;
	mov.u32 	%r23224, %r23083;
	mov.u32 	%r23225, %r23083;
	mov.u32 	%r23226, %r23083;
	mov.u32 	%r23227, %r23083;
	mov.u32 	%r23228, %r23083;
	mov.u32 	%r23229, %r23083;
	mov.u32 	%r23230, %r23083;
	mov.u32 	%r23231, %r23083;
	mov.u32 	%r23232, %r23083;
	mov.u32 	%r23233, %r23083;
	mov.u32 	%r23234, %r23083;
	mov.u32 	%r23235, %r23083;
	mov.u32 	%r23236, %r23083;
	mov.u32 	%r23237, %r23083;
	mov.u32 	%r23238, %r23083;
	mov.u32 	%r23239, %r23083;
	mov.u32 	%r23240, %r23083;
	mov.u32 	%r23241, %r23083;
	mov.u32 	%r23242, %r23083;
	mov.u32 	%r23243, %r23083;
	mov.u32 	%r23244, %r23083;
	mov.u32 	%r23245, %r23083;
	mov.u32 	%r23246, %r23083;
	mov.u32 	%r23247, %r23083;
	mov.u32 	%r23248, %r23083;
	mov.u32 	%r23249, %r23083;
	mov.u32 	%r23250, %r23083;
	mov.u32 	%r23251, %r23083;
	mov.u32 	%r23252, %r23083;
	mov.u32 	%r23253, %r23083;
	mov.u32 	%r23254, %r23083;
	mov.u32 	%r23255, %r23083;
	mov.u32 	%r23256, %r23083;
	mov.u32 	%r23257, %r23083;
	mov.u32 	%r23258, %r23083;
	mov.u32 	%r23259, %r23083;
	mov.u32 	%r23260, %r23083;
	mov.u32 	%r23261, %r23083;
	mov.u32 	%r23262, %r23083;
	mov.u32 	%r23263, %r23083;
	mov.u32 	%r23264, %r23083;
	mov.u32 	%r23265, %r23083;
	mov.u32 	%r23266, %r23083;
	mov.u32 	%r23267, %r23083;
	mov.u32 	%r23268, %r23083;
	mov.u32 	%r23269, %r23083;
	mov.u32 	%r23270, %r23083;
	mov.u32 	%r23271, %r23083;
	mov.u32 	%r23272, %r23083;
	mov.u32 	%r23273, %r23083;
	mov.u32 	%r23274, %r23083;
	mov.u32 	%r23275, %r23083;
	mov.u32 	%r23276, %r23083;
	mov.u32 	%r23277, %r23083;
	mov.u32 	%r23278, %r23083;
	mov.u32 	%r23279, %r23083;
	mov.u32 	%r23280, %r23083;
	mov.u32 	%r23281, %r23083;
	mov.u32 	%r23282, %r23083;
	mov.u32 	%r23283, %r23083;
	mov.u32 	%r23284, %r23083;
	mov.u32 	%r23285, %r23083;
	mov.u32 	%r23286, %r23083;
	mov.u32 	%r23287, %r23083;
	mov.u32 	%r23288, %r23083;
	mov.u32 	%r23289, %r23083;
	mov.u32 	%r23290, %r23083;
	mov.u32 	%r23291, %r23083;
	mov.u32 	%r23292, %r23083;
	mov.u32 	%r23293, %r23083;
	mov.u32 	%r23294, %r23083;
	mov.u32 	%r23295, %r23083;
	mov.u32 	%r23296, %r23083;
	mov.u32 	%r23297, %r23083;
	mov.u32 	%r23298, %r23083;
	mov.u32 	%r23299, %r23083;
	mov.u32 	%r23300, %r23083;
	mov.u32 	%r23301, %r23083;
	mov.u32 	%r23302, %r23083;
	mov.u32 	%r23303, %r23083;
	mov.u32 	%r23304, %r23083;
	mov.u32 	%r23305, %r23083;
	mov.u32 	%r23306, %r23083;
	mov.u32 	%r23307, %r23083;
	mov.u32 	%r23308, %r23083;
	mov.u32 	%r23309, %r23083;
	mov.u32 	%r23310, %r23083;
	mov.u32 	%r23311, %r23083;
	mov.u32 	%r23312, %r23083;
	mov.u32 	%r23313, %r23083;
	mov.u32 	%r23314, %r23083;
	mov.u32 	%r23315, %r23083;
	mov.u32 	%r23316, %r23083;
	mov.u32 	%r23317, %r23083;
	mov.u32 	%r23318, %r23083;
	mov.u32 	%r23319, %r23083;
	mov.u32 	%r23320, %r23083;
	mov.u32 	%r23321, %r23083;
	mov.u32 	%r23322, %r23083;
	mov.u32 	%r23323, %r23083;
	mov.u32 	%r23324, %r23083;
	mov.u32 	%r23325, %r23083;
	mov.u32 	%r23326, %r23083;
	mov.u32 	%r23327, %r23083;
	mov.u32 	%r23328, %r23083;
	mov.u32 	%r23329, %r23083;
	mov.u32 	%r23330, %r23083;
	mov.u32 	%r23331, %r23083;
	mov.u32 	%r23332, %r23083;
	mov.u32 	%r23333, %r23083;
	mov.u32 	%r23334, %r23083;
	mov.u32 	%r23335, %r23083;
	mov.u32 	%r23336, %r23083;
	mov.u32 	%r23337, %r23083;
	mov.u32 	%r23338, %r23083;
	mov.u32 	%r23339, %r23083;
	mov.u32 	%r23340, %r23083;
	mov.u32 	%r23341, %r23083;
	mov.u32 	%r23342, %r23083;
	mov.u32 	%r23343, %r23083;
	mov.u32 	%r23344, %r23083;
	mov.u32 	%r23345, %r23083;
	mov.u32 	%r23346, %r23083;
	mov.u32 	%r23347, %r23083;
	mov.u32 	%r23348, %r23083;
	mov.u32 	%r23349, %r23083;
	mov.u32 	%r23350, %r23083;
	mov.u32 	%r23351, %r23083;
	mov.u32 	%r23352, %r23083;
	mov.u32 	%r23353, %r23083;
	mov.u32 	%r23354, %r23083;
	mov.u32 	%r23355, %r23083;
	mov.u32 	%r23356, %r23083;
	mov.u32 	%r23357, %r23083;
	mov.u32 	%r23358, %r23083;
	mov.u32 	%r23359, %r23083;
	mov.u32 	%r23360, %r23083;
	mov.u32 	%r23361, %r23083;
	mov.u32 	%r23362, %r23083;
	mov.u32 	%r23363, %r23083;
	mov.u32 	%r23364, %r23083;
	mov.u32 	%r23365, %r23083;
	mov.u32 	%r23366, %r23083;
	mov.u32 	%r23367, %r23083;
	mov.u32 	%r23368, %r23083;
	mov.u32 	%r23369, %r23083;
	mov.u32 	%r23370, %r23083;
	mov.u32 	%r23371, %r23083;
	mov.u32 	%r23372, %r23083;
	mov.u32 	%r23373, %r23083;
	mov.u32 	%r23374, %r23083;
	mov.u32 	%r23375, %r23083;
	mov.u32 	%r23376, %r23083;
	mov.u32 	%r23377, %r23083;
	mov.u32 	%r23378, %r23083;
	mov.u32 	%r23379, %r23083;
	mov.u32 	%r23380, %r23083;
	mov.u32 	%r23381, %r23083;
	mov.u32 	%r23382, %r23083;
	mov.u32 	%r23383, %r23083;
	mov.u32 	%r23384, %r23083;
	mov.u32 	%r23385, %r23083;
	mov.u32 	%r23386, %r23083;
	mov.u32 	%r23387, %r23083;
	mov.u32 	%r23388, %r23083;
	mov.u32 	%r23389, %r23083;
	mov.u32 	%r23390, %r23083;
	mov.u32 	%r23391, %r23083;
	mov.u32 	%r23392, %r23083;
	mov.u32 	%r23393, %r23083;
	mov.u32 	%r23394, %r23083;
	mov.u32 	%r23395, %r23083;
	mov.u32 	%r23396, %r23083;
	mov.u32 	%r23397, %r23083;
	mov.u32 	%r23398, %r23083;
	mov.u32 	%r23399, %r23083;
	mov.u32 	%r23400, %r23083;
	mov.u32 	%r23401, %r23083;
	mov.u32 	%r23402, %r23083;
	mov.u32 	%r23403, %r23083;
	mov.u32 	%r23404, %r23083;
	mov.u32 	%r23405, %r23083;
	mov.u32 	%r23406, %r23083;
	mov.u32 	%r23407, %r23083;
	mov.u32 	%r23408, %r23083;
	mov.u32 	%r23409, %r23083;
	mov.u32 	%r23410, %r23083;
	mov.u32 	%r23411, %r23083;
	mov.u32 	%r23412, %r23083;
	mov.u32 	%r23413, %r23083;
	mov.u32 	%r23414, %r23083;
	mov.u32 	%r23415, %r23083;
	mov.u32 	%r23416, %r23083;
	mov.u32 	%r23417, %r23083;
	mov.u32 	%r23418, %r23083;
	mov.u32 	%r23419, %r23083;
	mov.u32 	%r23420, %r23083;
	mov.u32 	%r23421, %r23083;
	mov.u32 	%r23422, %r23083;
	mov.u32 	%r23423, %r23083;
	mov.u32 	%r23424, %r23083;
	mov.u32 	%r23425, %r23083;
	mov.u32 	%r23426, %r23083;
	mov.u32 	%r23427, %r23083;
	mov.u32 	%r23428, %r23083;
	mov.u32 	%r23429, %r23083;
	mov.u32 	%r23430, %r23083;
	mov.u32 	%r23431, %r23083;
	mov.u32 	%r23432, %r23083;
	mov.u32 	%r23433, %r23083;
	mov.u32 	%r23434, %r23083;
	mov.u32 	%r23435, %r23083;
	mov.u32 	%r23436, %r23083;
	mov.u32 	%r23437, %r23083;
	mov.u32 	%r23438, %r23083;
	mov.u32 	%r23439, %r23083;
	mov.u32 	%r23440, %r23083;
	mov.u32 	%r23441, %r23083;
	mov.u32 	%r23442, %r23083;
	mov.u32 	%r23443, %r23083;
	mov.u32 	%r23444, %r23083;
	mov.u32 	%r23445, %r23083;
	mov.u32 	%r23446, %r23083;
	mov.u32 	%r23447, %r23083;
	mov.u32 	%r23448, %r23083;
	mov.u32 	%r23449, %r23083;
	mov.u32 	%r23450, %r23083;
	mov.u32 	%r23451, %r23083;
	mov.u32 	%r23452, %r23083;
	mov.u32 	%r23453, %r23083;
	mov.u32 	%r23454, %r23083;
	mov.u32 	%r23455, %r23083;
	mov.u32 	%r23456, %r23083;
	mov.u32 	%r23457, %r23083;
	mov.u32 	%r23458, %r23083;
	mov.u32 	%r23459, %r23083;
	mov.u32 	%r23460, %r23083;
	mov.u32 	%r23461, %r23083;
	mov.u32 	%r23462, %r23083;
	mov.u32 	%r23463, %r23083;
	mov.u32 	%r23464, %r23083;
	mov.u32 	%r23465, %r23083;
	mov.u32 	%r23466, %r23083;
	mov.u32 	%r22408, %r23083;
$L__BB2_69:
	ld.param.u32 	%r21803, [fused_batch_pir_kernel_4_param_4];
	add.s32 	%r11315, %r22408, %r11314;
	add.s32 	%r11320, %r11319, %r11315;
	setp.ge.s32 	%p78, %r11320, %r21803;
	mov.b32 	%r22415, 0;
	mov.u32 	%r22416, %r22415;
	mov.u32 	%r22417, %r22415;
	mov.u32 	%r22418, %r22415;
	@%p78 bra 	$L__BB2_83;
	ld.param.u64 	%rd226, [fused_batch_pir_kernel_4_param_1];
	cvta.to.global.u64 	%rd60, %rd226;
	ld.global.u8 	%rs198, [%rd60+17];
	max.u16 	%rs199, %rs198, 11;
	cvt.u32.u16 	%r22414, %rs199;
	add.s32 	%r11321, %r22414, -11;
	ld.shared.v4.u32 	{%r22418, %r22417, %r22416, %r22415}, [s_mem+49344];
	ld.shared.u8 	%rs344, [s_mem+49360];
	cvt.u32.u16 	%r946, %rs198;
	setp.ge.u32 	%p79, %r11321, %r946;
	@%p79 bra 	$L__BB2_75;
	ld.param.u64 	%rd227, [fused_batch_pir_kernel_4_param_1];
	sub.s32 	%r22413, %r946, %r22414;
	add.s32 	%r11322, %r22414, -11;
	cvt.u64.u32 	%rd61, %r11322;
	cvta.to.global.u64 	%rd62, %rd227;
	add.s64 	%rd300, %rd62, %rd61;
	mul.wide.u32 	%rd63, %r11322, 16;
	add.s64 	%rd64, %rd62, %rd63;
	add.s64 	%rd299, %rd64, 32;
	mov.u16 	%rs345, %rs344;
$L__BB2_72:
	ld.const.u32 	%r11323, [CHACHA_CONSTANTS];
	add.s32 	%r11324, %r11323, %r22418;
	shf.l.wrap.b32 	%r11325, %r11324, %r11324, 16;
	add.s32 	%r11326, %r22418, %r11325;
	xor.b32  	%r11327, %r22418, %r11326;
	shf.l.wrap.b32 	%r11328, %r11327, %r11327, 12;
	add.s32 	%r11329, %r11324, %r11328;
	xor.b32  	%r11330, %r11325, %r11329;
	shf.l.wrap.b32 	%r11331, %r11330, %r11330, 8;
	add.s32 	%r11332, %r11326, %r11331;
	xor.b32  	%r11333, %r11328, %r11332;
	shf.l.wrap.b32 	%r11334, %r11333, %r11333, 7;
	ld.const.u32 	%r11335, [CHACHA_CONSTANTS+4];
	add.s32 	%r11336, %r11335, %r22417;
	shf.l.wrap.b32 	%r11337, %r11336, %r11336, 16;
	add.s32 	%r11338, %r22417, %r11337;
	xor.b32  	%r11339, %r22417, %r11338;
	shf.l.wrap.b32 	%r11340, %r11339, %r11339, 12;
	add.s32 	%r11341, %r11336, %r11340;
	xor.b32  	%r11342, %r11337, %r11341;
	shf.l.wrap.b32 	%r11343, %r11342, %r11342, 8;
	add.s32 	%r11344, %r11338, %r11343;
	xor.b32  	%r11345, %r11340, %r11344;
	shf.l.wrap.b32 	%r11346, %r11345, %r11345, 7;
	ld.const.u32 	%r11347, [CHACHA_CONSTANTS+8];
	add.s32 	%r11348, %r11347, %r22416;
	shf.l.wrap.b32 	%r11349, %r11348, %r11348, 16;
	add.s32 	%r11350, %r22416, %r11349;
	xor.b32  	%r11351, %r22416, %r11350;
	shf.l.wrap.b32 	%r11352, %r11351, %r11351, 12;
	add.s32 	%r11353, %r11348, %r11352;
	xor.b32  	%r11354, %r11349, %r11353;
	shf.l.wrap.b32 	%r11355, %r11354, %r11354, 8;
	add.s32 	%r11356, %r11350, %r11355;
	xor.b32  	%r11357, %r11352, %r11356;
	shf.l.wrap.b32 	%r11358, %r11357, %r11357, 7;
	ld.const.u32 	%r11359, [CHACHA_CONSTANTS+12];
	add.s32 	%r11360, %r11359, %r22415;
	shf.l.wrap.b32 	%r11361, %r11360, %r11360, 16;
	add.s32 	%r11362, %r22415, %r11361;
	xor.b32  	%r11363, %r22415, %r11362;
	shf.l.wrap.b32 	%r11364, %r11363, %r11363, 12;
	add.s32 	%r11365, %r11360, %r11364;
	xor.b32  	%r11366, %r11361, %r11365;
	shf.l.wrap.b32 	%r11367, %r11366, %r11366, 8;
	add.s32 	%r11368, %r11362, %r11367;
	xor.b32  	%r11369, %r11364, %r11368;
	shf.l.wrap.b32 	%r11370, %r11369, %r11369, 7;
	add.s32 	%r11371, %r11329, %r11346;
	xor.b32  	%r11372, %r11367, %r11371;
	shf.l.wrap.b32 	%r11373, %r11372, %r11372, 16;
	add.s32 	%r11374, %r11356, %r11373;
	xor.b32  	%r11375, %r11346, %r11374;
	shf.l.wrap.b32 	%r11376, %r11375, %r11375, 12;
	add.s32 	%r11377, %r11371, %r11376;
	xor.b32  	%r11378, %r11373, %r11377;
	shf.l.wrap.b32 	%r11379, %r11378, %r11378, 8;
	add.s32 	%r11380, %r11374, %r11379;
	xor.b32  	%r11381, %r11376, %r11380;
	shf.l.wrap.b32 	%r11382, %r11381, %r11381, 7;
	add.s32 	%r11383, %r11341, %r11358;
	xor.b32  	%r11384, %r11331, %r11383;
	shf.l.wrap.b32 	%r11385, %r11384, %r11384, 16;
	add.s32 	%r11386, %r11368, %r11385;
	xor.b32  	%r11387, %r11358, %r11386;
	shf.l.wrap.b32 	%r11388, %r11387, %r11387, 12;
	add.s32 	%r11389, %r11383, %r11388;
	xor.b32  	%r11390, %r11385, %r11389;
	shf.l.wrap.b32 	%r11391, %r11390, %r11390, 8;
	add.s32 	%r11392, %r11386, %r11391;
	xor.b32  	%r11393, %r11388, %r11392;
	shf.l.wrap.b32 	%r11394, %r11393, %r11393, 7;
	add.s32 	%r11395, %r11353, %r11370;
	xor.b32  	%r11396, %r11343, %r11395;
	shf.l.wrap.b32 	%r11397, %r11396, %r11396, 16;
	add.s32 	%r11398, %r11332, %r11397;
	xor.b32  	%r11399, %r11370, %r11398;
	shf.l.wrap.b32 	%r11400, %r11399, %r11399, 12;
	add.s32 	%r11401, %r11395, %r11400;
	xor.b32  	%r11402, %r11397, %r11401;
	shf.l.wrap.b32 	%r11403, %r11402, %r11402, 8;
	add.s32 	%r11404, %r11398, %r11403;
	xor.b32  	%r11405, %r11400, %r11404;
	shf.l.wrap.b32 	%r11406, %r11405, %r11405, 7;
	add.s32 	%r11407, %r11365, %r11334;
	xor.b32  	%r11408, %r11355, %r11407;
	shf.l.wrap.b32 	%r11409, %r11408, %r11408, 16;
	add.s32 	%r11410, %r11344, %r11409;
	xor.b32  	%r11411, %r11334, %r11410;
	shf.l.wrap.b32 	%r11412, %r11411, %r11411, 12;
	add.s32 	%r11413, %r11407, %r11412;
	xor.b32  	%r11414, %r11409, %r11413;
	shf.l.wrap.b32 	%r11415, %r11414, %r11414, 8;
	add.s32 	%r11416, %r11410, %r11415;
	xor.b32  	%r11417, %r11412, %r11416;
	shf.l.wrap.b32 	%r11418, %r11417, %r11417, 7;
	add.s32 	%r11419, %r11377, %r11418;
	xor.b32  	%r11420, %r11391, %r11419;
	shf.l.wrap.b32 	%r11421, %r11420, %r11420, 16;
	add.s32 	%r11422, %r11404, %r11421;
	xor.b32  	%r11423, %r11418, %r11422;
	shf.l.wrap.b32 	%r11424, %r11423, %r11423, 12;
	add.s32 	%r11425, %r11419, %r11424;
	xor.b32  	%r11426, %r11421, %r11425;
	shf.l.wrap.b32 	%r11427, %r11426, %r11426, 8;
	add.s32 	%r11428, %r11422, %r11427;
	xor.b32  	%r11429, %r11424, %r11428;
	shf.l.wrap.b32 	%r11430, %r11429, %r11429, 7;
	add.s32 	%r11431, %r11389, %r11382;
	xor.b32  	%r11432, %r11403, %r11431;
	shf.l.wrap.b32 	%r11433, %r11432, %r11432, 16;
	add.s32 	%r11434, %r11416, %r11433;
	xor.b32  	%r11435, %r11382, %r11434;
	shf.l.wrap.b32 	%r11436, %r11435, %r11435, 12;
	add.s32 	%r11437, %r11431, %r11436;
	xor.b32  	%r11438, %r11433, %r11437;
	shf.l.wrap.b32 	%r11439, %r11438, %r11438, 8;
	add.s32 	%r11440, %r11434, %r11439;
	xor.b32  	%r11441, %r11436, %r11440;
	shf.l.wrap.b32 	%r11442, %r11441, %r11441, 7;
	add.s32 	%r11443, %r11401, %r11394;
	xor.b32  	%r11444, %r11415, %r11443;
	shf.l.wrap.b32 	%r11445, %r11444, %r11444, 16;
	add.s32 	%r11446, %r11380, %r11445;
	xor.b32  	%r11447, %r11394, %r11446;
	shf.l.wrap.b32 	%r11448, %r11447, %r11447, 12;
	add.s32 	%r11449, %r11443, %r11448;
	xor.b32  	%r11450, %r11445, %r11449;
	shf.l.wrap.b32 	%r11451, %r11450, %r11450, 8;
	add.s32 	%r11452, %r11446, %r11451;
	xor.b32  	%r11453, %r11448, %r11452;
	shf.l.wrap.b32 	%r11454, %r11453, %r11453, 7;
	add.s32 	%r11455, %r11413, %r11406;
	xor.b32  	%r11456, %r11379, %r11455;
	shf.l.wrap.b32 	%r11457, %r11456, %r11456, 16;
	add.s32 	%r11458, %r11392, %r11457;
	xor.b32  	%r11459, %r11406, %r11458;
	shf.l.wrap.b32 	%r11460, %r11459, %r11459, 12;
	add.s32 	%r11461, %r11455, %r11460;
	xor.b32  	%r11462, %r11457, %r11461;
	shf.l.wrap.b32 	%r11463, %r11462, %r11462, 8;
	add.s32 	%r11464, %r11458, %r11463;
	xor.b32  	%r11465, %r11460, %r11464;
	shf.l.wrap.b32 	%r11466, %r11465, %r11465, 7;
	add.s32 	%r11467, %r11425, %r11442;
	xor.b32  	%r11468, %r11463, %r11467;
	shf.l.wrap.b32 	%r11469, %r11468, %r11468, 16;
	add.s32 	%r11470, %r11452, %r11469;
	xor.b32  	%r11471, %r11442, %r11470;
	shf.l.wrap.b32 	%r11472, %r11471, %r11471, 12;
	add.s32 	%r11473, %r11467, %r11472;
	xor.b32  	%r11474, %r11469, %r11473;
	shf.l.wrap.b32 	%r11475, %r11474, %r11474, 8;
	add.s32 	%r11476, %r11470, %r11475;
	xor.b32  	%r11477, %r11472, %r11476;
	shf.l.wrap.b32 	%r11478, %r11477, %r11477, 7;
	add.s32 	%r11479, %r11437, %r11454;
	xor.b32  	%r11480, %r11427, %r11479;
	shf.l.wrap.b32 	%r11481, %r11480, %r11480, 16;
	add.s32 	%r11482, %r11464, %r11481;
	xor.b32  	%r11483, %r11454, %r11482;
	shf.l.wrap.b32 	%r11484, %r11483, %r11483, 12;
	add.s32 	%r11485, %r11479, %r11484;
	xor.b32  	%r11486, %r11481, %r11485;
	shf.l.wrap.b32 	%r11487, %r11486, %r11486, 8;
	add.s32 	%r11488, %r11482, %r11487;
	xor.b32  	%r11489, %r11484, %r11488;
	shf.l.wrap.b32 	%r11490, %r11489, %r11489, 7;
	add.s32 	%r11491, %r11449, %r11466;
	xor.b32  	%r11492, %r11439, %r11491;
	shf.l.wrap.b32 	%r11493, %r11492, %r11492, 16;
	add.s32 	%r11494, %r11428, %r11493;
	xor.b32  	%r11495, %r11466, %r11494;
	shf.l.wrap.b32 	%r11496, %r11495, %r11495, 12;
	add.s32 	%r11497, %r11491, %r11496;
	xor.b32  	%r11498, %r11493, %r11497;
	shf.l.wrap.b32 	%r11499, %r11498, %r11498, 8;
	add.s32 	%r11500, %r11494, %r11499;
	xor.b32  	%r11501, %r11496, %r11500;
	shf.l.wrap.b32 	%r11502, %r11501, %r11501, 7;
	add.s32 	%r11503, %r11461, %r11430;
	xor.b32  	%r11504, %r11451, %r11503;
	shf.l.wrap.b32 	%r11505, %r11504, %r11504, 16;
	add.s32 	%r11506, %r11440, %r11505;
	xor.b32  	%r11507, %r11430, %r11506;
	shf.l.wrap.b32 	%r11508, %r11507, %r11507, 12;
	add.s32 	%r11509, %r11503, %r11508;
	xor.b32  	%r11510, %r11505, %r11509;
	shf.l.wrap.b32 	%r11511, %r11510, %r11510, 8;
	add.s32 	%r11512, %r11506, %r11511;
	xor.b32  	%r11513, %r11508, %r11512;
	shf.l.wrap.b32 	%r11514, %r11513, %r11513, 7;
	add.s32 	%r11515, %r11473, %r11514;
	xor.b32  	%r11516, %r11487, %r11515;
	shf.l.wrap.b32 	%r11517, %r11516, %r11516, 16;
	add.s32 	%r11518, %r11500, %r11517;
	xor.b32  	%r11519, %r11514, %r11518;
	shf.l.wrap.b32 	%r11520, %r11519, %r11519, 12;
	add.s32 	%r11521, %r11515, %r11520;
	xor.b32  	%r11522, %r11517, %r11521;
	shf.l.wrap.b32 	%r11523, %r11522, %r11522, 8;
	add.s32 	%r11524, %r11518, %r11523;
	xor.b32  	%r11525, %r11520, %r11524;
	shf.l.wrap.b32 	%r11526, %r11525, %r11525, 7;
	add.s32 	%r11527, %r11485, %r11478;
	xor.b32  	%r11528, %r11499, %r11527;
	shf.l.wrap.b32 	%r11529, %r11528, %r11528, 16;
	add.s32 	%r11530, %r11512, %r11529;
	xor.b32  	%r11531, %r11478, %r11530;
	shf.l.wrap.b32 	%r11532, %r11531, %r11531, 12;
	add.s32 	%r11533, %r11527, %r11532;
	xor.b32  	%r11534, %r11529, %r11533;
	shf.l.wrap.b32 	%r11535, %r11534, %r11534, 8;
	add.s32 	%r11536, %r11530, %r11535;
	xor.b32  	%r11537, %r11532, %r11536;
	shf.l.wrap.b32 	%r11538, %r11537, %r11537, 7;
	add.s32 	%r11539, %r11497, %r11490;
	xor.b32  	%r11540, %r11511, %r11539;
	shf.l.wrap.b32 	%r11541, %r11540, %r11540, 16;
	add.s32 	%r11542, %r11476, %r11541;
	xor.b32  	%r11543, %r11490, %r11542;
	shf.l.wrap.b32 	%r11544, %r11543, %r11543, 12;
	add.s32 	%r11545, %r11539, %r11544;
	xor.b32  	%r11546, %r11541, %r11545;
	shf.l.wrap.b32 	%r11547, %r11546, %r11546, 8;
	add.s32 	%r11548, %r11542, %r11547;
	xor.b32  	%r11549, %r11544, %r11548;
	shf.l.wrap.b32 	%r11550, %r11549, %r11549, 7;
	add.s32 	%r11551, %r11509, %r11502;
	xor.b32  	%r11552, %r11475, %r11551;
	shf.l.wrap.b32 	%r11553, %r11552, %r11552, 16;
	add.s32 	%r11554, %r11488, %r11553;
	xor.b32  	%r11555, %r11502, %r11554;
	shf.l.wrap.b32 	%r11556, %r11555, %r11555, 12;
	add.s32 	%r11557, %r11551, %r11556;
	xor.b32  	%r11558, %r11553, %r11557;
	shf.l.wrap.b32 	%r11559, %r11558, %r11558, 8;
	add.s32 	%r11560, %r11554, %r11559;
	xor.b32  	%r11561, %r11556, %r11560;
	shf.l.wrap.b32 	%r11562, %r11561, %r11561, 7;
	add.s32 	%r11563, %r11521, %r11538;
	xor.b32  	%r11564, %r11559, %r11563;
	shf.l.wrap.b32 	%r11565, %r11564, %r11564, 16;
	add.s32 	%r11566, %r11548, %r11565;
	xor.b32  	%r11567, %r11538, %r11566;
	shf.l.wrap.b32 	%r11568, %r11567, %r11567, 12;
	add.s32 	%r11569, %r11563, %r11568;
	xor.b32  	%r11570, %r11565, %r11569;
	shf.l.wrap.b32 	%r11571, %r11570, %r11570, 8;
	add.s32 	%r11572, %r11566, %r11571;
	xor.b32  	%r11573, %r11568, %r11572;
	shf.l.wrap.b32 	%r11574, %r11573, %r11573, 7;
	add.s32 	%r11575, %r11533, %r11550;
	xor.b32  	%r11576, %r11523, %r11575;
	shf.l.wrap.b32 	%r11577, %r11576, %r11576, 16;
	add.s32 	%r11578, %r11560, %r11577;
	xor.b32  	%r11579, %r11550, %r11578;
	shf.l.wrap.b32 	%r11580, %r11579, %r11579, 12;
	add.s32 	%r11581, %r11575, %r11580;
	xor.b32  	%r11582, %r11577, %r11581;
	shf.l.wrap.b32 	%r11583, %r11582, %r11582, 8;
	add.s32 	%r11584, %r11578, %r11583;
	xor.b32  	%r11585, %r11580, %r11584;
	shf.l.wrap.b32 	%r11586, %r11585, %r11585, 7;
	add.s32 	%r11587, %r11545, %r11562;
	xor.b32  	%r11588, %r11535, %r11587;
	shf.l.wrap.b32 	%r11589, %r11588, %r11588, 16;
	add.s32 	%r11590, %r11524, %r11589;
	xor.b32  	%r11591, %r11562, %r11590;
	shf.l.wrap.b32 	%r11592, %r11591, %r11591, 12;
	add.s32 	%r11593, %r11587, %r11592;
	xor.b32  	%r11594, %r11589, %r11593;
	shf.l.wrap.b32 	%r11595, %r11594, %r11594, 8;
	add.s32 	%r11596, %r11590, %r11595;
	xor.b32  	%r11597, %r11592, %r11596;
	shf.l.wrap.b32 	%r11598, %r11597, %r11597, 7;
	add.s32 	%r11599, %r11557, %r11526;
	xor.b32  	%r11600, %r11547, %r11599;
	shf.l.wrap.b32 	%r11601, %r11600, %r11600, 16;
	add.s32 	%r11602, %r11536, %r11601;
	xor.b32  	%r11603, %r11526, %r11602;
	shf.l.wrap.b32 	%r11604, %r11603, %r11603, 12;
	add.s32 	%r11605, %r11599, %r11604;
	xor.b32  	%r11606, %r11601, %r11605;
	shf.l.wrap.b32 	%r11607, %r11606, %r11606, 8;
	add.s32 	%r11608, %r11602, %r11607;
	xor.b32  	%r11609, %r11604, %r11608;
	shf.l.wrap.b32 	%r11610, %r11609, %r11609, 7;
	add.s32 	%r11611, %r11569, %r11610;
	xor.b32  	%r11612, %r11583, %r11611;
	shf.l.wrap.b32 	%r11613, %r11612, %r11612, 16;
	add.s32 	%r11614, %r11596, %r11613;
	xor.b32  	%r11615, %r11610, %r11614;
	shf.l.wrap.b32 	%r11616, %r11615, %r11615, 12;
	add.s32 	%r11617, %r11611, %r11616;
	xor.b32  	%r11618, %r11613, %r11617;
	shf.l.wrap.b32 	%r11619, %r11618, %r11618, 8;
	add.s32 	%r11620, %r11614, %r11619;
	xor.b32  	%r11621, %r11616, %r11620;
	shf.l.wrap.b32 	%r11622, %r11621, %r11621, 7;
	add.s32 	%r11623, %r11581, %r11574;
	xor.b32  	%r11624, %r11595, %r11623;
	shf.l.wrap.b32 	%r11625, %r11624, %r11624, 16;
	add.s32 	%r11626, %r11608, %r11625;
	xor.b32  	%r11627, %r11574, %r11626;
	shf.l.wrap.b32 	%r11628, %r11627, %r11627, 12;
	add.s32 	%r11629, %r11623, %r11628;
	xor.b32  	%r11630, %r11625, %r11629;
	shf.l.wrap.b32 	%r11631, %r11630, %r11630, 8;
	add.s32 	%r11632, %r11626, %r11631;
	xor.b32  	%r11633, %r11628, %r11632;
	shf.l.wrap.b32 	%r11634, %r11633, %r11633, 7;
	add.s32 	%r11635, %r11593, %r11586;
	xor.b32  	%r11636, %r11607, %r11635;
	shf.l.wrap.b32 	%r11637, %r11636, %r11636, 16;
	add.s32 	%r11638, %r11572, %r11637;
	xor.b32  	%r11639, %r11586, %r11638;
	shf.l.wrap.b32 	%r11640, %r11639, %r11639, 12;
	add.s32 	%r11641, %r11635, %r11640;
	xor.b32  	%r11642, %r11637, %r11641;
	shf.l.wrap.b32 	%r11643, %r11642, %r11642, 8;
	add.s32 	%r11644, %r11638, %r11643;
	xor.b32  	%r11645, %r11640, %r11644;
	shf.l.wrap.b32 	%r11646, %r11645, %r11645, 7;
	add.s32 	%r11647, %r11605, %r11598;
	xor.b32  	%r11648, %r11571, %r11647;
	shf.l.wrap.b32 	%r11649, %r11648, %r11648, 16;
	add.s32 	%r11650, %r11584, %r11649;
	xor.b32  	%r11651, %r11598, %r11650;
	shf.l.wrap.b32 	%r11652, %r11651, %r11651, 12;
	add.s32 	%r11653, %r11647, %r11652;
	xor.b32  	%r11654, %r11649, %r11653;
	shf.l.wrap.b32 	%r11655, %r11654, %r11654, 8;
	add.s32 	%r11656, %r11650, %r11655;
	xor.b32  	%r11657, %r11652, %r11656;
	shf.l.wrap.b32 	%r11658, %r11657, %r11657, 7;
	add.s32 	%r11659, %r11617, %r11634;
	xor.b32  	%r11660, %r11655, %r11659;
	shf.l.wrap.b32 	%r11661, %r11660, %r11660, 16;
	add.s32 	%r11662, %r11644, %r11661;
	xor.b32  	%r11663, %r11634, %r11662;
	shf.l.wrap.b32 	%r11664, %r11663, %r11663, 12;
	add.s32 	%r11665, %r11659, %r11664;
	xor.b32  	%r11666, %r11661, %r11665;
	shf.l.wrap.b32 	%r11667, %r11666, %r11666, 8;
	add.s32 	%r11668, %r11662, %r11667;
	xor.b32  	%r11669, %r11664, %r11668;
	shf.l.wrap.b32 	%r11670, %r11669, %r11669, 7;
	add.s32 	%r11671, %r11629, %r11646;
	xor.b32  	%r11672, %r11619, %r11671;
	shf.l.wrap.b32 	%r11673, %r11672, %r11672, 16;
	add.s32 	%r11674, %r11656, %r11673;
	xor.b32  	%r11675, %r11646, %r11674;
	shf.l.wrap.b32 	%r11676, %r11675, %r11675, 12;
	add.s32 	%r11677, %r11671, %r11676;
	xor.b32  	%r11678, %r11673, %r11677;
	shf.l.wrap.b32 	%r11679, %r11678, %r11678, 8;
	add.s32 	%r11680, %r11674, %r11679;
	xor.b32  	%r11681, %r11676, %r11680;
	shf.l.wrap.b32 	%r11682, %r11681, %r11681, 7;
	add.s32 	%r11683, %r11641, %r11658;
	xor.b32  	%r11684, %r11631, %r11683;
	shf.l.wrap.b32 	%r11685, %r11684, %r11684, 16;
	add.s32 	%r11686, %r11620, %r11685;
	xor.b32  	%r11687, %r11658, %r11686;
	shf.l.wrap.b32 	%r11688, %r11687, %r11687, 12;
	add.s32 	%r11689, %r11683, %r11688;
	xor.b32  	%r11690, %r11685, %r11689;
	shf.l.wrap.b32 	%r11691, %r11690, %r11690, 8;
	add.s32 	%r11692, %r11686, %r11691;
	xor.b32  	%r11693, %r11688, %r11692;
	shf.l.wrap.b32 	%r11694, %r11693, %r11693, 7;
	add.s32 	%r11695, %r11653, %r11622;
	xor.b32  	%r11696, %r11643, %r11695;
	shf.l.wrap.b32 	%r11697, %r11696, %r11696, 16;
	add.s32 	%r11698, %r11632, %r11697;
	xor.b32  	%r11699, %r11622, %r11698;
	shf.l.wrap.b32 	%r11700, %r11699, %r11699, 12;
	add.s32 	%r11701, %r11695, %r11700;
	xor.b32  	%r11702, %r11697, %r11701;
	shf.l.wrap.b32 	%r11703, %r11702, %r11702, 8;
	add.s32 	%r11704, %r11698, %r11703;
	xor.b32  	%r11705, %r11700, %r11704;
	shf.l.wrap.b32 	%r11706, %r11705, %r11705, 7;
	add.s32 	%r22422, %r11323, %r11665;
	add.s32 	%r22421, %r11335, %r11677;
	add.s32 	%r22420, %r11347, %r11689;
	add.s32 	%r22419, %r11359, %r11701;
	add.s32 	%r22423, %r22418, %r11706;
	add.s32 	%r22424, %r22417, %r11670;
	add.s32 	%r22425, %r22416, %r11682;
	add.s32 	%r22426, %r22415, %r11694;
	xor.b32  	%r11707, %r11324, 1;
	shf.l.wrap.b32 	%r11708, %r11324, %r11707, 16;
	add.s32 	%r11709, %r22418, %r11708;
	xor.b32  	%r11710, %r22418, %r11709;
	shf.l.wrap.b32 	%r11711, %r11710, %r11710, 12;
	add.s32 	%r11712, %r11324, %r11711;
	xor.b32  	%r11713, %r11708, %r11712;
	shf.l.wrap.b32 	%r11714, %r11713, %r11713, 8;
	add.s32 	%r11715, %r11709, %r11714;
	xor.b32  	%r11716, %r11711, %r11715;
	shf.l.wrap.b32 	%r11717, %r11716, %r11716, 7;
	add.s32 	%r11718, %r11712, %r11346;
	xor.b32  	%r11719, %r11367, %r11718;
	shf.l.wrap.b32 	%r11720, %r11719, %r11719, 16;
	add.s32 	%r11721, %r11356, %r11720;
	xor.b32  	%r11722, %r11346, %r11721;
	shf.l.wrap.b32 	%r11723, %r11722, %r11722, 12;
	add.s32 	%r11724, %r11718, %r11723;
	xor.b32  	%r11725, %r11720, %r11724;
	shf.l.wrap.b32 	%r11726, %r11725, %r11725, 8;
	add.s32 	%r11727, %r11721, %r11726;
	xor.b32  	%r11728, %r11723, %r11727;
	shf.l.wrap.b32 	%r11729, %r11728, %r11728, 7;
	xor.b32  	%r11730, %r11714, %r11383;
	shf.l.wrap.b32 	%r11731, %r11730, %r11730, 16;
	add.s32 	%r11732, %r11368, %r11731;
	xor.b32  	%r11733, %r11358, %r11732;
	shf.l.wrap.b32 	%r11734, %r11733, %r11733, 12;
	add.s32 	%r11735, %r11383, %r11734;
	xor.b32  	%r11736, %r11731, %r11735;
	shf.l.wrap.b32 	%r11737, %r11736, %r11736, 8;
	add.s32 	%r11738, %r11732, %r11737;
	xor.b32  	%r11739, %r11734, %r11738;
	shf.l.wrap.b32 	%r11740, %r11739, %r11739, 7;
	add.s32 	%r11741, %r11715, %r11397;
	xor.b32  	%r11742, %r11370, %r11741;
	shf.l.wrap.b32 	%r11743, %r11742, %r11742, 12;
	add.s32 	%r11744, %r11395, %r11743;
	xor.b32  	%r11745, %r11397, %r11744;
	shf.l.wrap.b32 	%r11746, %r11745, %r11745, 8;
	add.s32 	%r11747, %r11741, %r11746;
	xor.b32  	%r11748, %r11743, %r11747;
	shf.l.wrap.b32 	%r11749, %r11748, %r11748, 7;
	add.s32 	%r11750, %r11365, %r11717;
	xor.b32  	%r11751, %r11355, %r11750;
	shf.l.wrap.b32 	%r11752, %r11751, %r11751, 16;
	add.s32 	%r11753, %r11344, %r11752;
	xor.b32  	%r11754, %r11717, %r11753;
	shf.l.wrap.b32 	%r11755, %r11754, %r11754, 12;
	add.s32 	%r11756, %r11750, %r11755;
	xor.b32  	%r11757, %r11752, %r11756;
	shf.l.wrap.b32 	%r11758, %r11757, %r11757, 8;
	add.s32 	%r11759, %r11753, %r11758;
	xor.b32  	%r11760, %r11755, %r11759;
	shf.l.wrap.b32 	%r11761, %r11760, %r11760, 7;
	add.s32 	%r11762, %r11724, %r11761;
	xor.b32  	%r11763, %r11737, %r11762;
	shf.l.wrap.b32 	%r11764, %r11763, %r11763, 16;
	add.s32 	%r11765, %r11747, %r11764;
	xor.b32  	%r11766, %r11761, %r11765;
	shf.l.wrap.b32 	%r11767, %r11766, %r11766, 12;
	add.s32 	%r11768, %r11762, %r11767;
	xor.b32  	%r11769, %r11764, %r11768;
	shf.l.wrap.b32 	%r11770, %r11769, %r11769, 8;
	add.s32 	%r11771, %r11765, %r11770;
	xor.b32  	%r11772, %r11767, %r11771;
	shf.l.wrap.b32 	%r11773, %r11772, %r11772, 7;
	add.s32 	%r11774, %r11735, %r11729;
	xor.b32  	%r11775, %r11746, %r11774;
	shf.l.wrap.b32 	%r11776, %r11775, %r11775, 16;
	add.s32 	%r11777, %r11759, %r11776;
	xor.b32  	%r11778, %r11729, %r11777;
	shf.l.wrap.b32 	%r11779, %r11778, %r11778, 12;
	add.s32 	%r11780, %r11774, %r11779;
	xor.b32  	%r11781, %r11776, %r11780;
	shf.l.wrap.b32 	%r11782, %r11781, %r11781, 8;
	add.s32 	%r11783, %r11777, %r11782;
	xor.b32  	%r11784, %r11779, %r11783;
	shf.l.wrap.b32 	%r11785, %r11784, %r11784, 7;
	add.s32 	%r11786, %r11744, %r11740;
	xor.b32  	%r11787, %r11758, %r11786;
	shf.l.wrap.b32 	%r11788, %r11787, %r11787, 16;
	add.s32 	%r11789, %r11727, %r11788;
	xor.b32  	%r11790, %r11740, %r11789;
	shf.l.wrap.b32 	%r11791, %r11790, %r11790, 12;
	add.s32 	%r11792, %r11786, %r11791;
	xor.b32  	%r11793, %r11788, %r11792;
	shf.l.wrap.b32 	%r11794, %r11793, %r11793, 8;
	add.s32 	%r11795, %r11789, %r11794;
	xor.b32  	%r11796, %r11791, %r11795;
	shf.l.wrap.b32 	%r11797, %r11796, %r11796, 7;
	add.s32 	%r11798, %r11756, %r11749;
	xor.b32  	%r11799, %r11726, %r11798;
	shf.l.wrap.b32 	%r11800, %r11799, %r11799, 16;
	add.s32 	%r11801, %r11738, %r11800;
	xor.b32  	%r11802, %r11749, %r11801;
	shf.l.wrap.b32 	%r11803, %r11802, %r11802, 12;
	add.s32 	%r11804, %r11798, %r11803;
	xor.b32  	%r11805, %r11800, %r11804;
	shf.l.wrap.b32 	%r11806, %r11805, %r11805, 8;
	add.s32 	%r11807, %r11801, %r11806;
	xor.b32  	%r11808, %r11803, %r11807;
	shf.l.wrap.b32 	%r11809, %r11808, %r11808, 7;
	add.s32 	%r11810, %r11768, %r11785;
	xor.b32  	%r11811, %r11806, %r11810;
	shf.l.wrap.b32 	%r11812, %r11811, %r11811, 16;
	add.s32 	%r11813, %r11795, %r11812;
	xor.b32  	%r11814, %r11785, %r11813;
	shf.l.wrap.b32 	%r11815, %r11814, %r11814, 12;
	add.s32 	%r11816, %r11810, %r11815;
	xor.b32  	%r11817, %r11812, %r11816;
	shf.l.wrap.b32 	%r11818, %r11817, %r11817, 8;
	add.s32 	%r11819, %r11813, %r11818;
	xor.b32  	%r11820, %r11815, %r11819;
	shf.l.wrap.b32 	%r11821, %r11820, %r11820, 7;
	add.s32 	%r11822, %r11780, %r11797;
	xor.b32  	%r11823, %r11770, %r11822;
	shf.l.wrap.b32 	%r11824, %r11823, %r11823, 16;
	add.s32 	%r11825, %r11807, %r11824;
	xor.b32  	%r11826, %r11797, %r11825;
	shf.l.wrap.b32 	%r11827, %r11826, %r11826, 12;
	add.s32 	%r11828, %r11822, %r11827;
	xor.b32  	%r11829, %r11824, %r11828;
	shf.l.wrap.b32 	%r11830, %r11829, %r11829, 8;
	add.s32 	%r11831, %r11825, %r11830;
	xor.b32  	%r11832, %r11827, %r11831;
	shf.l.wrap.b32 	%r11833, %r11832, %r11832, 7;
	add.s32 	%r11834, %r11792, %r11809;
	xor.b32  	%r11835, %r11782, %r11834;
	shf.l.wrap.b32 	%r11836, %r11835, %r11835, 16;
	add.s32 	%r11837, %r11771, %r11836;
	xor.b32  	%r11838, %r11809, %r11837;
	shf.l.wrap.b32 	%r11839, %r11838, %r11838, 12;
	add.s32 	%r11840, %r11834, %r11839;
	xor.b32  	%r11841, %r11836, %r11840;
	shf.l.wrap.b32 	%r11842, %r11841, %r11841, 8;
	add.s32 	%r11843, %r11837, %r11842;
	xor.b32  	%r11844, %r11839, %r11843;
	shf.l.wrap.b32 	%r11845, %r11844, %r11844, 7;
	add.s32 	%r11846, %r11804, %r11773;
	xor.b32  	%r11847, %r11794, %r11846;
	shf.l.wrap.b32 	%r11848, %r11847, %r11847, 16;
	add.s32 	%r11849, %r11783, %r11848;
	xor.b32  	%r11850, %r11773, %r11849;
	shf.l.wrap.b32 	%r11851, %r11850, %r11850, 12;
	add.s32 	%r11852, %r11846, %r11851;
	xor.b32  	%r11853, %r11848, %r11852;
	shf.l.wrap.b32 	%r11854, %r11853, %r11853, 8;
	add.s32 	%r11855, %r11849, %r11854;
	xor.b32  	%r11856, %r11851, %r11855;
	shf.l.wrap.b32 	%r11857, %r11856, %r11856, 7;
	add.s32 	%r11858, %r11816, %r11857;
	xor.b32  	%r11859, %r11830, %r11858;
	shf.l.wrap.b32 	%r11860, %r11859, %r11859, 16;
	add.s32 	%r11861, %r11843, %r11860;
	xor.b32  	%r11862, %r11857, %r11861;
	shf.l.wrap.b32 	%r11863, %r11862, %r11862, 12;
	add.s32 	%r11864, %r11858, %r11863;
	xor.b32  	%r11865, %r11860, %r11864;
	shf.l.wrap.b32 	%r11866, %r11865, %r11865, 8;
	add.s32 	%r11867, %r11861, %r11866;
	xor.b32  	%r11868, %r11863, %r11867;
	shf.l.wrap.b32 	%r11869, %r11868, %r11868, 7;
	add.s32 	%r11870, %r11828, %r11821;
	xor.b32  	%r11871, %r11842, %r11870;
	shf.l.wrap.b32 	%r11872, %r11871, %r11871, 16;
	add.s32 	%r11873, %r11855, %r11872;
	xor.b32  	%r11874, %r11821, %r11873;
	shf.l.wrap.b32 	%r11875, %r11874, %r11874, 12;
	add.s32 	%r11876, %r11870, %r11875;
	xor.b32  	%r11877, %r11872, %r11876;
	shf.l.wrap.b32 	%r11878, %r11877, %r11877, 8;
	add.s32 	%r11879, %r11873, %r11878;
	xor.b32  	%r11880, %r11875, %r11879;
	shf.l.wrap.b32 	%r11881, %r11880, %r11880, 7;
	add.s32 	%r11882, %r11840, %r11833;
	xor.b32  	%r11883, %r11854, %r11882;
	shf.l.wrap.b32 	%r11884, %r11883, %r11883, 16;
	add.s32 	%r11885, %r11819, %r11884;
	xor.b32  	%r11886, %r11833, %r11885;
	shf.l.wrap.b32 	%r11887, %r11886, %r11886, 12;
	add.s32 	%r11888, %r11882, %r11887;
	xor.b32  	%r11889, %r11884, %r11888;
	shf.l.wrap.b32 	%r11890, %r11889, %r11889, 8;
	add.s32 	%r11891, %r11885, %r11890;
	xor.b32  	%r11892, %r11887, %r11891;
	shf.l.wrap.b32 	%r11893, %r11892, %r11892, 7;
	add.s32 	%r11894, %r11852, %r11845;
	xor.b32  	%r11895, %r11818, %r11894;
	shf.l.wrap.b32 	%r11896, %r11895, %r11895, 16;
	add.s32 	%r11897, %r11831, %r11896;
	xor.b32  	%r11898, %r11845, %r11897;
	shf.l.wrap.b32 	%r11899, %r11898, %r11898, 12;
	add.s32 	%r11900, %r11894, %r11899;
	xor.b32  	%r11901, %r11896, %r11900;
	shf.l.wrap.b32 	%r11902, %r11901, %r11901, 8;
	add.s32 	%r11903, %r11897, %r11902;
	xor.b32  	%r11904, %r11899, %r11903;
	shf.l.wrap.b32 	%r11905, %r11904, %r11904, 7;
	add.s32 	%r11906, %r11864, %r11881;
	xor.b32  	%r11907, %r11902, %r11906;
	shf.l.wrap.b32 	%r11908, %r11907, %r11907, 16;
	add.s32 	%r11909, %r11891, %r11908;
	xor.b32  	%r11910, %r11881, %r11909;
	shf.l.wrap.b32 	%r11911, %r11910, %r11910, 12;
	add.s32 	%r11912, %r11906, %r11911;
	xor.b32  	%r11913, %r11908, %r11912;
	shf.l.wrap.b32 	%r11914, %r11913, %r11913, 8;
	add.s32 	%r11915, %r11909, %r11914;
	xor.b32  	%r11916, %r11911, %r11915;
	shf.l.wrap.b32 	%r11917, %r11916, %r11916, 7;
	add.s32 	%r11918, %r11876, %r11893;
	xor.b32  	%r11919, %r11866, %r11918;
	shf.l.wrap.b32 	%r11920, %r11919, %r11919, 16;
	add.s32 	%r11921, %r11903, %r11920;
	xor.b32  	%r11922, %r11893, %r11921;
	shf.l.wrap.b32 	%r11923, %r11922, %r11922, 12;
	add.s32 	%r11924, %r11918, %r11923;
	xor.b32  	%r11925, %r11920, %r11924;
	shf.l.wrap.b32 	%r11926, %r11925, %r11925, 8;
	add.s32 	%r11927, %r11921, %r11926;
	xor.b32  	%r11928, %r11923, %r11927;
	shf.l.wrap.b32 	%r11929, %r11928, %r11928, 7;
	add.s32 	%r11930, %r11888, %r11905;
	xor.b32  	%r11931, %r11878, %r11930;
	shf.l.wrap.b32 	%r11932, %r11931, %r11931, 16;
	add.s32 	%r11933, %r11867, %r11932;
	xor.b32  	%r11934, %r11905, %r11933;
	shf.l.wrap.b32 	%r11935, %r11934, %r11934, 12;
	add.s32 	%r11936, %r11930, %r11935;
	xor.b32  	%r11937, %r11932, %r11936;
	shf.l.wrap.b32 	%r11938, %r11937, %r11937, 8;
	add.s32 	%r11939, %r11933, %r11938;
	xor.b32  	%r11940, %r11935, %r11939;
	shf.l.wrap.b32 	%r11941, %r11940, %r11940, 7;
	add.s32 	%r11942, %r11900, %r11869;
	xor.b32  	%r11943, %r11890, %r11942;
	shf.l.wrap.b32 	%r11944, %r11943, %r11943, 16;
	add.s32 	%r11945, %r11879, %r11944;
	xor.b32  	%r11946, %r11869, %r11945;
	shf.l.wrap.b32 	%r11947, %r11946, %r11946, 12;
	add.s32 	%r11948, %r11942, %r11947;
	xor.b32  	%r11949, %r11944, %r11948;
	shf.l.wrap.b32 	%r11950, %r11949, %r11949, 8;
	add.s32 	%r11951, %r11945, %r11950;
	xor.b32  	%r11952, %r11947, %r11951;
	shf.l.wrap.b32 	%r11953, %r11952, %r11952, 7;
	add.s32 	%r11954, %r11912, %r11953;
	xor.b32  	%r11955, %r11926, %r11954;
	shf.l.wrap.b32 	%r11956, %r11955, %r11955, 16;
	add.s32 	%r11957, %r11939, %r11956;
	xor.b32  	%r11958, %r11953, %r11957;
	shf.l.wrap.b32 	%r11959, %r11958, %r11958, 12;
	add.s32 	%r11960, %r11954, %r11959;
	xor.b32  	%r11961, %r11956, %r11960;
	shf.l.wrap.b32 	%r11962, %r11961, %r11961, 8;
	add.s32 	%r11963, %r11924, %r11917;
	xor.b32  	%r11964, %r11938, %r11963;
	shf.l.wrap.b32 	%r11965, %r11964, %r11964, 16;
	add.s32 	%r11966, %r11951, %r11965;
	xor.b32  	%r11967, %r11917, %r11966;
	shf.l.wrap.b32 	%r11968, %r11967, %r11967, 12;
	add.s32 	%r11969, %r11963, %r11968;
	xor.b32  	%r11970, %r11965, %r11969;
	shf.l.wrap.b32 	%r11971, %r11970, %r11970, 8;
	add.s32 	%r11972, %r11966, %r11971;
	xor.b32  	%r11973, %r11968, %r11972;
	shf.l.wrap.b32 	%r11974, %r11973, %r11973, 7;
	add.s32 	%r11975, %r11936, %r11929;
	xor.b32  	%r11976, %r11950, %r11975;
	shf.l.wrap.b32 	%r11977, %r11976, %r11976, 16;
	add.s32 	%r11978, %r11915, %r11977;
	xor.b32  	%r11979, %r11929, %r11978;
	shf.l.wrap.b32 	%r11980, %r11979, %r11979, 12;
	add.s32 	%r11981, %r11975, %r11980;
	xor.b32  	%r11982, %r11977, %r11981;
	shf.l.wrap.b32 	%r11983, %r11982, %r11982, 8;
	add.s32 	%r11984, %r11978, %r11983;
	xor.b32  	%r11985, %r11980, %r11984;
	shf.l.wrap.b32 	%r11986, %r11985, %r11985, 7;
	add.s32 	%r11987, %r11948, %r11941;
	xor.b32  	%r11988, %r11914, %r11987;
	shf.l.wrap.b32 	%r11989, %r11988, %r11988, 16;
	add.s32 	%r11990, %r11927, %r11989;
	xor.b32  	%r11991, %r11941, %r11990;
	shf.l.wrap.b32 	%r11992, %r11991, %r11991, 12;
	add.s32 	%r11993, %r11987, %r11992;
	xor.b32  	%r11994, %r11989, %r11993;
	shf.l.wrap.b32 	%r11995, %r11994, %r11994, 8;
	add.s32 	%r11996, %r11990, %r11995;
	add.s32 	%r11997, %r11960, %r11974;
	xor.b32  	%r11998, %r11995, %r11997;
	shf.l.wrap.b32 	%r11999, %r11998, %r11998, 16;
	add.s32 	%r12000, %r11984, %r11999;
	xor.b32  	%r12001, %r11974, %r12000;
	shr.u32 	%r12002, %r12001, 20;
	add.s32 	%r12003, %r11997, %r12002;
	add.s32 	%r12004, %r11969, %r11986;
	xor.b32  	%r12005, %r11962, %r12004;
	shf.l.wrap.b32 	%r12006, %r12005, %r12005, 16;
	add.s32 	%r12007, %r11996, %r12006;
	xor.b32  	%r12008, %r11986, %r12007;
	shr.u32 	%r12009, %r12008, 20;
	add.s32 	%r12010, %r12004, %r12009;
	add.s32 	%r12011, %r11323, %r12003;
	add.s32 	%r12012, %r11335, %r12010;
	add.s32 	%r12013, %r22413, 10;
	mov.u32 	%r12014, %ctaid.x;
	shl.b32 	%r12015, %r12014, 11;
	mov.u32 	%r12016, %tid.x;
	and.b32  	%r12017, %r12016, 31;
	or.b32  	%r12018, %r12015, %r12017;
	shl.b32 	%r12019, %r12016, 3;
	and.b32  	%r12020, %r12019, 7936;
	add.s32 	%r12021, %r22408, %r12020;
	add.s32 	%r12022, %r12018, %r12021;
	shr.u32 	%r12023, %r12022, %r12013;
	and.b32  	%r12024, %r12023, 1;
	setp.eq.b32 	%p80, %r12024, 1;
	selp.b32 	%r12025, %r12012, %r12011, %p80;
	cvt.u16.u32 	%rs200, %r12025;
	and.b16  	%rs344, %rs200, 1;
	and.b16  	%rs201, %rs345, 255;
	setp.ne.s16 	%p81, %rs201, 1;
	@%p81 bra 	$L__BB2_74;
	add.s32 	%r12026, %r22413, 10;
	mov.u32 	%r12027, %ctaid.x;
	shl.b32 	%r12028, %r12027, 11;
	mov.u32 	%r12029, %tid.x;
	and.b32  	%r12030, %r12029, 31;
	or.b32  	%r12031, %r12028, %r12030;
	shl.b32 	%r12032, %r12029, 3;
	and.b32  	%r12033, %r12032, 7936;
	add.s32 	%r12034, %r22408, %r12033;
	add.s32 	%r12035, %r12031, %r12034;
	shr.u32 	%r12036, %r12035, %r12026;
	and.b32  	%r12037, %r12036, 1;
	setp.eq.b32 	%p82, %r12037, 1;
	ld.global.u32 	%r12038, [%rd299+-12];
	selp.b32 	%r12039, %r22423, %r22422, %p82;
	xor.b32  	%r12040, %r12039, %r12038;
	selp.b32 	%r12041, %r22424, %r22421, %p82;
	selp.b32 	%r22422, %r22422, %r12040, %p82;
	selp.b32 	%r22423, %r12040, %r22423, %p82;
	ld.global.u32 	%r12042, [%rd299+-8];
	xor.b32  	%r12043, %r12041, %r12042;
	selp.b32 	%r12044, %r22425, %r22420, %p82;
	selp.b32 	%r22421, %r22421, %r12043, %p82;
	selp.b32 	%r22424, %r12043, %r22424, %p82;
	ld.global.u32 	%r12045, [%rd299+-4];
	xor.b32  	%r12046, %r12044, %r12045;
	selp.b32 	%r12047, %r22426, %r22419, %p82;
	selp.b32 	%r22420, %r22420, %r12046, %p82;
	selp.b32 	%r22425, %r12046, %r22425, %p82;
	ld.global.u32 	%r12048, [%rd299];
	xor.b32  	%r12049, %r12047, %r12048;
	selp.b64 	%rd65, 445, 420, %p82;
	selp.b32 	%r22419, %r22419, %r12049, %p82;
	selp.b32 	%r22426, %r12049, %r22426, %p82;
	add.s64 	%rd66, %rd300, %rd65;
	ld.global.u8 	%rs202, [%rd66];
	xor.b16  	%rs344, %rs202, %rs344;
$L__BB2_74:
	add.s32 	%r12050, %r22413, 10;
	mov.u32 	%r12051, %ctaid.x;
	shl.b32 	%r12052, %r12051, 11;
	mov.u32 	%r12053, %tid.x;
	and.b32  	%r12054, %r12053, 31;
	or.b32  	%r12055, %r12052, %r12054;
	shl.b32 	%r12056, %r12053, 3;
	and.b32  	%r12057, %r12056, 7936;
	add.s32 	%r12058, %r22408, %r12057;
	add.s32 	%r12059, %r12055, %r12058;
	shr.u32 	%r12060, %r12059, %r12050;
	and.b32  	%r12061, %r12060, 1;
	setp.eq.b32 	%p83, %r12061, 1;
	selp.b32 	%r22418, %r22423, %r22422, %p83;
	selp.b32 	%r22417, %r22424, %r22421, %p83;
	selp.b32 	%r22416, %r22425, %r22420, %p83;
	selp.b32 	%r22415, %r22426, %r22419, %p83;
	add.s32 	%r986, %r22414, 1;
	add.s32 	%r12062, %r22414, -10;
	add.s32 	%r22413, %r22413, -1;
	add.s64 	%rd300, %rd300, 1;
	add.s64 	%rd299, %rd299, 16;
	setp.lt.u32 	%p84, %r12062, %r946;
	mov.u32 	%r22414, %r986;
	mov.u16 	%rs345, %rs344;
	@%p84 bra 	$L__BB2_72;
$L__BB2_75:
	and.b16  	%rs203, %rs344, 255;
	setp.eq.s16 	%p85, %rs203, 1;
	@%p85 bra 	$L__BB2_76;
	bra.uni 	$L__BB2_77;
$L__BB2_76:
	ld.param.u64 	%rd228, [fused_batch_pir_kernel_4_param_1];
	cvta.to.global.u64 	%rd67, %rd228;
	ld.global.u32 	%r12063, [%rd67+472];
	xor.b32  	%r22418, %r22418, %r12063;
$L__BB2_77:
	setp.ne.s16 	%p86, %rs203, 1;
	@%p86 bra 	$L__BB2_79;
	ld.param.u64 	%rd229, [fused_batch_pir_kernel_4_param_1];
	cvta.to.global.u64 	%rd68, %rd229;
	ld.global.u32 	%r12064, [%rd68+476];
	xor.b32  	%r22417, %r22417, %r12064;
$L__BB2_79:
	@%p86 bra 	$L__BB2_81;
	ld.param.u64 	%rd230, [fused_batch_pir_kernel_4_param_1];
	cvta.to.global.u64 	%rd69, %rd230;
	ld.global.u32 	%r12065, [%rd69+480];
	xor.b32  	%r22416, %r22416, %r12065;
$L__BB2_81:
	@%p86 bra 	$L__BB2_83;
	ld.param.u64 	%rd231, [fused_batch_pir_kernel_4_param_1];
	cvta.to.global.u64 	%rd70, %rd231;
	ld.global.u32 	%r12066, [%rd70+484];
	xor.b32  	%r22415, %r22415, %r12066;
$L__BB2_83:
	ld.param.u32 	%r21804, [fused_batch_pir_kernel_4_param_4];
	mov.u32 	%r12068, %ctaid.x;
	shl.b32 	%r12069, %r12068, 11;
	mov.u32 	%r12070, %tid.x;
	and.b32  	%r12071, %r12070, 31;
	or.b32  	%r12072, %r12069, %r12071;
	shl.b32 	%r12073, %r12070, 3;
	and.b32  	%r12074, %r12073, 7936;
	add.s32 	%r12075, %r22408, %r12074;
	add.s32 	%r12076, %r12072, %r12075;
	setp.ge.s32 	%p89, %r12076, %r21804;
	mov.b32 	%r22447, 0;
	mov.u32 	%r22448, %r22447;
	mov.u32 	%r22449, %r22447;
	mov.u32 	%r22450, %r22447;
	@%p89 bra 	$L__BB2_97;
	ld.param.u64 	%rd232, [fused_batch_pir_kernel_4_param_1];
	cvta.to.global.u64 	%rd71, %rd232;
	ld.global.u8 	%rs207, [%rd71+505];
	max.u16 	%rs208, %rs207, 11;
	cvt.u32.u16 	%r12077, %rs208;
	add.s32 	%r22438, %r12077, -11;
	ld.shared.u32 	%r22450, [s_mem+49364];
	ld.shared.v2.u32 	{%r22449, %r22448}, [s_mem+49368];
	ld.shared.u32 	%r22447, [s_mem+49376];
	ld.shared.u8 	%rs349, [s_mem+49380];
	cvt.u32.u16 	%r1004, %rs207;
	setp.ge.u32 	%p90, %r22438, %r1004;
	@%p90 bra 	$L__BB2_89;
	mov.u16 	%rs347, %rs349;
$L__BB2_86:
	ld.const.u32 	%r12078, [CHACHA_CONSTANTS];
	add.s32 	%r12079, %r12078, %r22450;
	shf.l.wrap.b32 	%r12080, %r12079, %r12079, 16;
	add.s32 	%r12081, %r22450, %r12080;
	xor.b32  	%r12082, %r22450, %r12081;
	shf.l.wrap.b32 	%r12083, %r12082, %r12082, 12;
	add.s32 	%r12084, %r12079, %r12083;
	xor.b32  	%r12085, %r12080, %r12084;
	shf.l.wrap.b32 	%r12086, %r12085, %r12085, 8;
	add.s32 	%r12087, %r12081, %r12086;
	xor.b32  	%r12088, %r12083, %r12087;
	shf.l.wrap.b32 	%r12089, %r12088, %r12088, 7;
	ld.const.u32 	%r12090, [CHACHA_CONSTANTS+4];
	add.s32 	%r12091, %r12090, %r22449;
	shf.l.wrap.b32 	%r12092, %r12091, %r12091, 16;
	add.s32 	%r12093, %r22449, %r12092;
	xor.b32  	%r12094, %r22449, %r12093;
	shf.l.wrap.b32 	%r12095, %r12094, %r12094, 12;
	add.s32 	%r12096, %r12091, %r12095;
	xor.b32  	%r12097, %r12092, %r12096;
	shf.l.wrap.b32 	%r12098, %r12097, %r12097, 8;
	add.s32 	%r12099, %r12093, %r12098;
	xor.b32  	%r12100, %r12095, %r12099;
	shf.l.wrap.b32 	%r12101, %r12100, %r12100, 7;
	ld.const.u32 	%r12102, [CHACHA_CONSTANTS+8];
	add.s32 	%r12103, %r12102, %r22448;
	shf.l.wrap.b32 	%r12104, %r12103, %r12103, 16;
	add.s32 	%r12105, %r22448, %r12104;
	xor.b32  	%r12106, %r22448, %r12105;
	shf.l.wrap.b32 	%r12107, %r12106, %r12106, 12;
	add.s32 	%r12108, %r12103, %r12107;
	xor.b32  	%r12109, %r12104, %r12108;
	shf.l.wrap.b32 	%r12110, %r12109, %r12109, 8;
	add.s32 	%r12111, %r12105, %r12110;
	xor.b32  	%r12112, %r12107, %r12111;
	shf.l.wrap.b32 	%r12113, %r12112, %r12112, 7;
	ld.const.u32 	%r12114, [CHACHA_CONSTANTS+12];
	add.s32 	%r12115, %r12114, %r22447;
	shf.l.wrap.b32 	%r12116, %r12115, %r12115, 16;
	add.s32 	%r12117, %r22447, %r12116;
	xor.b32  	%r12118, %r22447, %r12117;
	shf.l.wrap.b32 	%r12119, %r12118, %r12118, 12;
	add.s32 	%r12120, %r12115, %r12119;
	xor.b32  	%r12121, %r12116, %r12120;
	shf.l.wrap.b32 	%r12122, %r12121, %r12121, 8;
	add.s32 	%r12123, %r12117, %r12122;
	xor.b32  	%r12124, %r12119, %r12123;
	shf.l.wrap.b32 	%r12125, %r12124, %r12124, 7;
	add.s32 	%r12126, %r12084, %r12101;
	xor.b32  	%r12127, %r12122, %r12126;
	shf.l.wrap.b32 	%r12128, %r12127, %r12127, 16;
	add.s32 	%r12129, %r12111, %r12128;
	xor.b32  	%r12130, %r12101, %r12129;
	shf.l.wrap.b32 	%r12131, %r12130, %r12130, 12;
	add.s32 	%r12132, %r12126, %r12131;
	xor.b32  	%r12133, %r12128, %r12132;
	shf.l.wrap.b32 	%r12134, %r12133, %r12133, 8;
	add.s32 	%r12135, %r12129, %r12134;
	xor.b32  	%r12136, %r12131, %r12135;
	shf.l.wrap.b32 	%r12137, %r12136, %r12136, 7;
	add.s32 	%r12138, %r12096, %r12113;
	xor.b32  	%r12139, %r12086, %r12138;
	shf.l.wrap.b32 	%r12140, %r12139, %r12139, 16;
	add.s32 	%r12141, %r12123, %r12140;
	xor.b32  	%r12142, %r12113, %r12141;
	shf.l.wrap.b32 	%r12143, %r12142, %r12142, 12;
	add.s32 	%r12144, %r12138, %r12143;
	xor.b32  	%r12145, %r12140, %r12144;
	shf.l.wrap.b32 	%r12146, %r12145, %r12145, 8;
	add.s32 	%r12147, %r12141, %r12146;
	xor.b32  	%r12148, %r12143, %r12147;
	shf.l.wrap.b32 	%r12149, %r12148, %r12148, 7;
	add.s32 	%r12150, %r12108, %r12125;
	xor.b32  	%r12151, %r12098, %r12150;
	shf.l.wrap.b32 	%r12152, %r12151, %r12151, 16;
	add.s32 	%r12153, %r12087, %r12152;
	xor.b32  	%r12154, %r12125, %r12153;
	shf.l.wrap.b32 	%r12155, %r12154, %r12154, 12;
	add.s32 	%r12156, %r12150, %r12155;
	xor.b32  	%r12157, %r12152, %r12156;
	shf.l.wrap.b32 	%r12158, %r12157, %r12157, 8;
	add.s32 	%r12159, %r12153, %r12158;
	xor.b32  	%r12160, %r12155, %r12159;
	shf.l.wrap.b32 	%r12161, %r12160, %r12160, 7;
	add.s32 	%r12162, %r12120, %r12089;
	xor.b32  	%r12163, %r12110, %r12162;
	shf.l.wrap.b32 	%r12164, %r12163, %r12163, 16;
	add.s32 	%r12165, %r12099, %r12164;
	xor.b32  	%r12166, %r12089, %r12165;
	shf.l.wrap.b32 	%r12167, %r12166, %r12166, 12;
	add.s32 	%r12168, %r12162, %r12167;
	xor.b32  	%r12169, %r12164, %r12168;
	shf.l.wrap.b32 	%r12170, %r12169, %r12169, 8;
	add.s32 	%r12171, %r12165, %r12170;
	xor.b32  	%r12172, %r12167, %r12171;
	shf.l.wrap.b32 	%r12173, %r12172, %r12172, 7;
	add.s32 	%r12174, %r12132, %r12173;
	xor.b32  	%r12175, %r12146, %r12174;
	shf.l.wrap.b32 	%r12176, %r12175, %r12175, 16;
	add.s32 	%r12177, %r12159, %r12176;
	xor.b32  	%r12178, %r12173, %r12177;
	shf.l.wrap.b32 	%r12179, %r12178, %r12178, 12;
	add.s32 	%r12180, %r12174, %r12179;
	xor.b32  	%r12181, %r12176, %r12180;
	shf.l.wrap.b32 	%r12182, %r12181, %r12181, 8;
	add.s32 	%r12183, %r12177, %r12182;
	xor.b32  	%r12184, %r12179, %r12183;
	shf.l.wrap.b32 	%r12185, %r12184, %r12184, 7;
	add.s32 	%r12186, %r12144, %r12137;
	xor.b32  	%r12187, %r12158, %r12186;
	shf.l.wrap.b32 	%r12188, %r12187, %r12187, 16;
	add.s32 	%r12189, %r12171, %r12188;
	xor.b32  	%r12190, %r12137, %r12189;
	shf.l.wrap.b32 	%r12191, %r12190, %r12190, 12;
	add.s32 	%r12192, %r12186, %r12191;
	xor.b32  	%r12193, %r12188, %r12192;
	shf.l.wrap.b32 	%r12194, %r12193, %r12193, 8;
	add.s32 	%r12195, %r12189, %r12194;
	xor.b32  	%r12196, %r12191, %r12195;
	shf.l.wrap.b32 	%r12197, %r12196, %r12196, 7;
	add.s32 	%r12198, %r12156, %r12149;
	xor.b32  	%r12199, %r12170, %r12198;
	shf.l.wrap.b32 	%r12200, %r12199, %r12199, 16;
	add.s32 	%r12201, %r12135, %r12200;
	xor.b32  	%r12202, %r12149, %r12201;
	shf.l.wrap.b32 	%r12203, %r12202, %r12202, 12;
	add.s32 	%r12204, %r12198, %r12203;
	xor.b32  	%r12205, %r12200, %r12204;
	shf.l.wrap.b32 	%r12206, %r12205, %r12205, 8;
	add.s32 	%r12207, %r12201, %r12206;
	xor.b32  	%r12208, %r12203, %r12207;
	shf.l.wrap.b32 	%r12209, %r12208, %r12208, 7;
	add.s32 	%r12210, %r12168, %r12161;
	xor.b32  	%r12211, %r12134, %r12210;
	shf.l.wrap.b32 	%r12212, %r12211, %r12211, 16;
	add.s32 	%r12213, %r12147, %r12212;
	xor.b32  	%r12214, %r12161, %r12213;
	shf.l.wrap.b32 	%r12215, %r12214, %r12214, 12;
	add.s32 	%r12216, %r12210, %r12215;
	xor.b32  	%r12217, %r12212, %r12216;
	shf.l.wrap.b32 	%r12218, %r12217, %r12217, 8;
	add.s32 	%r12219, %r12213, %r12218;
	xor.b32  	%r12220, %r12215, %r12219;
	shf.l.wrap.b32 	%r12221, %r12220, %r12220, 7;
	add.s32 	%r12222, %r12180, %r12197;
	xor.b32  	%r12223, %r12218, %r12222;
	shf.l.wrap.b32 	%r12224, %r12223, %r12223, 16;
	add.s32 	%r12225, %r12207, %r12224;
	xor.b32  	%r12226, %r12197, %r12225;
	shf.l.wrap.b32 	%r12227, %r12226, %r12226, 12;
	add.s32 	%r12228, %r12222, %r12227;
	xor.b32  	%r12229, %r12224, %r12228;
	shf.l.wrap.b32 	%r12230, %r12229, %r12229, 8;
	add.s32 	%r12231, %r12225, %r12230;
	xor.b32  	%r12232, %r12227, %r12231;
	shf.l.wrap.b32 	%r12233, %r12232, %r12232, 7;
	add.s32 	%r12234, %r12192, %r12209;
	xor.b32  	%r12235, %r12182, %r12234;
	shf.l.wrap.b32 	%r12236, %r12235, %r12235, 16;
	add.s32 	%r12237, %r12219, %r12236;
	xor.b32  	%r12238, %r12209, %r12237;
	shf.l.wrap.b32 	%r12239, %r12238, %r12238, 12;
	add.s32 	%r12240, %r12234, %r12239;
	xor.b32  	%r12241, %r12236, %r12240;
	shf.l.wrap.b32 	%r12242, %r12241, %r12241, 8;
	add.s32 	%r12243, %r12237, %r12242;
	xor.b32  	%r12244, %r12239, %r12243;
	shf.l.wrap.b32 	%r12245, %r12244, %r12244, 7;
	add.s32 	%r12246, %r12204, %r12221;
	xor.b32  	%r12247, %r12194, %r12246;
	shf.l.wrap.b32 	%r12248, %r12247, %r12247, 16;
	add.s32 	%r12249, %r12183, %r12248;
	xor.b32  	%r12250, %r12221, %r12249;
	shf.l.wrap.b32 	%r12251, %r12250, %r12250, 12;
	add.s32 	%r12252, %r12246, %r12251;
	xor.b32  	%r12253, %r12248, %r12252;
	shf.l.wrap.b32 	%r12254, %r12253, %r12253, 8;
	add.s32 	%r12255, %r12249, %r12254;
	xor.b32  	%r12256, %r12251, %r12255;
	shf.l.wrap.b32 	%r12257, %r12256, %r12256, 7;
	add.s32 	%r12258, %r12216, %r12185;
	xor.b32  	%r12259, %r12206, %r12258;
	shf.l.wrap.b32 	%r12260, %r12259, %r12259, 16;
	add.s32 	%r12261, %r12195, %r12260;
	xor.b32  	%r12262, %r12185, %r12261;
	shf.l.wrap.b32 	%r12263, %r12262, %r12262, 12;
	add.s32 	%r12264, %r12258, %r12263;
	xor.b32  	%r12265, %r12260, %r12264;
	shf.l.wrap.b32 	%r12266, %r12265, %r12265, 8;
	add.s32 	%r12267, %r12261, %r12266;
	xor.b32  	%r12268, %r12263, %r12267;
	shf.l.wrap.b32 	%r12269, %r12268, %r12268, 7;
	add.s32 	%r12270, %r12228, %r12269;
	xor.b32  	%r12271, %r12242, %r12270;
	shf.l.wrap.b32 	%r12272, %r12271, %r12271, 16;
	add.s32 	%r12273, %r12255, %r12272;
	xor.b32  	%r12274, %r12269, %r12273;
	shf.l.wrap.b32 	%r12275, %r12274, %r12274, 12;
	add.s32 	%r12276, %r12270, %r12275;
	xor.b32  	%r12277, %r12272, %r12276;
	shf.l.wrap.b32 	%r12278, %r12277, %r12277, 8;
	add.s32 	%r12279, %r12273, %r12278;
	xor.b32  	%r12280, %r12275, %r12279;
	shf.l.wrap.b32 	%r12281, %r12280, %r12280, 7;
	add.s32 	%r12282, %r12240, %r12233;
	xor.b32  	%r12283, %r12254, %r12282;
	shf.l.wrap.b32 	%r12284, %r12283, %r12283, 16;
	add.s32 	%r12285, %r12267, %r12284;
	xor.b32  	%r12286, %r12233, %r12285;
	shf.l.wrap.b32 	%r12287, %r12286, %r12286, 12;
	add.s32 	%r12288, %r12282, %r12287;
	xor.b32  	%r12289, %r12284, %r12288;
	shf.l.wrap.b32 	%r12290, %r12289, %r12289, 8;
	add.s32 	%r12291, %r12285, %r12290;
	xor.b32  	%r12292, %r12287, %r12291;
	shf.l.wrap.b32 	%r12293, %r12292, %r12292, 7;
	add.s32 	%r12294, %r12252, %r12245;
	xor.b32  	%r12295, %r12266, %r12294;
	shf.l.wrap.b32 	%r12296, %r12295, %r12295, 16;
	add.s32 	%r12297, %r12231, %r12296;
	xor.b32  	%r12298, %r12245, %r12297;
	shf.l.wrap.b32 	%r12299, %r12298, %r12298, 12;
	add.s32 	%r12300, %r12294, %r12299;
	xor.b32  	%r12301, %r12296, %r12300;
	shf.l.wrap.b32 	%r12302, %r12301, %r12301, 8;
	add.s32 	%r12303, %r12297, %r12302;
	xor.b32  	%r12304, %r12299, %r12303;
	shf.l.wrap.b32 	%r12305, %r12304, %r12304, 7;
	add.s32 	%r12306, %r12264, %r12257;
	xor.b32  	%r12307, %r12230, %r12306;
	shf.l.wrap.b32 	%r12308, %r12307, %r12307, 16;
	add.s32 	%r12309, %r12243, %r12308;
	xor.b32  	%r12310, %r12257, %r12309;
	shf.l.wrap.b32 	%r12311, %r12310, %r12310, 12;
	add.s32 	%r12312, %r12306, %r12311;
	xor.b32  	%r12313, %r12308, %r12312;
	shf.l.wrap.b32 	%r12314, %r12313, %r12313, 8;
	add.s32 	%r12315, %r12309, %r12314;
	xor.b32  	%r12316, %r12311, %r12315;
	shf.l.wrap.b32 	%r12317, %r12316, %r12316, 7;
	add.s32 	%r12318, %r12276, %r12293;
	xor.b32  	%r12319, %r12314, %r12318;
	shf.l.wrap.b32 	%r12320, %r12319, %r12319, 16;
	add.s32 	%r12321, %r12303, %r12320;
	xor.b32  	%r12322, %r12293, %r12321;
	shf.l.wrap.b32 	%r12323, %r12322, %r12322, 12;
	add.s32 	%r12324, %r12318, %r12323;
	xor.b32  	%r12325, %r12320, %r12324;
	shf.l.wrap.b32 	%r12326, %r12325, %r12325, 8;
	add.s32 	%r12327, %r12321, %r12326;
	xor.b32  	%r12328, %r12323, %r12327;
	shf.l.wrap.b32 	%r12329, %r12328, %r12328, 7;
	add.s32 	%r12330, %r12288, %r12305;
	xor.b32  	%r12331, %r12278, %r12330;
	shf.l.wrap.b32 	%r12332, %r12331, %r12331, 16;
	add.s32 	%r12333, %r12315, %r12332;
	xor.b32  	%r12334, %r12305, %r12333;
	shf.l.wrap.b32 	%r12335, %r12334, %r12334, 12;
	add.s32 	%r12336, %r12330, %r12335;
	xor.b32  	%r12337, %r12332, %r12336;
	shf.l.wrap.b32 	%r12338, %r12337, %r12337, 8;
	add.s32 	%r12339, %r12333, %r12338;
	xor.b32  	%r12340, %r12335, %r12339;
	shf.l.wrap.b32 	%r12341, %r12340, %r12340, 7;
	add.s32 	%r12342, %r12300, %r12317;
	xor.b32  	%r12343, %r12290, %r12342;
	shf.l.wrap.b32 	%r12344, %r12343, %r12343, 16;
	add.s32 	%r12345, %r12279, %r12344;
	xor.b32  	%r12346, %r12317, %r12345;
	shf.l.wrap.b32 	%r12347, %r12346, %r12346, 12;
	add.s32 	%r12348, %r12342, %r12347;
	xor.b32  	%r12349, %r12344, %r12348;
	shf.l.wrap.b32 	%r12350, %r12349, %r12349, 8;
	add.s32 	%r12351, %r12345, %r12350;
	xor.b32  	%r12352, %r12347, %r12351;
	shf.l.wrap.b32 	%r12353, %r12352, %r12352, 7;
	add.s32 	%r12354, %r12312, %r12281;
	xor.b32  	%r12355, %r12302, %r12354;
	shf.l.wrap.b32 	%r12356, %r12355, %r12355, 16;
	add.s32 	%r12357, %r12291, %r12356;
	xor.b32  	%r12358, %r12281, %r12357;
	shf.l.wrap.b32 	%r12359, %r12358, %r12358, 12;
	add.s32 	%r12360, %r12354, %r12359;
	xor.b32  	%r12361, %r12356, %r12360;
	shf.l.wrap.b32 	%r12362, %r12361, %r12361, 8;
	add.s32 	%r12363, %r12357, %r12362;
	xor.b32  	%r12364, %r12359, %r12363;
	shf.l.wrap.b32 	%r12365, %r12364, %r12364, 7;
	add.s32 	%r12366, %r12324, %r12365;
	xor.b32  	%r12367, %r12338, %r12366;
	shf.l.wrap.b32 	%r12368, %r12367, %r12367, 16;
	add.s32 	%r12369, %r12351, %r12368;
	xor.b32  	%r12370, %r12365, %r12369;
	shf.l.wrap.b32 	%r12371, %r12370, %r12370, 12;
	add.s32 	%r12372, %r12366, %r12371;
	xor.b32  	%r12373, %r12368, %r12372;
	shf.l.wrap.b32 	%r12374, %r12373, %r12373, 8;
	add.s32 	%r12375, %r12369, %r12374;
	xor.b32  	%r12376, %r12371, %r12375;
	shf.l.wrap.b32 	%r12377, %r12376, %r12376, 7;
	add.s32 	%r12378, %r12336, %r12329;
	xor.b32  	%r12379, %r12350, %r12378;
	shf.l.wrap.b32 	%r12380, %r12379, %r12379, 16;
	add.s32 	%r12381, %r12363, %r12380;
	xor.b32  	%r12382, %r12329, %r12381;
	shf.l.wrap.b32 	%r12383, %r12382, %r12382, 12;
	add.s32 	%r12384, %r12378, %r12383;
	xor.b32  	%r12385, %r12380, %r12384;
	shf.l.wrap.b32 	%r12386, %r12385, %r12385, 8;
	add.s32 	%r12387, %r12381, %r12386;
	xor.b32  	%r12388, %r12383, %r12387;
	shf.l.wrap.b32 	%r12389, %r12388, %r12388, 7;
	add.s32 	%r12390, %r12348, %r12341;
	xor.b32  	%r12391, %r12362, %r12390;
	shf.l.wrap.b32 	%r12392, %r12391, %r12391, 16;
	add.s32 	%r12393, %r12327, %r12392;
	xor.b32  	%r12394, %r12341, %r12393;
	shf.l.wrap.b32 	%r12395, %r12394, %r12394, 12;
	add.s32 	%r12396, %r12390, %r12395;
	xor.b32  	%r12397, %r12392, %r12396;
	shf.l.wrap.b32 	%r12398, %r12397, %r12397, 8;
	add.s32 	%r12399, %r12393, %r12398;
	xor.b32  	%r12400, %r12395, %r12399;
	shf.l.wrap.b32 	%r12401, %r12400, %r12400, 7;
	add.s32 	%r12402, %r12360, %r12353;
	xor.b32  	%r12403, %r12326, %r12402;
	shf.l.wrap.b32 	%r12404, %r12403, %r12403, 16;
	add.s32 	%r12405, %r12339, %r12404;
	xor.b32  	%r12406, %r12353, %r12405;
	shf.l.wrap.b32 	%r12407, %r12406, %r12406, 12;
	add.s32 	%r12408, %r12402, %r12407;
	xor.b32  	%r12409, %r12404, %r12408;
	shf.l.wrap.b32 	%r12410, %r12409, %r12409, 8;
	add.s32 	%r12411, %r12405, %r12410;
	xor.b32  	%r12412, %r12407, %r12411;
	shf.l.wrap.b32 	%r12413, %r12412, %r12412, 7;
	add.s32 	%r12414, %r12372, %r12389;
	xor.b32  	%r12415, %r12410, %r12414;
	shf.l.wrap.b32 	%r12416, %r12415, %r12415, 16;
	add.s32 	%r12417, %r12399, %r12416;
	xor.b32  	%r12418, %r12389, %r12417;
	shf.l.wrap.b32 	%r12419, %r12418, %r12418, 12;
	add.s32 	%r12420, %r12414, %r12419;
	xor.b32  	%r12421, %r12416, %r12420;
	shf.l.wrap.b32 	%r12422, %r12421, %r12421, 8;
	add.s32 	%r12423, %r12417, %r12422;
	xor.b32  	%r12424, %r12419, %r12423;
	shf.l.wrap.b32 	%r12425, %r12424, %r12424, 7;
	add.s32 	%r12426, %r12384, %r12401;
	xor.b32  	%r12427, %r12374, %r12426;
	shf.l.wrap.b32 	%r12428, %r12427, %r12427, 16;
	add.s32 	%r12429, %r12411, %r12428;
	xor.b32  	%r12430, %r12401, %r12429;
	shf.l.wrap.b32 	%r12431, %r12430, %r12430, 12;
	add.s32 	%r12432, %r12426, %r12431;
	xor.b32  	%r12433, %r12428, %r12432;
	shf.l.wrap.b32 	%r12434, %r12433, %r12433, 8;
	add.s32 	%r12435, %r12429, %r12434;
	xor.b32  	%r12436, %r12431, %r12435;
	shf.l.wrap.b32 	%r12437, %r12436, %r12436, 7;
	add.s32 	%r12438, %r12396, %r12413;
	xor.b32  	%r12439, %r12386, %r12438;
	shf.l.wrap.b32 	%r12440, %r12439, %r12439, 16;
	add.s32 	%r12441, %r12375, %r12440;
	xor.b32  	%r12442, %r12413, %r12441;
	shf.l.wrap.b32 	%r12443, %r12442, %r12442, 12;
	add.s32 	%r12444, %r12438, %r12443;
	xor.b32  	%r12445, %r12440, %r12444;
	shf.l.wrap.b32 	%r12446, %r12445, %r12445, 8;
	add.s32 	%r12447, %r12441, %r12446;
	xor.b32  	%r12448, %r12443, %r12447;
	shf.l.wrap.b32 	%r12449, %r12448, %r12448, 7;
	add.s32 	%r12450, %r12408, %r12377;
	xor.b32  	%r12451, %r12398, %r12450;
	shf.l.wrap.b32 	%r12452, %r12451, %r12451, 16;
	add.s32 	%r12453, %r12387, %r12452;
	xor.b32  	%r12454, %r12377, %r12453;
	shf.l.wrap.b32 	%r12455, %r12454, %r12454, 12;
	add.s32 	%r12456, %r12450, %r12455;
	xor.b32  	%r12457, %r12452, %r12456;
	shf.l.wrap.b32 	%r12458, %r12457, %r12457, 8;
	add.s32 	%r12459, %r12453, %r12458;
	xor.b32  	%r12460, %r12455, %r12459;
	shf.l.wrap.b32 	%r12461, %r12460, %r12460, 7;
	add.s32 	%r22442, %r12078, %r12420;
	add.s32 	%r22441, %r12090, %r12432;
	add.s32 	%r22440, %r12102, %r12444;
	add.s32 	%r22439, %r12114, %r12456;
	add.s32 	%r22443, %r22450, %r12461;
	add.s32 	%r22444, %r22449, %r12425;
	add.s32 	%r22445, %r22448, %r12437;
	add.s32 	%r22446, %r22447, %r12449;
	xor.b32  	%r12462, %r12079, 1;
	shf.l.wrap.b32 	%r12463, %r12079, %r12462, 16;
	add.s32 	%r12464, %r22450, %r12463;
	xor.b32  	%r12465, %r22450, %r12464;
	shf.l.wrap.b32 	%r12466, %r12465, %r12465, 12;
	add.s32 	%r12467, %r12079, %r12466;
	xor.b32  	%r12468, %r12463, %r12467;
	shf.l.wrap.b32 	%r12469, %r12468, %r12468, 8;
	add.s32 	%r12470, %r12464, %r12469;
	xor.b32  	%r12471, %r12466, %r12470;
	shf.l.wrap.b32 	%r12472, %r12471, %r12471, 7;
	add.s32 	%r12473, %r12467, %r12101;
	xor.b32  	%r12474, %r12122, %r12473;
	shf.l.wrap.b32 	%r12475, %r12474, %r12474, 16;
	add.s32 	%r12476, %r12111, %r12475;
	xor.b32  	%r12477, %r12101, %r12476;
	shf.l.wrap.b32 	%r12478, %r12477, %r12477, 12;
	add.s32 	%r12479, %r12473, %r12478;
	xor.b32  	%r12480, %r12475, %r12479;
	shf.l.wrap.b32 	%r12481, %r12480, %r12480, 8;
	add.s32 	%r12482, %r12476, %r12481;
	xor.b32  	%r12483, %r12478, %r12482;
	shf.l.wrap.b32 	%r12484, %r12483, %r12483, 7;
	xor.b32  	%r12485, %r12469, %r12138;
	shf.l.wrap.b32 	%r12486, %r12485, %r12485, 16;
	add.s32 	%r12487, %r12123, %r12486;
	xor.b32  	%r12488, %r12113, %r12487;
	shf.l.wrap.b32 	%r12489, %r12488, %r12488, 12;
	add.s32 	%r12490, %r12138, %r12489;
	xor.b32  	%r12491, %r12486, %r12490;
	shf.l.wrap.b32 	%r12492, %r12491, %r12491, 8;
	add.s32 	%r12493, %r12487, %r12492;
	xor.b32  	%r12494, %r12489, %r12493;
	shf.l.wrap.b32 	%r12495, %r12494, %r12494, 7;
	add.s32 	%r12496, %r12470, %r12152;
	xor.b32  	%r12497, %r12125, %r12496;
	shf.l.wrap.b32 	%r12498, %r12497, %r12497, 12;
	add.s32 	%r12499, %r12150, %r12498;
	xor.b32  	%r12500, %r12152, %r12499;
	shf.l.wrap.b32 	%r12501, %r12500, %r12500, 8;
	add.s32 	%r12502, %r12496, %r12501;
	xor.b32  	%r12503, %r12498, %r12502;
	shf.l.wrap.b32 	%r12504, %r12503, %r12503, 7;
	add.s32 	%r12505, %r12120, %r12472;
	xor.b32  	%r12506, %r12110, %r12505;
	shf.l.wrap.b32 	%r12507, %r12506, %r12506, 16;
	add.s32 	%r12508, %r12099, %r12507;
	xor.b32  	%r12509, %r12472, %r12508;
	shf.l.wrap.b32 	%r12510, %r12509, %r12509, 12;
	add.s32 	%r12511, %r12505, %r12510;
	xor.b32  	%r12512, %r12507, %r12511;
	shf.l.wrap.b32 	%r12513, %r12512, %r12512, 8;
	add.s32 	%r12514, %r12508, %r12513;
	xor.b32  	%r12515, %r12510, %r12514;
	shf.l.wrap.b32 	%r12516, %r12515, %r12515, 7;
	add.s32 	%r12517, %r12479, %r12516;
	xor.b32  	%r12518, %r12492, %r12517;
	shf.l.wrap.b32 	%r12519, %r12518, %r12518, 16;
	add.s32 	%r12520, %r12502, %r12519;
	xor.b32  	%r12521, %r12516, %r12520;
	shf.l.wrap.b32 	%r12522, %r12521, %r12521, 12;
	add.s32 	%r12523, %r12517, %r12522;
	xor.b32  	%r12524, %r12519, %r12523;
	shf.l.wrap.b32 	%r12525, %r12524, %r12524, 8;
	add.s32 	%r12526, %r12520, %r12525;
	xor.b32  	%r12527, %r12522, %r12526;
	shf.l.wrap.b32 	%r12528, %r12527, %r12527, 7;
	add.s32 	%r12529, %r12490, %r12484;
	xor.b32  	%r12530, %r12501, %r12529;
	shf.l.wrap.b32 	%r12531, %r12530, %r12530, 16;
	add.s32 	%r12532, %r12514, %r12531;
	xor.b32  	%r12533, %r12484, %r12532;
	shf.l.wrap.b32 	%r12534, %r12533, %r12533, 12;
	add.s32 	%r12535, %r12529, %r12534;
	xor.b32  	%r12536, %r12531, %r12535;
	shf.l.wrap.b32 	%r12537, %r12536, %r12536, 8;
	add.s32 	%r12538, %r12532, %r12537;
	xor.b32  	%r12539, %r12534, %r12538;
	shf.l.wrap.b32 	%r12540, %r12539, %r12539, 7;
	add.s32 	%r12541, %r12499, %r12495;
	xor.b32  	%r12542, %r12513, %r12541;
	shf.l.wrap.b32 	%r12543, %r12542, %r12542, 16;
	add.s32 	%r12544, %r12482, %r12543;
	xor.b32  	%r12545, %r12495, %r12544;
	shf.l.wrap.b32 	%r12546, %r12545, %r12545, 12;
	add.s32 	%r12547, %r12541, %r12546;
	xor.b32  	%r12548, %r12543, %r12547;
	shf.l.wrap.b32 	%r12549, %r12548, %r12548, 8;
	add.s32 	%r12550, %r12544, %r12549;
	xor.b32  	%r12551, %r12546, %r12550;
	shf.l.wrap.b32 	%r12552, %r12551, %r12551, 7;
	add.s32 	%r12553, %r12511, %r12504;
	xor.b32  	%r12554, %r12481, %r12553;
	shf.l.wrap.b32 	%r12555, %r12554, %r12554, 16;
	add.s32 	%r12556, %r12493, %r12555;
	xor.b32  	%r12557, %r12504, %r12556;
	shf.l.wrap.b32 	%r12558, %r12557, %r12557, 12;
	add.s32 	%r12559, %r12553, %r12558;
	xor.b32  	%r12560, %r12555, %r12559;
	shf.l.wrap.b32 	%r12561, %r12560, %r12560, 8;
	add.s32 	%r12562, %r12556, %r12561;
	xor.b32  	%r12563, %r12558, %r12562;
	shf.l.wrap.b32 	%r12564, %r12563, %r12563, 7;
	add.s32 	%r12565, %r12523, %r12540;
	xor.b32  	%r12566, %r12561, %r12565;
	shf.l.wrap.b32 	%r12567, %r12566, %r12566, 16;
	add.s32 	%r12568, %r12550, %r12567;
	xor.b32  	%r12569, %r12540, %r12568;
	shf.l.wrap.b32 	%r12570, %r12569, %r12569, 12;
	add.s32 	%r12571, %r12565, %r12570;
	xor.b32  	%r12572, %r12567, %r12571;
	shf.l.wrap.b32 	%r12573, %r12572, %r12572, 8;
	add.s32 	%r12574, %r12568, %r12573;
	xor.b32  	%r12575, %r12570, %r12574;
	shf.l.wrap.b32 	%r12576, %r12575, %r12575, 7;
	add.s32 	%r12577, %r12535, %r12552;
	xor.b32  	%r12578, %r12525, %r12577;
	shf.l.wrap.b32 	%r12579, %r12578, %r12578, 16;
	add.s32 	%r12580, %r12562, %r12579;
	xor.b32  	%r12581, %r12552, %r12580;
	shf.l.wrap.b32 	%r12582, %r12581, %r12581, 12;
	add.s32 	%r12583, %r12577, %r12582;
	xor.b32  	%r12584, %r12579, %r12583;
	shf.l.wrap.b32 	%r12585, %r12584, %r12584, 8;
	add.s32 	%r12586, %r12580, %r12585;
	xor.b32  	%r12587, %r12582, %r12586;
	shf.l.wrap.b32 	%r12588, %r12587, %r12587, 7;
	add.s32 	%r12589, %r12547, %r12564;
	xor.b32  	%r12590, %r12537, %r12589;
	shf.l.wrap.b32 	%r12591, %r12590, %r12590, 16;
	add.s32 	%r12592, %r12526, %r12591;
	xor.b32  	%r12593, %r12564, %r12592;
	shf.l.wrap.b32 	%r12594, %r12593, %r12593, 12;
	add.s32 	%r12595, %r12589, %r12594;
	xor.b32  	%r12596, %r12591, %r12595;
	shf.l.wrap.b32 	%r12597, %r12596, %r12596, 8;
	add.s32 	%r12598, %r12592, %r12597;
	xor.b32  	%r12599, %r12594, %r12598;
	shf.l.wrap.b32 	%r12600, %r12599, %r12599, 7;
	add.s32 	%r12601, %r12559, %r12528;
	xor.b32  	%r12602, %r12549, %r12601;
	shf.l.wrap.b32 	%r12603, %r12602, %r12602, 16;
	add.s32 	%r12604, %r12538, %r12603;
	xor.b32  	%r12605, %r12528, %r12604;
	shf.l.wrap.b32 	%r12606, %r12605, %r12605, 12;
	add.s32 	%r12607, %r12601, %r12606;
	xor.b32  	%r12608, %r12603, %r12607;
	shf.l.wrap.b32 	%r12609, %r12608, %r12608, 8;
	add.s32 	%r12610, %r12604, %r12609;
	xor.b32  	%r12611, %r12606, %r12610;
	shf.l.wrap.b32 	%r12612, %r12611, %r12611, 7;
	add.s32 	%r12613, %r12571, %r12612;
	xor.b32  	%r12614, %r12585, %r12613;
	shf.l.wrap.b32 	%r12615, %r12614, %r12614, 16;
	add.s32 	%r12616, %r12598, %r12615;
	xor.b32  	%r12617, %r12612, %r12616;
	shf.l.wrap.b32 	%r12618, %r12617, %r12617, 12;
	add.s32 	%r12619, %r12613, %r12618;
	xor.b32  	%r12620, %r12615, %r12619;
	shf.l.wrap.b32 	%r12621, %r12620, %r12620, 8;
	add.s32 	%r12622, %r12616, %r12621;
	xor.b32  	%r12623, %r12618, %r12622;
	shf.l.wrap.b32 	%r12624, %r12623, %r12623, 7;
	add.s32 	%r12625, %r12583, %r12576;
	xor.b32  	%r12626, %r12597, %r12625;
	shf.l.wrap.b32 	%r12627, %r12626, %r12626, 16;
	add.s32 	%r12628, %r12610, %r12627;
	xor.b32  	%r12629, %r12576, %r12628;
	shf.l.wrap.b32 	%r12630, %r12629, %r12629, 12;
	add.s32 	%r12631, %r12625, %r12630;
	xor.b32  	%r12632, %r12627, %r12631;
	shf.l.wrap.b32 	%r12633, %r12632, %r12632, 8;
	add.s32 	%r12634, %r12628, %r12633;
	xor.b32  	%r12635, %r12630, %r12634;
	shf.l.wrap.b32 	%r12636, %r12635, %r12635, 7;
	add.s32 	%r12637, %r12595, %r12588;
	xor.b32  	%r12638, %r12609, %r12637;
	shf.l.wrap.b32 	%r12639, %r12638, %r12638, 16;
	add.s32 	%r12640, %r12574, %r12639;
	xor.b32  	%r12641, %r12588, %r12640;
	shf.l.wrap.b32 	%r12642, %r12641, %r12641, 12;
	add.s32 	%r12643, %r12637, %r12642;
	xor.b32  	%r12644, %r12639, %r12643;
	shf.l.wrap.b32 	%r12645, %r12644, %r12644, 8;
	add.s32 	%r12646, %r12640, %r12645;
	xor.b32  	%r12647, %r12642, %r12646;
	shf.l.wrap.b32 	%r12648, %r12647, %r12647, 7;
	add.s32 	%r12649, %r12607, %r12600;
	xor.b32  	%r12650, %r12573, %r12649;
	shf.l.wrap.b32 	%r12651, %r12650, %r12650, 16;
	add.s32 	%r12652, %r12586, %r12651;
	xor.b32  	%r12653, %r12600, %r12652;
	shf.l.wrap.b32 	%r12654, %r12653, %r12653, 12;
	add.s32 	%r12655, %r12649, %r12654;
	xor.b32  	%r12656, %r12651, %r12655;
	shf.l.wrap.b32 	%r12657, %r12656, %r12656, 8;
	add.s32 	%r12658, %r12652, %r12657;
	xor.b32  	%r12659, %r12654, %r12658;
	shf.l.wrap.b32 	%r12660, %r12659, %r12659, 7;
	add.s32 	%r12661, %r12619, %r12636;
	xor.b32  	%r12662, %r12657, %r12661;
	shf.l.wrap.b32 	%r12663, %r12662, %r12662, 16;
	add.s32 	%r12664, %r12646, %r12663;
	xor.b32  	%r12665, %r12636, %r12664;
	shf.l.wrap.b32 	%r12666, %r12665, %r12665, 12;
	add.s32 	%r12667, %r12661, %r12666;
	xor.b32  	%r12668, %r12663, %r12667;
	shf.l.wrap.b32 	%r12669, %r12668, %r12668, 8;
	add.s32 	%r12670, %r12664, %r12669;
	xor.b32  	%r12671, %r12666, %r12670;
	shf.l.wrap.b32 	%r12672, %r12671, %r12671, 7;
	add.s32 	%r12673, %r12631, %r12648;
	xor.b32  	%r12674, %r12621, %r12673;
	shf.l.wrap.b32 	%r12675, %r12674, %r12674, 16;
	add.s32 	%r12676, %r12658, %r12675;
	xor.b32  	%r12677, %r12648, %r12676;
	shf.l.wrap.b32 	%r12678, %r12677, %r12677, 12;
	add.s32 	%r12679, %r12673, %r12678;
	xor.b32  	%r12680, %r12675, %r12679;
	shf.l.wrap.b32 	%r12681, %r12680, %r12680, 8;
	add.s32 	%r12682, %r12676, %r12681;
	xor.b32  	%r12683, %r12678, %r12682;
	shf.l.wrap.b32 	%r12684, %r12683, %r12683, 7;
	add.s32 	%r12685, %r12643, %r12660;
	xor.b32  	%r12686, %r12633, %r12685;
	shf.l.wrap.b32 	%r12687, %r12686, %r12686, 16;
	add.s32 	%r12688, %r12622, %r12687;
	xor.b32  	%r12689, %r12660, %r12688;
	shf.l.wrap.b32 	%r12690, %r12689, %r12689, 12;
	add.s32 	%r12691, %r12685, %r12690;
	xor.b32  	%r12692, %r12687, %r12691;
	shf.l.wrap.b32 	%r12693, %r12692, %r12692, 8;
	add.s32 	%r12694, %r12688, %r12693;
	xor.b32  	%r12695, %r12690, %r12694;
	shf.l.wrap.b32 	%r12696, %r12695, %r12695, 7;
	add.s32 	%r12697, %r12655, %r12624;
	xor.b32  	%r12698, %r12645, %r12697;
	shf.l.wrap.b32 	%r12699, %r12698, %r12698, 16;
	add.s32 	%r12700, %r12634, %r12699;
	xor.b32  	%r12701, %r12624, %r12700;
	shf.l.wrap.b32 	%r12702, %r12701, %r12701, 12;
	add.s32 	%r12703, %r12697, %r12702;
	xor.b32  	%r12704, %r12699, %r12703;
	shf.l.wrap.b32 	%r12705, %r12704, %r12704, 8;
	add.s32 	%r12706, %r12700, %r12705;
	xor.b32  	%r12707, %r12702, %r12706;
	shf.l.wrap.b32 	%r12708, %r12707, %r12707, 7;
	add.s32 	%r12709, %r12667, %r12708;
	xor.b32  	%r12710, %r12681, %r12709;
	shf.l.wrap.b32 	%r12711, %r12710, %r12710, 16;
	add.s32 	%r12712, %r12694, %r12711;
	xor.b32  	%r12713, %r12708, %r12712;
	shf.l.wrap.b32 	%r12714, %r12713, %r12713, 12;
	add.s32 	%r12715, %r12709, %r12714;
	xor.b32  	%r12716, %r12711, %r12715;
	shf.l.wrap.b32 	%r12717, %r12716, %r12716, 8;
	add.s32 	%r12718, %r12679, %r12672;
	xor.b32  	%r12719, %r12693, %r12718;
	shf.l.wrap.b32 	%r12720, %r12719, %r12719, 16;
	add.s32 	%r12721, %r12706, %r12720;
	xor.b32  	%r12722, %r12672, %r12721;
	shf.l.wrap.b32 	%r12723, %r12722, %r12722, 12;
	add.s32 	%r12724, %r12718, %r12723;
	xor.b32  	%r12725, %r12720, %r12724;
	shf.l.wrap.b32 	%r12726, %r12725, %r12725, 8;
	add.s32 	%r12727, %r12721, %r12726;
	xor.b32  	%r12728, %r12723, %r12727;
	shf.l.wrap.b32 	%r12729, %r12728, %r12728, 7;
	add.s32 	%r12730, %r12691, %r12684;
	xor.b32  	%r12731, %r12705, %r12730;
	shf.l.wrap.b32 	%r12732, %r12731, %r12731, 16;
	add.s32 	%r12733, %r12670, %r12732;
	xor.b32  	%r12734, %r12684, %r12733;
	shf.l.wrap.b32 	%r12735, %r12734, %r12734, 12;
	add.s32 	%r12736, %r12730, %r12735;
	xor.b32  	%r12737, %r12732, %r12736;
	shf.l.wrap.b32 	%r12738, %r12737, %r12737, 8;
	add.s32 	%r12739, %r12733, %r12738;
	xor.b32  	%r12740, %r12735, %r12739;
	shf.l.wrap.b32 	%r12741, %r12740, %r12740, 7;
	add.s32 	%r12742, %r12703, %r12696;
	xor.b32  	%r12743, %r12669, %r12742;
	shf.l.wrap.b32 	%r12744, %r12743, %r12743, 16;
	add.s32 	%r12745, %r12682, %r12744;
	xor.b32  	%r12746, %r12696, %r12745;
	shf.l.wrap.b32 	%r12747, %r12746, %r12746, 12;
	add.s32 	%r12748, %r12742, %r12747;
	xor.b32  	%r12749, %r12744, %r12748;
	shf.l.wrap.b32 	%r12750, %r12749, %r12749, 8;
	add.s32 	%r12751, %r12745, %r12750;
	add.s32 	%r12752, %r12715, %r12729;
	xor.b32  	%r12753, %r12750, %r12752;
	shf.l.wrap.b32 	%r12754, %r12753, %r12753, 16;
	add.s32 	%r12755, %r12739, %r12754;
	xor.b32  	%r12756, %r12729, %r12755;
	shr.u32 	%r12757, %r12756, 20;
	add.s32 	%r12758, %r12752, %r12757;
	add.s32 	%r12759, %r12724, %r12741;
	xor.b32  	%r12760, %r12717, %r12759;
	shf.l.wrap.b32 	%r12761, %r12760, %r12760, 16;
	add.s32 	%r12762, %r12751, %r12761;
	xor.b32  	%r12763, %r12741, %r12762;
	shr.u32 	%r12764, %r12763, 20;
	add.s32 	%r12765, %r12759, %r12764;
	add.s32 	%r12766, %r12078, %r12758;
	add.s32 	%r12767, %r12090, %r12765;
	not.b32 	%r12768, %r22438;
	add.s32 	%r12769, %r1004, %r12768;
	mov.u32 	%r12770, %ctaid.x;
	shl.b32 	%r12771, %r12770, 11;
	mov.u32 	%r12772, %tid.x;
	and.b32  	%r12773, %r12772, 31;
	or.b32  	%r12774, %r12771, %r12773;
	shl.b32 	%r12775, %r12772, 3;
	and.b32  	%r12776, %r12775, 7936;
	add.s32 	%r12777, %r22408, %r12776;
	add.s32 	%r12778, %r12774, %r12777;
	shr.u32 	%r12779, %r12778, %r12769;
	and.b32  	%r12780, %r12779, 1;
	setp.eq.b32 	%p91, %r12780, 1;
	selp.b32 	%r12781, %r12767, %r12766, %p91;
	cvt.u16.u32 	%rs209, %r12781;
	and.b16  	%rs349, %rs209, 1;
	and.b16  	%rs210, %rs347, 255;
	setp.ne.s16 	%p92, %rs210, 1;
	@%p92 bra 	$L__BB2_88;
	ld.param.u64 	%rd233, [fused_batch_pir_kernel_4_param_1];
	not.b32 	%r12782, %r22438;
	add.s32 	%r12783, %r1004, %r12782;
	mov.u32 	%r12784, %ctaid.x;
	shl.b32 	%r12785, %r12784, 11;
	mov.u32 	%r12786, %tid.x;
	and.b32  	%r12787, %r12786, 31;
	or.b32  	%r12788, %r12785, %r12787;
	shl.b32 	%r12789, %r12786, 3;
	and.b32  	%r12790, %r12789, 7936;
	add.s32 	%r12791, %r22408, %r12790;
	add.s32 	%r12792, %r12788, %r12791;
	shr.u32 	%r12793, %r12792, %r12783;
	and.b32  	%r12794, %r12793, 1;
	setp.eq.b32 	%p93, %r12794, 1;
	cvt.s64.s32 	%rd72, %r22438;
	cvta.to.global.u64 	%rd73, %rd233;
	mul.wide.s32 	%rd74, %r22438, 16;
	add.s64 	%rd75, %rd73, %rd74;
	ld.global.u32 	%r12795, [%rd75+508];
	selp.b32 	%r12796, %r22443, %r22442, %p93;
	xor.b32  	%r12797, %r12796, %r12795;
	selp.b32 	%r12798, %r22444, %r22441, %p93;
	selp.b32 	%r22442, %r22442, %r12797, %p93;
	selp.b32 	%r22443, %r12797, %r22443, %p93;
	ld.global.u32 	%r12799, [%rd75+512];
	xor.b32  	%r12800, %r12798, %r12799;
	selp.b32 	%r12801, %r22445, %r22440, %p93;
	selp.b32 	%r22441, %r22441, %r12800, %p93;
	selp.b32 	%r22444, %r12800, %r22444, %p93;
	ld.global.u32 	%r12802, [%rd75+516];
	xor.b32  	%r12803, %r12801, %r12802;
	selp.b32 	%r12804, %r22446, %r22439, %p93;
	selp.b32 	%r22440, %r22440, %r12803, %p93;
	selp.b32 	%r22445, %r12803, %r22445, %p93;
	ld.global.u32 	%r12805, [%rd75+520];
	xor.b32  	%r12806, %r12804, %r12805;
	selp.b64 	%rd76, 445, 420, %p93;
	selp.b32 	%r22439, %r22439, %r12806, %p93;
	selp.b32 	%r22446, %r12806, %r22446, %p93;
	add.s64 	%rd77, %rd76, %rd72;
	add.s64 	%rd78, %rd73, %rd77;
	ld.global.u8 	%rs211, [%rd78+488];
	xor.b16  	%rs349, %rs211, %rs349;
$L__BB2_88:
	not.b32 	%r12807, %r22438;
	add.s32 	%r12808, %r1004, %r12807;
	mov.u32 	%r12809, %ctaid.x;
	shl.b32 	%r12810, %r12809, 11;
	mov.u32 	%r12811, %tid.x;
	and.b32  	%r12812, %r12811, 31;
	or.b32  	%r12813, %r12810, %r12812;
	shl.b32 	%r12814, %r12811, 3;
	and.b32  	%r12815, %r12814, 7936;
	add.s32 	%r12816, %r22408, %r12815;
	add.s32 	%r12817, %r12813, %r12816;
	shr.u32 	%r12818, %r12817, %r12808;
	and.b32  	%r12819, %r12818, 1;
	setp.eq.b32 	%p94, %r12819, 1;
	selp.b32 	%r22450, %r22443, %r22442, %p94;
	selp.b32 	%r22449, %r22444, %r22441, %p94;
	selp.b32 	%r22448, %r22445, %r22440, %p94;
	selp.b32 	%r22447, %r22446, %r22439, %p94;
	add.s32 	%r22438, %r22438, 1;
	setp.lt.u32 	%p95, %r22438, %r1004;
	mov.u16 	%rs347, %rs349;
	@%p95 bra 	$L__BB2_86;
$L__BB2_89:
	and.b16  	%rs212, %rs349, 255;
	setp.ne.s16 	%p96, %rs212, 1;
	@%p96 bra 	$L__BB2_91;
	ld.param.u64 	%rd234, [fused_batch_pir_kernel_4_param_1];
	cvta.to.global.u64 	%rd79, %rd234;
	ld.global.u32 	%r12820, [%rd79+960];
	xor.b32  	%r22450, %r22450, %r12820;
$L__BB2_91:
	@%p96 bra 	$L__BB2_93;
	ld.param.u64 	%rd235, [fused_batch_pir_kernel_4_param_1];
	cvta.to.global.u64 	%rd80, %rd235;
	ld.global.u32 	%r12821, [%rd80+964];
	xor.b32  	%r22449, %r22449, %r12821;
$L__BB2_93:
	@%p96 bra 	$L__BB2_95;
	ld.param.u64 	%rd236, [fused_batch_pir_kernel_4_param_1];
	cvta.to.global.u64 	%rd81, %rd236;
	ld.global.u32 	%r12822, [%rd81+968];
	xor.b32  	%r22448, %r22448, %r12822;
$L__BB2_95:
	@%p96 bra 	$L__BB2_97;
	ld.param.u64 	%rd237, [fused_batch_pir_kernel_4_param_1];
	cvta.to.global.u64 	%rd82, %rd237;
	ld.global.u32 	%r12823, [%rd82+972];
	xor.b32  	%r22447, %r22447, %r12823;
$L__BB2_97:
	ld.param.u32 	%r21805, [fused_batch_pir_kernel_4_param_4];
	mov.u32 	%r12825, %ctaid.x;
	shl.b32 	%r12826, %r12825, 11;
	mov.u32 	%r12827, %tid.x;
	and.b32  	%r12828, %r12827, 31;
	or.b32  	%r12829, %r12826, %r12828;
	shl.b32 	%r12830, %r12827, 3;
	and.b32  	%r12831, %r12830, 7936;
	add.s32 	%r12832, %r22408, %r12831;
	add.s32 	%r12833, %r12829, %r12832;
	setp.ge.s32 	%p100, %r12833, %r21805;
	mov.b32 	%r22471, 0;
	mov.u32 	%r22472, %r22471;
	mov.u32 	%r22473, %r22471;
	mov.u32 	%r22474, %r22471;
	@%p100 bra 	$L__BB2_111;
	ld.param.u64 	%rd238, [fused_batch_pir_kernel_4_param_1];
	cvta.to.global.u64 	%rd83, %rd238;
	ld.global.u8 	%rs216, [%rd83+993];
	max.u16 	%rs217, %rs216, 11;
	cvt.u32.u16 	%r12834, %rs217;
	add.s32 	%r22462, %r12834, -11;
	ld.shared.v2.u32 	{%r22474, %r22473}, [s_mem+49384];
	ld.shared.v2.u32 	{%r22472, %r22471}, [s_mem+49392];
	ld.shared.u8 	%rs352, [s_mem+49400];
	cvt.u32.u16 	%r1059, %rs216;
	setp.ge.u32 	%p101, %r22462, %r1059;
	@%p101 bra 	$L__BB2_103;
	mov.u16 	%rs350, %rs352;
$L__BB2_100:
	ld.const.u32 	%r12835, [CHACHA_CONSTANTS];
	add.s32 	%r12836, %r12835, %r22474;
	shf.l.wrap.b32 	%r12837, %r12836, %r12836, 16;
	add.s32 	%r12838, %r22474, %r12837;
	xor.b32  	%r12839, %r22474, %r12838;
	shf.l.wrap.b32 	%r12840, %r12839, %r12839, 12;
	add.s32 	%r12841, %r12836, %r12840;
	xor.b32  	%r12842, %r12837, %r12841;
	shf.l.wrap.b32 	%r12843, %r12842, %r12842, 8;
	add.s32 	%r12844, %r12838, %r12843;
	xor.b32  	%r12845, %r12840, %r12844;
	shf.l.wrap.b32 	%r12846, %r12845, %r12845, 7;
	ld.const.u32 	%r12847, [CHACHA_CONSTANTS+4];
	add.s32 	%r12848, %r12847, %r22473;
	shf.l.wrap.b32 	%r12849, %r12848, %r12848, 16;
	add.s32 	%r12850, %r22473, %r12849;
	xor.b32  	%r12851, %r22473, %r12850;
	shf.l.wrap.b32 	%r12852, %r12851, %r12851, 12;
	add.s32 	%r12853, %r12848, %r12852;
	xor.b32  	%r12854, %r12849, %r12853;
	shf.l.wrap.b32 	%r12855, %r12854, %r12854, 8;
	add.s32 	%r12856, %r12850, %r12855;
	xor.b32  	%r12857, %r12852, %r12856;
	shf.l.wrap.b32 	%r12858, %r12857, %r12857, 7;
	ld.const.u32 	%r12859, [CHACHA_CONSTANTS+8];
	add.s32 	%r12860, %r12859, %r22472;
	shf.l.wrap.b32 	%r12861, %r12860, %r12860, 16;
	add.s32 	%r12862, %r22472, %r12861;
	xor.b32  	%r12863, %r22472, %r12862;
	shf.l.wrap.b32 	%r12864, %r12863, %r12863, 12;
	add.s32 	%r12865, %r12860, %r12864;
	xor.b32  	%r12866, %r12861, %r12865;
	shf.l.wrap.b32 	%r12867, %r12866, %r12866, 8;
	add.s32 	%r12868, %r12862, %r12867;
	xor.b32  	%r12869, %r12864, %r12868;
	shf.l.wrap.b32 	%r12870, %r12869, %r12869, 7;
	ld.const.u32 	%r12871, [CHACHA_CONSTANTS+12];
	add.s32 	%r12872, %r12871, %r22471;
	shf.l.wrap.b32 	%r12873, %r12872, %r12872, 16;
	add.s32 	%r12874, %r22471, %r12873;
	xor.b32  	%r12875, %r22471, %r12874;
	shf.l.wrap.b32 	%r12876, %r12875, %r12875, 12;
	add.s32 	%r12877, %r12872, %r12876;
	xor.b32  	%r12878, %r12873, %r12877;
	shf.l.wrap.b32 	%r12879, %r12878, %r12878, 8;
	add.s32 	%r12880, %r12874, %r12879;
	xor.b32  	%r12881, %r12876, %r12880;
	shf.l.wrap.b32 	%r12882, %r12881, %r12881, 7;
	add.s32 	%r12883, %r12841, %r12858;
	xor.b32  	%r12884, %r12879, %r12883;
	shf.l.wrap.b32 	%r12885, %r12884, %r12884, 16;
	add.s32 	%r12886, %r12868, %r12885;
	xor.b32  	%r12887, %r12858, %r12886;
	shf.l.wrap.b32 	%r12888, %r12887, %r12887, 12;
	add.s32 	%r12889, %r12883, %r12888;
	xor.b32  	%r12890, %r12885, %r12889;
	shf.l.wrap.b32 	%r12891, %r12890, %r12890, 8;
	add.s32 	%r12892, %r12886, %r12891;
	xor.b32  	%r12893, %r12888, %r12892;
	shf.l.wrap.b32 	%r12894, %r12893, %r12893, 7;
	add.s32 	%r12895, %r12853, %r12870;
	xor.b32  	%r12896, %r12843, %r12895;
	shf.l.wrap.b32 	%r12897, %r12896, %r12896, 16;
	add.s32 	%r12898, %r12880, %r12897;
	xor.b32  	%r12899, %r12870, %r12898;
	shf.l.wrap.b32 	%r12900, %r12899, %r12899, 12;
	add.s32 	%r12901, %r12895, %r12900;
	xor.b32  	%r12902, %r12897, %r12901;
	shf.l.wrap.b32 	%r12903, %r12902, %r12902, 8;
	add.s32 	%r12904, %r12898, %r12903;
	xor.b32  	%r12905, %r12900, %r12904;
	shf.l.wrap.b32 	%r12906, %r12905, %r12905, 7;
	add.s32 	%r12907, %r12865, %r12882;
	xor.b32  	%r12908, %r12855, %r12907;
	shf.l.wrap.b32 	%r12909, %r12908, %r12908, 16;
	add.s32 	%r12910, %r12844, %r12909;
	xor.b32  	%r12911, %r12882, %r12910;
	shf.l.wrap.b32 	%r12912, %r12911, %r12911, 12;
	add.s32 	%r12913, %r12907, %r12912;
	xor.b32  	%r12914, %r12909, %r12913;
	shf.l.wrap.b32 	%r12915, %r12914, %r12914, 8;
	add.s32 	%r12916, %r12910, %r12915;
	xor.b32  	%r12917, %r12912, %r12916;
	shf.l.wrap.b32 	%r12918, %r12917, %r12917, 7;
	add.s32 	%r12919, %r12877, %r12846;
	xor.b32  	%r12920, %r12867, %r12919;
	shf.l.wrap.b32 	%r12921, %r12920, %r12920, 16;
	add.s32 	%r12922, %r12856, %r12921;
	xor.b32  	%r12923, %r12846, %r12922;
	shf.l.wrap.b32 	%r12924, %r12923, %r12923, 12;
	add.s32 	%r12925, %r12919, %r12924;
	xor.b32  	%r12926, %r12921, %r12925;
	shf.l.wrap.b32 	%r12927, %r12926, %r12926, 8;
	add.s32 	%r12928, %r12922, %r12927;
	xor.b32  	%r12929, %r12924, %r12928;
	shf.l.wrap.b32 	%r12930, %r12929, %r12929, 7;
	add.s32 	%r12931, %r12889, %r12930;
	xor.b32  	%r12932, %r12903, %r12931;
	shf.l.wrap.b32 	%r12933, %r12932, %r12932, 16;
	add.s32 	%r12934, %r12916, %r12933;
	xor.b32  	%r12935, %r12930, %r12934;
	shf.l.wrap.b32 	%r12936, %r12935, %r12935, 12;
	add.s32 	%r12937, %r12931, %r12936;
	xor.b32  	%r12938, %r12933, %r12937;
	shf.l.wrap.b32 	%r12939, %r12938, %r12938, 8;
	add.s32 	%r12940, %r12934, %r12939;
	xor.b32  	%r12941, %r12936, %r12940;
	shf.l.wrap.b32 	%r12942, %r12941, %r12941, 7;
	add.s32 	%r12943, %r12901, %r12894;
	xor.b32  	%r12944, %r12915, %r12943;
	shf.l.wrap.b32 	%r12945, %r12944, %r12944, 16;
	add.s32 	%r12946, %r12928, %r12945;
	xor.b32  	%r12947, %r12894, %r12946;
	shf.l.wrap.b32 	%r12948, %r12947, %r12947, 12;
	add.s32 	%r12949, %r12943, %r12948;
	xor.b32  	%r12950, %r12945, %r12949;
	shf.l.wrap.b32 	%r12951, %r12950, %r12950, 8;
	add.s32 	%r12952, %r12946, %r12951;
	xor.b32  	%r12953, %r12948, %r12952;
	shf.l.wrap.b32 	%r12954, %r12953, %r12953, 7;
	add.s32 	%r12955, %r12913, %r12906;
	xor.b32  	%r12956, %r12927, %r12955;
	shf.l.wrap.b32 	%r12957, %r12956, %r12956, 16;
	add.s32 	%r12958, %r12892, %r12957;
	xor.b32  	%r12959, %r12906, %r12958;
	shf.l.wrap.b32 	%r12960, %r12959, %r12959, 12;
	add.s32 	%r12961, %r12955, %r12960;
	xor.b32  	%r12962, %r12957, %r12961;
	shf.l.wrap.b32 	%r12963, %r12962, %r12962, 8;
	add.s32 	%r12964, %r12958, %r12963;
	xor.b32  	%r12965, %r12960, %r12964;
	shf.l.wrap.b32 	%r12966, %r12965, %r12965, 7;
	add.s32 	%r12967, %r12925, %r12918;
	xor.b32  	%r12968, %r12891, %r12967;
	shf.l.wrap.b32 	%r12969, %r12968, %r12968, 16;
	add.s32 	%r12970, %r12904, %r12969;
	xor.b32  	%r12971, %r12918, %r12970;
	shf.l.wrap.b32 	%r12972, %r12971, %r12971, 12;
	add.s32 	%r12973, %r12967, %r12972;
	xor.b32  	%r12974, %r12969, %r12973;
	shf.l.wrap.b32 	%r12975, %r12974, %r12974, 8;
	add.s32 	%r12976, %r12970, %r12975;
	xor.b32  	%r12977, %r12972, %r12976;
	shf.l.wrap.b32 	%r12978, %r12977, %r12977, 7;
	add.s32 	%r12979, %r12937, %r12954;
	xor.b32  	%r12980, %r12975, %r12979;
	shf.l.wrap.b32 	%r12981, %r12980, %r12980, 16;
	add.s32 	%r12982, %r12964, %r12981;
	xor.b32  	%r12983, %r12954, %r12982;
	shf.l.wrap.b32 	%r12984, %r12983, %r12983, 12;
	add.s32 	%r12985, %r12979, %r12984;
	xor.b32  	%r12986, %r12981, %r12985;
	shf.l.wrap.b32 	%r12987, %r12986, %r12986, 8;
	add.s32 	%r12988, %r12982, %r12987;
	xor.b32  	%r12989, %r12984, %r12988;
	shf.l.wrap.b32 	%r12990, %r12989, %r12989, 7;
	add.s32 	%r12991, %r12949, %r12966;
	xor.b32  	%r12992, %r12939, %r12991;
	shf.l.wrap.b32 	%r12993, %r12992, %r12992, 16;
	add.s32 	%r12994, %r12976, %r12993;
	xor.b32  	%r12995, %r12966, %r12994;
	shf.l.wrap.b32 	%r12996, %r12995, %r12995, 12;
	add.s32 	%r12997, %r12991, %r12996;
	xor.b32  	%r12998, %r12993, %r12997;
	shf.l.wrap.b32 	%r12999, %r12998, %r12998, 8;
	add.s32 	%r13000, %r12994, %r12999;
	xor.b32  	%r13001, %r12996, %r13000;
	shf.l.wrap.b32 	%r13002, %r13001, %r13001, 7;
	add.s32 	%r13003, %r12961, %r12978;
	xor.b32  	%r13004, %r12951, %r13003;
	shf.l.wrap.b32 	%r13005, %r13004, %r13004, 16;
	add.s32 	%r13006, %r12940, %r13005;
	xor.b32  	%r13007, %r12978, %r13006;
	shf.l.wrap.b32 	%r13008, %r13007, %r13007, 12;
	add.s32 	%r13009, %r13003, %r13008;
	xor.b32  	%r13010, %r13005, %r13009;
	shf.l.wrap.b32 	%r13011, %r13010, %r13010, 8;
	add.s32 	%r13012, %r13006, %r13011;
	xor.b32  	%r13013, %r13008, %r13012;
	shf.l.wrap.b32 	%r13014, %r13013, %r13013, 7;
	add.s32 	%r13015, %r12973, %r12942;
	xor.b32  	%r13016, %r12963, %r13015;
	shf.l.wrap.b32 	%r13017, %r13016, %r13016, 16;
	add.s32 	%r13018, %r12952, %r13017;
	xor.b32  	%r13019, %r12942, %r13018;
	shf.l.wrap.b32 	%r13020, %r13019, %r13019, 12;
	add.s32 	%r13021, %r13015, %r13020;
	xor.b32  	%r13022, %r13017, %r13021;
	shf.l.wrap.b32 	%r13023, %r13022, %r13022, 8;
	add.s32 	%r13024, %r13018, %r13023;
	xor.b32  	%r13025, %r13020, %r13024;
	shf.l.wrap.b32 	%r13026, %r13025, %r13025, 7;
	add.s32 	%r13027, %r12985, %r13026;
	xor.b32  	%r13028, %r12999, %r13027;
	shf.l.wrap.b32 	%r13029, %r13028, %r13028, 16;
	add.s32 	%r13030, %r13012, %r13029;
	xor.b32  	%r13031, %r13026, %r13030;
	shf.l.wrap.b32 	%r13032, %r13031, %r13031, 12;
	add.s32 	%r13033, %r13027, %r13032;
	xor.b32  	%r13034, %r13029, %r13033;
	shf.l.wrap.b32 	%r13035, %r13034, %r13034, 8;
	add.s32 	%r13036, %r13030, %r13035;
	xor.b32  	%r13037, %r13032, %r13036;
	shf.l.wrap.b32 	%r13038, %r13037, %r13037, 7;
	add.s32 	%r13039, %r12997, %r12990;
	xor.b32  	%r13040, %r13011, %r13039;
	shf.l.wrap.b32 	%r13041, %r13040, %r13040, 16;
	add.s32 	%r13042, %r13024, %r13041;
	xor.b32  	%r13043, %r12990, %r13042;
	shf.l.wrap.b32 	%r13044, %r13043, %r13043, 12;
	add.s32 	%r13045, %r13039, %r13044;
	xor.b32  	%r13046, %r13041, %r13045;
	shf.l.wrap.b32 	%r13047, %r13046, %r13046, 8;
	add.s32 	%r13048, %r13042, %r13047;
	xor.b32  	%r13049, %r13044, %r13048;
	shf.l.wrap.b32 	%r13050, %r13049, %r13049, 7;
	add.s32 	%r13051, %r13009, %r13002;
	xor.b32  	%r13052, %r13023, %r13051;
	shf.l.wrap.b32 	%r13053, %r13052, %r13052, 16;
	add.s32 	%r13054, %r12988, %r13053;
	xor.b32  	%r13055, %r13002, %r13054;
	shf.l.wrap.b32 	%r13056, %r13055, %r13055, 12;
	add.s32 	%r13057, %r13051, %r13056;
	xor.b32  	%r13058, %r13053, %r13057;
	shf.l.wrap.b32 	%r13059, %r13058, %r13058, 8;
	add.s32 	%r13060, %r13054, %r13059;
	xor.b32  	%r13061, %r13056, %r13060;
	shf.l.wrap.b32 	%r13062, %r13061, %r13061, 7;
	add.s32 	%r13063, %r13021, %r13014;
	xor.b32  	%r13064, %r12987, %r13063;
	shf.l.wrap.b32 	%r13065, %r13064, %r13064, 16;
	add.s32 	%r13066, %r13000, %r13065;
	xor.b32  	%r13067, %r13014, %r13066;
	shf.l.wrap.b32 	%r13068, %r13067, %r13067, 12;
	add.s32 	%r13069, %r13063, %r13068;
	xor.b32  	%r13070, %r13065, %r13069;
	shf.l.wrap.b32 	%r13071, %r13070, %r13070, 8;
	add.s32 	%r13072, %r13066, %r13071;
	xor.b32  	%r13073, %r13068, %r13072;
	shf.l.wrap.b32 	%r13074, %r13073, %r13073, 7;
	add.s32 	%r13075, %r13033, %r13050;
	xor.b32  	%r13076, %r13071, %r13075;
	shf.l.wrap.b32 	%r13077, %r13076, %r13076, 16;
	add.s32 	%r13078, %r13060, %r13077;
	xor.b32  	%r13079, %r13050, %r13078;
	shf.l.wrap.b32 	%r13080, %r13079, %r13079, 12;
	add.s32 	%r13081, %r13075, %r13080;
	xor.b32  	%r13082, %r13077, %r13081;
	shf.l.wrap.b32 	%r13083, %r13082, %r13082, 8;
	add.s32 	%r13084, %r13078, %r13083;
	xor.b32  	%r13085, %r13080, %r13084;
	shf.l.wrap.b32 	%r13086, %r13085, %r13085, 7;
	add.s32 	%r13087, %r13045, %r13062;
	xor.b32  	%r13088, %r13035, %r13087;
	shf.l.wrap.b32 	%r13089, %r13088, %r13088, 16;
	add.s32 	%r13090, %r13072, %r13089;
	xor.b32  	%r13091, %r13062, %r13090;
	shf.l.wrap.b32 	%r13092, %r13091, %r13091, 12;
	add.s32 	%r13093, %r13087, %r13092;
	xor.b32  	%r13094, %r13089, %r13093;
	shf.l.wrap.b32 	%r13095, %r13094, %r13094, 8;
	add.s32 	%r13096, %r13090, %r13095;
	xor.b32  	%r13097, %r13092, %r13096;
	shf.l.wrap.b32 	%r13098, %r13097, %r13097, 7;
	add.s32 	%r13099, %r13057, %r13074;
	xor.b32  	%r13100, %r13047, %r13099;
	shf.l.wrap.b32 	%r13101, %r13100, %r13100, 16;
	add.s32 	%r13102, %r13036, %r13101;
	xor.b32  	%r13103, %r13074, %r13102;
	shf.l.wrap.b32 	%r13104, %r13103, %r13103, 12;
	add.s32 	%r13105, %r13099, %r13104;
	xor.b32  	%r13106, %r13101, %r13105;
	shf.l.wrap.b32 	%r13107, %r13106, %r13106, 8;
	add.s32 	%r13108, %r13102, %r13107;
	xor.b32  	%r13109, %r13104, %r13108;
	shf.l.wrap.b32 	%r13110, %r13109, %r13109, 7;
	add.s32 	%r13111, %r13069, %r13038;
	xor.b32  	%r13112, %r13059, %r13111;
	shf.l.wrap.b32 	%r13113, %r13112, %r13112, 16;
	add.s32 	%r13114, %r13048, %r13113;
	xor.b32  	%r13115, %r13038, %r13114;
	shf.l.wrap.b32 	%r13116, %r13115, %r13115, 12;
	add.s32 	%r13117, %r13111, %r13116;
	xor.b32  	%r13118, %r13113, %r13117;
	shf.l.wrap.b32 	%r13119, %r13118, %r13118, 8;
	add.s32 	%r13120, %r13114, %r13119;
	xor.b32  	%r13121, %r13116, %r13120;
	shf.l.wrap.b32 	%r13122, %r13121, %r13121, 7;
	add.s32 	%r13123, %r13081, %r13122;
	xor.b32  	%r13124, %r13095, %r13123;
	shf.l.wrap.b32 	%r13125, %r13124, %r13124, 16;
	add.s32 	%r13126, %r13108, %r13125;
	xor.b32  	%r13127, %r13122, %r13126;
	shf.l.wrap.b32 	%r13128, %r13127, %r13127, 12;
	add.s32 	%r13129, %r13123, %r13128;
	xor.b32  	%r13130, %r13125, %r13129;
	shf.l.wrap.b32 	%r13131, %r13130, %r13130, 8;
	add.s32 	%r13132, %r13126, %r13131;
	xor.b32  	%r13133, %r13128, %r13132;
	shf.l.wrap.b32 	%r13134, %r13133, %r13133, 7;
	add.s32 	%r13135, %r13093, %r13086;
	xor.b32  	%r13136, %r13107, %r13135;
	shf.l.wrap.b32 	%r13137, %r13136, %r13136, 16;
	add.s32 	%r13138, %r13120, %r13137;
	xor.b32  	%r13139, %r13086, %r13138;
	shf.l.wrap.b32 	%r13140, %r13139, %r13139, 12;
	add.s32 	%r13141, %r13135, %r13140;
	xor.b32  	%r13142, %r13137, %r13141;
	shf.l.wrap.b32 	%r13143, %r13142, %r13142, 8;
	add.s32 	%r13144, %r13138, %r13143;
	xor.b32  	%r13145, %r13140, %r13144;
	shf.l.wrap.b32 	%r13146, %r13145, %r13145, 7;
	add.s32 	%r13147, %r13105, %r13098;
	xor.b32  	%r13148, %r13119, %r13147;
	shf.l.wrap.b32 	%r13149, %r13148, %r13148, 16;
	add.s32 	%r13150, %r13084, %r13149;
	xor.b32  	%r13151, %r13098, %r13150;
	shf.l.wrap.b32 	%r13152, %r13151, %r13151, 12;
	add.s32 	%r13153, %r13147, %r13152;
	xor.b32  	%r13154, %r13149, %r13153;
	shf.l.wrap.b32 	%r13155, %r13154, %r13154, 8;
	add.s32 	%r13156, %r13150, %r13155;
	xor.b32  	%r13157, %r13152, %r13156;
	shf.l.wrap.b32 	%r13158, %r13157, %r13157, 7;
	add.s32 	%r13159, %r13117, %r13110;
	xor.b32  	%r13160, %r13083, %r13159;
	shf.l.wrap.b32 	%r13161, %r13160, %r13160, 16;
	add.s32 	%r13162, %r13096, %r13161;
	xor.b32  	%r13163, %r13110, %r13162;
	shf.l.wrap.b32 	%r13164, %r13163, %r13163, 12;
	add.s32 	%r13165, %r13159, %r13164;
	xor.b32  	%r13166, %r13161, %r13165;
	shf.l.wrap.b32 	%r13167, %r13166, %r13166, 8;
	add.s32 	%r13168, %r13162, %r13167;
	xor.b32  	%r13169, %r13164, %r13168;
	shf.l.wrap.b32 	%r13170, %r13169, %r13169, 7;
	add.s32 	%r13171, %r13129, %r13146;
	xor.b32  	%r13172, %r13167, %r13171;
	shf.l.wrap.b32 	%r13173, %r13172, %r13172, 16;
	add.s32 	%r13174, %r13156, %r13173;
	xor.b32  	%r13175, %r13146, %r13174;
	shf.l.wrap.b32 	%r13176, %r13175, %r13175, 12;
	add.s32 	%r13177, %r13171, %r13176;
	xor.b32  	%r13178, %r13173, %r13177;
	shf.l.wrap.b32 	%r13179, %r13178, %r13178, 8;
	add.s32 	%r13180, %r13174, %r13179;
	xor.b32  	%r13181, %r13176, %r13180;
	shf.l.wrap.b32 	%r13182, %r13181, %r13181, 7;
	add.s32 	%r13183, %r13141, %r13158;
	xor.b32  	%r13184, %r13131, %r13183;
	shf.l.wrap.b32 	%r13185, %r13184, %r13184, 16;
	add.s32 	%r13186, %r13168, %r13185;
	xor.b32  	%r13187, %r13158, %r13186;
	shf.l.wrap.b32 	%r13188, %r13187, %r13187, 12;
	add.s32 	%r13189, %r13183, %r13188;
	xor.b32  	%r13190, %r13185, %r13189;
	shf.l.wrap.b32 	%r13191, %r13190, %r13190, 8;
	add.s32 	%r13192, %r13186, %r13191;
	xor.b32  	%r13193, %r13188, %r13192;
	shf.l.wrap.b32 	%r13194, %r13193, %r13193, 7;
	add.s32 	%r13195, %r13153, %r13170;
	xor.b32  	%r13196, %r13143, %r13195;
	shf.l.wrap.b32 	%r13197, %r13196, %r13196, 16;
	add.s32 	%r13198, %r13132, %r13197;
	xor.b32  	%r13199, %r13170, %r13198;
	shf.l.wrap.b32 	%r13200, %r13199, %r13199, 12;
	add.s32 	%r13201, %r13195, %r13200;
	xor.b32  	%r13202, %r13197, %r13201;
	shf.l.wrap.b32 	%r13203, %r13202, %r13202, 8;
	add.s32 	%r13204, %r13198, %r13203;
	xor.b32  	%r13205, %r13200, %r13204;
	shf.l.wrap.b32 	%r13206, %r13205, %r13205, 7;
	add.s32 	%r13207, %r13165, %r13134;
	xor.b32  	%r13208, %r13155, %r13207;
	shf.l.wrap.b32 	%r13209, %r13208, %r13208, 16;
	add.s32 	%r13210, %r13144, %r13209;
	xor.b32  	%r13211, %r13134, %r13210;
	shf.l.wrap.b32 	%r13212, %r13211, %r13211, 12;
	add.s32 	%r13213, %r13207, %r13212;
	xor.b32  	%r13214, %r13209, %r13213;
	shf.l.wrap.b32 	%r13215, %r13214, %r13214, 8;
	add.s32 	%r13216, %r13210, %r13215;
	xor.b32  	%r13217, %r13212, %r13216;
	shf.l.wrap.b32 	%r13218, %r13217, %r13217, 7;
	add.s32 	%r22466, %r12835, %r13177;
	add.s32 	%r22465, %r12847, %r13189;
	add.s32 	%r22464, %r12859, %r13201;
	add.s32 	%r22463, %r12871, %r13213;
	add.s32 	%r22467, %r22474, %r13218;
	add.s32 	%r22468, %r22473, %r13182;
	add.s32 	%r22469, %r22472, %r13194;
	add.s32 	%r22470, %r22471, %r13206;
	xor.b32  	%r13219, %r12836, 1;
	shf.l.wrap.b32 	%r13220, %r12836, %r13219, 16;
	add.s32 	%r13221, %r22474, %r13220;
	xor.b32  	%r13222, %r22474, %r13221;
	shf.l.wrap.b32 	%r13223, %r13222, %r13222, 12;
	add.s32 	%r13224, %r12836, %r13223;
	xor.b32  	%r13225, %r13220, %r13224;
	shf.l.wrap.b32 	%r13226, %r13225, %r13225, 8;
	add.s32 	%r13227, %r13221, %r13226;
	xor.b32  	%r13228, %r13223, %r13227;
	shf.l.wrap.b32 	%r13229, %r13228, %r13228, 7;
	add.s32 	%r13230, %r13224, %r12858;
	xor.b32  	%r13231, %r12879, %r13230;
	shf.l.wrap.b32 	%r13232, %r13231, %r13231, 16;
	add.s32 	%r13233, %r12868, %r13232;
	xor.b32  	%r13234, %r12858, %r13233;
	shf.l.wrap.b32 	%r13235, %r13234, %r13234, 12;
	add.s32 	%r13236, %r13230, %r13235;
	xor.b32  	%r13237, %r13232, %r13236;
	shf.l.wrap.b32 	%r13238, %r13237, %r13237, 8;
	add.s32 	%r13239, %r13233, %r13238;
	xor.b32  	%r13240, %r13235, %r13239;
	shf.l.wrap.b32 	%r13241, %r13240, %r13240, 7;
	xor.b32  	%r13242, %r13226, %r12895;
	shf.l.wrap.b32 	%r13243, %r13242, %r13242, 16;
	add.s32 	%r13244, %r12880, %r13243;
	xor.b32  	%r13245, %r12870, %r13244;
	shf.l.wrap.b32 	%r13246, %r13245, %r13245, 12;
	add.s32 	%r13247, %r12895, %r13246;
	xor.b32  	%r13248, %r13243, %r13247;
	shf.l.wrap.b32 	%r13249, %r13248, %r13248, 8;
	add.s32 	%r13250, %r13244, %r13249;
	xor.b32  	%r13251, %r13246, %r13250;
	shf.l.wrap.b32 	%r13252, %r13251, %r13251, 7;
	add.s32 	%r13253, %r13227, %r12909;
	xor.b32  	%r13254, %r12882, %r13253;
	shf.l.wrap.b32 	%r13255, %r13254, %r13254, 12;
	add.s32 	%r13256, %r12907, %r13255;
	xor.b32  	%r13257, %r12909, %r13256;
	shf.l.wrap.b32 	%r13258, %r13257, %r13257, 8;
	add.s32 	%r13259, %r13253, %r13258;
	xor.b32  	%r13260, %r13255, %r13259;
	shf.l.wrap.b32 	%r13261, %r13260, %r13260, 7;
	add.s32 	%r13262, %r12877, %r13229;
	xor.b32  	%r13263, %r12867, %r13262;
	shf.l.wrap.b32 	%r13264, %r13263, %r13263, 16;
	add.s32 	%r13265, %r12856, %r13264;
	xor.b32  	%r13266, %r13229, %r13265;
	shf.l.wrap.b32 	%r13267, %r13266, %r13266, 12;
	add.s32 	%r13268, %r13262, %r13267;
	xor.b32  	%r13269, %r13264, %r13268;
	shf.l.wrap.b32 	%r13270, %r13269, %r13269, 8;
	add.s32 	%r13271, %r13265, %r13270;
	xor.b32  	%r13272, %r13267, %r13271;
	shf.l.wrap.b32 	%r13273, %r13272, %r13272, 7;
	add.s32 	%r13274, %r13236, %r13273;
	xor.b32  	%r13275, %r13249, %r13274;
	shf.l.wrap.b32 	%r13276, %r13275, %r13275, 16;
	add.s32 	%r13277, %r13259, %r13276;
	xor.b32  	%r13278, %r13273, %r13277;
	shf.l.wrap.b32 	%r13279, %r13278, %r13278, 12;
	add.s32 	%r13280, %r13274, %r13279;
	xor.b32  	%r13281, %r13276, %r13280;
	shf.l.wrap.b32 	%r13282, %r13281, %r13281, 8;
	add.s32 	%r13283, %r13277, %r13282;
	xor.b32  	%r13284, %r13279, %r13283;
	shf.l.wrap.b32 	%r13285, %r13284, %r13284, 7;
	add.s32 	%r13286, %r13247, %r13241;
	xor.b32  	%r13287, %r13258, %r13286;
	shf.l.wrap.b32 	%r13288, %r13287, %r13287, 16;
	add.s32 	%r13289, %r13271, %r13288;
	xor.b32  	%r13290, %r13241, %r13289;
	shf.l.wrap.b32 	%r13291, %r13290, %r13290, 12;
	add.s32 	%r13292, %r13286, %r13291;
	xor.b32  	%r13293, %r13288, %r13292;
	shf.l.wrap.b32 	%r13294, %r13293, %r13293, 8;
	add.s32 	%r13295, %r13289, %r13294;
	xor.b32  	%r13296, %r13291, %r13295;
	shf.l.wrap.b32 	%r13297, %r13296, %r13296, 7;
	add.s32 	%r13298, %r13256, %r13252;
	xor.b32  	%r13299, %r13270, %r13298;
	shf.l.wrap.b32 	%r13300, %r13299, %r13299, 16;
	add.s32 	%r13301, %r13239, %r13300;
	xor.b32  	%r13302, %r13252, %r13301;
	shf.l.wrap.b32 	%r13303, %r13302, %r13302, 12;
	add.s32 	%r13304, %r13298, %r13303;
	xor.b32  	%r13305, %r13300, %r13304;
	shf.l.wrap.b32 	%r13306, %r13305, %r13305, 8;
	add.s32 	%r13307, %r13301, %r13306;
	xor.b32  	%r13308, %r13303, %r13307;
	shf.l.wrap.b32 	%r13309, %r13308, %r13308, 7;
	add.s32 	%r13310, %r13268, %r13261;
	xor.b32  	%r13311, %r13238, %r13310;
	shf.l.wrap.b32 	%r13312, %r13311, %r13311, 16;
	add.s32 	%r13313, %r13250, %r13312;
	xor.b32  	%r13314, %r13261, %r13313;
	shf.l.wrap.b32 	%r13315, %r13314, %r13314, 12;
	add.s32 	%r13316, %r13310, %r13315;
	xor.b32  	%r13317, %r13312, %r13316;
	shf.l.wrap.b32 	%r13318, %r13317, %r13317, 8;
	add.s32 	%r13319, %r13313, %r13318;
	xor.b32  	%r13320, %r13315, %r13319;
	shf.l.wrap.b32 	%r13321, %r13320, %r13320, 7;
	add.s32 	%r13322, %r13280, %r13297;
	xor.b32  	%r13323, %r13318, %r13322;
	shf.l.wrap.b32 	%r13324, %r13323, %r13323, 16;
	add.s32 	%r13325, %r13307, %r13324;
	xor.b32  	%r13326, %r13297, %r13325;
	shf.l.wrap.b32 	%r13327, %r13326, %r13326, 12;
	add.s32 	%r13328, %r13322, %r13327;
	xor.b32  	%r13329, %r13324, %r13328;
	shf.l.wrap.b32 	%r13330, %r13329, %r13329, 8;
	add.s32 	%r13331, %r13325, %r13330;
	xor.b32  	%r13332, %r13327, %r13331;
	shf.l.wrap.b32 	%r13333, %r13332, %r13332, 7;
	add.s32 	%r13334, %r13292, %r13309;
	xor.b32  	%r13335, %r13282, %r13334;
	shf.l.wrap.b32 	%r13336, %r13335, %r13335, 16;
	add.s32 	%r13337, %r13319, %r13336;
	xor.b32  	%r13338, %r13309, %r13337;
	shf.l.wrap.b32 	%r13339, %r13338, %r13338, 12;
	add.s32 	%r13340, %r13334, %r13339;
	xor.b32  	%r13341, %r13336, %r13340;
	shf.l.wrap.b32 	%r13342, %r13341, %r13341, 8;
	add.s32 	%r13343, %r13337, %r13342;
	xor.b32  	%r13344, %r13339, %r13343;
	shf.l.wrap.b32 	%r13345, %r13344, %r13344, 7;
	add.s32 	%r13346, %r13304, %r13321;
	xor.b32  	%r13347, %r13294, %r13346;
	shf.l.wrap.b32 	%r13348, %r13347, %r13347, 16;
	add.s32 	%r13349, %r13283, %r13348;
	xor.b32  	%r13350, %r13321, %r13349;
	shf.l.wrap.b32 	%r13351, %r13350, %r13350, 12;
	add.s32 	%r13352, %r13346, %r13351;
	xor.b32  	%r13353, %r13348, %r13352;
	shf.l.wrap.b32 	%r13354, %r13353, %r13353, 8;
	add.s32 	%r13355, %r13349, %r13354;
	xor.b32  	%r13356, %r13351, %r13355;
	shf.l.wrap.b32 	%r13357, %r13356, %r13356, 7;
	add.s32 	%r13358, %r13316, %r13285;
	xor.b32  	%r13359, %r13306, %r13358;
	shf.l.wrap.b32 	%r13360, %r13359, %r13359, 16;
	add.s32 	%r13361, %r13295, %r13360;
	xor.b32  	%r13362, %r13285, %r13361;
	shf.l.wrap.b32 	%r13363, %r13362, %r13362, 12;
	add.s32 	%r13364, %r13358, %r13363;
	xor.b32  	%r13365, %r13360, %r13364;
	shf.l.wrap.b32 	%r13366, %r13365, %r13365, 8;
	add.s32 	%r13367, %r13361, %r13366;
	xor.b32  	%r13368, %r13363, %r13367;
	shf.l.wrap.b32 	%r13369, %r13368, %r13368, 7;
	add.s32 	%r13370, %r13328, %r13369;
	xor.b32  	%r13371, %r13342, %r13370;
	shf.l.wrap.b32 	%r13372, %r13371, %r13371, 16;
	add.s32 	%r13373, %r13355, %r13372;
	xor.b32  	%r13374, %r13369, %r13373;
	shf.l.wrap.b32 	%r13375, %r13374, %r13374, 12;
	add.s32 	%r13376, %r13370, %r13375;
	xor.b32  	%r13377, %r13372, %r13376;
	shf.l.wrap.b32 	%r13378, %r13377, %r13377, 8;
	add.s32 	%r13379, %r13373, %r13378;
	xor.b32  	%r13380, %r13375, %r13379;
	shf.l.wrap.b32 	%r13381, %r13380, %r13380, 7;
	add.s32 	%r13382, %r13340, %r13333;
	xor.b32  	%r13383, %r13354, %r13382;
	shf.l.wrap.b32 	%r13384, %r13383, %r13383, 16;
	add.s32 	%r13385, %r13367, %r13384;
	xor.b32  	%r13386, %r13333, %r13385;
	shf.l.wrap.b32 	%r13387, %r13386, %r13386, 12;
	add.s32 	%r13388, %r13382, %r13387;
	xor.b32  	%r13389, %r13384, %r13388;
	shf.l.wrap.b32 	%r13390, %r13389, %r13389, 8;
	add.s32 	%r13391, %r13385, %r13390;
	xor.b32  	%r13392, %r13387, %r13391;
	shf.l.wrap.b32 	%r13393, %r13392, %r13392, 7;
	add.s32 	%r13394, %r13352, %r13345;
	xor.b32  	%r13395, %r13366, %r13394;
	shf.l.wrap.b32 	%r13396, %r13395, %r13395, 16;
	add.s32 	%r13397, %r13331, %r13396;
	xor.b32  	%r13398, %r13345, %r13397;
	shf.l.wrap.b32 	%r13399, %r13398, %r13398, 12;
	add.s32 	%r13400, %r13394, %r13399;
	xor.b32  	%r13401, %r13396, %r13400;
	shf.l.wrap.b32 	%r13402, %r13401, %r13401, 8;
	add.s32 	%r13403, %r13397, %r13402;
	xor.b32  	%r13404, %r13399, %r13403;
	shf.l.wrap.b32 	%r13405, %r13404, %r13404, 7;
	add.s32 	%r13406, %r13364, %r13357;
	xor.b32  	%r13407, %r13330, %r13406;
	shf.l.wrap.b32 	%r13408, %r13407, %r13407, 16;
	add.s32 	%r13409, %r13343, %r13408;
	xor.b32  	%r13410, %r13357, %r13409;
	shf.l.wrap.b32 	%r13411, %r13410, %r13410, 12;
	add.s32 	%r13412, %r13406, %r13411;
	xor.b32  	%r13413, %r13408, %r13412;
	shf.l.wrap.b32 	%r13414, %r13413, %r13413, 8;
	add.s32 	%r13415, %r13409, %r13414;
	xor.b32  	%r13416, %r13411, %r13415;
	shf.l.wrap.b32 	%r13417, %r13416, %r13416, 7;
	add.s32 	%r13418, %r13376, %r13393;
	xor.b32  	%r13419, %r13414, %r13418;
	shf.l.wrap.b32 	%r13420, %r13419, %r13419, 16;
	add.s32 	%r13421, %r13403, %r13420;
	xor.b32  	%r13422, %r13393, %r13421;
	shf.l.wrap.b32 	%r13423, %r13422, %r13422, 12;
	add.s32 	%r13424, %r13418, %r13423;
	xor.b32  	%r13425, %r13420, %r13424;
	shf.l.wrap.b32 	%r13426, %r13425, %r13425, 8;
	add.s32 	%r13427, %r13421, %r13426;
	xor.b32  	%r13428, %r13423, %r13427;
	shf.l.wrap.b32 	%r13429, %r13428, %r13428, 7;
	add.s32 	%r13430, %r13388, %r13405;
	xor.b32  	%r13431, %r13378, %r13430;
	shf.l.wrap.b32 	%r13432, %r13431, %r13431, 16;
	add.s32 	%r13433, %r13415, %r13432;
	xor.b32  	%r13434, %r13405, %r13433;
	shf.l.wrap.b32 	%r13435, %r13434, %r13434, 12;
	add.s32 	%r13436, %r13430, %r13435;
	xor.b32  	%r13437, %r13432, %r13436;
	shf.l.wrap.b32 	%r13438, %r13437, %r13437, 8;
	add.s32 	%r13439, %r13433, %r13438;
	xor.b32  	%r13440, %r13435, %r13439;
	shf.l.wrap.b32 	%r13441, %r13440, %r13440, 7;
	add.s32 	%r13442, %r13400, %r13417;
	xor.b32  	%r13443, %r13390, %r13442;
	shf.l.wrap.b32 	%r13444, %r13443, %r13443, 16;
	add.s32 	%r13445, %r13379, %r13444;
	xor.b32  	%r13446, %r13417, %r13445;
	shf.l.wrap.b32 	%r13447, %r13446, %r13446, 12;
	add.s32 	%r13448, %r13442, %r13447;
	xor.b32  	%r13449, %r13444, %r13448;
	shf.l.wrap.b32 	%r13450, %r13449, %r13449, 8;
	add.s32 	%r13451, %r13445, %r13450;
	xor.b32  	%r13452, %r13447, %r13451;
	shf.l.wrap.b32 	%r13453, %r13452, %r13452, 7;
	add.s32 	%r13454, %r13412, %r13381;
	xor.b32  	%r13455, %r13402, %r13454;
	shf.l.wrap.b32 	%r13456, %r13455, %r13455, 16;
	add.s32 	%r13457, %r13391, %r13456;
	xor.b32  	%r13458, %r13381, %r13457;
	shf.l.wrap.b32 	%r13459, %r13458, %r13458, 12;
	add.s32 	%r13460, %r13454, %r13459;
	xor.b32  	%r13461, %r13456, %r13460;
	shf.l.wrap.b32 	%r13462, %r13461, %r13461, 8;
	add.s32 	%r13463, %r13457, %r13462;
	xor.b32  	%r13464, %r13459, %r13463;
	shf.l.wrap.b32 	%r13465, %r13464, %r13464, 7;
	add.s32 	%r13466, %r13424, %r13465;
	xor.b32  	%r13467, %r13438, %r13466;
	shf.l.wrap.b32 	%r13468, %r13467, %r13467, 16;
	add.s32 	%r13469, %r13451, %r13468;
	xor.b32  	%r13470, %r13465, %r13469;
	shf.l.wrap.b32 	%r13471, %r13470, %r13470, 12;
	add.s32 	%r13472, %r13466, %r13471;
	xor.b32  	%r13473, %r13468, %r13472;
	shf.l.wrap.b32 	%r13474, %r13473, %r13473, 8;
	add.s32 	%r13475, %r13436, %r13429;
	xor.b32  	%r13476, %r13450, %r13475;
	shf.l.wrap.b32 	%r13477, %r13476, %r13476, 16;
	add.s32 	%r13478, %r13463, %r13477;
	xor.b32  	%r13479, %r13429, %r13478;
	shf.l.wrap.b32 	%r13480, %r13479, %r13479, 12;
	add.s32 	%r13481, %r13475, %r13480;
	xor.b32  	%r13482, %r13477, %r13481;
	shf.l.wrap.b32 	%r13483, %r13482, %r13482, 8;
	add.s32 	%r13484, %r13478, %r13483;
	xor.b32  	%r13485, %r13480, %r13484;
	shf.l.wrap.b32 	%r13486, %r13485, %r13485, 7;
	add.s32 	%r13487, %r13448, %r13441;
	xor.b32  	%r13488, %r13462, %r13487;
	shf.l.wrap.b32 	%r13489, %r13488, %r13488, 16;
	add.s32 	%r13490, %r13427, %r13489;
	xor.b32  	%r13491, %r13441, %r13490;
	shf.l.wrap.b32 	%r13492, %r13491, %r13491, 12;
	add.s32 	%r13493, %r13487, %r13492;
	xor.b32  	%r13494, %r13489, %r13493;
	shf.l.wrap.b32 	%r13495, %r13494, %r13494, 8;
	add.s32 	%r13496, %r13490, %r13495;
	xor.b32  	%r13497, %r13492, %r13496;
	shf.l.wrap.b32 	%r13498, %r13497, %r13497, 7;
	add.s32 	%r13499, %r13460, %r13453;
	xor.b32  	%r13500, %r13426, %r13499;
	shf.l.wrap.b32 	%r13501, %r13500, %r13500, 16;
	add.s32 	%r13502, %r13439, %r13501;
	xor.b32  	%r13503, %r13453, %r13502;
	shf.l.wrap.b32 	%r13504, %r13503, %r13503, 12;
	add.s32 	%r13505, %r13499, %r13504;
	xor.b32  	%r13506, %r13501, %r13505;
	shf.l.wrap.b32 	%r13507, %r13506, %r13506, 8;
	add.s32 	%r13508, %r13502, %r13507;
	add.s32 	%r13509, %r13472, %r13486;
	xor.b32  	%r13510, %r13507, %r13509;
	shf.l.wrap.b32 	%r13511, %r13510, %r13510, 16;
	add.s32 	%r13512, %r13496, %r13511;
	xor.b32  	%r13513, %r13486, %r13512;
	shr.u32 	%r13514, %r13513, 20;
	add.s32 	%r13515, %r13509, %r13514;
	add.s32 	%r13516, %r13481, %r13498;
	xor.b32  	%r13517, %r13474, %r13516;
	shf.l.wrap.b32 	%r13518, %r13517, %r13517, 16;
	add.s32 	%r13519, %r13508, %r13518;
	xor.b32  	%r13520, %r13498, %r13519;
	shr.u32 	%r13521, %r13520, 20;
	add.s32 	%r13522, %r13516, %r13521;
	add.s32 	%r13523, %r12835, %r13515;
	add.s32 	%r13524, %r12847, %r13522;
	not.b32 	%r13525, %r22462;
	add.s32 	%r13526, %r1059, %r13525;
	mov.u32 	%r13527, %ctaid.x;
	shl.b32 	%r13528, %r13527, 11;
	mov.u32 	%r13529, %tid.x;
	and.b32  	%r13530, %r13529, 31;
	or.b32  	%r13531, %r13528, %r13530;
	shl.b32 	%r13532, %r13529, 3;
	and.b32  	%r13533, %r13532, 7936;
	add.s32 	%r13534, %r22408, %r13533;
	add.s32 	%r13535, %r13531, %r13534;
	shr.u32 	%r13536, %r13535, %r13526;
	and.b32  	%r13537, %r13536, 1;
	setp.eq.b32 	%p102, %r13537, 1;
	selp.b32 	%r13538, %r13524, %r13523, %p102;
	cvt.u16.u32 	%rs218, %r13538;
	and.b16  	%rs352, %rs218, 1;
	and.b16  	%rs219, %rs350, 255;
	setp.ne.s16 	%p103, %rs219, 1;
	@%p103 bra 	$L__BB2_102;
	ld.param.u64 	%rd239, [fused_batch_pir_kernel_4_param_1];
	not.b32 	%r13539, %r22462;
	add.s32 	%r13540, %r1059, %r13539;
	mov.u32 	%r13541, %ctaid.x;
	shl.b32 	%r13542, %r13541, 11;
	mov.u32 	%r13543, %tid.x;
	and.b32  	%r13544, %r13543, 31;
	or.b32  	%r13545, %r13542, %r13544;
	shl.b32 	%r13546, %r13543, 3;
	and.b32  	%r13547, %r13546, 7936;
	add.s32 	%r13548, %r22408, %r13547;
	add.s32 	%r13549, %r13545, %r13548;
	shr.u32 	%r13550, %r13549, %r13540;
	and.b32  	%r13551, %r13550, 1;
	setp.eq.b32 	%p104, %r13551, 1;
	cvt.s64.s32 	%rd84, %r22462;
	cvta.to.global.u64 	%rd85, %rd239;
	mul.wide.s32 	%rd86, %r22462, 16;
	add.s64 	%rd87, %rd85, %rd86;
	ld.global.u32 	%r13552, [%rd87+996];
	selp.b32 	%r13553, %r22467, %r22466, %p104;
	xor.b32  	%r13554, %r13553, %r13552;
	selp.b32 	%r13555, %r22468, %r22465, %p104;
	selp.b32 	%r22466, %r22466, %r13554, %p104;
	selp.b32 	%r22467, %r13554, %r22467, %p104;
	ld.global.u32 	%r13556, [%rd87+1000];
	xor.b32  	%r13557, %r13555, %r13556;
	selp.b32 	%r13558, %r22469, %r22464, %p104;
	selp.b32 	%r22465, %r22465, %r13557, %p104;
	selp.b32 	%r22468, %r13557, %r22468, %p104;
	ld.global.u32 	%r13559, [%rd87+1004];
	xor.b32  	%r13560, %r13558, %r13559;
	selp.b32 	%r13561, %r22470, %r22463, %p104;
	selp.b32 	%r22464, %r22464, %r13560, %p104;
	selp.b32 	%r22469, %r13560, %r22469, %p104;
	ld.global.u32 	%r13562, [%rd87+1008];
	xor.b32  	%r13563, %r13561, %r13562;
	selp.b64 	%rd88, 445, 420, %p104;
	selp.b32 	%r22463, %r22463, %r13563, %p104;
	selp.b32 	%r22470, %r13563, %r22470, %p104;
	add.s64 	%rd89, %rd88, %rd84;
	add.s64 	%rd90, %rd85, %rd89;
	ld.global.u8 	%rs220, [%rd90+976];
	xor.b16  	%rs352, %rs220, %rs352;
$L__BB2_102:
	not.b32 	%r13564, %r22462;
	add.s32 	%r13565, %r1059, %r13564;
	mov.u32 	%r13566, %ctaid.x;
	shl.b32 	%r13567, %r13566, 11;
	mov.u32 	%r13568, %tid.x;
	and.b32  	%r13569, %r13568, 31;
	or.b32  	%r13570, %r13567, %r13569;
	shl.b32 	%r13571, %r13568, 3;
	and.b32  	%r13572, %r13571, 7936;
	add.s32 	%r13573, %r22408, %r13572;
	add.s32 	%r13574, %r13570, %r13573;
	shr.u32 	%r13575, %r13574, %r13565;
	and.b32  	%r13576, %r13575, 1;
	setp.eq.b32 	%p105, %r13576, 1;
	selp.b32 	%r22474, %r22467, %r22466, %p105;
	selp.b32 	%r22473, %r22468, %r22465, %p105;
	selp.b32 	%r22472, %r22469, %r22464, %p105;
	selp.b32 	%r22471, %r22470, %r22463, %p105;
	add.s32 	%r22462, %r22462, 1;
	setp.lt.u32 	%p106, %r22462, %r1059;
	mov.u16 	%rs350, %rs352;
	@%p106 bra 	$L__BB2_100;
$L__BB2_103:
	and.b16  	%rs221, %rs352, 255;
	setp.ne.s16 	%p107, %rs221, 1;
	@%p107 bra 	$L__BB2_105;
	ld.param.u64 	%rd240, [fused_batch_pir_kernel_4_param_1];
	cvta.to.global.u64 	%rd91, %rd240;
	ld.global.u32 	%r13577, [%rd91+1448];
	xor.b32  	%r22474, %r22474, %r13577;
$L__BB2_105:
	@%p107 bra 	$L__BB2_107;
	ld.param.u64 	%rd241, [fused_batch_pir_kernel_4_param_1];
	cvta.to.global.u64 	%rd92, %rd241;
	ld.global.u32 	%r13578, [%rd92+1452];
	xor.b32  	%r22473, %r22473, %r13578;
$L__BB2_107:
	@%p107 bra 	$L__BB2_109;
	ld.param.u64 	%rd242, [fused_batch_pir_kernel_4_param_1];
	cvta.to.global.u64 	%rd93, %rd242;
	ld.global.u32 	%r13579, [%rd93+1456];
	xor.b32  	%r22472, %r22472, %r13579;
$L__BB2_109:
	@%p107 bra 	$L__BB2_111;
	ld.param.u64 	%rd243, [fused_batch_pir_kernel_4_param_1];
	cvta.to.global.u64 	%rd94, %rd243;
	ld.global.u32 	%r13580, [%rd94+1460];
	xor.b32  	%r22471, %r22471, %r13580;
$L__BB2_111:
	ld.param.u32 	%r21806, [fused_batch_pir_kernel_4_param_4];
	mov.u32 	%r13582, %ctaid.x;
	shl.b32 	%r13583, %r13582, 11;
	mov.u32 	%r13584, %tid.x;
	and.b32  	%r13585, %r13584, 31;
	or.b32  	%r13586, %r13583, %r13585;
	shl.b32 	%r13587, %r13584, 3;
	and.b32  	%r13588, %r13587, 7936;
	add.s32 	%r13589, %r22408, %r13588;
	add.s32 	%r13590, %r13586, %r13589;
	setp.ge.s32 	%p111, %r13590, %r21806;
	mov.b32 	%r22495, 0;
	mov.u32 	%r22496, %r22495;
	mov.u32 	%r22497, %r22495;
	mov.u32 	%r22498, %r22495;
	@%p111 bra 	$L__BB2_125;
	ld.param.u64 	%rd244, [fused_batch_pir_kernel_4_param_1];
	cvta.to.global.u64 	%rd95, %rd244;
	ld.global.u8 	%rs225, [%rd95+1481];
	max.u16 	%rs226, %rs225, 11;
	cvt.u32.u16 	%r13591, %rs226;
	add.s32 	%r22486, %r13591, -11;
	ld.shared.u32 	%r22498, [s_mem+49404];
	ld.shared.v4.u32 	{%r22497, %r22496, %r22495, %r13592}, [s_mem+49408];
	mov.b64 	%rd96, {%r22495, %r13592};
	shr.u64 	%rd97, %rd96, 32;
	cvt.u16.u64 	%rs355, %rd97;
	cvt.u32.u16 	%r1114, %rs225;
	setp.ge.u32 	%p112, %r22486, %r1114;
	@%p112 bra 	$L__BB2_117;
	mov.u16 	%rs353, %rs355;
$L__BB2_114:
	ld.const.u32 	%r13593, [CHACHA_CONSTANTS];
	add.s32 	%r13594, %r13593, %r22498;
	shf.l.wrap.b32 	%r13595, %r13594, %r13594, 16;
	add.s32 	%r13596, %r22498, %r13595;
	xor.b32  	%r13597, %r22498, %r13596;
	shf.l.wrap.b32 	%r13598, %r13597, %r13597, 12;
	add.s32 	%r13599, %r13594, %r13598;
	xor.b32  	%r13600, %r13595, %r13599;
	shf.l.wrap.b32 	%r13601, %r13600, %r13600, 8;
	add.s32 	%r13602, %r13596, %r13601;
	xor.b32  	%r13603, %r13598, %r13602;
	shf.l.wrap.b32 	%r13604, %r13603, %r13603, 7;
	ld.const.u32 	%r13605, [CHACHA_CONSTANTS+4];
	add.s32 	%r13606, %r13605, %r22497;
	shf.l.wrap.b32 	%r13607, %r13606, %r13606, 16;
	add.s32 	%r13608, %r22497, %r13607;
	xor.b32  	%r13609, %r22497, %r13608;
	shf.l.wrap.b32 	%r13610, %r13609, %r13609, 12;
	add.s32 	%r13611, %r13606, %r13610;
	xor.b32  	%r13612, %r13607, %r13611;
	shf.l.wrap.b32 	%r13613, %r13612, %r13612, 8;
	add.s32 	%r13614, %r13608, %r13613;
	xor.b32  	%r13615, %r13610, %r13614;
	shf.l.wrap.b32 	%r13616, %r13615, %r13615, 7;
	ld.const.u32 	%r13617, [CHACHA_CONSTANTS+8];
	add.s32 	%r13618, %r13617, %r22496;
	shf.l.wrap.b32 	%r13619, %r13618, %r13618, 16;
	add.s32 	%r13620, %r22496, %r13619;
	xor.b32  	%r13621, %r22496, %r13620;
	shf.l.wrap.b32 	%r13622, %r13621, %r13621, 12;
	add.s32 	%r13623, %r13618, %r13622;
	xor.b32  	%r13624, %r13619, %r13623;
	shf.l.wrap.b32 	%r13625, %r13624, %r13624, 8;
	add.s32 	%r13626, %r13620, %r13625;
	xor.b32  	%r13627, %r13622, %r13626;
	shf.l.wrap.b32 	%r13628, %r13627, %r13627, 7;
	ld.const.u32 	%r13629, [CHACHA_CONSTANTS+12];
	add.s32 	%r13630, %r13629, %r22495;
	shf.l.wrap.b32 	%r13631, %r13630, %r13630, 16;
	add.s32 	%r13632, %r22495, %r13631;
	xor.b32  	%r13633, %r22495, %r13632;
	shf.l.wrap.b32 	%r13634, %r13633, %r13633, 12;
	add.s32 	%r13635, %r13630, %r13634;
	xor.b32  	%r13636, %r13631, %r13635;
	shf.l.wrap.b32 	%r13637, %r13636, %r13636, 8;
	add.s32 	%r13638, %r13632, %r13637;
	xor.b32  	%r13639, %r13634, %r13638;
	shf.l.wrap.b32 	%r13640, %r13639, %r13639, 7;
	add.s32 	%r13641, %r13599, %r13616;
	xor.b32  	%r13642, %r13637, %r13641;
	shf.l.wrap.b32 	%r13643, %r13642, %r13642, 16;
	add.s32 	%r13644, %r13626, %r13643;
	xor.b32  	%r13645, %r13616, %r13644;
	shf.l.wrap.b32 	%r13646, %r13645, %r13645, 12;
	add.s32 	%r13647, %r13641, %r13646;
	xor.b32  	%r13648, %r13643, %r13647;
	shf.l.wrap.b32 	%r13649, %r13648, %r13648, 8;
	add.s32 	%r13650, %r13644, %r13649;
	xor.b32  	%r13651, %r13646, %r13650;
	shf.l.wrap.b32 	%r13652, %r13651, %r13651, 7;
	add.s32 	%r13653, %r13611, %r13628;
	xor.b32  	%r13654, %r13601, %r13653;
	shf.l.wrap.b32 	%r13655, %r13654, %r13654, 16;
	add.s32 	%r13656, %r13638, %r13655;
	xor.b32  	%r13657, %r13628, %r13656;
	shf.l.wrap.b32 	%r13658, %r13657, %r13657, 12;
	add.s32 	%r13659, %r13653, %r13658;
	xor.b32  	%r13660, %r13655, %r13659;
	shf.l.wrap.b32 	%r13661, %r13660, %r13660, 8;
	add.s32 	%r13662, %r13656, %r13661;
	xor.b32  	%r13663, %r13658, %r13662;
	shf.l.wrap.b32 	%r13664, %r13663, %r13663, 7;
	add.s32 	%r13665, %r13623, %r13640;
	xor.b32  	%r13666, %r13613, %r13665;
	shf.l.wrap.b32 	%r13667, %r13666, %r13666, 16;
	add.s32 	%r13668, %r13602, %r13667;
	xor.b32  	%r13669, %r13640, %r13668;
	shf.l.wrap.b32 	%r13670, %r13669, %r13669, 12;
	add.s32 	%r13671, %r13665, %r13670;
	xor.b32  	%r13672, %r13667, %r13671;
	shf.l.wrap.b32 	%r13673, %r13672, %r13672, 8;
	add.s32 	%r13674, %r13668, %r13673;
	xor.b32  	%r13675, %r13670, %r13674;
	shf.l.wrap.b32 	%r13676, %r13675, %r13675, 7;
	add.s32 	%r13677, %r13635, %r13604;
	xor.b32  	%r13678, %r13625, %r13677;
	shf.l.wrap.b32 	%r13679, %r13678, %r13678, 16;
	add.s32 	%r13680, %r13614, %r13679;
	xor.b32  	%r13681, %r13604, %r13680;
	shf.l.wrap.b32 	%r13682, %r13681, %r13681, 12;
	add.s32 	%r13683, %r13677, %r13682;
	xor.b32  	%r13684, %r13679, %r13683;
	shf.l.wrap.b32 	%r13685, %r13684, %r13684, 8;
	add.s32 	%r13686, %r13680, %r13685;
	xor.b32  	%r13687, %r13682, %r13686;
	shf.l.wrap.b32 	%r13688, %r13687, %r13687, 7;
	add.s32 	%r13689, %r13647, %r13688;
	xor.b32  	%r13690, %r13661, %r13689;
	shf.l.wrap.b32 	%r13691, %r13690, %r13690, 16;
	add.s32 	%r13692, %r13674, %r13691;
	xor.b32  	%r13693, %r13688, %r13692;
	shf.l.wrap.b32 	%r13694, %r13693, %r13693, 12;
	add.s32 	%r13695, %r13689, %r13694;
	xor.b32  	%r13696, %r13691, %r13695;
	shf.l.wrap.b32 	%r13697, %r13696, %r13696, 8;
	add.s32 	%r13698, %r13692, %r13697;
	xor.b32  	%r13699, %r13694, %r13698;
	shf.l.wrap.b32 	%r13700, %r13699, %r13699, 7;
	add.s32 	%r13701, %r13659, %r13652;
	xor.b32  	%r13702, %r13673, %r13701;
	shf.l.wrap.b32 	%r13703, %r13702, %r13702, 16;
	add.s32 	%r13704, %r13686, %r13703;
	xor.b32  	%r13705, %r13652, %r13704;
	shf.l.wrap.b32 	%r13706, %r13705, %r13705, 12;
	add.s32 	%r13707, %r13701, %r13706;
	xor.b32  	%r13708, %r13703, %r13707;
	shf.l.wrap.b32 	%r13709, %r13708, %r13708, 8;
	add.s32 	%r13710, %r13704, %r13709;
	xor.b32  	%r13711, %r13706, %r13710;
	shf.l.wrap.b32 	%r13712, %r13711, %r13711, 7;
	add.s32 	%r13713, %r13671, %r13664;
	xor.b32  	%r13714, %r13685, %r13713;
	shf.l.wrap.b32 	%r13715, %r13714, %r13714, 16;
	add.s32 	%r13716, %r13650, %r13715;
	xor.b32  	%r13717, %r13664, %r13716;
	shf.l.wrap.b32 	%r13718, %r13717, %r13717, 12;
	add.s32 	%r13719, %r13713, %r13718;
	xor.b32  	%r13720, %r13715, %r13719;
	shf.l.wrap.b32 	%r13721, %r13720, %r13720, 8;
	add.s32 	%r13722, %r13716, %r13721;
	xor.b32  	%r13723, %r13718, %r13722;
	shf.l.wrap.b32 	%r13724, %r13723, %r13723, 7;
	add.s32 	%r13725, %r13683, %r13676;
	xor.b32  	%r13726, %r13649, %r13725;
	shf.l.wrap.b32 	%r13727, %r13726, %r13726, 16;
	add.s32 	%r13728, %r13662, %r13727;
	xor.b32  	%r13729, %r13676, %r13728;
	shf.l.wrap.b32 	%r13730, %r13729, %r13729, 12;
	add.s32 	%r13731, %r13725, %r13730;
	xor.b32  	%r13732, %r13727, %r13731;
	shf.l.wrap.b32 	%r13733, %r13732, %r13732, 8;
	add.s32 	%r13734, %r13728, %r13733;
	xor.b32  	%r13735, %r13730, %r13734;
	shf.l.wrap.b32 	%r13736, %r13735, %r13735, 7;
	add.s32 	%r13737, %r13695, %r13712;
	xor.b32  	%r13738, %r13733, %r13737;
	shf.l.wrap.b32 	%r13739, %r13738, %r13738, 16;
	add.s32 	%r13740, %r13722, %r13739;
	xor.b32  	%r13741, %r13712, %r13740;
	shf.l.wrap.b32 	%r13742, %r13741, %r13741, 12;
	add.s32 	%r13743, %r13737, %r13742;
	xor.b32  	%r13744, %r13739, %r13743;
	shf.l.wrap.b32 	%r13745, %r13744, %r13744, 8;
	add.s32 	%r13746, %r13740, %r13745;
	xor.b32  	%r13747, %r13742, %r13746;
	shf.l.wrap.b32 	%r13748, %r13747, %r13747, 7;
	add.s32 	%r13749, %r13707, %r13724;
	xor.b32  	%r13750, %r13697, %r13749;
	shf.l.wrap.b32 	%r13751, %r13750, %r13750, 16;
	add.s32 	%r13752, %r13734, %r13751;
	xor.b32  	%r13753, %r13724, %r13752;
	shf.l.wrap.b32 	%r13754, %r13753, %r13753, 12;
	add.s32 	%r13755, %r13749, %r13754;
	xor.b32  	%r13756, %r13751, %r13755;
	shf.l.wrap.b32 	%r13757, %r13756, %r13756, 8;
	add.s32 	%r13758, %r13752, %r13757;
	xor.b32  	%r13759, %r13754, %r13758;
	shf.l.wrap.b32 	%r13760, %r13759, %r13759, 7;
	add.s32 	%r13761, %r13719, %r13736;
	xor.b32  	%r13762, %r13709, %r13761;
	shf.l.wrap.b32 	%r13763, %r13762, %r13762, 16;
	add.s32 	%r13764, %r13698, %r13763;
	xor.b32  	%r13765, %r13736, %r13764;
	shf.l.wrap.b32 	%r13766, %r13765, %r13765, 12;
	add.s32 	%r13767, %r13761, %r13766;
	xor.b32  	%r13768, %r13763, %r13767;
	shf.l.wrap.b32 	%r13769, %r13768, %r13768, 8;
	add.s32 	%r13770, %r13764, %r13769;
	xor.b32  	%r13771, %r13766, %r13770;
	shf.l.wrap.b32 	%r13772, %r13771, %r13771, 7;
	add.s32 	%r13773, %r13731, %r13700;
	xor.b32  	%r13774, %r13721, %r13773;
	shf.l.wrap.b32 	%r13775, %r13774, %r13774, 16;
	add.s32 	%r13776, %r13710, %r13775;
	xor.b32  	%r13777, %r13700, %r13776;
	shf.l.wrap.b32 	%r13778, %r13777, %r13777, 12;
	add.s32 	%r13779, %r13773, %r13778;
	xor.b32  	%r13780, %r13775, %r13779;
	shf.l.wrap.b32 	%r13781, %r13780, %r13780, 8;
	add.s32 	%r13782, %r13776, %r13781;
	xor.b32  	%r13783, %r13778, %r13782;
	shf.l.wrap.b32 	%r13784, %r13783, %r13783, 7;
	add.s32 	%r13785, %r13743, %r13784;
	xor.b32  	%r13786, %r13757, %r13785;
	shf.l.wrap.b32 	%r13787, %r13786, %r13786, 16;
	add.s32 	%r13788, %r13770, %r13787;
	xor.b32  	%r13789, %r13784, %r13788;
	shf.l.wrap.b32 	%r13790, %r13789, %r13789, 12;
	add.s32 	%r13791, %r13785, %r13790;
	xor.b32  	%r13792, %r13787, %r13791;
	shf.l.wrap.b32 	%r13793, %r13792, %r13792, 8;
	add.s32 	%r13794, %r13788, %r13793;
	xor.b32  	%r13795, %r13790, %r13794;
	shf.l.wrap.b32 	%r13796, %r13795, %r13795, 7;
	add.s32 	%r13797, %r13755, %r13748;
	xor.b32  	%r13798, %r13769, %r13797;
	shf.l.wrap.b32 	%r13799, %r13798, %r13798, 16;
	add.s32 	%r13800, %r13782, %r13799;
	xor.b32  	%r13801, %r13748, %r13800;
	shf.l.wrap.b32 	%r13802, %r13801, %r13801, 12;
	add.s32 	%r13803, %r13797, %r13802;
	xor.b32  	%r13804, %r13799, %r13803;
	shf.l.wrap.b32 	%r13805, %r13804, %r13804, 8;
	add.s32 	%r13806, %r13800, %r13805;
	xor.b32  	%r13807, %r13802, %r13806;
	shf.l.wrap.b32 	%r13808, %r13807, %r13807, 7;
	add.s32 	%r13809, %r13767, %r13760;
	xor.b32  	%r13810, %r13781, %r13809;
	shf.l.wrap.b32 	%r13811, %r13810, %r13810, 16;
	add.s32 	%r13812, %r13746, %r13811;
	xor.b32  	%r13813, %r13760, %r13812;
	shf.l.wrap.b32 	%r13814, %r13813, %r13813, 12;
	add.s32 	%r13815, %r13809, %r13814;
	xor.b32  	%r13816, %r13811, %r13815;
	shf.l.wrap.b32 	%r13817, %r13816, %r13816, 8;
	add.s32 	%r13818, %r13812, %r13817;
	xor.b32  	%r13819, %r13814, %r13818;
	shf.l.wrap.b32 	%r13820, %r13819, %r13819, 7;
	add.s32 	%r13821, %r13779, %r13772;
	xor.b32  	%r13822, %r13745, %r13821;
	shf.l.wrap.b32 	%r13823, %r13822, %r13822, 16;
	add.s32 	%r13824, %r13758, %r13823;
	xor.b32  	%r13825, %r13772, %r13824;
	shf.l.wrap.b32 	%r13826, %r13825, %r13825, 12;
	add.s32 	%r13827, %r13821, %r13826;
	xor.b32  	%r13828, %r13823, %r13827;
	shf.l.wrap.b32 	%r13829, %r13828, %r13828, 8;
	add.s32 	%r13830, %r13824, %r13829;
	xor.b32  	%r13831, %r13826, %r13830;
	shf.l.wrap.b32 	%r13832, %r13831, %r13831, 7;
	add.s32 	%r13833, %r13791, %r13808;
	xor.b32  	%r13834, %r13829, %r13833;
	shf.l.wrap.b32 	%r13835, %r13834, %r13834, 16;
	add.s32 	%r13836, %r13818, %r13835;
	xor.b32  	%r13837, %r13808, %r13836;
	shf.l.wrap.b32 	%r13838, %r13837, %r13837, 12;
	add.s32 	%r13839, %r13833, %r13838;
	xor.b32  	%r13840, %r13835, %r13839;
	shf.l.wrap.b32 	%r13841, %r13840, %r13840, 8;
	add.s32 	%r13842, %r13836, %r13841;
	xor.b32  	%r13843, %r13838, %r13842;
	shf.l.wrap.b32 	%r13844, %r13843, %r13843, 7;
	add.s32 	%r13845, %r13803, %r13820;
	xor.b32  	%r13846, %r13793, %r13845;
	shf.l.wrap.b32 	%r13847, %r13846, %r13846, 16;
	add.s32 	%r13848, %r13830, %r13847;
	xor.b32  	%r13849, %r13820, %r13848;
	shf.l.wrap.b32 	%r13850, %r13849, %r13849, 12;
	add.s32 	%r13851, %r13845, %r13850;
	xor.b32  	%r13852, %r13847, %r13851;
	shf.l.wrap.b32 	%r13853, %r13852, %r13852, 8;
	add.s32 	%r13854, %r13848, %r13853;
	xor.b32  	%r13855, %r13850, %r13854;
	shf.l.wrap.b32 	%r13856, %r13855, %r13855, 7;
	add.s32 	%r13857, %r13815, %r13832;
	xor.b32  	%r13858, %r13805, %r13857;
	shf.l.wrap.b32 	%r13859, %r13858, %r13858, 16;
	add.s32 	%r13860, %r13794, %r13859;
	xor.b32  	%r13861, %r13832, %r13860;
	shf.l.wrap.b32 	%r13862, %r13861, %r13861, 12;
	add.s32 	%r13863, %r13857, %r13862;
	xor.b32  	%r13864, %r13859, %r13863;
	shf.l.wrap.b32 	%r13865, %r13864, %r13864, 8;
	add.s32 	%r13866, %r13860, %r13865;
	xor.b32  	%r13867, %r13862, %r13866;
	shf.l.wrap.b32 	%r13868, %r13867, %r13867, 7;
	add.s32 	%r13869, %r13827, %r13796;
	xor.b32  	%r13870, %r13817, %r13869;
	shf.l.wrap.b32 	%r13871, %r13870, %r13870, 16;
	add.s32 	%r13872, %r13806, %r13871;
	xor.b32  	%r13873, %r13796, %r13872;
	shf.l.wrap.b32 	%r13874, %r13873, %r13873, 12;
	add.s32 	%r13875, %r13869, %r13874;
	xor.b32  	%r13876, %r13871, %r13875;
	shf.l.wrap.b32 	%r13877, %r13876, %r13876, 8;
	add.s32 	%r13878, %r13872, %r13877;
	xor.b32  	%r13879, %r13874, %r13878;
	shf.l.wrap.b32 	%r13880, %r13879, %r13879, 7;
	add.s32 	%r13881, %r13839, %r13880;
	xor.b32  	%r13882, %r13853, %r13881;
	shf.l.wrap.b32 	%r13883, %r13882, %r13882, 16;
	add.s32 	%r13884, %r13866, %r13883;
	xor.b32  	%r13885, %r13880, %r13884;
	shf.l.wrap.b32 	%r13886, %r13885, %r13885, 12;
	add.s32 	%r13887, %r13881, %r13886;
	xor.b32  	%r13888, %r13883, %r13887;
	shf.l.wrap.b32 	%r13889, %r13888, %r13888, 8;
	add.s32 	%r13890, %r13884, %r13889;
	xor.b32  	%r13891, %r13886, %r13890;
	shf.l.wrap.b32 	%r13892, %r13891, %r13891, 7;
	add.s32 	%r13893, %r13851, %r13844;
	xor.b32  	%r13894, %r13865, %r13893;
	shf.l.wrap.b32 	%r13895, %r13894, %r13894, 16;
	add.s32 	%r13896, %r13878, %r13895;
	xor.b32  	%r13897, %r13844, %r13896;
	shf.l.wrap.b32 	%r13898, %r13897, %r13897, 12;
	add.s32 	%r13899, %r13893, %r13898;
	xor.b32  	%r13900, %r13895, %r13899;
	shf.l.wrap.b32 	%r13901, %r13900, %r13900, 8;
	add.s32 	%r13902, %r13896, %r13901;
	xor.b32  	%r13903, %r13898, %r13902;
	shf.l.wrap.b32 	%r13904, %r13903, %r13903, 7;
	add.s32 	%r13905, %r13863, %r13856;
	xor.b32  	%r13906, %r13877, %r13905;
	shf.l.wrap.b32 	%r13907, %r13906, %r13906, 16;
	add.s32 	%r13908, %r13842, %r13907;
	xor.b32  	%r13909, %r13856, %r13908;
	shf.l.wrap.b32 	%r13910, %r13909, %r13909, 12;
	add.s32 	%r13911, %r13905, %r13910;
	xor.b32  	%r13912, %r13907, %r13911;
	shf.l.wrap.b32 	%r13913, %r13912, %r13912, 8;
	add.s32 	%r13914, %r13908, %r13913;
	xor.b32  	%r13915, %r13910, %r13914;
	shf.l.wrap.b32 	%r13916, %r13915, %r13915, 7;
	add.s32 	%r13917, %r13875, %r13868;
	xor.b32  	%r13918, %r13841, %r13917;
	shf.l.wrap.b32 	%r13919, %r13918, %r13918, 16;
	add.s32 	%r13920, %r13854, %r13919;
	xor.b32  	%r13921, %r13868, %r13920;
	shf.l.wrap.b32 	%r13922, %r13921, %r13921, 12;
	add.s32 	%r13923, %r13917, %r13922;
	xor.b32  	%r13924, %r13919, %r13923;
	shf.l.wrap.b32 	%r13925, %r13924, %r13924, 8;
	add.s32 	%r13926, %r13920, %r13925;
	xor.b32  	%r13927, %r13922, %r13926;
	shf.l.wrap.b32 	%r13928, %r13927, %r13927, 7;
	add.s32 	%r13929, %r13887, %r13904;
	xor.b32  	%r13930, %r13925, %r13929;
	shf.l.wrap.b32 	%r13931, %r13930, %r13930, 16;
	add.s32 	%r13932, %r13914, %r13931;
	xor.b32  	%r13933, %r13904, %r13932;
	shf.l.wrap.b32 	%r13934, %r13933, %r13933, 12;
	add.s32 	%r13935, %r13929, %r13934;
	xor.b32  	%r13936, %r13931, %r13935;
	shf.l.wrap.b32 	%r13937, %r13936, %r13936, 8;
	add.s32 	%r13938, %r13932, %r13937;
	xor.b32  	%r13939, %r13934, %r13938;
	shf.l.wrap.b32 	%r13940, %r13939, %r13939, 7;
	add.s32 	%r13941, %r13899, %r13916;
	xor.b32  	%r13942, %r13889, %r13941;
	shf.l.wrap.b32 	%r13943, %r13942, %r13942, 16;
	add.s32 	%r13944, %r13926, %r13943;
	xor.b32  	%r13945, %r13916, %r13944;
	shf.l.wrap.b32 	%r13946, %r13945, %r13945, 12;
	add.s32 	%r13947, %r13941, %r13946;
	xor.b32  	%r13948, %r13943, %r13947;
	shf.l.wrap.b32 	%r13949, %r13948, %r13948, 8;
	add.s32 	%r13950, %r13944, %r13949;
	xor.b32  	%r13951, %r13946, %r13950;
	shf.l.wrap.b32 	%r13952, %r13951, %r13951, 7;
	add.s32 	%r13953, %r13911, %r13928;
	xor.b32  	%r13954, %r13901, %r13953;
	shf.l.wrap.b32 	%r13955, %r13954, %r13954, 16;
	add.s32 	%r13956, %r13890, %r13955;
	xor.b32  	%r13957, %r13928, %r13956;
	shf.l.wrap.b32 	%r13958, %r13957, %r13957, 12;
	add.s32 	%r13959, %r13953, %r13958;
	xor.b32  	%r13960, %r13955, %r13959;
	shf.l.wrap.b32 	%r13961, %r13960, %r13960, 8;
	add.s32 	%r13962, %r13956, %r13961;
	xor.b32  	%r13963, %r13958, %r13962;
	shf.l.wrap.b32 	%r13964, %r13963, %r13963, 7;
	add.s32 	%r13965, %r13923, %r13892;
	xor.b32  	%r13966, %r13913, %r13965;
	shf.l.wrap.b32 	%r13967, %r13966, %r13966, 16;
	add.s32 	%r13968, %r13902, %r13967;
	xor.b32  	%r13969, %r13892, %r13968;
	shf.l.wrap.b32 	%r13970, %r13969, %r13969, 12;
	add.s32 	%r13971, %r13965, %r13970;
	xor.b32  	%r13972, %r13967, %r13971;
	shf.l.wrap.b32 	%r13973, %r13972, %r13972, 8;
	add.s32 	%r13974, %r13968, %r13973;
	xor.b32  	%r13975, %r13970, %r13974;
	shf.l.wrap.b32 	%r13976, %r13975, %r13975, 7;
	add.s32 	%r22490, %r13593, %r13935;
	add.s32 	%r22489, %r13605, %r13947;
	add.s32 	%r22488, %r13617, %r13959;
	add.s32 	%r22487, %r13629, %r13971;
	add.s32 	%r22491, %r22498, %r13976;
	add.s32 	%r22492, %r22497, %r13940;
	add.s32 	%r22493, %r22496, %r13952;
	add.s32 	%r22494, %r22495, %r13964;
	xor.b32  	%r13977, %r13594, 1;
	shf.l.wrap.b32 	%r13978, %r13594, %r13977, 16;
	add.s32 	%r13979, %r22498, %r13978;
	xor.b32  	%r13980, %r22498, %r13979;
	shf.l.wrap.b32 	%r13981, %r13980, %r13980, 12;
	add.s32 	%r13982, %r13594, %r13981;
	xor.b32  	%r13983, %r13978, %r13982;
	shf.l.wrap.b32 	%r13984, %r13983, %r13983, 8;
	add.s32 	%r13985, %r13979, %r13984;
	xor.b32  	%r13986, %r13981, %r13985;
	shf.l.wrap.b32 	%r13987, %r13986, %r13986, 7;
	add.s32 	%r13988, %r13982, %r13616;
	xor.b32  	%r13989, %r13637, %r13988;
	shf.l.wrap.b32 	%r13990, %r13989, %r13989, 16;
	add.s32 	%r13991, %r13626, %r13990;
	xor.b32  	%r13992, %r13616, %r13991;
	shf.l.wrap.b32 	%r13993, %r13992, %r13992, 12;
	add.s32 	%r13994, %r13988, %r13993;
	xor.b32  	%r13995, %r13990, %r13994;
	shf.l.wrap.b32 	%r13996, %r13995, %r13995, 8;
	add.s32 	%r13997, %r13991, %r13996;
	xor.b32  	%r13998, %r13993, %r13997;
	shf.l.wrap.b32 	%r13999, %r13998, %r13998, 7;
	xor.b32  	%r14000, %r13984, %r13653;
	shf.l.wrap.b32 	%r14001, %r14000, %r14000, 16;
	add.s32 	%r14002, %r13638, %r14001;
	xor.b32  	%r14003, %r13628, %r14002;
	shf.l.wrap.b32 	%r14004, %r14003, %r14003, 12;
	add.s32 	%r14005, %r13653, %r14004;
	xor.b32  	%r14006, %r14001, %r14005;
	shf.l.wrap.b32 	%r14007, %r14006, %r14006, 8;
	add.s32 	%r14008, %r14002, %r14007;
	xor.b32  	%r14009, %r14004, %r14008;
	shf.l.wrap.b32 	%r14010, %r14009, %r14009, 7;
	add.s32 	%r14011, %r13985, %r13667;
	xor.b32  	%r14012, %r13640, %r14011;
	shf.l.wrap.b32 	%r14013, %r14012, %r14012, 12;
	add.s32 	%r14014, %r13665, %r14013;
	xor.b32  	%r14015, %r13667, %r14014;
	shf.l.wrap.b32 	%r14016, %r14015, %r14015, 8;
	add.s32 	%r14017, %r14011, %r14016;
	xor.b32  	%r14018, %r14013, %r14017;
	shf.l.wrap.b32 	%r14019, %r14018, %r14018, 7;
	add.s32 	%r14020, %r13635, %r13987;
	xor.b32  	%r14021, %r13625, %r14020;
	shf.l.wrap.b32 	%r14022, %r14021, %r14021, 16;
	add.s32 	%r14023, %r13614, %r14022;
	xor.b32  	%r14024, %r13987, %r14023;
	shf.l.wrap.b32 	%r14025, %r14024, %r14024, 12;
	add.s32 	%r14026, %r14020, %r14025;
	xor.b32  	%r14027, %r14022, %r14026;
	shf.l.wrap.b32 	%r14028, %r14027, %r14027, 8;
	add.s32 	%r14029, %r14023, %r14028;
	xor.b32  	%r14030, %r14025, %r14029;
	shf.l.wrap.b32 	%r14031, %r14030, %r14030, 7;
	add.s32 	%r14032, %r13994, %r14031;
	xor.b32  	%r14033, %r14007, %r14032;
	shf.l.wrap.b32 	%r14034, %r14033, %r14033, 16;
	add.s32 	%r14035, %r14017, %r14034;
	xor.b32  	%r14036, %r14031, %r14035;
	shf.l.wrap.b32 	%r14037, %r14036, %r14036, 12;
	add.s32 	%r14038, %r14032, %r14037;
	xor.b32  	%r14039, %r14034, %r14038;
	shf.l.wrap.b32 	%r14040, %r14039, %r14039, 8;
	add.s32 	%r14041, %r14035, %r14040;
	xor.b32  	%r14042, %r14037, %r14041;
	shf.l.wrap.b32 	%r14043, %r14042, %r14042, 7;
	add.s32 	%r14044, %r14005, %r13999;
	xor.b32  	%r14045, %r14016, %r14044;
	shf.l.wrap.b32 	%r14046, %r14045, %r14045, 16;
	add.s32 	%r14047, %r14029, %r14046;
	xor.b32  	%r14048, %r13999, %r14047;
	shf.l.wrap.b32 	%r14049, %r14048, %r14048, 12;
	add.s32 	%r14050, %r14044, %r14049;
	xor.b32  	%r14051, %r14046, %r14050;
	shf.l.wrap.b32 	%r14052, %r14051, %r14051, 8;
	add.s32 	%r14053, %r14047, %r14052;
	xor.b32  	%r14054, %r14049, %r14053;
	shf.l.wrap.b32 	%r14055, %r14054, %r14054, 7;
	add.s32 	%r14056, %r14014, %r14010;
	xor.b32  	%r14057, %r14028, %r14056;
	shf.l.wrap.b32 	%r14058, %r14057, %r14057, 16;
	add.s32 	%r14059, %r13997, %r14058;
	xor.b32  	%r14060, %r14010, %r14059;
	shf.l.wrap.b32 	%r14061, %r14060, %r14060, 12;
	add.s32 	%r14062, %r14056, %r14061;
	xor.b32  	%r14063, %r14058, %r14062;
	shf.l.wrap.b32 	%r14064, %r14063, %r14063, 8;
	add.s32 	%r14065, %r14059, %r14064;
	xor.b32  	%r14066, %r14061, %r14065;
	shf.l.wrap.b32 	%r14067, %r14066, %r14066, 7;
	add.s32 	%r14068, %r14026, %r14019;
	xor.b32  	%r14069, %r13996, %r14068;
	shf.l.wrap.b32 	%r14070, %r14069, %r14069, 16;
	add.s32 	%r14071, %r14008, %r14070;
	xor.b32  	%r14072, %r14019, %r14071;
	shf.l.wrap.b32 	%r14073, %r14072, %r14072, 12;
	add.s32 	%r14074, %r14068, %r14073;
	xor.b32  	%r14075, %r14070, %r14074;
	shf.l.wrap.b32 	%r14076, %r14075, %r14075, 8;
	add.s32 	%r14077, %r14071, %r14076;
	xor.b32  	%r14078, %r14073, %r14077;
	shf.l.wrap.b32 	%r14079, %r14078, %r14078, 7;
	add.s32 	%r14080, %r14038, %r14055;
	xor.b32  	%r14081, %r14076, %r14080;
	shf.l.wrap.b32 	%r14082, %r14081, %r14081, 16;
	add.s32 	%r14083, %r14065, %r14082;
	xor.b32  	%r14084, %r14055, %r14083;
	shf.l.wrap.b32 	%r14085, %r14084, %r14084, 12;
	add.s32 	%r14086, %r14080, %r14085;
	xor.b32  	%r14087, %r14082, %r14086;
	shf.l.wrap.b32 	%r14088, %r14087, %r14087, 8;
	add.s32 	%r14089, %r14083, %r14088;
	xor.b32  	%r14090, %r14085, %r14089;
	shf.l.wrap.b32 	%r14091, %r14090, %r14090, 7;
	add.s32 	%r14092, %r14050, %r14067;
	xor.b32  	%r14093, %r14040, %r14092;
	shf.l.wrap.b32 	%r14094, %r14093, %r14093, 16;
	add.s32 	%r14095, %r14077, %r14094;
	xor.b32  	%r14096, %r14067, %r14095;
	shf.l.wrap.b32 	%r14097, %r14096, %r14096, 12;
	add.s32 	%r14098, %r14092, %r14097;
	xor.b32  	%r14099, %r14094, %r14098;
	shf.l.wrap.b32 	%r14100, %r14099, %r14099, 8;
	add.s32 	%r14101, %r14095, %r14100;
	xor.b32  	%r14102, %r14097, %r14101;
	shf.l.wrap.b32 	%r14103, %r14102, %r14102, 7;
	add.s32 	%r14104, %r14062, %r14079;
	xor.b32  	%r14105, %r14052, %r14104;
	shf.l.wrap.b32 	%r14106, %r14105, %r14105, 16;
	add.s32 	%r14107, %r14041, %r14106;
	xor.b32  	%r14108, %r14079, %r14107;
	shf.l.wrap.b32 	%r14109, %r14108, %r14108, 12;
	add.s32 	%r14110, %r14104, %r14109;
	xor.b32  	%r14111, %r14106, %r14110;
	shf.l.wrap.b32 	%r14112, %r14111, %r14111, 8;
	add.s32 	%r14113, %r14107, %r14112;
	xor.b32  	%r14114, %r14109, %r14113;
	shf.l.wrap.b32 	%r14115, %r14114, %r14114, 7;
	add.s32 	%r14116, %r14074, %r14043;
	xor.b32  	%r14117, %r14064, %r14116;
	shf.l.wrap.b32 	%r14118, %r14117, %r14117, 16;
	add.s32 	%r14119, %r14053, %r14118;
	xor.b32  	%r14120, %r14043, %r14119;
	shf.l.wrap.b32 	%r14121, %r14120, %r14120, 12;
	add.s32 	%r14122, %r14116, %r14121;
	xor.b32  	%r14123, %r14118, %r14122;
	shf.l.wrap.b32 	%r14124, %r14123, %r14123, 8;
	add.s32 	%r14125, %r14119, %r14124;
	xor.b32  	%r14126, %r14121, %r14125;
	shf.l.wrap.b32 	%r14127, %r14126, %r14126, 7;
	add.s32 	%r14128, %r14086, %r14127;
	xor.b32  	%r14129, %r14100, %r14128;
	shf.l.wrap.b32 	%r14130, %r14129, %r14129, 16;
	add.s32 	%r14131, %r14113, %r14130;
	xor.b32  	%r14132, %r14127, %r14131;
	shf.l.wrap.b32 	%r14133, %r14132, %r14132, 12;
	add.s32 	%r14134, %r14128, %r14133;
	xor.b32  	%r14135, %r14130, %r14134;
	shf.l.wrap.b32 	%r14136, %r14135, %r14135, 8;
	add.s32 	%r14137, %r14131, %r14136;
	xor.b32  	%r14138, %r14133, %r14137;
	shf.l.wrap.b32 	%r14139, %r14138, %r14138, 7;
	add.s32 	%r14140, %r14098, %r14091;
	xor.b32  	%r14141, %r14112, %r14140;
	shf.l.wrap.b32 	%r14142, %r14141, %r14141, 16;
	add.s32 	%r14143, %r14125, %r14142;
	xor.b32  	%r14144, %r14091, %r14143;
	shf.l.wrap.b32 	%r14145, %r14144, %r14144, 12;
	add.s32 	%r14146, %r14140, %r14145;
	xor.b32  	%r14147, %r14142, %r14146;
	shf.l.wrap.b32 	%r14148, %r14147, %r14147, 8;
	add.s32 	%r14149, %r14143, %r14148;
	xor.b32  	%r14150, %r14145, %r14149;
	shf.l.wrap.b32 	%r14151, %r14150, %r14150, 7;
	add.s32 	%r14152, %r14110, %r14103;
	xor.b32  	%r14153, %r14124, %r14152;
	shf.l.wrap.b32 	%r14154, %r14153, %r14153, 16;
	add.s32 	%r14155, %r14089, %r14154;
	xor.b32  	%r14156, %r14103, %r14155;
	shf.l.wrap.b32 	%r14157, %r14156, %r14156, 12;
	add.s32 	%r14158, %r14152, %r14157;
	xor.b32  	%r14159, %r14154, %r14158;
	shf.l.wrap.b32 	%r14160, %r14159, %r14159, 8;
	add.s32 	%r14161, %r14155, %r14160;
	xor.b32  	%r14162, %r14157, %r14161;
	shf.l.wrap.b32 	%r14163, %r14162, %r14162, 7;
	add.s32 	%r14164, %r14122, %r14115;
	xor.b32  	%r14165, %r14088, %r14164;
	shf.l.wrap.b32 	%r14166, %r14165, %r14165, 16;
	add.s32 	%r14167, %r14101, %r14166;
	xor.b32  	%r14168, %r14115, %r14167;
	shf.l.wrap.b32 	%r14169, %r14168, %r14168, 12;
	add.s32 	%r14170, %r14164, %r14169;
	xor.b32  	%r14171, %r14166, %r14170;
	shf.l.wrap.b32 	%r14172, %r14171, %r14171, 8;
	add.s32 	%r14173, %r14167, %r14172;
	xor.b32  	%r14174, %r14169, %r14173;
	shf.l.wrap.b32 	%r14175, %r14174, %r14174, 7;
	add.s32 	%r14176, %r14134, %r14151;
	xor.b32  	%r14177, %r14172, %r14176;
	shf.l.wrap.b32 	%r14178, %r14177, %r14177, 16;
	add.s32 	%r14179, %r14161, %r14178;
	xor.b32  	%r14180, %r14151, %r14179;
	shf.l.wrap.b32 	%r14181, %r14180, %r14180, 12;
	add.s32 	%r14182, %r14176, %r14181;
	xor.b32  	%r14183, %r14178, %r14182;
	shf.l.wrap.b32 	%r14184, %r14183, %r14183, 8;
	add.s32 	%r14185, %r14179, %r14184;
	xor.b32  	%r14186, %r14181, %r14185;
	shf.l.wrap.b32 	%r14187, %r14186, %r14186, 7;
	add.s32 	%r14188, %r14146, %r14163;
	xor.b32  	%r14189, %r14136, %r14188;
	shf.l.wrap.b32 	%r14190, %r14189, %r14189, 16;
	add.s32 	%r14191, %r14173, %r14190;
	xor.b32  	%r14192, %r14163, %r14191;
	shf.l.wrap.b32 	%r14193, %r14192, %r14192, 12;
	add.s32 	%r14194, %r14188, %r14193;
	xor.b32  	%r14195, %r14190, %r14194;
	shf.l.wrap.b32 	%r14196, %r14195, %r14195, 8;
	add.s32 	%r14197, %r14191, %r14196;
	xor.b32  	%r14198, %r14193, %r14197;
	shf.l.wrap.b32 	%r14199, %r14198, %r14198, 7;
	add.s32 	%r14200, %r14158, %r14175;
	xor.b32  	%r14201, %r14148, %r14200;
	shf.l.wrap.b32 	%r14202, %r14201, %r14201, 16;
	add.s32 	%r14203, %r14137, %r14202;
	xor.b32  	%r14204, %r14175, %r14203;
	shf.l.wrap.b32 	%r14205, %r14204, %r14204, 12;
	add.s32 	%r14206, %r14200, %r14205;
	xor.b32  	%r14207, %r14202, %r14206;
	shf.l.wrap.b32 	%r14208, %r14207, %r14207, 8;
	add.s32 	%r14209, %r14203, %r14208;
	xor.b32  	%r14210, %r14205, %r14209;
	shf.l.wrap.b32 	%r14211, %r14210, %r14210, 7;
	add.s32 	%r14212, %r14170, %r14139;
	xor.b32  	%r14213, %r14160, %r14212;
	shf.l.wrap.b32 	%r14214, %r14213, %r14213, 16;
	add.s32 	%r14215, %r14149, %r14214;
	xor.b32  	%r14216, %r14139, %r14215;
	shf.l.wrap.b32 	%r14217, %r14216, %r14216, 12;
	add.s32 	%r14218, %r14212, %r14217;
	xor.b32  	%r14219, %r14214, %r14218;
	shf.l.wrap.b32 	%r14220, %r14219, %r14219, 8;
	add.s32 	%r14221, %r14215, %r14220;
	xor.b32  	%r14222, %r14217, %r14221;
	shf.l.wrap.b32 	%r14223, %r14222, %r14222, 7;
	add.s32 	%r14224, %r14182, %r14223;
	xor.b32  	%r14225, %r14196, %r14224;
	shf.l.wrap.b32 	%r14226, %r14225, %r14225, 16;
	add.s32 	%r14227, %r14209, %r14226;
	xor.b32  	%r14228, %r14223, %r14227;
	shf.l.wrap.b32 	%r14229, %r14228, %r14228, 12;
	add.s32 	%r14230, %r14224, %r14229;
	xor.b32  	%r14231, %r14226, %r14230;
	shf.l.wrap.b32 	%r14232, %r14231, %r14231, 8;
	add.s32 	%r14233, %r14194, %r14187;
	xor.b32  	%r14234, %r14208, %r14233;
	shf.l.wrap.b32 	%r14235, %r14234, %r14234, 16;
	add.s32 	%r14236, %r14221, %r14235;
	xor.b32  	%r14237, %r14187, %r14236;
	shf.l.wrap.b32 	%r14238, %r14237, %r14237, 12;
	add.s32 	%r14239, %r14233, %r14238;
	xor.b32  	%r14240, %r14235, %r14239;
	shf.l.wrap.b32 	%r14241, %r14240, %r14240, 8;
	add.s32 	%r14242, %r14236, %r14241;
	xor.b32  	%r14243, %r14238, %r14242;
	shf.l.wrap.b32 	%r14244, %r14243, %r14243, 7;
	add.s32 	%r14245, %r14206, %r14199;
	xor.b32  	%r14246, %r14220, %r14245;
	shf.l.wrap.b32 	%r14247, %r14246, %r14246, 16;
	add.s32 	%r14248, %r14185, %r14247;
	xor.b32  	%r14249, %r14199, %r14248;
	shf.l.wrap.b32 	%r14250, %r14249, %r14249, 12;
	add.s32 	%r14251, %r14245, %r14250;
	xor.b32  	%r14252, %r14247, %r14251;
	shf.l.wrap.b32 	%r14253, %r14252, %r14252, 8;
	add.s32 	%r14254, %r14248, %r14253;
	xor.b32  	%r14255, %r14250, %r14254;
	shf.l.wrap.b32 	%r14256, %r14255, %r14255, 7;
	add.s32 	%r14257, %r14218, %r14211;
	xor.b32  	%r14258, %r14184, %r14257;
	shf.l.wrap.b32 	%r14259, %r14258, %r14258, 16;
	add.s32 	%r14260, %r14197, %r14259;
	xor.b32  	%r14261, %r14211, %r14260;
	shf.l.wrap.b32 	%r14262, %r14261, %r14261, 12;
	add.s32 	%r14263, %r14257, %r14262;
	xor.b32  	%r14264, %r14259, %r14263;
	shf.l.wrap.b32 	%r14265, %r14264, %r14264, 8;
	add.s32 	%r14266, %r14260, %r14265;
	add.s32 	%r14267, %r14230, %r14244;
	xor.b32  	%r14268, %r14265, %r14267;
	shf.l.wrap.b32 	%r14269, %r14268, %r14268, 16;
	add.s32 	%r14270, %r14254, %r14269;
	xor.b32  	%r14271, %r14244, %r14270;
	shr.u32 	%r14272, %r14271, 20;
	add.s32 	%r14273, %r14267, %r14272;
	add.s32 	%r14274, %r14239, %r14256;
	xor.b32  	%r14275, %r14232, %r14274;
	shf.l.wrap.b32 	%r14276, %r14275, %r14275, 16;
	add.s32 	%r14277, %r14266, %r14276;
	xor.b32  	%r14278, %r14256, %r14277;
	shr.u32 	%r14279, %r14278, 20;
	add.s32 	%r14280, %r14274, %r14279;
	add.s32 	%r14281, %r13593, %r14273;
	add.s32 	%r14282, %r13605, %r14280;
	not.b32 	%r14283, %r22486;
	add.s32 	%r14284, %r1114, %r14283;
	mov.u32 	%r14285, %ctaid.x;
	shl.b32 	%r14286, %r14285, 11;
	mov.u32 	%r14287, %tid.x;
	and.b32  	%r14288, %r14287, 31;
	or.b32  	%r14289, %r14286, %r14288;
	shl.b32 	%r14290, %r14287, 3;
	and.b32  	%r14291, %r14290, 7936;
	add.s32 	%r14292, %r22408, %r14291;
	add.s32 	%r14293, %r14289, %r14292;
	shr.u32 	%r14294, %r14293, %r14284;
	and.b32  	%r14295, %r14294, 1;
	setp.eq.b32 	%p113, %r14295, 1;
	selp.b32 	%r14296, %r14282, %r14281, %p113;
	cvt.u16.u32 	%rs227, %r14296;
	and.b16  	%rs355, %rs227, 1;
	and.b16  	%rs228, %rs353, 255;
	setp.ne.s16 	%p114, %rs228, 1;
	@%p114 bra 	$L__BB2_116;
	ld.param.u64 	%rd245, [fused_batch_pir_kernel_4_param_1];
	not.b32 	%r14297, %r22486;
	add.s32 	%r14298, %r1114, %r14297;
	mov.u32 	%r14299, %ctaid.x;
	shl.b32 	%r14300, %r14299, 11;
	mov.u32 	%r14301, %tid.x;
	and.b32  	%r14302, %r14301, 31;
	or.b32  	%r14303, %r14300, %r14302;
	shl.b32 	%r14304, %r14301, 3;
	and.b32  	%r14305, %r14304, 7936;
	add.s32 	%r14306, %r22408, %r14305;
	add.s32 	%r14307, %r14303, %r14306;
	shr.u32 	%r14308, %r14307, %r14298;
	and.b32  	%r14309, %r14308, 1;
	setp.eq.b32 	%p115, %r14309, 1;
	cvt.s64.s32 	%rd98, %r22486;
	cvta.to.global.u64 	%rd99, %rd245;
	mul.wide.s32 	%rd100, %r22486, 16;
	add.s64 	%rd101, %rd99, %rd100;
	ld.global.u32 	%r14310, [%rd101+1484];
	selp.b32 	%r14311, %r22491, %r22490, %p115;
	xor.b32  	%r14312, %r14311, %r14310;
	selp.b32 	%r14313, %r22492, %r22489, %p115;
	selp.b32 	%r22490, %r22490, %r14312, %p115;
	selp.b32 	%r22491, %r14312, %r22491, %p115;
	ld.global.u32 	%r14314, [%rd101+1488];
	xor.b32  	%r14315, %r14313, %r14314;
	selp.b32 	%r14316, %r22493, %r22488, %p115;
	selp.b32 	%r22489, %r22489, %r14315, %p115;
	selp.b32 	%r22492, %r14315, %r22492, %p115;
	ld.global.u32 	%r14317, [%rd101+1492];
	xor.b32  	%r14318, %r14316, %r14317;
	selp.b32 	%r14319, %r22494, %r22487, %p115;
	selp.b32 	%r22488, %r22488, %r14318, %p115;
	selp.b32 	%r22493, %r14318, %r22493, %p115;
	ld.global.u32 	%r14320, [%rd101+1496];
	xor.b32  	%r14321, %r14319, %r14320;
	selp.b64 	%rd102, 445, 420, %p115;
	selp.b32 	%r22487, %r22487, %r14321, %p115;
	selp.b32 	%r22494, %r14321, %r22494, %p115;
	add.s64 	%rd103, %rd102, %rd98;
	add.s64 	%rd104, %rd99, %rd103;
	ld.global.u8 	%rs229, [%rd104+1464];
	xor.b16  	%rs355, %rs229, %rs355;
$L__BB2_116:
	not.b32 	%r14322, %r22486;
	add.s32 	%r14323, %r1114, %r14322;
	mov.u32 	%r14324, %ctaid.x;
	shl.b32 	%r14325, %r14324, 11;
	mov.u32 	%r14326, %tid.x;
	and.b32  	%r14327, %r14326, 31;
	or.b32  	%r14328, %r14325, %r14327;
	shl.b32 	%r14329, %r14326, 3;
	and.b32  	%r14330, %r14329, 7936;
	add.s32 	%r14331, %r22408, %r14330;
	add.s32 	%r14332, %r14328, %r14331;
	shr.u32 	%r14333, %r14332, %r14323;
	and.b32  	%r14334, %r14333, 1;
	setp.eq.b32 	%p116, %r14334, 1;
	selp.b32 	%r22498, %r22491, %r22490, %p116;
	selp.b32 	%r22497, %r22492, %r22489, %p116;
	selp.b32 	%r22496, %r22493, %r22488, %p116;
	selp.b32 	%r22495, %r22494, %r22487, %p116;
	add.s32 	%r22486, %r22486, 1;
	setp.lt.u32 	%p117, %r22486, %r1114;
	mov.u16 	%rs353, %rs355;
	@%p117 bra 	$L__BB2_114;
$L__BB2_117:
	and.b16  	%rs230, %rs355, 255;
	setp.ne.s16 	%p118, %rs230, 1;
	@%p118 bra 	$L__BB2_119;
	ld.param.u64 	%rd246, [fused_batch_pir_kernel_4_param_1];
	cvta.to.global.u64 	%rd105, %rd246;
	ld.global.u32 	%r14335, [%rd105+1936];
	xor.b32  	%r22498, %r22498, %r14335;
$L__BB2_119:
	@%p118 bra 	$L__BB2_121;
	ld.param.u64 	%rd247, [fused_batch_pir_kernel_4_param_1];
	cvta.to.global.u64 	%rd106, %rd247;
	ld.global.u32 	%r14336, [%rd106+1940];
	xor.b32  	%r22497, %r22497, %r14336;
$L__BB2_121:
	@%p118 bra 	$L__BB2_123;
	ld.param.u64 	%rd248, [fused_batch_pir_kernel_4_param_1];
	cvta.to.global.u64 	%rd107, %rd248;
	ld.global.u32 	%r14337, [%rd107+1944];
	xor.b32  	%r22496, %r22496, %r14337;
$L__BB2_123:
	@%p118 bra 	$L__BB2_125;
	ld.param.u64 	%rd249, [fused_batch_pir_kernel_4_param_1];
	cvta.to.global.u64 	%rd108, %rd249;
	ld.global.u32 	%r14338, [%rd108+1948];
	xor.b32  	%r22495, %r22495, %r14338;
$L__BB2_125:
	ld.param.u32 	%r21807, [fused_batch_pir_kernel_4_param_4];
	mov.u32 	%r14340, %ctaid.x;
	shl.b32 	%r14341, %r14340, 11;
	mov.u32 	%r14342, %tid.x;
	and.b32  	%r14343, %r14342, 31;
	or.b32  	%r14344, %r14341, %r14343;
	shl.b32 	%r14345, %r14342, 3;
	and.b32  	%r14346, %r14345, 7936;
	add.s32 	%r14347, %r22408, %r14346;
	add.s32 	%r14348, %r14344, %r14347;
	setp.ge.s32 	%p122, %r14348, %r21807;
	mov.b32 	%r22519, 0;
	mov.u32 	%r22520, %r22519;
	mov.u32 	%r22521, %r22519;
	mov.u32 	%r22522, %r22519;
	@%p122 bra 	$L__BB2_139;
	ld.param.u64 	%rd250, [fused_batch_pir_kernel_4_param_1];
	cvta.to.global.u64 	%rd109, %rd250;
	ld.global.u8 	%rs234, [%rd109+1969];
	max.u16 	%rs235, %rs234, 11;
	cvt.u32.u16 	%r14349, %rs235;
	add.s32 	%r22510, %r14349, -11;
	ld.shared.v4.u32 	{%r22522, %r22521, %r22520, %r22519}, [s_mem+49424];
	ld.shared.u8 	%rs358, [s_mem+49440];
	cvt.u32.u16 	%r1169, %rs234;
	setp.ge.u32 	%p123, %r22510, %r1169;
	@%p123 bra 	$L__BB2_131;
	mov.u16 	%rs356, %rs358;
$L__BB2_128:
	ld.const.u32 	%r14350, [CHACHA_CONSTANTS];
	add.s32 	%r14351, %r14350, %r22522;
	shf.l.wrap.b32 	%r14352, %r14351, %r14351, 16;
	add.s32 	%r14353, %r22522, %r14352;
	xor.b32  	%r14354, %r22522, %r14353;
	shf.l.wrap.b32 	%r14355, %r14354, %r14354, 12;
	add.s32 	%r14356, %r14351, %r14355;
	xor.b32  	%r14357, %r14352, %r14356;
	shf.l.wrap.b32 	%r14358, %r14357, %r14357, 8;
	add.s32 	%r14359, %r14353, %r14358;
	xor.b32  	%r14360, %r14355, %r14359;
	shf.l.wrap.b32 	%r14361, %r14360, %r14360, 7;
	ld.const.u32 	%r14362, [CHACHA_CONSTANTS+4];
	add.s32 	%r14363, %r14362, %r22521;
	shf.l.wrap.b32 	%r14364, %r14363, %r14363, 16;
	add.s32 	%r14365, %r22521, %r14364;
	xor.b32  	%r14366, %r22521, %r14365;
	shf.l.wrap.b32 	%r14367, %r14366, %r14366, 12;
	add.s32 	%r14368, %r14363, %r14367;
	xor.b32  	%r14369, %r14364, %r14368;
	shf.l.wrap.b32 	%r14370, %r14369, %r14369, 8;
	add.s32 	%r14371, %r14365, %r14370;
	xor.b32  	%r14372, %r14367, %r14371;
	shf.l.wrap.b32 	%r14373, %r14372, %r14372, 7;
	ld.const.u32 	%r14374, [CHACHA_CONSTANTS+8];
	add.s32 	%r14375, %r14374, %r22520;
	shf.l.wrap.b32 	%r14376, %r14375, %r14375, 16;
	add.s32 	%r14377, %r22520, %r14376;
	xor.b32  	%r14378, %r22520, %r14377;
	shf.l.wrap.b32 	%r14379, %r14378, %r14378, 12;
	add.s32 	%r14380, %r14375, %r14379;
	xor.b32  	%r14381, %r14376, %r14380;
	shf.l.wrap.b32 	%r14382, %r14381, %r14381, 8;
	add.s32 	%r14383, %r14377, %r14382;
	xor.b32  	%r14384, %r14379, %r14383;
	shf.l.wrap.b32 	%r14385, %r14384, %r14384, 7;
	ld.const.u32 	%r14386, [CHACHA_CONSTANTS+12];
	add.s32 	%r14387, %r14386, %r22519;
	shf.l.wrap.b32 	%r14388, %r14387, %r14387, 16;
	add.s32 	%r14389, %r22519, %r14388;
	xor.b32  	%r14390, %r22519, %r14389;
	shf.l.wrap.b32 	%r14391, %r14390, %r14390, 12;
	add.s32 	%r14392, %r14387, %r14391;
	xor.b32  	%r14393, %r14388, %r14392;
	shf.l.wrap.b32 	%r14394, %r14393, %r14393, 8;
	add.s32 	%r14395, %r14389, %r14394;
	xor.b32  	%r14396, %r14391, %r14395;
	shf.l.wrap.b32 	%r14397, %r14396, %r14396, 7;
	add.s32 	%r14398, %r14356, %r14373;
	xor.b32  	%r14399, %r14394, %r14398;
	shf.l.wrap.b32 	%r14400, %r14399, %r14399, 16;
	add.s32 	%r14401, %r14383, %r14400;
	xor.b32  	%r14402, %r14373, %r14401;
	shf.l.wrap.b32 	%r14403, %r14402, %r14402, 12;
	add.s32 	%r14404, %r14398, %r14403;
	xor.b32  	%r14405, %r14400, %r14404;
	shf.l.wrap.b32 	%r14406, %r14405, %r14405, 8;
	add.s32 	%r14407, %r14401, %r14406;
	xor.b32  	%r14408, %r14403, %r14407;
	shf.l.wrap.b32 	%r14409, %r14408, %r14408, 7;
	add.s32 	%r14410, %r14368, %r14385;
	xor.b32  	%r14411, %r14358, %r14410;
	shf.l.wrap.b32 	%r14412, %r14411, %r14411, 16;
	add.s32 	%r14413, %r14395, %r14412;
	xor.b32  	%r14414, %r14385, %r14413;
	shf.l.wrap.b32 	%r14415, %r14414, %r14414, 12;
	add.s32 	%r14416, %r14410, %r14415;
	xor.b32  	%r14417, %r14412, %r14416;
	shf.l.wrap.b32 	%r14418, %r14417, %r14417, 8;
	add.s32 	%r14419, %r14413, %r14418;
	xor.b32  	%r14420, %r14415, %r14419;
	shf.l.wrap.b32 	%r14421, %r14420, %r14420, 7;
	add.s32 	%r14422, %r14380, %r14397;
	xor.b32  	%r14423, %r14370, %r14422;
	shf.l.wrap.b32 	%r14424, %r14423, %r14423, 16;
	add.s32 	%r14425, %r14359, %r14424;
	xor.b32  	%r14426, %r14397, %r14425;
	shf.l.wrap.b32 	%r14427, %r14426, %r14426, 12;
	add.s32 	%r14428, %r14422, %r14427;
	xor.b32  	%r14429, %r14424, %r14428;
	shf.l.wrap.b32 	%r14430, %r14429, %r14429, 8;
	add.s32 	%r14431, %r14425, %r14430;
	xor.b32  	%r14432, %r14427, %r14431;
	shf.l.wrap.b32 	%r14433, %r14432, %r14432, 7;
	add.s32 	%r14434, %r14392, %r14361;
	xor.b32  	%r14435, %r14382, %r14434;
	shf.l.wrap.b32 	%r14436, %r14435, %r14435, 16;
	add.s32 	%r14437, %r14371, %r14436;
	xor.b32  	%r14438, %r14361, %r14437;
	shf.l.wrap.b32 	%r14439, %r14438, %r14438, 12;
	add.s32 	%r14440, %r14434, %r14439;
	xor.b32  	%r14441, %r14436, %r14440;
	shf.l.wrap.b32 	%r14442, %r14441, %r14441, 8;
	add.s32 	%r14443, %r14437, %r14442;
	xor.b32  	%r14444, %r14439, %r14443;
	shf.l.wrap.b32 	%r14445, %r14444, %r14444, 7;
	add.s32 	%r14446, %r14404, %r14445;
	xor.b32  	%r14447, %r14418, %r14446;
	shf.l.wrap.b32 	%r14448, %r14447, %r14447, 16;
	add.s32 	%r14449, %r14431, %r14448;
	xor.b32  	%r14450, %r14445, %r14449;
	shf.l.wrap.b32 	%r14451, %r14450, %r14450, 12;
	add.s32 	%r14452, %r14446, %r14451;
	xor.b32  	%r14453, %r14448, %r14452;
	shf.l.wrap.b32 	%r14454, %r14453, %r14453, 8;
	add.s32 	%r14455, %r14449, %r14454;
	xor.b32  	%r14456, %r14451, %r14455;
	shf.l.wrap.b32 	%r14457, %r14456, %r14456, 7;
	add.s32 	%r14458, %r14416, %r14409;
	xor.b32  	%r14459, %r14430, %r14458;
	shf.l.wrap.b32 	%r14460, %r14459, %r14459, 16;
	add.s32 	%r14461, %r14443, %r14460;
	xor.b32  	%r14462, %r14409, %r14461;
	shf.l.wrap.b32 	%r14463, %r14462, %r14462, 12;
	add.s32 	%r14464, %r14458, %r14463;
	xor.b32  	%r14465, %r14460, %r14464;
	shf.l.wrap.b32 	%r14466, %r14465, %r14465, 8;
	add.s32 	%r14467, %r14461, %r14466;
	xor.b32  	%r14468, %r14463, %r14467;
	shf.l.wrap.b32 	%r14469, %r14468, %r14468, 7;
	add.s32 	%r14470, %r14428, %r14421;
	xor.b32  	%r14471, %r14442, %r14470;
	shf.l.wrap.b32 	%r14472, %r14471, %r14471, 16;
	add.s32 	%r14473, %r14407, %r14472;
	xor.b32  	%r14474, %r14421, %r14473;
	shf.l.wrap.b32 	%r14475, %r14474, %r14474, 12;
	add.s32 	%r14476, %r14470, %r14475;
	xor.b32  	%r14477, %r14472, %r14476;
	shf.l.wrap.b32 	%r14478, %r14477, %r14477, 8;
	add.s32 	%r14479, %r14473, %r14478;
	xor.b32  	%r14480, %r14475, %r14479;
	shf.l.wrap.b32 	%r14481, %r14480, %r14480, 7;
	add.s32 	%r14482, %r14440, %r14433;
	xor.b32  	%r14483, %r14406, %r14482;
	shf.l.wrap.b32 	%r14484, %r14483, %r14483, 16;
	add.s32 	%r14485, %r14419, %r14484;
	xor.b32  	%r14486, %r14433, %r14485;
	shf.l.wrap.b32 	%r14487, %r14486, %r14486, 12;
	add.s32 	%r14488, %r14482, %r14487;
	xor.b32  	%r14489, %r14484, %r14488;
	shf.l.wrap.b32 	%r14490, %r14489, %r14489, 8;
	add.s32 	%r14491, %r14485, %r14490;
	xor.b32  	%r14492, %r14487, %r14491;
	shf.l.wrap.b32 	%r14493, %r14492, %r14492, 7;
	add.s32 	%r14494, %r14452, %r14469;
	xor.b32  	%r14495, %r14490, %r14494;
	shf.l.wrap.b32 	%r14496, %r14495, %r14495, 16;
	add.s32 	%r14497, %r14479, %r14496;
	xor.b32  	%r14498, %r14469, %r14497;
	shf.l.wrap.b32 	%r14499, %r14498, %r14498, 12;
	add.s32 	%r14500, %r14494, %r14499;
	xor.b32  	%r14501, %r14496, %r14500;
	shf.l.wrap.b32 	%r14502, %r14501, %r14501, 8;
	add.s32 	%r14503, %r14497, %r14502;
	xor.b32  	%r14504, %r14499, %r14503;
	shf.l.wrap.b32 	%r14505, %r14504, %r14504, 7;
	add.s32 	%r14506, %r14464, %r14481;
	xor.b32  	%r14507, %r14454, %r14506;
	shf.l.wrap.b32 	%r14508, %r14507, %r14507, 16;
	add.s32 	%r14509, %r14491, %r14508;
	xor.b32  	%r14510, %r14481, %r14509;
	shf.l.wrap.b32 	%r14511, %r14510, %r14510, 12;
	add.s32 	%r14512, %r14506, %r14511;
	xor.b32  	%r14513, %r14508, %r14512;
	shf.l.wrap.b32 	%r14514, %r14513, %r14513, 8;
	add.s32 	%r14515, %r14509, %r14514;
	xor.b32  	%r14516, %r14511, %r14515;
	shf.l.wrap.b32 	%r14517, %r14516, %r14516, 7;
	add.s32 	%r14518, %r14476, %r14493;
	xor.b32  	%r14519, %r14466, %r14518;
	shf.l.wrap.b32 	%r14520, %r14519, %r14519, 16;
	add.s32 	%r14521, %r14455, %r14520;
	xor.b32  	%r14522, %r14493, %r14521;
	shf.l.wrap.b32 	%r14523, %r14522, %r14522, 12;
	add.s32 	%r14524, %r14518, %r14523;
	xor.b32  	%r14525, %r14520, %r14524;
	shf.l.wrap.b32 	%r14526, %r14525, %r14525, 8;
	add.s32 	%r14527, %r14521, %r14526;
	xor.b32  	%r14528, %r14523, %r14527;
	shf.l.wrap.b32 	%r14529, %r14528, %r14528, 7;
	add.s32 	%r14530, %r14488, %r14457;
	xor.b32  	%r14531, %r14478, %r14530;
	shf.l.wrap.b32 	%r14532, %r14531, %r14531, 16;
	add.s32 	%r14533, %r14467, %r14532;
	xor.b32  	%r14534, %r14457, %r14533;
	shf.l.wrap.b32 	%r14535, %r14534, %r14534, 12;
	add.s32 	%r14536, %r14530, %r14535;
	xor.b32  	%r14537, %r14532, %r14536;
	shf.l.wrap.b32 	%r14538, %r14537, %r14537, 8;
	add.s32 	%r14539, %r14533, %r14538;
	xor.b32  	%r14540, %r14535, %r14539;
	shf.l.wrap.b32 	%r14541, %r14540, %r14540, 7;
	add.s32 	%r14542, %r14500, %r14541;
	xor.b32  	%r14543, %r14514, %r14542;
	shf.l.wrap.b32 	%r14544, %r14543, %r14543, 16;
	add.s32 	%r14545, %r14527, %r14544;
	xor.b32  	%r14546, %r14541, %r14545;
	shf.l.wrap.b32 	%r14547, %r14546, %r14546, 12;
	add.s32 	%r14548, %r14542, %r14547;
	xor.b32  	%r14549, %r14544, %r14548;
	shf.l.wrap.b32 	%r14550, %r14549, %r14549, 8;
	add.s32 	%r14551, %r14545, %r14550;
	xor.b32  	%r14552, %r14547, %r14551;
	shf.l.wrap.b32 	%r14553, %r14552, %r14552, 7;
	add.s32 	%r14554, %r14512, %r14505;
	xor.b32  	%r14555, %r14526, %r14554;
	shf.l.wrap.b32 	%r14556, %r14555, %r14555, 16;
	add.s32 	%r14557, %r14539, %r14556;
	xor.b32  	%r14558, %r14505, %r14557;
	shf.l.wrap.b32 	%r14559, %r14558, %r14558, 12;
	add.s32 	%r14560, %r14554, %r14559;
	xor.b32  	%r14561, %r14556, %r14560;
	shf.l.wrap.b32 	%r14562, %r14561, %r14561, 8;
	add.s32 	%r14563, %r14557, %r14562;
	xor.b32  	%r14564, %r14559, %r14563;
	shf.l.wrap.b32 	%r14565, %r14564, %r14564, 7;
	add.s32 	%r14566, %r14524, %r14517;
	xor.b32  	%r14567, %r14538, %r14566;
	shf.l.wrap.b32 	%r14568, %r14567, %r14567, 16;
	add.s32 	%r14569, %r14503, %r14568;
	xor.b32  	%r14570, %r14517, %r14569;
	shf.l.wrap.b32 	%r14571, %r14570, %r14570, 12;
	add.s32 	%r14572, %r14566, %r14571;
	xor.b32  	%r14573, %r14568, %r14572;
	shf.l.wrap.b32 	%r14574, %r14573, %r14573, 8;
	add.s32 	%r14575, %r14569, %r14574;
	xor.b32  	%r14576, %r14571, %r14575;
	shf.l.wrap.b32 	%r14577, %r14576, %r14576, 7;
	add.s32 	%r14578, %r14536, %r14529;
	xor.b32  	%r14579, %r14502, %r14578;
	shf.l.wrap.b32 	%r14580, %r14579, %r14579, 16;
	add.s32 	%r14581, %r14515, %r14580;
	xor.b32  	%r14582, %r14529, %r14581;
	shf.l.wrap.b32 	%r14583, %r14582, %r14582, 12;
	add.s32 	%r14584, %r14578, %r14583;
	xor.b32  	%r14585, %r14580, %r14584;
	shf.l.wrap.b32 	%r14586, %r14585, %r14585, 8;
	add.s32 	%r14587, %r14581, %r14586;
	xor.b32  	%r14588, %r14583, %r14587;
	shf.l.wrap.b32 	%r14589, %r14588, %r14588, 7;
	add.s32 	%r14590, %r14548, %r14565;
	xor.b32  	%r14591, %r14586, %r14590;
	shf.l.wrap.b32 	%r14592, %r14591, %r14591, 16;
	add.s32 	%r14593, %r14575, %r14592;
	xor.b32  	%r14594, %r14565, %r14593;
	shf.l.wrap.b32 	%r14595, %r14594, %r14594, 12;
	add.s32 	%r14596, %r14590, %r14595;
	xor.b32  	%r14597, %r14592, %r14596;
	shf.l.wrap.b32 	%r14598, %r14597, %r14597, 8;
	add.s32 	%r14599, %r14593, %r14598;
	xor.b32  	%r14600, %r14595, %r14599;
	shf.l.wrap.b32 	%r14601, %r14600, %r14600, 7;
	add.s32 	%r14602, %r14560, %r14577;
	xor.b32  	%r14603, %r14550, %r14602;
	shf.l.wrap.b32 	%r14604, %r14603, %r14603, 16;
	add.s32 	%r14605, %r14587, %r14604;
	xor.b32  	%r14606, %r14577, %r14605;
	shf.l.wrap.b32 	%r14607, %r14606, %r14606, 12;
	add.s32 	%r14608, %r14602, %r14607;
	xor.b32  	%r14609, %r14604, %r14608;
	shf.l.wrap.b32 	%r14610, %r14609, %r14609, 8;
	add.s32 	%r14611, %r14605, %r14610;
	xor.b32  	%r14612, %r14607, %r14611;
	shf.l.wrap.b32 	%r14613, %r14612, %r14612, 7;
	add.s32 	%r14614, %r14572, %r14589;
	xor.b32  	%r14615, %r14562, %r14614;
	shf.l.wrap.b32 	%r14616, %r14615, %r14615, 16;
	add.s32 	%r14617, %r14551, %r14616;
	xor.b32  	%r14618, %r14589, %r14617;
	shf.l.wrap.b32 	%r14619, %r14618, %r14618, 12;
	add.s32 	%r14620, %r14614, %r14619;
	xor.b32  	%r14621, %r14616, %r14620;
	shf.l.wrap.b32 	%r14622, %r14621, %r14621, 8;
	add.s32 	%r14623, %r14617, %r14622;
	xor.b32  	%r14624, %r14619, %r14623;
	shf.l.wrap.b32 	%r14625, %r14624, %r14624, 7;
	add.s32 	%r14626, %r14584, %r14553;
	xor.b32  	%r14627, %r14574, %r14626;
	shf.l.wrap.b32 	%r14628, %r14627, %r14627, 16;
	add.s32 	%r14629, %r14563, %r14628;
	xor.b32  	%r14630, %r14553, %r14629;
	shf.l.wrap.b32 	%r14631, %r14630, %r14630, 12;
	add.s32 	%r14632, %r14626, %r14631;
	xor.b32  	%r14633, %r14628, %r14632;
	shf.l.wrap.b32 	%r14634, %r14633, %r14633, 8;
	add.s32 	%r14635, %r14629, %r14634;
	xor.b32  	%r14636, %r14631, %r14635;
	shf.l.wrap.b32 	%r14637, %r14636, %r14636, 7;
	add.s32 	%r14638, %r14596, %r14637;
	xor.b32  	%r14639, %r14610, %r14638;
	shf.l.wrap.b32 	%r14640, %r14639, %r14639, 16;
	add.s32 	%r14641, %r14623, %r14640;
	xor.b32  	%r14642, %r14637, %r14641;
	shf.l.wrap.b32 	%r14643, %r14642, %r14642, 12;
	add.s32 	%r14644, %r14638, %r14643;
	xor.b32  	%r14645, %r14640, %r14644;
	shf.l.wrap.b32 	%r14646, %r14645, %r14645, 8;
	add.s32 	%r14647, %r14641, %r14646;
	xor.b32  	%r14648, %r14643, %r14647;
	shf.l.wrap.b32 	%r14649, %r14648, %r14648, 7;
	add.s32 	%r14650, %r14608, %r14601;
	xor.b32  	%r14651, %r14622, %r14650;
	shf.l.wrap.b32 	%r14652, %r14651, %r14651, 16;
	add.s32 	%r14653, %r14635, %r14652;
	xor.b32  	%r14654, %r14601, %r14653;
	shf.l.wrap.b32 	%r14655, %r14654, %r14654, 12;
	add.s32 	%r14656, %r14650, %r14655;
	xor.b32  	%r14657, %r14652, %r14656;
	shf.l.wrap.b32 	%r14658, %r14657, %r14657, 8;
	add.s32 	%r14659, %r14653, %r14658;
	xor.b32  	%r14660, %r14655, %r14659;
	shf.l.wrap.b32 	%r14661, %r14660, %r14660, 7;
	add.s32 	%r14662, %r14620, %r14613;
	xor.b32  	%r14663, %r14634, %r14662;
	shf.l.wrap.b32 	%r14664, %r14663, %r14663, 16;
	add.s32 	%r14665, %r14599, %r14664;
	xor.b32  	%r14666, %r14613, %r14665;
	shf.l.wrap.b32 	%r14667, %r14666, %r14666, 12;
	add.s32 	%r14668, %r14662, %r14667;
	xor.b32  	%r14669, %r14664, %r14668;
	shf.l.wrap.b32 	%r14670, %r14669, %r14669, 8;
	add.s32 	%r14671, %r14665, %r14670;
	xor.b32  	%r14672, %r14667, %r14671;
	shf.l.wrap.b32 	%r14673, %r14672, %r14672, 7;
	add.s32 	%r14674, %r14632, %r14625;
	xor.b32  	%r14675, %r14598, %r14674;
	shf.l.wrap.b32 	%r14676, %r14675, %r14675, 16;
	add.s32 	%r14677, %r14611, %r14676;
	xor.b32  	%r14678, %r14625, %r14677;
	shf.l.wrap.b32 	%r14679, %r14678, %r14678, 12;
	add.s32 	%r14680, %r14674, %r14679;
	xor.b32  	%r14681, %r14676, %r14680;
	shf.l.wrap.b32 	%r14682, %r14681, %r14681, 8;
	add.s32 	%r14683, %r14677, %r14682;
	xor.b32  	%r14684, %r14679, %r14683;
	shf.l.wrap.b32 	%r14685, %r14684, %r14684, 7;
	add.s32 	%r14686, %r14644, %r14661;
	xor.b32  	%r14687, %r14682, %r14686;
	shf.l.wrap.b32 	%r14688, %r14687, %r14687, 16;
	add.s32 	%r14689, %r14671, %r14688;
	xor.b32  	%r14690, %r14661, %r14689;
	shf.l.wrap.b32 	%r14691, %r14690, %r14690, 12;
	add.s32 	%r14692, %r14686, %r14691;
	xor.b32  	%r14693, %r14688, %r14692;
	shf.l.wrap.b32 	%r14694, %r14693, %r14693, 8;
	add.s32 	%r14695, %r14689, %r14694;
	xor.b32  	%r14696, %r14691, %r14695;
	shf.l.wrap.b32 	%r14697, %r14696, %r14696, 7;
	add.s32 	%r14698, %r14656, %r14673;
	xor.b32  	%r14699, %r14646, %r14698;
	shf.l.wrap.b32 	%r14700, %r14699, %r14699, 16;
	add.s32 	%r14701, %r14683, %r14700;
	xor.b32  	%r14702, %r14673, %r14701;
	shf.l.wrap.b32 	%r14703, %r14702, %r14702, 12;
	add.s32 	%r14704, %r14698, %r14703;
	xor.b32  	%r14705, %r14700, %r14704;
	shf.l.wrap.b32 	%r14706, %r14705, %r14705, 8;
	add.s32 	%r14707, %r14701, %r14706;
	xor.b32  	%r14708, %r14703, %r14707;
	shf.l.wrap.b32 	%r14709, %r14708, %r14708, 7;
	add.s32 	%r14710, %r14668, %r14685;
	xor.b32  	%r14711, %r14658, %r14710;
	shf.l.wrap.b32 	%r14712, %r14711, %r14711, 16;
	add.s32 	%r14713, %r14647, %r14712;
	xor.b32  	%r14714, %r14685, %r14713;
	shf.l.wrap.b32 	%r14715, %r14714, %r14714, 12;
	add.s32 	%r14716, %r14710, %r14715;
	xor.b32  	%r14717, %r14712, %r14716;
	shf.l.wrap.b32 	%r14718, %r14717, %r14717, 8;
	add.s32 	%r14719, %r14713, %r14718;
	xor.b32  	%r14720, %r14715, %r14719;
	shf.l.wrap.b32 	%r14721, %r14720, %r14720, 7;
	add.s32 	%r14722, %r14680, %r14649;
	xor.b32  	%r14723, %r14670, %r14722;
	shf.l.wrap.b32 	%r14724, %r14723, %r14723, 16;
	add.s32 	%r14725, %r14659, %r14724;
	xor.b32  	%r14726, %r14649, %r14725;
	shf.l.wrap.b32 	%r14727, %r14726, %r14726, 12;
	add.s32 	%r14728, %r14722, %r14727;
	xor.b32  	%r14729, %r14724, %r14728;
	shf.l.wrap.b32 	%r14730, %r14729, %r14729, 8;
	add.s32 	%r14731, %r14725, %r14730;
	xor.b32  	%r14732, %r14727, %r14731;
	shf.l.wrap.b32 	%r14733, %r14732, %r14732, 7;
	add.s32 	%r22514, %r14350, %r14692;
	add.s32 	%r22513, %r14362, %r14704;
	add.s32 	%r22512, %r14374, %r14716;
	add.s32 	%r22511, %r14386, %r14728;
	add.s32 	%r22515, %r22522, %r14733;
	add.s32 	%r22516, %r22521, %r14697;
	add.s32 	%r22517, %r22520, %r14709;
	add.s32 	%r22518, %r22519, %r14721;
	xor.b32  	%r14734, %r14351, 1;
	shf.l.wrap.b32 	%r14735, %r14351, %r14734, 16;
	add.s32 	%r14736, %r22522, %r14735;
	xor.b32  	%r14737, %r22522, %r14736;
	shf.l.wrap.b32 	%r14738, %r14737, %r14737, 12;
	add.s32 	%r14739, %r14351, %r14738;
	xor.b32  	%r14740, %r14735, %r14739;
	shf.l.wrap.b32 	%r14741, %r14740, %r14740, 8;
	add.s32 	%r14742, %r14736, %r14741;
	xor.b32  	%r14743, %r14738, %r14742;
	shf.l.wrap.b32 	%r14744, %r14743, %r14743, 7;
	add.s32 	%r14745, %r14739, %r14373;
	xor.b32  	%r14746, %r14394, %r14745;
	shf.l.wrap.b32 	%r14747, %r14746, %r14746, 16;
	add.s32 	%r14748, %r14383, %r14747;
	xor.b32  	%r14749, %r14373, %r14748;
	shf.l.wrap.b32 	%r14750, %r14749, %r14749, 12;
	add.s32 	%r14751, %r14745, %r14750;
	xor.b32  	%r14752, %r14747, %r14751;
	shf.l.wrap.b32 	%r14753, %r14752, %r14752, 8;
	add.s32 	%r14754, %r14748, %r14753;
	xor.b32  	%r14755, %r14750, %r14754;
	shf.l.wrap.b32 	%r14756, %r14755, %r14755, 7;
	xor.b32  	%r14757, %r14741, %r14410;
	shf.l.wrap.b32 	%r14758, %r14757, %r14757, 16;
	add.s32 	%r14759, %r14395, %r14758;
	xor.b32  	%r14760, %r14385, %r14759;
	shf.l.wrap.b32 	%r14761, %r14760, %r14760, 12;
	add.s32 	%r14762, %r14410, %r14761;
	xor.b32  	%r14763, %r14758, %r14762;
	shf.l.wrap.b32 	%r14764, %r14763, %r14763, 8;
	add.s32 	%r14765, %r14759, %r14764;
	xor.b32  	%r14766, %r14761, %r14765;
	shf.l.wrap.b32 	%r14767, %r14766, %r14766, 7;
	add.s32 	%r14768, %r14742, %r14424;
	xor.b32  	%r14769, %r14397, %r14768;
	shf.l.wrap.b32 	%r14770, %r14769, %r14769, 12;
	add.s32 	%r14771, %r14422, %r14770;
	xor.b32  	%r14772, %r14424, %r14771;
	shf.l.wrap.b32 	%r14773, %r14772, %r14772, 8;
	add.s32 	%r14774, %r14768, %r14773;
	xor.b32  	%r14775, %r14770, %r14774;
	shf.l.wrap.b32 	%r14776, %r14775, %r14775, 7;
	add.s32 	%r14777, %r14392, %r14744;
	xor.b32  	%r14778, %r14382, %r14777;
	shf.l.wrap.b32 	%r14779, %r14778, %r14778, 16;
	add.s32 	%r14780, %r14371, %r14779;
	xor.b32  	%r14781, %r14744, %r14780;
	shf.l.wrap.b32 	%r14782, %r14781, %r14781, 12;
	add.s32 	%r14783, %r14777, %r14782;
	xor.b32  	%r14784, %r14779, %r14783;
	shf.l.wrap.b32 	%r14785, %r14784, %r14784, 8;
	add.s32 	%r14786, %r14780, %r14785;
	xor.b32  	%r14787, %r14782, %r14786;
	shf.l.wrap.b32 	%r14788, %r14787, %r14787, 7;
	add.s32 	%r14789, %r14751, %r14788;
	xor.b32  	%r14790, %r14764, %r14789;
	shf.l.wrap.b32 	%r14791, %r14790, %r14790, 16;
	add.s32 	%r14792, %r14774, %r14791;
	xor.b32  	%r14793, %r14788, %r14792;
	shf.l.wrap.b32 	%r14794, %r14793, %r14793, 12;
	add.s32 	%r14795, %r14789, %r14794;
	xor.b32  	%r14796, %r14791, %r14795;
	shf.l.wrap.b32 	%r14797, %r14796, %r14796, 8;
	add.s32 	%r14798, %r14792, %r14797;
	xor.b32  	%r14799, %r14794, %r14798;
	shf.l.wrap.b32 	%r14800, %r14799, %r14799, 7;
	add.s32 	%r14801, %r14762, %r14756;
	xor.b32  	%r14802, %r14773, %r14801;
	shf.l.wrap.b32 	%r14803, %r14802, %r14802, 16;
	add.s32 	%r14804, %r14786, %r14803;
	xor.b32  	%r14805, %r14756, %r14804;
	shf.l.wrap.b32 	%r14806, %r14805, %r14805, 12;
	add.s32 	%r14807, %r14801, %r14806;
	xor.b32  	%r14808, %r14803, %r14807;
	shf.l.wrap.b32 	%r14809, %r14808, %r14808, 8;
	add.s32 	%r14810, %r14804, %r14809;
	xor.b32  	%r14811, %r14806, %r14810;
	shf.l.wrap.b32 	%r14812, %r14811, %r14811, 7;
	add.s32 	%r14813, %r14771, %r14767;
	xor.b32  	%r14814, %r14785, %r14813;
	shf.l.wrap.b32 	%r14815, %r14814, %r14814, 16;
	add.s32 	%r14816, %r14754, %r14815;
	xor.b32  	%r14817, %r14767, %r14816;
	shf.l.wrap.b32 	%r14818, %r14817, %r14817, 12;
	add.s32 	%r14819, %r14813, %r14818;
	xor.b32  	%r14820, %r14815, %r14819;
	shf.l.wrap.b32 	%r14821, %r14820, %r14820, 8;
	add.s32 	%r14822, %r14816, %r14821;
	xor.b32  	%r14823, %r14818, %r14822;
	shf.l.wrap.b32 	%r14824, %r14823, %r14823, 7;
	add.s32 	%r14825, %r14783, %r14776;
	xor.b32  	%r14826, %r14753, %r14825;
	shf.l.wrap.b32 	%r14827, %r14826, %r14826, 16;
	add.s32 	%r14828, %r14765, %r14827;
	xor.b32  	%r14829, %r14776, %r14828;
	shf.l.wrap.b32 	%r14830, %r14829, %r14829, 12;
	add.s32 	%r14831, %r14825, %r14830;
	xor.b32  	%r14832, %r14827, %r14831;
	shf.l.wrap.b32 	%r14833, %r14832, %r14832, 8;
	add.s32 	%r14834, %r14828, %r14833;
	xor.b32  	%r14835, %r14830, %r14834;
	shf.l.wrap.b32 	%r14836, %r14835, %r14835, 7;
	add.s32 	%r14837, %r14795, %r14812;
	xor.b32  	%r14838, %r14833, %r14837;
	shf.l.wrap.b32 	%r14839, %r14838, %r14838, 16;
	add.s32 	%r14840, %r14822, %r14839;
	xor.b32  	%r14841, %r14812, %r14840;
	shf.l.wrap.b32 	%r14842, %r14841, %r14841, 12;
	add.s32 	%r14843, %r14837, %r14842;
	xor.b32  	%r14844, %r14839, %r14843;
	shf.l.wrap.b32 	%r14845, %r14844, %r14844, 8;
	add.s32 	%r14846, %r14840, %r14845;
	xor.b32  	%r14847, %r14842, %r14846;
	shf.l.wrap.b32 	%r14848, %r14847, %r14847, 7;
	add.s32 	%r14849, %r14807, %r14824;
	xor.b32  	%r14850, %r14797, %r14849;
	shf.l.wrap.b32 	%r14851, %r14850, %r14850, 16;
	add.s32 	%r14852, %r14834, %r14851;
	xor.b32  	%r14853, %r14824, %r14852;
	shf.l.wrap.b32 	%r14854, %r14853, %r14853, 12;
	add.s32 	%r14855, %r14849, %r14854;
	xor.b32  	%r14856, %r14851, %r14855;
	shf.l.wrap.b32 	%r14857, %r14856, %r14856, 8;
	add.s32 	%r14858, %r14852, %r14857;
	xor.b32  	%r14859, %r14854, %r14858;
	shf.l.wrap.b32 	%r14860, %r14859, %r14859, 7;
	add.s32 	%r14861, %r14819, %r14836;
	xor.b32  	%r14862, %r14809, %r14861;
	shf.l.wrap.b32 	%r14863, %r14862, %r14862, 16;
	add.s32 	%r14864, %r14798, %r14863;
	xor.b32  	%r14865, %r14836, %r14864;
	shf.l.wrap.b32 	%r14866, %r14865, %r14865, 12;
	add.s32 	%r14867, %r14861, %r14866;
	xor.b32  	%r14868, %r14863, %r14867;
	shf.l.wrap.b32 	%r14869, %r14868, %r14868, 8;
	add.s32 	%r14870, %r14864, %r14869;
	xor.b32  	%r14871, %r14866, %r14870;
	shf.l.wrap.b32 	%r14872, %r14871, %r14871, 7;
	add.s32 	%r14873, %r14831, %r14800;
	xor.b32  	%r14874, %r14821, %r14873;
	shf.l.wrap.b32 	%r14875, %r14874, %r14874, 16;
	add.s32 	%r14876, %r14810, %r14875;
	xor.b32  	%r14877, %r14800, %r14876;
	shf.l.wrap.b32 	%r14878, %r14877, %r14877, 12;
	add.s32 	%r14879, %r14873, %r14878;
	xor.b32  	%r14880, %r14875, %r14879;
	shf.l.wrap.b32 	%r14881, %r14880, %r14880, 8;
	add.s32 	%r14882, %r14876, %r14881;
	xor.b32  	%r14883, %r14878, %r14882;
	shf.l.wrap.b32 	%r14884, %r14883, %r14883, 7;
	add.s32 	%r14885, %r14843, %r14884;
	xor.b32  	%r14886, %r14857, %r14885;
	shf.l.wrap.b32 	%r14887, %r14886, %r14886, 16;
	add.s32 	%r14888, %r14870, %r14887;
	xor.b32  	%r14889, %r14884, %r14888;
	shf.l.wrap.b32 	%r14890, %r14889, %r14889, 12;
	add.s32 	%r14891, %r14885, %r14890;
	xor.b32  	%r14892, %r14887, %r14891;
	shf.l.wrap.b32 	%r14893, %r14892, %r14892, 8;
	add.s32 	%r14894, %r14888, %r14893;
	xor.b32  	%r14895, %r14890, %r14894;
	shf.l.wrap.b32 	%r14896, %r14895, %r14895, 7;
	add.s32 	%r14897, %r14855, %r14848;
	xor.b32  	%r14898, %r14869, %r14897;
	shf.l.wrap.b32 	%r14899, %r14898, %r14898, 16;
	add.s32 	%r14900, %r14882, %r14899;
	xor.b32  	%r14901, %r14848, %r14900;
	shf.l.wrap.b32 	%r14902, %r14901, %r14901, 12;
	add.s32 	%r14903, %r14897, %r14902;
	xor.b32  	%r14904, %r14899, %r14903;
	shf.l.wrap.b32 	%r14905, %r14904, %r14904, 8;
	add.s32 	%r14906, %r14900, %r14905;
	xor.b32  	%r14907, %r14902, %r14906;
	shf.l.wrap.b32 	%r14908, %r14907, %r14907, 7;
	add.s32 	%r14909, %r14867, %r14860;
	xor.b32  	%r14910, %r14881, %r14909;
	shf.l.wrap.b32 	%r14911, %r14910, %r14910, 16;
	add.s32 	%r14912, %r14846, %r14911;
	xor.b32  	%r14913, %r14860, %r14912;
	shf.l.wrap.b32 	%r14914, %r14913, %r14913, 12;
	add.s32 	%r14915, %r14909, %r14914;
	xor.b32  	%r14916, %r14911, %r14915;
	shf.l.wrap.b32 	%r14917, %r14916, %r14916, 8;
	add.s32 	%r14918, %r14912, %r14917;
	xor.b32  	%r14919, %r14914, %r14918;
	shf.l.wrap.b32 	%r14920, %r14919, %r14919, 7;
	add.s32 	%r14921, %r14879, %r14872;
	xor.b32  	%r14922, %r14845, %r14921;
	shf.l.wrap.b32 	%r14923, %r14922, %r14922, 16;
	add.s32 	%r14924, %r14858, %r14923;
	xor.b32  	%r14925, %r14872, %r14924;
	shf.l.wrap.b32 	%r14926, %r14925, %r14925, 12;
	add.s32 	%r14927, %r14921, %r14926;
	xor.b32  	%r14928, %r14923, %r14927;
	shf.l.wrap.b32 	%r14929, %r14928, %r14928, 8;
	add.s32 	%r14930, %r14924, %r14929;
	xor.b32  	%r14931, %r14926, %r14930;
	shf.l.wrap.b32 	%r14932, %r14931, %r14931, 7;
	add.s32 	%r14933, %r14891, %r14908;
	xor.b32  	%r14934, %r14929, %r14933;
	shf.l.wrap.b32 	%r14935, %r14934, %r14934, 16;
	add.s32 	%r14936, %r14918, %r14935;
	xor.b32  	%r14937, %r14908, %r14936;
	shf.l.wrap.b32 	%r14938, %r14937, %r14937, 12;
	add.s32 	%r14939, %r14933, %r14938;
	xor.b32  	%r14940, %r14935, %r14939;
	shf.l.wrap.b32 	%r14941, %r14940, %r14940, 8;
	add.s32 	%r14942, %r14936, %r14941;
	xor.b32  	%r14943, %r14938, %r14942;
	shf.l.wrap.b32 	%r14944, %r14943, %r14943, 7;
	add.s32 	%r14945, %r14903, %r14920;
	xor.b32  	%r14946, %r14893, %r14945;
	shf.l.wrap.b32 	%r14947, %r14946, %r14946, 16;
	add.s32 	%r14948, %r14930, %r14947;
	xor.b32  	%r14949, %r14920, %r14948;
	shf.l.wrap.b32 	%r14950, %r14949, %r14949, 12;
	add.s32 	%r14951, %r14945, %r14950;
	xor.b32  	%r14952, %r14947, %r14951;
	shf.l.wrap.b32 	%r14953, %r14952, %r14952, 8;
	add.s32 	%r14954, %r14948, %r14953;
	xor.b32  	%r14955, %r14950, %r14954;
	shf.l.wrap.b32 	%r14956, %r14955, %r14955, 7;
	add.s32 	%r14957, %r14915, %r14932;
	xor.b32  	%r14958, %r14905, %r14957;
	shf.l.wrap.b32 	%r14959, %r14958, %r14958, 16;
	add.s32 	%r14960, %r14894, %r14959;
	xor.b32  	%r14961, %r14932, %r14960;
	shf.l.wrap.b32 	%r14962, %r14961, %r14961, 12;
	add.s32 	%r14963, %r14957, %r14962;
	xor.b32  	%r14964, %r14959, %r14963;
	shf.l.wrap.b32 	%r14965, %r14964, %r14964, 8;
	add.s32 	%r14966, %r14960, %r14965;
	xor.b32  	%r14967, %r14962, %r14966;
	shf.l.wrap.b32 	%r14968, %r14967, %r14967, 7;
	add.s32 	%r14969, %r14927, %r14896;
	xor.b32  	%r14970, %r14917, %r14969;
	shf.l.wrap.b32 	%r14971, %r14970, %r14970, 16;
	add.s32 	%r14972, %r14906, %r14971;
	xor.b32  	%r14973, %r14896, %r14972;
	shf.l.wrap.b32 	%r14974, %r14973, %r14973, 12;
	add.s32 	%r14975, %r14969, %r14974;
	xor.b32  	%r14976, %r14971, %r14975;
	shf.l.wrap.b32 	%r14977, %r14976, %r14976, 8;
	add.s32 	%r14978, %r14972, %r14977;
	xor.b32  	%r14979, %r14974, %r14978;
	shf.l.wrap.b32 	%r14980, %r14979, %r14979, 7;
	add.s32 	%r14981, %r14939, %r14980;
	xor.b32  	%r14982, %r14953, %r14981;
	shf.l.wrap.b32 	%r14983, %r14982, %r14982, 16;
	add.s32 	%r14984, %r14966, %r14983;
	xor.b32  	%r14985, %r14980, %r14984;
	shf.l.wrap.b32 	%r14986, %r14985, %r14985, 12;
	add.s32 	%r14987, %r14981, %r14986;
	xor.b32  	%r14988, %r14983, %r14987;
	shf.l.wrap.b32 	%r14989, %r14988, %r14988, 8;
	add.s32 	%r14990, %r14951, %r14944;
	xor.b32  	%r14991, %r14965, %r14990;
	shf.l.wrap.b32 	%r14992, %r14991, %r14991, 16;
	add.s32 	%r14993, %r14978, %r14992;
	xor.b32  	%r14994, %r14944, %r14993;
	shf.l.wrap.b32 	%r14995, %r14994, %r14994, 12;
	add.s32 	%r14996, %r14990, %r14995;
	xor.b32  	%r14997, %r14992, %r14996;
	shf.l.wrap.b32 	%r14998, %r14997, %r14997, 8;
	add.s32 	%r14999, %r14993, %r14998;
	xor.b32  	%r15000, %r14995, %r14999;
	shf.l.wrap.b32 	%r15001, %r15000, %r15000, 7;
	add.s32 	%r15002, %r14963, %r14956;
	xor.b32  	%r15003, %r14977, %r15002;
	shf.l.wrap.b32 	%r15004, %r15003, %r15003, 16;
	add.s32 	%r15005, %r14942, %r15004;
	xor.b32  	%r15006, %r14956, %r15005;
	shf.l.wrap.b32 	%r15007, %r15006, %r15006, 12;
	add.s32 	%r15008, %r15002, %r15007;
	xor.b32  	%r15009, %r15004, %r15008;
	shf.l.wrap.b32 	%r15010, %r15009, %r15009, 8;
	add.s32 	%r15011, %r15005, %r15010;
	xor.b32  	%r15012, %r15007, %r15011;
	shf.l.wrap.b32 	%r15013, %r15012, %r15012, 7;
	add.s32 	%r15014, %r14975, %r14968;
	xor.b32  	%r15015, %r14941, %r15014;
	shf.l.wrap.b32 	%r15016, %r15015, %r15015, 16;
	add.s32 	%r15017, %r14954, %r15016;
	xor.b32  	%r15018, %r14968, %r15017;
	shf.l.wrap.b32 	%r15019, %r15018, %r15018, 12;
	add.s32 	%r15020, %r15014, %r15019;
	xor.b32  	%r15021, %r15016, %r15020;
	shf.l.wrap.b32 	%r15022, %r15021, %r15021, 8;
	add.s32 	%r15023, %r15017, %r15022;
	add.s32 	%r15024, %r14987, %r15001;
	xor.b32  	%r15025, %r15022, %r15024;
	shf.l.wrap.b32 	%r15026, %r15025, %r15025, 16;
	add.s32 	%r15027, %r15011, %r15026;
	xor.b32  	%r15028, %r15001, %r15027;
	shr.u32 	%r15029, %r15028, 20;
	add.s32 	%r15030, %r15024, %r15029;
	add.s32 	%r15031, %r14996, %r15013;
	xor.b32  	%r15032, %r14989, %r15031;
	shf.l.wrap.b32 	%r15033, %r15032, %r15032, 16;
	add.s32 	%r15034, %r15023, %r15033;
	xor.b32  	%r15035, %r15013, %r15034;
	shr.u32 	%r15036, %r15035, 20;
	add.s32 	%r15037, %r15031, %r15036;
	add.s32 	%r15038, %r14350, %r15030;
	add.s32 	%r15039, %r14362, %r15037;
	not.b32 	%r15040, %r22510;
	add.s32 	%r15041, %r1169, %r15040;
	mov.u32 	%r15042, %ctaid.x;
	shl.b32 	%r15043, %r15042, 11;
	mov.u32 	%r15044, %tid.x;
	and.b32  	%r15045, %r15044, 31;
	or.b32  	%r15046, %r15043, %r15045;
	shl.b32 	%r15047, %r15044, 3;
	and.b32  	%r15048, %r15047, 7936;
	add.s32 	%r15049, %r22408, %r15048;
	add.s32 	%r15050, %r15046, %r15049;
	shr.u32 	%r15051, %r15050, %r15041;
	and.b32  	%r15052, %r15051, 1;
	setp.eq.b32 	%p124, %r15052, 1;
	selp.b32 	%r15053, %r15039, %r15038, %p124;
	cvt.u16.u32 	%rs236, %r15053;
	and.b16  	%rs358, %rs236, 1;
	and.b16  	%rs237, %rs356, 255;
	setp.ne.s16 	%p125, %rs237, 1;
	@%p125 bra 	$L__BB2_130;
	ld.param.u64 	%rd251, [fused_batch_pir_kernel_4_param_1];
	not.b32 	%r15054, %r22510;
	add.s32 	%r15055, %r1169, %r15054;
	mov.u32 	%r15056, %ctaid.x;
	shl.b32 	%r15057, %r15056, 11;
	mov.u32 	%r15058, %tid.x;
	and.b32  	%r15059, %r15058, 31;
	or.b32  	%r15060, %r15057, %r15059;
	shl.b32 	%r15061, %r15058, 3;
	and.b32  	%r15062, %r15061, 7936;
	add.s32 	%r15063, %r22408, %r15062;
	add.s32 	%r15064, %r15060, %r15063;
	shr.u32 	%r15065, %r15064, %r15055;
	and.b32  	%r15066, %r15065, 1;
	setp.eq.b32 	%p126, %r15066, 1;
	cvt.s64.s32 	%rd110, %r22510;
	cvta.to.global.u64 	%rd111, %rd251;
	mul.wide.s32 	%rd112, %r22510, 16;
	add.s64 	%rd113, %rd111, %rd112;
	ld.global.u32 	%r15067, [%rd113+1972];
	selp.b32 	%r15068, %r22515, %r22514, %p126;
	xor.b32  	%r15069, %r15068, %r15067;
	selp.b32 	%r15070, %r22516, %r22513, %p126;
	selp.b32 	%r22514, %r22514, %r15069, %p126;
	selp.b32 	%r22515, %r15069, %r22515, %p126;
	ld.global.u32 	%r15071, [%rd113+1976];
	xor.b32  	%r15072, %r15070, %r15071;
	selp.b32 	%r15073, %r22517, %r22512, %p126;
	selp.b32 	%r22513, %r22513, %r15072, %p126;
	selp.b32 	%r22516, %r15072, %r22516, %p126;
	ld.global.u32 	%r15074, [%rd113+1980];
	xor.b32  	%r15075, %r15073, %r15074;
	selp.b32 	%r15076, %r22518, %r22511, %p126;
	selp.b32 	%r22512, %r22512, %r15075, %p126;
	selp.b32 	%r22517, %r15075, %r22517, %p126;
	ld.global.u32 	%r15077, [%rd113+1984];
	xor.b32  	%r15078, %r15076, %r15077;
	selp.b64 	%rd114, 445, 420, %p126;
	selp.b32 	%r22511, %r22511, %r15078, %p126;
	selp.b32 	%r22518, %r15078, %r22518, %p126;
	add.s64 	%rd115, %rd114, %rd110;
	add.s64 	%rd116, %rd111, %rd115;
	ld.global.u8 	%rs238, [%rd116+1952];
	xor.b16  	%rs358, %rs238, %rs358;
$L__BB2_130:
	not.b32 	%r15079, %r22510;
	add.s32 	%r15080, %r1169, %r15079;
	mov.u32 	%r15081, %ctaid.x;
	shl.b32 	%r15082, %r15081, 11;
	mov.u32 	%r15083, %tid.x;
	and.b32  	%r15084, %r15083, 31;
	or.b32  	%r15085, %r15082, %r15084;
	shl.b32 	%r15086, %r15083, 3;
	and.b32  	%r15087, %r15086, 7936;
	add.s32 	%r15088, %r22408, %r15087;
	add.s32 	%r15089, %r15085, %r15088;
	shr.u32 	%r15090, %r15089, %r15080;
	and.b32  	%r15091, %r15090, 1;
	setp.eq.b32 	%p127, %r15091, 1;
	selp.b32 	%r22522, %r22515, %r22514, %p127;
	selp.b32 	%r22521, %r22516, %r22513, %p127;
	selp.b32 	%r22520, %r22517, %r22512, %p127;
	selp.b32 	%r22519, %r22518, %r22511, %p127;
	add.s32 	%r22510, %r22510, 1;
	setp.lt.u32 	%p128, %r22510, %r1169;
	mov.u16 	%rs356, %rs358;
	@%p128 bra 	$L__BB2_128;
$L__BB2_131:
	and.b16  	%rs239, %rs358, 255;
	setp.ne.s16 	%p129, %rs239, 1;
	@%p129 bra 	$L__BB2_133;
	ld.param.u64 	%rd252, [fused_batch_pir_kernel_4_param_1];
	cvta.to.global.u64 	%rd117, %rd252;
	ld.global.u32 	%r15092, [%rd117+2424];
	xor.b32  	%r22522, %r22522, %r15092;
$L__BB2_133:
	@%p129 bra 	$L__BB2_135;
	ld.param.u64 	%rd253, [fused_batch_pir_kernel_4_param_1];
	cvta.to.global.u64 	%rd118, %rd253;
	ld.global.u32 	%r15093, [%rd118+2428];
	xor.b32  	%r22521, %r22521, %r15093;
$L__BB2_135:
	@%p129 bra 	$L__BB2_137;
	ld.param.u64 	%rd254, [fused_batch_pir_kernel_4_param_1];
	cvta.to.global.u64 	%rd119, %rd254;
	ld.global.u32 	%r15094, [%rd119+2432];
	xor.b32  	%r22520, %r22520, %r15094;
$L__BB2_137:
	@%p129 bra 	$L__BB2_139;
	ld.param.u64 	%rd255, [fused_batch_pir_kernel_4_param_1];
	cvta.to.global.u64 	%rd120, %rd255;
	ld.global.u32 	%r15095, [%rd120+2436];
	xor.b32  	%r22519, %r22519, %r15095;
$L__BB2_139:
	ld.param.u32 	%r21808, [fused_batch_pir_kernel_4_param_4];
	mov.u32 	%r15097, %ctaid.x;
	shl.b32 	%r15098, %r15097, 11;
	mov.u32 	%r15099, %tid.x;
	and.b32  	%r15100, %r15099, 31;
	or.b32  	%r15101, %r15098, %r15100;
	shl.b32 	%r15102, %r15099, 3;
	and.b32  	%r15103, %r15102, 7936;
	add.s32 	%r15104, %r22408, %r15103;
	add.s32 	%r15105, %r15101, %r15104;
	setp.ge.s32 	%p133, %r15105, %r21808;
	mov.b32 	%r22543, 0;
	mov.u32 	%r22544, %r22543;
	mov.u32 	%r22545, %r22543;
	mov.u32 	%r22546, %r22543;
	@%p133 bra 	$L__BB2_153;
	ld.param.u64 	%rd256, [fused_batch_pir_kernel_4_param_1];
	cvta.to.global.u64 	%rd121, %rd256;
	ld.global.u8 	%rs243, [%rd121+2457];
	max.u16 	%rs244, %rs243, 11;
	cvt.u32.u16 	%r15106, %rs244;
	add.s32 	%r22534, %r15106, -11;
	ld.shared.u32 	%r22546, [s_mem+49444];
	ld.shared.v2.u32 	{%r22545, %r22544}, [s_mem+49448];
	ld.shared.u32 	%r22543, [s_mem+49456];
	ld.shared.u8 	%rs361, [s_mem+49460];
	cvt.u32.u16 	%r1224, %rs243;
	setp.ge.u32 	%p134, %r22534, %r1224;
	@%p134 bra 	$L__BB2_145;
	mov.u16 	%rs359, %rs361;
$L__BB2_142:
	ld.const.u32 	%r15107, [CHACHA_CONSTANTS];
	add.s32 	%r15108, %r15107, %r22546;
	shf.l.wrap.b32 	%r15109, %r15108, %r15108, 16;
	add.s32 	%r15110, %r22546, %r15109;
	xor.b32  	%r15111, %r22546, %r15110;
	shf.l.wrap.b32 	%r15112, %r15111, %r15111, 12;
	add.s32 	%r15113, %r15108, %r15112;
	xor.b32  	%r15114, %r15109, %r15113;
	shf.l.wrap.b32 	%r15115, %r15114, %r15114, 8;
	add.s32 	%r15116, %r15110, %r15115;
	xor.b32  	%r15117, %r15112, %r15116;
	shf.l.wrap.b32 	%r15118, %r15117, %r15117, 7;
	ld.const.u32 	%r15119, [CHACHA_CONSTANTS+4];
	add.s32 	%r15120, %r15119, %r22545;
	shf.l.wrap.b32 	%r15121, %r15120, %r15120, 16;
	add.s32 	%r15122, %r22545, %r15121;
	xor.b32  	%r15123, %r22545, %r15122;
	shf.l.wrap.b32 	%r15124, %r15123, %r15123, 12;
	add.s32 	%r15125, %r15120, %r15124;
	xor.b32  	%r15126, %r15121, %r15125;
	shf.l.wrap.b32 	%r15127, %r15126, %r15126, 8;
	add.s32 	%r15128, %r15122, %r15127;
	xor.b32  	%r15129, %r15124, %r15128;
	shf.l.wrap.b32 	%r15130, %r15129, %r15129, 7;
	ld.const.u32 	%r15131, [CHACHA_CONSTANTS+8];
	add.s32 	%r15132, %r15131, %r22544;
	shf.l.wrap.b32 	%r15133, %r15132, %r15132, 16;
	add.s32 	%r15134, %r22544, %r15133;
	xor.b32  	%r15135, %r22544, %r15134;
	shf.l.wrap.b32 	%r15136, %r15135, %r15135, 12;
	add.s32 	%r15137, %r15132, %r15136;
	xor.b32  	%r15138, %r15133, %r15137;
	shf.l.wrap.b32 	%r15139, %r15138, %r15138, 8;
	add.s32 	%r15140, %r15134, %r15139;
	xor.b32  	%r15141, %r15136, %r15140;
	shf.l.wrap.b32 	%r15142, %r15141, %r15141, 7;
	ld.const.u32 	%r15143, [CHACHA_CONSTANTS+12];
	add.s32 	%r15144, %r15143, %r22543;
	shf.l.wrap.b32 	%r15145, %r15144, %r15144, 16;
	add.s32 	%r15146, %r22543, %r15145;
	xor.b32  	%r15147, %r22543, %r15146;
	shf.l.wrap.b32 	%r15148, %r15147, %r15147, 12;
	add.s32 	%r15149, %r15144, %r15148;
	xor.b32  	%r15150, %r15145, %r15149;
	shf.l.wrap.b32 	%r15151, %r15150, %r15150, 8;
	add.s32 	%r15152, %r15146, %r15151;
	xor.b32  	%r15153, %r15148, %r15152;
	shf.l.wrap.b32 	%r15154, %r15153, %r15153, 7;
	add.s32 	%r15155, %r15113, %r15130;
	xor.b32  	%r15156, %r15151, %r15155;
	shf.l.wrap.b32 	%r15157, %r15156, %r15156, 16;
	add.s32 	%r15158, %r15140, %r15157;
	xor.b32  	%r15159, %r15130, %r15158;
	shf.l.wrap.b32 	%r15160, %r15159, %r15159, 12;
	add.s32 	%r15161, %r15155, %r15160;
	xor.b32  	%r15162, %r15157, %r15161;
	shf.l.wrap.b32 	%r15163, %r15162, %r15162, 8;
	add.s32 	%r15164, %r15158, %r15163;
	xor.b32  	%r15165, %r15160, %r15164;
	shf.l.wrap.b32 	%r15166, %r15165, %r15165, 7;
	add.s32 	%r15167, %r15125, %r15142;
	xor.b32  	%r15168, %r15115, %r15167;
	shf.l.wrap.b32 	%r15169, %r15168, %r15168, 16;
	add.s32 	%r15170, %r15152, %r15169;
	xor.b32  	%r15171, %r15142, %r15170;
	shf.l.wrap.b32 	%r15172, %r15171, %r15171, 12;
	add.s32 	%r15173, %r15167, %r15172;
	xor.b32  	%r15174, %r15169, %r15173;
	shf.l.wrap.b32 	%r15175, %r15174, %r15174, 8;
	add.s32 	%r15176, %r15170, %r15175;
	xor.b32  	%r15177, %r15172, %r15176;
	shf.l.wrap.b32 	%r15178, %r15177, %r15177, 7;
	add.s32 	%r15179, %r15137, %r15154;
	xor.b32  	%r15180, %r15127, %r15179;
	shf.l.wrap.b32 	%r15181, %r15180, %r15180, 16;
	add.s32 	%r15182, %r15116, %r15181;
	xor.b32  	%r15183, %r15154, %r15182;
	shf.l.wrap.b32 	%r15184, %r15183, %r15183, 12;
	add.s32 	%r15185, %r15179, %r15184;
	xor.b32  	%r15186, %r15181, %r15185;
	shf.l.wrap.b32 	%r15187, %r15186, %r15186, 8;
	add.s32 	%r15188, %r15182, %r15187;
	xor.b32  	%r15189, %r15184, %r15188;
	shf.l.wrap.b32 	%r15190, %r15189, %r15189, 7;
	add.s32 	%r15191, %r15149, %r15118;
	xor.b32  	%r15192, %r15139, %r15191;
	shf.l.wrap.b32 	%r15193, %r15192, %r15192, 16;
	add.s32 	%r15194, %r15128, %r15193;
	xor.b32  	%r15195, %r15118, %r15194;
	shf.l.wrap.b32 	%r15196, %r15195, %r15195, 12;
	add.s32 	%r15197, %r15191, %r15196;
	xor.b32  	%r15198, %r15193, %r15197;
	shf.l.wrap.b32 	%r15199, %r15198, %r15198, 8;
	add.s32 	%r15200, %r15194, %r15199;
	xor.b32  	%r15201, %r15196, %r15200;
	shf.l.wrap.b32 	%r15202, %r15201, %r15201, 7;
	add.s32 	%r15203, %r15161, %r15202;
	xor.b32  	%r15204, %r15175, %r15203;
	shf.l.wrap.b32 	%r15205, %r15204, %r15204, 16;
	add.s32 	%r15206, %r15188, %r15205;
	xor.b32  	%r15207, %r15202, %r15206;
	shf.l.wrap.b32 	%r15208, %r15207, %r15207, 12;
	add.s32 	%r15209, %r15203, %r15208;
	xor.b32  	%r15210, %r15205, %r15209;
	shf.l.wrap.b32 	%r15211, %r15210, %r15210, 8;
	add.s32 	%r15212, %r15206, %r15211;
	xor.b32  	%r15213, %r15208, %r15212;
	shf.l.wrap.b32 	%r15214, %r15213, %r15213, 7;
	add.s32 	%r15215, %r15173, %r15166;
	xor.b32  	%r15216, %r15187, %r15215;
	shf.l.wrap.b32 	%r15217, %r15216, %r15216, 16;
	add.s32 	%r15218, %r15200, %r15217;
	xor.b32  	%r15219, %r15166, %r15218;
	shf.l.wrap.b32 	%r15220, %r15219, %r15219, 12;
	add.s32 	%r15221, %r15215, %r15220;
	xor.b32  	%r15222, %r15217, %r15221;
	shf.l.wrap.b32 	%r15223, %r15222, %r15222, 8;
	add.s32 	%r15224, %r15218, %r15223;
	xor.b32  	%r15225, %r15220, %r15224;
	shf.l.wrap.b32 	%r15226, %r15225, %r15225, 7;
	add.s32 	%r15227, %r15185, %r15178;
	xor.b32  	%r15228, %r15199, %r15227;
	shf.l.wrap.b32 	%r15229, %r15228, %r15228, 16;
	add.s32 	%r15230, %r15164, %r15229;
	xor.b32  	%r15231, %r15178, %r15230;
	shf.l.wrap.b32 	%r15232, %r15231, %r15231, 12;
	add.s32 	%r15233, %r15227, %r15232;
	xor.b32  	%r15234, %r15229, %r15233;
	shf.l.wrap.b32 	%r15235, %r15234, %r15234, 8;
	add.s32 	%r15236, %r15230, %r15235;
	xor.b32  	%r15237, %r15232, %r15236;
	shf.l.wrap.b32 	%r15238, %r15237, %r15237, 7;
	add.s32 	%r15239, %r15197, %r15190;
	xor.b32  	%r15240, %r15163, %r15239;
	shf.l.wrap.b32 	%r15241, %r15240, %r15240, 16;
	add.s32 	%r15242, %r15176, %r15241;
	xor.b32  	%r15243, %r15190, %r15242;
	shf.l.wrap.b32 	%r15244, %r15243, %r15243, 12;
	add.s32 	%r15245, %r15239, %r15244;
	xor.b32  	%r15246, %r15241, %r15245;
	shf.l.wrap.b32 	%r15247, %r15246, %r15246, 8;
	add.s32 	%r15248, %r15242, %r15247;
	xor.b32  	%r15249, %r15244, %r15248;
	shf.l.wrap.b32 	%r15250, %r15249, %r15249, 7;
	add.s32 	%r15251, %r15209, %r15226;
	xor.b32  	%r15252, %r15247, %r15251;
	shf.l.wrap.b32 	%r15253, %r15252, %r15252, 16;
	add.s32 	%r15254, %r15236, %r15253;
	xor.b32  	%r15255, %r15226, %r15254;
	shf.l.wrap.b32 	%r15256, %r15255, %r15255, 12;
	add.s32 	%r15257, %r15251, %r15256;
	xor.b32  	%r15258, %r15253, %r15257;
	shf.l.wrap.b32 	%r15259, %r15258, %r15258, 8;
	add.s32 	%r15260, %r15254, %r15259;
	xor.b32  	%r15261, %r15256, %r15260;
	shf.l.wrap.b32 	%r15262, %r15261, %r15261, 7;
	add.s32 	%r15263, %r15221, %r15238;
	xor.b32  	%r15264, %r15211, %r15263;
	shf.l.wrap.b32 	%r15265, %r15264, %r15264, 16;
	add.s32 	%r15266, %r15248, %r15265;
	xor.b32  	%r15267, %r15238, %r15266;
	shf.l.wrap.b32 	%r15268, %r15267, %r15267, 12;
	add.s32 	%r15269, %r15263, %r15268;
	xor.b32  	%r15270, %r15265, %r15269;
	shf.l.wrap.b32 	%r15271, %r15270, %r15270, 8;
	add.s32 	%r15272, %r15266, %r15271;
	xor.b32  	%r15273, %r15268, %r15272;
	shf.l.wrap.b32 	%r15274, %r15273, %r15273, 7;
	add.s32 	%r15275, %r15233, %r15250;
	xor.b32  	%r15276, %r15223, %r15275;
	shf.l.wrap.b32 	%r15277, %r15276, %r15276, 16;
	add.s32 	%r15278, %r15212, %r15277;
	xor.b32  	%r15279, %r15250, %r15278;
	shf.l.wrap.b32 	%r15280, %r15279, %r15279, 12;
	add.s32 	%r15281, %r15275, %r15280;
	xor.b32  	%r15282, %r15277, %r15281;
	shf.l.wrap.b32 	%r15283, %r15282, %r15282, 8;
	add.s32 	%r15284, %r15278, %r15283;
	xor.b32  	%r15285, %r15280, %r15284;
	shf.l.wrap.b32 	%r15286, %r15285, %r15285, 7;
	add.s32 	%r15287, %r15245, %r15214;
	xor.b32  	%r15288, %r15235, %r15287;
	shf.l.wrap.b32 	%r15289, %r15288, %r15288, 16;
	add.s32 	%r15290, %r15224, %r15289;
	xor.b32  	%r15291, %r15214, %r15290;
	shf.l.wrap.b32 	%r15292, %r15291, %r15291, 12;
	add.s32 	%r15293, %r15287, %r15292;
	xor.b32  	%r15294, %r15289, %r15293;
	shf.l.wrap.b32 	%r15295, %r15294, %r15294, 8;
	add.s32 	%r15296, %r15290, %r15295;
	xor.b32  	%r15297, %r15292, %r15296;
	shf.l.wrap.b32 	%r15298, %r15297, %r15297, 7;
	add.s32 	%r15299, %r15257, %r15298;
	xor.b32  	%r15300, %r15271, %r15299;
	shf.l.wrap.b32 	%r15301, %r15300, %r15300, 16;
	add.s32 	%r15302, %r15284, %r15301;
	xor.b32  	%r15303, %r15298, %r15302;
	shf.l.wrap.b32 	%r15304, %r15303, %r15303, 12;
	add.s32 	%r15305, %r15299, %r15304;
	xor.b32  	%r15306, %r15301, %r15305;
	shf.l.wrap.b32 	%r15307, %r15306, %r15306, 8;
	add.s32 	%r15308, %r15302, %r15307;
	xor.b32  	%r15309, %r15304, %r15308;
	shf.l.wrap.b32 	%r15310, %r15309, %r15309, 7;
	add.s32 	%r15311, %r15269, %r15262;
	xor.b32  	%r15312, %r15283, %r15311;
	shf.l.wrap.b32 	%r15313, %r15312, %r15312, 16;
	add.s32 	%r15314, %r15296, %r15313;
	xor.b32  	%r15315, %r15262, %r15314;
	shf.l.wrap.b32 	%r15316, %r15315, %r15315, 12;
	add.s32 	%r15317, %r15311, %r15316;
	xor.b32  	%r15318, %r15313, %r15317;
	shf.l.wrap.b32 	%r15319, %r15318, %r15318, 8;
	add.s32 	%r15320, %r15314, %r15319;
	xor.b32  	%r15321, %r15316, %r15320;
	shf.l.wrap.b32 	%r15322, %r15321, %r15321, 7;
	add.s32 	%r15323, %r15281, %r15274;
	xor.b32  	%r15324, %r15295, %r15323;
	shf.l.wrap.b32 	%r15325, %r15324, %r15324, 16;
	add.s32 	%r15326, %r15260, %r15325;
	xor.b32  	%r15327, %r15274, %r15326;
	shf.l.wrap.b32 	%r15328, %r15327, %r15327, 12;
	add.s32 	%r15329, %r15323, %r15328;
	xor.b32  	%r15330, %r15325, %r15329;
	shf.l.wrap.b32 	%r15331, %r15330, %r15330, 8;
	add.s32 	%r15332, %r15326, %r15331;
	xor.b32  	%r15333, %r15328, %r15332;
	shf.l.wrap.b32 	%r15334, %r15333, %r15333, 7;
	add.s32 	%r15335, %r15293, %r15286;
	xor.b32  	%r15336, %r15259, %r15335;
	shf.l.wrap.b32 	%r15337, %r15336, %r15336, 16;
	add.s32 	%r15338, %r15272, %r15337;
	xor.b32  	%r15339, %r15286, %r15338;
	shf.l.wrap.b32 	%r15340, %r15339, %r15339, 12;
	add.s32 	%r15341, %r15335, %r15340;
	xor.b32  	%r15342, %r15337, %r15341;
	shf.l.wrap.b32 	%r15343, %r15342, %r15342, 8;
	add.s32 	%r15344, %r15338, %r15343;
	xor.b32  	%r15345, %r15340, %r15344;
	shf.l.wrap.b32 	%r15346, %r15345, %r15345, 7;
	add.s32 	%r15347, %r15305, %r15322;
	xor.b32  	%r15348, %r15343, %r15347;
	shf.l.wrap.b32 	%r15349, %r15348, %r15348, 16;
	add.s32 	%r15350, %r15332, %r15349;
	xor.b32  	%r15351, %r15322, %r15350;
	shf.l.wrap.b32 	%r15352, %r15351, %r15351, 12;
	add.s32 	%r15353, %r15347, %r15352;
	xor.b32  	%r15354, %r15349, %r15353;
	shf.l.wrap.b32 	%r15355, %r15354, %r15354, 8;
	add.s32 	%r15356, %r15350, %r15355;
	xor.b32  	%r15357, %r15352, %r15356;
	shf.l.wrap.b32 	%r15358, %r15357, %r15357, 7;
	add.s32 	%r15359, %r15317, %r15334;
	xor.b32  	%r15360, %r15307, %r15359;
	shf.l.wrap.b32 	%r15361, %r15360, %r15360, 16;
	add.s32 	%r15362, %r15344, %r15361;
	xor.b32  	%r15363, %r15334, %r15362;
	shf.l.wrap.b32 	%r15364, %r15363, %r15363, 12;
	add.s32 	%r15365, %r15359, %r15364;
	xor.b32  	%r15366, %r15361, %r15365;
	shf.l.wrap.b32 	%r15367, %r15366, %r15366, 8;
	add.s32 	%r15368, %r15362, %r15367;
	xor.b32  	%r15369, %r15364, %r15368;
	shf.l.wrap.b32 	%r15370, %r15369, %r15369, 7;
	add.s32 	%r15371, %r15329, %r15346;
	xor.b32  	%r15372, %r15319, %r15371;
	shf.l.wrap.b32 	%r15373, %r15372, %r15372, 16;
	add.s32 	%r15374, %r15308, %r15373;
	xor.b32  	%r15375, %r15346, %r15374;
	shf.l.wrap.b32 	%r15376, %r15375, %r15375, 12;
	add.s32 	%r15377, %r15371, %r15376;
	xor.b32  	%r15378, %r15373, %r15377;
	shf.l.wrap.b32 	%r15379, %r15378, %r15378, 8;
	add.s32 	%r15380, %r15374, %r15379;
	xor.b32  	%r15381, %r15376, %r15380;
	shf.l.wrap.b32 	%r15382, %r15381, %r15381, 7;
	add.s32 	%r15383, %r15341, %r15310;
	xor.b32  	%r15384, %r15331, %r15383;
	shf.l.wrap.b32 	%r15385, %r15384, %r15384, 16;
	add.s32 	%r15386, %r15320, %r15385;
	xor.b32  	%r15387, %r15310, %r15386;
	shf.l.wrap.b32 	%r15388, %r15387, %r15387, 12;
	add.s32 	%r15389, %r15383, %r15388;
	xor.b32  	%r15390, %r15385, %r15389;
	shf.l.wrap.b32 	%r15391, %r15390, %r15390, 8;
	add.s32 	%r15392, %r15386, %r15391;
	xor.b32  	%r15393, %r15388, %r15392;
	shf.l.wrap.b32 	%r15394, %r15393, %r15393, 7;
	add.s32 	%r15395, %r15353, %r15394;
	xor.b32  	%r15396, %r15367, %r15395;
	shf.l.wrap.b32 	%r15397, %r15396, %r15396, 16;
	add.s32 	%r15398, %r15380, %r15397;
	xor.b32  	%r15399, %r15394, %r15398;
	shf.l.wrap.b32 	%r15400, %r15399, %r15399, 12;
	add.s32 	%r15401, %r15395, %r15400;
	xor.b32  	%r15402, %r15397, %r15401;
	shf.l.wrap.b32 	%r15403, %r15402, %r15402, 8;
	add.s32 	%r15404, %r15398, %r15403;
	xor.b32  	%r15405, %r15400, %r15404;
	shf.l.wrap.b32 	%r15406, %r15405, %r15405, 7;
	add.s32 	%r15407, %r15365, %r15358;
	xor.b32  	%r15408, %r15379, %r15407;
	shf.l.wrap.b32 	%r15409, %r15408, %r15408, 16;
	add.s32 	%r15410, %r15392, %r15409;
	xor.b32  	%r15411, %r15358, %r15410;
	shf.l.wrap.b32 	%r15412, %r15411, %r15411, 12;
	add.s32 	%r15413, %r15407, %r15412;
	xor.b32  	%r15414, %r15409, %r15413;
	shf.l.wrap.b32 	%r15415, %r15414, %r15414, 8;
	add.s32 	%r15416, %r15410, %r15415;
	xor.b32  	%r15417, %r15412, %r15416;
	shf.l.wrap.b32 	%r15418, %r15417, %r15417, 7;
	add.s32 	%r15419, %r15377, %r15370;
	xor.b32  	%r15420, %r15391, %r15419;
	shf.l.wrap.b32 	%r15421, %r15420, %r15420, 16;
	add.s32 	%r15422, %r15356, %r15421;
	xor.b32  	%r15423, %r15370, %r15422;
	shf.l.wrap.b32 	%r15424, %r15423, %r15423, 12;
	add.s32 	%r15425, %r15419, %r15424;
	xor.b32  	%r15426, %r15421, %r15425;
	shf.l.wrap.b32 	%r15427, %r15426, %r15426, 8;
	add.s32 	%r15428, %r15422, %r15427;
	xor.b32  	%r15429, %r15424, %r15428;
	shf.l.wrap.b32 	%r15430, %r15429, %r15429, 7;
	add.s32 	%r15431, %r15389, %r15382;
	xor.b32  	%r15432, %r15355, %r15431;
	shf.l.wrap.b32 	%r15433, %r15432, %r15432, 16;
	add.s32 	%r15434, %r15368, %r15433;
	xor.b32  	%r15435, %r15382, %r15434;
	shf.l.wrap.b32 	%r15436, %r15435, %r15435, 12;
	add.s32 	%r15437, %r15431, %r15436;
	xor.b32  	%r15438, %r15433, %r15437;
	shf.l.wrap.b32 	%r15439, %r15438, %r15438, 8;
	add.s32 	%r15440, %r15434, %r15439;
	xor.b32  	%r15441, %r15436, %r15440;
	shf.l.wrap.b32 	%r15442, %r15441, %r15441, 7;
	add.s32 	%r15443, %r15401, %r15418;
	xor.b32  	%r15444, %r15439, %r15443;
	shf.l.wrap.b32 	%r15445, %r15444, %r15444, 16;
	add.s32 	%r15446, %r15428, %r15445;
	xor.b32  	%r15447, %r15418, %r15446;
	shf.l.wrap.b32 	%r15448, %r15447, %r15447, 12;
	add.s32 	%r15449, %r15443, %r15448;
	xor.b32  	%r15450, %r15445, %r15449;
	shf.l.wrap.b32 	%r15451, %r15450, %r15450, 8;
	add.s32 	%r15452, %r15446, %r15451;
	xor.b32  	%r15453, %r15448, %r15452;
	shf.l.wrap.b32 	%r15454, %r15453, %r15453, 7;
	add.s32 	%r15455, %r15413, %r15430;
	xor.b32  	%r15456, %r15403, %r15455;
	shf.l.wrap.b32 	%r15457, %r15456, %r15456, 16;
	add.s32 	%r15458, %r15440, %r15457;
	xor.b32  	%r15459, %r15430, %r15458;
	shf.l.wrap.b32 	%r15460, %r15459, %r15459, 12;
	add.s32 	%r15461, %r15455, %r15460;
	xor.b32  	%r15462, %r15457, %r15461;
	shf.l.wrap.b32 	%r15463, %r15462, %r15462, 8;
	add.s32 	%r15464, %r15458, %r15463;
	xor.b32  	%r15465, %r15460, %r15464;
	shf.l.wrap.b32 	%r15466, %r15465, %r15465, 7;
	add.s32 	%r15467, %r15425, %r15442;
	xor.b32  	%r15468, %r15415, %r15467;
	shf.l.wrap.b32 	%r15469, %r15468, %r15468, 16;
	add.s32 	%r15470, %r15404, %r15469;
	xor.b32  	%r15471, %r15442, %r15470;
	shf.l.wrap.b32 	%r15472, %r15471, %r15471, 12;
	add.s32 	%r15473, %r15467, %r15472;
	xor.b32  	%r15474, %r15469, %r15473;
	shf.l.wrap.b32 	%r15475, %r15474, %r15474, 8;
	add.s32 	%r15476, %r15470, %r15475;
	xor.b32  	%r15477, %r15472, %r15476;
	shf.l.wrap.b32 	%r15478, %r15477, %r15477, 7;
	add.s32 	%r15479, %r15437, %r15406;
	xor.b32  	%r15480, %r15427, %r15479;
	shf.l.wrap.b32 	%r15481, %r15480, %r15480, 16;
	add.s32 	%r15482, %r15416, %r15481;
	xor.b32  	%r15483, %r15406, %r15482;
	shf.l.wrap.b32 	%r15484, %r15483, %r15483, 12;
	add.s32 	%r15485, %r15479, %r15484;
	xor.b32  	%r15486, %r15481, %r15485;
	shf.l.wrap.b32 	%r15487, %r15486, %r15486, 8;
	add.s32 	%r15488, %r15482, %r15487;
	xor.b32  	%r15489, %r15484, %r15488;
	shf.l.wrap.b32 	%r15490, %r15489, %r15489, 7;
	add.s32 	%r22538, %r15107, %r15449;
	add.s32 	%r22537, %r15119, %r15461;
	add.s32 	%r22536, %r15131, %r15473;
	add.s32 	%r22535, %r15143, %r15485;
	add.s32 	%r22539, %r22546, %r15490;
	add.s32 	%r22540, %r22545, %r15454;
	add.s32 	%r22541, %r22544, %r15466;
	add.s32 	%r22542, %r22543, %r15478;
	xor.b32  	%r15491, %r15108, 1;
	shf.l.wrap.b32 	%r15492, %r15108, %r15491, 16;
	add.s32 	%r15493, %r22546, %r15492;
	xor.b32  	%r15494, %r22546, %r15493;
	shf.l.wrap.b32 	%r15495, %r15494, %r15494, 12;
	add.s32 	%r15496, %r15108, %r15495;
	xor.b32  	%r15497, %r15492, %r15496;
	shf.l.wrap.b32 	%r15498, %r15497, %r15497, 8;
	add.s32 	%r15499, %r15493, %r15498;
	xor.b32  	%r15500, %r15495, %r15499;
	shf.l.wrap.b32 	%r15501, %r15500, %r15500, 7;
	add.s32 	%r15502, %r15496, %r15130;
	xor.b32  	%r15503, %r15151, %r15502;
	shf.l.wrap.b32 	%r15504, %r15503, %r15503, 16;
	add.s32 	%r15505, %r15140, %r15504;
	xor.b32  	%r15506, %r15130, %r15505;
	shf.l.wrap.b32 	%r15507, %r15506, %r15506, 12;
	add.s32 	%r15508, %r15502, %r15507;
	xor.b32  	%r15509, %r15504, %r15508;
	shf.l.wrap.b32 	%r15510, %r15509, %r15509, 8;
	add.s32 	%r15511, %r15505, %r15510;
	xor.b32  	%r15512, %r15507, %r15511;
	shf.l.wrap.b32 	%r15513, %r15512, %r15512, 7;
	xor.b32  	%r15514, %r15498, %r15167;
	shf.l.wrap.b32 	%r15515, %r15514, %r15514, 16;
	add.s32 	%r15516, %r15152, %r15515;
	xor.b32  	%r15517, %r15142, %r15516;
	shf.l.wrap.b32 	%r15518, %r15517, %r15517, 12;
	add.s32 	%r15519, %r15167, %r15518;
	xor.b32  	%r15520, %r15515, %r15519;
	shf.l.wrap.b32 	%r15521, %r15520, %r15520, 8;
	add.s32 	%r15522, %r15516, %r15521;
	xor.b32  	%r15523, %r15518, %r15522;
	shf.l.wrap.b32 	%r15524, %r15523, %r15523, 7;
	add.s32 	%r15525, %r15499, %r15181;
	xor.b32  	%r15526, %r15154, %r15525;
	shf.l.wrap.b32 	%r15527, %r15526, %r15526, 12;
	add.s32 	%r15528, %r15179, %r15527;
	xor.b32  	%r15529, %r15181, %r15528;
	shf.l.wrap.b32 	%r15530, %r15529, %r15529, 8;
	add.s32 	%r15531, %r15525, %r15530;
	xor.b32  	%r15532, %r15527, %r15531;
	shf.l.wrap.b32 	%r15533, %r15532, %r15532, 7;
	add.s32 	%r15534, %r15149, %r15501;
	xor.b32  	%r15535, %r15139, %r15534;
	shf.l.wrap.b32 	%r15536, %r15535, %r15535, 16;
	add.s32 	%r15537, %r15128, %r15536;
	xor.b32  	%r15538, %r15501, %r15537;
	shf.l.wrap.b32 	%r15539, %r15538, %r15538, 12;
	add.s32 	%r15540, %r15534, %r15539;
	xor.b32  	%r15541, %r15536, %r15540;
	shf.l.wrap.b32 	%r15542, %r15541, %r15541, 8;
	add.s32 	%r15543, %r15537, %r15542;
	xor.b32  	%r15544, %r15539, %r15543;
	shf.l.wrap.b32 	%r15545, %r15544, %r15544, 7;
	add.s32 	%r15546, %r15508, %r15545;
	xor.b32  	%r15547, %r15521, %r15546;
	shf.l.wrap.b32 	%r15548, %r15547, %r15547, 16;
	add.s32 	%r15549, %r15531, %r15548;
	xor.b32  	%r15550, %r15545, %r15549;
	shf.l.wrap.b32 	%r15551, %r15550, %r15550, 12;
	add.s32 	%r15552, %r15546, %r15551;
	xor.b32  	%r15553, %r15548, %r15552;
	shf.l.wrap.b32 	%r15554, %r15553, %r15553, 8;
	add.s32 	%r15555, %r15549, %r15554;
	xor.b32  	%r15556, %r15551, %r15555;
	shf.l.wrap.b32 	%r15557, %r15556, %r15556, 7;
	add.s32 	%r15558, %r15519, %r15513;
	xor.b32  	%r15559, %r15530, %r15558;
	shf.l.wrap.b32 	%r15560, %r15559, %r15559, 16;
	add.s32 	%r15561, %r15543, %r15560;
	xor.b32  	%r15562, %r15513, %r15561;
	shf.l.wrap.b32 	%r15563, %r15562, %r15562, 12;
	add.s32 	%r15564, %r15558, %r15563;
	xor.b32  	%r15565, %r15560, %r15564;
	shf.l.wrap.b32 	%r15566, %r15565, %r15565, 8;
	add.s32 	%r15567, %r15561, %r15566;
	xor.b32  	%r15568, %r15563, %r15567;
	shf.l.wrap.b32 	%r15569, %r15568, %r15568, 7;
	add.s32 	%r15570, %r15528, %r15524;
	xor.b32  	%r15571, %r15542, %r15570;
	shf.l.wrap.b32 	%r15572, %r15571, %r15571, 16;
	add.s32 	%r15573, %r15511, %r15572;
	xor.b32  	%r15574, %r15524, %r15573;
	shf.l.wrap.b32 	%r15575, %r15574, %r15574, 12;
	add.s32 	%r15576, %r15570, %r15575;
	xor.b32  	%r15577, %r15572, %r15576;
	shf.l.wrap.b32 	%r15578, %r15577, %r15577, 8;
	add.s32 	%r15579, %r15573, %r15578;
	xor.b32  	%r15580, %r15575, %r15579;
	shf.l.wrap.b32 	%r15581, %r15580, %r15580, 7;
	add.s32 	%r15582, %r15540, %r15533;
	xor.b32  	%r15583, %r15510, %r15582;
	shf.l.wrap.b32 	%r15584, %r15583, %r15583, 16;
	add.s32 	%r15585, %r15522, %r15584;
	xor.b32  	%r15586, %r15533, %r15585;
	shf.l.wrap.b32 	%r15587, %r15586, %r15586, 12;
	add.s32 	%r15588, %r15582, %r15587;
	xor.b32  	%r15589, %r15584, %r15588;
	shf.l.wrap.b32 	%r15590, %r15589, %r15589, 8;
	add.s32 	%r15591, %r15585, %r15590;
	xor.b32  	%r15592, %r15587, %r15591;
	shf.l.wrap.b32 	%r15593, %r15592, %r15592, 7;
	add.s32 	%r15594, %r15552, %r15569;
	xor.b32  	%r15595, %r15590, %r15594;
	shf.l.wrap.b32 	%r15596, %r15595, %r15595, 16;
	add.s32 	%r15597, %r15579, %r15596;
	xor.b32  	%r15598, %r15569, %r15597;
	shf.l.wrap.b32 	%r15599, %r15598, %r15598, 12;
	add.s32 	%r15600, %r15594, %r15599;
	xor.b32  	%r15601, %r15596, %r15600;
	shf.l.wrap.b32 	%r15602, %r15601, %r15601, 8;
	add.s32 	%r15603, %r15597, %r15602;
	xor.b32  	%r15604, %r15599, %r15603;
	shf.l.wrap.b32 	%r15605, %r15604, %r15604, 7;
	add.s32 	%r15606, %r15564, %r15581;
	xor.b32  	%r15607, %r15554, %r15606;
	shf.l.wrap.b32 	%r15608, %r15607, %r15607, 16;
	add.s32 	%r15609, %r15591, %r15608;
	xor.b32  	%r15610, %r15581, %r15609;
	shf.l.wrap.b32 	%r15611, %r15610, %r15610, 12;
	add.s32 	%r15612, %r15606, %r15611;
	xor.b32  	%r15613, %r15608, %r15612;
	shf.l.wrap.b32 	%r15614, %r15613, %r15613, 8;
	add.s32 	%r15615, %r15609, %r15614;
	xor.b32  	%r15616, %r15611, %r15615;
	shf.l.wrap.b32 	%r15617, %r15616, %r15616, 7;
	add.s32 	%r15618, %r15576, %r15593;
	xor.b32  	%r15619, %r15566, %r15618;
	shf.l.wrap.b32 	%r15620, %r15619, %r15619, 16;
	add.s32 	%r15621, %r15555, %r15620;
	xor.b32  	%r15622, %r15593, %r15621;
	shf.l.wrap.b32 	%r15623, %r15622, %r15622, 12;
	add.s32 	%r15624, %r15618, %r15623;
	xor.b32  	%r15625, %r15620, %r15624;
	shf.l.wrap.b32 	%r15626, %r15625, %r15625, 8;
	add.s32 	%r15627, %r15621, %r15626;
	xor.b32  	%r15628, %r15623, %r15627;
	shf.l.wrap.b32 	%r15629, %r15628, %r15628, 7;
	add.s32 	%r15630, %r15588, %r15557;
	xor.b32  	%r15631, %r15578, %r15630;
	shf.l.wrap.b32 	%r15632, %r15631, %r15631, 16;
	add.s32 	%r15633, %r15567, %r15632;
	xor.b32  	%r15634, %r15557, %r15633;
	shf.l.wrap.b32 	%r15635, %r15634, %r15634, 12;
	add.s32 	%r15636, %r15630, %r15635;
	xor.b32  	%r15637, %r15632, %r15636;
	shf.l.wrap.b32 	%r15638, %r15637, %r15637, 8;
	add.s32 	%r15639, %r15633, %r15638;
	xor.b32  	%r15640, %r15635, %r15639;
	shf.l.wrap.b32 	%r15641, %r15640, %r15640, 7;
	add.s32 	%r15642, %r15600, %r15641;
	xor.b32  	%r15643, %r15614, %r15642;
	shf.l.wrap.b32 	%r15644, %r15643, %r15643, 16;
	add.s32 	%r15645, %r15627, %r15644;
	xor.b32  	%r15646, %r15641, %r15645;
	shf.l.wrap.b32 	%r15647, %r15646, %r15646, 12;
	add.s32 	%r15648, %r15642, %r15647;
	xor.b32  	%r15649, %r15644, %r15648;
	shf.l.wrap.b32 	%r15650, %r15649, %r15649, 8;
	add.s32 	%r15651, %r15645, %r15650;
	xor.b32  	%r15652, %r15647, %r15651;
	shf.l.wrap.b32 	%r15653, %r15652, %r15652, 7;
	add.s32 	%r15654, %r15612, %r15605;
	xor.b32  	%r15655, %r15626, %r15654;
	shf.l.wrap.b32 	%r15656, %r15655, %r15655, 16;
	add.s32 	%r15657, %r15639, %r15656;
	xor.b32  	%r15658, %r15605, %r15657;
	shf.l.wrap.b32 	%r15659, %r15658, %r15658, 12;
	add.s32 	%r15660, %r15654, %r15659;
	xor.b32  	%r15661, %r15656, %r15660;
	shf.l.wrap.b32 	%r15662, %r15661, %r15661, 8;
	add.s32 	%r15663, %r15657, %r15662;
	xor.b32  	%r15664, %r15659, %r15663;
	shf.l.wrap.b32 	%r15665, %r15664, %r15664, 7;
	add.s32 	%r15666, %r15624, %r15617;
	xor.b32  	%r15667, %r15638, %r15666;
	shf.l.wrap.b32 	%r15668, %r15667, %r15667, 16;
	add.s32 	%r15669, %r15603, %r15668;
	xor.b32  	%r15670, %r15617, %r15669;
	shf.l.wrap.b32 	%r15671, %r15670, %r15670, 12;
	add.s32 	%r15672, %r15666, %r15671;
	xor.b32  	%r15673, %r15668, %r15672;
	shf.l.wrap.b32 	%r15674, %r15673, %r15673, 8;
	add.s32 	%r15675, %r15669, %r15674;
	xor.b32  	%r15676, %r15671, %r15675;
	shf.l.wrap.b32 	%r15677, %r15676, %r15676, 7;
	add.s32 	%r15678, %r15636, %r15629;
	xor.b32  	%r15679, %r15602, %r15678;
	shf.l.wrap.b32 	%r15680, %r15679, %r15679, 16;
	add.s32 	%r15681, %r15615, %r15680;
	xor.b32  	%r15682, %r15629, %r15681;
	shf.l.wrap.b32 	%r15683, %r15682, %r15682, 12;
	add.s32 	%r15684, %r15678, %r15683;
	xor.b32  	%r15685, %r15680, %r15684;
	shf.l.wrap.b32 	%r15686, %r15685, %r15685, 8;
	add.s32 	%r15687, %r15681, %r15686;
	xor.b32  	%r15688, %r15683, %r15687;
	shf.l.wrap.b32 	%r15689, %r15688, %r15688, 7;
	add.s32 	%r15690, %r15648, %r15665;
	xor.b32  	%r15691, %r15686, %r15690;
	shf.l.wrap.b32 	%r15692, %r15691, %r15691, 16;
	add.s32 	%r15693, %r15675, %r15692;
	xor.b32  	%r15694, %r15665, %r15693;
	shf.l.wrap.b32 	%r15695, %r15694, %r15694, 12;
	add.s32 	%r15696, %r15690, %r15695;
	xor.b32  	%r15697, %r15692, %r15696;
	shf.l.wrap.b32 	%r15698, %r15697, %r15697, 8;
	add.s32 	%r15699, %r15693, %r15698;
	xor.b32  	%r15700, %r15695, %r15699;
	shf.l.wrap.b32 	%r15701, %r15700, %r15700, 7;
	add.s32 	%r15702, %r15660, %r15677;
	xor.b32  	%r15703, %r15650, %r15702;
	shf.l.wrap.b32 	%r15704, %r15703, %r15703, 16;
	add.s32 	%r15705, %r15687, %r15704;
	xor.b32  	%r15706, %r15677, %r15705;
	shf.l.wrap.b32 	%r15707, %r15706, %r15706, 12;
	add.s32 	%r15708, %r15702, %r15707;
	xor.b32  	%r15709, %r15704, %r15708;
	shf.l.wrap.b32 	%r15710, %r15709, %r15709, 8;
	add.s32 	%r15711, %r15705, %r15710;
	xor.b32  	%r15712, %r15707, %r15711;
	shf.l.wrap.b32 	%r15713, %r15712, %r15712, 7;
	add.s32 	%r15714, %r15672, %r15689;
	xor.b32  	%r15715, %r15662, %r15714;
	shf.l.wrap.b32 	%r15716, %r15715, %r15715, 16;
	add.s32 	%r15717, %r15651, %r15716;
	xor.b32  	%r15718, %r15689, %r15717;
	shf.l.wrap.b32 	%r15719, %r15718, %r15718, 12;
	add.s32 	%r15720, %r15714, %r15719;
	xor.b32  	%r15721, %r15716, %r15720;
	shf.l.wrap.b32 	%r15722, %r15721, %r15721, 8;
	add.s32 	%r15723, %r15717, %r15722;
	xor.b32  	%r15724, %r15719, %r15723;
	shf.l.wrap.b32 	%r15725, %r15724, %r15724, 7;
	add.s32 	%r15726, %r15684, %r15653;
	xor.b32  	%r15727, %r15674, %r15726;
	shf.l.wrap.b32 	%r15728, %r15727, %r15727, 16;
	add.s32 	%r15729, %r15663, %r15728;
	xor.b32  	%r15730, %r15653, %r15729;
	shf.l.wrap.b32 	%r15731, %r15730, %r15730, 12;
	add.s32 	%r15732, %r15726, %r15731;
	xor.b32  	%r15733, %r15728, %r15732;
	shf.l.wrap.b32 	%r15734, %r15733, %r15733, 8;
	add.s32 	%r15735, %r15729, %r15734;
	xor.b32  	%r15736, %r15731, %r15735;
	shf.l.wrap.b32 	%r15737, %r15736, %r15736, 7;
	add.s32 	%r15738, %r15696, %r15737;
	xor.b32  	%r15739, %r15710, %r15738;
	shf.l.wrap.b32 	%r15740, %r15739, %r15739, 16;
	add.s32 	%r15741, %r15723, %r15740;
	xor.b32  	%r15742, %r15737, %r15741;
	shf.l.wrap.b32 	%r15743, %r15742, %r15742, 12;
	add.s32 	%r15744, %r15738, %r15743;
	xor.b32  	%r15745, %r15740, %r15744;
	shf.l.wrap.b32 	%r15746, %r15745, %r15745, 8;
	add.s32 	%r15747, %r15708, %r15701;
	xor.b32  	%r15748, %r15722, %r15747;
	shf.l.wrap.b32 	%r15749, %r15748, %r15748, 16;
	add.s32 	%r15750, %r15735, %r15749;
	xor.b32  	%r15751, %r15701, %r15750;
	shf.l.wrap.b32 	%r15752, %r15751, %r15751, 12;
	add.s32 	%r15753, %r15747, %r15752;
	xor.b32  	%r15754, %r15749, %r15753;
	shf.l.wrap.b32 	%r15755, %r15754, %r15754, 8;
	add.s32 	%r15756, %r15750, %r15755;
	xor.b32  	%r15757, %r15752, %r15756;
	shf.l.wrap.b32 	%r15758, %r15757, %r15757, 7;
	add.s32 	%r15759, %r15720, %r15713;
	xor.b32  	%r15760, %r15734, %r15759;
	shf.l.wrap.b32 	%r15761, %r15760, %r15760, 16;
	add.s32 	%r15762, %r15699, %r15761;
	xor.b32  	%r15763, %r15713, %r15762;
	shf.l.wrap.b32 	%r15764, %r15763, %r15763, 12;
	add.s32 	%r15765, %r15759, %r15764;
	xor.b32  	%r15766, %r15761, %r15765;
	shf.l.wrap.b32 	%r15767, %r15766, %r15766, 8;
	add.s32 	%r15768, %r15762, %r15767;
	xor.b32  	%r15769, %r15764, %r15768;
	shf.l.wrap.b32 	%r15770, %r15769, %r15769, 7;
	add.s32 	%r15771, %r15732, %r15725;
	xor.b32  	%r15772, %r15698, %r15771;
	shf.l.wrap.b32 	%r15773, %r15772, %r15772, 16;
	add.s32 	%r15774, %r15711, %r15773;
	xor.b32  	%r15775, %r15725, %r15774;
	shf.l.wrap.b32 	%r15776, %r15775, %r15775, 12;
	add.s32 	%r15777, %r15771, %r15776;
	xor.b32  	%r15778, %r15773, %r15777;
	shf.l.wrap.b32 	%r15779, %r15778, %r15778, 8;
	add.s32 	%r15780, %r15774, %r15779;
	add.s32 	%r15781, %r15744, %r15758;
	xor.b32  	%r15782, %r15779, %r15781;
	shf.l.wrap.b32 	%r15783, %r15782, %r15782, 16;
	add.s32 	%r15784, %r15768, %r15783;
	xor.b32  	%r15785, %r15758, %r15784;
	shr.u32 	%r15786, %r15785, 20;
	add.s32 	%r15787, %r15781, %r15786;
	add.s32 	%r15788, %r15753, %r15770;
	xor.b32  	%r15789, %r15746, %r15788;
	shf.l.wrap.b32 	%r15790, %r15789, %r15789, 16;
	add.s32 	%r15791, %r15780, %r15790;
	xor.b32  	%r15792, %r15770, %r15791;
	shr.u32 	%r15793, %r15792, 20;
	add.s32 	%r15794, %r15788, %r15793;
	add.s32 	%r15795, %r15107, %r15787;
	add.s32 	%r15796, %r15119, %r15794;
	not.b32 	%r15797, %r22534;
	add.s32 	%r15798, %r1224, %r15797;
	mov.u32 	%r15799, %ctaid.x;
	shl.b32 	%r15800, %r15799, 11;
	mov.u32 	%r15801, %tid.x;
	and.b32  	%r15802, %r15801, 31;
	or.b32  	%r15803, %r15800, %r15802;
	shl.b32 	%r15804, %r15801, 3;
	and.b32  	%r15805, %r15804, 7936;
	add.s32 	%r15806, %r22408, %r15805;
	add.s32 	%r15807, %r15803, %r15806;
	shr.u32 	%r15808, %r15807, %r15798;
	and.b32  	%r15809, %r15808, 1;
	setp.eq.b32 	%p135, %r15809, 1;
	selp.b32 	%r15810, %r15796, %r15795, %p135;
	cvt.u16.u32 	%rs245, %r15810;
	and.b16  	%rs361, %rs245, 1;
	and.b16  	%rs246, %rs359, 255;
	setp.ne.s16 	%p136, %rs246, 1;
	@%p136 bra 	$L__BB2_144;
	ld.param.u64 	%rd257, [fused_batch_pir_kernel_4_param_1];
	not.b32 	%r15811, %r22534;
	add.s32 	%r15812, %r1224, %r15811;
	mov.u32 	%r15813, %ctaid.x;
	shl.b32 	%r15814, %r15813, 11;
	mov.u32 	%r15815, %tid.x;
	and.b32  	%r15816, %r15815, 31;
	or.b32  	%r15817, %r15814, %r15816;
	shl.b32 	%r15818, %r15815, 3;
	and.b32  	%r15819, %r15818, 7936;
	add.s32 	%r15820, %r22408, %r15819;
	add.s32 	%r15821, %r15817, %r15820;
	shr.u32 	%r15822, %r15821, %r15812;
	and.b32  	%r15823, %r15822, 1;
	setp.eq.b32 	%p137, %r15823, 1;
	cvt.s64.s32 	%rd122, %r22534;
	cvta.to.global.u64 	%rd123, %rd257;
	mul.wide.s32 	%rd124, %r22534, 16;
	add.s64 	%rd125, %rd123, %rd124;
	ld.global.u32 	%r15824, [%rd125+2460];
	selp.b32 	%r15825, %r22539, %r22538, %p137;
	xor.b32  	%r15826, %r15825, %r15824;
	selp.b32 	%r15827, %r22540, %r22537, %p137;
	selp.b32 	%r22538, %r22538, %r15826, %p137;
	selp.b32 	%r22539, %r15826, %r22539, %p137;
	ld.global.u32 	%r15828, [%rd125+2464];
	xor.b32  	%r15829, %r15827, %r15828;
	selp.b32 	%r15830, %r22541, %r22536, %p137;
	selp.b32 	%r22537, %r22537, %r15829, %p137;
	selp.b32 	%r22540, %r15829, %r22540, %p137;
	ld.global.u32 	%r15831, [%rd125+2468];
	xor.b32  	%r15832, %r15830, %r15831;
	selp.b32 	%r15833, %r22542, %r22535, %p137;
	selp.b32 	%r22536, %r22536, %r15832, %p137;
	selp.b32 	%r22541, %r15832, %r22541, %p137;
	ld.global.u32 	%r15834, [%rd125+2472];
	xor.b32  	%r15835, %r15833, %r15834;
	selp.b64 	%rd126, 445, 420, %p137;
	selp.b32 	%r22535, %r22535, %r15835, %p137;
	selp.b32 	%r22542, %r15835, %r22542, %p137;
	add.s64 	%rd127, %rd126, %rd122;
	add.s64 	%rd128, %rd123, %rd127;
	ld.global.u8 	%rs247, [%rd128+2440];
	xor.b16  	%rs361, %rs247, %rs361;
$L__BB2_144:
	not.b32 	%r15836, %r22534;
	add.s32 	%r15837, %r1224, %r15836;
	mov.u32 	%r15838, %ctaid.x;
	shl.b32 	%r15839, %r15838, 11;
	mov.u32 	%r15840, %tid.x;
	and.b32  	%r15841, %r15840, 31;
	or.b32  	%r15842, %r15839, %r15841;
	shl.b32 	%r15843, %r15840, 3;
	and.b32  	%r15844, %r15843, 7936;
	add.s32 	%r15845, %r22408, %r15844;
	add.s32 	%r15846, %r15842, %r15845;
	shr.u32 	%r15847, %r15846, %r15837;
	and.b32  	%r15848, %r15847, 1;
	setp.eq.b32 	%p138, %r15848, 1;
	selp.b32 	%r22546, %r22539, %r22538, %p138;
	selp.b32 	%r22545, %r22540, %r22537, %p138;
	selp.b32 	%r22544, %r22541, %r22536, %p138;
	selp.b32 	%r22543, %r22542, %r22535, %p138;
	add.s32 	%r22534, %r22534, 1;
	setp.lt.u32 	%p139, %r22534, %r1224;
	mov.u16 	%rs359, %rs361;
	@%p139 bra 	$L__BB2_142;
$L__BB2_145:
	and.b16  	%rs248, %rs361, 255;
	setp.ne.s16 	%p140, %rs248, 1;
	@%p140 bra 	$L__BB2_147;
	ld.param.u64 	%rd258, [fused_batch_pir_kernel_4_param_1];
	cvta.to.global.u64 	%rd129, %rd258;
	ld.global.u32 	%r15849, [%rd129+2912];
	xor.b32  	%r22546, %r22546, %r15849;
$L__BB2_147:
	@%p140 bra 	$L__BB2_149;
	ld.param.u64 	%rd259, [fused_batch_pir_kernel_4_param_1];
	cvta.to.global.u64 	%rd130, %rd259;
	ld.global.u32 	%r15850, [%rd130+2916];
	xor.b32  	%r22545, %r22545, %r15850;
$L__BB2_149:
	@%p140 bra 	$L__BB2_151;
	ld.param.u64 	%rd260, [fused_batch_pir_kernel_4_param_1];
	cvta.to.global.u64 	%rd131, %rd260;
	ld.global.u32 	%r15851, [%rd131+2920];
	xor.b32  	%r22544, %r22544, %r15851;
$L__BB2_151:
	@%p140 bra 	$L__BB2_153;
	ld.param.u64 	%rd261, [fused_batch_pir_kernel_4_param_1];
	cvta.to.global.u64 	%rd132, %rd261;
	ld.global.u32 	%r15852, [%rd132+2924];
	xor.b32  	%r22543, %r22543, %r15852;
$L__BB2_153:
	ld.param.u32 	%r21809, [fused_batch_pir_kernel_4_param_4];
	mov.u32 	%r15854, %ctaid.x;
	shl.b32 	%r15855, %r15854, 11;
	mov.u32 	%r15856, %tid.x;
	and.b32  	%r15857, %r15856, 31;
	or.b32  	%r15858, %r15855, %r15857;
	shl.b32 	%r15859, %r15856, 3;
	and.b32  	%r15860, %r15859, 7936;
	add.s32 	%r15861, %r22408, %r15860;
	add.s32 	%r15862, %r15858, %r15861;
	setp.ge.s32 	%p144, %r15862, %r21809;
	mov.b32 	%r22567, 0;
	mov.u32 	%r22568, %r22567;
	mov.u32 	%r22569, %r22567;
	mov.u32 	%r22570, %r22567;
	@%p144 bra 	$L__BB2_167;
	ld.param.u64 	%rd262, [fused_batch_pir_kernel_4_param_1];
	cvta.to.global.u64 	%rd133, %rd262;
	ld.global.u8 	%rs252, [%rd133+2945];
	max.u16 	%rs253, %rs252, 11;
	cvt.u32.u16 	%r15863, %rs253;
	add.s32 	%r22558, %r15863, -11;
	ld.shared.v2.u32 	{%r22570, %r22569}, [s_mem+49464];
	ld.shared.v2.u32 	{%r22568, %r22567}, [s_mem+49472];
	ld.shared.u8 	%rs364, [s_mem+49480];
	cvt.u32.u16 	%r1279, %rs252;
	setp.ge.u32 	%p145, %r22558, %r1279;
	@%p145 bra 	$L__BB2_159;
	mov.u16 	%rs362, %rs364;
$L__BB2_156:
	ld.const.u32 	%r15864, [CHACHA_CONSTANTS];
	add.s32 	%r15865, %r15864, %r22570;
	shf.l.wrap.b32 	%r15866, %r15865, %r15865, 16;
	add.s32 	%r15867, %r22570, %r15866;
	xor.b32  	%r15868, %r22570, %r15867;
	shf.l.wrap.b32 	%r15869, %r15868, %r15868, 12;
	add.s32 	%r15870, %r15865, %r15869;
	xor.b32  	%r15871, %r15866, %r15870;
	shf.l.wrap.b32 	%r15872, %r15871, %r15871, 8;
	add.s32 	%r15873, %r15867, %r15872;
	xor.b32  	%r15874, %r15869, %r15873;
	shf.l.wrap.b32 	%r15875, %r15874, %r15874, 7;
	ld.const.u32 	%r15876, [CHACHA_CONSTANTS+4];
	add.s32 	%r15877, %r15876, %r22569;
	shf.l.wrap.b32 	%r15878, %r15877, %r15877, 16;
	add.s32 	%r15879, %r22569, %r15878;
	xor.b32  	%r15880, %r22569, %r15879;
	shf.l.wrap.b32 	%r15881, %r15880, %r15880, 12;
	add.s32 	%r15882, %r15877, %r15881;
	xor.b32  	%r15883, %r15878, %r15882;
	shf.l.wrap.b32 	%r15884, %r15883, %r15883, 8;
	add.s32 	%r15885, %r15879, %r15884;
	xor.b32  	%r15886, %r15881, %r15885;
	shf.l.wrap.b32 	%r15887, %r15886, %r15886, 7;
	ld.const.u32 	%r15888, [CHACHA_CONSTANTS+8];
	add.s32 	%r15889, %r15888, %r22568;
	shf.l.wrap.b32 	%r15890, %r15889, %r15889, 16;
	add.s32 	%r15891, %r22568, %r15890;
	xor.b32  	%r15892, %r22568, %r15891;
	shf.l.wrap.b32 	%r15893, %r15892, %r15892, 12;
	add.s32 	%r15894, %r15889, %r15893;
	xor.b32  	%r15895, %r15890, %r15894;
	shf.l.wrap.b32 	%r15896, %r15895, %r15895, 8;
	add.s32 	%r15897, %r15891, %r15896;
	xor.b32  	%r15898, %r15893, %r15897;
	shf.l.wrap.b32 	%r15899, %r15898, %r15898, 7;
	ld.const.u32 	%r15900, [CHACHA_CONSTANTS+12];
	add.s32 	%r15901, %r15900, %r22567;
	shf.l.wrap.b32 	%r15902, %r15901, %r15901, 16;
	add.s32 	%r15903, %r22567, %r15902;
	xor.b32  	%r15904, %r22567, %r15903;
	shf.l.wrap.b32 	%r15905, %r15904, %r15904, 12;
	add.s32 	%r15906, %r15901, %r15905;
	xor.b32  	%r15907, %r15902, %r15906;
	shf.l.wrap.b32 	%r15908, %r15907, %r15907, 8;
	add.s32 	%r15909, %r15903, %r15908;
	xor.b32  	%r15910, %r15905, %r15909;
	shf.l.wrap.b32 	%r15911, %r15910, %r15910, 7;
	add.s32 	%r15912, %r15870, %r15887;
	xor.b32  	%r15913, %r15908, %r15912;
	shf.l.wrap.b32 	%r15914, %r15913, %r15913, 16;
	add.s32 	%r15915, %r15897, %r15914;
	xor.b32  	%r15916, %r15887, %r15915;
	shf.l.wrap.b32 	%r15917, %r15916, %r15916, 12;
	add.s32 	%r15918, %r15912, %r15917;
	xor.b32  	%r15919, %r15914, %r15918;
	shf.l.wrap.b32 	%r15920, %r15919, %r15919, 8;
	add.s32 	%r15921, %r15915, %r15920;
	xor.b32  	%r15922, %r15917, %r15921;
	shf.l.wrap.b32 	%r15923, %r15922, %r15922, 7;
	add.s32 	%r15924, %r15882, %r15899;
	xor.b32  	%r15925, %r15872, %r15924;
	shf.l.wrap.b32 	%r15926, %r15925, %r15925, 16;
	add.s32 	%r15927, %r15909, %r15926;
	xor.b32  	%r15928, %r15899, %r15927;
	shf.l.wrap.b32 	%r15929, %r15928, %r15928, 12;
	add.s32 	%r15930, %r15924, %r15929;
	xor.b32  	%r15931, %r15926, %r15930;
	shf.l.wrap.b32 	%r15932, %r15931, %r15931, 8;
	add.s32 	%r15933, %r15927, %r15932;
	xor.b32  	%r15934, %r15929, %r15933;
	shf.l.wrap.b32 	%r15935, %r15934, %r15934, 7;
	add.s32 	%r15936, %r15894, %r15911;
	xor.b32  	%r15937, %r15884, %r15936;
	shf.l.wrap.b32 	%r15938, %r15937, %r15937, 16;
	add.s32 	%r15939, %r15873, %r15938;
	xor.b32  	%r15940, %r15911, %r15939;
	shf.l.wrap.b32 	%r15941, %r15940, %r15940, 12;
	add.s32 	%r15942, %r15936, %r15941;
	xor.b32  	%r15943, %r15938, %r15942;
	shf.l.wrap.b32 	%r15944, %r15943, %r15943, 8;
	add.s32 	%r15945, %r15939, %r15944;
	xor.b32  	%r15946, %r15941, %r15945;
	shf.l.wrap.b32 	%r15947, %r15946, %r15946, 7;
	add.s32 	%r15948, %r15906, %r15875;
	xor.b32  	%r15949, %r15896, %r15948;
	shf.l.wrap.b32 	%r15950, %r15949, %r15949, 16;
	add.s32 	%r15951, %r15885, %r15950;
	xor.b32  	%r15952, %r15875, %r15951;
	shf.l.wrap.b32 	%r15953, %r15952, %r15952, 12;
	add.s32 	%r15954, %r15948, %r15953;
	xor.b32  	%r15955, %r15950, %r15954;
	shf.l.wrap.b32 	%r15956, %r15955, %r15955, 8;
	add.s32 	%r15957, %r15951, %r15956;
	xor.b32  	%r15958, %r15953, %r15957;
	shf.l.wrap.b32 	%r15959, %r15958, %r15958, 7;
	add.s32 	%r15960, %r15918, %r15959;
	xor.b32  	%r15961, %r15932, %r15960;
	shf.l.wrap.b32 	%r15962, %r15961, %r15961, 16;
	add.s32 	%r15963, %r15945, %r15962;
	xor.b32  	%r15964, %r15959, %r15963;
	shf.l.wrap.b32 	%r15965, %r15964, %r15964, 12;
	add.s32 	%r15966, %r15960, %r15965;
	xor.b32  	%r15967, %r15962, %r15966;
	shf.l.wrap.b32 	%r15968, %r15967, %r15967, 8;
	add.s32 	%r15969, %r15963, %r15968;
	xor.b32  	%r15970, %r15965, %r15969;
	shf.l.wrap.b32 	%r15971, %r15970, %r15970, 7;
	add.s32 	%r15972, %r15930, %r15923;
	xor.b32  	%r15973, %r15944, %r15972;
	shf.l.wrap.b32 	%r15974, %r15973, %r15973, 16;
	add.s32 	%r15975, %r15957, %r15974;
	xor.b32  	%r15976, %r15923, %r15975;
	shf.l.wrap.b32 	%r15977, %r15976, %r15976, 12;
	add.s32 	%r15978, %r15972, %r15977;
	xor.b32  	%r15979, %r15974, %r15978;
	shf.l.wrap.b32 	%r15980, %r15979, %r15979, 8;
	add.s32 	%r15981, %r15975, %r15980;
	xor.b32  	%r15982, %r15977, %r15981;
	shf.l.wrap.b32 	%r15983, %r15982, %r15982, 7;
	add.s32 	%r15984, %r15942, %r15935;
	xor.b32  	%r15985, %r15956, %r15984;
	shf.l.wrap.b32 	%r15986, %r15985, %r15985, 16;
	add.s32 	%r15987, %r15921, %r15986;
	xor.b32  	%r15988, %r15935, %r15987;
	shf.l.wrap.b32 	%r15989, %r15988, %r15988, 12;
	add.s32 	%r15990, %r15984, %r15989;
	xor.b32  	%r15991, %r15986, %r15990;
	shf.l.wrap.b32 	%r15992, %r15991, %r15991, 8;
	add.s32 	%r15993, %r15987, %r15992;
	xor.b32  	%r15994, %r15989, %r15993;
	shf.l.wrap.b32 	%r15995, %r15994, %r15994, 7;
	add.s32 	%r15996, %r15954, %r15947;
	xor.b32  	%r15997, %r15920, %r15996;
	shf.l.wrap.b32 	%r15998, %r15997, %r15997, 16;
	add.s32 	%r15999, %r15933, %r15998;
	xor.b32  	%r16000, %r15947, %r15999;
	shf.l.wrap.b32 	%r16001, %r16000, %r16000, 12;
	add.s32 	%r16002, %r15996, %r16001;
	xor.b32  	%r16003, %r15998, %r16002;
	shf.l.wrap.b32 	%r16004, %r16003, %r16003, 8;
	add.s32 	%r16005, %r15999, %r16004;
	xor.b32  	%r16006, %r16001, %r16005;
	shf.l.wrap.b32 	%r16007, %r16006, %r16006, 7;
	add.s32 	%r16008, %r15966, %r15983;
	xor.b32  	%r16009, %r16004, %r16008;
	shf.l.wrap.b32 	%r16010, %r16009, %r16009, 16;
	add.s32 	%r16011, %r15993, %r16010;
	xor.b32  	%r16012, %r15983, %r16011;
	shf.l.wrap.b32 	%r16013, %r16012, %r16012, 12;
	add.s32 	%r16014, %r16008, %r16013;
	xor.b32  	%r16015, %r16010, %r16014;
	shf.l.wrap.b32 	%r16016, %r16015, %r16015, 8;
	add.s32 	%r16017, %r16011, %r16016;
	xor.b32  	%r16018, %r16013, %r16017;
	shf.l.wrap.b32 	%r16019, %r16018, %r16018, 7;
	add.s32 	%r16020, %r15978, %r15995;
	xor.b32  	%r16021, %r15968, %r16020;
	shf.l.wrap.b32 	%r16022, %r16021, %r16021, 16;
	add.s32 	%r16023, %r16005, %r16022;
	xor.b32  	%r16024, %r15995, %r16023;
	shf.l.wrap.b32 	%r16025, %r16024, %r16024, 12;
	add.s32 	%r16026, %r16020, %r16025;
	xor.b32  	%r16027, %r16022, %r16026;
	shf.l.wrap.b32 	%r16028, %r16027, %r16027, 8;
	add.s32 	%r16029, %r16023, %r16028;
	xor.b32  	%r16030, %r16025, %r16029;
	shf.l.wrap.b32 	%r16031, %r16030, %r16030, 7;
	add.s32 	%r16032, %r15990, %r16007;
	xor.b32  	%r16033, %r15980, %r16032;
	shf.l.wrap.b32 	%r16034, %r16033, %r16033, 16;
	add.s32 	%r16035, %r15969, %r16034;
	xor.b32  	%r16036, %r16007, %r16035;
	shf.l.wrap.b32 	%r16037, %r16036, %r16036, 12;
	add.s32 	%r16038, %r16032, %r16037;
	xor.b32  	%r16039, %r16034, %r16038;
	shf.l.wrap.b32 	%r16040, %r16039, %r16039, 8;
	add.s32 	%r16041, %r16035, %r16040;
	xor.b32  	%r16042, %r16037, %r16041;
	shf.l.wrap.b32 	%r16043, %r16042, %r16042, 7;
	add.s32 	%r16044, %r16002, %r15971;
	xor.b32  	%r16045, %r15992, %r16044;
	shf.l.wrap.b32 	%r16046, %r16045, %r16045, 16;
	add.s32 	%r16047, %r15981, %r16046;
	xor.b32  	%r16048, %r15971, %r16047;
	shf.l.wrap.b32 	%r16049, %r16048, %r16048, 12;
	add.s32 	%r16050, %r16044, %r16049;
	xor.b32  	%r16051, %r16046, %r16050;
	shf.l.wrap.b32 	%r16052, %r16051, %r16051, 8;
	add.s32 	%r16053, %r16047, %r16052;
	xor.b32  	%r16054, %r16049, %r16053;
	shf.l.wrap.b32 	%r16055, %r16054, %r16054, 7;
	add.s32 	%r16056, %r16014, %r16055;
	xor.b32  	%r16057, %r16028, %r16056;
	shf.l.wrap.b32 	%r16058, %r16057, %r16057, 16;
	add.s32 	%r16059, %r16041, %r16058;
	xor.b32  	%r16060, %r16055, %r16059;
	shf.l.wrap.b32 	%r16061, %r16060, %r16060, 12;
	add.s32 	%r16062, %r16056, %r16061;
	xor.b32  	%r16063, %r16058, %r16062;
	shf.l.wrap.b32 	%r16064, %r16063, %r16063, 8;
	add.s32 	%r16065, %r16059, %r16064;
	xor.b32  	%r16066, %r16061, %r16065;
	shf.l.wrap.b32 	%r16067, %r16066, %r16066, 7;
	add.s32 	%r16068, %r16026, %r16019;
	xor.b32  	%r16069, %r16040, %r16068;
	shf.l.wrap.b32 	%r16070, %r16069, %r16069, 16;
	add.s32 	%r16071, %r16053, %r16070;
	xor.b32  	%r16072, %r16019, %r16071;
	shf.l.wrap.b32 	%r16073, %r16072, %r16072, 12;
	add.s32 	%r16074, %r16068, %r16073;
	xor.b32  	%r16075, %r16070, %r16074;
	shf.l.wrap.b32 	%r16076, %r16075, %r16075, 8;
	add.s32 	%r16077, %r16071, %r16076;
	xor.b32  	%r16078, %r16073, %r16077;
	shf.l.wrap.b32 	%r16079, %r16078, %r16078, 7;
	add.s32 	%r16080, %r16038, %r16031;
	xor.b32  	%r16081, %r16052, %r16080;
	shf.l.wrap.b32 	%r16082, %r16081, %r16081, 16;
	add.s32 	%r16083, %r16017, %r16082;
	xor.b32  	%r16084, %r16031, %r16083;
	shf.l.wrap.b32 	%r16085, %r16084, %r16084, 12;
	add.s32 	%r16086, %r16080, %r16085;
	xor.b32  	%r16087, %r16082, %r16086;
	shf.l.wrap.b32 	%r16088, %r16087, %r16087, 8;
	add.s32 	%r16089, %r16083, %r16088;
	xor.b32  	%r16090, %r16085, %r16089;
	shf.l.wrap.b32 	%r16091, %r16090, %r16090, 7;
	add.s32 	%r16092, %r16050, %r16043;
	xor.b32  	%r16093, %r16016, %r16092;
	shf.l.wrap.b32 	%r16094, %r16093, %r16093, 16;
	add.s32 	%r16095, %r16029, %r16094;
	xor.b32  	%r16096, %r16043, %r16095;
	shf.l.wrap.b32 	%r16097, %r16096, %r16096, 12;
	add.s32 	%r16098, %r16092, %r16097;
	xor.b32  	%r16099, %r16094, %r16098;
	shf.l.wrap.b32 	%r16100, %r16099, %r16099, 8;
	add.s32 	%r16101, %r16095, %r16100;
	xor.b32  	%r16102, %r16097, %r16101;
	shf.l.wrap.b32 	%r16103, %r16102, %r16102, 7;
	add.s32 	%r16104, %r16062, %r16079;
	xor.b32  	%r16105, %r16100, %r16104;
	shf.l.wrap.b32 	%r16106, %r16105, %r16105, 16;
	add.s32 	%r16107, %r16089, %r16106;
	xor.b32  	%r16108, %r16079, %r16107;
	shf.l.wrap.b32 	%r16109, %r16108, %r16108, 12;
	add.s32 	%r16110, %r16104, %r16109;
	xor.b32  	%r16111, %r16106, %r16110;
	shf.l.wrap.b32 	%r16112, %r16111, %r16111, 8;
	add.s32 	%r16113, %r16107, %r16112;
	xor.b32  	%r16114, %r16109, %r16113;
	shf.l.wrap.b32 	%r16115, %r16114, %r16114, 7;
	add.s32 	%r16116, %r16074, %r16091;
	xor.b32  	%r16117, %r16064, %r16116;
	shf.l.wrap.b32 	%r16118, %r16117, %r16117, 16;
	add.s32 	%r16119, %r16101, %r16118;
	xor.b32  	%r16120, %r16091, %r16119;
	shf.l.wrap.b32 	%r16121, %r16120, %r16120, 12;
	add.s32 	%r16122, %r16116, %r16121;
	xor.b32  	%r16123, %r16118, %r16122;
	shf.l.wrap.b32 	%r16124, %r16123, %r16123, 8;
	add.s32 	%r16125, %r16119, %r16124;
	xor.b32  	%r16126, %r16121, %r16125;
	shf.l.wrap.b32 	%r16127, %r16126, %r16126, 7;
	add.s32 	%r16128, %r16086, %r16103;
	xor.b32  	%r16129, %r16076, %r16128;
	shf.l.wrap.b32 	%r16130, %r16129, %r16129, 16;
	add.s32 	%r16131, %r16065, %r16130;
	xor.b32  	%r16132, %r16103, %r16131;
	shf.l.wrap.b32 	%r16133, %r16132, %r16132, 12;
	add.s32 	%r16134, %r16128, %r16133;
	xor.b32  	%r16135, %r16130, %r16134;
	shf.l.wrap.b32 	%r16136, %r16135, %r16135, 8;
	add.s32 	%r16137, %r16131, %r16136;
	xor.b32  	%r16138, %r16133, %r16137;
	shf.l.wrap.b32 	%r16139, %r16138, %r16138, 7;
	add.s32 	%r16140, %r16098, %r16067;
	xor.b32  	%r16141, %r16088, %r16140;
	shf.l.wrap.b32 	%r16142, %r16141, %r16141, 16;
	add.s32 	%r16143, %r16077, %r16142;
	xor.b32  	%r16144, %r16067, %r16143;
	shf.l.wrap.b32 	%r16145, %r16144, %r16144, 12;
	add.s32 	%r16146, %r16140, %r16145;
	xor.b32  	%r16147, %r16142, %r16146;
	shf.l.wrap.b32 	%r16148, %r16147, %r16147, 8;
	add.s32 	%r16149, %r16143, %r16148;
	xor.b32  	%r16150, %r16145, %r16149;
	shf.l.wrap.b32 	%r16151, %r16150, %r16150, 7;
	add.s32 	%r16152, %r16110, %r16151;
	xor.b32  	%r16153, %r16124, %r16152;
	shf.l.wrap.b32 	%r16154, %r16153, %r16153, 16;
	add.s32 	%r16155, %r16137, %r16154;
	xor.b32  	%r16156, %r16151, %r16155;
	shf.l.wrap.b32 	%r16157, %r16156, %r16156, 12;
	add.s32 	%r16158, %r16152, %r16157;
	xor.b32  	%r16159, %r16154, %r16158;
	shf.l.wrap.b32 	%r16160, %r16159, %r16159, 8;
	add.s32 	%r16161, %r16155, %r16160;
	xor.b32  	%r16162, %r16157, %r16161;
	shf.l.wrap.b32 	%r16163, %r16162, %r16162, 7;
	add.s32 	%r16164, %r16122, %r16115;
	xor.b32  	%r16165, %r16136, %r16164;
	shf.l.wrap.b32 	%r16166, %r16165, %r16165, 16;
	add.s32 	%r16167, %r16149, %r16166;
	xor.b32  	%r16168, %r16115, %r16167;
	shf.l.wrap.b32 	%r16169, %r16168, %r16168, 12;
	add.s32 	%r16170, %r16164, %r16169;
	xor.b32  	%r16171, %r16166, %r16170;
	shf.l.wrap.b32 	%r16172, %r16171, %r16171, 8;
	add.s32 	%r16173, %r16167, %r16172;
	xor.b32  	%r16174, %r16169, %r16173;
	shf.l.wrap.b32 	%r16175, %r16174, %r16174, 7;
	add.s32 	%r16176, %r16134, %r16127;
	xor.b32  	%r16177, %r16148, %r16176;
	shf.l.wrap.b32 	%r16178, %r16177, %r16177, 16;
	add.s32 	%r16179, %r16113, %r16178;
	xor.b32  	%r16180, %r16127, %r16179;
	shf.l.wrap.b32 	%r16181, %r16180, %r16180, 12;
	add.s32 	%r16182, %r16176, %r16181;
	xor.b32  	%r16183, %r16178, %r16182;
	shf.l.wrap.b32 	%r16184, %r16183, %r16183, 8;
	add.s32 	%r16185, %r16179, %r16184;
	xor.b32  	%r16186, %r16181, %r16185;
	shf.l.wrap.b32 	%r16187, %r16186, %r16186, 7;
	add.s32 	%r16188, %r16146, %r16139;
	xor.b32  	%r16189, %r16112, %r16188;
	shf.l.wrap.b32 	%r16190, %r16189, %r16189, 16;
	add.s32 	%r16191, %r16125, %r16190;
	xor.b32  	%r16192, %r16139, %r16191;
	shf.l.wrap.b32 	%r16193, %r16192, %r16192, 12;
	add.s32 	%r16194, %r16188, %r16193;
	xor.b32  	%r16195, %r16190, %r16194;
	shf.l.wrap.b32 	%r16196, %r16195, %r16195, 8;
	add.s32 	%r16197, %r16191, %r16196;
	xor.b32  	%r16198, %r16193, %r16197;
	shf.l.wrap.b32 	%r16199, %r16198, %r16198, 7;
	add.s32 	%r16200, %r16158, %r16175;
	xor.b32  	%r16201, %r16196, %r16200;
	shf.l.wrap.b32 	%r16202, %r16201, %r16201, 16;
	add.s32 	%r16203, %r16185, %r16202;
	xor.b32  	%r16204, %r16175, %r16203;
	shf.l.wrap.b32 	%r16205, %r16204, %r16204, 12;
	add.s32 	%r16206, %r16200, %r16205;
	xor.b32  	%r16207, %r16202, %r16206;
	shf.l.wrap.b32 	%r16208, %r16207, %r16207, 8;
	add.s32 	%r16209, %r16203, %r16208;
	xor.b32  	%r16210, %r16205, %r16209;
	shf.l.wrap.b32 	%r16211, %r16210, %r16210, 7;
	add.s32 	%r16212, %r16170, %r16187;
	xor.b32  	%r16213, %r16160, %r16212;
	shf.l.wrap.b32 	%r16214, %r16213, %r16213, 16;
	add.s32 	%r16215, %r16197, %r16214;
	xor.b32  	%r16216, %r16187, %r16215;
	shf.l.wrap.b32 	%r16217, %r16216, %r16216, 12;
	add.s32 	%r16218, %r16212, %r16217;
	xor.b32  	%r16219, %r16214, %r16218;
	shf.l.wrap.b32 	%r16220, %r16219, %r16219, 8;
	add.s32 	%r16221, %r16215, %r16220;
	xor.b32  	%r16222, %r16217, %r16221;
	shf.l.wrap.b32 	%r16223, %r16222, %r16222, 7;
	add.s32 	%r16224, %r16182, %r16199;
	xor.b32  	%r16225, %r16172, %r16224;
	shf.l.wrap.b32 	%r16226, %r16225, %r16225, 16;
	add.s32 	%r16227, %r16161, %r16226;
	xor.b32  	%r16228, %r16199, %r16227;
	shf.l.wrap.b32 	%r16229, %r16228, %r16228, 12;
	add.s32 	%r16230, %r16224, %r16229;
	xor.b32  	%r16231, %r16226, %r16230;
	shf.l.wrap.b32 	%r16232, %r16231, %r16231, 8;
	add.s32 	%r16233, %r16227, %r16232;
	xor.b32  	%r16234, %r16229, %r16233;
	shf.l.wrap.b32 	%r16235, %r16234, %r16234, 7;
	add.s32 	%r16236, %r16194, %r16163;
	xor.b32  	%r16237, %r16184, %r16236;
	shf.l.wrap.b32 	%r16238, %r16237, %r16237, 16;
	add.s32 	%r16239, %r16173, %r16238;
	xor.b32  	%r16240, %r16163, %r16239;
	shf.l.wrap.b32 	%r16241, %r16240, %r16240, 12;
	add.s32 	%r16242, %r16236, %r16241;
	xor.b32  	%r16243, %r16238, %r16242;
	shf.l.wrap.b32 	%r16244, %r16243, %r16243, 8;
	add.s32 	%r16245, %r16239, %r16244;
	xor.b32  	%r16246, %r16241, %r16245;
	shf.l.wrap.b32 	%r16247, %r16246, %r16246, 7;
	add.s32 	%r22562, %r15864, %r16206;
	add.s32 	%r22561, %r15876, %r16218;
	add.s32 	%r22560, %r15888, %r16230;
	add.s32 	%r22559, %r15900, %r16242;
	add.s32 	%r22563, %r22570, %r16247;
	add.s32 	%r22564, %r22569, %r16211;
	add.s32 	%r22565, %r22568, %r16223;
	add.s32 	%r22566, %r22567, %r16235;
	xor.b32  	%r16248, %r15865, 1;
	shf.l.wrap.b32 	%r16249, %r15865, %r16248, 16;
	add.s32 	%r16250, %r22570, %r16249;
	xor.b32  	%r16251, %r22570, %r16250;
	shf.l.wrap.b32 	%r16252, %r16251, %r16251, 12;
	add.s32 	%r16253, %r15865, %r16252;
	xor.b32  	%r16254, %r16249, %r16253;
	shf.l.wrap.b32 	%r16255, %r16254, %r16254, 8;
	add.s32 	%r16256, %r16250, %r16255;
	xor.b32  	%r16257, %r16252, %r16256;
	shf.l.wrap.b32 	%r16258, %r16257, %r16257, 7;
	add.s32 	%r16259, %r16253, %r15887;
	xor.b32  	%r16260, %r15908, %r16259;
	shf.l.wrap.b32 	%r16261, %r16260, %r16260, 16;
	add.s32 	%r16262, %r15897, %r16261;
	xor.b32  	%r16263, %r15887, %r16262;
	shf.l.wrap.b32 	%r16264, %r16263, %r16263, 12;
	add.s32 	%r16265, %r16259, %r16264;
	xor.b32  	%r16266, %r16261, %r16265;
	shf.l.wrap.b32 	%r16267, %r16266, %r16266, 8;
	add.s32 	%r16268, %r16262, %r16267;
	xor.b32  	%r16269, %r16264, %r16268;
	shf.l.wrap.b32 	%r16270, %r16269, %r16269, 7;
	xor.b32  	%r16271, %r16255, %r15924;
	shf.l.wrap.b32 	%r16272, %r16271, %r16271, 16;
	add.s32 	%r16273, %r15909, %r16272;
	xor.b32  	%r16274, %r15899, %r16273;
	shf.l.wrap.b32 	%r16275, %r16274, %r16274, 12;
	add.s32 	%r16276, %r15924, %r16275;
	xor.b32  	%r16277, %r16272, %r16276;
	shf.l.wrap.b32 	%r16278, %r16277, %r16277, 8;
	add.s32 	%r16279, %r16273, %r16278;
	xor.b32  	%r16280, %r16275, %r16279;
	shf.l.wrap.b32 	%r16281, %r16280, %r16280, 7;
	add.s32 	%r16282, %r16256, %r15938;
	xor.b32  	%r16283, %r15911, %r16282;
	shf.l.wrap.b32 	%r16284, %r16283, %r16283, 12;
	add.s32 	%r16285, %r15936, %r16284;
	xor.b32  	%r16286, %r15938, %r16285;
	shf.l.wrap.b32 	%r16287, %r16286, %r16286, 8;
	add.s32 	%r16288, %r16282, %r16287;
	xor.b32  	%r16289, %r16284, %r16288;
	shf.l.wrap.b32 	%r16290, %r16289, %r16289, 7;
	add.s32 	%r16291, %r15906, %r16258;
	xor.b32  	%r16292, %r15896, %r16291;
	shf.l.wrap.b32 	%r16293, %r16292, %r16292, 16;
	add.s32 	%r16294, %r15885, %r16293;
	xor.b32  	%r16295, %r16258, %r16294;
	shf.l.wrap.b32 	%r16296, %r16295, %r16295, 12;
	add.s32 	%r16297, %r16291, %r16296;
	xor.b32  	%r16298, %r16293, %r16297;
	shf.l.wrap.b32 	%r16299, %r16298, %r16298, 8;
	add.s32 	%r16300, %r16294, %r16299;
	xor.b32  	%r16301, %r16296, %r16300;
	shf.l.wrap.b32 	%r16302, %r16301, %r16301, 7;
	add.s32 	%r16303, %r16265, %r16302;
	xor.b32  	%r16304, %r16278, %r16303;
	shf.l.wrap.b32 	%r16305, %r16304, %r16304, 16;
	add.s32 	%r16306, %r16288, %r16305;
	xor.b32  	%r16307, %r16302, %r16306;
	shf.l.wrap.b32 	%r16308, %r16307, %r16307, 12;
	add.s32 	%r16309, %r16303, %r16308;
	xor.b32  	%r16310, %r16305, %r16309;
	shf.l.wrap.b32 	%r16311, %r16310, %r16310, 8;
	add.s32 	%r16312, %r16306, %r16311;
	xor.b32  	%r16313, %r16308, %r16312;
	shf.l.wrap.b32 	%r16314, %r16313, %r16313, 7;
	add.s32 	%r16315, %r16276, %r16270;
	xor.b32  	%r16316, %r16287, %r16315;
	shf.l.wrap.b32 	%r16317, %r16316, %r16316, 16;
	add.s32 	%r16318, %r16300, %r16317;
	xor.b32  	%r16319, %r16270, %r16318;
	shf.l.wrap.b32 	%r16320, %r16319, %r16319, 12;
	add.s32 	%r16321, %r16315, %r16320;
	xor.b32  	%r16322, %r16317, %r16321;
	shf.l.wrap.b32 	%r16323, %r16322, %r16322, 8;
	add.s32 	%r16324, %r16318, %r16323;
	xor.b32  	%r16325, %r16320, %r16324;
	shf.l.wrap.b32 	%r16326, %r16325, %r16325, 7;
	add.s32 	%r16327, %r16285, %r16281;
	xor.b32  	%r16328, %r16299, %r16327;
	shf.l.wrap.b32 	%r16329, %r16328, %r16328, 16;
	add.s32 	%r16330, %r16268, %r16329;
	xor.b32  	%r16331, %r16281, %r16330;
	shf.l.wrap.b32 	%r16332, %r16331, %r16331, 12;
	add.s32 	%r16333, %r16327, %r16332;
	xor.b32  	%r16334, %r16329, %r16333;
	shf.l.wrap.b32 	%r16335, %r16334, %r16334, 8;
	add.s32 	%r16336, %r16330, %r16335;
	xor.b32  	%r16337, %r16332, %r16336;
	shf.l.wrap.b32 	%r16338, %r16337, %r16337, 7;
	add.s32 	%r16339, %r16297, %r16290;
	xor.b32  	%r16340, %r16267, %r16339;
	shf.l.wrap.b32 	%r16341, %r16340, %r16340, 16;
	add.s32 	%r16342, %r16279, %r16341;
	xor.b32  	%r16343, %r16290, %r16342;
	shf.l.wrap.b32 	%r16344, %r16343, %r16343, 12;
	add.s32 	%r16345, %r16339, %r16344;
	xor.b32  	%r16346, %r16341, %r16345;
	shf.l.wrap.b32 	%r16347, %r16346, %r16346, 8;
	add.s32 	%r16348, %r16342, %r16347;
	xor.b32  	%r16349, %r16344, %r16348;
	shf.l.wrap.b32 	%r16350, %r16349, %r16349, 7;
	add.s32 	%r16351, %r16309, %r16326;
	xor.b32  	%r16352, %r16347, %r16351;
	shf.l.wrap.b32 	%r16353, %r16352, %r16352, 16;
	add.s32 	%r16354, %r16336, %r16353;
	xor.b32  	%r16355, %r16326, %r16354;
	shf.l.wrap.b32 	%r16356, %r16355, %r16355, 12;
	add.s32 	%r16357, %r16351, %r16356;
	xor.b32  	%r16358, %r16353, %r16357;
	shf.l.wrap.b32 	%r16359, %r16358, %r16358, 8;
	add.s32 	%r16360, %r16354, %r16359;
	xor.b32  	%r16361, %r16356, %r16360;
	shf.l.wrap.b32 	%r16362, %r16361, %r16361, 7;
	add.s32 	%r16363, %r16321, %r16338;
	xor.b32  	%r16364, %r16311, %r16363;
	shf.l.wrap.b32 	%r16365, %r16364, %r16364, 16;
	add.s32 	%r16366, %r16348, %r16365;
	xor.b32  	%r16367, %r16338, %r16366;
	shf.l.wrap.b32 	%r16368, %r16367, %r16367, 12;
	add.s32 	%r16369, %r16363, %r16368;
	xor.b32  	%r16370, %r16365, %r16369;
	shf.l.wrap.b32 	%r16371, %r16370, %r16370, 8;
	add.s32 	%r16372, %r16366, %r16371;
	xor.b32  	%r16373, %r16368, %r16372;
	shf.l.wrap.b32 	%r16374, %r16373, %r16373, 7;
	add.s32 	%r16375, %r16333, %r16350;
	xor.b32  	%r16376, %r16323, %r16375;
	shf.l.wrap.b32 	%r16377, %r16376, %r16376, 16;
	add.s32 	%r16378, %r16312, %r16377;
	xor.b32  	%r16379, %r16350, %r16378;
	shf.l.wrap.b32 	%r16380, %r16379, %r16379, 12;
	add.s32 	%r16381, %r16375, %r16380;
	xor.b32  	%r16382, %r16377, %r16381;
	shf.l.wrap.b32 	%r16383, %r16382, %r16382, 8;
	add.s32 	%r16384, %r16378, %r16383;
	xor.b32  	%r16385, %r16380, %r16384;
	shf.l.wrap.b32 	%r16386, %r16385, %r16385, 7;
	add.s32 	%r16387, %r16345, %r16314;
	xor.b32  	%r16388, %r16335, %r16387;
	shf.l.wrap.b32 	%r16389, %r16388, %r16388, 16;
	add.s32 	%r16390, %r16324, %r16389;
	xor.b32  	%r16391, %r16314, %r16390;
	shf.l.wrap.b32 	%r16392, %r16391, %r16391, 12;
	add.s32 	%r16393, %r16387, %r16392;
	xor.b32  	%r16394, %r16389, %r16393;
	shf.l.wrap.b32 	%r16395, %r16394, %r16394, 8;
	add.s32 	%r16396, %r16390, %r16395;
	xor.b32  	%r16397, %r16392, %r16396;
	shf.l.wrap.b32 	%r16398, %r16397, %r16397, 7;
	add.s32 	%r16399, %r16357, %r16398;
	xor.b32  	%r16400, %r16371, %r16399;
	shf.l.wrap.b32 	%r16401, %r16400, %r16400, 16;
	add.s32 	%r16402, %r16384, %r16401;
	xor.b32  	%r16403, %r16398, %r16402;
	shf.l.wrap.b32 	%r16404, %r16403, %r16403, 12;
	add.s32 	%r16405, %r16399, %r16404;
	xor.b32  	%r16406, %r16401, %r16405;
	shf.l.wrap.b32 	%r16407, %r16406, %r16406, 8;
	add.s32 	%r16408, %r16402, %r16407;
	xor.b32  	%r16409, %r16404, %r16408;
	shf.l.wrap.b32 	%r16410, %r16409, %r16409, 7;
	add.s32 	%r16411, %r16369, %r16362;
	xor.b32  	%r16412, %r16383, %r16411;
	shf.l.wrap.b32 	%r16413, %r16412, %r16412, 16;
	add.s32 	%r16414, %r16396, %r16413;
	xor.b32  	%r16415, %r16362, %r16414;
	shf.l.wrap.b32 	%r16416, %r16415, %r16415, 12;
	add.s32 	%r16417, %r16411, %r16416;
	xor.b32  	%r16418, %r16413, %r16417;
	shf.l.wrap.b32 	%r16419, %r16418, %r16418, 8;
	add.s32 	%r16420, %r16414, %r16419;
	xor.b32  	%r16421, %r16416, %r16420;
	shf.l.wrap.b32 	%r16422, %r16421, %r16421, 7;
	add.s32 	%r16423, %r16381, %r16374;
	xor.b32  	%r16424, %r16395, %r16423;
	shf.l.wrap.b32 	%r16425, %r16424, %r16424, 16;
	add.s32 	%r16426, %r16360, %r16425;
	xor.b32  	%r16427, %r16374, %r16426;
	shf.l.wrap.b32 	%r16428, %r16427, %r16427, 12;
	add.s32 	%r16429, %r16423, %r16428;
	xor.b32  	%r16430, %r16425, %r16429;
	shf.l.wrap.b32 	%r16431, %r16430, %r16430, 8;
	add.s32 	%r16432, %r16426, %r16431;
	xor.b32  	%r16433, %r16428, %r16432;
	shf.l.wrap.b32 	%r16434, %r16433, %r16433, 7;
	add.s32 	%r16435, %r16393, %r16386;
	xor.b32  	%r16436, %r16359, %r16435;
	shf.l.wrap.b32 	%r16437, %r16436, %r16436, 16;
	add.s32 	%r16438, %r16372, %r16437;
	xor.b32  	%r16439, %r16386, %r16438;
	shf.l.wrap.b32 	%r16440, %r16439, %r16439, 12;
	add.s32 	%r16441, %r16435, %r16440;
	xor.b32  	%r16442, %r16437, %r16441;
	shf.l.wrap.b32 	%r16443, %r16442, %r16442, 8;
	add.s32 	%r16444, %r16438, %r16443;
	xor.b32  	%r16445, %r16440, %r16444;
	shf.l.wrap.b32 	%r16446, %r16445, %r16445, 7;
	add.s32 	%r16447, %r16405, %r16422;
	xor.b32  	%r16448, %r16443, %r16447;
	shf.l.wrap.b32 	%r16449, %r16448, %r16448, 16;
	add.s32 	%r16450, %r16432, %r16449;
	xor.b32  	%r16451, %r16422, %r16450;
	shf.l.wrap.b32 	%r16452, %r16451, %r16451, 12;
	add.s32 	%r16453, %r16447, %r16452;
	xor.b32  	%r16454, %r16449, %r16453;
	shf.l.wrap.b32 	%r16455, %r16454, %r16454, 8;
	add.s32 	%r16456, %r16450, %r16455;
	xor.b32  	%r16457, %r16452, %r16456;
	shf.l.wrap.b32 	%r16458, %r16457, %r16457, 7;
	add.s32 	%r16459, %r16417, %r16434;
	xor.b32  	%r16460, %r16407, %r16459;
	shf.l.wrap.b32 	%r16461, %r16460, %r16460, 16;
	add.s32 	%r16462, %r16444, %r16461;
	xor.b32  	%r16463, %r16434, %r16462;
	shf.l.wrap.b32 	%r16464, %r16463, %r16463, 12;
	add.s32 	%r16465, %r16459, %r16464;
	xor.b32  	%r16466, %r16461, %r16465;
	shf.l.wrap.b32 	%r16467, %r16466, %r16466, 8;
	add.s32 	%r16468, %r16462, %r16467;
	xor.b32  	%r16469, %r16464, %r16468;
	shf.l.wrap.b32 	%r16470, %r16469, %r16469, 7;
	add.s32 	%r16471, %r16429, %r16446;
	xor.b32  	%r16472, %r16419, %r16471;
	shf.l.wrap.b32 	%r16473, %r16472, %r16472, 16;
	add.s32 	%r16474, %r16408, %r16473;
	xor.b32  	%r16475, %r16446, %r16474;
	shf.l.wrap.b32 	%r16476, %r16475, %r16475, 12;
	add.s32 	%r16477, %r16471, %r16476;
	xor.b32  	%r16478, %r16473, %r16477;
	shf.l.wrap.b32 	%r16479, %r16478, %r16478, 8;
	add.s32 	%r16480, %r16474, %r16479;
	xor.b32  	%r16481, %r16476, %r16480;
	shf.l.wrap.b32 	%r16482, %r16481, %r16481, 7;
	add.s32 	%r16483, %r16441, %r16410;
	xor.b32  	%r16484, %r16431, %r16483;
	shf.l.wrap.b32 	%r16485, %r16484, %r16484, 16;
	add.s32 	%r16486, %r16420, %r16485;
	xor.b32  	%r16487, %r16410, %r16486;
	shf.l.wrap.b32 	%r16488, %r16487, %r16487, 12;
	add.s32 	%r16489, %r16483, %r16488;
	xor.b32  	%r16490, %r16485, %r16489;
	shf.l.wrap.b32 	%r16491, %r16490, %r16490, 8;
	add.s32 	%r16492, %r16486, %r16491;
	xor.b32  	%r16493, %r16488, %r16492;
	shf.l.wrap.b32 	%r16494, %r16493, %r16493, 7;
	add.s32 	%r16495, %r16453, %r16494;
	xor.b32  	%r16496, %r16467, %r16495;
	shf.l.wrap.b32 	%r16497, %r16496, %r16496, 16;
	add.s32 	%r16498, %r16480, %r16497;
	xor.b32  	%r16499, %r16494, %r16498;
	shf.l.wrap.b32 	%r16500, %r16499, %r16499, 12;
	add.s32 	%r16501, %r16495, %r16500;
	xor.b32  	%r16502, %r16497, %r16501;
	shf.l.wrap.b32 	%r16503, %r16502, %r16502, 8;
	add.s32 	%r16504, %r16465, %r16458;
	xor.b32  	%r16505, %r16479, %r16504;
	shf.l.wrap.b32 	%r16506, %r16505, %r16505, 16;
	add.s32 	%r16507, %r16492, %r16506;
	xor.b32  	%r16508, %r16458, %r16507;
	shf.l.wrap.b32 	%r16509, %r16508, %r16508, 12;
	add.s32 	%r16510, %r16504, %r16509;
	xor.b32  	%r16511, %r16506, %r16510;
	shf.l.wrap.b32 	%r16512, %r16511, %r16511, 8;
	add.s32 	%r16513, %r16507, %r16512;
	xor.b32  	%r16514, %r16509, %r16513;
	shf.l.wrap.b32 	%r16515, %r16514, %r16514, 7;
	add.s32 	%r16516, %r16477, %r16470;
	xor.b32  	%r16517, %r16491, %r16516;
	shf.l.wrap.b32 	%r16518, %r16517, %r16517, 16;
	add.s32 	%r16519, %r16456, %r16518;
	xor.b32  	%r16520, %r16470, %r16519;
	shf.l.wrap.b32 	%r16521, %r16520, %r16520, 12;
	add.s32 	%r16522, %r16516, %r16521;
	xor.b32  	%r16523, %r16518, %r16522;
	shf.l.wrap.b32 	%r16524, %r16523, %r16523, 8;
	add.s32 	%r16525, %r16519, %r16524;
	xor.b32  	%r16526, %r16521, %r16525;
	shf.l.wrap.b32 	%r16527, %r16526, %r16526, 7;
	add.s32 	%r16528, %r16489, %r16482;
	xor.b32  	%r16529, %r16455, %r16528;
	shf.l.wrap.b32 	%r16530, %r16529, %r16529, 16;
	add.s32 	%r16531, %r16468, %r16530;
	xor.b32  	%r16532, %r16482, %r16531;
	shf.l.wrap.b32 	%r16533, %r16532, %r16532, 12;
	add.s32 	%r16534, %r16528, %r16533;
	xor.b32  	%r16535, %r16530, %r16534;
	shf.l.wrap.b32 	%r16536, %r16535, %r16535, 8;
	add.s32 	%r16537, %r16531, %r16536;
	add.s32 	%r16538, %r16501, %r16515;
	xor.b32  	%r16539, %r16536, %r16538;
	shf.l.wrap.b32 	%r16540, %r16539, %r16539, 16;
	add.s32 	%r16541, %r16525, %r16540;
	xor.b32  	%r16542, %r16515, %r16541;
	shr.u32 	%r16543, %r16542, 20;
	add.s32 	%r16544, %r16538, %r16543;
	add.s32 	%r16545, %r16510, %r16527;
	xor.b32  	%r16546, %r16503, %r16545;
	shf.l.wrap.b32 	%r16547, %r16546, %r16546, 16;
	add.s32 	%r16548, %r16537, %r16547;
	xor.b32  	%r16549, %r16527, %r16548;
	shr.u32 	%r16550, %r16549, 20;
	add.s32 	%r16551, %r16545, %r16550;
	add.s32 	%r16552, %r15864, %r16544;
	add.s32 	%r16553, %r15876, %r16551;
	not.b32 	%r16554, %r22558;
	add.s32 	%r16555, %r1279, %r16554;
	mov.u32 	%r16556, %ctaid.x;
	shl.b32 	%r16557, %r16556, 11;
	mov.u32 	%r16558, %tid.x;
	and.b32  	%r16559, %r16558, 31;
	or.b32  	%r16560, %r16557, %r16559;
	shl.b32 	%r16561, %r16558, 3;
	and.b32  	%r16562, %r16561, 7936;
	add.s32 	%r16563, %r22408, %r16562;
	add.s32 	%r16564, %r16560, %r16563;
	shr.u32 	%r16565, %r16564, %r16555;
	and.b32  	%r16566, %r16565, 1;
	setp.eq.b32 	%p146, %r16566, 1;
	selp.b32 	%r16567, %r16553, %r16552, %p146;
	cvt.u16.u32 	%rs254, %r16567;
	and.b16  	%rs364, %rs254, 1;
	and.b16  	%rs255, %rs362, 255;
	setp.ne.s16 	%p147, %rs255, 1;
	@%p147 bra 	$L__BB2_158;
	ld.param.u64 	%rd263, [fused_batch_pir_kernel_4_param_1];
	not.b32 	%r16568, %r22558;
	add.s32 	%r16569, %r1279, %r16568;
	mov.u32 	%r16570, %ctaid.x;
	shl.b32 	%r16571, %r16570, 11;
	mov.u32 	%r16572, %tid.x;
	and.b32  	%r16573, %r16572, 31;
	or.b32  	%r16574, %r16571, %r16573;
	shl.b32 	%r16575, %r16572, 3;
	and.b32  	%r16576, %r16575, 7936;
	add.s32 	%r16577, %r22408, %r16576;
	add.s32 	%r16578, %r16574, %r16577;
	shr.u32 	%r16579, %r16578, %r16569;
	and.b32  	%r16580, %r16579, 1;
	setp.eq.b32 	%p148, %r16580, 1;
	cvt.s64.s32 	%rd134, %r22558;
	cvta.to.global.u64 	%rd135, %rd263;
	mul.wide.s32 	%rd136, %r22558, 16;
	add.s64 	%rd137, %rd135, %rd136;
	ld.global.u32 	%r16581, [%rd137+2948];
	selp.b32 	%r16582, %r22563, %r22562, %p148;
	xor.b32  	%r16583, %r16582, %r16581;
	selp.b32 	%r16584, %r22564, %r22561, %p148;
	selp.b32 	%r22562, %r22562, %r16583, %p148;
	selp.b32 	%r22563, %r16583, %r22563, %p148;
	ld.global.u32 	%r16585, [%rd137+2952];
	xor.b32  	%r16586, %r16584, %r16585;
	selp.b32 	%r16587, %r22565, %r22560, %p148;
	selp.b32 	%r22561, %r22561, %r16586, %p148;
	selp.b32 	%r22564, %r16586, %r22564, %p148;
	ld.global.u32 	%r16588, [%rd137+2956];
	xor.b32  	%r16589, %r16587, %r16588;
	selp.b32 	%r16590, %r22566, %r22559, %p148;
	selp.b32 	%r22560, %r22560, %r16589, %p148;
	selp.b32 	%r22565, %r16589, %r22565, %p148;
	ld.global.u32 	%r16591, [%rd137+2960];
	xor.b32  	%r16592, %r16590, %r16591;
	selp.b64 	%rd138, 445, 420, %p148;
	selp.b32 	%r22559, %r22559, %r16592, %p148;
	selp.b32 	%r22566, %r16592, %r22566, %p148;
	add.s64 	%rd139, %rd138, %rd134;
	add.s64 	%rd140, %rd135, %rd139;
	ld.global.u8 	%rs256, [%rd140+2928];
	xor.b16  	%rs364, %rs256, %rs364;
$L__BB2_158:
	not.b32 	%r16593, %r22558;
	add.s32 	%r16594, %r1279, %r16593;
	mov.u32 	%r16595, %ctaid.x;
	shl.b32 	%r16596, %r16595, 11;
	mov.u32 	%r16597, %tid.x;
	and.b32  	%r16598, %r16597, 31;
	or.b32  	%r16599, %r16596, %r16598;
	shl.b32 	%r16600, %r16597, 3;
	and.b32  	%r16601, %r16600, 7936;
	add.s32 	%r16602, %r22408, %r16601;
	add.s32 	%r16603, %r16599, %r16602;
	shr.u32 	%r16604, %r16603, %r16594;
	and.b32  	%r16605, %r16604, 1;
	setp.eq.b32 	%p149, %r16605, 1;
	selp.b32 	%r22570, %r22563, %r22562, %p149;
	selp.b32 	%r22569, %r22564, %r22561, %p149;
	selp.b32 	%r22568, %r22565, %r22560, %p149;
	selp.b32 	%r22567, %r22566, %r22559, %p149;
	add.s32 	%r22558, %r22558, 1;
	setp.lt.u32 	%p150, %r22558, %r1279;
	mov.u16 	%rs362, %rs364;
	@%p150 bra 	$L__BB2_156;
$L__BB2_159:
	and.b16  	%rs257, %rs364, 255;
	setp.ne.s16 	%p151, %rs257, 1;
	@%p151 bra 	$L__BB2_161;
	ld.param.u64 	%rd264, [fused_batch_pir_kernel_4_param_1];
	cvta.to.global.u64 	%rd141, %rd264;
	ld.global.u32 	%r16606, [%rd141+3400];
	xor.b32  	%r22570, %r22570, %r16606;
$L__BB2_161:
	@%p151 bra 	$L__BB2_163;
	ld.param.u64 	%rd265, [fused_batch_pir_kernel_4_param_1];
	cvta.to.global.u64 	%rd142, %rd265;
	ld.global.u32 	%r16607, [%rd142+3404];
	xor.b32  	%r22569, %r22569, %r16607;
$L__BB2_163:
	@%p151 bra 	$L__BB2_165;
	ld.param.u64 	%rd266, [fused_batch_pir_kernel_4_param_1];
	cvta.to.global.u64 	%rd143, %rd266;
	ld.global.u32 	%r16608, [%rd143+3408];
	xor.b32  	%r22568, %r22568, %r16608;
$L__BB2_165:
	@%p151 bra 	$L__BB2_167;
	ld.param.u64 	%rd267, [fused_batch_pir_kernel_4_param_1];
	cvta.to.global.u64 	%rd144, %rd267;
	ld.global.u32 	%r16609, [%rd144+3412];
	xor.b32  	%r22567, %r22567, %r16609;
$L__BB2_167:
	ld.param.u32 	%r21810, [fused_batch_pir_kernel_4_param_4];
	mov.u32 	%r16611, %ctaid.x;
	shl.b32 	%r16612, %r16611, 11;
	mov.u32 	%r16613, %tid.x;
	and.b32  	%r16614, %r16613, 31;
	or.b32  	%r16615, %r16612, %r16614;
	shl.b32 	%r16616, %r16613, 3;
	and.b32  	%r16617, %r16616, 7936;
	add.s32 	%r16618, %r22408, %r16617;
	add.s32 	%r16619, %r16615, %r16618;
	setp.ge.s32 	%p155, %r16619, %r21810;
	mov.b32 	%r22591, 0;
	mov.u32 	%r22592, %r22591;
	mov.u32 	%r22593, %r22591;
	mov.u32 	%r22594, %r22591;
	@%p155 bra 	$L__BB2_181;
	ld.param.u64 	%rd268, [fused_batch_pir_kernel_4_param_1];
	cvta.to.global.u64 	%rd145, %rd268;
	ld.global.u8 	%rs261, [%rd145+3433];
	max.u16 	%rs262, %rs261, 11;
	cvt.u32.u16 	%r16620, %rs262;
	add.s32 	%r22582, %r16620, -11;
	ld.shared.u32 	%r22594, [s_mem+49484];
	ld.shared.v4.u32 	{%r22593, %r22592, %r22591, %r16621}, [s_mem+49488];
	mov.b64 	%rd146, {%r22591, %r16621};
	shr.u64 	%rd147, %rd146, 32;
	cvt.u16.u64 	%rs367, %rd147;
	cvt.u32.u16 	%r1334, %rs261;
	setp.ge.u32 	%p156, %r22582, %r1334;
	@%p156 bra 	$L__BB2_173;
	mov.u16 	%rs365, %rs367;
$L__BB2_170:
	ld.const.u32 	%r16622, [CHACHA_CONSTANTS];
	add.s32 	%r16623, %r16622, %r22594;
	shf.l.wrap.b32 	%r16624, %r16623, %r16623, 16;
	add.s32 	%r16625, %r22594, %r16624;
	xor.b32  	%r16626, %r22594, %r16625;
	shf.l.wrap.b32 	%r16627, %r16626, %r16626, 12;
	add.s32 	%r16628, %r16623, %r16627;
	xor.b32  	%r16629, %r16624, %r16628;
	shf.l.wrap.b32 	%r16630, %r16629, %r16629, 8;
	add.s32 	%r16631, %r16625, %r16630;
	xor.b32  	%r16632, %r16627, %r16631;
	shf.l.wrap.b32 	%r16633, %r16632, %r16632, 7;
	ld.const.u32 	%r16634, [CHACHA_CONSTANTS+4];
	add.s32 	%r16635, %r16634, %r22593;
	shf.l.wrap.b32 	%r16636, %r16635, %r16635, 16;
	add.s32 	%r16637, %r22593, %r16636;
	xor.b32  	%r16638, %r22593, %r16637;
	shf.l.wrap.b32 	%r16639, %r16638, %r16638, 12;
	add.s32 	%r16640, %r16635, %r16639;
	xor.b32  	%r16641, %r16636, %r16640;
	shf.l.wrap.b32 	%r16642, %r16641, %r16641, 8;
	add.s32 	%r16643, %r16637, %r16642;
	xor.b32  	%r16644, %r16639, %r16643;
	shf.l.wrap.b32 	%r16645, %r16644, %r16644, 7;
	ld.const.u32 	%r16646, [CHACHA_CONSTANTS+8];
	add.s32 	%r16647, %r16646, %r22592;
	shf.l.wrap.b32 	%r16648, %r16647, %r16647, 16;
	add.s32 	%r16649, %r22592, %r16648;
	xor.b32  	%r16650, %r22592, %r16649;
	shf.l.wrap.b32 	%r16651, %r16650, %r16650, 12;
	add.s32 	%r16652, %r16647, %r16651;
	xor.b32  	%r16653, %r16648, %r16652;
	shf.l.wrap.b32 	%r16654, %r16653, %r16653, 8;
	add.s32 	%r16655, %r16649, %r16654;
	xor.b32  	%r16656, %r16651, %r16655;
	shf.l.wrap.b32 	%r16657, %r16656, %r16656, 7;
	ld.const.u32 	%r16658, [CHACHA_CONSTANTS+12];
	add.s32 	%r16659, %r16658, %r22591;
	shf.l.wrap.b32 	%r16660, %r16659, %r16659, 16;
	add.s32 	%r16661, %r22591, %r16660;
	xor.b32  	%r16662, %r22591, %r16661;
	shf.l.wrap.b32 	%r16663, %r16662, %r16662, 12;
	add.s32 	%r16664, %r16659, %r16663;
	xor.b32  	%r16665, %r16660, %r16664;
	shf.l.wrap.b32 	%r16666, %r16665, %r16665, 8;
	add.s32 	%r16667, %r16661, %r16666;
	xor.b32  	%r16668, %r16663, %r16667;
	shf.l.wrap.b32 	%r16669, %r16668, %r16668, 7;
	add.s32 	%r16670, %r16628, %r16645;
	xor.b32  	%r16671, %r16666, %r16670;
	shf.l.wrap.b32 	%r16672, %r16671, %r16671, 16;
	add.s32 	%r16673, %r16655, %r16672;
	xor.b32  	%r16674, %r16645, %r16673;
	shf.l.wrap.b32 	%r16675, %r16674, %r16674, 12;
	add.s32 	%r16676, %r16670, %r16675;
	xor.b32  	%r16677, %r16672, %r16676;
	shf.l.wrap.b32 	%r16678, %r16677, %r16677, 8;
	add.s32 	%r16679, %r16673, %r16678;
	xor.b32  	%r16680, %r16675, %r16679;
	shf.l.wrap.b32 	%r16681, %r16680, %r16680, 7;
	add.s32 	%r16682, %r16640, %r16657;
	xor.b32  	%r16683, %r16630, %r16682;
	shf.l.wrap.b32 	%r16684, %r16683, %r16683, 16;
	add.s32 	%r16685, %r16667, %r16684;
	xor.b32  	%r16686, %r16657, %r16685;
	shf.l.wrap.b32 	%r16687, %r16686, %r16686, 12;
	add.s32 	%r16688, %r16682, %r16687;
	xor.b32  	%r16689, %r16684, %r16688;
	shf.l.wrap.b32 	%r16690, %r16689, %r16689, 8;
	add.s32 	%r16691, %r16685, %r16690;
	xor.b32  	%r16692, %r16687, %r16691;
	shf.l.wrap.b32 	%r16693, %r16692, %r16692, 7;
	add.s32 	%r16694, %r16652, %r16669;
	xor.b32  	%r16695, %r16642, %r16694;
	shf.l.wrap.b32 	%r16696, %r16695, %r16695, 16;
	add.s32 	%r16697, %r16631, %r16696;
	xor.b32  	%r16698, %r16669, %r16697;
	shf.l.wrap.b32 	%r16699, %r16698, %r16698, 12;
	add.s32 	%r16700, %r16694, %r16699;
	xor.b32  	%r16701, %r16696, %r16700;
	shf.l.wrap.b32 	%r16702, %r16701, %r16701, 8;
	add.s32 	%r16703, %r16697, %r16702;
	xor.b32  	%r16704, %r16699, %r16703;
	shf.l.wrap.b32 	%r16705, %r16704, %r16704, 7;
	add.s32 	%r16706, %r16664, %r16633;
	xor.b32  	%r16707, %r16654, %r16706;
	shf.l.wrap.b32 	%r16708, %r16707, %r16707, 16;
	add.s32 	%r16709, %r16643, %r16708;
	xor.b32  	%r16710, %r16633, %r16709;
	shf.l.wrap.b32 	%r16711, %r16710, %r16710, 12;
	add.s32 	%r16712, %r16706, %r16711;
	xor.b32  	%r16713, %r16708, %r16712;
	shf.l.wrap.b32 	%r16714, %r16713, %r16713, 8;
	add.s32 	%r16715, %r16709, %r16714;
	xor.b32  	%r16716, %r16711, %r16715;
	shf.l.wrap.b32 	%r16717, %r16716, %r16716, 7;
	add.s32 	%r16718, %r16676, %r16717;
	xor.b32  	%r16719, %r16690, %r16718;
	shf.l.wrap.b32 	%r16720, %r16719, %r16719, 16;
	add.s32 	%r16721, %r16703, %r16720;
	xor.b32  	%r16722, %r16717, %r16721;
	shf.l.wrap.b32 	%r16723, %r16722, %r16722, 12;
	add.s32 	%r16724, %r16718, %r16723;
	xor.b32  	%r16725, %r16720, %r16724;
	shf.l.wrap.b32 	%r16726, %r16725, %r16725, 8;
	add.s32 	%r16727, %r16721, %r16726;
	xor.b32  	%r16728, %r16723, %r16727;
	shf.l.wrap.b32 	%r16729, %r16728, %r16728, 7;
	add.s32 	%r16730, %r16688, %r16681;
	xor.b32  	%r16731, %r16702, %r16730;
	shf.l.wrap.b32 	%r16732, %r16731, %r16731, 16;
	add.s32 	%r16733, %r16715, %r16732;
	xor.b32  	%r16734, %r16681, %r16733;
	shf.l.wrap.b32 	%r16735, %r16734, %r16734, 12;
	add.s32 	%r16736, %r16730, %r16735;
	xor.b32  	%r16737, %r16732, %r16736;
	shf.l.wrap.b32 	%r16738, %r16737, %r16737, 8;
	add.s32 	%r16739, %r16733, %r16738;
	xor.b32  	%r16740, %r16735, %r16739;
	shf.l.wrap.b32 	%r16741, %r16740, %r16740, 7;
	add.s32 	%r16742, %r16700, %r16693;
	xor.b32  	%r16743, %r16714, %r16742;
	shf.l.wrap.b32 	%r16744, %r16743, %r16743, 16;
	add.s32 	%r16745, %r16679, %r16744;
	xor.b32  	%r16746, %r16693, %r16745;
	shf.l.wrap.b32 	%r16747, %r16746, %r16746, 12;
	add.s32 	%r16748, %r16742, %r16747;
	xor.b32  	%r16749, %r16744, %r16748;
	shf.l.wrap.b32 	%r16750, %r16749, %r16749, 8;
	add.s32 	%r16751, %r16745, %r16750;
	xor.b32  	%r16752, %r16747, %r16751;
	shf.l.wrap.b32 	%r16753, %r16752, %r16752, 7;
	add.s32 	%r16754, %r16712, %r16705;
	xor.b32  	%r16755, %r16678, %r16754;
	shf.l.wrap.b32 	%r16756, %r16755, %r16755, 16;
	add.s32 	%r16757, %r16691, %r16756;
	xor.b32  	%r16758, %r16705, %r16757;
	shf.l.wrap.b32 	%r16759, %r16758, %r16758, 12;
	add.s32 	%r16760, %r16754, %r16759;
	xor.b32  	%r16761, %r16756, %r16760;
	shf.l.wrap.b32 	%r16762, %r16761, %r16761, 8;
	add.s32 	%r16763, %r16757, %r16762;
	xor.b32  	%r16764, %r16759, %r16763;
	shf.l.wrap.b32 	%r16765, %r16764, %r16764, 7;
	add.s32 	%r16766, %r16724, %r16741;
	xor.b32  	%r16767, %r16762, %r16766;
	shf.l.wrap.b32 	%r16768, %r16767, %r16767, 16;
	add.s32 	%r16769, %r16751, %r16768;
	xor.b32  	%r16770, %r16741, %r16769;
	shf.l.wrap.b32 	%r16771, %r16770, %r16770, 12;
	add.s32 	%r16772, %r16766, %r16771;
	xor.b32  	%r16773, %r16768, %r16772;
	shf.l.wrap.b32 	%r16774, %r16773, %r16773, 8;
	add.s32 	%r16775, %r16769, %r16774;
	xor.b32  	%r16776, %r16771, %r16775;
	shf.l.wrap.b32 	%r16777, %r16776, %r16776, 7;
	add.s32 	%r16778, %r16736, %r16753;
	xor.b32  	%r16779, %r16726, %r16778;
	shf.l.wrap.b32 	%r16780, %r16779, %r16779, 16;
	add.s32 	%r16781, %r16763, %r16780;
	xor.b32  	%r16782, %r16753, %r16781;
	shf.l.wrap.b32 	%r16783, %r16782, %r16782, 12;
	add.s32 	%r16784, %r16778, %r16783;
	xor.b32  	%r16785, %r16780, %r16784;
	shf.l.wrap.b32 	%r16786, %r16785, %r16785, 8;
	add.s32 	%r16787, %r16781, %r16786;
	xor.b32  	%r16788, %r16783, %r16787;
	shf.l.wrap.b32 	%r16789, %r16788, %r16788, 7;
	add.s32 	%r16790, %r16748, %r16765;
	xor.b32  	%r16791, %r16738, %r16790;
	shf.l.wrap.b32 	%r16792, %r16791, %r16791, 16;
	add.s32 	%r16793, %r16727, %r16792;
	xor.b32  	%r16794, %r16765, %r16793;
	shf.l.wrap.b32 	%r16795, %r16794, %r16794, 12;
	add.s32 	%r16796, %r16790, %r16795;
	xor.b32  	%r16797, %r16792, %r16796;
	shf.l.wrap.b32 	%r16798, %r16797, %r16797, 8;
	add.s32 	%r16799, %r16793, %r16798;
	xor.b32  	%r16800, %r16795, %r16799;
	shf.l.wrap.b32 	%r16801, %r16800, %r16800, 7;
	add.s32 	%r16802, %r16760, %r16729;
	xor.b32  	%r16803, %r16750, %r16802;
	shf.l.wrap.b32 	%r16804, %r16803, %r16803, 16;
	add.s32 	%r16805, %r16739, %r16804;
	xor.b32  	%r16806, %r16729, %r16805;
	shf.l.wrap.b32 	%r16807, %r16806, %r16806, 12;
	add.s32 	%r16808, %r16802, %r16807;
	xor.b32  	%r16809, %r16804, %r16808;
	shf.l.wrap.b32 	%r16810, %r16809, %r16809, 8;
	add.s32 	%r16811, %r16805, %r16810;
	xor.b32  	%r16812, %r16807, %r16811;
	shf.l.wrap.b32 	%r16813, %r16812, %r16812, 7;
	add.s32 	%r16814, %r16772, %r16813;
	xor.b32  	%r16815, %r16786, %r16814;
	shf.l.wrap.b32 	%r16816, %r16815, %r16815, 16;
	add.s32 	%r16817, %r16799, %r16816;
	xor.b32  	%r16818, %r16813, %r16817;
	shf.l.wrap.b32 	%r16819, %r16818, %r16818, 12;
	add.s32 	%r16820, %r16814, %r16819;
	xor.b32  	%r16821, %r16816, %r16820;
	shf.l.wrap.b32 	%r16822, %r16821, %r16821, 8;
	add.s32 	%r16823, %r16817, %r16822;
	xor.b32  	%r16824, %r16819, %r16823;
	shf.l.wrap.b32 	%r16825, %r16824, %r16824, 7;
	add.s32 	%r16826, %r16784, %r16777;
	xor.b32  	%r16827, %r16798, %r16826;
	shf.l.wrap.b32 	%r16828, %r16827, %r16827, 16;
	add.s32 	%r16829, %r16811, %r16828;
	xor.b32  	%r16830, %r16777, %r16829;
	shf.l.wrap.b32 	%r16831, %r16830, %r16830, 12;
	add.s32 	%r16832, %r16826, %r16831;
	xor.b32  	%r16833, %r16828, %r16832;
	shf.l.wrap.b32 	%r16834, %r16833, %r16833, 8;
	add.s32 	%r16835, %r16829, %r16834;
	xor.b32  	%r16836, %r16831, %r16835;
	shf.l.wrap.b32 	%r16837, %r16836, %r16836, 7;
	add.s32 	%r16838, %r16796, %r16789;
	xor.b32  	%r16839, %r16810, %r16838;
	shf.l.wrap.b32 	%r16840, %r16839, %r16839, 16;
	add.s32 	%r16841, %r16775, %r16840;
	xor.b32  	%r16842, %r16789, %r16841;
	shf.l.wrap.b32 	%r16843, %r16842, %r16842, 12;
	add.s32 	%r16844, %r16838, %r16843;
	xor.b32  	%r16845, %r16840, %r16844;
	shf.l.wrap.b32 	%r16846, %r16845, %r16845, 8;
	add.s32 	%r16847, %r16841, %r16846;
	xor.b32  	%r16848, %r16843, %r16847;
	shf.l.wrap.b32 	%r16849, %r16848, %r16848, 7;
	add.s32 	%r16850, %r16808, %r16801;
	xor.b32  	%r16851, %r16774, %r16850;
	shf.l.wrap.b32 	%r16852, %r16851, %r16851, 16;
	add.s32 	%r16853, %r16787, %r16852;
	xor.b32  	%r16854, %r16801, %r16853;
	shf.l.wrap.b32 	%r16855, %r16854, %r16854, 12;
	add.s32 	%r16856, %r16850, %r16855;
	xor.b32  	%r16857, %r16852, %r16856;
	shf.l.wrap.b32 	%r16858, %r16857, %r16857, 8;
	add.s32 	%r16859, %r16853, %r16858;
	xor.b32  	%r16860, %r16855, %r16859;
	shf.l.wrap.b32 	%r16861, %r16860, %r16860, 7;
	add.s32 	%r16862, %r16820, %r16837;
	xor.b32  	%r16863, %r16858, %r16862;
	shf.l.wrap.b32 	%r16864, %r16863, %r16863, 16;
	add.s32 	%r16865, %r16847, %r16864;
	xor.b32  	%r16866, %r16837, %r16865;
	shf.l.wrap.b32 	%r16867, %r16866, %r16866, 12;
	add.s32 	%r16868, %r16862, %r16867;
	xor.b32  	%r16869, %r16864, %r16868;
	shf.l.wrap.b32 	%r16870, %r16869, %r16869, 8;
	add.s32 	%r16871, %r16865, %r16870;
	xor.b32  	%r16872, %r16867, %r16871;
	shf.l.wrap.b32 	%r16873, %r16872, %r16872, 7;
	add.s32 	%r16874, %r16832, %r16849;
	xor.b32  	%r16875, %r16822, %r16874;
	shf.l.wrap.b32 	%r16876, %r16875, %r16875, 16;
	add.s32 	%r16877, %r16859, %r16876;
	xor.b32  	%r16878, %r16849, %r16877;
	shf.l.wrap.b32 	%r16879, %r16878, %r16878, 12;
	add.s32 	%r16880, %r16874, %r16879;
	xor.b32  	%r16881, %r16876, %r16880;
	shf.l.wrap.b32 	%r16882, %r16881, %r16881, 8;
	add.s32 	%r16883, %r16877, %r16882;
	xor.b32  	%r16884, %r16879, %r16883;
	shf.l.wrap.b32 	%r16885, %r16884, %r16884, 7;
	add.s32 	%r16886, %r16844, %r16861;
	xor.b32  	%r16887, %r16834, %r16886;
	shf.l.wrap.b32 	%r16888, %r16887, %r16887, 16;
	add.s32 	%r16889, %r16823, %r16888;
	xor.b32  	%r16890, %r16861, %r16889;
	shf.l.wrap.b32 	%r16891, %r16890, %r16890, 12;
	add.s32 	%r16892, %r16886, %r16891;
	xor.b32  	%r16893, %r16888, %r16892;
	shf.l.wrap.b32 	%r16894, %r16893, %r16893, 8;
	add.s32 	%r16895, %r16889, %r16894;
	xor.b32  	%r16896, %r16891, %r16895;
	shf.l.wrap.b32 	%r16897, %r16896, %r16896, 7;
	add.s32 	%r16898, %r16856, %r16825;
	xor.b32  	%r16899, %r16846, %r16898;
	shf.l.wrap.b32 	%r16900, %r16899, %r16899, 16;
	add.s32 	%r16901, %r16835, %r16900;
	xor.b32  	%r16902, %r16825, %r16901;
	shf.l.wrap.b32 	%r16903, %r16902, %r16902, 12;
	add.s32 	%r16904, %r16898, %r16903;
	xor.b32  	%r16905, %r16900, %r16904;
	shf.l.wrap.b32 	%r16906, %r16905, %r16905, 8;
	add.s32 	%r16907, %r16901, %r16906;
	xor.b32  	%r16908, %r16903, %r16907;
	shf.l.wrap.b32 	%r16909, %r16908, %r16908, 7;
	add.s32 	%r16910, %r16868, %r16909;
	xor.b32  	%r16911, %r16882, %r16910;
	shf.l.wrap.b32 	%r16912, %r16911, %r16911, 16;
	add.s32 	%r16913, %r16895, %r16912;
	xor.b32  	%r16914, %r16909, %r16913;
	shf.l.wrap.b32 	%r16915, %r16914, %r16914, 12;
	add.s32 	%r16916, %r16910, %r16915;
	xor.b32  	%r16917, %r16912, %r16916;
	shf.l.wrap.b32 	%r16918, %r16917, %r16917, 8;
	add.s32 	%r16919, %r16913, %r16918;
	xor.b32  	%r16920, %r16915, %r16919;
	shf.l.wrap.b32 	%r16921, %r16920, %r16920, 7;
	add.s32 	%r16922, %r16880, %r16873;
	xor.b32  	%r16923, %r16894, %r16922;
	shf.l.wrap.b32 	%r16924, %r16923, %r16923, 16;
	add.s32 	%r16925, %r16907, %r16924;
	xor.b32  	%r16926, %r16873, %r16925;
	shf.l.wrap.b32 	%r16927, %r16926, %r16926, 12;
	add.s32 	%r16928, %r16922, %r16927;
	xor.b32  	%r16929, %r16924, %r16928;
	shf.l.wrap.b32 	%r16930, %r16929, %r16929, 8;
	add.s32 	%r16931, %r16925, %r16930;
	xor.b32  	%r16932, %r16927, %r16931;
	shf.l.wrap.b32 	%r16933, %r16932, %r16932, 7;
	add.s32 	%r16934, %r16892, %r16885;
	xor.b32  	%r16935, %r16906, %r16934;
	shf.l.wrap.b32 	%r16936, %r16935, %r16935, 16;
	add.s32 	%r16937, %r16871, %r16936;
	xor.b32  	%r16938, %r16885, %r16937;
	shf.l.wrap.b32 	%r16939, %r16938, %r16938, 12;
	add.s32 	%r16940, %r16934, %r16939;
	xor.b32  	%r16941, %r16936, %r16940;
	shf.l.wrap.b32 	%r16942, %r16941, %r16941, 8;
	add.s32 	%r16943, %r16937, %r16942;
	xor.b32  	%r16944, %r16939, %r16943;
	shf.l.wrap.b32 	%r16945, %r16944, %r16944, 7;
	add.s32 	%r16946, %r16904, %r16897;
	xor.b32  	%r16947, %r16870, %r16946;
	shf.l.wrap.b32 	%r16948, %r16947, %r16947, 16;
	add.s32 	%r16949, %r16883, %r16948;
	xor.b32  	%r16950, %r16897, %r16949;
	shf.l.wrap.b32 	%r16951, %r16950, %r16950, 12;
	add.s32 	%r16952, %r16946, %r16951;
	xor.b32  	%r16953, %r16948, %r16952;
	shf.l.wrap.b32 	%r16954, %r16953, %r16953, 8;
	add.s32 	%r16955, %r16949, %r16954;
	xor.b32  	%r16956, %r16951, %r16955;
	shf.l.wrap.b32 	%r16957, %r16956, %r16956, 7;
	add.s32 	%r16958, %r16916, %r16933;
	xor.b32  	%r16959, %r16954, %r16958;
	shf.l.wrap.b32 	%r16960, %r16959, %r16959, 16;
	add.s32 	%r16961, %r16943, %r16960;
	xor.b32  	%r16962, %r16933, %r16961;
	shf.l.wrap.b32 	%r16963, %r16962, %r16962, 12;
	add.s32 	%r16964, %r16958, %r16963;
	xor.b32  	%r16965, %r16960, %r16964;
	shf.l.wrap.b32 	%r16966, %r16965, %r16965, 8;
	add.s32 	%r16967, %r16961, %r16966;
	xor.b32  	%r16968, %r16963, %r16967;
	shf.l.wrap.b32 	%r16969, %r16968, %r16968, 7;
	add.s32 	%r16970, %r16928, %r16945;
	xor.b32  	%r16971, %r16918, %r16970;
	shf.l.wrap.b32 	%r16972, %r16971, %r16971, 16;
	add.s32 	%r16973, %r16955, %r16972;
	xor.b32  	%r16974, %r16945, %r16973;
	shf.l.wrap.b32 	%r16975, %r16974, %r16974, 12;
	add.s32 	%r16976, %r16970, %r16975;
	xor.b32  	%r16977, %r16972, %r16976;
	shf.l.wrap.b32 	%r16978, %r16977, %r16977, 8;
	add.s32 	%r16979, %r16973, %r16978;
	xor.b32  	%r16980, %r16975, %r16979;
	shf.l.wrap.b32 	%r16981, %r16980, %r16980, 7;
	add.s32 	%r16982, %r16940, %r16957;
	xor.b32  	%r16983, %r16930, %r16982;
	shf.l.wrap.b32 	%r16984, %r16983, %r16983, 16;
	add.s32 	%r16985, %r16919, %r16984;
	xor.b32  	%r16986, %r16957, %r16985;
	shf.l.wrap.b32 	%r16987, %r16986, %r16986, 12;
	add.s32 	%r16988, %r16982, %r16987;
	xor.b32  	%r16989, %r16984, %r16988;
	shf.l.wrap.b32 	%r16990, %r16989, %r16989, 8;
	add.s32 	%r16991, %r16985, %r16990;
	xor.b32  	%r16992, %r16987, %r16991;
	shf.l.wrap.b32 	%r16993, %r16992, %r16992, 7;
	add.s32 	%r16994, %r16952, %r16921;
	xor.b32  	%r16995, %r16942, %r16994;
	shf.l.wrap.b32 	%r16996, %r16995, %r16995, 16;
	add.s32 	%r16997, %r16931, %r16996;
	xor.b32  	%r16998, %r16921, %r16997;
	shf.l.wrap.b32 	%r16999, %r16998, %r16998, 12;
	add.s32 	%r17000, %r16994, %r16999;
	xor.b32  	%r17001, %r16996, %r17000;
	shf.l.wrap.b32 	%r17002, %r17001, %r17001, 8;
	add.s32 	%r17003, %r16997, %r17002;
	xor.b32  	%r17004, %r16999, %r17003;
	shf.l.wrap.b32 	%r17005, %r17004, %r17004, 7;
	add.s32 	%r22586, %r16622, %r16964;
	add.s32 	%r22585, %r16634, %r16976;
	add.s32 	%r22584, %r16646, %r16988;
	add.s32 	%r22583, %r16658, %r17000;
	add.s32 	%r22587, %r22594, %r17005;
	add.s32 	%r22588, %r22593, %r16969;
	add.s32 	%r22589, %r22592, %r16981;
	add.s32 	%r22590, %r22591, %r16993;
	xor.b32  	%r17006, %r16623, 1;
	shf.l.wrap.b32 	%r17007, %r16623, %r17006, 16;
	add.s32 	%r17008, %r22594, %r17007;
	xor.b32  	%r17009, %r22594, %r17008;
	shf.l.wrap.b32 	%r17010, %r17009, %r17009, 12;
	add.s32 	%r17011, %r16623, %r17010;
	xor.b32  	%r17012, %r17007, %r17011;
	shf.l.wrap.b32 	%r17013, %r17012, %r17012, 8;
	add.s32 	%r17014, %r17008, %r17013;
	xor.b32  	%r17015, %r17010, %r17014;
	shf.l.wrap.b32 	%r17016, %r17015, %r17015, 7;
	add.s32 	%r17017, %r17011, %r16645;
	xor.b32  	%r17018, %r16666, %r17017;
	shf.l.wrap.b32 	%r17019, %r17018, %r17018, 16;
	add.s32 	%r17020, %r16655, %r17019;
	xor.b32  	%r17021, %r16645, %r17020;
	shf.l.wrap.b32 	%r17022, %r17021, %r17021, 12;
	add.s32 	%r17023, %r17017, %r17022;
	xor.b32  	%r17024, %r17019, %r17023;
	shf.l.wrap.b32 	%r17025, %r17024, %r17024, 8;
	add.s32 	%r17026, %r17020, %r17025;
	xor.b32  	%r17027, %r17022, %r17026;
	shf.l.wrap.b32 	%r17028, %r17027, %r17027, 7;
	xor.b32  	%r17029, %r17013, %r16682;
	shf.l.wrap.b32 	%r17030, %r17029, %r17029, 16;
	add.s32 	%r17031, %r16667, %r17030;
	xor.b32  	%r17032, %r16657, %r17031;
	shf.l.wrap.b32 	%r17033, %r17032, %r17032, 12;
	add.s32 	%r17034, %r16682, %r17033;
	xor.b32  	%r17035, %r17030, %r17034;
	shf.l.wrap.b32 	%r17036, %r17035, %r17035, 8;
	add.s32 	%r17037, %r17031, %r17036;
	xor.b32  	%r17038, %r17033, %r17037;
	shf.l.wrap.b32 	%r17039, %r17038, %r17038, 7;
	add.s32 	%r17040, %r17014, %r16696;
	xor.b32  	%r17041, %r16669, %r17040;
	shf.l.wrap.b32 	%r17042, %r17041, %r17041, 12;
	add.s32 	%r17043, %r16694, %r17042;
	xor.b32  	%r17044, %r16696, %r17043;
	shf.l.wrap.b32 	%r17045, %r17044, %r17044, 8;
	add.s32 	%r17046, %r17040, %r17045;
	xor.b32  	%r17047, %r17042, %r17046;
	shf.l.wrap.b32 	%r17048, %r17047, %r17047, 7;
	add.s32 	%r17049, %r16664, %r17016;
	xor.b32  	%r17050, %r16654, %r17049;
	shf.l.wrap.b32 	%r17051, %r17050, %r17050, 16;
	add.s32 	%r17052, %r16643, %r17051;
	xor.b32  	%r17053, %r17016, %r17052;
	shf.l.wrap.b32 	%r17054, %r17053, %r17053, 12;
	add.s32 	%r17055, %r17049, %r17054;
	xor.b32  	%r17056, %r17051, %r17055;
	shf.l.wrap.b32 	%r17057, %r17056, %r17056, 8;
	add.s32 	%r17058, %r17052, %r17057;
	xor.b32  	%r17059, %r17054, %r17058;
	shf.l.wrap.b32 	%r17060, %r17059, %r17059, 7;
	add.s32 	%r17061, %r17023, %r17060;
	xor.b32  	%r17062, %r17036, %r17061;
	shf.l.wrap.b32 	%r17063, %r17062, %r17062, 16;
	add.s32 	%r17064, %r17046, %r17063;
	xor.b32  	%r17065, %r17060, %r17064;
	shf.l.wrap.b32 	%r17066, %r17065, %r17065, 12;
	add.s32 	%r17067, %r17061, %r17066;
	xor.b32  	%r17068, %r17063, %r17067;
	shf.l.wrap.b32 	%r17069, %r17068, %r17068, 8;
	add.s32 	%r17070, %r17064, %r17069;
	xor.b32  	%r17071, %r17066, %r17070;
	shf.l.wrap.b32 	%r17072, %r17071, %r17071, 7;
	add.s32 	%r17073, %r17034, %r17028;
	xor.b32  	%r17074, %r17045, %r17073;
	shf.l.wrap.b32 	%r17075, %r17074, %r17074, 16;
	add.s32 	%r17076, %r17058, %r17075;
	xor.b32  	%r17077, %r17028, %r17076;
	shf.l.wrap.b32 	%r17078, %r17077, %r17077, 12;
	add.s32 	%r17079, %r17073, %r17078;
	xor.b32  	%r17080, %r17075, %r17079;
	shf.l.wrap.b32 	%r17081, %r17080, %r17080, 8;
	add.s32 	%r17082, %r17076, %r17081;
	xor.b32  	%r17083, %r17078, %r17082;
	shf.l.wrap.b32 	%r17084, %r17083, %r17083, 7;
	add.s32 	%r17085, %r17043, %r17039;
	xor.b32  	%r17086, %r17057, %r17085;
	shf.l.wrap.b32 	%r17087, %r17086, %r17086, 16;
	add.s32 	%r17088, %r17026, %r17087;
	xor.b32  	%r17089, %r17039, %r17088;
	shf.l.wrap.b32 	%r17090, %r17089, %r17089, 12;
	add.s32 	%r17091, %r17085, %r17090;
	xor.b32  	%r17092, %r17087, %r17091;
	shf.l.wrap.b32 	%r17093, %r17092, %r17092, 8;
	add.s32 	%r17094, %r17088, %r17093;
	xor.b32  	%r17095, %r17090, %r17094;
	shf.l.wrap.b32 	%r17096, %r17095, %r17095, 7;
	add.s32 	%r17097, %r17055, %r17048;
	xor.b32  	%r17098, %r17025, %r17097;
	shf.l.wrap.b32 	%r17099, %r17098, %r17098, 16;
	add.s32 	%r17100, %r17037, %r17099;
	xor.b32  	%r17101, %r17048, %r17100;
	shf.l.wrap.b32 	%r17102, %r17101, %r17101, 12;
	add.s32 	%r17103, %r17097, %r17102;
	xor.b32  	%r17104, %r17099, %r17103;
	shf.l.wrap.b32 	%r17105, %r17104, %r17104, 8;
	add.s32 	%r17106, %r17100, %r17105;
	xor.b32  	%r17107, %r17102, %r17106;
	shf.l.wrap.b32 	%r17108, %r17107, %r17107, 7;
	add.s32 	%r17109, %r17067, %r17084;
	xor.b32  	%r17110, %r17105, %r17109;
	shf.l.wrap.b32 	%r17111, %r17110, %r17110, 16;
	add.s32 	%r17112, %r17094, %r17111;
	xor.b32  	%r17113, %r17084, %r17112;
	shf.l.wrap.b32 	%r17114, %r17113, %r17113, 12;
	add.s32 	%r17115, %r17109, %r17114;
	xor.b32  	%r17116, %r17111, %r17115;
	shf.l.wrap.b32 	%r17117, %r17116, %r17116, 8;
	add.s32 	%r17118, %r17112, %r17117;
	xor.b32  	%r17119, %r17114, %r17118;
	shf.l.wrap.b32 	%r17120, %r17119, %r17119, 7;
	add.s32 	%r17121, %r17079, %r17096;
	xor.b32  	%r17122, %r17069, %r17121;
	shf.l.wrap.b32 	%r17123, %r17122, %r17122, 16;
	add.s32 	%r17124, %r17106, %r17123;
	xor.b32  	%r17125, %r17096, %r17124;
	shf.l.wrap.b32 	%r17126, %r17125, %r17125, 12;
	add.s32 	%r17127, %r17121, %r17126;
	xor.b32  	%r17128, %r17123, %r17127;
	shf.l.wrap.b32 	%r17129, %r17128, %r17128, 8;
	add.s32 	%r17130, %r17124, %r17129;
	xor.b32  	%r17131, %r17126, %r17130;
	shf.l.wrap.b32 	%r17132, %r17131, %r17131, 7;
	add.s32 	%r17133, %r17091, %r17108;
	xor.b32  	%r17134, %r17081, %r17133;
	shf.l.wrap.b32 	%r17135, %r17134, %r17134, 16;
	add.s32 	%r17136, %r17070, %r17135;
	xor.b32  	%r17137, %r17108, %r17136;
	shf.l.wrap.b32 	%r17138, %r17137, %r17137, 12;
	add.s32 	%r17139, %r17133, %r17138;
	xor.b32  	%r17140, %r17135, %r17139;
	shf.l.wrap.b32 	%r17141, %r17140, %r17140, 8;
	add.s32 	%r17142, %r17136, %r17141;
	xor.b32  	%r17143, %r17138, %r17142;
	shf.l.wrap.b32 	%r17144, %r17143, %r17143, 7;
	add.s32 	%r17145, %r17103, %r17072;
	xor.b32  	%r17146, %r17093, %r17145;
	shf.l.wrap.b32 	%r17147, %r17146, %r17146, 16;
	add.s32 	%r17148, %r17082, %r17147;
	xor.b32  	%r17149, %r17072, %r17148;
	shf.l.wrap.b32 	%r17150, %r17149, %r17149, 12;
	add.s32 	%r17151, %r17145, %r17150;
	xor.b32  	%r17152, %r17147, %r17151;
	shf.l.wrap.b32 	%r17153, %r17152, %r17152, 8;
	add.s32 	%r17154, %r17148, %r17153;
	xor.b32  	%r17155, %r17150, %r17154;
	shf.l.wrap.b32 	%r17156, %r17155, %r17155, 7;
	add.s32 	%r17157, %r17115, %r17156;
	xor.b32  	%r17158, %r17129, %r17157;
	shf.l.wrap.b32 	%r17159, %r17158, %r17158, 16;
	add.s32 	%r17160, %r17142, %r17159;
	xor.b32  	%r17161, %r17156, %r17160;
	shf.l.wrap.b32 	%r17162, %r17161, %r17161, 12;
	add.s32 	%r17163, %r17157, %r17162;
	xor.b32  	%r17164, %r17159, %r17163;
	shf.l.wrap.b32 	%r17165, %r17164, %r17164, 8;
	add.s32 	%r17166, %r17160, %r17165;
	xor.b32  	%r17167, %r17162, %r17166;
	shf.l.wrap.b32 	%r17168, %r17167, %r17167, 7;
	add.s32 	%r17169, %r17127, %r17120;
	xor.b32  	%r17170, %r17141, %r17169;
	shf.l.wrap.b32 	%r17171, %r17170, %r17170, 16;
	add.s32 	%r17172, %r17154, %r17171;
	xor.b32  	%r17173, %r17120, %r17172;
	shf.l.wrap.b32 	%r17174, %r17173, %r17173, 12;
	add.s32 	%r17175, %r17169, %r17174;
	xor.b32  	%r17176, %r17171, %r17175;
	shf.l.wrap.b32 	%r17177, %r17176, %r17176, 8;
	add.s32 	%r17178, %r17172, %r17177;
	xor.b32  	%r17179, %r17174, %r17178;
	shf.l.wrap.b32 	%r17180, %r17179, %r17179, 7;
	add.s32 	%r17181, %r17139, %r17132;
	xor.b32  	%r17182, %r17153, %r17181;
	shf.l.wrap.b32 	%r17183, %r17182, %r17182, 16;
	add.s32 	%r17184, %r17118, %r17183;
	xor.b32  	%r17185, %r17132, %r17184;
	shf.l.wrap.b32 	%r17186, %r17185, %r17185, 12;
	add.s32 	%r17187, %r17181, %r17186;
	xor.b32  	%r17188, %r17183, %r17187;
	shf.l.wrap.b32 	%r17189, %r17188, %r17188, 8;
	add.s32 	%r17190, %r17184, %r17189;
	xor.b32  	%r17191, %r17186, %r17190;
	shf.l.wrap.b32 	%r17192, %r17191, %r17191, 7;
	add.s32 	%r17193, %r17151, %r17144;
	xor.b32  	%r17194, %r17117, %r17193;
	shf.l.wrap.b32 	%r17195, %r17194, %r17194, 16;
	add.s32 	%r17196, %r17130, %r17195;
	xor.b32  	%r17197, %r17144, %r17196;
	shf.l.wrap.b32 	%r17198, %r17197, %r17197, 12;
	add.s32 	%r17199, %r17193, %r17198;
	xor.b32  	%r17200, %r17195, %r17199;
	shf.l.wrap.b32 	%r17201, %r17200, %r17200, 8;
	add.s32 	%r17202, %r17196, %r17201;
	xor.b32  	%r17203, %r17198, %r17202;
	shf.l.wrap.b32 	%r17204, %r17203, %r17203, 7;
	add.s32 	%r17205, %r17163, %r17180;
	xor.b32  	%r17206, %r17201, %r17205;
	shf.l.wrap.b32 	%r17207, %r17206, %r17206, 16;
	add.s32 	%r17208, %r17190, %r17207;
	xor.b32  	%r17209, %r17180, %r17208;
	shf.l.wrap.b32 	%r17210, %r17209, %r17209, 12;
	add.s32 	%r17211, %r17205, %r17210;
	xor.b32  	%r17212, %r17207, %r17211;
	shf.l.wrap.b32 	%r17213, %r17212, %r17212, 8;
	add.s32 	%r17214, %r17208, %r17213;
	xor.b32  	%r17215, %r17210, %r17214;
	shf.l.wrap.b32 	%r17216, %r17215, %r17215, 7;
	add.s32 	%r17217, %r17175, %r17192;
	xor.b32  	%r17218, %r17165, %r17217;
	shf.l.wrap.b32 	%r17219, %r17218, %r17218, 16;
	add.s32 	%r17220, %r17202, %r17219;
	xor.b32  	%r17221, %r17192, %r17220;
	shf.l.wrap.b32 	%r17222, %r17221, %r17221, 12;
	add.s32 	%r17223, %r17217, %r17222;
	xor.b32  	%r17224, %r17219, %r17223;
	shf.l.wrap.b32 	%r17225, %r17224, %r17224, 8;
	add.s32 	%r17226, %r17220, %r17225;
	xor.b32  	%r17227, %r17222, %r17226;
	shf.l.wrap.b32 	%r17228, %r17227, %r17227, 7;
	add.s32 	%r17229, %r17187, %r17204;
	xor.b32  	%r17230, %r17177, %r17229;
	shf.l.wrap.b32 	%r17231, %r17230, %r17230, 16;
	add.s32 	%r17232, %r17166, %r17231;
	xor.b32  	%r17233, %r17204, %r17232;
	shf.l.wrap.b32 	%r17234, %r17233, %r17233, 12;
	add.s32 	%r17235, %r17229, %r17234;
	xor.b32  	%r17236, %r17231, %r17235;
	shf.l.wrap.b32 	%r17237, %r17236, %r17236, 8;
	add.s32 	%r17238, %r17232, %r17237;
	xor.b32  	%r17239, %r17234, %r17238;
	shf.l.wrap.b32 	%r17240, %r17239, %r17239, 7;
	add.s32 	%r17241, %r17199, %r17168;
	xor.b32  	%r17242, %r17189, %r17241;
	shf.l.wrap.b32 	%r17243, %r17242, %r17242, 16;
	add.s32 	%r17244, %r17178, %r17243;
	xor.b32  	%r17245, %r17168, %r17244;
	shf.l.wrap.b32 	%r17246, %r17245, %r17245, 12;
	add.s32 	%r17247, %r17241, %r17246;
	xor.b32  	%r17248, %r17243, %r17247;
	shf.l.wrap.b32 	%r17249, %r17248, %r17248, 8;
	add.s32 	%r17250, %r17244, %r17249;
	xor.b32  	%r17251, %r17246, %r17250;
	shf.l.wrap.b32 	%r17252, %r17251, %r17251, 7;
	add.s32 	%r17253, %r17211, %r17252;
	xor.b32  	%r17254, %r17225, %r17253;
	shf.l.wrap.b32 	%r17255, %r17254, %r17254, 16;
	add.s32 	%r17256, %r17238, %r17255;
	xor.b32  	%r17257, %r17252, %r17256;
	shf.l.wrap.b32 	%r17258, %r17257, %r17257, 12;
	add.s32 	%r17259, %r17253, %r17258;
	xor.b32  	%r17260, %r17255, %r17259;
	shf.l.wrap.b32 	%r17261, %r17260, %r17260, 8;
	add.s32 	%r17262, %r17223, %r17216;
	xor.b32  	%r17263, %r17237, %r17262;
	shf.l.wrap.b32 	%r17264, %r17263, %r17263, 16;
	add.s32 	%r17265, %r17250, %r17264;
	xor.b32  	%r17266, %r17216, %r17265;
	shf.l.wrap.b32 	%r17267, %r17266, %r17266, 12;
	add.s32 	%r17268, %r17262, %r17267;
	xor.b32  	%r17269, %r17264, %r17268;
	shf.l.wrap.b32 	%r17270, %r17269, %r17269, 8;
	add.s32 	%r17271, %r17265, %r17270;
	xor.b32  	%r17272, %r17267, %r17271;
	shf.l.wrap.b32 	%r17273, %r17272, %r17272, 7;
	add.s32 	%r17274, %r17235, %r17228;
	xor.b32  	%r17275, %r17249, %r17274;
	shf.l.wrap.b32 	%r17276, %r17275, %r17275, 16;
	add.s32 	%r17277, %r17214, %r17276;
	xor.b32  	%r17278, %r17228, %r17277;
	shf.l.wrap.b32 	%r17279, %r17278, %r17278, 12;
	add.s32 	%r17280, %r17274, %r17279;
	xor.b32  	%r17281, %r17276, %r17280;
	shf.l.wrap.b32 	%r17282, %r17281, %r17281, 8;
	add.s32 	%r17283, %r17277, %r17282;
	xor.b32  	%r17284, %r17279, %r17283;
	shf.l.wrap.b32 	%r17285, %r17284, %r17284, 7;
	add.s32 	%r17286, %r17247, %r17240;
	xor.b32  	%r17287, %r17213, %r17286;
	shf.l.wrap.b32 	%r17288, %r17287, %r17287, 16;
	add.s32 	%r17289, %r17226, %r17288;
	xor.b32  	%r17290, %r17240, %r17289;
	shf.l.wrap.b32 	%r17291, %r17290, %r17290, 12;
	add.s32 	%r17292, %r17286, %r17291;
	xor.b32  	%r17293, %r17288, %r17292;
	shf.l.wrap.b32 	%r17294, %r17293, %r17293, 8;
	add.s32 	%r17295, %r17289, %r17294;
	add.s32 	%r17296, %r17259, %r17273;
	xor.b32  	%r17297, %r17294, %r17296;
	shf.l.wrap.b32 	%r17298, %r17297, %r17297, 16;
	add.s32 	%r17299, %r17283, %r17298;
	xor.b32  	%r17300, %r17273, %r17299;
	shr.u32 	%r17301, %r17300, 20;
	add.s32 	%r17302, %r17296, %r17301;
	add.s32 	%r17303, %r17268, %r17285;
	xor.b32  	%r17304, %r17261, %r17303;
	shf.l.wrap.b32 	%r17305, %r17304, %r17304, 16;
	add.s32 	%r17306, %r17295, %r17305;
	xor.b32  	%r17307, %r17285, %r17306;
	shr.u32 	%r17308, %r17307, 20;
	add.s32 	%r17309, %r17303, %r17308;
	add.s32 	%r17310, %r16622, %r17302;
	add.s32 	%r17311, %r16634, %r17309;
	not.b32 	%r17312, %r22582;
	add.s32 	%r17313, %r1334, %r17312;
	mov.u32 	%r17314, %ctaid.x;
	shl.b32 	%r17315, %r17314, 11;
	mov.u32 	%r17316, %tid.x;
	and.b32  	%r17317, %r17316, 31;
	or.b32  	%r17318, %r17315, %r17317;
	shl.b32 	%r17319, %r17316, 3;
	and.b32  	%r17320, %r17319, 7936;
	add.s32 	%r17321, %r22408, %r17320;
	add.s32 	%r17322, %r17318, %r17321;
	shr.u32 	%r17323, %r17322, %r17313;
	and.b32  	%r17324, %r17323, 1;
	setp.eq.b32 	%p157, %r17324, 1;
	selp.b32 	%r17325, %r17311, %r17310, %p157;
	cvt.u16.u32 	%rs263, %r17325;
	and.b16  	%rs367, %rs263, 1;
	and.b16  	%rs264, %rs365, 255;
	setp.ne.s16 	%p158, %rs264, 1;
	@%p158 bra 	$L__BB2_172;
	ld.param.u64 	%rd269, [fused_batch_pir_kernel_4_param_1];
	not.b32 	%r17326, %r22582;
	add.s32 	%r17327, %r1334, %r17326;
	mov.u32 	%r17328, %ctaid.x;
	shl.b32 	%r17329, %r17328, 11;
	mov.u32 	%r17330, %tid.x;
	and.b32  	%r17331, %r17330, 31;
	or.b32  	%r17332, %r17329, %r17331;
	shl.b32 	%r17333, %r17330, 3;
	and.b32  	%r17334, %r17333, 7936;
	add.s32 	%r17335, %r22408, %r17334;
	add.s32 	%r17336, %r17332, %r17335;
	shr.u32 	%r17337, %r17336, %r17327;
	and.b32  	%r17338, %r17337, 1;
	setp.eq.b32 	%p159, %r17338, 1;
	cvt.s64.s32 	%rd148, %r22582;
	cvta.to.global.u64 	%rd149, %rd269;
	mul.wide.s32 	%rd150, %r22582, 16;
	add.s64 	%rd151, %rd149, %rd150;
	ld.global.u32 	%r17339, [%rd151+3436];
	selp.b32 	%r17340, %r22587, %r22586, %p159;
	xor.b32  	%r17341, %r17340, %r17339;
	selp.b32 	%r17342, %r22588, %r22585, %p159;
	selp.b32 	%r22586, %r22586, %r17341, %p159;
	selp.b32 	%r22587, %r17341, %r22587, %p159;
	ld.global.u32 	%r17343, [%rd151+3440];
	xor.b32  	%r17344, %r17342, %r17343;
	selp.b32 	%r17345, %r22589, %r22584, %p159;
	selp.b32 	%r22585, %r22585, %r17344, %p159;
	selp.b32 	%r22588, %r17344, %r22588, %p159;
	ld.global.u32 	%r17346, [%rd151+3444];
	xor.b32  	%r17347, %r17345, %r17346;
	selp.b32 	%r17348, %r22590, %r22583, %p159;
	selp.b32 	%r22584, %r22584, %r17347, %p159;
	selp.b32 	%r22589, %r17347, %r22589, %p159;
	ld.global.u32 	%r17349, [%rd151+3448];
	xor.b32  	%r17350, %r17348, %r17349;
	selp.b64 	%rd152, 445, 420, %p159;
	selp.b32 	%r22583, %r22583, %r17350, %p159;
	selp.b32 	%r22590, %r17350, %r22590, %p159;
	add.s64 	%rd153, %rd152, %rd148;
	add.s64 	%rd154, %rd149, %rd153;
	ld.global.u8 	%rs265, [%rd154+3416];
	xor.b16  	%rs367, %rs265, %rs367;
$L__BB2_172:
	not.b32 	%r17351, %r22582;
	add.s32 	%r17352, %r1334, %r17351;
	mov.u32 	%r17353, %ctaid.x;
	shl.b32 	%r17354, %r17353, 11;
	mov.u32 	%r17355, %tid.x;
	and.b32  	%r17356, %r17355, 31;
	or.b32  	%r17357, %r17354, %r17356;
	shl.b32 	%r17358, %r17355, 3;
	and.b32  	%r17359, %r17358, 7936;
	add.s32 	%r17360, %r22408, %r17359;
	add.s32 	%r17361, %r17357, %r17360;
	shr.u32 	%r17362, %r17361, %r17352;
	and.b32  	%r17363, %r17362, 1;
	setp.eq.b32 	%p160, %r17363, 1;
	selp.b32 	%r22594, %r22587, %r22586, %p160;
	selp.b32 	%r22593, %r22588, %r22585, %p160;
	selp.b32 	%r22592, %r22589, %r22584, %p160;
	selp.b32 	%r22591, %r22590, %r22583, %p160;
	add.s32 	%r22582, %r22582, 1;
	setp.lt.u32 	%p161, %r22582, %r1334;
	mov.u16 	%rs365, %rs367;
	@%p161 bra 	$L__BB2_170;
$L__BB2_173:
	and.b16  	%rs266, %rs367, 255;
	setp.ne.s16 	%p162, %rs266, 1;
	@%p162 bra 	$L__BB2_175;
	ld.param.u64 	%rd270, [fused_batch_pir_kernel_4_param_1];
	cvta.to.global.u64 	%rd155, %rd270;
	ld.global.u32 	%r17364, [%rd155+3888];
	xor.b32  	%r22594, %r22594, %r17364;
$L__BB2_175:
	@%p162 bra 	$L__BB2_177;
	ld.param.u64 	%rd271, [fused_batch_pir_kernel_4_param_1];
	cvta.to.global.u64 	%rd156, %rd271;
	ld.global.u32 	%r17365, [%rd156+3892];
	xor.b32  	%r22593, %r22593, %r17365;
$L__BB2_177:
	@%p162 bra 	$L__BB2_179;
	ld.param.u64 	%rd272, [fused_batch_pir_kernel_4_param_1];
	cvta.to.global.u64 	%rd157, %rd272;
	ld.global.u32 	%r17366, [%rd157+3896];
	xor.b32  	%r22592, %r22592, %r17366;
$L__BB2_179:
	@%p162 bra 	$L__BB2_181;
	ld.param.u64 	%rd273, [fused_batch_pir_kernel_4_param_1];
	cvta.to.global.u64 	%rd158, %rd273;
	ld.global.u32 	%r17367, [%rd158+3900];
	xor.b32  	%r22591, %r22591, %r17367;
$L__BB2_181:
	ld.param.u32 	%r21811, [fused_batch_pir_kernel_4_param_4];
	mov.u32 	%r17369, %ctaid.x;
	shl.b32 	%r17370, %r17369, 11;
	mov.u32 	%r17371, %tid.x;
	and.b32  	%r17372, %r17371, 31;
	or.b32  	%r17373, %r17370, %r17372;
	shl.b32 	%r17374, %r17371, 3;
	and.b32  	%r17375, %r17374, 7936;
	add.s32 	%r17376, %r22408, %r17375;
	add.s32 	%r17377, %r17373, %r17376;
	setp.ge.s32 	%p166, %r17377, %r21811;
	mov.b32 	%r22615, 0;
	mov.u32 	%r22616, %r22615;
	mov.u32 	%r22617, %r22615;
	mov.u32 	%r22618, %r22615;
	@%p166 bra 	$L__BB2_195;
	ld.param.u64 	%rd274, [fused_batch_pir_kernel_4_param_1];
	cvta.to.global.u64 	%rd159, %rd274;
	ld.global.u8 	%rs270, [%rd159+3921];
	max.u16 	%rs271, %rs270, 11;
	cvt.u32.u16 	%r17378, %rs271;
	add.s32 	%r22606, %r17378, -11;
	ld.shared.v4.u32 	{%r22618, %r22617, %r22616, %r22615}, [s_mem+49504];
	ld.shared.u8 	%rs370, [s_mem+49520];
	cvt.u32.u16 	%r1389, %rs270;
	setp.ge.u32 	%p167, %r22606, %r1389;
	@%p167 bra 	$L__BB2_187;
	mov.u16 	%rs368, %rs370;
$L__BB2_184:
	ld.const.u32 	%r17379, [CHACHA_CONSTANTS];
	add.s32 	%r17380, %r17379, %r22618;
	shf.l.wrap.b32 	%r17381, %r17380, %r17380, 16;
	add.s32 	%r17382, %r22618, %r17381;
	xor.b32  	%r17383, %r22618, %r17382;
	shf.l.wrap.b32 	%r17384, %r17383, %r17383, 12;
	add.s32 	%r17385, %r17380, %r17384;
	xor.b32  	%r17386, %r17381, %r17385;
	shf.l.wrap.b32 	%r17387, %r17386, %r17386, 8;
	add.s32 	%r17388, %r17382, %r17387;
	xor.b32  	%r17389, %r17384, %r17388;
	shf.l.wrap.b32 	%r17390, %r17389, %r17389, 7;
	ld.const.u32 	%r17391, [CHACHA_CONSTANTS+4];
	add.s32 	%r17392, %r17391, %r22617;
	shf.l.wrap.b32 	%r17393, %r17392, %r17392, 16;
	add.s32 	%r17394, %r22617, %r17393;
	xor.b32  	%r17395, %r22617, %r17394;
	shf.l.wrap.b32 	%r17396, %r17395, %r17395, 12;
	add.s32 	%r17397, %r17392, %r17396;
	xor.b32  	%r17398, %r17393, %r17397;
	shf.l.wrap.b32 	%r17399, %r17398, %r17398, 8;
	add.s32 	%r17400, %r17394, %r17399;
	xor.b32  	%r17401, %r17396, %r17400;
	shf.l.wrap.b32 	%r17402, %r17401, %r17401, 7;
	ld.const.u32 	%r17403, [CHACHA_CONSTANTS+8];
	add.s32 	%r17404, %r17403, %r22616;
	shf.l.wrap.b32 	%r17405, %r17404, %r17404, 16;
	add.s32 	%r17406, %r22616, %r17405;
	xor.b32  	%r17407, %r22616, %r17406;
	shf.l.wrap.b32 	%r17408, %r17407, %r17407, 12;
	add.s32 	%r17409, %r17404, %r17408;
	xor.b32  	%r17410, %r17405, %r17409;
	shf.l.wrap.b32 	%r17411, %r17410, %r17410, 8;
	add.s32 	%r17412, %r17406, %r17411;
	xor.b32  	%r17413, %r17408, %r17412;
	shf.l.wrap.b32 	%r17414, %r17413, %r17413, 7;
	ld.const.u32 	%r17415, [CHACHA_CONSTANTS+12];
	add.s32 	%r17416, %r17415, %r22615;
	shf.l.wrap.b32 	%r17417, %r17416, %r17416, 16;
	add.s32 	%r17418, %r22615, %r17417;
	xor.b32  	%r17419, %r22615, %r17418;
	shf.l.wrap.b32 	%r17420, %r17419, %r17419, 12;
	add.s32 	%r17421, %r17416, %r17420;
	xor.b32  	%r17422, %r17417, %r17421;
	shf.l.wrap.b32 	%r17423, %r17422, %r17422, 8;
	add.s32 	%r17424, %r17418, %r17423;
	xor.b32  	%r17425, %r17420, %r17424;
	shf.l.wrap.b32 	%r17426, %r17425, %r17425, 7;
	add.s32 	%r17427, %r17385, %r17402;
	xor.b32  	%r17428, %r17423, %r17427;
	shf.l.wrap.b32 	%r17429, %r17428, %r17428, 16;
	add.s32 	%r17430, %r17412, %r17429;
	xor.b32  	%r17431, %r17402, %r17430;
	shf.l.wrap.b32 	%r17432, %r17431, %r17431, 12;
	add.s32 	%r17433, %r17427, %r17432;
	xor.b32  	%r17434, %r17429, %r17433;
	shf.l.wrap.b32 	%r17435, %r17434, %r17434, 8;
	add.s32 	%r17436, %r17430, %r17435;
	xor.b32  	%r17437, %r17432, %r17436;
	shf.l.wrap.b32 	%r17438, %r17437, %r17437, 7;
	add.s32 	%r17439, %r17397, %r17414;
	xor.b32  	%r17440, %r17387, %r17439;
	shf.l.wrap.b32 	%r17441, %r17440, %r17440, 16;
	add.s32 	%r17442, %r17424, %r17441;
	xor.b32  	%r17443, %r17414, %r17442;
	shf.l.wrap.b32 	%r17444, %r17443, %r17443, 12;
	add.s32 	%r17445, %r17439, %r17444;
	xor.b32  	%r17446, %r17441, %r17445;
	shf.l.wrap.b32 	%r17447, %r17446, %r17446, 8;
	add.s32 	%r17448, %r17442, %r17447;
	xor.b32  	%r17449, %r17444, %r17448;
	shf.l.wrap.b32 	%r17450, %r17449, %r17449, 7;
	add.s32 	%r17451, %r17409, %r17426;
	xor.b32  	%r17452, %r17399, %r17451;
	shf.l.wrap.b32 	%r17453, %r17452, %r17452, 16;
	add.s32 	%r17454, %r17388, %r17453;
	xor.b32  	%r17455, %r17426, %r17454;
	shf.l.wrap.b32 	%r17456, %r17455, %r17455, 12;
	add.s32 	%r17457, %r17451, %r17456;
	xor.b32  	%r17458, %r17453, %r17457;
	shf.l.wrap.b32 	%r17459, %r17458, %r17458, 8;
	add.s32 	%r17460, %r17454, %r17459;
	xor.b32  	%r17461, %r17456, %r17460;
	shf.l.wrap.b32 	%r17462, %r17461, %r17461, 7;
	add.s32 	%r17463, %r17421, %r17390;
	xor.b32  	%r17464, %r17411, %r17463;
	shf.l.wrap.b32 	%r17465, %r17464, %r17464, 16;
	add.s32 	%r17466, %r17400, %r17465;
	xor.b32  	%r17467, %r17390, %r17466;
	shf.l.wrap.b32 	%r17468, %r17467, %r17467, 12;
	add.s32 	%r17469, %r17463, %r17468;
	xor.b32  	%r17470, %r17465, %r17469;
	shf.l.wrap.b32 	%r17471, %r17470, %r17470, 8;
	add.s32 	%r17472, %r17466, %r17471;
	xor.b32  	%r17473, %r17468, %r17472;
	shf.l.wrap.b32 	%r17474, %r17473, %r17473, 7;
	add.s32 	%r17475, %r17433, %r17474;
	xor.b32  	%r17476, %r17447, %r17475;
	shf.l.wrap.b32 	%r17477, %r17476, %r17476, 16;
	add.s32 	%r17478, %r17460, %r17477;
	xor.b32  	%r17479, %r17474, %r17478;
	shf.l.wrap.b32 	%r17480, %r17479, %r17479, 12;
	add.s32 	%r17481, %r17475, %r17480;
	xor.b32  	%r17482, %r17477, %r17481;
	shf.l.wrap.b32 	%r17483, %r17482, %r17482, 8;
	add.s32 	%r17484, %r17478, %r17483;
	xor.b32  	%r17485, %r17480, %r17484;
	shf.l.wrap.b32 	%r17486, %r17485, %r17485, 7;
	add.s32 	%r17487, %r17445, %r17438;
	xor.b32  	%r17488, %r17459, %r17487;
	shf.l.wrap.b32 	%r17489, %r17488, %r17488, 16;
	add.s32 	%r17490, %r17472, %r17489;
	xor.b32  	%r17491, %r17438, %r17490;
	shf.l.wrap.b32 	%r17492, %r17491, %r17491, 12;
	add.s32 	%r17493, %r17487, %r17492;
	xor.b32  	%r17494, %r17489, %r17493;
	shf.l.wrap.b32 	%r17495, %r17494, %r17494, 8;
	add.s32 	%r17496, %r17490, %r17495;
	xor.b32  	%r17497, %r17492, %r17496;
	shf.l.wrap.b32 	%r17498, %r17497, %r17497, 7;
	add.s32 	%r17499, %r17457, %r17450;
	xor.b32  	%r17500, %r17471, %r17499;
	shf.l.wrap.b32 	%r17501, %r17500, %r17500, 16;
	add.s32 	%r17502, %r17436, %r17501;
	xor.b32  	%r17503, %r17450, %r17502;
	shf.l.wrap.b32 	%r17504, %r17503, %r17503, 12;
	add.s32 	%r17505, %r17499, %r17504;
	xor.b32  	%r17506, %r17501, %r17505;
	shf.l.wrap.b32 	%r17507, %r17506, %r17506, 8;
	add.s32 	%r17508, %r17502, %r17507;
	xor.b32  	%r17509, %r17504, %r17508;
	shf.l.wrap.b32 	%r17510, %r17509, %r17509, 7;
	add.s32 	%r17511, %r17469, %r17462;
	xor.b32  	%r17512, %r17435, %r17511;
	shf.l.wrap.b32 	%r17513, %r17512, %r17512, 16;
	add.s32 	%r17514, %r17448, %r17513;
	xor.b32  	%r17515, %r17462, %r17514;
	shf.l.wrap.b32 	%r17516, %r17515, %r17515, 12;
	add.s32 	%r17517, %r17511, %r17516;
	xor.b32  	%r17518, %r17513, %r17517;
	shf.l.wrap.b32 	%r17519, %r17518, %r17518, 8;
	add.s32 	%r17520, %r17514, %r17519;
	xor.b32  	%r17521, %r17516, %r17520;
	shf.l.wrap.b32 	%r17522, %r17521, %r17521, 7;
	add.s32 	%r17523, %r17481, %r17498;
	xor.b32  	%r17524, %r17519, %r17523;
	shf.l.wrap.b32 	%r17525, %r17524, %r17524, 16;
	add.s32 	%r17526, %r17508, %r17525;
	xor.b32  	%r17527, %r17498, %r17526;
	shf.l.wrap.b32 	%r17528, %r17527, %r17527, 12;
	add.s32 	%r17529, %r17523, %r17528;
	xor.b32  	%r17530, %r17525, %r17529;
	shf.l.wrap.b32 	%r17531, %r17530, %r17530, 8;
	add.s32 	%r17532, %r17526, %r17531;
	xor.b32  	%r17533, %r17528, %r17532;
	shf.l.wrap.b32 	%r17534, %r17533, %r17533, 7;
	add.s32 	%r17535, %r17493, %r17510;
	xor.b32  	%r17536, %r17483, %r17535;
	shf.l.wrap.b32 	%r17537, %r17536, %r17536, 16;
	add.s32 	%r17538, %r17520, %r17537;
	xor.b32  	%r17539, %r17510, %r17538;
	shf.l.wrap.b32 	%r17540, %r17539, %r17539, 12;
	add.s32 	%r17541, %r17535, %r17540;
	xor.b32  	%r17542, %r17537, %r17541;
	shf.l.wrap.b32 	%r17543, %r17542, %r17542, 8;
	add.s32 	%r17544, %r17538, %r17543;
	xor.b32  	%r17545, %r17540, %r17544;
	shf.l.wrap.b32 	%r17546, %r17545, %r17545, 7;
	add.s32 	%r17547, %r17505, %r17522;
	xor.b32  	%r17548, %r17495, %r17547;
	shf.l.wrap.b32 	%r17549, %r17548, %r17548, 16;
	add.s32 	%r17550, %r17484, %r17549;
	xor.b32  	%r17551, %r17522, %r17550;
	shf.l.wrap.b32 	%r17552, %r17551, %r17551, 12;
	add.s32 	%r17553, %r17547, %r17552;
	xor.b32  	%r17554, %r17549, %r17553;
	shf.l.wrap.b32 	%r17555, %r17554, %r17554, 8;
	add.s32 	%r17556, %r17550, %r17555;
	xor.b32  	%r17557, %r17552, %r17556;
	shf.l.wrap.b32 	%r17558, %r17557, %r17557, 7;
	add.s32 	%r17559, %r17517, %r17486;
	xor.b32  	%r17560, %r17507, %r17559;
	shf.l.wrap.b32 	%r17561, %r17560, %r17560, 16;
	add.s32 	%r17562, %r17496, %r17561;
	xor.b32  	%r17563, %r17486, %r17562;
	shf.l.wrap.b32 	%r17564, %r17563, %r17563, 12;
	add.s32 	%r17565, %r17559, %r17564;
	xor.b32  	%r17566, %r17561, %r17565;
	shf.l.wrap.b32 	%r17567, %r17566, %r17566, 8;
	add.s32 	%r17568, %r17562, %r17567;
	xor.b32  	%r17569, %r17564, %r17568;
	shf.l.wrap.b32 	%r17570, %r17569, %r17569, 7;
	add.s32 	%r17571, %r17529, %r17570;
	xor.b32  	%r17572, %r17543, %r17571;
	shf.l.wrap.b32 	%r17573, %r17572, %r17572, 16;
	add.s32 	%r17574, %r17556, %r17573;
	xor.b32  	%r17575, %r17570, %r17574;
	shf.l.wrap.b32 	%r17576, %r17575, %r17575, 12;
	add.s32 	%r17577, %r17571, %r17576;
	xor.b32  	%r17578, %r17573, %r17577;
	shf.l.wrap.b32 	%r17579, %r17578, %r17578, 8;
	add.s32 	%r17580, %r17574, %r17579;
	xor.b32  	%r17581, %r17576, %r17580;
	shf.l.wrap.b32 	%r17582, %r17581, %r17581, 7;
	add.s32 	%r17583, %r17541, %r17534;
	xor.b32  	%r17584, %r17555, %r17583;
	shf.l.wrap.b32 	%r17585, %r17584, %r17584, 16;
	add.s32 	%r17586, %r17568, %r17585;
	xor.b32  	%r17587, %r17534, %r17586;
	shf.l.wrap.b32 	%r17588, %r17587, %r17587, 12;
	add.s32 	%r17589, %r17583, %r17588;
	xor.b32  	%r17590, %r17585, %r17589;
	shf.l.wrap.b32 	%r17591, %r17590, %r17590, 8;
	add.s32 	%r17592, %r17586, %r17591;
	xor.b32  	%r17593, %r17588, %r17592;
	shf.l.wrap.b32 	%r17594, %r17593, %r17593, 7;
	add.s32 	%r17595, %r17553, %r17546;
	xor.b32  	%r17596, %r17567, %r17595;
	shf.l.wrap.b32 	%r17597, %r17596, %r17596, 16;
	add.s32 	%r17598, %r17532, %r17597;
	xor.b32  	%r17599, %r17546, %r17598;
	shf.l.wrap.b32 	%r17600, %r17599, %r17599, 12;
	add.s32 	%r17601, %r17595, %r17600;
	xor.b32  	%r17602, %r17597, %r17601;
	shf.l.wrap.b32 	%r17603, %r17602, %r17602, 8;
	add.s32 	%r17604, %r17598, %r17603;
	xor.b32  	%r17605, %r17600, %r17604;
	shf.l.wrap.b32 	%r17606, %r17605, %r17605, 7;
	add.s32 	%r17607, %r17565, %r17558;
	xor.b32  	%r17608, %r17531, %r17607;
	shf.l.wrap.b32 	%r17609, %r17608, %r17608, 16;
	add.s32 	%r17610, %r17544, %r17609;
	xor.b32  	%r17611, %r17558, %r17610;
	shf.l.wrap.b32 	%r17612, %r17611, %r17611, 12;
	add.s32 	%r17613, %r17607, %r17612;
	xor.b32  	%r17614, %r17609, %r17613;
	shf.l.wrap.b32 	%r17615, %r17614, %r17614, 8;
	add.s32 	%r17616, %r17610, %r17615;
	xor.b32  	%r17617, %r17612, %r17616;
	shf.l.wrap.b32 	%r17618, %r17617, %r17617, 7;
	add.s32 	%r17619, %r17577, %r17594;
	xor.b32  	%r17620, %r17615, %r17619;
	shf.l.wrap.b32 	%r17621, %r17620, %r17620, 16;
	add.s32 	%r17622, %r17604, %r17621;
	xor.b32  	%r17623, %r17594, %r17622;
	shf.l.wrap.b32 	%r17624, %r17623, %r17623, 12;
	add.s32 	%r17625, %r17619, %r17624;
	xor.b32  	%r17626, %r17621, %r17625;
	shf.l.wrap.b32 	%r17627, %r17626, %r17626, 8;
	add.s32 	%r17628, %r17622, %r17627;
	xor.b32  	%r17629, %r17624, %r17628;
	shf.l.wrap.b32 	%r17630, %r17629, %r17629, 7;
	add.s32 	%r17631, %r17589, %r17606;
	xor.b32  	%r17632, %r17579, %r17631;
	shf.l.wrap.b32 	%r17633, %r17632, %r17632, 16;
	add.s32 	%r17634, %r17616, %r17633;
	xor.b32  	%r17635, %r17606, %r17634;
	shf.l.wrap.b32 	%r17636, %r17635, %r17635, 12;
	add.s32 	%r17637, %r17631, %r17636;
	xor.b32  	%r17638, %r17633, %r17637;
	shf.l.wrap.b32 	%r17639, %r17638, %r17638, 8;
	add.s32 	%r17640, %r17634, %r17639;
	xor.b32  	%r17641, %r17636, %r17640;
	shf.l.wrap.b32 	%r17642, %r17641, %r17641, 7;
	add.s32 	%r17643, %r17601, %r17618;
	xor.b32  	%r17644, %r17591, %r17643;
	shf.l.wrap.b32 	%r17645, %r17644, %r17644, 16;
	add.s32 	%r17646, %r17580, %r17645;
	xor.b32  	%r17647, %r17618, %r17646;
	shf.l.wrap.b32 	%r17648, %r17647, %r17647, 12;
	add.s32 	%r17649, %r17643, %r17648;
	xor.b32  	%r17650, %r17645, %r17649;
	shf.l.wrap.b32 	%r17651, %r17650, %r17650, 8;
	add.s32 	%r17652, %r17646, %r17651;
	xor.b32  	%r17653, %r17648, %r17652;
	shf.l.wrap.b32 	%r17654, %r17653, %r17653, 7;
	add.s32 	%r17655, %r17613, %r17582;
	xor.b32  	%r17656, %r17603, %r17655;
	shf.l.wrap.b32 	%r17657, %r17656, %r17656, 16;
	add.s32 	%r17658, %r17592, %r17657;
	xor.b32  	%r17659, %r17582, %r17658;
	shf.l.wrap.b32 	%r17660, %r17659, %r17659, 12;
	add.s32 	%r17661, %r17655, %r17660;
	xor.b32  	%r17662, %r17657, %r17661;
	shf.l.wrap.b32 	%r17663, %r17662, %r17662, 8;
	add.s32 	%r17664, %r17658, %r17663;
	xor.b32  	%r17665, %r17660, %r17664;
	shf.l.wrap.b32 	%r17666, %r17665, %r17665, 7;
	add.s32 	%r17667, %r17625, %r17666;
	xor.b32  	%r17668, %r17639, %r17667;
	shf.l.wrap.b32 	%r17669, %r17668, %r17668, 16;
	add.s32 	%r17670, %r17652, %r17669;
	xor.b32  	%r17671, %r17666, %r17670;
	shf.l.wrap.b32 	%r17672, %r17671, %r17671, 12;
	add.s32 	%r17673, %r17667, %r17672;
	xor.b32  	%r17674, %r17669, %r17673;
	shf.l.wrap.b32 	%r17675, %r17674, %r17674, 8;
	add.s32 	%r17676, %r17670, %r17675;
	xor.b32  	%r17677, %r17672, %r17676;
	shf.l.wrap.b32 	%r17678, %r17677, %r17677, 7;
	add.s32 	%r17679, %r17637, %r17630;
	xor.b32  	%r17680, %r17651, %r17679;
	shf.l.wrap.b32 	%r17681, %r17680, %r17680, 16;
	add.s32 	%r17682, %r17664, %r17681;
	xor.b32  	%r17683, %r17630, %r17682;
	shf.l.wrap.b32 	%r17684, %r17683, %r17683, 12;
	add.s32 	%r17685, %r17679, %r17684;
	xor.b32  	%r17686, %r17681, %r17685;
	shf.l.wrap.b32 	%r17687, %r17686, %r17686, 8;
	add.s32 	%r17688, %r17682, %r17687;
	xor.b32  	%r17689, %r17684, %r17688;
	shf.l.wrap.b32 	%r17690, %r17689, %r17689, 7;
	add.s32 	%r17691, %r17649, %r17642;
	xor.b32  	%r17692, %r17663, %r17691;
	shf.l.wrap.b32 	%r17693, %r17692, %r17692, 16;
	add.s32 	%r17694, %r17628, %r17693;
	xor.b32  	%r17695, %r17642, %r17694;
	shf.l.wrap.b32 	%r17696, %r17695, %r17695, 12;
	add.s32 	%r17697, %r17691, %r17696;
	xor.b32  	%r17698, %r17693, %r17697;
	shf.l.wrap.b32 	%r17699, %r17698, %r17698, 8;
	add.s32 	%r17700, %r17694, %r17699;
	xor.b32  	%r17701, %r17696, %r17700;
	shf.l.wrap.b32 	%r17702, %r17701, %r17701, 7;
	add.s32 	%r17703, %r17661, %r17654;
	xor.b32  	%r17704, %r17627, %r17703;
	shf.l.wrap.b32 	%r17705, %r17704, %r17704, 16;
	add.s32 	%r17706, %r17640, %r17705;
	xor.b32  	%r17707, %r17654, %r17706;
	shf.l.wrap.b32 	%r17708, %r17707, %r17707, 12;
	add.s32 	%r17709, %r17703, %r17708;
	xor.b32  	%r17710, %r17705, %r17709;
	shf.l.wrap.b32 	%r17711, %r17710, %r17710, 8;
	add.s32 	%r17712, %r17706, %r17711;
	xor.b32  	%r17713, %r17708, %r17712;
	shf.l.wrap.b32 	%r17714, %r17713, %r17713, 7;
	add.s32 	%r17715, %r17673, %r17690;
	xor.b32  	%r17716, %r17711, %r17715;
	shf.l.wrap.b32 	%r17717, %r17716, %r17716, 16;
	add.s32 	%r17718, %r17700, %r17717;
	xor.b32  	%r17719, %r17690, %r17718;
	shf.l.wrap.b32 	%r17720, %r17719, %r17719, 12;
	add.s32 	%r17721, %r17715, %r17720;
	xor.b32  	%r17722, %r17717, %r17721;
	shf.l.wrap.b32 	%r17723, %r17722, %r17722, 8;
	add.s32 	%r17724, %r17718, %r17723;
	xor.b32  	%r17725, %r17720, %r17724;
	shf.l.wrap.b32 	%r17726, %r17725, %r17725, 7;
	add.s32 	%r17727, %r17685, %r17702;
	xor.b32  	%r17728, %r17675, %r17727;
	shf.l.wrap.b32 	%r17729, %r17728, %r17728, 16;
	add.s32 	%r17730, %r17712, %r17729;
	xor.b32  	%r17731, %r17702, %r17730;
	shf.l.wrap.b32 	%r17732, %r17731, %r17731, 12;
	add.s32 	%r17733, %r17727, %r17732;
	xor.b32  	%r17734, %r17729, %r17733;
	shf.l.wrap.b32 	%r17735, %r17734, %r17734, 8;
	add.s32 	%r17736, %r17730, %r17735;
	xor.b32  	%r17737, %r17732, %r17736;
	shf.l.wrap.b32 	%r17738, %r17737, %r17737, 7;
	add.s32 	%r17739, %r17697, %r17714;
	xor.b32  	%r17740, %r17687, %r17739;
	shf.l.wrap.b32 	%r17741, %r17740, %r17740, 16;
	add.s32 	%r17742, %r17676, %r17741;
	xor.b32  	%r17743, %r17714, %r17742;
	shf.l.wrap.b32 	%r17744, %r17743, %r17743, 12;
	add.s32 	%r17745, %r17739, %r17744;
	xor.b32  	%r17746, %r17741, %r17745;
	shf.l.wrap.b32 	%r17747, %r17746, %r17746, 8;
	add.s32 	%r17748, %r17742, %r17747;
	xor.b32  	%r17749, %r17744, %r17748;
	shf.l.wrap.b32 	%r17750, %r17749, %r17749, 7;
	add.s32 	%r17751, %r17709, %r17678;
	xor.b32  	%r17752, %r17699, %r17751;
	shf.l.wrap.b32 	%r17753, %r17752, %r17752, 16;
	add.s32 	%r17754, %r17688, %r17753;
	xor.b32  	%r17755, %r17678, %r17754;
	shf.l.wrap.b32 	%r17756, %r17755, %r17755, 12;
	add.s32 	%r17757, %r17751, %r17756;
	xor.b32  	%r17758, %r17753, %r17757;
	shf.l.wrap.b32 	%r17759, %r17758, %r17758, 8;
	add.s32 	%r17760, %r17754, %r17759;
	xor.b32  	%r17761, %r17756, %r17760;
	shf.l.wrap.b32 	%r17762, %r17761, %r17761, 7;
	add.s32 	%r22610, %r17379, %r17721;
	add.s32 	%r22609, %r17391, %r17733;
	add.s32 	%r22608, %r17403, %r17745;
	add.s32 	%r22607, %r17415, %r17757;
	add.s32 	%r22611, %r22618, %r17762;
	add.s32 	%r22612, %r22617, %r17726;
	add.s32 	%r22613, %r22616, %r17738;
	add.s32 	%r22614, %r22615, %r17750;
	xor.b32  	%r17763, %r17380, 1;
	shf.l.wrap.b32 	%r17764, %r17380, %r17763, 16;
	add.s32 	%r17765, %r22618, %r17764;
	xor.b32  	%r17766, %r22618, %r17765;
	shf.l.wrap.b32 	%r17767, %r17766, %r17766, 12;
	add.s32 	%r17768, %r17380, %r17767;
	xor.b32  	%r17769, %r17764, %r17768;
	shf.l.wrap.b32 	%r17770, %r17769, %r17769, 8;
	add.s32 	%r17771, %r17765, %r17770;
	xor.b32  	%r17772, %r17767, %r17771;
	shf.l.wrap.b32 	%r17773, %r17772, %r17772, 7;
	add.s32 	%r17774, %r17768, %r17402;
	xor.b32  	%r17775, %r17423, %r17774;
	shf.l.wrap.b32 	%r17776, %r17775, %r17775, 16;
	add.s32 	%r17777, %r17412, %r17776;
	xor.b32  	%r17778, %r17402, %r17777;
	shf.l.wrap.b32 	%r17779, %r17778, %r17778, 12;
	add.s32 	%r17780, %r17774, %r17779;
	xor.b32  	%r17781, %r17776, %r17780;
	shf.l.wrap.b32 	%r17782, %r17781, %r17781, 8;
	add.s32 	%r17783, %r17777, %r17782;
	xor.b32  	%r17784, %r17779, %r17783;
	shf.l.wrap.b32 	%r17785, %r17784, %r17784, 7;
	xor.b32  	%r17786, %r17770, %r17439;
	shf.l.wrap.b32 	%r17787, %r17786, %r17786, 16;
	add.s32 	%r17788, %r17424, %r17787;
	xor.b32  	%r17789, %r17414, %r17788;
	shf.l.wrap.b32 	%r17790, %r17789, %r17789, 12;
	add.s32 	%r17791, %r17439, %r17790;
	xor.b32  	%r17792, %r17787, %r17791;
	shf.l.wrap.b32 	%r17793, %r17792, %r17792, 8;
	add.s32 	%r17794, %r17788, %r17793;
	xor.b32  	%r17795, %r17790, %r17794;
	shf.l.wrap.b32 	%r17796, %r17795, %r17795, 7;
	add.s32 	%r17797, %r17771, %r17453;
	xor.b32  	%r17798, %r17426, %r17797;
	shf.l.wrap.b32 	%r17799, %r17798, %r17798, 12;
	add.s32 	%r17800, %r17451, %r17799;
	xor.b32  	%r17801, %r17453, %r17800;
	shf.l.wrap.b32 	%r17802, %r17801, %r17801, 8;
	add.s32 	%r17803, %r17797, %r17802;
	xor.b32  	%r17804, %r17799, %r17803;
	shf.l.wrap.b32 	%r17805, %r17804, %r17804, 7;
	add.s32 	%r17806, %r17421, %r17773;
	xor.b32  	%r17807, %r17411, %r17806;
	shf.l.wrap.b32 	%r17808, %r17807, %r17807, 16;
	add.s32 	%r17809, %r17400, %r17808;
	xor.b32  	%r17810, %r17773, %r17809;
	shf.l.wrap.b32 	%r17811, %r17810, %r17810, 12;
	add.s32 	%r17812, %r17806, %r17811;
	xor.b32  	%r17813, %r17808, %r17812;
	shf.l.wrap.b32 	%r17814, %r17813, %r17813, 8;
	add.s32 	%r17815, %r17809, %r17814;
	xor.b32  	%r17816, %r17811, %r17815;
	shf.l.wrap.b32 	%r17817, %r17816, %r17816, 7;
	add.s32 	%r17818, %r17780, %r17817;
	xor.b32  	%r17819, %r17793, %r17818;
	shf.l.wrap.b32 	%r17820, %r17819, %r17819, 16;
	add.s32 	%r17821, %r17803, %r17820;
	xor.b32  	%r17822, %r17817, %r17821;
	shf.l.wrap.b32 	%r17823, %r17822, %r17822, 12;
	add.s32 	%r17824, %r17818, %r17823;
	xor.b32  	%r17825, %r17820, %r17824;
	shf.l.wrap.b32 	%r17826, %r17825, %r17825, 8;
	add.s32 	%r17827, %r17821, %r17826;
	xor.b32  	%r17828, %r17823, %r17827;
	shf.l.wrap.b32 	%r17829, %r17828, %r17828, 7;
	add.s32 	%r17830, %r17791, %r17785;
	xor.b32  	%r17831, %r17802, %r17830;
	shf.l.wrap.b32 	%r17832, %r17831, %r17831, 16;
	add.s32 	%r17833, %r17815, %r17832;
	xor.b32  	%r17834, %r17785, %r17833;
	shf.l.wrap.b32 	%r17835, %r17834, %r17834, 12;
	add.s32 	%r17836, %r17830, %r17835;
	xor.b32  	%r17837, %r17832, %r17836;
	shf.l.wrap.b32 	%r17838, %r17837, %r17837, 8;
	add.s32 	%r17839, %r17833, %r17838;
	xor.b32  	%r17840, %r17835, %r17839;
	shf.l.wrap.b32 	%r17841, %r17840, %r17840, 7;
	add.s32 	%r17842, %r17800, %r17796;
	xor.b32  	%r17843, %r17814, %r17842;
	shf.l.wrap.b32 	%r17844, %r17843, %r17843, 16;
	add.s32 	%r17845, %r17783, %r17844;
	xor.b32  	%r17846, %r17796, %r17845;
	shf.l.wrap.b32 	%r17847, %r17846, %r17846, 12;
	add.s32 	%r17848, %r17842, %r17847;
	xor.b32  	%r17849, %r17844, %r17848;
	shf.l.wrap.b32 	%r17850, %r17849, %r17849, 8;
	add.s32 	%r17851, %r17845, %r17850;
	xor.b32  	%r17852, %r17847, %r17851;
	shf.l.wrap.b32 	%r17853, %r17852, %r17852, 7;
	add.s32 	%r17854, %r17812, %r17805;
	xor.b32  	%r17855, %r17782, %r17854;
	shf.l.wrap.b32 	%r17856, %r17855, %r17855, 16;
	add.s32 	%r17857, %r17794, %r17856;
	xor.b32  	%r17858, %r17805, %r17857;
	shf.l.wrap.b32 	%r17859, %r17858, %r17858, 12;
	add.s32 	%r17860, %r17854, %r17859;
	xor.b32  	%r17861, %r17856, %r17860;
	shf.l.wrap.b32 	%r17862, %r17861, %r17861, 8;
	add.s32 	%r17863, %r17857, %r17862;
	xor.b32  	%r17864, %r17859, %r17863;
	shf.l.wrap.b32 	%r17865, %r17864, %r17864, 7;
	add.s32 	%r17866, %r17824, %r17841;
	xor.b32  	%r17867, %r17862, %r17866;
	shf.l.wrap.b32 	%r17868, %r17867, %r17867, 16;
	add.s32 	%r17869, %r17851, %r17868;
	xor.b32  	%r17870, %r17841, %r17869;
	shf.l.wrap.b32 	%r17871, %r17870, %r17870, 12;
	add.s32 	%r17872, %r17866, %r17871;
	xor.b32  	%r17873, %r17868, %r17872;
	shf.l.wrap.b32 	%r17874, %r17873, %r17873, 8;
	add.s32 	%r17875, %r17869, %r17874;
	xor.b32  	%r17876, %r17871, %r17875;
	shf.l.wrap.b32 	%r17877, %r17876, %r17876, 7;
	add.s32 	%r17878, %r17836, %r17853;
	xor.b32  	%r17879, %r17826, %r17878;
	shf.l.wrap.b32 	%r17880, %r17879, %r17879, 16;
	add.s32 	%r17881, %r17863, %r17880;
	xor.b32  	%r17882, %r17853, %r17881;
	shf.l.wrap.b32 	%r17883, %r17882, %r17882, 12;
	add.s32 	%r17884, %r17878, %r17883;
	xor.b32  	%r17885, %r17880, %r17884;
	shf.l.wrap.b32 	%r17886, %r17885, %r17885, 8;
	add.s32 	%r17887, %r17881, %r17886;
	xor.b32  	%r17888, %r17883, %r17887;
	shf.l.wrap.b32 	%r17889, %r17888, %r17888, 7;
	add.s32 	%r17890, %r17848, %r17865;
	xor.b32  	%r17891, %r17838, %r17890;
	shf.l.wrap.b32 	%r17892, %r17891, %r17891, 16;
	add.s32 	%r17893, %r17827, %r17892;
	xor.b32  	%r17894, %r17865, %r17893;
	shf.l.wrap.b32 	%r17895, %r17894, %r17894, 12;
	add.s32 	%r17896, %r17890, %r17895;
	xor.b32  	%r17897, %r17892, %r17896;
	shf.l.wrap.b32 	%r17898, %r17897, %r17897, 8;
	add.s32 	%r17899, %r17893, %r17898;
	xor.b32  	%r17900, %r17895, %r17899;
	shf.l.wrap.b32 	%r17901, %r17900, %r17900, 7;
	add.s32 	%r17902, %r17860, %r17829;
	xor.b32  	%r17903, %r17850, %r17902;
	shf.l.wrap.b32 	%r17904, %r17903, %r17903, 16;
	add.s32 	%r17905, %r17839, %r17904;
	xor.b32  	%r17906, %r17829, %r17905;
	shf.l.wrap.b32 	%r17907, %r17906, %r17906, 12;
	add.s32 	%r17908, %r17902, %r17907;
	xor.b32  	%r17909, %r17904, %r17908;
	shf.l.wrap.b32 	%r17910, %r17909, %r17909, 8;
	add.s32 	%r17911, %r17905, %r17910;
	xor.b32  	%r17912, %r17907, %r17911;
	shf.l.wrap.b32 	%r17913, %r17912, %r17912, 7;
	add.s32 	%r17914, %r17872, %r17913;
	xor.b32  	%r17915, %r17886, %r17914;
	shf.l.wrap.b32 	%r17916, %r17915, %r17915, 16;
	add.s32 	%r17917, %r17899, %r17916;
	xor.b32  	%r17918, %r17913, %r17917;
	shf.l.wrap.b32 	%r17919, %r17918, %r17918, 12;
	add.s32 	%r17920, %r17914, %r17919;
	xor.b32  	%r17921, %r17916, %r17920;
	shf.l.wrap.b32 	%r17922, %r17921, %r17921, 8;
	add.s32 	%r17923, %r17917, %r17922;
	xor.b32  	%r17924, %r17919, %r17923;
	shf.l.wrap.b32 	%r17925, %r17924, %r17924, 7;
	add.s32 	%r17926, %r17884, %r17877;
	xor.b32  	%r17927, %r17898, %r17926;
	shf.l.wrap.b32 	%r17928, %r17927, %r17927, 16;
	add.s32 	%r17929, %r17911, %r17928;
	xor.b32  	%r17930, %r17877, %r17929;
	shf.l.wrap.b32 	%r17931, %r17930, %r17930, 12;
	add.s32 	%r17932, %r17926, %r17931;
	xor.b32  	%r17933, %r17928, %r17932;
	shf.l.wrap.b32 	%r17934, %r17933, %r17933, 8;
	add.s32 	%r17935, %r17929, %r17934;
	xor.b32  	%r17936, %r17931, %r17935;
	shf.l.wrap.b32 	%r17937, %r17936, %r17936, 7;
	add.s32 	%r17938, %r17896, %r17889;
	xor.b32  	%r17939, %r17910, %r17938;
	shf.l.wrap.b32 	%r17940, %r17939, %r17939, 16;
	add.s32 	%r17941, %r17875, %r17940;
	xor.b32  	%r17942, %r17889, %r17941;
	shf.l.wrap.b32 	%r17943, %r17942, %r17942, 12;
	add.s32 	%r17944, %r17938, %r17943;
	xor.b32  	%r17945, %r17940, %r17944;
	shf.l.wrap.b32 	%r17946, %r17945, %r17945, 8;
	add.s32 	%r17947, %r17941, %r17946;
	xor.b32  	%r17948, %r17943, %r17947;
	shf.l.wrap.b32 	%r17949, %r17948, %r17948, 7;
	add.s32 	%r17950, %r17908, %r17901;
	xor.b32  	%r17951, %r17874, %r17950;
	shf.l.wrap.b32 	%r17952, %r17951, %r17951, 16;
	add.s32 	%r17953, %r17887, %r17952;
	xor.b32  	%r17954, %r17901, %r17953;
	shf.l.wrap.b32 	%r17955, %r17954, %r17954, 12;
	add.s32 	%r17956, %r17950, %r17955;
	xor.b32  	%r17957, %r17952, %r17956;
	shf.l.wrap.b32 	%r17958, %r17957, %r17957, 8;
	add.s32 	%r17959, %r17953, %r17958;
	xor.b32  	%r17960, %r17955, %r17959;
	shf.l.wrap.b32 	%r17961, %r17960, %r17960, 7;
	add.s32 	%r17962, %r17920, %r17937;
	xor.b32  	%r17963, %r17958, %r17962;
	shf.l.wrap.b32 	%r17964, %r17963, %r17963, 16;
	add.s32 	%r17965, %r17947, %r17964;
	xor.b32  	%r17966, %r17937, %r17965;
	shf.l.wrap.b32 	%r17967, %r17966, %r17966, 12;
	add.s32 	%r17968, %r17962, %r17967;
	xor.b32  	%r17969, %r17964, %r17968;
	shf.l.wrap.b32 	%r17970, %r17969, %r17969, 8;
	add.s32 	%r17971, %r17965, %r17970;
	xor.b32  	%r17972, %r17967, %r17971;
	shf.l.wrap.b32 	%r17973, %r17972, %r17972, 7;
	add.s32 	%r17974, %r17932, %r17949;
	xor.b32  	%r17975, %r17922, %r17974;
	shf.l.wrap.b32 	%r17976, %r17975, %r17975, 16;
	add.s32 	%r17977, %r17959, %r17976;
	xor.b32  	%r17978, %r17949, %r17977;
	shf.l.wrap.b32 	%r17979, %r17978, %r17978, 12;
	add.s32 	%r17980, %r17974, %r17979;
	xor.b32  	%r17981, %r17976, %r17980;
	shf.l.wrap.b32 	%r17982, %r17981, %r17981, 8;
	add.s32 	%r17983, %r17977, %r17982;
	xor.b32  	%r17984, %r17979, %r17983;
	shf.l.wrap.b32 	%r17985, %r17984, %r17984, 7;
	add.s32 	%r17986, %r17944, %r17961;
	xor.b32  	%r17987, %r17934, %r17986;
	shf.l.wrap.b32 	%r17988, %r17987, %r17987, 16;
	add.s32 	%r17989, %r17923, %r17988;
	xor.b32  	%r17990, %r17961, %r17989;
	shf.l.wrap.b32 	%r17991, %r17990, %r17990, 12;
	add.s32 	%r17992, %r17986, %r17991;
	xor.b32  	%r17993, %r17988, %r17992;
	shf.l.wrap.b32 	%r17994, %r17993, %r17993, 8;
	add.s32 	%r17995, %r17989, %r17994;
	xor.b32  	%r17996, %r17991, %r17995;
	shf.l.wrap.b32 	%r17997, %r17996, %r17996, 7;
	add.s32 	%r17998, %r17956, %r17925;
	xor.b32  	%r17999, %r17946, %r17998;
	shf.l.wrap.b32 	%r18000, %r17999, %r17999, 16;
	add.s32 	%r18001, %r17935, %r18000;
	xor.b32  	%r18002, %r17925, %r18001;
	shf.l.wrap.b32 	%r18003, %r18002, %r18002, 12;
	add.s32 	%r18004, %r17998, %r18003;
	xor.b32  	%r18005, %r18000, %r18004;
	shf.l.wrap.b32 	%r18006, %r18005, %r18005, 8;
	add.s32 	%r18007, %r18001, %r18006;
	xor.b32  	%r18008, %r18003, %r18007;
	shf.l.wrap.b32 	%r18009, %r18008, %r18008, 7;
	add.s32 	%r18010, %r17968, %r18009;
	xor.b32  	%r18011, %r17982, %r18010;
	shf.l.wrap.b32 	%r18012, %r18011, %r18011, 16;
	add.s32 	%r18013, %r17995, %r18012;
	xor.b32  	%r18014, %r18009, %r18013;
	shf.l.wrap.b32 	%r18015, %r18014, %r18014, 12;
	add.s32 	%r18016, %r18010, %r18015;
	xor.b32  	%r18017, %r18012, %r18016;
	shf.l.wrap.b32 	%r18018, %r18017, %r18017, 8;
	add.s32 	%r18019, %r17980, %r17973;
	xor.b32  	%r18020, %r17994, %r18019;
	shf.l.wrap.b32 	%r18021, %r18020, %r18020, 16;
	add.s32 	%r18022, %r18007, %r18021;
	xor.b32  	%r18023, %r17973, %r18022;
	shf.l.wrap.b32 	%r18024, %r18023, %r18023, 12;
	add.s32 	%r18025, %r18019, %r18024;
	xor.b32  	%r18026, %r18021, %r18025;
	shf.l.wrap.b32 	%r18027, %r18026, %r18026, 8;
	add.s32 	%r18028, %r18022, %r18027;
	xor.b32  	%r18029, %r18024, %r18028;
	shf.l.wrap.b32 	%r18030, %r18029, %r18029, 7;
	add.s32 	%r18031, %r17992, %r17985;
	xor.b32  	%r18032, %r18006, %r18031;
	shf.l.wrap.b32 	%r18033, %r18032, %r18032, 16;
	add.s32 	%r18034, %r17971, %r18033;
	xor.b32  	%r18035, %r17985, %r18034;
	shf.l.wrap.b32 	%r18036, %r18035, %r18035, 12;
	add.s32 	%r18037, %r18031, %r18036;
	xor.b32  	%r18038, %r18033, %r18037;
	shf.l.wrap.b32 	%r18039, %r18038, %r18038, 8;
	add.s32 	%r18040, %r18034, %r18039;
	xor.b32  	%r18041, %r18036, %r18040;
	shf.l.wrap.b32 	%r18042, %r18041, %r18041, 7;
	add.s32 	%r18043, %r18004, %r17997;
	xor.b32  	%r18044, %r17970, %r18043;
	shf.l.wrap.b32 	%r18045, %r18044, %r18044, 16;
	add.s32 	%r18046, %r17983, %r18045;
	xor.b32  	%r18047, %r17997, %r18046;
	shf.l.wrap.b32 	%r18048, %r18047, %r18047, 12;
	add.s32 	%r18049, %r18043, %r18048;
	xor.b32  	%r18050, %r18045, %r18049;
	shf.l.wrap.b32 	%r18051, %r18050, %r18050, 8;
	add.s32 	%r18052, %r18046, %r18051;
	add.s32 	%r18053, %r18016, %r18030;
	xor.b32  	%r18054, %r18051, %r18053;
	shf.l.wrap.b32 	%r18055, %r18054, %r18054, 16;
	add.s32 	%r18056, %r18040, %r18055;
	xor.b32  	%r18057, %r18030, %r18056;
	shr.u32 	%r18058, %r18057, 20;
	add.s32 	%r18059, %r18053, %r18058;
	add.s32 	%r18060, %r18025, %r18042;
	xor.b32  	%r18061, %r18018, %r18060;
	shf.l.wrap.b32 	%r18062, %r18061, %r18061, 16;
	add.s32 	%r18063, %r18052, %r18062;
	xor.b32  	%r18064, %r18042, %r18063;
	shr.u32 	%r18065, %r18064, 20;
	add.s32 	%r18066, %r18060, %r18065;
	add.s32 	%r18067, %r17379, %r18059;
	add.s32 	%r18068, %r17391, %r18066;
	not.b32 	%r18069, %r22606;
	add.s32 	%r18070, %r1389, %r18069;
	mov.u32 	%r18071, %ctaid.x;
	shl.b32 	%r18072, %r18071, 11;
	mov.u32 	%r18073, %tid.x;
	and.b32  	%r18074, %r18073, 31;
	or.b32  	%r18075, %r18072, %r18074;
	shl.b32 	%r18076, %r18073, 3;
	and.b32  	%r18077, %r18076, 7936;
	add.s32 	%r18078, %r22408, %r18077;
	add.s32 	%r18079, %r18075, %r18078;
	shr.u32 	%r18080, %r18079, %r18070;
	and.b32  	%r18081, %r18080, 1;
	setp.eq.b32 	%p168, %r18081, 1;
	selp.b32 	%r18082, %r18068, %r18067, %p168;
	cvt.u16.u32 	%rs272, %r18082;
	and.b16  	%rs370, %rs272, 1;
	and.b16  	%rs273, %rs368, 255;
	setp.ne.s16 	%p169, %rs273, 1;
	@%p169 bra 	$L__BB2_186;
	ld.param.u64 	%rd275, [fused_batch_pir_kernel_4_param_1];
	not.b32 	%r18083, %r22606;
	add.s32 	%r18084, %r1389, %r18083;
	mov.u32 	%r18085, %ctaid.x;
	shl.b32 	%r18086, %r18085, 11;
	mov.u32 	%r18087, %tid.x;
	and.b32  	%r18088, %r18087, 31;
	or.b32  	%r18089, %r18086, %r18088;
	shl.b32 	%r18090, %r18087, 3;
	and.b32  	%r18091, %r18090, 7936;
	add.s32 	%r18092, %r22408, %r18091;
	add.s32 	%r18093, %r18089, %r18092;
	shr.u32 	%r18094, %r18093, %r18084;
	and.b32  	%r18095, %r18094, 1;
	setp.eq.b32 	%p170, %r18095, 1;
	cvt.s64.s32 	%rd160, %r22606;
	cvta.to.global.u64 	%rd161, %rd275;
	mul.wide.s32 	%rd162, %r22606, 16;
	add.s64 	%rd163, %rd161, %rd162;
	ld.global.u32 	%r18096, [%rd163+3924];
	selp.b32 	%r18097, %r22611, %r22610, %p170;
	xor.b32  	%r18098, %r18097, %r18096;
	selp.b32 	%r18099, %r22612, %r22609, %p170;
	selp.b32 	%r22610, %r22610, %r18098, %p170;
	selp.b32 	%r22611, %r18098, %r22611, %p170;
	ld.global.u32 	%r18100, [%rd163+3928];
	xor.b32  	%r18101, %r18099, %r18100;
	selp.b32 	%r18102, %r22613, %r22608, %p170;
	selp.b32 	%r22609, %r22609, %r18101, %p170;
	selp.b32 	%r22612, %r18101, %r22612, %p170;
	ld.global.u32 	%r18103, [%rd163+3932];
	xor.b32  	%r18104, %r18102, %r18103;
	selp.b32 	%r18105, %r22614, %r22607, %p170;
	selp.b32 	%r22608, %r22608, %r18104, %p170;
	selp.b32 	%r22613, %r18104, %r22613, %p170;
	ld.global.u32 	%r18106, [%rd163+3936];
	xor.b32  	%r18107, %r18105, %r18106;
	selp.b64 	%rd164, 445, 420, %p170;
	selp.b32 	%r22607, %r22607, %r18107, %p170;
	selp.b32 	%r22614, %r18107, %r22614, %p170;
	add.s64 	%rd165, %rd164, %rd160;
	add.s64 	%rd166, %rd161, %rd165;
	ld.global.u8 	%rs274, [%rd166+3904];
	xor.b16  	%rs370, %rs274, %rs370;
$L__BB2_186:
	not.b32 	%r18108, %r22606;
	add.s32 	%r18109, %r1389, %r18108;
	mov.u32 	%r18110, %ctaid.x;
	shl.b32 	%r18111, %r18110, 11;
	mov.u32 	%r18112, %tid.x;
	and.b32  	%r18113, %r18112, 31;
	or.b32  	%r18114, %r18111, %r18113;
	shl.b32 	%r18115, %r18112, 3;
	and.b32  	%r18116, %r18115, 7936;
	add.s32 	%r18117, %r22408, %r18116;
	add.s32 	%r18118, %r18114, %r18117;
	shr.u32 	%r18119, %r18118, %r18109;
	and.b32  	%r18120, %r18119, 1;
	setp.eq.b32 	%p171, %r18120, 1;
	selp.b32 	%r22618, %r22611, %r22610, %p171;
	selp.b32 	%r22617, %r22612, %r22609, %p171;
	selp.b32 	%r22616, %r22613, %r22608, %p171;
	selp.b32 	%r22615, %r22614, %r22607, %p171;
	add.s32 	%r22606, %r22606, 1;
	setp.lt.u32 	%p172, %r22606, %r1389;
	mov.u16 	%rs368, %rs370;
	@%p172 bra 	$L__BB2_184;
$L__BB2_187:
	and.b16  	%rs275, %rs370, 255;
	setp.ne.s16 	%p173, %rs275, 1;
	@%p173 bra 	$L__BB2_189;
	ld.param.u64 	%rd276, [fused_batch_pir_kernel_4_param_1];
	cvta.to.global.u64 	%rd167, %rd276;
	ld.global.u32 	%r18121, [%rd167+4376];
	xor.b32  	%r22618, %r22618, %r18121;
$L__BB2_189:
	@%p173 bra 	$L__BB2_191;
	ld.param.u64 	%rd277, [fused_batch_pir_kernel_4_param_1];
	cvta.to.global.u64 	%rd168, %rd277;
	ld.global.u32 	%r18122, [%rd168+4380];
	xor.b32  	%r22617, %r22617, %r18122;
$L__BB2_191:
	@%p173 bra 	$L__BB2_193;
	ld.param.u64 	%rd278, [fused_batch_pir_kernel_4_param_1];
	cvta.to.global.u64 	%rd169, %rd278;
	ld.global.u32 	%r18123, [%rd169+4384];
	xor.b32  	%r22616, %r22616, %r18123;
$L__BB2_193:
	@%p173 bra 	$L__BB2_195;
	ld.param.u64 	%rd279, [fused_batch_pir_kernel_4_param_1];
	cvta.to.global.u64 	%rd170, %rd279;
	ld.global.u32 	%r18124, [%rd170+4388];
	xor.b32  	%r22615, %r22615, %r18124;
$L__BB2_195:
	ld.param.u32 	%r21812, [fused_batch_pir_kernel_4_param_4];
	mov.u32 	%r18126, %ctaid.x;
	shl.b32 	%r18127, %r18126, 11;
	mov.u32 	%r18128, %tid.x;
	and.b32  	%r18129, %r18128, 31;
	or.b32  	%r18130, %r18127, %r18129;
	shl.b32 	%r18131, %r18128, 3;
	and.b32  	%r18132, %r18131, 7936;
	add.s32 	%r18133, %r22408, %r18132;
	add.s32 	%r18134, %r18130, %r18133;
	setp.ge.s32 	%p177, %r18134, %r21812;
	mov.b32 	%r22639, 0;
	mov.u32 	%r22640, %r22639;
	mov.u32 	%r22641, %r22639;
	mov.u32 	%r22642, %r22639;
	@%p177 bra 	$L__BB2_209;
	ld.param.u64 	%rd280, [fused_batch_pir_kernel_4_param_1];
	cvta.to.global.u64 	%rd171, %rd280;
	ld.global.u8 	%rs279, [%rd171+4409];
	max.u16 	%rs280, %rs279, 11;
	cvt.u32.u16 	%r18135, %rs280;
	add.s32 	%r22630, %r18135, -11;
	ld.shared.u32 	%r22642, [s_mem+49524];
	ld.shared.v2.u32 	{%r22641, %r22640}, [s_mem+49528];
	ld.shared.u32 	%r22639, [s_mem+49536];
	ld.shared.u8 	%rs373, [s_mem+49540];
	cvt.u32.u16 	%r1444, %rs279;
	setp.ge.u32 	%p178, %r22630, %r1444;
	@%p178 bra 	$L__BB2_201;
	mov.u16 	%rs371, %rs373;
$L__BB2_198:
	ld.const.u32 	%r18136, [CHACHA_CONSTANTS];
	add.s32 	%r18137, %r18136, %r22642;
	shf.l.wrap.b32 	%r18138, %r18137, %r18137, 16;
	add.s32 	%r18139, %r22642, %r18138;
	xor.b32  	%r18140, %r22642, %r18139;
	shf.l.wrap.b32 	%r18141, %r18140, %r18140, 12;
	add.s32 	%r18142, %r18137, %r18141;
	xor.b32  	%r18143, %r18138, %r18142;
	shf.l.wrap.b32 	%r18144, %r18143, %r18143, 8;
	add.s32 	%r18145, %r18139, %r18144;
	xor.b32  	%r18146, %r18141, %r18145;
	shf.l.wrap.b32 	%r18147, %r18146, %r18146, 7;
	ld.const.u32 	%r18148, [CHACHA_CONSTANTS+4];
	add.s32 	%r18149, %r18148, %r22641;
	shf.l.wrap.b32 	%r18150, %r18149, %r18149, 16;
	add.s32 	%r18151, %r22641, %r18150;
	xor.b32  	%r18152, %r22641, %r18151;
	shf.l.wrap.b32 	%r18153, %r18152, %r18152, 12;
	add.s32 	%r18154, %r18149, %r18153;
	xor.b32  	%r18155, %r18150, %r18154;
	shf.l.wrap.b32 	%r18156, %r18155, %r18155, 8;
	add.s32 	%r18157, %r18151, %r18156;
	xor.b32  	%r18158, %r18153, %r18157;
	shf.l.wrap.b32 	%r18159, %r18158, %r18158, 7;
	ld.const.u32 	%r18160, [CHACHA_CONSTANTS+8];
	add.s32 	%r18161, %r18160, %r22640;
	shf.l.wrap.b32 	%r18162, %r18161, %r18161, 16;
	add.s32 	%r18163, %r22640, %r18162;
	xor.b32  	%r18164, %r22640, %r18163;
	shf.l.wrap.b32 	%r18165, %r18164, %r18164, 12;
	add.s32 	%r18166, %r18161, %r18165;
	xor.b32  	%r18167, %r18162, %r18166;
	shf.l.wrap.b32 	%r18168, %r18167, %r18167, 8;
	add.s32 	%r18169, %r18163, %r18168;
	xor.b32  	%r18170, %r18165, %r18169;
	shf.l.wrap.b32 	%r18171, %r18170, %r18170, 7;
	ld.const.u32 	%r18172, [CHACHA_CONSTANTS+12];
	add.s32 	%r18173, %r18172, %r22639;
	shf.l.wrap.b32 	%r18174, %r18173, %r18173, 16;
	add.s32 	%r18175, %r22639, %r18174;
	xor.b32  	%r18176, %r22639, %r18175;
	shf.l.wrap.b32 	%r18177, %r18176, %r18176, 12;
	add.s32 	%r18178, %r18173, %r18177;
	xor.b32  	%r18179, %r18174, %r18178;
	shf.l.wrap.b32 	%r18180, %r18179, %r18179, 8;
	add.s32 	%r18181, %r18175, %r18180;
	xor.b32  	%r18182, %r18177, %r18181;
	shf.l.wrap.b32 	%r18183, %r18182, %r18182, 7;
	add.s32 	%r18184, %r18142, %r18159;
	xor.b32  	%r18185, %r18180, %r18184;
	shf.l.wrap.b32 	%r18186, %r18185, %r18185, 16;
	add.s32 	%r18187, %r18169, %r18186;
	xor.b32  	%r18188, %r18159, %r18187;
	shf.l.wrap.b32 	%r18189, %r18188, %r18188, 12;
	add.s32 	%r18190, %r18184, %r18189;
	xor.b32  	%r18191, %r18186, %r18190;
	shf.l.wrap.b32 	%r18192, %r18191, %r18191, 8;
	add.s32 	%r18193, %r18187, %r18192;
	xor.b32  	%r18194, %r18189, %r18193;
	shf.l.wrap.b32 	%r18195, %r18194, %r18194, 7;
	add.s32 	%r18196, %r18154, %r18171;
	xor.b32  	%r18197, %r18144, %r18196;
	shf.l.wrap.b32 	%r18198, %r18197, %r18197, 16;
	add.s32 	%r18199, %r18181, %r18198;
	xor.b32  	%r18200, %r18171, %r18199;
	shf.l.wrap.b32 	%r18201, %r18200, %r18200, 12;
	add.s32 	%r18202, %r18196, %r18201;
	xor.b32  	%r18203, %r18198, %r18202;
	shf.l.wrap.b32 	%r18204, %r18203, %r18203, 8;
	add.s32 	%r18205, %r18199, %r18204;
	xor.b32  	%r18206, %r18201, %r18205;
	shf.l.wrap.b32 	%r18207, %r18206, %r18206, 7;
	add.s32 	%r18208, %r18166, %r18183;
	xor.b32  	%r18209, %r18156, %r18208;
	shf.l.wrap.b32 	%r18210, %r18209, %r18209, 16;
	add.s32 	%r18211, %r18145, %r18210;
	xor.b32  	%r18212, %r18183, %r18211;
	shf.l.wrap.b32 	%r18213, %r18212, %r18212, 12;
	add.s32 	%r18214, %r18208, %r18213;
	xor.b32  	%r18215, %r18210, %r18214;
	shf.l.wrap.b32 	%r18216, %r18215, %r18215, 8;
	add.s32 	%r18217, %r18211, %r18216;
	xor.b32  	%r18218, %r18213, %r18217;
	shf.l.wrap.b32 	%r18219, %r18218, %r18218, 7;
	add.s32 	%r18220, %r18178, %r18147;
	xor.b32  	%r18221, %r18168, %r18220;
	shf.l.wrap.b32 	%r18222, %r18221, %r18221, 16;
	add.s32 	%r18223, %r18157, %r18222;
	xor.b32  	%r18224, %r18147, %r18223;
	shf.l.wrap.b32 	%r18225, %r18224, %r18224, 12;
	add.s32 	%r18226, %r18220, %r18225;
	xor.b32  	%r18227, %r18222, %r18226;
	shf.l.wrap.b32 	%r18228, %r18227, %r18227, 8;
	add.s32 	%r18229, %r18223, %r18228;
	xor.b32  	%r18230, %r18225, %r18229;
	shf.l.wrap.b32 	%r18231, %r18230, %r18230, 7;
	add.s32 	%r18232, %r18190, %r18231;
	xor.b32  	%r18233, %r18204, %r18232;
	shf.l.wrap.b32 	%r18234, %r18233, %r18233, 16;
	add.s32 	%r18235, %r18217, %r18234;
	xor.b32  	%r18236, %r18231, %r18235;
	shf.l.wrap.b32 	%r18237, %r18236, %r18236, 12;
	add.s32 	%r18238, %r18232, %r18237;
	xor.b32  	%r18239, %r18234, %r18238;
	shf.l.wrap.b32 	%r18240, %r18239, %r18239, 8;
	add.s32 	%r18241, %r18235, %r18240;
	xor.b32  	%r18242, %r18237, %r18241;
	shf.l.wrap.b32 	%r18243, %r18242, %r18242, 7;
	add.s32 	%r18244, %r18202, %r18195;
	xor.b32  	%r18245, %r18216, %r18244;
	shf.l.wrap.b32 	%r18246, %r18245, %r18245, 16;
	add.s32 	%r18247, %r18229, %r18246;
	xor.b32  	%r18248, %r18195, %r18247;
	shf.l.wrap.b32 	%r18249, %r18248, %r18248, 12;
	add.s32 	%r18250, %r18244, %r18249;
	xor.b32  	%r18251, %r18246, %r18250;
	shf.l.wrap.b32 	%r18252, %r18251, %r18251, 8;
	add.s32 	%r18253, %r18247, %r18252;
	xor.b32  	%r18254, %r18249, %r18253;
	shf.l.wrap.b32 	%r18255, %r18254, %r18254, 7;
	add.s32 	%r18256, %r18214, %r18207;
	xor.b32  	%r18257, %r18228, %r18256;
	shf.l.wrap.b32 	%r18258, %r18257, %r18257, 16;
	add.s32 	%r18259, %r18193, %r18258;
	xor.b32  	%r18260, %r18207, %r18259;
	shf.l.wrap.b32 	%r18261, %r18260, %r18260, 12;
	add.s32 	%r18262, %r18256, %r18261;
	xor.b32  	%r18263, %r18258, %r18262;
	shf.l.wrap.b32 	%r18264, %r18263, %r18263, 8;
	add.s32 	%r18265, %r18259, %r18264;
	xor.b32  	%r18266, %r18261, %r18265;
	shf.l.wrap.b32 	%r18267, %r18266, %r18266, 7;
	add.s32 	%r18268, %r18226, %r18219;
	xor.b32  	%r18269, %r18192, %r18268;
	shf.l.wrap.b32 	%r18270, %r18269, %r18269, 16;
	add.s32 	%r18271, %r18205, %r18270;
	xor.b32  	%r18272, %r18219, %r18271;
	shf.l.wrap.b32 	%r18273, %r18272, %r18272, 12;
	add.s32 	%r18274, %r18268, %r18273;
	xor.b32  	%r18275, %r18270, %r18274;
	shf.l.wrap.b32 	%r18276, %r18275, %r18275, 8;
	add.s32 	%r18277, %r18271, %r18276;
	xor.b32  	%r18278, %r18273, %r18277;
	shf.l.wrap.b32 	%r18279, %r18278, %r18278, 7;
	add.s32 	%r18280, %r18238, %r18255;
	xor.b32  	%r18281, %r18276, %r18280;
	shf.l.wrap.b32 	%r18282, %r18281, %r18281, 16;
	add.s32 	%r18283, %r18265, %r18282;
	xor.b32  	%r18284, %r18255, %r18283;
	shf.l.wrap.b32 	%r18285, %r18284, %r18284, 12;
	add.s32 	%r18286, %r18280, %r18285;
	xor.b32  	%r18287, %r18282, %r18286;
	shf.l.wrap.b32 	%r18288, %r18287, %r18287, 8;
	add.s32 	%r18289, %r18283, %r18288;
	xor.b32  	%r18290, %r18285, %r18289;
	shf.l.wrap.b32 	%r18291, %r18290, %r18290, 7;
	add.s32 	%r18292, %r18250, %r18267;
	xor.b32  	%r18293, %r18240, %r18292;
	shf.l.wrap.b32 	%r18294, %r18293, %r18293, 16;
	add.s32 	%r18295, %r18277, %r18294;
	xor.b32  	%r18296, %r18267, %r18295;
	shf.l.wrap.b32 	%r18297, %r18296, %r18296, 12;
	add.s32 	%r18298, %r18292, %r18297;
	xor.b32  	%r18299, %r18294, %r18298;
	shf.l.wrap.b32 	%r18300, %r18299, %r18299, 8;
	add.s32 	%r18301, %r18295, %r18300;
	xor.b32  	%r18302, %r18297, %r18301;
	shf.l.wrap.b32 	%r18303, %r18302, %r18302, 7;
	add.s32 	%r18304, %r18262, %r18279;
	xor.b32  	%r18305, %r18252, %r18304;
	shf.l.wrap.b32 	%r18306, %r18305, %r18305, 16;
	add.s32 	%r18307, %r18241, %r18306;
	xor.b32  	%r18308, %r18279, %r18307;
	shf.l.wrap.b32 	%r18309, %r18308, %r18308, 12;
	add.s32 	%r18310, %r18304, %r18309;
	xor.b32  	%r18311, %r18306, %r18310;
	shf.l.wrap.b32 	%r18312, %r18311, %r18311, 8;
	add.s32 	%r18313, %r18307, %r18312;
	xor.b32  	%r18314, %r18309, %r18313;
	shf.l.wrap.b32 	%r18315, %r18314, %r18314, 7;
	add.s32 	%r18316, %r18274, %r18243;
	xor.b32  	%r18317, %r18264, %r18316;
	shf.l.wrap.b32 	%r18318, %r18317, %r18317, 16;
	add.s32 	%r18319, %r18253, %r18318;
	xor.b32  	%r18320, %r18243, %r18319;
	shf.l.wrap.b32 	%r18321, %r18320, %r18320, 12;
	add.s32 	%r18322, %r18316, %r18321;
	xor.b32  	%r18323, %r18318, %r18322;
	shf.l.wrap.b32 	%r18324, %r18323, %r18323, 8;
	add.s32 	%r18325, %r18319, %r18324;
	xor.b32  	%r18326, %r18321, %r18325;
	shf.l.wrap.b32 	%r18327, %r18326, %r18326, 7;
	add.s32 	%r18328, %r18286, %r18327;
	xor.b32  	%r18329, %r18300, %r18328;
	shf.l.wrap.b32 	%r18330, %r18329, %r18329, 16;
	add.s32 	%r18331, %r18313, %r18330;
	xor.b32  	%r18332, %r18327, %r18331;
	shf.l.wrap.b32 	%r18333, %r18332, %r18332, 12;
	add.s32 	%r18334, %r18328, %r18333;
	xor.b32  	%r18335, %r18330, %r18334;
	shf.l.wrap.b32 	%r18336, %r18335, %r18335, 8;
	add.s32 	%r18337, %r18331, %r18336;
	xor.b32  	%r18338, %r18333, %r18337;
	shf.l.wrap.b32 	%r18339, %r18338, %r18338, 7;
	add.s32 	%r18340, %r18298, %r18291;
	xor.b32  	%r18341, %r18312, %r18340;
	shf.l.wrap.b32 	%r18342, %r18341, %r18341, 16;
	add.s32 	%r18343, %r18325, %r18342;
	xor.b32  	%r18344, %r18291, %r18343;
	shf.l.wrap.b32 	%r18345, %r18344, %r18344, 12;
	add.s32 	%r18346, %r18340, %r18345;
	xor.b32  	%r18347, %r18342, %r18346;
	shf.l.wrap.b32 	%r18348, %r18347, %r18347, 8;
	add.s32 	%r18349, %r18343, %r18348;
	xor.b32  	%r18350, %r18345, %r18349;
	shf.l.wrap.b32 	%r18351, %r18350, %r18350, 7;
	add.s32 	%r18352, %r18310, %r18303;
	xor.b32  	%r18353, %r18324, %r18352;
	shf.l.wrap.b32 	%r18354, %r18353, %r18353, 16;
	add.s32 	%r18355, %r18289, %r18354;
	xor.b32  	%r18356, %r18303, %r18355;
	shf.l.wrap.b32 	%r18357, %r18356, %r18356, 12;
	add.s32 	%r18358, %r18352, %r18357;
	xor.b32  	%r18359, %r18354, %r18358;
	shf.l.wrap.b32 	%r18360, %r18359, %r18359, 8;
	add.s32 	%r18361, %r18355, %r18360;
	xor.b32  	%r18362, %r18357, %r18361;
	shf.l.wrap.b32 	%r18363, %r18362, %r18362, 7;
	add.s32 	%r18364, %r18322, %r18315;
	xor.b32  	%r18365, %r18288, %r18364;
	shf.l.wrap.b32 	%r18366, %r18365, %r18365, 16;
	add.s32 	%r18367, %r18301, %r18366;
	xor.b32  	%r18368, %r18315, %r18367;
	shf.l.wrap.b32 	%r18369, %r18368, %r18368, 12;
	add.s32 	%r18370, %r18364, %r18369;
	xor.b32  	%r18371, %r18366, %r18370;
	shf.l.wrap.b32 	%r18372, %r18371, %r18371, 8;
	add.s32 	%r18373, %r18367, %r18372;
	xor.b32  	%r18374, %r18369, %r18373;
	shf.l.wrap.b32 	%r18375, %r18374, %r18374, 7;
	add.s32 	%r18376, %r18334, %r18351;
	xor.b32  	%r18377, %r18372, %r18376;
	shf.l.wrap.b32 	%r18378, %r18377, %r18377, 16;
	add.s32 	%r18379, %r18361, %r18378;
	xor.b32  	%r18380, %r18351, %r18379;
	shf.l.wrap.b32 	%r18381, %r18380, %r18380, 12;
	add.s32 	%r18382, %r18376, %r18381;
	xor.b32  	%r18383, %r18378, %r18382;
	shf.l.wrap.b32 	%r18384, %r18383, %r18383, 8;
	add.s32 	%r18385, %r18379, %r18384;
	xor.b32  	%r18386, %r18381, %r18385;
	shf.l.wrap.b32 	%r18387, %r18386, %r18386, 7;
	add.s32 	%r18388, %r18346, %r18363;
	xor.b32  	%r18389, %r18336, %r18388;
	shf.l.wrap.b32 	%r18390, %r18389, %r18389, 16;
	add.s32 	%r18391, %r18373, %r18390;
	xor.b32  	%r18392, %r18363, %r18391;
	shf.l.wrap.b32 	%r18393, %r18392, %r18392, 12;
	add.s32 	%r18394, %r18388, %r18393;
	xor.b32  	%r18395, %r18390, %r18394;
	shf.l.wrap.b32 	%r18396, %r18395, %r18395, 8;
	add.s32 	%r18397, %r18391, %r18396;
	xor.b32  	%r18398, %r18393, %r18397;
	shf.l.wrap.b32 	%r18399, %r18398, %r18398, 7;
	add.s32 	%r18400, %r18358, %r18375;
	xor.b32  	%r18401, %r18348, %r18400;
	shf.l.wrap.b32 	%r18402, %r18401, %r18401, 16;
	add.s32 	%r18403, %r18337, %r18402;
	xor.b32  	%r18404, %r18375, %r18403;
	shf.l.wrap.b32 	%r18405, %r18404, %r18404, 12;
	add.s32 	%r18406, %r18400, %r18405;
	xor.b32  	%r18407, %r18402, %r18406;
	shf.l.wrap.b32 	%r18408, %r18407, %r18407, 8;
	add.s32 	%r18409, %r18403, %r18408;
	xor.b32  	%r18410, %r18405, %r18409;
	shf.l.wrap.b32 	%r18411, %r18410, %r18410, 7;
	add.s32 	%r18412, %r18370, %r18339;
	xor.b32  	%r18413, %r18360, %r18412;
	shf.l.wrap.b32 	%r18414, %r18413, %r18413, 16;
	add.s32 	%r18415, %r18349, %r18414;
	xor.b32  	%r18416, %r18339, %r18415;
	shf.l.wrap.b32 	%r18417, %r18416, %r18416, 12;
	add.s32 	%r18418, %r18412, %r18417;
	xor.b32  	%r18419, %r18414, %r18418;
	shf.l.wrap.b32 	%r18420, %r18419, %r18419, 8;
	add.s32 	%r18421, %r18415, %r18420;
	xor.b32  	%r18422, %r18417, %r18421;
	shf.l.wrap.b32 	%r18423, %r18422, %r18422, 7;
	add.s32 	%r18424, %r18382, %r18423;
	xor.b32  	%r18425, %r18396, %r18424;
	shf.l.wrap.b32 	%r18426, %r18425, %r18425, 16;
	add.s32 	%r18427, %r18409, %r18426;
	xor.b32  	%r18428, %r18423, %r18427;
	shf.l.wrap.b32 	%r18429, %r18428, %r18428, 12;
	add.s32 	%r18430, %r18424, %r18429;
	xor.b32  	%r18431, %r18426, %r18430;
	shf.l.wrap.b32 	%r18432, %r18431, %r18431, 8;
	add.s32 	%r18433, %r18427, %r18432;
	xor.b32  	%r18434, %r18429, %r18433;
	shf.l.wrap.b32 	%r18435, %r18434, %r18434, 7;
	add.s32 	%r18436, %r18394, %r18387;
	xor.b32  	%r18437, %r18408, %r18436;
	shf.l.wrap.b32 	%r18438, %r18437, %r18437, 16;
	add.s32 	%r18439, %r18421, %r18438;
	xor.b32  	%r18440, %r18387, %r18439;
	shf.l.wrap.b32 	%r18441, %r18440, %r18440, 12;
	add.s32 	%r18442, %r18436, %r18441;
	xor.b32  	%r18443, %r18438, %r18442;
	shf.l.wrap.b32 	%r18444, %r18443, %r18443, 8;
	add.s32 	%r18445, %r18439, %r18444;
	xor.b32  	%r18446, %r18441, %r18445;
	shf.l.wrap.b32 	%r18447, %r18446, %r18446, 7;
	add.s32 	%r18448, %r18406, %r18399;
	xor.b32  	%r18449, %r18420, %r18448;
	shf.l.wrap.b32 	%r18450, %r18449, %r18449, 16;
	add.s32 	%r18451, %r18385, %r18450;
	xor.b32  	%r18452, %r18399, %r18451;
	shf.l.wrap.b32 	%r18453, %r18452, %r18452, 12;
	add.s32 	%r18454, %r18448, %r18453;
	xor.b32  	%r18455, %r18450, %r18454;
	shf.l.wrap.b32 	%r18456, %r18455, %r18455, 8;
	add.s32 	%r18457, %r18451, %r18456;
	xor.b32  	%r18458, %r18453, %r18457;
	shf.l.wrap.b32 	%r18459, %r18458, %r18458, 7;
	add.s32 	%r18460, %r18418, %r18411;
	xor.b32  	%r18461, %r18384, %r18460;
	shf.l.wrap.b32 	%r18462, %r18461, %r18461, 16;
	add.s32 	%r18463, %r18397, %r18462;
	xor.b32  	%r18464, %r18411, %r18463;
	shf.l.wrap.b32 	%r18465, %r18464, %r18464, 12;
	add.s32 	%r18466, %r18460, %r18465;
	xor.b32  	%r18467, %r18462, %r18466;
	shf.l.wrap.b32 	%r18468, %r18467, %r18467, 8;
	add.s32 	%r18469, %r18463, %r18468;
	xor.b32  	%r18470, %r18465, %r18469;
	shf.l.wrap.b32 	%r18471, %r18470, %r18470, 7;
	add.s32 	%r18472, %r18430, %r18447;
	xor.b32  	%r18473, %r18468, %r18472;
	shf.l.wrap.b32 	%r18474, %r18473, %r18473, 16;
	add.s32 	%r18475, %r18457, %r18474;
	xor.b32  	%r18476, %r18447, %r18475;
	shf.l.wrap.b32 	%r18477, %r18476, %r18476, 12;
	add.s32 	%r18478, %r18472, %r18477;
	xor.b32  	%r18479, %r18474, %r18478;
	shf.l.wrap.b32 	%r18480, %r18479, %r18479, 8;
	add.s32 	%r18481, %r18475, %r18480;
	xor.b32  	%r18482, %r18477, %r18481;
	shf.l.wrap.b32 	%r18483, %r18482, %r18482, 7;
	add.s32 	%r18484, %r18442, %r18459;
	xor.b32  	%r18485, %r18432, %r18484;
	shf.l.wrap.b32 	%r18486, %r18485, %r18485, 16;
	add.s32 	%r18487, %r18469, %r18486;
	xor.b32  	%r18488, %r18459, %r18487;
	shf.l.wrap.b32 	%r18489, %r18488, %r18488, 12;
	add.s32 	%r18490, %r18484, %r18489;
	xor.b32  	%r18491, %r18486, %r18490;
	shf.l.wrap.b32 	%r18492, %r18491, %r18491, 8;
	add.s32 	%r18493, %r18487, %r18492;
	xor.b32  	%r18494, %r18489, %r18493;
	shf.l.wrap.b32 	%r18495, %r18494, %r18494, 7;
	add.s32 	%r18496, %r18454, %r18471;
	xor.b32  	%r18497, %r18444, %r18496;
	shf.l.wrap.b32 	%r18498, %r18497, %r18497, 16;
	add.s32 	%r18499, %r18433, %r18498;
	xor.b32  	%r18500, %r18471, %r18499;
	shf.l.wrap.b32 	%r18501, %r18500, %r18500, 12;
	add.s32 	%r18502, %r18496, %r18501;
	xor.b32  	%r18503, %r18498, %r18502;
	shf.l.wrap.b32 	%r18504, %r18503, %r18503, 8;
	add.s32 	%r18505, %r18499, %r18504;
	xor.b32  	%r18506, %r18501, %r18505;
	shf.l.wrap.b32 	%r18507, %r18506, %r18506, 7;
	add.s32 	%r18508, %r18466, %r18435;
	xor.b32  	%r18509, %r18456, %r18508;
	shf.l.wrap.b32 	%r18510, %r18509, %r18509, 16;
	add.s32 	%r18511, %r18445, %r18510;
	xor.b32  	%r18512, %r18435, %r18511;
	shf.l.wrap.b32 	%r18513, %r18512, %r18512, 12;
	add.s32 	%r18514, %r18508, %r18513;
	xor.b32  	%r18515, %r18510, %r18514;
	shf.l.wrap.b32 	%r18516, %r18515, %r18515, 8;
	add.s32 	%r18517, %r18511, %r18516;
	xor.b32  	%r18518, %r18513, %r18517;
	shf.l.wrap.b32 	%r18519, %r18518, %r18518, 7;
	add.s32 	%r22634, %r18136, %r18478;
	add.s32 	%r22633, %r18148, %r18490;
	add.s32 	%r22632, %r18160, %r18502;
	add.s32 	%r22631, %r18172, %r18514;
	add.s32 	%r22635, %r22642, %r18519;
	add.s32 	%r22636, %r22641, %r18483;
	add.s32 	%r22637, %r22640, %r18495;
	add.s32 	%r22638, %r22639, %r18507;
	xor.b32  	%r18520, %r18137, 1;
	shf.l.wrap.b32 	%r18521, %r18137, %r18520, 16;
	add.s32 	%r18522, %r22642, %r18521;
	xor.b32  	%r18523, %r22642, %r18522;
	shf.l.wrap.b32 	%r18524, %r18523, %r18523, 12;
	add.s32 	%r18525, %r18137, %r18524;
	xor.b32  	%r18526, %r18521, %r18525;
	shf.l.wrap.b32 	%r18527, %r18526, %r18526, 8;
	add.s32 	%r18528, %r18522, %r18527;
	xor.b32  	%r18529, %r18524, %r18528;
	shf.l.wrap.b32 	%r18530, %r18529, %r18529, 7;
	add.s32 	%r18531, %r18525, %r18159;
	xor.b32  	%r18532, %r18180, %r18531;
	shf.l.wrap.b32 	%r18533, %r18532, %r18532, 16;
	add.s32 	%r18534, %r18169, %r18533;
	xor.b32  	%r18535, %r18159, %r18534;
	shf.l.wrap.b32 	%r18536, %r18535, %r18535, 12;
	add.s32 	%r18537, %r18531, %r18536;
	xor.b32  	%r18538, %r18533, %r18537;
	shf.l.wrap.b32 	%r18539, %r18538, %r18538, 8;
	add.s32 	%r18540, %r18534, %r18539;
	xor.b32  	%r18541, %r18536, %r18540;
	shf.l.wrap.b32 	%r18542, %r18541, %r18541, 7;
	xor.b32  	%r18543, %r18527, %r18196;
	shf.l.wrap.b32 	%r18544, %r18543, %r18543, 16;
	add.s32 	%r18545, %r18181, %r18544;
	xor.b32  	%r18546, %r18171, %r18545;
	shf.l.wrap.b32 	%r18547, %r18546, %r18546, 12;
	add.s32 	%r18548, %r18196, %r18547;
	xor.b32  	%r18549, %r18544, %r18548;
	shf.l.wrap.b32 	%r18550, %r18549, %r18549, 8;
	add.s32 	%r18551, %r18545, %r18550;
	xor.b32  	%r18552, %r18547, %r18551;
	shf.l.wrap.b32 	%r18553, %r18552, %r18552, 7;
	add.s32 	%r18554, %r18528, %r18210;
	xor.b32  	%r18555, %r18183, %r18554;
	shf.l.wrap.b32 	%r18556, %r18555, %r18555, 12;
	add.s32 	%r18557, %r18208, %r18556;
	xor.b32  	%r18558, %r18210, %r18557;
	shf.l.wrap.b32 	%r18559, %r18558, %r18558, 8;
	add.s32 	%r18560, %r18554, %r18559;
	xor.b32  	%r18561, %r18556, %r18560;
	shf.l.wrap.b32 	%r18562, %r18561, %r18561, 7;
	add.s32 	%r18563, %r18178, %r18530;
	xor.b32  	%r18564, %r18168, %r18563;
	shf.l.wrap.b32 	%r18565, %r18564, %r18564, 16;
	add.s32 	%r18566, %r18157, %r18565;
	xor.b32  	%r18567, %r18530, %r18566;
	shf.l.wrap.b32 	%r18568, %r18567, %r18567, 12;
	add.s32 	%r18569, %r18563, %r18568;
	xor.b32  	%r18570, %r18565, %r18569;
	shf.l.wrap.b32 	%r18571, %r18570, %r18570, 8;
	add.s32 	%r18572, %r18566, %r18571;
	xor.b32  	%r18573, %r18568, %r18572;
	shf.l.wrap.b32 	%r18574, %r18573, %r18573, 7;
	add.s32 	%r18575, %r18537, %r18574;
	xor.b32  	%r18576, %r18550, %r18575;
	shf.l.wrap.b32 	%r18577, %r18576, %r18576, 16;
	add.s32 	%r18578, %r18560, %r18577;
	xor.b32  	%r18579, %r18574, %r18578;
	shf.l.wrap.b32 	%r18580, %r18579, %r18579, 12;
	add.s32 	%r18581, %r18575, %r18580;
	xor.b32  	%r18582, %r18577, %r18581;
	shf.l.wrap.b32 	%r18583, %r18582, %r18582, 8;
	add.s32 	%r18584, %r18578, %r18583;
	xor.b32  	%r18585, %r18580, %r18584;
	shf.l.wrap.b32 	%r18586, %r18585, %r18585, 7;
	add.s32 	%r18587, %r18548, %r18542;
	xor.b32  	%r18588, %r18559, %r18587;
	shf.l.wrap.b32 	%r18589, %r18588, %r18588, 16;
	add.s32 	%r18590, %r18572, %r18589;
	xor.b32  	%r18591, %r18542, %r18590;
	shf.l.wrap.b32 	%r18592, %r18591, %r18591, 12;
	add.s32 	%r18593, %r18587, %r18592;
	xor.b32  	%r18594, %r18589, %r18593;
	shf.l.wrap.b32 	%r18595, %r18594, %r18594, 8;
	add.s32 	%r18596, %r18590, %r18595;
	xor.b32  	%r18597, %r18592, %r18596;
	shf.l.wrap.b32 	%r18598, %r18597, %r18597, 7;
	add.s32 	%r18599, %r18557, %r18553;
	xor.b32  	%r18600, %r18571, %r18599;
	shf.l.wrap.b32 	%r18601, %r18600, %r18600, 16;
	add.s32 	%r18602, %r18540, %r18601;
	xor.b32  	%r18603, %r18553, %r18602;
	shf.l.wrap.b32 	%r18604, %r18603, %r18603, 12;
	add.s32 	%r18605, %r18599, %r18604;
	xor.b32  	%r18606, %r18601, %r18605;
	shf.l.wrap.b32 	%r18607, %r18606, %r18606, 8;
	add.s32 	%r18608, %r18602, %r18607;
	xor.b32  	%r18609, %r18604, %r18608;
	shf.l.wrap.b32 	%r18610, %r18609, %r18609, 7;
	add.s32 	%r18611, %r18569, %r18562;
	xor.b32  	%r18612, %r18539, %r18611;
	shf.l.wrap.b32 	%r18613, %r18612, %r18612, 16;
	add.s32 	%r18614, %r18551, %r18613;
	xor.b32  	%r18615, %r18562, %r18614;
	shf.l.wrap.b32 	%r18616, %r18615, %r18615, 12;
	add.s32 	%r18617, %r18611, %r18616;
	xor.b32  	%r18618, %r18613, %r18617;
	shf.l.wrap.b32 	%r18619, %r18618, %r18618, 8;
	add.s32 	%r18620, %r18614, %r18619;
	xor.b32  	%r18621, %r18616, %r18620;
	shf.l.wrap.b32 	%r18622, %r18621, %r18621, 7;
	add.s32 	%r18623, %r18581, %r18598;
	xor.b32  	%r18624, %r18619, %r18623;
	shf.l.wrap.b32 	%r18625, %r18624, %r18624, 16;
	add.s32 	%r18626, %r18608, %r18625;
	xor.b32  	%r18627, %r18598, %r18626;
	shf.l.wrap.b32 	%r18628, %r18627, %r18627, 12;
	add.s32 	%r18629, %r18623, %r18628;
	xor.b32  	%r18630, %r18625, %r18629;
	shf.l.wrap.b32 	%r18631, %r18630, %r18630, 8;
	add.s32 	%r18632, %r18626, %r18631;
	xor.b32  	%r18633, %r18628, %r18632;
	shf.l.wrap.b32 	%r18634, %r18633, %r18633, 7;
	add.s32 	%r18635, %r18593, %r18610;
	xor.b32  	%r18636, %r18583, %r18635;
	shf.l.wrap.b32 	%r18637, %r18636, %r18636, 16;
	add.s32 	%r18638, %r18620, %r18637;
	xor.b32  	%r18639, %r18610, %r18638;
	shf.l.wrap.b32 	%r18640, %r18639, %r18639, 12;
	add.s32 	%r18641, %r18635, %r18640;
	xor.b32  	%r18642, %r18637, %r18641;
	shf.l.wrap.b32 	%r18643, %r18642, %r18642, 8;
	add.s32 	%r18644, %r18638, %r18643;
	xor.b32  	%r18645, %r18640, %r18644;
	shf.l.wrap.b32 	%r18646, %r18645, %r18645, 7;
	add.s32 	%r18647, %r18605, %r18622;
	xor.b32  	%r18648, %r18595, %r18647;
	shf.l.wrap.b32 	%r18649, %r18648, %r18648, 16;
	add.s32 	%r18650, %r18584, %r18649;
	xor.b32  	%r18651, %r18622, %r18650;
	shf.l.wrap.b32 	%r18652, %r18651, %r18651, 12;
	add.s32 	%r18653, %r18647, %r18652;
	xor.b32  	%r18654, %r18649, %r18653;
	shf.l.wrap.b32 	%r18655, %r18654, %r18654, 8;
	add.s32 	%r18656, %r18650, %r18655;
	xor.b32  	%r18657, %r18652, %r18656;
	shf.l.wrap.b32 	%r18658, %r18657, %r18657, 7;
	add.s32 	%r18659, %r18617, %r18586;
	xor.b32  	%r18660, %r18607, %r18659;
	shf.l.wrap.b32 	%r18661, %r18660, %r18660, 16;
	add.s32 	%r18662, %r18596, %r18661;
	xor.b32  	%r18663, %r18586, %r18662;
	shf.l.wrap.b32 	%r18664, %r18663, %r18663, 12;
	add.s32 	%r18665, %r18659, %r18664;
	xor.b32  	%r18666, %r18661, %r18665;
	shf.l.wrap.b32 	%r18667, %r18666, %r18666, 8;
	add.s32 	%r18668, %r18662, %r18667;
	xor.b32  	%r18669, %r18664, %r18668;
	shf.l.wrap.b32 	%r18670, %r18669, %r18669, 7;
	add.s32 	%r18671, %r18629, %r18670;
	xor.b32  	%r18672, %r18643, %r18671;
	shf.l.wrap.b32 	%r18673, %r18672, %r18672, 16;
	add.s32 	%r18674, %r18656, %r18673;
	xor.b32  	%r18675, %r18670, %r18674;
	shf.l.wrap.b32 	%r18676, %r18675, %r18675, 12;
	add.s32 	%r18677, %r18671, %r18676;
	xor.b32  	%r18678, %r18673, %r18677;
	shf.l.wrap.b32 	%r18679, %r18678, %r18678, 8;
	add.s32 	%r18680, %r18674, %r18679;
	xor.b32  	%r18681, %r18676, %r18680;
	shf.l.wrap.b32 	%r18682, %r18681, %r18681, 7;
	add.s32 	%r18683, %r18641, %r18634;
	xor.b32  	%r18684, %r18655, %r18683;
	shf.l.wrap.b32 	%r18685, %r18684, %r18684, 16;
	add.s32 	%r18686, %r18668, %r18685;
	xor.b32  	%r18687, %r18634, %r18686;
	shf.l.wrap.b32 	%r18688, %r18687, %r18687, 12;
	add.s32 	%r18689, %r18683, %r18688;
	xor.b32  	%r18690, %r18685, %r18689;
	shf.l.wrap.b32 	%r18691, %r18690, %r18690, 8;
	add.s32 	%r18692, %r18686, %r18691;
	xor.b32  	%r18693, %r18688, %r18692;
	shf.l.wrap.b32 	%r18694, %r18693, %r18693, 7;
	add.s32 	%r18695, %r18653, %r18646;
	xor.b32  	%r18696, %r18667, %r18695;
	shf.l.wrap.b32 	%r18697, %r18696, %r18696, 16;
	add.s32 	%r18698, %r18632, %r18697;
	xor.b32  	%r18699, %r18646, %r18698;
	shf.l.wrap.b32 	%r18700, %r18699, %r18699, 12;
	add.s32 	%r18701, %r18695, %r18700;
	xor.b32  	%r18702, %r18697, %r18701;
	shf.l.wrap.b32 	%r18703, %r18702, %r18702, 8;
	add.s32 	%r18704, %r18698, %r18703;
	xor.b32  	%r18705, %r18700, %r18704;
	shf.l.wrap.b32 	%r18706, %r18705, %r18705, 7;
	add.s32 	%r18707, %r18665, %r18658;
	xor.b32  	%r18708, %r18631, %r18707;
	shf.l.wrap.b32 	%r18709, %r18708, %r18708, 16;
	add.s32 	%r18710, %r18644, %r18709;
	xor.b32  	%r18711, %r18658, %r18710;
	shf.l.wrap.b32 	%r18712, %r18711, %r18711, 12;
	add.s32 	%r18713, %r18707, %r18712;
	xor.b32  	%r18714, %r18709, %r18713;
	shf.l.wrap.b32 	%r18715, %r18714, %r18714, 8;
	add.s32 	%r18716, %r18710, %r18715;
	xor.b32  	%r18717, %r18712, %r18716;
	shf.l.wrap.b32 	%r18718, %r18717, %r18717, 7;
	add.s32 	%r18719, %r18677, %r18694;
	xor.b32  	%r18720, %r18715, %r18719;
	shf.l.wrap.b32 	%r18721, %r18720, %r18720, 16;
	add.s32 	%r18722, %r18704, %r18721;
	xor.b32  	%r18723, %r18694, %r18722;
	shf.l.wrap.b32 	%r18724, %r18723, %r18723, 12;
	add.s32 	%r18725, %r18719, %r18724;
	xor.b32  	%r18726, %r18721, %r18725;
	shf.l.wrap.b32 	%r18727, %r18726, %r18726, 8;
	add.s32 	%r18728, %r18722, %r18727;
	xor.b32  	%r18729, %r18724, %r18728;
	shf.l.wrap.b32 	%r18730, %r18729, %r18729, 7;
	add.s32 	%r18731, %r18689, %r18706;
	xor.b32  	%r18732, %r18679, %r18731;
	shf.l.wrap.b32 	%r18733, %r18732, %r18732, 16;
	add.s32 	%r18734, %r18716, %r18733;
	xor.b32  	%r18735, %r18706, %r18734;
	shf.l.wrap.b32 	%r18736, %r18735, %r18735, 12;
	add.s32 	%r18737, %r18731, %r18736;
	xor.b32  	%r18738, %r18733, %r18737;
	shf.l.wrap.b32 	%r18739, %r18738, %r18738, 8;
	add.s32 	%r18740, %r18734, %r18739;
	xor.b32  	%r18741, %r18736, %r18740;
	shf.l.wrap.b32 	%r18742, %r18741, %r18741, 7;
	add.s32 	%r18743, %r18701, %r18718;
	xor.b32  	%r18744, %r18691, %r18743;
	shf.l.wrap.b32 	%r18745, %r18744, %r18744, 16;
	add.s32 	%r18746, %r18680, %r18745;
	xor.b32  	%r18747, %r18718, %r18746;
	shf.l.wrap.b32 	%r18748, %r18747, %r18747, 12;
	add.s32 	%r18749, %r18743, %r18748;
	xor.b32  	%r18750, %r18745, %r18749;
	shf.l.wrap.b32 	%r18751, %r18750, %r18750, 8;
	add.s32 	%r18752, %r18746, %r18751;
	xor.b32  	%r18753, %r18748, %r18752;
	shf.l.wrap.b32 	%r18754, %r18753, %r18753, 7;
	add.s32 	%r18755, %r18713, %r18682;
	xor.b32  	%r18756, %r18703, %r18755;
	shf.l.wrap.b32 	%r18757, %r18756, %r18756, 16;
	add.s32 	%r18758, %r18692, %r18757;
	xor.b32  	%r18759, %r18682, %r18758;
	shf.l.wrap.b32 	%r18760, %r18759, %r18759, 12;
	add.s32 	%r18761, %r18755, %r18760;
	xor.b32  	%r18762, %r18757, %r18761;
	shf.l.wrap.b32 	%r18763, %r18762, %r18762, 8;
	add.s32 	%r18764, %r18758, %r18763;
	xor.b32  	%r18765, %r18760, %r18764;
	shf.l.wrap.b32 	%r18766, %r18765, %r18765, 7;
	add.s32 	%r18767, %r18725, %r18766;
	xor.b32  	%r18768, %r18739, %r18767;
	shf.l.wrap.b32 	%r18769, %r18768, %r18768, 16;
	add.s32 	%r18770, %r18752, %r18769;
	xor.b32  	%r18771, %r18766, %r18770;
	shf.l.wrap.b32 	%r18772, %r18771, %r18771, 12;
	add.s32 	%r18773, %r18767, %r18772;
	xor.b32  	%r18774, %r18769, %r18773;
	shf.l.wrap.b32 	%r18775, %r18774, %r18774, 8;
	add.s32 	%r18776, %r18737, %r18730;
	xor.b32  	%r18777, %r18751, %r18776;
	shf.l.wrap.b32 	%r18778, %r18777, %r18777, 16;
	add.s32 	%r18779, %r18764, %r18778;
	xor.b32  	%r18780, %r18730, %r18779;
	shf.l.wrap.b32 	%r18781, %r18780, %r18780, 12;
	add.s32 	%r18782, %r18776, %r18781;
	xor.b32  	%r18783, %r18778, %r18782;
	shf.l.wrap.b32 	%r18784, %r18783, %r18783, 8;
	add.s32 	%r18785, %r18779, %r18784;
	xor.b32  	%r18786, %r18781, %r18785;
	shf.l.wrap.b32 	%r18787, %r18786, %r18786, 7;
	add.s32 	%r18788, %r18749, %r18742;
	xor.b32  	%r18789, %r18763, %r18788;
	shf.l.wrap.b32 	%r18790, %r18789, %r18789, 16;
	add.s32 	%r18791, %r18728, %r18790;
	xor.b32  	%r18792, %r18742, %r18791;
	shf.l.wrap.b32 	%r18793, %r18792, %r18792, 12;
	add.s32 	%r18794, %r18788, %r18793;
	xor.b32  	%r18795, %r18790, %r18794;
	shf.l.wrap.b32 	%r18796, %r18795, %r18795, 8;
	add.s32 	%r18797, %r18791, %r18796;
	xor.b32  	%r18798, %r18793, %r18797;
	shf.l.wrap.b32 	%r18799, %r18798, %r18798, 7;
	add.s32 	%r18800, %r18761, %r18754;
	xor.b32  	%r18801, %r18727, %r18800;
	shf.l.wrap.b32 	%r18802, %r18801, %r18801, 16;
	add.s32 	%r18803, %r18740, %r18802;
	xor.b32  	%r18804, %r18754, %r18803;
	shf.l.wrap.b32 	%r18805, %r18804, %r18804, 12;
	add.s32 	%r18806, %r18800, %r18805;
	xor.b32  	%r18807, %r18802, %r18806;
	shf.l.wrap.b32 	%r18808, %r18807, %r18807, 8;
	add.s32 	%r18809, %r18803, %r18808;
	add.s32 	%r18810, %r18773, %r18787;
	xor.b32  	%r18811, %r18808, %r18810;
	shf.l.wrap.b32 	%r18812, %r18811, %r18811, 16;
	add.s32 	%r18813, %r18797, %r18812;
	xor.b32  	%r18814, %r18787, %r18813;
	shr.u32 	%r18815, %r18814, 20;
	add.s32 	%r18816, %r18810, %r18815;
	add.s32 	%r18817, %r18782, %r18799;
	xor.b32  	%r18818, %r18775, %r18817;
	shf.l.wrap.b32 	%r18819, %r18818, %r18818, 16;
	add.s32 	%r18820, %r18809, %r18819;
	xor.b32  	%r18821, %r18799, %r18820;
	shr.u32 	%r18822, %r18821, 20;
	add.s32 	%r18823, %r18817, %r18822;
	add.s32 	%r18824, %r18136, %r18816;
	add.s32 	%r18825, %r18148, %r18823;
	not.b32 	%r18826, %r22630;
	add.s32 	%r18827, %r1444, %r18826;
	mov.u32 	%r18828, %ctaid.x;
	shl.b32 	%r18829, %r18828, 11;
	mov.u32 	%r18830, %tid.x;
	and.b32  	%r18831, %r18830, 31;
	or.b32  	%r18832, %r18829, %r18831;
	shl.b32 	%r18833, %r18830, 3;
	and.b32  	%r18834, %r18833, 7936;
	add.s32 	%r18835, %r22408, %r18834;
	add.s32 	%r18836, %r18832, %r18835;
	shr.u32 	%r18837, %r18836, %r18827;
	and.b32  	%r18838, %r18837, 1;
	setp.eq.b32 	%p179, %r18838, 1;
	selp.b32 	%r18839, %r18825, %r18824, %p179;
	cvt.u16.u32 	%rs281, %r18839;
	and.b16  	%rs373, %rs281, 1;
	and.b16  	%rs282, %rs371, 255;
	setp.ne.s16 	%p180, %rs282, 1;
	@%p180 bra 	$L__BB2_200;
	ld.param.u64 	%rd281, [fused_batch_pir_kernel_4_param_1];
	not.b32 	%r18840, %r22630;
	add.s32 	%r18841, %r1444, %r18840;
	mov.u32 	%r18842, %ctaid.x;
	shl.b32 	%r18843, %r18842, 11;
	mov.u32 	%r18844, %tid.x;
	and.b32  	%r18845, %r18844, 31;
	or.b32  	%r18846, %r18843, %r18845;
	shl.b32 	%r18847, %r18844, 3;
	and.b32  	%r18848, %r18847, 7936;
	add.s32 	%r18849, %r22408, %r18848;
	add.s32 	%r18850, %r18846, %r18849;
	shr.u32 	%r18851, %r18850, %r18841;
	and.b32  	%r18852, %r18851, 1;
	setp.eq.b32 	%p181, %r18852, 1;
	cvt.s64.s32 	%rd172, %r22630;
	cvta.to.global.u64 	%rd173, %rd281;
	mul.wide.s32 	%rd174, %r22630, 16;
	add.s64 	%rd175, %rd173, %rd174;
	ld.global.u32 	%r18853, [%rd175+4412];
	selp.b32 	%r18854, %r22635, %r22634, %p181;
	xor.b32  	%r18855, %r18854, %r18853;
	selp.b32 	%r18856, %r22636, %r22633, %p181;
	selp.b32 	%r22634, %r22634, %r18855, %p181;
	selp.b32 	%r22635, %r18855, %r22635, %p181;
	ld.global.u32 	%r18857, [%rd175+4416];
	xor.b32  	%r18858, %r18856, %r18857;
	selp.b32 	%r18859, %r22637, %r22632, %p181;
	selp.b32 	%r22633, %r22633, %r18858, %p181;
	selp.b32 	%r22636, %r18858, %r22636, %p181;
	ld.global.u32 	%r18860, [%rd175+4420];
	xor.b32  	%r18861, %r18859, %r18860;
	selp.b32 	%r18862, %r22638, %r22631, %p181;
	selp.b32 	%r22632, %r22632, %r18861, %p181;
	selp.b32 	%r22637, %r18861, %r22637, %p181;
	ld.global.u32 	%r18863, [%rd175+4424];
	xor.b32  	%r18864, %r18862, %r18863;
	selp.b64 	%rd176, 445, 420, %p181;
	selp.b32 	%r22631, %r22631, %r18864, %p181;
	selp.b32 	%r22638, %r18864, %r22638, %p181;
	add.s64 	%rd177, %rd176, %rd172;
	add.s64 	%rd178, %rd173, %rd177;
	ld.global.u8 	%rs283, [%rd178+4392];
	xor.b16  	%rs373, %rs283, %rs373;
$L__BB2_200:
	not.b32 	%r18865, %r22630;
	add.s32 	%r18866, %r1444, %r18865;
	mov.u32 	%r18867, %ctaid.x;
	shl.b32 	%r18868, %r18867, 11;
	mov.u32 	%r18869, %tid.x;
	and.b32  	%r18870, %r18869, 31;
	or.b32  	%r18871, %r18868, %r18870;
	shl.b32 	%r18872, %r18869, 3;
	and.b32  	%r18873, %r18872, 7936;
	add.s32 	%r18874, %r22408, %r18873;
	add.s32 	%r18875, %r18871, %r18874;
	shr.u32 	%r18876, %r18875, %r18866;
	and.b32  	%r18877, %r18876, 1;
	setp.eq.b32 	%p182, %r18877, 1;
	selp.b32 	%r22642, %r22635, %r22634, %p182;
	selp.b32 	%r22641, %r22636, %r22633, %p182;
	selp.b32 	%r22640, %r22637, %r22632, %p182;
	selp.b32 	%r22639, %r22638, %r22631, %p182;
	add.s32 	%r22630, %r22630, 1;
	setp.lt.u32 	%p183, %r22630, %r1444;
	mov.u16 	%rs371, %rs373;
	@%p183 bra 	$L__BB2_198;
$L__BB2_201:
	and.b16  	%rs284, %rs373, 255;
	setp.ne.s16 	%p184, %rs284, 1;
	@%p184 bra 	$L__BB2_203;
	ld.param.u64 	%rd282, [fused_batch_pir_kernel_4_param_1];
	cvta.to.global.u64 	%rd179, %rd282;
	ld.global.u32 	%r18878, [%rd179+4864];
	xor.b32  	%r22642, %r22642, %r18878;
$L__BB2_203:
	@%p184 bra 	$L__BB2_205;
	ld.param.u64 	%rd283, [fused_batch_pir_kernel_4_param_1];
	cvta.to.global.u64 	%rd180, %rd283;
	ld.global.u32 	%r18879, [%rd180+4868];
	xor.b32  	%r22641, %r22641, %r18879;
$L__BB2_205:
	@%p184 bra 	$L__BB2_207;
	ld.param.u64 	%rd284, [fused_batch_pir_kernel_4_param_1];
	cvta.to.global.u64 	%rd181, %rd284;
	ld.global.u32 	%r18880, [%rd181+4872];
	xor.b32  	%r22640, %r22640, %r18880;
$L__BB2_207:
	@%p184 bra 	$L__BB2_209;
	ld.param.u64 	%rd285, [fused_batch_pir_kernel_4_param_1];
	cvta.to.global.u64 	%rd182, %rd285;
	ld.global.u32 	%r18881, [%rd182+4876];
	xor.b32  	%r22639, %r22639, %r18881;
$L__BB2_209:
	ld.param.u32 	%r21813, [fused_batch_pir_kernel_4_param_4];
	mov.u32 	%r18883, %ctaid.x;
	shl.b32 	%r18884, %r18883, 11;
	mov.u32 	%r18885, %tid.x;
	and.b32  	%r18886, %r18885, 31;
	or.b32  	%r18887, %r18884, %r18886;
	shl.b32 	%r18888, %r18885, 3;
	and.b32  	%r18889, %r18888, 7936;
	add.s32 	%r18890, %r22408, %r18889;
	add.s32 	%r18891, %r18887, %r18890;
	setp.ge.s32 	%p188, %r18891, %r21813;
	mov.b32 	%r22663, 0;
	mov.u32 	%r22664, %r22663;
	mov.u32 	%r22665, %r22663;
	mov.u32 	%r22666, %r22663;
	@%p188 bra 	$L__BB2_223;
	ld.param.u64 	%rd286, [fused_batch_pir_kernel_4_param_1];
	cvta.to.global.u64 	%rd183, %rd286;
	ld.global.u8 	%rs288, [%rd183+4897];
	max.u16 	%rs289, %rs288, 11;
	cvt.u32.u16 	%r18892, %rs289;
	add.s32 	%r22654, %r18892, -11;
	ld.shared.v2.u32 	{%r22666, %r22665}, [s_mem+49544];
	ld.shared.v2.u32 	{%r22664, %r22663}, [s_mem+49552];
	ld.shared.u8 	%rs376, [s_mem+49560];
	cvt.u32.u16 	%r1499, %rs288;
	setp.ge.u32 	%p189, %r22654, %r1499;
	@%p189 bra 	$L__BB2_215;
	mov.u16 	%rs374, %rs376;
$L__BB2_212:
	ld.const.u32 	%r18893, [CHACHA_CONSTANTS];
	add.s32 	%r18894, %r18893, %r22666;
	shf.l.wrap.b32 	%r18895, %r18894, %r18894, 16;
	add.s32 	%r18896, %r22666, %r18895;
	xor.b32  	%r18897, %r22666, %r18896;
	shf.l.wrap.b32 	%r18898, %r18897, %r18897, 12;
	add.s32 	%r18899, %r18894, %r18898;
	xor.b32  	%r18900, %r18895, %r18899;
	shf.l.wrap.b32 	%r18901, %r18900, %r18900, 8;
	add.s32 	%r18902, %r18896, %r18901;
	xor.b32  	%r18903, %r18898, %r18902;
	shf.l.wrap.b32 	%r18904, %r18903, %r18903, 7;
	ld.const.u32 	%r18905, [CHACHA_CONSTANTS+4];
	add.s32 	%r18906, %r18905, %r22665;
	shf.l.wrap.b32 	%r18907, %r18906, %r18906, 16;
	add.s32 	%r18908, %r22665, %r18907;
	xor.b32  	%r18909, %r22665, %r18908;
	shf.l.wrap.b32 	%r18910, %r18909, %r18909, 12;
	add.s32 	%r18911, %r18906, %r18910;
	xor.b32  	%r18912, %r18907, %r18911;
	shf.l.wrap.b32 	%r18913, %r18912, %r18912, 8;
	add.s32 	%r18914, %r18908, %r18913;
	xor.b32  	%r18915, %r18910, %r18914;
	shf.l.wrap.b32 	%r18916, %r18915, %r18915, 7;
	ld.const.u32 	%r18917, [CHACHA_CONSTANTS+8];
	add.s32 	%r18918, %r18917, %r22664;
	shf.l.wrap.b32 	%r18919, %r18918, %r18918, 16;
	add.s32 	%r18920, %r22664, %r18919;
	xor.b32  	%r18921, %r22664, %r18920;
	shf.l.wrap.b32 	%r18922, %r18921, %r18921, 12;
	add.s32 	%r18923, %r18918, %r18922;
	xor.b32  	%r18924, %r18919, %r18923;
	shf.l.wrap.b32 	%r18925, %r18924, %r18924, 8;
	add.s32 	%r18926, %r18920, %r18925;
	xor.b32  	%r18927, %r18922, %r18926;
	shf.l.wrap.b32 	%r18928, %r18927, %r18927, 7;
	ld.const.u32 	%r18929, [CHACHA_CONSTANTS+12];
	add.s32 	%r18930, %r18929, %r22663;
	shf.l.wrap.b32 	%r18931, %r18930, %r18930, 16;
	add.s32 	%r18932, %r22663, %r18931;
	xor.b32  	%r18933, %r22663, %r18932;
	shf.l.wrap.b32 	%r18934, %r18933, %r18933, 12;
	add.s32 	%r18935, %r18930, %r18934;
	xor.b32  	%r18936, %r18931, %r18935;
	shf.l.wrap.b32 	%r18937, %r18936, %r18936, 8;
	add.s32 	%r18938, %r18932, %r18937;
	xor.b32  	%r18939, %r18934, %r18938;
	shf.l.wrap.b32 	%r18940, %r18939, %r18939, 7;
	add.s32 	%r18941, %r18899, %r18916;
	xor.b32  	%r18942, %r18937, %r18941;
	shf.l.wrap.b32 	%r18943, %r18942, %r18942, 16;
	add.s32 	%r18944, %r18926, %r18943;
	xor.b32  	%r18945, %r18916, %r18944;
	shf.l.wrap.b32 	%r18946, %r18945, %r18945, 12;
	add.s32 	%r18947, %r18941, %r18946;
	xor.b32  	%r18948, %r18943, %r18947;
	shf.l.wrap.b32 	%r18949, %r18948, %r18948, 8;
	add.s32 	%r18950, %r18944, %r18949;
	xor.b32  	%r18951, %r18946, %r18950;
	shf.l.wrap.b32 	%r18952, %r18951, %r18951, 7;
	add.s32 	%r18953, %r18911, %r18928;
	xor.b32  	%r18954, %r18901, %r18953;
	shf.l.wrap.b32 	%r18955, %r18954, %r18954, 16;
	add.s32 	%r18956, %r18938, %r18955;
	xor.b32  	%r18957, %r18928, %r18956;
	shf.l.wrap.b32 	%r18958, %r18957, %r18957, 12;
	add.s32 	%r18959, %r18953, %r18958;
	xor.b32  	%r18960, %r18955, %r18959;
	shf.l.wrap.b32 	%r18961, %r18960, %r18960, 8;
	add.s32 	%r18962, %r18956, %r18961;
	xor.b32  	%r18963, %r18958, %r18962;
	shf.l.wrap.b32 	%r18964, %r18963, %r18963, 7;
	add.s32 	%r18965, %r18923, %r18940;
	xor.b32  	%r18966, %r18913, %r18965;
	shf.l.wrap.b32 	%r18967, %r18966, %r18966, 16;
	add.s32 	%r18968, %r18902, %r18967;
	xor.b32  	%r18969, %r18940, %r18968;
	shf.l.wrap.b32 	%r18970, %r18969, %r18969, 12;
	add.s32 	%r18971, %r18965, %r18970;
	xor.b32  	%r18972, %r18967, %r18971;
	shf.l.wrap.b32 	%r18973, %r18972, %r18972, 8;
	add.s32 	%r18974, %r18968, %r18973;
	xor.b32  	%r18975, %r18970, %r18974;
	shf.l.wrap.b32 	%r18976, %r18975, %r18975, 7;
	add.s32 	%r18977, %r18935, %r18904;
	xor.b32  	%r18978, %r18925, %r18977;
	shf.l.wrap.b32 	%r18979, %r18978, %r18978, 16;
	add.s32 	%r18980, %r18914, %r18979;
	xor.b32  	%r18981, %r18904, %r18980;
	shf.l.wrap.b32 	%r18982, %r18981, %r18981, 12;
	add.s32 	%r18983, %r18977, %r18982;
	xor.b32  	%r18984, %r18979, %r18983;
	shf.l.wrap.b32 	%r18985, %r18984, %r18984, 8;
	add.s32 	%r18986, %r18980, %r18985;
	xor.b32  	%r18987, %r18982, %r18986;
	shf.l.wrap.b32 	%r18988, %r18987, %r18987, 7;
	add.s32 	%r18989, %r18947, %r18988;
	xor.b32  	%r18990, %r18961, %r18989;
	shf.l.wrap.b32 	%r18991, %r18990, %r18990, 16;
	add.s32 	%r18992, %r18974, %r18991;
	xor.b32  	%r18993, %r18988, %r18992;
	shf.l.wrap.b32 	%r18994, %r18993, %r18993, 12;
	add.s32 	%r18995, %r18989, %r18994;
	xor.b32  	%r18996, %r18991, %r18995;
	shf.l.wrap.b32 	%r18997, %r18996, %r18996, 8;
	add.s32 	%r18998, %r18992, %r18997;
	xor.b32  	%r18999, %r18994, %r18998;
	shf.l.wrap.b32 	%r19000, %r18999, %r18999, 7;
	add.s32 	%r19001, %r18959, %r18952;
	xor.b32  	%r19002, %r18973, %r19001;
	shf.l.wrap.b32 	%r19003, %r19002, %r19002, 16;
	add.s32 	%r19004, %r18986, %r19003;
	xor.b32  	%r19005, %r18952, %r19004;
	shf.l.wrap.b32 	%r19006, %r19005, %r19005, 12;
	add.s32 	%r19007, %r19001, %r19006;
	xor.b32  	%r19008, %r19003, %r19007;
	shf.l.wrap.b32 	%r19009, %r19008, %r19008, 8;
	add.s32 	%r19010, %r19004, %r19009;
	xor.b32  	%r19011, %r19006, %r19010;
	shf.l.wrap.b32 	%r19012, %r19011, %r19011, 7;
	add.s32 	%r19013, %r18971, %r18964;
	xor.b32  	%r19014, %r18985, %r19013;
	shf.l.wrap.b32 	%r19015, %r19014, %r19014, 16;
	add.s32 	%r19016, %r18950, %r19015;
	xor.b32  	%r19017, %r18964, %r19016;
	shf.l.wrap.b32 	%r19018, %r19017, %r19017, 12;
	add.s32 	%r19019, %r19013, %r19018;
	xor.b32  	%r19020, %r19015, %r19019;
	shf.l.wrap.b32 	%r19021, %r19020, %r19020, 8;
	add.s32 	%r19022, %r19016, %r19021;
	xor.b32  	%r19023, %r19018, %r19022;
	shf.l.wrap.b32 	%r19024, %r19023, %r19023, 7;
	add.s32 	%r19025, %r18983, %r18976;
	xor.b32  	%r19026, %r18949, %r19025;
	shf.l.wrap.b32 	%r19027, %r19026, %r19026, 16;
	add.s32 	%r19028, %r18962, %r19027;
	xor.b32  	%r19029, %r18976, %r19028;
	shf.l.wrap.b32 	%r19030, %r19029, %r19029, 12;
	add.s32 	%r19031, %r19025, %r19030;
	xor.b32  	%r19032, %r19027, %r19031;
	shf.l.wrap.b32 	%r19033, %r19032, %r19032, 8;
	add.s32 	%r19034, %r19028, %r19033;
	xor.b32  	%r19035, %r19030, %r19034;
	shf.l.wrap.b32 	%r19036, %r19035, %r19035, 7;
	add.s32 	%r19037, %r18995, %r19012;
	xor.b32  	%r19038, %r19033, %r19037;
	shf.l.wrap.b32 	%r19039, %r19038, %r19038, 16;
	add.s32 	%r19040, %r19022, %r19039;
	xor.b32  	%r19041, %r19012, %r19040;
	shf.l.wrap.b32 	%r19042, %r19041, %r19041, 12;
	add.s32 	%r19043, %r19037, %r19042;
	xor.b32  	%r19044, %r19039, %r19043;
	shf.l.wrap.b32 	%r19045, %r19044, %r19044, 8;
	add.s32 	%r19046, %r19040, %r19045;
	xor.b32  	%r19047, %r19042, %r19046;
	shf.l.wrap.b32 	%r19048, %r19047, %r19047, 7;
	add.s32 	%r19049, %r19007, %r19024;
	xor.b32  	%r19050, %r18997, %r19049;
	shf.l.wrap.b32 	%r19051, %r19050, %r19050, 16;
	add.s32 	%r19052, %r19034, %r19051;
	xor.b32  	%r19053, %r19024, %r19052;
	shf.l.wrap.b32 	%r19054, %r19053, %r19053, 12;
	add.s32 	%r19055, %r19049, %r19054;
	xor.b32  	%r19056, %r19051, %r19055;
	shf.l.wrap.b32 	%r19057, %r19056, %r19056, 8;
	add.s32 	%r19058, %r19052, %r19057;
	xor.b32  	%r19059, %r19054, %r19058;
	shf.l.wrap.b32 	%r19060, %r19059, %r19059, 7;
	add.s32 	%r19061, %r19019, %r19036;
	xor.b32  	%r19062, %r19009, %r19061;
	shf.l.wrap.b32 	%r19063, %r19062, %r19062, 16;
	add.s32 	%r19064, %r18998, %r19063;
	xor.b32  	%r19065, %r19036, %r19064;
	shf.l.wrap.b32 	%r19066, %r19065, %r19065, 12;
	add.s32 	%r19067, %r19061, %r19066;
	xor.b32  	%r19068, %r19063, %r19067;
	shf.l.wrap.b32 	%r19069, %r19068, %r19068, 8;
	add.s32 	%r19070, %r19064, %r19069;
	xor.b32  	%r19071, %r19066, %r19070;
	shf.l.wrap.b32 	%r19072, %r19071, %r19071, 7;
	add.s32 	%r19073, %r19031, %r19000;
	xor.b32  	%r19074, %r19021, %r19073;
	shf.l.wrap.b32 	%r19075, %r19074, %r19074, 16;
	add.s32 	%r19076, %r19010, %r19075;
	xor.b32  	%r19077, %r19000, %r19076;
	shf.l.wrap.b32 	%r19078, %r19077, %r19077, 12;
	add.s32 	%r19079, %r19073, %r19078;
	xor.b32  	%r19080, %r19075, %r19079;
	shf.l.wrap.b32 	%r19081, %r19080, %r19080, 8;
	add.s32 	%r19082, %r19076, %r19081;
	xor.b32  	%r19083, %r19078, %r19082;
	shf.l.wrap.b32 	%r19084, %r19083, %r19083, 7;
	add.s32 	%r19085, %r19043, %r19084;
	xor.b32  	%r19086, %r19057, %r19085;
	shf.l.wrap.b32 	%r19087, %r19086, %r19086, 16;
	add.s32 	%r19088, %r19070, %r19087;
	xor.b32  	%r19089, %r19084, %r19088;
	shf.l.wrap.b32 	%r19090, %r19089, %r19089, 12;
	add.s32 	%r19091, %r19085, %r19090;
	xor.b32  	%r19092, %r19087, %r19091;
	shf.l.wrap.b32 	%r19093, %r19092, %r19092, 8;
	add.s32 	%r19094, %r19088, %r19093;
	xor.b32  	%r19095, %r19090, %r19094;
	shf.l.wrap.b32 	%r19096, %r19095, %r19095, 7;
	add.s32 	%r19097, %r19055, %r19048;
	xor.b32  	%r19098, %r19069, %r19097;
	shf.l.wrap.b32 	%r19099, %r19098, %r19098, 16;
	add.s32 	%r19100, %r19082, %r19099;
	xor.b32  	%r19101, %r19048, %r19100;
	shf.l.wrap.b32 	%r19102, %r19101, %r19101, 12;
	add.s32 	%r19103, %r19097, %r19102;
	xor.b32  	%r19104, %r19099, %r19103;
	shf.l.wrap.b32 	%r19105, %r19104, %r19104, 8;
	add.s32 	%r19106, %r19100, %r19105;
	xor.b32  	%r19107, %r19102, %r19106;
	shf.l.wrap.b32 	%r19108, %r19107, %r19107, 7;
	add.s32 	%r19109, %r19067, %r19060;
	xor.b32  	%r19110, %r19081, %r19109;
	shf.l.wrap.b32 	%r19111, %r19110, %r19110, 16;
	add.s32 	%r19112, %r19046, %r19111;
	xor.b32  	%r19113, %r19060, %r19112;
	shf.l.wrap.b32 	%r19114, %r19113, %r19113, 12;
	add.s32 	%r19115, %r19109, %r19114;
	xor.b32  	%r19116, %r19111, %r19115;
	shf.l.wrap.b32 	%r19117, %r19116, %r19116, 8;
	add.s32 	%r19118, %r19112, %r19117;
	xor.b32  	%r19119, %r19114, %r19118;
	shf.l.wrap.b32 	%r19120, %r19119, %r19119, 7;
	add.s32 	%r19121, %r19079, %r19072;
	xor.b32  	%r19122, %r19045, %r19121;
	shf.l.wrap.b32 	%r19123, %r19122, %r19122, 16;
	add.s32 	%r19124, %r19058, %r19123;
	xor.b32  	%r19125, %r19072, %r19124;
	shf.l.wrap.b32 	%r19126, %r19125, %r19125, 12;
	add.s32 	%r19127, %r19121, %r19126;
	xor.b32  	%r19128, %r19123, %r19127;
	shf.l.wrap.b32 	%r19129, %r19128, %r19128, 8;
	add.s32 	%r19130, %r19124, %r19129;
	xor.b32  	%r19131, %r19126, %r19130;
	shf.l.wrap.b32 	%r19132, %r19131, %r19131, 7;
	add.s32 	%r19133, %r19091, %r19108;
	xor.b32  	%r19134, %r19129, %r19133;
	shf.l.wrap.b32 	%r19135, %r19134, %r19134, 16;
	add.s32 	%r19136, %r19118, %r19135;
	xor.b32  	%r19137, %r19108, %r19136;
	shf.l.wrap.b32 	%r19138, %r19137, %r19137, 12;
	add.s32 	%r19139, %r19133, %r19138;
	xor.b32  	%r19140, %r19135, %r19139;
	shf.l.wrap.b32 	%r19141, %r19140, %r19140, 8;
	add.s32 	%r19142, %r19136, %r19141;
	xor.b32  	%r19143, %r19138, %r19142;
	shf.l.wrap.b32 	%r19144, %r19143, %r19143, 7;
	add.s32 	%r19145, %r19103, %r19120;
	xor.b32  	%r19146, %r19093, %r19145;
	shf.l.wrap.b32 	%r19147, %r19146, %r19146, 16;
	add.s32 	%r19148, %r19130, %r19147;
	xor.b32  	%r19149, %r19120, %r19148;
	shf.l.wrap.b32 	%r19150, %r19149, %r19149, 12;
	add.s32 	%r19151, %r19145, %r19150;
	xor.b32  	%r19152, %r19147, %r19151;
	shf.l.wrap.b32 	%r19153, %r19152, %r19152, 8;
	add.s32 	%r19154, %r19148, %r19153;
	xor.b32  	%r19155, %r19150, %r19154;
	shf.l.wrap.b32 	%r19156, %r19155, %r19155, 7;
	add.s32 	%r19157, %r19115, %r19132;
	xor.b32  	%r19158, %r19105, %r19157;
	shf.l.wrap.b32 	%r19159, %r19158, %r19158, 16;
	add.s32 	%r19160, %r19094, %r19159;
	xor.b32  	%r19161, %r19132, %r19160;
	shf.l.wrap.b32 	%r19162, %r19161, %r19161, 12;
	add.s32 	%r19163, %r19157, %r19162;
	xor.b32  	%r19164, %r19159, %r19163;
	shf.l.wrap.b32 	%r19165, %r19164, %r19164, 8;
	add.s32 	%r19166, %r19160, %r19165;
	xor.b32  	%r19167, %r19162, %r19166;
	shf.l.wrap.b32 	%r19168, %r19167, %r19167, 7;
	add.s32 	%r19169, %r19127, %r19096;
	xor.b32  	%r19170, %r19117, %r19169;
	shf.l.wrap.b32 	%r19171, %r19170, %r19170, 16;
	add.s32 	%r19172, %r19106, %r19171;
	xor.b32  	%r19173, %r19096, %r19172;
	shf.l.wrap.b32 	%r19174, %r19173, %r19173, 12;
	add.s32 	%r19175, %r19169, %r19174;
	xor.b32  	%r19176, %r19171, %r19175;
	shf.l.wrap.b32 	%r19177, %r19176, %r19176, 8;
	add.s32 	%r19178, %r19172, %r19177;
	xor.b32  	%r19179, %r19174, %r19178;
	shf.l.wrap.b32 	%r19180, %r19179, %r19179, 7;
	add.s32 	%r19181, %r19139, %r19180;
	xor.b32  	%r19182, %r19153, %r19181;
	shf.l.wrap.b32 	%r19183, %r19182, %r19182, 16;
	add.s32 	%r19184, %r19166, %r19183;
	xor.b32  	%r19185, %r19180, %r19184;
	shf.l.wrap.b32 	%r19186, %r19185, %r19185, 12;
	add.s32 	%r19187, %r19181, %r19186;
	xor.b32  	%r19188, %r19183, %r19187;
	shf.l.wrap.b32 	%r19189, %r19188, %r19188, 8;
	add.s32 	%r19190, %r19184, %r19189;
	xor.b32  	%r19191, %r19186, %r19190;
	shf.l.wrap.b32 	%r19192, %r19191, %r19191, 7;
	add.s32 	%r19193, %r19151, %r19144;
	xor.b32  	%r19194, %r19165, %r19193;
	shf.l.wrap.b32 	%r19195, %r19194, %r19194, 16;
	add.s32 	%r19196, %r19178, %r19195;
	xor.b32  	%r19197, %r19144, %r19196;
	shf.l.wrap.b32 	%r19198, %r19197, %r19197, 12;
	add.s32 	%r19199, %r19193, %r19198;
	xor.b32  	%r19200, %r19195, %r19199;
	shf.l.wrap.b32 	%r19201, %r19200, %r19200, 8;
	add.s32 	%r19202, %r19196, %r19201;
	xor.b32  	%r19203, %r19198, %r19202;
	shf.l.wrap.b32 	%r19204, %r19203, %r19203, 7;
	add.s32 	%r19205, %r19163, %r19156;
	xor.b32  	%r19206, %r19177, %r19205;
	shf.l.wrap.b32 	%r19207, %r19206, %r19206, 16;
	add.s32 	%r19208, %r19142, %r19207;
	xor.b32  	%r19209, %r19156, %r19208;
	shf.l.wrap.b32 	%r19210, %r19209, %r19209, 12;
	add.s32 	%r19211, %r19205, %r19210;
	xor.b32  	%r19212, %r19207, %r19211;
	shf.l.wrap.b32 	%r19213, %r19212, %r19212, 8;
	add.s32 	%r19214, %r19208, %r19213;
	xor.b32  	%r19215, %r19210, %r19214;
	shf.l.wrap.b32 	%r19216, %r19215, %r19215, 7;
	add.s32 	%r19217, %r19175, %r19168;
	xor.b32  	%r19218, %r19141, %r19217;
	shf.l.wrap.b32 	%r19219, %r19218, %r19218, 16;
	add.s32 	%r19220, %r19154, %r19219;
	xor.b32  	%r19221, %r19168, %r19220;
	shf.l.wrap.b32 	%r19222, %r19221, %r19221, 12;
	add.s32 	%r19223, %r19217, %r19222;
	xor.b32  	%r19224, %r19219, %r19223;
	shf.l.wrap.b32 	%r19225, %r19224, %r19224, 8;
	add.s32 	%r19226, %r19220, %r19225;
	xor.b32  	%r19227, %r19222, %r19226;
	shf.l.wrap.b32 	%r19228, %r19227, %r19227, 7;
	add.s32 	%r19229, %r19187, %r19204;
	xor.b32  	%r19230, %r19225, %r19229;
	shf.l.wrap.b32 	%r19231, %r19230, %r19230, 16;
	add.s32 	%r19232, %r19214, %r19231;
	xor.b32  	%r19233, %r19204, %r19232;
	shf.l.wrap.b32 	%r19234, %r19233, %r19233, 12;
	add.s32 	%r19235, %r19229, %r19234;
	xor.b32  	%r19236, %r19231, %r19235;
	shf.l.wrap.b32 	%r19237, %r19236, %r19236, 8;
	add.s32 	%r19238, %r19232, %r19237;
	xor.b32  	%r19239, %r19234, %r19238;
	shf.l.wrap.b32 	%r19240, %r19239, %r19239, 7;
	add.s32 	%r19241, %r19199, %r19216;
	xor.b32  	%r19242, %r19189, %r19241;
	shf.l.wrap.b32 	%r19243, %r19242, %r19242, 16;
	add.s32 	%r19244, %r19226, %r19243;
	xor.b32  	%r19245, %r19216, %r19244;
	shf.l.wrap.b32 	%r19246, %r19245, %r19245, 12;
	add.s32 	%r19247, %r19241, %r19246;
	xor.b32  	%r19248, %r19243, %r19247;
	shf.l.wrap.b32 	%r19249, %r19248, %r19248, 8;
	add.s32 	%r19250, %r19244, %r19249;
	xor.b32  	%r19251, %r19246, %r19250;
	shf.l.wrap.b32 	%r19252, %r19251, %r19251, 7;
	add.s32 	%r19253, %r19211, %r19228;
	xor.b32  	%r19254, %r19201, %r19253;
	shf.l.wrap.b32 	%r19255, %r19254, %r19254, 16;
	add.s32 	%r19256, %r19190, %r19255;
	xor.b32  	%r19257, %r19228, %r19256;
	shf.l.wrap.b32 	%r19258, %r19257, %r19257, 12;
	add.s32 	%r19259, %r19253, %r19258;
	xor.b32  	%r19260, %r19255, %r19259;
	shf.l.wrap.b32 	%r19261, %r19260, %r19260, 8;
	add.s32 	%r19262, %r19256, %r19261;
	xor.b32  	%r19263, %r19258, %r19262;
	shf.l.wrap.b32 	%r19264, %r19263, %r19263, 7;
	add.s32 	%r19265, %r19223, %r19192;
	xor.b32  	%r19266, %r19213, %r19265;
	shf.l.wrap.b32 	%r19267, %r19266, %r19266, 16;
	add.s32 	%r19268, %r19202, %r19267;
	xor.b32  	%r19269, %r19192, %r19268;
	shf.l.wrap.b32 	%r19270, %r19269, %r19269, 12;
	add.s32 	%r19271, %r19265, %r19270;
	xor.b32  	%r19272, %r19267, %r19271;
	shf.l.wrap.b32 	%r19273, %r19272, %r19272, 8;
	add.s32 	%r19274, %r19268, %r19273;
	xor.b32  	%r19275, %r19270, %r19274;
	shf.l.wrap.b32 	%r19276, %r19275, %r19275, 7;
	add.s32 	%r22658, %r18893, %r19235;
	add.s32 	%r22657, %r18905, %r19247;
	add.s32 	%r22656, %r18917, %r19259;
	add.s32 	%r22655, %r18929, %r19271;
	add.s32 	%r22659, %r22666, %r19276;
	add.s32 	%r22660, %r22665, %r19240;
	add.s32 	%r22661, %r22664, %r19252;
	add.s32 	%r22662, %r22663, %r19264;
	xor.b32  	%r19277, %r18894, 1;
	shf.l.wrap.b32 	%r19278, %r18894, %r19277, 16;
	add.s32 	%r19279, %r22666, %r19278;
	xor.b32  	%r19280, %r22666, %r19279;
	shf.l.wrap.b32 	%r19281, %r19280, %r19280, 12;
	add.s32 	%r19282, %r18894, %r19281;
	xor.b32  	%r19283, %r19278, %r19282;
	shf.l.wrap.b32 	%r19284, %r19283, %r19283, 8;
	add.s32 	%r19285, %r19279, %r19284;
	xor.b32  	%r19286, %r19281, %r19285;
	shf.l.wrap.b32 	%r19287, %r19286, %r19286, 7;
	add.s32 	%r19288, %r19282, %r18916;
	xor.b32  	%r19289, %r18937, %r19288;
	shf.l.wrap.b32 	%r19290, %r19289, %r19289, 16;
	add.s32 	%r19291, %r18926, %r19290;
	xor.b32  	%r19292, %r18916, %r19291;
	shf.l.wrap.b32 	%r19293, %r19292, %r19292, 12;
	add.s32 	%r19294, %r19288, %r19293;
	xor.b32  	%r19295, %r19290, %r19294;
	shf.l.wrap.b32 	%r19296, %r19295, %r19295, 8;
	add.s32 	%r19297, %r19291, %r19296;
	xor.b32  	%r19298, %r19293, %r19297;
	shf.l.wrap.b32 	%r19299, %r19298, %r19298, 7;
	xor.b32  	%r19300, %r19284, %r18953;
	shf.l.wrap.b32 	%r19301, %r19300, %r19300, 16;
	add.s32 	%r19302, %r18938, %r19301;
	xor.b32  	%r19303, %r18928, %r19302;
	shf.l.wrap.b32 	%r19304, %r19303, %r19303, 12;
	add.s32 	%r19305, %r18953, %r19304;
	xor.b32  	%r19306, %r19301, %r19305;
	shf.l.wrap.b32 	%r19307, %r19306, %r19306, 8;
	add.s32 	%r19308, %r19302, %r19307;
	xor.b32  	%r19309, %r19304, %r19308;
	shf.l.wrap.b32 	%r19310, %r19309, %r19309, 7;
	add.s32 	%r19311, %r19285, %r18967;
	xor.b32  	%r19312, %r18940, %r19311;
	shf.l.wrap.b32 	%r19313, %r19312, %r19312, 12;
	add.s32 	%r19314, %r18965, %r19313;
	xor.b32  	%r19315, %r18967, %r19314;
	shf.l.wrap.b32 	%r19316, %r19315, %r19315, 8;
	add.s32 	%r19317, %r19311, %r19316;
	xor.b32  	%r19318, %r19313, %r19317;
	shf.l.wrap.b32 	%r19319, %r19318, %r19318, 7;
	add.s32 	%r19320, %r18935, %r19287;
	xor.b32  	%r19321, %r18925, %r19320;
	shf.l.wrap.b32 	%r19322, %r19321, %r19321, 16;
	add.s32 	%r19323, %r18914, %r19322;
	xor.b32  	%r19324, %r19287, %r19323;
	shf.l.wrap.b32 	%r19325, %r19324, %r19324, 12;
	add.s32 	%r19326, %r19320, %r19325;
	xor.b32  	%r19327, %r19322, %r19326;
	shf.l.wrap.b32 	%r19328, %r19327, %r19327, 8;
	add.s32 	%r19329, %r19323, %r19328;
	xor.b32  	%r19330, %r19325, %r19329;
	shf.l.wrap.b32 	%r19331, %r19330, %r19330, 7;
	add.s32 	%r19332, %r19294, %r19331;
	xor.b32  	%r19333, %r19307, %r19332;
	shf.l.wrap.b32 	%r19334, %r19333, %r19333, 16;
	add.s32 	%r19335, %r19317, %r19334;
	xor.b32  	%r19336, %r19331, %r19335;
	shf.l.wrap.b32 	%r19337, %r19336, %r19336, 12;
	add.s32 	%r19338, %r19332, %r19337;
	xor.b32  	%r19339, %r19334, %r19338;
	shf.l.wrap.b32 	%r19340, %r19339, %r19339, 8;
	add.s32 	%r19341, %r19335, %r19340;
	xor.b32  	%r19342, %r19337, %r19341;
	shf.l.wrap.b32 	%r19343, %r19342, %r19342, 7;
	add.s32 	%r19344, %r19305, %r19299;
	xor.b32  	%r19345, %r19316, %r19344;
	shf.l.wrap.b32 	%r19346, %r19345, %r19345, 16;
	add.s32 	%r19347, %r19329, %r19346;
	xor.b32  	%r19348, %r19299, %r19347;
	shf.l.wrap.b32 	%r19349, %r19348, %r19348, 12;
	add.s32 	%r19350, %r19344, %r19349;
	xor.b32  	%r19351, %r19346, %r19350;
	shf.l.wrap.b32 	%r19352, %r19351, %r19351, 8;
	add.s32 	%r19353, %r19347, %r19352;
	xor.b32  	%r19354, %r19349, %r19353;
	shf.l.wrap.b32 	%r19355, %r19354, %r19354, 7;
	add.s32 	%r19356, %r19314, %r19310;
	xor.b32  	%r19357, %r19328, %r19356;
	shf.l.wrap.b32 	%r19358, %r19357, %r19357, 16;
	add.s32 	%r19359, %r19297, %r19358;
	xor.b32  	%r19360, %r19310, %r19359;
	shf.l.wrap.b32 	%r19361, %r19360, %r19360, 12;
	add.s32 	%r19362, %r19356, %r19361;
	xor.b32  	%r19363, %r19358, %r19362;
	shf.l.wrap.b32 	%r19364, %r19363, %r19363, 8;
	add.s32 	%r19365, %r19359, %r19364;
	xor.b32  	%r19366, %r19361, %r19365;
	shf.l.wrap.b32 	%r19367, %r19366, %r19366, 7;
	add.s32 	%r19368, %r19326, %r19319;
	xor.b32  	%r19369, %r19296, %r19368;
	shf.l.wrap.b32 	%r19370, %r19369, %r19369, 16;
	add.s32 	%r19371, %r19308, %r19370;
	xor.b32  	%r19372, %r19319, %r19371;
	shf.l.wrap.b32 	%r19373, %r19372, %r19372, 12;
	add.s32 	%r19374, %r19368, %r19373;
	xor.b32  	%r19375, %r19370, %r19374;
	shf.l.wrap.b32 	%r19376, %r19375, %r19375, 8;
	add.s32 	%r19377, %r19371, %r19376;
	xor.b32  	%r19378, %r19373, %r19377;
	shf.l.wrap.b32 	%r19379, %r19378, %r19378, 7;
	add.s32 	%r19380, %r19338, %r19355;
	xor.b32  	%r19381, %r19376, %r19380;
	shf.l.wrap.b32 	%r19382, %r19381, %r19381, 16;
	add.s32 	%r19383, %r19365, %r19382;
	xor.b32  	%r19384, %r19355, %r19383;
	shf.l.wrap.b32 	%r19385, %r19384, %r19384, 12;
	add.s32 	%r19386, %r19380, %r19385;
	xor.b32  	%r19387, %r19382, %r19386;
	shf.l.wrap.b32 	%r19388, %r19387, %r19387, 8;
	add.s32 	%r19389, %r19383, %r19388;
	xor.b32  	%r19390, %r19385, %r19389;
	shf.l.wrap.b32 	%r19391, %r19390, %r19390, 7;
	add.s32 	%r19392, %r19350, %r19367;
	xor.b32  	%r19393, %r19340, %r19392;
	shf.l.wrap.b32 	%r19394, %r19393, %r19393, 16;
	add.s32 	%r19395, %r19377, %r19394;
	xor.b32  	%r19396, %r19367, %r19395;
	shf.l.wrap.b32 	%r19397, %r19396, %r19396, 12;
	add.s32 	%r19398, %r19392, %r19397;
	xor.b32  	%r19399, %r19394, %r19398;
	shf.l.wrap.b32 	%r19400, %r19399, %r19399, 8;
	add.s32 	%r19401, %r19395, %r19400;
	xor.b32  	%r19402, %r19397, %r19401;
	shf.l.wrap.b32 	%r19403, %r19402, %r19402, 7;
	add.s32 	%r19404, %r19362, %r19379;
	xor.b32  	%r19405, %r19352, %r19404;
	shf.l.wrap.b32 	%r19406, %r19405, %r19405, 16;
	add.s32 	%r19407, %r19341, %r19406;
	xor.b32  	%r19408, %r19379, %r19407;
	shf.l.wrap.b32 	%r19409, %r19408, %r19408, 12;
	add.s32 	%r19410, %r19404, %r19409;
	xor.b32  	%r19411, %r19406, %r19410;
	shf.l.wrap.b32 	%r19412, %r19411, %r19411, 8;
	add.s32 	%r19413, %r19407, %r19412;
	xor.b32  	%r19414, %r19409, %r19413;
	shf.l.wrap.b32 	%r19415, %r19414, %r19414, 7;
	add.s32 	%r19416, %r19374, %r19343;
	xor.b32  	%r19417, %r19364, %r19416;
	shf.l.wrap.b32 	%r19418, %r19417, %r19417, 16;
	add.s32 	%r19419, %r19353, %r19418;
	xor.b32  	%r19420, %r19343, %r19419;
	shf.l.wrap.b32 	%r19421, %r19420, %r19420, 12;
	add.s32 	%r19422, %r19416, %r19421;
	xor.b32  	%r19423, %r19418, %r19422;
	shf.l.wrap.b32 	%r19424, %r19423, %r19423, 8;
	add.s32 	%r19425, %r19419, %r19424;
	xor.b32  	%r19426, %r19421, %r19425;
	shf.l.wrap.b32 	%r19427, %r19426, %r19426, 7;
	add.s32 	%r19428, %r19386, %r19427;
	xor.b32  	%r19429, %r19400, %r19428;
	shf.l.wrap.b32 	%r19430, %r19429, %r19429, 16;
	add.s32 	%r19431, %r19413, %r19430;
	xor.b32  	%r19432, %r19427, %r19431;
	shf.l.wrap.b32 	%r19433, %r19432, %r19432, 12;
	add.s32 	%r19434, %r19428, %r19433;
	xor.b32  	%r19435, %r19430, %r19434;
	shf.l.wrap.b32 	%r19436, %r19435, %r19435, 8;
	add.s32 	%r19437, %r19431, %r19436;
	xor.b32  	%r19438, %r19433, %r19437;
	shf.l.wrap.b32 	%r19439, %r19438, %r19438, 7;
	add.s32 	%r19440, %r19398, %r19391;
	xor.b32  	%r19441, %r19412, %r19440;
	shf.l.wrap.b32 	%r19442, %r19441, %r19441, 16;
	add.s32 	%r19443, %r19425, %r19442;
	xor.b32  	%r19444, %r19391, %r19443;
	shf.l.wrap.b32 	%r19445, %r19444, %r19444, 12;
	add.s32 	%r19446, %r19440, %r19445;
	xor.b32  	%r19447, %r19442, %r19446;
	shf.l.wrap.b32 	%r19448, %r19447, %r19447, 8;
	add.s32 	%r19449, %r19443, %r19448;
	xor.b32  	%r19450, %r19445, %r19449;
	shf.l.wrap.b32 	%r19451, %r19450, %r19450, 7;
	add.s32 	%r19452, %r19410, %r19403;
	xor.b32  	%r19453, %r19424, %r19452;
	shf.l.wrap.b32 	%r19454, %r19453, %r19453, 16;
	add.s32 	%r19455, %r19389, %r19454;
	xor.b32  	%r19456, %r19403, %r19455;
	shf.l.wrap.b32 	%r19457, %r19456, %r19456, 12;
	add.s32 	%r19458, %r19452, %r19457;
	xor.b32  	%r19459, %r19454, %r19458;
	shf.l.wrap.b32 	%r19460, %r19459, %r19459, 8;
	add.s32 	%r19461, %r19455, %r19460;
	xor.b32  	%r19462, %r19457, %r19461;
	shf.l.wrap.b32 	%r19463, %r19462, %r19462, 7;
	add.s32 	%r19464, %r19422, %r19415;
	xor.b32  	%r19465, %r19388, %r19464;
	shf.l.wrap.b32 	%r19466, %r19465, %r19465, 16;
	add.s32 	%r19467, %r19401, %r19466;
	xor.b32  	%r19468, %r19415, %r19467;
	shf.l.wrap.b32 	%r19469, %r19468, %r19468, 12;
	add.s32 	%r19470, %r19464, %r19469;
	xor.b32  	%r19471, %r19466, %r19470;
	shf.l.wrap.b32 	%r19472, %r19471, %r19471, 8;
	add.s32 	%r19473, %r19467, %r19472;
	xor.b32  	%r19474, %r19469, %r19473;
	shf.l.wrap.b32 	%r19475, %r19474, %r19474, 7;
	add.s32 	%r19476, %r19434, %r19451;
	xor.b32  	%r19477, %r19472, %r19476;
	shf.l.wrap.b32 	%r19478, %r19477, %r19477, 16;
	add.s32 	%r19479, %r19461, %r19478;
	xor.b32  	%r19480, %r19451, %r19479;
	shf.l.wrap.b32 	%r19481, %r19480, %r19480, 12;
	add.s32 	%r19482, %r19476, %r19481;
	xor.b32  	%r19483, %r19478, %r19482;
	shf.l.wrap.b32 	%r19484, %r19483, %r19483, 8;
	add.s32 	%r19485, %r19479, %r19484;
	xor.b32  	%r19486, %r19481, %r19485;
	shf.l.wrap.b32 	%r19487, %r19486, %r19486, 7;
	add.s32 	%r19488, %r19446, %r19463;
	xor.b32  	%r19489, %r19436, %r19488;
	shf.l.wrap.b32 	%r19490, %r19489, %r19489, 16;
	add.s32 	%r19491, %r19473, %r19490;
	xor.b32  	%r19492, %r19463, %r19491;
	shf.l.wrap.b32 	%r19493, %r19492, %r19492, 12;
	add.s32 	%r19494, %r19488, %r19493;
	xor.b32  	%r19495, %r19490, %r19494;
	shf.l.wrap.b32 	%r19496, %r19495, %r19495, 8;
	add.s32 	%r19497, %r19491, %r19496;
	xor.b32  	%r19498, %r19493, %r19497;
	shf.l.wrap.b32 	%r19499, %r19498, %r19498, 7;
	add.s32 	%r19500, %r19458, %r19475;
	xor.b32  	%r19501, %r19448, %r19500;
	shf.l.wrap.b32 	%r19502, %r19501, %r19501, 16;
	add.s32 	%r19503, %r19437, %r19502;
	xor.b32  	%r19504, %r19475, %r19503;
	shf.l.wrap.b32 	%r19505, %r19504, %r19504, 12;
	add.s32 	%r19506, %r19500, %r19505;
	xor.b32  	%r19507, %r19502, %r19506;
	shf.l.wrap.b32 	%r19508, %r19507, %r19507, 8;
	add.s32 	%r19509, %r19503, %r19508;
	xor.b32  	%r19510, %r19505, %r19509;
	shf.l.wrap.b32 	%r19511, %r19510, %r19510, 7;
	add.s32 	%r19512, %r19470, %r19439;
	xor.b32  	%r19513, %r19460, %r19512;
	shf.l.wrap.b32 	%r19514, %r19513, %r19513, 16;
	add.s32 	%r19515, %r19449, %r19514;
	xor.b32  	%r19516, %r19439, %r19515;
	shf.l.wrap.b32 	%r19517, %r19516, %r19516, 12;
	add.s32 	%r19518, %r19512, %r19517;
	xor.b32  	%r19519, %r19514, %r19518;
	shf.l.wrap.b32 	%r19520, %r19519, %r19519, 8;
	add.s32 	%r19521, %r19515, %r19520;
	xor.b32  	%r19522, %r19517, %r19521;
	shf.l.wrap.b32 	%r19523, %r19522, %r19522, 7;
	add.s32 	%r19524, %r19482, %r19523;
	xor.b32  	%r19525, %r19496, %r19524;
	shf.l.wrap.b32 	%r19526, %r19525, %r19525, 16;
	add.s32 	%r19527, %r19509, %r19526;
	xor.b32  	%r19528, %r19523, %r19527;
	shf.l.wrap.b32 	%r19529, %r19528, %r19528, 12;
	add.s32 	%r19530, %r19524, %r19529;
	xor.b32  	%r19531, %r19526, %r19530;
	shf.l.wrap.b32 	%r19532, %r19531, %r19531, 8;
	add.s32 	%r19533, %r19494, %r19487;
	xor.b32  	%r19534, %r19508, %r19533;
	shf.l.wrap.b32 	%r19535, %r19534, %r19534, 16;
	add.s32 	%r19536, %r19521, %r19535;
	xor.b32  	%r19537, %r19487, %r19536;
	shf.l.wrap.b32 	%r19538, %r19537, %r19537, 12;
	add.s32 	%r19539, %r19533, %r19538;
	xor.b32  	%r19540, %r19535, %r19539;
	shf.l.wrap.b32 	%r19541, %r19540, %r19540, 8;
	add.s32 	%r19542, %r19536, %r19541;
	xor.b32  	%r19543, %r19538, %r19542;
	shf.l.wrap.b32 	%r19544, %r19543, %r19543, 7;
	add.s32 	%r19545, %r19506, %r19499;
	xor.b32  	%r19546, %r19520, %r19545;
	shf.l.wrap.b32 	%r19547, %r19546, %r19546, 16;
	add.s32 	%r19548, %r19485, %r19547;
	xor.b32  	%r19549, %r19499, %r19548;
	shf.l.wrap.b32 	%r19550, %r19549, %r19549, 12;
	add.s32 	%r19551, %r19545, %r19550;
	xor.b32  	%r19552, %r19547, %r19551;
	shf.l.wrap.b32 	%r19553, %r19552, %r19552, 8;
	add.s32 	%r19554, %r19548, %r19553;
	xor.b32  	%r19555, %r19550, %r19554;
	shf.l.wrap.b32 	%r19556, %r19555, %r19555, 7;
	add.s32 	%r19557, %r19518, %r19511;
	xor.b32  	%r19558, %r19484, %r19557;
	shf.l.wrap.b32 	%r19559, %r19558, %r19558, 16;
	add.s32 	%r19560, %r19497, %r19559;
	xor.b32  	%r19561, %r19511, %r19560;
	shf.l.wrap.b32 	%r19562, %r19561, %r19561, 12;
	add.s32 	%r19563, %r19557, %r19562;
	xor.b32  	%r19564, %r19559, %r19563;
	shf.l.wrap.b32 	%r19565, %r19564, %r19564, 8;
	add.s32 	%r19566, %r19560, %r19565;
	add.s32 	%r19567, %r19530, %r19544;
	xor.b32  	%r19568, %r19565, %r19567;
	shf.l.wrap.b32 	%r19569, %r19568, %r19568, 16;
	add.s32 	%r19570, %r19554, %r19569;
	xor.b32  	%r19571, %r19544, %r19570;
	shr.u32 	%r19572, %r19571, 20;
	add.s32 	%r19573, %r19567, %r19572;
	add.s32 	%r19574, %r19539, %r19556;
	xor.b32  	%r19575, %r19532, %r19574;
	shf.l.wrap.b32 	%r19576, %r19575, %r19575, 16;
	add.s32 	%r19577, %r19566, %r19576;
	xor.b32  	%r19578, %r19556, %r19577;
	shr.u32 	%r19579, %r19578, 20;
	add.s32 	%r19580, %r19574, %r19579;
	add.s32 	%r19581, %r18893, %r19573;
	add.s32 	%r19582, %r18905, %r19580;
	not.b32 	%r19583, %r22654;
	add.s32 	%r19584, %r1499, %r19583;
	mov.u32 	%r19585, %ctaid.x;
	shl.b32 	%r19586, %r19585, 11;
	mov.u32 	%r19587, %tid.x;
	and.b32  	%r19588, %r19587, 31;
	or.b32  	%r19589, %r19586, %r19588;
	shl.b32 	%r19590, %r19587, 3;
	and.b32  	%r19591, %r19590, 7936;
	add.s32 	%r19592, %r22408, %r19591;
	add.s32 	%r19593, %r19589, %r19592;
	shr.u32 	%r19594, %r19593, %r19584;
	and.b32  	%r19595, %r19594, 1;
	setp.eq.b32 	%p190, %r19595, 1;
	selp.b32 	%r19596, %r19582, %r19581, %p190;
	cvt.u16.u32 	%rs290, %r19596;
	and.b16  	%rs376, %rs290, 1;
	and.b16  	%rs291, %rs374, 255;
	setp.ne.s16 	%p191, %rs291, 1;
	@%p191 bra 	$L__BB2_214;
	ld.param.u64 	%rd287, [fused_batch_pir_kernel_4_param_1];
	not.b32 	%r19597, %r22654;
	add.s32 	%r19598, %r1499, %r19597;
	mov.u32 	%r19599, %ctaid.x;
	shl.b32 	%r19600, %r19599, 11;
	mov.u32 	%r19601, %tid.x;
	and.b32  	%r19602, %r19601, 31;
	or.b32  	%r19603, %r19600, %r19602;
	shl.b32 	%r19604, %r19601, 3;
	and.b32  	%r19605, %r19604, 7936;
	add.s32 	%r19606, %r22408, %r19605;
	add.s32 	%r19607, %r19603, %r19606;
	shr.u32 	%r19608, %r19607, %r19598;
	and.b32  	%r19609, %r19608, 1;
	setp.eq.b32 	%p192, %r19609, 1;
	cvt.s64.s32 	%rd184, %r22654;
	cvta.to.global.u64 	%rd185, %rd287;
	mul.wide.s32 	%rd186, %r22654, 16;
	add.s64 	%rd187, %rd185, %rd186;
	ld.global.u32 	%r19610, [%rd187+4900];
	selp.b32 	%r19611, %r22659, %r22658, %p192;
	xor.b32  	%r19612, %r19611, %r19610;
	selp.b32 	%r19613, %r22660, %r22657, %p192;
	selp.b32 	%r22658, %r22658, %r19612, %p192;
	selp.b32 	%r22659, %r19612, %r22659, %p192;
	ld.global.u32 	%r19614, [%rd187+4904];
	xor.b32  	%r19615, %r19613, %r19614;
	selp.b32 	%r19616, %r22661, %r22656, %p192;
	selp.b32 	%r22657, %r22657, %r19615, %p192;
	selp.b32 	%r22660, %r19615, %r22660, %p192;
	ld.global.u32 	%r19617, [%rd187+4908];
	xor.b32  	%r19618, %r19616, %r19617;
	selp.b32 	%r19619, %r22662, %r22655, %p192;
	selp.b32 	%r22656, %r22656, %r19618, %p192;
	selp.b32 	%r22661, %r19618, %r22661, %p192;
	ld.global.u32 	%r19620, [%rd187+4912];
	xor.b32  	%r19621, %r19619, %r19620;
	selp.b64 	%rd188, 445, 420, %p192;
	selp.b32 	%r22655, %r22655, %r19621, %p192;
	selp.b32 	%r22662, %r19621, %r22662, %p192;
	add.s64 	%rd189, %rd188, %rd184;
	add.s64 	%rd190, %rd185, %rd189;
	ld.global.u8 	%rs292, [%rd190+4880];
	xor.b16  	%rs376, %rs292, %rs376;
$L__BB2_214:
	not.b32 	%r19622, %r22654;
	add.s32 	%r19623, %r1499, %r19622;
	mov.u32 	%r19624, %ctaid.x;
	shl.b32 	%r19625, %r19624, 11;
	mov.u32 	%r19626, %tid.x;
	and.b32  	%r19627, %r19626, 31;
	or.b32  	%r19628, %r19625, %r19627;
	shl.b32 	%r19629, %r19626, 3;
	and.b32  	%r19630, %r19629, 7936;
	add.s32 	%r19631, %r22408, %r19630;
	add.s32 	%r19632, %r19628, %r19631;
	shr.u32 	%r19633, %r19632, %r19623;
	and.b32  	%r19634, %r19633, 1;
	setp.eq.b32 	%p193, %r19634, 1;
	selp.b32 	%r22666, %r22659, %r22658, %p193;
	selp.b32 	%r22665, %r22660, %r22657, %p193;
	selp.b32 	%r22664, %r22661, %r22656, %p193;
	selp.b32 	%r22663, %r22662, %r22655, %p193;
	add.s32 	%r22654, %r22654, 1;
	setp.lt.u32 	%p194, %r22654, %r1499;
	mov.u16 	%rs374, %rs376;
	@%p194 bra 	$L__BB2_212;
$L__BB2_215:
	and.b16  	%rs293, %rs376, 255;
	setp.ne.s16 	%p195, %rs293, 1;
	@%p195 bra 	$L__BB2_217;
	ld.param.u64 	%rd288, [fused_batch_pir_kernel_4_param_1];
	cvta.to.global.u64 	%rd191, %rd288;
	ld.global.u32 	%r19635, [%rd191+5352];
	xor.b32  	%r22666, %r22666, %r19635;
$L__BB2_217:
	@%p195 bra 	$L__BB2_219;
	ld.param.u64 	%rd289, [fused_batch_pir_kernel_4_param_1];
	cvta.to.global.u64 	%rd192, %rd289;
	ld.global.u32 	%r19636, [%rd192+5356];
	xor.b32  	%r22665, %r22665, %r19636;
$L__BB2_219:
	@%p195 bra 	$L__BB2_221;
	ld.param.u64 	%rd290, [fused_batch_pir_kernel_4_param_1];
	cvta.to.global.u64 	%rd193, %rd290;
	ld.global.u32 	%r19637, [%rd193+5360];
	xor.b32  	%r22664, %r22664, %r19637;
$L__BB2_221:
	@%p195 bra 	$L__BB2_223;
	ld.param.u64 	%rd291, [fused_batch_pir_kernel_4_param_1];
	cvta.to.global.u64 	%rd194, %rd291;
	ld.global.u32 	%r19638, [%rd194+5364];
	xor.b32  	%r22663, %r22663, %r19638;
$L__BB2_223:
	ld.param.u32 	%r21814, [fused_batch_pir_kernel_4_param_4];
	mov.u32 	%r19640, %ctaid.x;
	shl.b32 	%r19641, %r19640, 11;
	mov.u32 	%r19642, %tid.x;
	and.b32  	%r19643, %r19642, 31;
	or.b32  	%r19644, %r19641, %r19643;
	shl.b32 	%r19645, %r19642, 3;
	and.b32  	%r19646, %r19645, 7936;
	add.s32 	%r19647, %r22408, %r19646;
	add.s32 	%r19648, %r19644, %r19647;
	setp.ge.s32 	%p199, %r19648, %r21814;
	mov.b32 	%r22687, 0;
	mov.u32 	%r22688, %r22687;
	mov.u32 	%r22689, %r22687;
	mov.u32 	%r22690, %r22687;
	@%p199 bra 	$L__BB2_237;
	ld.param.u64 	%rd292, [fused_batch_pir_kernel_4_param_1];
	cvta.to.global.u64 	%rd195, %rd292;
	ld.global.u8 	%rs297, [%rd195+5385];
	max.u16 	%rs298, %rs297, 11;
	cvt.u32.u16 	%r19649, %rs298;
	add.s32 	%r22678, %r19649, -11;
	ld.shared.u32 	%r22690, [s_mem+49564];
	ld.shared.v4.u32 	{%r22689, %r22688, %r22687, %r19650}, [s_mem+49568];
	mov.b64 	%rd196, {%r22687, %r19650};
	shr.u64 	%rd197, %rd196, 32;
	cvt.u16.u64 	%rs379, %rd197;
	cvt.u32.u16 	%r1554, %rs297;
	setp.ge.u32 	%p200, %r22678, %r1554;
	@%p200 bra 	$L__BB2_229;
	mov.u16 	%rs377, %rs379;
$L__BB2_226:
	ld.const.u32 	%r19651, [CHACHA_CONSTANTS];
	add.s32 	%r19652, %r19651, %r22690;
	shf.l.wrap.b32 	%r19653, %r19652, %r19652, 16;
	add.s32 	%r19654, %r22690, %r19653;
	xor.b32  	%r19655, %r22690, %r19654;
	shf.l.wrap.b32 	%r19656, %r19655, %r19655, 12;
	add.s32 	%r19657, %r19652, %r19656;
	xor.b32  	%r19658, %r19653, %r19657;
	shf.l.wrap.b32 	%r19659, %r19658, %r19658, 8;
	add.s32 	%r19660, %r19654, %r19659;
	xor.b32  	%r19661, %r19656, %r19660;
	shf.l.wrap.b32 	%r19662, %r19661, %r19661, 7;
	ld.const.u32 	%r19663, [CHACHA_CONSTANTS+4];
	add.s32 	%r19664, %r19663, %r22689;
	shf.l.wrap.b32 	%r19665, %r19664, %r19664, 16;
	add.s32 	%r19666, %r22689, %r19665;
	xor.b32  	%r19667, %r22689, %r19666;
	shf.l.wrap.b32 	%r19668, %r19667, %r19667, 12;
	add.s32 	%r19669, %r19664, %r19668;
	xor.b32  	%r19670, %r19665, %r19669;
	shf.l.wrap.b32 	%r19671, %r19670, %r19670, 8;
	add.s32 	%r19672, %r19666, %r19671;
	xor.b32  	%r19673, %r19668, %r19672;
	shf.l.wrap.b32 	%r19674, %r19673, %r19673, 7;
	ld.const.u32 	%r19675, [CHACHA_CONSTANTS+8];
	add.s32 	%r19676, %r19675, %r22688;
	shf.l.wrap.b32 	%r19677, %r19676, %r19676, 16;
	add.s32 	%r19678, %r22688, %r19677;
	xor.b32  	%r19679, %r22688, %r19678;
	shf.l.wrap.b32 	%r19680, %r19679, %r19679, 12;
	add.s32 	%r19681, %r19676, %r19680;
	xor.b32  	%r19682, %r19677, %r19681;
	shf.l.wrap.b32 	%r19683, %r19682, %r19682, 8;
	add.s32 	%r19684, %r19678, %r19683;
	xor.b32  	%r19685, %r19680, %r19684;
	shf.l.wrap.b32 	%r19686, %r19685, %r19685, 7;
	ld.const.u32 	%r19687, [CHACHA_CONSTANTS+12];
	add.s32 	%r19688, %r19687, %r22687;
	shf.l.wrap.b32 	%r19689, %r19688, %r19688, 16;
	add.s32 	%r19690, %r22687, %r19689;
	xor.b32  	%r19691, %r22687, %r19690;
	shf.l.wrap.b32 	%r19692, %r19691, %r19691, 12;
	add.s32 	%r19693, %r19688, %r19692;
	xor.b32  	%r19694, %r19689, %r19693;
	shf.l.wrap.b32 	%r19695, %r19694, %r19694, 8;
	add.s32 	%r19696, %r19690, %r19695;
	xor.b32  	%r19697, %r19692, %r19696;
	shf.l.wrap.b32 	%r19698, %r19697, %r19697, 7;
	add.s32 	%r19699, %r19657, %r19674;
	xor.b32  	%r19700, %r19695, %r19699;
	shf.l.wrap.b32 	%r19701, %r19700, %r19700, 16;
	add.s32 	%r19702, %r19684, %r19701;
	xor.b32  	%r19703, %r19674, %r19702;
	shf.l.wrap.b32 	%r19704, %r19703, %r19703, 12;
	add.s32 	%r19705, %r19699, %r19704;
	xor.b32  	%r19706, %r19701, %r19705;
	shf.l.wrap.b32 	%r19707, %r19706, %r19706, 8;
	add.s32 	%r19708, %r19702, %r19707;
	xor.b32  	%r19709, %r19704, %r19708;
	shf.l.wrap.b32 	%r19710, %r19709, %r19709, 7;
	add.s32 	%r19711, %r19669, %r19686;
	xor.b32  	%r19712, %r19659, %r19711;
	shf.l.wrap.b32 	%r19713, %r19712, %r19712, 16;
	add.s32 	%r19714, %r19696, %r19713;
	xor.b32  	%r19715, %r19686, %r19714;
	shf.l.wrap.b32 	%r19716, %r19715, %r19715, 12;
	add.s32 	%r19717, %r19711, %r19716;
	xor.b32  	%r19718, %r19713, %r19717;
	shf.l.wrap.b32 	%r19719, %r19718, %r19718, 8;
	add.s32 	%r19720, %r19714, %r19719;
	xor.b32  	%r19721, %r19716, %r19720;
	shf.l.wrap.b32 	%r19722, %r19721, %r19721, 7;
	add.s32 	%r19723, %r19681, %r19698;
	xor.b32  	%r19724, %r19671, %r19723;
	shf.l.wrap.b32 	%r19725, %r19724, %r19724, 16;
	add.s32 	%r19726, %r19660, %r19725;
	xor.b32  	%r19727, %r19698, %r19726;
	shf.l.wrap.b32 	%r19728, %r19727, %r19727, 12;
	add.s32 	%r19729, %r19723, %r19728;
	xor.b32  	%r19730, %r19725, %r19729;
	shf.l.wrap.b32 	%r19731, %r19730, %r19730, 8;
	add.s32 	%r19732, %r19726, %r19731;
	xor.b32  	%r19733, %r19728, %r19732;
	shf.l.wrap.b32 	%r19734, %r19733, %r19733, 7;
	add.s32 	%r19735, %r19693, %r19662;
	xor.b32  	%r19736, %r19683, %r19735;
	shf.l.wrap.b32 	%r19737, %r19736, %r19736, 16;
	add.s32 	%r19738, %r19672, %r19737;
	xor.b32  	%r19739, %r19662, %r19738;
	shf.l.wrap.b32 	%r19740, %r19739, %r19739, 12;
	add.s32 	%r19741, %r19735, %r19740;
	xor.b32  	%r19742, %r19737, %r19741;
	shf.l.wrap.b32 	%r19743, %r19742, %r19742, 8;
	add.s32 	%r19744, %r19738, %r19743;
	xor.b32  	%r19745, %r19740, %r19744;
	shf.l.wrap.b32 	%r19746, %r19745, %r19745, 7;
	add.s32 	%r19747, %r19705, %r19746;
	xor.b32  	%r19748, %r19719, %r19747;
	shf.l.wrap.b32 	%r19749, %r19748, %r19748, 16;
	add.s32 	%r19750, %r19732, %r19749;
	xor.b32  	%r19751, %r19746, %r19750;
	shf.l.wrap.b32 	%r19752, %r19751, %r19751, 12;
	add.s32 	%r19753, %r19747, %r19752;
	xor.b32  	%r19754, %r19749, %r19753;
	shf.l.wrap.b32 	%r19755, %r19754, %r19754, 8;
	add.s32 	%r19756, %r19750, %r19755;
	xor.b32  	%r19757, %r19752, %r19756;
	shf.l.wrap.b32 	%r19758, %r19757, %r19757, 7;
	add.s32 	%r19759, %r19717, %r19710;
	xor.b32  	%r19760, %r19731, %r19759;
	shf.l.wrap.b32 	%r19761, %r19760, %r19760, 16;
	add.s32 	%r19762, %r19744, %r19761;
	xor.b32  	%r19763, %r19710, %r19762;
	shf.l.wrap.b32 	%r19764, %r19763, %r19763, 12;
	add.s32 	%r19765, %r19759, %r19764;
	xor.b32  	%r19766, %r19761, %r19765;
	shf.l.wrap.b32 	%r19767, %r19766, %r19766, 8;
	add.s32 	%r19768, %r19762, %r19767;
	xor.b32  	%r19769, %r19764, %r19768;
	shf.l.wrap.b32 	%r19770, %r19769, %r19769, 7;
	add.s32 	%r19771, %r19729, %r19722;
	xor.b32  	%r19772, %r19743, %r19771;
	shf.l.wrap.b32 	%r19773, %r19772, %r19772, 16;
	add.s32 	%r19774, %r19708, %r19773;
	xor.b32  	%r19775, %r19722, %r19774;
	shf.l.wrap.b32 	%r19776, %r19775, %r19775, 12;
	add.s32 	%r19777, %r19771, %r19776;
	xor.b32  	%r19778, %r19773, %r19777;
	shf.l.wrap.b32 	%r19779, %r19778, %r19778, 8;
	add.s32 	%r19780, %r19774, %r19779;
	xor.b32  	%r19781, %r19776, %r19780;
	shf.l.wrap.b32 	%r19782, %r19781, %r19781, 7;
	add.s32 	%r19783, %r19741, %r19734;
	xor.b32  	%r19784, %r19707, %r19783;
	shf.l.wrap.b32 	%r19785, %r19784, %r19784, 16;
	add.s32 	%r19786, %r19720, %r19785;
	xor.b32  	%r19787, %r19734, %r19786;
	shf.l.wrap.b32 	%r19788, %r19787, %r19787, 12;
	add.s32 	%r19789, %r19783, %r19788;
	xor.b32  	%r19790, %r19785, %r19789;
	shf.l.wrap.b32 	%r19791, %r19790, %r19790, 8;
	add.s32 	%r19792, %r19786, %r19791;
	xor.b32  	%r19793, %r19788, %r19792;
	shf.l.wrap.b32 	%r19794, %r19793, %r19793, 7;
	add.s32 	%r19795, %r19753, %r19770;
	xor.b32  	%r19796, %r19791, %r19795;
	shf.l.wrap.b32 	%r19797, %r19796, %r19796, 16;
	add.s32 	%r19798, %r19780, %r19797;
	xor.b32  	%r19799, %r19770, %r19798;
	shf.l.wrap.b32 	%r19800, %r19799, %r19799, 12;
	add.s32 	%r19801, %r19795, %r19800;
	xor.b32  	%r19802, %r19797, %r19801;
	shf.l.wrap.b32 	%r19803, %r19802, %r19802, 8;
	add.s32 	%r19804, %r19798, %r19803;
	xor.b32  	%r19805, %r19800, %r19804;
	shf.l.wrap.b32 	%r19806, %r19805, %r19805, 7;
	add.s32 	%r19807, %r19765, %r19782;
	xor.b32  	%r19808, %r19755, %r19807;
	shf.l.wrap.b32 	%r19809, %r19808, %r19808, 16;
	add.s32 	%r19810, %r19792, %r19809;
	xor.b32  	%r19811, %r19782, %r19810;
	shf.l.wrap.b32 	%r19812, %r19811, %r19811, 12;
	add.s32 	%r19813, %r19807, %r19812;
	xor.b32  	%r19814, %r19809, %r19813;
	shf.l.wrap.b32 	%r19815, %r19814, %r19814, 8;
	add.s32 	%r19816, %r19810, %r19815;
	xor.b32  	%r19817, %r19812, %r19816;
	shf.l.wrap.b32 	%r19818, %r19817, %r19817, 7;
	add.s32 	%r19819, %r19777, %r19794;
	xor.b32  	%r19820, %r19767, %r19819;
	shf.l.wrap.b32 	%r19821, %r19820, %r19820, 16;
	add.s32 	%r19822, %r19756, %r19821;
	xor.b32  	%r19823, %r19794, %r19822;
	shf.l.wrap.b32 	%r19824, %r19823, %r19823, 12;
	add.s32 	%r19825, %r19819, %r19824;
	xor.b32  	%r19826, %r19821, %r19825;
	shf.l.wrap.b32 	%r19827, %r19826, %r19826, 8;
	add.s32 	%r19828, %r19822, %r19827;
	xor.b32  	%r19829, %r19824, %r19828;
	shf.l.wrap.b32 	%r19830, %r19829, %r19829, 7;
	add.s32 	%r19831, %r19789, %r19758;
	xor.b32  	%r19832, %r19779, %r19831;
	shf.l.wrap.b32 	%r19833, %r19832, %r19832, 16;
	add.s32 	%r19834, %r19768, %r19833;
	xor.b32  	%r19835, %r19758, %r19834;
	shf.l.wrap.b32 	%r19836, %r19835, %r19835, 12;
	add.s32 	%r19837, %r19831, %r19836;
	xor.b32  	%r19838, %r19833, %r19837;
	shf.l.wrap.b32 	%r19839, %r19838, %r19838, 8;
	add.s32 	%r19840, %r19834, %r19839;
	xor.b32  	%r19841, %r19836, %r19840;
	shf.l.wrap.b32 	%r19842, %r19841, %r19841, 7;
	add.s32 	%r19843, %r19801, %r19842;
	xor.b32  	%r19844, %r19815, %r19843;
	shf.l.wrap.b32 	%r19845, %r19844, %r19844, 16;
	add.s32 	%r19846, %r19828, %r19845;
	xor.b32  	%r19847, %r19842, %r19846;
	shf.l.wrap.b32 	%r19848, %r19847, %r19847, 12;
	add.s32 	%r19849, %r19843, %r19848;
	xor.b32  	%r19850, %r19845, %r19849;
	shf.l.wrap.b32 	%r19851, %r19850, %r19850, 8;
	add.s32 	%r19852, %r19846, %r19851;
	xor.b32  	%r19853, %r19848, %r19852;
	shf.l.wrap.b32 	%r19854, %r19853, %r19853, 7;
	add.s32 	%r19855, %r19813, %r19806;
	xor.b32  	%r19856, %r19827, %r19855;
	shf.l.wrap.b32 	%r19857, %r19856, %r19856, 16;
	add.s32 	%r19858, %r19840, %r19857;
	xor.b32  	%r19859, %r19806, %r19858;
	shf.l.wrap.b32 	%r19860, %r19859, %r19859, 12;
	add.s32 	%r19861, %r19855, %r19860;
	xor.b32  	%r19862, %r19857, %r19861;
	shf.l.wrap.b32 	%r19863, %r19862, %r19862, 8;
	add.s32 	%r19864, %r19858, %r19863;
	xor.b32  	%r19865, %r19860, %r19864;
	shf.l.wrap.b32 	%r19866, %r19865, %r19865, 7;
	add.s32 	%r19867, %r19825, %r19818;
	xor.b32  	%r19868, %r19839, %r19867;
	shf.l.wrap.b32 	%r19869, %r19868, %r19868, 16;
	add.s32 	%r19870, %r19804, %r19869;
	xor.b32  	%r19871, %r19818, %r19870;
	shf.l.wrap.b32 	%r19872, %r19871, %r19871, 12;
	add.s32 	%r19873, %r19867, %r19872;
	xor.b32  	%r19874, %r19869, %r19873;
	shf.l.wrap.b32 	%r19875, %r19874, %r19874, 8;
	add.s32 	%r19876, %r19870, %r19875;
	xor.b32  	%r19877, %r19872, %r19876;
	shf.l.wrap.b32 	%r19878, %r19877, %r19877, 7;
	add.s32 	%r19879, %r19837, %r19830;
	xor.b32  	%r19880, %r19803, %r19879;
	shf.l.wrap.b32 	%r19881, %r19880, %r19880, 16;
	add.s32 	%r19882, %r19816, %r19881;
	xor.b32  	%r19883, %r19830, %r19882;
	shf.l.wrap.b32 	%r19884, %r19883, %r19883, 12;
	add.s32 	%r19885, %r19879, %r19884;
	xor.b32  	%r19886, %r19881, %r19885;
	shf.l.wrap.b32 	%r19887, %r19886, %r19886, 8;
	add.s32 	%r19888, %r19882, %r19887;
	xor.b32  	%r19889, %r19884, %r19888;
	shf.l.wrap.b32 	%r19890, %r19889, %r19889, 7;
	add.s32 	%r19891, %r19849, %r19866;
	xor.b32  	%r19892, %r19887, %r19891;
	shf.l.wrap.b32 	%r19893, %r19892, %r19892, 16;
	add.s32 	%r19894, %r19876, %r19893;
	xor.b32  	%r19895, %r19866, %r19894;
	shf.l.wrap.b32 	%r19896, %r19895, %r19895, 12;
	add.s32 	%r19897, %r19891, %r19896;
	xor.b32  	%r19898, %r19893, %r19897;
	shf.l.wrap.b32 	%r19899, %r19898, %r19898, 8;
	add.s32 	%r19900, %r19894, %r19899;
	xor.b32  	%r19901, %r19896, %r19900;
	shf.l.wrap.b32 	%r19902, %r19901, %r19901, 7;
	add.s32 	%r19903, %r19861, %r19878;
	xor.b32  	%r19904, %r19851, %r19903;
	shf.l.wrap.b32 	%r19905, %r19904, %r19904, 16;
	add.s32 	%r19906, %r19888, %r19905;
	xor.b32  	%r19907, %r19878, %r19906;
	shf.l.wrap.b32 	%r19908, %r19907, %r19907, 12;
	add.s32 	%r19909, %r19903, %r19908;
	xor.b32  	%r19910, %r19905, %r19909;
	shf.l.wrap.b32 	%r19911, %r19910, %r19910, 8;
	add.s32 	%r19912, %r19906, %r19911;
	xor.b32  	%r19913, %r19908, %r19912;
	shf.l.wrap.b32 	%r19914, %r19913, %r19913, 7;
	add.s32 	%r19915, %r19873, %r19890;
	xor.b32  	%r19916, %r19863, %r19915;
	shf.l.wrap.b32 	%r19917, %r19916, %r19916, 16;
	add.s32 	%r19918, %r19852, %r19917;
	xor.b32  	%r19919, %r19890, %r19918;
	shf.l.wrap.b32 	%r19920, %r19919, %r19919, 12;
	add.s32 	%r19921, %r19915, %r19920;
	xor.b32  	%r19922, %r19917, %r19921;
	shf.l.wrap.b32 	%r19923, %r19922, %r19922, 8;
	add.s32 	%r19924, %r19918, %r19923;
	xor.b32  	%r19925, %r19920, %r19924;
	shf.l.wrap.b32 	%r19926, %r19925, %r19925, 7;
	add.s32 	%r19927, %r19885, %r19854;
	xor.b32  	%r19928, %r19875, %r19927;
	shf.l.wrap.b32 	%r19929, %r19928, %r19928, 16;
	add.s32 	%r19930, %r19864, %r19929;
	xor.b32  	%r19931, %r19854, %r19930;
	shf.l.wrap.b32 	%r19932, %r19931, %r19931, 12;
	add.s32 	%r19933, %r19927, %r19932;
	xor.b32  	%r19934, %r19929, %r19933;
	shf.l.wrap.b32 	%r19935, %r19934, %r19934, 8;
	add.s32 	%r19936, %r19930, %r19935;
	xor.b32  	%r19937, %r19932, %r19936;
	shf.l.wrap.b32 	%r19938, %r19937, %r19937, 7;
	add.s32 	%r19939, %r19897, %r19938;
	xor.b32  	%r19940, %r19911, %r19939;
	shf.l.wrap.b32 	%r19941, %r19940, %r19940, 16;
	add.s32 	%r19942, %r19924, %r19941;
	xor.b32  	%r19943, %r19938, %r19942;
	shf.l.wrap.b32 	%r19944, %r19943, %r19943, 12;
	add.s32 	%r19945, %r19939, %r19944;
	xor.b32  	%r19946, %r19941, %r19945;
	shf.l.wrap.b32 	%r19947, %r19946, %r19946, 8;
	add.s32 	%r19948, %r19942, %r19947;
	xor.b32  	%r19949, %r19944, %r19948;
	shf.l.wrap.b32 	%r19950, %r19949, %r19949, 7;
	add.s32 	%r19951, %r19909, %r19902;
	xor.b32  	%r19952, %r19923, %r19951;
	shf.l.wrap.b32 	%r19953, %r19952, %r19952, 16;
	add.s32 	%r19954, %r19936, %r19953;
	xor.b32  	%r19955, %r19902, %r19954;
	shf.l.wrap.b32 	%r19956, %r19955, %r19955, 12;
	add.s32 	%r19957, %r19951, %r19956;
	xor.b32  	%r19958, %r19953, %r19957;
	shf.l.wrap.b32 	%r19959, %r19958, %r19958, 8;
	add.s32 	%r19960, %r19954, %r19959;
	xor.b32  	%r19961, %r19956, %r19960;
	shf.l.wrap.b32 	%r19962, %r19961, %r19961, 7;
	add.s32 	%r19963, %r19921, %r19914;
	xor.b32  	%r19964, %r19935, %r19963;
	shf.l.wrap.b32 	%r19965, %r19964, %r19964, 16;
	add.s32 	%r19966, %r19900, %r19965;
	xor.b32  	%r19967, %r19914, %r19966;
	shf.l.wrap.b32 	%r19968, %r19967, %r19967, 12;
	add.s32 	%r19969, %r19963, %r19968;
	xor.b32  	%r19970, %r19965, %r19969;
	shf.l.wrap.b32 	%r19971, %r19970, %r19970, 8;
	add.s32 	%r19972, %r19966, %r19971;
	xor.b32  	%r19973, %r19968, %r19972;
	shf.l.wrap.b32 	%r19974, %r19973, %r19973, 7;
	add.s32 	%r19975, %r19933, %r19926;
	xor.b32  	%r19976, %r19899, %r19975;
	shf.l.wrap.b32 	%r19977, %r19976, %r19976, 16;
	add.s32 	%r19978, %r19912, %r19977;
	xor.b32  	%r19979, %r19926, %r19978;
	shf.l.wrap.b32 	%r19980, %r19979, %r19979, 12;
	add.s32 	%r19981, %r19975, %r19980;
	xor.b32  	%r19982, %r19977, %r19981;
	shf.l.wrap.b32 	%r19983, %r19982, %r19982, 8;
	add.s32 	%r19984, %r19978, %r19983;
	xor.b32  	%r19985, %r19980, %r19984;
	shf.l.wrap.b32 	%r19986, %r19985, %r19985, 7;
	add.s32 	%r19987, %r19945, %r19962;
	xor.b32  	%r19988, %r19983, %r19987;
	shf.l.wrap.b32 	%r19989, %r19988, %r19988, 16;
	add.s32 	%r19990, %r19972, %r19989;
	xor.b32  	%r19991, %r19962, %r19990;
	shf.l.wrap.b32 	%r19992, %r19991, %r19991, 12;
	add.s32 	%r19993, %r19987, %r19992;
	xor.b32  	%r19994, %r19989, %r19993;
	shf.l.wrap.b32 	%r19995, %r19994, %r19994, 8;
	add.s32 	%r19996, %r19990, %r19995;
	xor.b32  	%r19997, %r19992, %r19996;
	shf.l.wrap.b32 	%r19998, %r19997, %r19997, 7;
	add.s32 	%r19999, %r19957, %r19974;
	xor.b32  	%r20000, %r19947, %r19999;
	shf.l.wrap.b32 	%r20001, %r20000, %r20000, 16;
	add.s32 	%r20002, %r19984, %r20001;
	xor.b32  	%r20003, %r19974, %r20002;
	shf.l.wrap.b32 	%r20004, %r20003, %r20003, 12;
	add.s32 	%r20005, %r19999, %r20004;
	xor.b32  	%r20006, %r20001, %r20005;
	shf.l.wrap.b32 	%r20007, %r20006, %r20006, 8;
	add.s32 	%r20008, %r20002, %r20007;
	xor.b32  	%r20009, %r20004, %r20008;
	shf.l.wrap.b32 	%r20010, %r20009, %r20009, 7;
	add.s32 	%r20011, %r19969, %r19986;
	xor.b32  	%r20012, %r19959, %r20011;
	shf.l.wrap.b32 	%r20013, %r20012, %r20012, 16;
	add.s32 	%r20014, %r19948, %r20013;
	xor.b32  	%r20015, %r19986, %r20014;
	shf.l.wrap.b32 	%r20016, %r20015, %r20015, 12;
	add.s32 	%r20017, %r20011, %r20016;
	xor.b32  	%r20018, %r20013, %r20017;
	shf.l.wrap.b32 	%r20019, %r20018, %r20018, 8;
	add.s32 	%r20020, %r20014, %r20019;
	xor.b32  	%r20021, %r20016, %r20020;
	shf.l.wrap.b32 	%r20022, %r20021, %r20021, 7;
	add.s32 	%r20023, %r19981, %r19950;
	xor.b32  	%r20024, %r19971, %r20023;
	shf.l.wrap.b32 	%r20025, %r20024, %r20024, 16;
	add.s32 	%r20026, %r19960, %r20025;
	xor.b32  	%r20027, %r19950, %r20026;
	shf.l.wrap.b32 	%r20028, %r20027, %r20027, 12;
	add.s32 	%r20029, %r20023, %r20028;
	xor.b32  	%r20030, %r20025, %r20029;
	shf.l.wrap.b32 	%r20031, %r20030, %r20030, 8;
	add.s32 	%r20032, %r20026, %r20031;
	xor.b32  	%r20033, %r20028, %r20032;
	shf.l.wrap.b32 	%r20034, %r20033, %r20033, 7;
	add.s32 	%r22682, %r19651, %r19993;
	add.s32 	%r22681, %r19663, %r20005;
	add.s32 	%r22680, %r19675, %r20017;
	add.s32 	%r22679, %r19687, %r20029;
	add.s32 	%r22683, %r22690, %r20034;
	add.s32 	%r22684, %r22689, %r19998;
	add.s32 	%r22685, %r22688, %r20010;
	add.s32 	%r22686, %r22687, %r20022;
	xor.b32  	%r20035, %r19652, 1;
	shf.l.wrap.b32 	%r20036, %r19652, %r20035, 16;
	add.s32 	%r20037, %r22690, %r20036;
	xor.b32  	%r20038, %r22690, %r20037;
	shf.l.wrap.b32 	%r20039, %r20038, %r20038, 12;
	add.s32 	%r20040, %r19652, %r20039;
	xor.b32  	%r20041, %r20036, %r20040;
	shf.l.wrap.b32 	%r20042, %r20041, %r20041, 8;
	add.s32 	%r20043, %r20037, %r20042;
	xor.b32  	%r20044, %r20039, %r20043;
	shf.l.wrap.b32 	%r20045, %r20044, %r20044, 7;
	add.s32 	%r20046, %r20040, %r19674;
	xor.b32  	%r20047, %r19695, %r20046;
	shf.l.wrap.b32 	%r20048, %r20047, %r20047, 16;
	add.s32 	%r20049, %r19684, %r20048;
	xor.b32  	%r20050, %r19674, %r20049;
	shf.l.wrap.b32 	%r20051, %r20050, %r20050, 12;
	add.s32 	%r20052, %r20046, %r20051;
	xor.b32  	%r20053, %r20048, %r20052;
	shf.l.wrap.b32 	%r20054, %r20053, %r20053, 8;
	add.s32 	%r20055, %r20049, %r20054;
	xor.b32  	%r20056, %r20051, %r20055;
	shf.l.wrap.b32 	%r20057, %r20056, %r20056, 7;
	xor.b32  	%r20058, %r20042, %r19711;
	shf.l.wrap.b32 	%r20059, %r20058, %r20058, 16;
	add.s32 	%r20060, %r19696, %r20059;
	xor.b32  	%r20061, %r19686, %r20060;
	shf.l.wrap.b32 	%r20062, %r20061, %r20061, 12;
	add.s32 	%r20063, %r19711, %r20062;
	xor.b32  	%r20064, %r20059, %r20063;
	shf.l.wrap.b32 	%r20065, %r20064, %r20064, 8;
	add.s32 	%r20066, %r20060, %r20065;
	xor.b32  	%r20067, %r20062, %r20066;
	shf.l.wrap.b32 	%r20068, %r20067, %r20067, 7;
	add.s32 	%r20069, %r20043, %r19725;
	xor.b32  	%r20070, %r19698, %r20069;
	shf.l.wrap.b32 	%r20071, %r20070, %r20070, 12;
	add.s32 	%r20072, %r19723, %r20071;
	xor.b32  	%r20073, %r19725, %r20072;
	shf.l.wrap.b32 	%r20074, %r20073, %r20073, 8;
	add.s32 	%r20075, %r20069, %r20074;
	xor.b32  	%r20076, %r20071, %r20075;
	shf.l.wrap.b32 	%r20077, %r20076, %r20076, 7;
	add.s32 	%r20078, %r19693, %r20045;
	xor.b32  	%r20079, %r19683, %r20078;
	shf.l.wrap.b32 	%r20080, %r20079, %r20079, 16;
	add.s32 	%r20081, %r19672, %r20080;
	xor.b32  	%r20082, %r20045, %r20081;
	shf.l.wrap.b32 	%r20083, %r20082, %r20082, 12;
	add.s32 	%r20084, %r20078, %r20083;
	xor.b32  	%r20085, %r20080, %r20084;
	shf.l.wrap.b32 	%r20086, %r20085, %r20085, 8;
	add.s32 	%r20087, %r20081, %r20086;
	xor.b32  	%r20088, %r20083, %r20087;
	shf.l.wrap.b32 	%r20089, %r20088, %r20088, 7;
	add.s32 	%r20090, %r20052, %r20089;
	xor.b32  	%r20091, %r20065, %r20090;
	shf.l.wrap.b32 	%r20092, %r20091, %r20091, 16;
	add.s32 	%r20093, %r20075, %r20092;
	xor.b32  	%r20094, %r20089, %r20093;
	shf.l.wrap.b32 	%r20095, %r20094, %r20094, 12;
	add.s32 	%r20096, %r20090, %r20095;
	xor.b32  	%r20097, %r20092, %r20096;
	shf.l.wrap.b32 	%r20098, %r20097, %r20097, 8;
	add.s32 	%r20099, %r20093, %r20098;
	xor.b32  	%r20100, %r20095, %r20099;
	shf.l.wrap.b32 	%r20101, %r20100, %r20100, 7;
	add.s32 	%r20102, %r20063, %r20057;
	xor.b32  	%r20103, %r20074, %r20102;
	shf.l.wrap.b32 	%r20104, %r20103, %r20103, 16;
	add.s32 	%r20105, %r20087, %r20104;
	xor.b32  	%r20106, %r20057, %r20105;
	shf.l.wrap.b32 	%r20107, %r20106, %r20106, 12;
	add.s32 	%r20108, %r20102, %r20107;
	xor.b32  	%r20109, %r20104, %r20108;
	shf.l.wrap.b32 	%r20110, %r20109, %r20109, 8;
	add.s32 	%r20111, %r20105, %r20110;
	xor.b32  	%r20112, %r20107, %r20111;
	shf.l.wrap.b32 	%r20113, %r20112, %r20112, 7;
	add.s32 	%r20114, %r20072, %r20068;
	xor.b32  	%r20115, %r20086, %r20114;
	shf.l.wrap.b32 	%r20116, %r20115, %r20115, 16;
	add.s32 	%r20117, %r20055, %r20116;
	xor.b32  	%r20118, %r20068, %r20117;
	shf.l.wrap.b32 	%r20119, %r20118, %r20118, 12;
	add.s32 	%r20120, %r20114, %r20119;
	xor.b32  	%r20121, %r20116, %r20120;
	shf.l.wrap.b32 	%r20122, %r20121, %r20121, 8;
	add.s32 	%r20123, %r20117, %r20122;
	xor.b32  	%r20124, %r20119, %r20123;
	shf.l.wrap.b32 	%r20125, %r20124, %r20124, 7;
	add.s32 	%r20126, %r20084, %r20077;
	xor.b32  	%r20127, %r20054, %r20126;
	shf.l.wrap.b32 	%r20128, %r20127, %r20127, 16;
	add.s32 	%r20129, %r20066, %r20128;
	xor.b32  	%r20130, %r20077, %r20129;
	shf.l.wrap.b32 	%r20131, %r20130, %r20130, 12;
	add.s32 	%r20132, %r20126, %r20131;
	xor.b32  	%r20133, %r20128, %r20132;
	shf.l.wrap.b32 	%r20134, %r20133, %r20133, 8;
	add.s32 	%r20135, %r20129, %r20134;
	xor.b32  	%r20136, %r20131, %r20135;
	shf.l.wrap.b32 	%r20137, %r20136, %r20136, 7;
	add.s32 	%r20138, %r20096, %r20113;
	xor.b32  	%r20139, %r20134, %r20138;
	shf.l.wrap.b32 	%r20140, %r20139, %r20139, 16;
	add.s32 	%r20141, %r20123, %r20140;
	xor.b32  	%r20142, %r20113, %r20141;
	shf.l.wrap.b32 	%r20143, %r20142, %r20142, 12;
	add.s32 	%r20144, %r20138, %r20143;
	xor.b32  	%r20145, %r20140, %r20144;
	shf.l.wrap.b32 	%r20146, %r20145, %r20145, 8;
	add.s32 	%r20147, %r20141, %r20146;
	xor.b32  	%r20148, %r20143, %r20147;
	shf.l.wrap.b32 	%r20149, %r20148, %r20148, 7;
	add.s32 	%r20150, %r20108, %r20125;
	xor.b32  	%r20151, %r20098, %r20150;
	shf.l.wrap.b32 	%r20152, %r20151, %r20151, 16;
	add.s32 	%r20153, %r20135, %r20152;
	xor.b32  	%r20154, %r20125, %r20153;
	shf.l.wrap.b32 	%r20155, %r20154, %r20154, 12;
	add.s32 	%r20156, %r20150, %r20155;
	xor.b32  	%r20157, %r20152, %r20156;
	shf.l.wrap.b32 	%r20158, %r20157, %r20157, 8;
	add.s32 	%r20159, %r20153, %r20158;
	xor.b32  	%r20160, %r20155, %r20159;
	shf.l.wrap.b32 	%r20161, %r20160, %r20160, 7;
	add.s32 	%r20162, %r20120, %r20137;
	xor.b32  	%r20163, %r20110, %r20162;
	shf.l.wrap.b32 	%r20164, %r20163, %r20163, 16;
	add.s32 	%r20165, %r20099, %r20164;
	xor.b32  	%r20166, %r20137, %r20165;
	shf.l.wrap.b32 	%r20167, %r20166, %r20166, 12;
	add.s32 	%r20168, %r20162, %r20167;
	xor.b32  	%r20169, %r20164, %r20168;
	shf.l.wrap.b32 	%r20170, %r20169, %r20169, 8;
	add.s32 	%r20171, %r20165, %r20170;
	xor.b32  	%r20172, %r20167, %r20171;
	shf.l.wrap.b32 	%r20173, %r20172, %r20172, 7;
	add.s32 	%r20174, %r20132, %r20101;
	xor.b32  	%r20175, %r20122, %r20174;
	shf.l.wrap.b32 	%r20176, %r20175, %r20175, 16;
	add.s32 	%r20177, %r20111, %r20176;
	xor.b32  	%r20178, %r20101, %r20177;
	shf.l.wrap.b32 	%r20179, %r20178, %r20178, 12;
	add.s32 	%r20180, %r20174, %r20179;
	xor.b32  	%r20181, %r20176, %r20180;
	shf.l.wrap.b32 	%r20182, %r20181, %r20181, 8;
	add.s32 	%r20183, %r20177, %r20182;
	xor.b32  	%r20184, %r20179, %r20183;
	shf.l.wrap.b32 	%r20185, %r20184, %r20184, 7;
	add.s32 	%r20186, %r20144, %r20185;
	xor.b32  	%r20187, %r20158, %r20186;
	shf.l.wrap.b32 	%r20188, %r20187, %r20187, 16;
	add.s32 	%r20189, %r20171, %r20188;
	xor.b32  	%r20190, %r20185, %r20189;
	shf.l.wrap.b32 	%r20191, %r20190, %r20190, 12;
	add.s32 	%r20192, %r20186, %r20191;
	xor.b32  	%r20193, %r20188, %r20192;
	shf.l.wrap.b32 	%r20194, %r20193, %r20193, 8;
	add.s32 	%r20195, %r20189, %r20194;
	xor.b32  	%r20196, %r20191, %r20195;
	shf.l.wrap.b32 	%r20197, %r20196, %r20196, 7;
	add.s32 	%r20198, %r20156, %r20149;
	xor.b32  	%r20199, %r20170, %r20198;
	shf.l.wrap.b32 	%r20200, %r20199, %r20199, 16;
	add.s32 	%r20201, %r20183, %r20200;
	xor.b32  	%r20202, %r20149, %r20201;
	shf.l.wrap.b32 	%r20203, %r20202, %r20202, 12;
	add.s32 	%r20204, %r20198, %r20203;
	xor.b32  	%r20205, %r20200, %r20204;
	shf.l.wrap.b32 	%r20206, %r20205, %r20205, 8;
	add.s32 	%r20207, %r20201, %r20206;
	xor.b32  	%r20208, %r20203, %r20207;
	shf.l.wrap.b32 	%r20209, %r20208, %r20208, 7;
	add.s32 	%r20210, %r20168, %r20161;
	xor.b32  	%r20211, %r20182, %r20210;
	shf.l.wrap.b32 	%r20212, %r20211, %r20211, 16;
	add.s32 	%r20213, %r20147, %r20212;
	xor.b32  	%r20214, %r20161, %r20213;
	shf.l.wrap.b32 	%r20215, %r20214, %r20214, 12;
	add.s32 	%r20216, %r20210, %r20215;
	xor.b32  	%r20217, %r20212, %r20216;
	shf.l.wrap.b32 	%r20218, %r20217, %r20217, 8;
	add.s32 	%r20219, %r20213, %r20218;
	xor.b32  	%r20220, %r20215, %r20219;
	shf.l.wrap.b32 	%r20221, %r20220, %r20220, 7;
	add.s32 	%r20222, %r20180, %r20173;
	xor.b32  	%r20223, %r20146, %r20222;
	shf.l.wrap.b32 	%r20224, %r20223, %r20223, 16;
	add.s32 	%r20225, %r20159, %r20224;
	xor.b32  	%r20226, %r20173, %r20225;
	shf.l.wrap.b32 	%r20227, %r20226, %r20226, 12;
	add.s32 	%r20228, %r20222, %r20227;
	xor.b32  	%r20229, %r20224, %r20228;
	shf.l.wrap.b32 	%r20230, %r20229, %r20229, 8;
	add.s32 	%r20231, %r20225, %r20230;
	xor.b32  	%r20232, %r20227, %r20231;
	shf.l.wrap.b32 	%r20233, %r20232, %r20232, 7;
	add.s32 	%r20234, %r20192, %r20209;
	xor.b32  	%r20235, %r20230, %r20234;
	shf.l.wrap.b32 	%r20236, %r20235, %r20235, 16;
	add.s32 	%r20237, %r20219, %r20236;
	xor.b32  	%r20238, %r20209, %r20237;
	shf.l.wrap.b32 	%r20239, %r20238, %r20238, 12;
	add.s32 	%r20240, %r20234, %r20239;
	xor.b32  	%r20241, %r20236, %r20240;
	shf.l.wrap.b32 	%r20242, %r20241, %r20241, 8;
	add.s32 	%r20243, %r20237, %r20242;
	xor.b32  	%r20244, %r20239, %r20243;
	shf.l.wrap.b32 	%r20245, %r20244, %r20244, 7;
	add.s32 	%r20246, %r20204, %r20221;
	xor.b32  	%r20247, %r20194, %r20246;
	shf.l.wrap.b32 	%r20248, %r20247, %r20247, 16;
	add.s32 	%r20249, %r20231, %r20248;
	xor.b32  	%r20250, %r20221, %r20249;
	shf.l.wrap.b32 	%r20251, %r20250, %r20250, 12;
	add.s32 	%r20252, %r20246, %r20251;
	xor.b32  	%r20253, %r20248, %r20252;
	shf.l.wrap.b32 	%r20254, %r20253, %r20253, 8;
	add.s32 	%r20255, %r20249, %r20254;
	xor.b32  	%r20256, %r20251, %r20255;
	shf.l.wrap.b32 	%r20257, %r20256, %r20256, 7;
	add.s32 	%r20258, %r20216, %r20233;
	xor.b32  	%r20259, %r20206, %r20258;
	shf.l.wrap.b32 	%r20260, %r20259, %r20259, 16;
	add.s32 	%r20261, %r20195, %r20260;
	xor.b32  	%r20262, %r20233, %r20261;
	shf.l.wrap.b32 	%r20263, %r20262, %r20262, 12;
	add.s32 	%r20264, %r20258, %r20263;
	xor.b32  	%r20265, %r20260, %r20264;
	shf.l.wrap.b32 	%r20266, %r20265, %r20265, 8;
	add.s32 	%r20267, %r20261, %r20266;
	xor.b32  	%r20268, %r20263, %r20267;
	shf.l.wrap.b32 	%r20269, %r20268, %r20268, 7;
	add.s32 	%r20270, %r20228, %r20197;
	xor.b32  	%r20271, %r20218, %r20270;
	shf.l.wrap.b32 	%r20272, %r20271, %r20271, 16;
	add.s32 	%r20273, %r20207, %r20272;
	xor.b32  	%r20274, %r20197, %r20273;
	shf.l.wrap.b32 	%r20275, %r20274, %r20274, 12;
	add.s32 	%r20276, %r20270, %r20275;
	xor.b32  	%r20277, %r20272, %r20276;
	shf.l.wrap.b32 	%r20278, %r20277, %r20277, 8;
	add.s32 	%r20279, %r20273, %r20278;
	xor.b32  	%r20280, %r20275, %r20279;
	shf.l.wrap.b32 	%r20281, %r20280, %r20280, 7;
	add.s32 	%r20282, %r20240, %r20281;
	xor.b32  	%r20283, %r20254, %r20282;
	shf.l.wrap.b32 	%r20284, %r20283, %r20283, 16;
	add.s32 	%r20285, %r20267, %r20284;
	xor.b32  	%r20286, %r20281, %r20285;
	shf.l.wrap.b32 	%r20287, %r20286, %r20286, 12;
	add.s32 	%r20288, %r20282, %r20287;
	xor.b32  	%r20289, %r20284, %r20288;
	shf.l.wrap.b32 	%r20290, %r20289, %r20289, 8;
	add.s32 	%r20291, %r20252, %r20245;
	xor.b32  	%r20292, %r20266, %r20291;
	shf.l.wrap.b32 	%r20293, %r20292, %r20292, 16;
	add.s32 	%r20294, %r20279, %r20293;
	xor.b32  	%r20295, %r20245, %r20294;
	shf.l.wrap.b32 	%r20296, %r20295, %r20295, 12;
	add.s32 	%r20297, %r20291, %r20296;
	xor.b32  	%r20298, %r20293, %r20297;
	shf.l.wrap.b32 	%r20299, %r20298, %r20298, 8;
	add.s32 	%r20300, %r20294, %r20299;
	xor.b32  	%r20301, %r20296, %r20300;
	shf.l.wrap.b32 	%r20302, %r20301, %r20301, 7;
	add.s32 	%r20303, %r20264, %r20257;
	xor.b32  	%r20304, %r20278, %r20303;
	shf.l.wrap.b32 	%r20305, %r20304, %r20304, 16;
	add.s32 	%r20306, %r20243, %r20305;
	xor.b32  	%r20307, %r20257, %r20306;
	shf.l.wrap.b32 	%r20308, %r20307, %r20307, 12;
	add.s32 	%r20309, %r20303, %r20308;
	xor.b32  	%r20310, %r20305, %r20309;
	shf.l.wrap.b32 	%r20311, %r20310, %r20310, 8;
	add.s32 	%r20312, %r20306, %r20311;
	xor.b32  	%r20313, %r20308, %r20312;
	shf.l.wrap.b32 	%r20314, %r20313, %r20313, 7;
	add.s32 	%r20315, %r20276, %r20269;
	xor.b32  	%r20316, %r20242, %r20315;
	shf.l.wrap.b32 	%r20317, %r20316, %r20316, 16;
	add.s32 	%r20318, %r20255, %r20317;
	xor.b32  	%r20319, %r20269, %r20318;
	shf.l.wrap.b32 	%r20320, %r20319, %r20319, 12;
	add.s32 	%r20321, %r20315, %r20320;
	xor.b32  	%r20322, %r20317, %r20321;
	shf.l.wrap.b32 	%r20323, %r20322, %r20322, 8;
	add.s32 	%r20324, %r20318, %r20323;
	add.s32 	%r20325, %r20288, %r20302;
	xor.b32  	%r20326, %r20323, %r20325;
	shf.l.wrap.b32 	%r20327, %r20326, %r20326, 16;
	add.s32 	%r20328, %r20312, %r20327;
	xor.b32  	%r20329, %r20302, %r20328;
	shr.u32 	%r20330, %r20329, 20;
	add.s32 	%r20331, %r20325, %r20330;
	add.s32 	%r20332, %r20297, %r20314;
	xor.b32  	%r20333, %r20290, %r20332;
	shf.l.wrap.b32 	%r20334, %r20333, %r20333, 16;
	add.s32 	%r20335, %r20324, %r20334;
	xor.b32  	%r20336, %r20314, %r20335;
	shr.u32 	%r20337, %r20336, 20;
	add.s32 	%r20338, %r20332, %r20337;
	add.s32 	%r20339, %r19651, %r20331;
	add.s32 	%r20340, %r19663, %r20338;
	not.b32 	%r20341, %r22678;
	add.s32 	%r20342, %r1554, %r20341;
	mov.u32 	%r20343, %ctaid.x;
	shl.b32 	%r20344, %r20343, 11;
	mov.u32 	%r20345, %tid.x;
	and.b32  	%r20346, %r20345, 31;
	or.b32  	%r20347, %r20344, %r20346;
	shl.b32 	%r20348, %r20345, 3;
	and.b32  	%r20349, %r20348, 7936;
	add.s32 	%r20350, %r22408, %r20349;
	add.s32 	%r20351, %r20347, %r20350;
	shr.u32 	%r20352, %r20351, %r20342;
	and.b32  	%r20353, %r20352, 1;
	setp.eq.b32 	%p201, %r20353, 1;
	selp.b32 	%r20354, %r20340, %r20339, %p201;
	cvt.u16.u32 	%rs299, %r20354;
	and.b16  	%rs379, %rs299, 1;
	and.b16  	%rs300, %rs377, 255;
	setp.ne.s16 	%p202, %rs300, 1;
	@%p202 bra 	$L__BB2_228;
	ld.param.u64 	%rd293, [fused_batch_pir_kernel_4_param_1];
	not.b32 	%r20355, %r22678;
	add.s32 	%r20356, %r1554, %r20355;
	mov.u32 	%r20357, %ctaid.x;
	shl.b32 	%r20358, %r20357, 11;
	mov.u32 	%r20359, %tid.x;
	and.b32  	%r20360, %r20359, 31;
	or.b32  	%r20361, %r20358, %r20360;
	shl.b32 	%r20362, %r20359, 3;
	and.b32  	%r20363, %r20362, 7936;
	add.s32 	%r20364, %r22408, %r20363;
	add.s32 	%r20365, %r20361, %r20364;
	shr.u32 	%r20366, %r20365, %r20356;
	and.b32  	%r20367, %r20366, 1;
	setp.eq.b32 	%p203, %r20367, 1;
	cvt.s64.s32 	%rd198, %r22678;
	cvta.to.global.u64 	%rd199, %rd293;
	mul.wide.s32 	%rd200, %r22678, 16;
	add.s64 	%rd201, %rd199, %rd200;
	ld.global.u32 	%r20368, [%rd201+5388];
	selp.b32 	%r20369, %r22683, %r22682, %p203;
	xor.b32  	%r20370, %r20369, %r20368;
	selp.b32 	%r20371, %r22684, %r22681, %p203;
	selp.b32 	%r22682, %r22682, %r20370, %p203;
	selp.b32 	%r22683, %r20370, %r22683, %p203;
	ld.global.u32 	%r20372, [%rd201+5392];
	xor.b32  	%r20373, %r20371, %r20372;
	selp.b32 	%r20374, %r22685, %r22680, %p203;
	selp.b32 	%r22681, %r22681, %r20373, %p203;
	selp.b32 	%r22684, %r20373, %r22684, %p203;
	ld.global.u32 	%r20375, [%rd201+5396];
	xor.b32  	%r20376, %r20374, %r20375;
	selp.b32 	%r20377, %r22686, %r22679, %p203;
	selp.b32 	%r22680, %r22680, %r20376, %p203;
	selp.b32 	%r22685, %r20376, %r22685, %p203;
	ld.global.u32 	%r20378, [%rd201+5400];
	xor.b32  	%r20379, %r20377, %r20378;
	selp.b64 	%rd202, 445, 420, %p203;
	selp.b32 	%r22679, %r22679, %r20379, %p203;
	selp.b32 	%r22686, %r20379, %r22686, %p203;
	add.s64 	%rd203, %rd202, %rd198;
	add.s64 	%rd204, %rd199, %rd203;
	ld.global.u8 	%rs301, [%rd204+5368];
	xor.b16  	%rs379, %rs301, %rs379;
$L__BB2_228:
	not.b32 	%r20380, %r22678;
	add.s32 	%r20381, %r1554, %r20380;
	mov.u32 	%r20382, %ctaid.x;
	shl.b32 	%r20383, %r20382, 11;
	mov.u32 	%r20384, %tid.x;
	and.b32  	%r20385, %r20384, 31;
	or.b32  	%r20386, %r20383, %r20385;
	shl.b32 	%r20387, %r20384, 3;
	and.b32  	%r20388, %r20387, 7936;
	add.s32 	%r20389, %r22408, %r20388;
	add.s32 	%r20390, %r20386, %r20389;
	shr.u32 	%r20391, %r20390, %r20381;
	and.b32  	%r20392, %r20391, 1;
	setp.eq.b32 	%p204, %r20392, 1;
	selp.b32 	%r22690, %r22683, %r22682, %p204;
	selp.b32 	%r22689, %r22684, %r22681, %p204;
	selp.b32 	%r22688, %r22685, %r22680, %p204;
	selp.b32 	%r22687, %r22686, %r22679, %p204;
	add.s32 	%r22678, %r22678, 1;
	setp.lt.u32 	%p205, %r22678, %r1554;
	mov.u16 	%rs377, %rs379;
	@%p205 bra 	$L__BB2_226;
$L__BB2_229:
	and.b16  	%rs302, %rs379, 255;
	setp.ne.s16 	%p206, %rs302, 1;
	@%p206 bra 	$L__BB2_231;
	ld.param.u64 	%rd294, [fused_batch_pir_kernel_4_param_1];
	cvta.to.global.u64 	%rd205, %rd294;
	ld.global.u32 	%r20393, [%rd205+5840];
	xor.b32  	%r22690, %r22690, %r20393;
$L__BB2_231:
	@%p206 bra 	$L__BB2_233;
	ld.param.u64 	%rd295, [fused_batch_pir_kernel_4_param_1];
	cvta.to.global.u64 	%rd206, %rd295;
	ld.global.u32 	%r20394, [%rd206+5844];
	xor.b32  	%r22689, %r22689, %r20394;
$L__BB2_233:
	@%p206 bra 	$L__BB2_235;
	ld.param.u64 	%rd296, [fused_batch_pir_kernel_4_param_1];
	cvta.to.global.u64 	%rd207, %rd296;
	ld.global.u32 	%r20395, [%rd207+5848];
	xor.b32  	%r22688, %r22688, %r20395;
$L__BB2_235:
	@%p206 bra 	$L__BB2_237;
	ld.param.u64 	%rd297, [fused_batch_pir_kernel_4_param_1];
	cvta.to.global.u64 	%rd208, %rd297;
	ld.global.u32 	%r20396, [%rd208+5852];
	xor.b32  	%r22687, %r22687, %r20396;
$L__BB2_237:
	mov.b32 	%r23082, 0;
$L__BB2_238:
	ld.param.u32 	%r21815, [fused_batch_pir_kernel_4_param_4];
	mov.u32 	%r20398, %tid.x;
	shl.b32 	%r20399, %r20398, 3;
	and.b32  	%r20400, %r20399, 7936;
	add.s32 	%r20401, %r22408, %r20400;
	mov.u32 	%r20402, %ctaid.x;
	shl.b32 	%r20403, %r20402, 11;
	add.s32 	%r20404, %r20401, %r20403;
	add.s32 	%r20405, %r20404, %r23082;
	setp.ge.s32 	%p210, %r20405, %r21815;
	@%p210 bra 	$L__BB2_240;
	ld.param.u64 	%rd225, [fused_batch_pir_kernel_4_param_0];
	mov.u32 	%r20406, %tid.x;
	shl.b32 	%r20407, %r20406, 3;
	and.b32  	%r20408, %r20407, 7936;
	add.s32 	%r20409, %r22408, %r20408;
	mov.u32 	%r20410, %ctaid.x;
	shl.b32 	%r20411, %r20410, 11;
	add.s32 	%r20412, %r20409, %r20411;
	add.s32 	%r20413, %r20412, %r23082;
	mul.wide.s32 	%rd209, %r20413, 4096;
	cvta.to.global.u64 	%rd210, %rd225;
	add.s64 	%rd211, %rd210, %rd209;
	shl.b32 	%r20414, %r20406, 4;
	cvt.u64.u32 	%rd212, %r20414;
	and.b64  	%rd213, %rd212, 496;
	add.s64 	%rd214, %rd211, %rd213;
	shfl.sync.idx.b32	%r20415|%p211, %r22418, %r23082, 31, -1;
	shfl.sync.idx.b32	%r20416|%p212, %r22417, %r23082, 31, -1;
	shfl.sync.idx.b32	%r20417|%p213, %r22416, %r23082, 31, -1;
	shfl.sync.idx.b32	%r20418|%p214, %r22415, %r23082, 31, -1;
	ld.global.v4.u32 	{%r20419, %r20420, %r20421, %r20422}, [%rd214];
	and.b32  	%r20423, %r20419, %r20415;
	xor.b32  	%r23466, %r23466, %r20423;
	and.b32  	%r20424, %r20420, %r20416;
	xor.b32  	%r23465, %r23465, %r20424;
	and.b32  	%r20425, %r20421, %r20417;
	xor.b32  	%r23464, %r23464, %r20425;
	and.b32  	%r20426, %r20422, %r20418;
	xor.b32  	%r23463, %r23463, %r20426;
	ld.global.v4.u32 	{%r20427, %r20428, %r20429, %r20430}, [%rd214+512];
	and.b32  	%r20431, %r20427, %r20415;
	xor.b32  	%r23462, %r23462, %r20431;
	and.b32  	%r20432, %r20428, %r20416;
	xor.b32  	%r23461, %r23461, %r20432;
	and.b32  	%r20433, %r20429, %r20417;
	xor.b32  	%r23460, %r23460, %r20433;
	and.b32  	%r20434, %r20430, %r20418;
	xor.b32  	%r23459, %r23459, %r20434;
	ld.global.v4.u32 	{%r20435, %r20436, %r20437, %r20438}, [%rd214+1024];
	and.b32  	%r20439, %r20435, %r20415;
	xor.b32  	%r23458, %r23458, %r20439;
	and.b32  	%r20440, %r20436, %r20416;
	xor.b32  	%r23457, %r23457, %r20440;
	and.b32  	%r20441, %r20437, %r20417;
	xor.b32  	%r23456, %r23456, %r20441;
	and.b32  	%r20442, %r20438, %r20418;
	xor.b32  	%r23455, %r23455, %r20442;
	ld.global.v4.u32 	{%r20443, %r20444, %r20445, %r20446}, [%rd214+1536];
	and.b32  	%r20447, %r20443, %r20415;
	xor.b32  	%r23454, %r23454, %r20447;
	and.b32  	%r20448, %r20444, %r20416;
	xor.b32  	%r23453, %r23453, %r20448;
	and.b32  	%r20449, %r20445, %r20417;
	xor.b32  	%r23452, %r23452, %r20449;
	and.b32  	%r20450, %r20446, %r20418;
	xor.b32  	%r23451, %r23451, %r20450;
	ld.global.v4.u32 	{%r20451, %r20452, %r20453, %r20454}, [%rd214+2048];
	and.b32  	%r20455, %r20451, %r20415;
	xor.b32  	%r23450, %r23450, %r20455;
	and.b32  	%r20456, %r20452, %r20416;
	xor.b32  	%r23449, %r23449, %r20456;
	and.b32  	%r20457, %r20453, %r20417;
	xor.b32  	%r23448, %r23448, %r20457;
	and.b32  	%r20458, %r20454, %r20418;
	xor.b32  	%r23447, %r23447, %r20458;
	ld.global.v4.u32 	{%r20459, %r20460, %r20461, %r20462}, [%rd214+2560];
	and.b32  	%r20463, %r20459, %r20415;
	xor.b32  	%r23446, %r23446, %r20463;
	and.b32  	%r20464, %r20460, %r20416;
	xor.b32  	%r23445, %r23445, %r20464;
	and.b32  	%r20465, %r20461, %r20417;
	xor.b32  	%r23444, %r23444, %r20465;
	and.b32  	%r20466, %r20462, %r20418;
	xor.b32  	%r23443, %r23443, %r20466;
	ld.global.v4.u32 	{%r20467, %r20468, %r20469, %r20470}, [%rd214+3072];
	and.b32  	%r20471, %r20467, %r20415;
	xor.b32  	%r23442, %r23442, %r20471;
	and.b32  	%r20472, %r20468, %r20416;
	xor.b32  	%r23441, %r23441, %r20472;
	and.b32  	%r20473, %r20469, %r20417;
	xor.b32  	%r23440, %r23440, %r20473;
	and.b32  	%r20474, %r20470, %r20418;
	xor.b32  	%r23439, %r23439, %r20474;
	ld.global.v4.u32 	{%r20475, %r20476, %r20477, %r20478}, [%rd214+3584];
	and.b32  	%r20479, %r20475, %r20415;
	xor.b32  	%r23438, %r23438, %r20479;
	and.b32  	%r20480, %r20476, %r20416;
	xor.b32  	%r23437, %r23437, %r20480;
	and.b32  	%r20481, %r20477, %r20417;
	xor.b32  	%r23436, %r23436, %r20481;
	and.b32  	%r20482, %r20478, %r20418;
	xor.b32  	%r23435, %r23435, %r20482;
	shfl.sync.idx.b32	%r20483|%p215, %r22450, %r23082, 31, -1;
	shfl.sync.idx.b32	%r20484|%p216, %r22449, %r23082, 31, -1;
	shfl.sync.idx.b32	%r20485|%p217, %r22448, %r23082, 31, -1;
	shfl.sync.idx.b32	%r20486|%p218, %r22447, %r23082, 31, -1;
	and.b32  	%r20487, %r20419, %r20483;
	xor.b32  	%r23434, %r23434, %r20487;
	and.b32  	%r20488, %r20420, %r20484;
	xor.b32  	%r23433, %r23433, %r20488;
	and.b32  	%r20489, %r20421, %r20485;
	xor.b32  	%r23432, %r23432, %r20489;
	and.b32  	%r20490, %r20422, %r20486;
	xor.b32  	%r23431, %r23431, %r20490;
	and.b32  	%r20491, %r20427, %r20483;
	xor.b32  	%r23430, %r23430, %r20491;
	and.b32  	%r20492, %r20428, %r20484;
	xor.b32  	%r23429, %r23429, %r20492;
	and.b32  	%r20493, %r20429, %r20485;
	xor.b32  	%r23428, %r23428, %r20493;
	and.b32  	%r20494, %r20430, %r20486;
	xor.b32  	%r23427, %r23427, %r20494;
	and.b32  	%r20495, %r20435, %r20483;
	xor.b32  	%r23426, %r23426, %r20495;
	and.b32  	%r20496, %r20436, %r20484;
	xor.b32  	%r23425, %r23425, %r20496;
	and.b32  	%r20497, %r20437, %r20485;
	xor.b32  	%r23424, %r23424, %r20497;
	and.b32  	%r20498, %r20438, %r20486;
	xor.b32  	%r23423, %r23423, %r20498;
	and.b32  	%r20499, %r20443, %r20483;
	xor.b32  	%r23422, %r23422, %r20499;
	and.b32  	%r20500, %r20444, %r20484;
	xor.b32  	%r23421, %r23421, %r20500;
	and.b32  	%r20501, %r20445, %r20485;
	xor.b32  	%r23420, %r23420, %r20501;
	and.b32  	%r20502, %r20446, %r20486;
	xor.b32  	%r23419, %r23419, %r20502;
	and.b32  	%r20503, %r20451, %r20483;
	xor.b32  	%r23418, %r23418, %r20503;
	and.b32  	%r20504, %r20452, %r20484;
	xor.b32  	%r23417, %r23417, %r20504;
	and.b32  	%r20505, %r20453, %r20485;
	xor.b32  	%r23416, %r23416, %r20505;
	and.b32  	%r20506, %r20454, %r20486;
	xor.b32  	%r23415, %r23415, %r20506;
	and.b32  	%r20507, %r20459, %r20483;
	xor.b32  	%r23414, %r23414, %r20507;
	and.b32  	%r20508, %r20460, %r20484;
	xor.b32  	%r23413, %r23413, %r20508;
	and.b32  	%r20509, %r20461, %r20485;
	xor.b32  	%r23412, %r23412, %r20509;
	and.b32  	%r20510, %r20462, %r20486;
	xor.b32  	%r23411, %r23411, %r20510;
	and.b32  	%r20511, %r20467, %r20483;
	xor.b32  	%r23410, %r23410, %r20511;
	and.b32  	%r20512, %r20468, %r20484;
	xor.b32  	%r23409, %r23409, %r20512;
	and.b32  	%r20513, %r20469, %r20485;
	xor.b32  	%r23408, %r23408, %r20513;
	and.b32  	%r20514, %r20470, %r20486;
	xor.b32  	%r23407, %r23407, %r20514;
	and.b32  	%r20515, %r20475, %r20483;
	xor.b32  	%r23406, %r23406, %r20515;
	and.b32  	%r20516, %r20476, %r20484;
	xor.b32  	%r23405, %r23405, %r20516;
	and.b32  	%r20517, %r20477, %r20485;
	xor.b32  	%r23404, %r23404, %r20517;
	and.b32  	%r20518, %r20478, %r20486;
	xor.b32  	%r23403, %r23403, %r20518;
	shfl.sync.idx.b32	%r20519|%p219, %r22474, %r23082, 31, -1;
	shfl.sync.idx.b32	%r20520|%p220, %r22473, %r23082, 31, -1;
	shfl.sync.idx.b32	%r20521|%p221, %r22472, %r23082, 31, -1;
	shfl.sync.idx.b32	%r20522|%p222, %r22471, %r23082, 31, -1;
	and.b32  	%r20523, %r20419, %r20519;
	xor.b32  	%r23402, %r23402, %r20523;
	and.b32  	%r20524, %r20420, %r20520;
	xor.b32  	%r23401, %r23401, %r20524;
	and.b32  	%r20525, %r20421, %r20521;
	xor.b32  	%r23400, %r23400, %r20525;
	and.b32  	%r20526, %r20422, %r20522;
	xor.b32  	%r23399, %r23399, %r20526;
	and.b32  	%r20527, %r20427, %r20519;
	xor.b32  	%r23398, %r23398, %r20527;
	and.b32  	%r20528, %r20428, %r20520;
	xor.b32  	%r23397, %r23397, %r20528;
	and.b32  	%r20529, %r20429, %r20521;
	xor.b32  	%r23396, %r23396, %r20529;
	and.b32  	%r20530, %r20430, %r20522;
	xor.b32  	%r23395, %r23395, %r20530;
	and.b32  	%r20531, %r20435, %r20519;
	xor.b32  	%r23394, %r23394, %r20531;
	and.b32  	%r20532, %r20436, %r20520;
	xor.b32  	%r23393, %r23393, %r20532;
	and.b32  	%r20533, %r20437, %r20521;
	xor.b32  	%r23392, %r23392, %r20533;
	and.b32  	%r20534, %r20438, %r20522;
	xor.b32  	%r23391, %r23391, %r20534;
	and.b32  	%r20535, %r20443, %r20519;
	xor.b32  	%r23390, %r23390, %r20535;
	and.b32  	%r20536, %r20444, %r20520;
	xor.b32  	%r23389, %r23389, %r20536;
	and.b32  	%r20537, %r20445, %r20521;
	xor.b32  	%r23388, %r23388, %r20537;
	and.b32  	%r20538, %r20446, %r20522;
	xor.b32  	%r23387, %r23387, %r20538;
	and.b32  	%r20539, %r20451, %r20519;
	xor.b32  	%r23386, %r23386, %r20539;
	and.b32  	%r20540, %r20452, %r20520;
	xor.b32  	%r23385, %r23385, %r20540;
	and.b32  	%r20541, %r20453, %r20521;
	xor.b32  	%r23384, %r23384, %r20541;
	and.b32  	%r20542, %r20454, %r20522;
	xor.b32  	%r23383, %r23383, %r20542;
	and.b32  	%r20543, %r20459, %r20519;
	xor.b32  	%r23382, %r23382, %r20543;
	and.b32  	%r20544, %r20460, %r20520;
	xor.b32  	%r23381, %r23381, %r20544;
	and.b32  	%r20545, %r20461, %r20521;
	xor.b32  	%r23380, %r23380, %r20545;
	and.b32  	%r20546, %r20462, %r20522;
	xor.b32  	%r23379, %r23379, %r20546;
	and.b32  	%r20547, %r20467, %r20519;
	xor.b32  	%r23378, %r23378, %r20547;
	and.b32  	%r20548, %r20468, %r20520;
	xor.b32  	%r23377, %r23377, %r20548;
	and.b32  	%r20549, %r20469, %r20521;
	xor.b32  	%r23376, %r23376, %r20549;
	and.b32  	%r20550, %r20470, %r20522;
	xor.b32  	%r23375, %r23375, %r20550;
	and.b32  	%r20551, %r20475, %r20519;
	xor.b32  	%r23374, %r23374, %r20551;
	and.b32  	%r20552, %r20476, %r20520;
	xor.b32  	%r23373, %r23373, %r20552;
	and.b32  	%r20553, %r20477, %r20521;
	xor.b32  	%r23372, %r23372, %r20553;
	and.b32  	%r20554, %r20478, %r20522;
	xor.b32  	%r23371, %r23371, %r20554;
	shfl.sync.idx.b32	%r20555|%p223, %r22498, %r23082, 31, -1;
	shfl.sync.idx.b32	%r20556|%p224, %r22497, %r23082, 31, -1;
	shfl.sync.idx.b32	%r20557|%p225, %r22496, %r23082, 31, -1;
	shfl.sync.idx.b32	%r20558|%p226, %r22495, %r23082, 31, -1;
	and.b32  	%r20559, %r20419, %r20555;
	xor.b32  	%r23370, %r23370, %r20559;
	and.b32  	%r20560, %r20420, %r20556;
	xor.b32  	%r23369, %r23369, %r20560;
	and.b32  	%r20561, %r20421, %r20557;
	xor.b32  	%r23368, %r23368, %r20561;
	and.b32  	%r20562, %r20422, %r20558;
	xor.b32  	%r23367, %r23367, %r20562;
	and.b32  	%r20563, %r20427, %r20555;
	xor.b32  	%r23366, %r23366, %r20563;
	and.b32  	%r20564, %r20428, %r20556;
	xor.b32  	%r23365, %r23365, %r20564;
	and.b32  	%r20565, %r20429, %r20557;
	xor.b32  	%r23364, %r23364, %r20565;
	and.b32  	%r20566, %r20430, %r20558;
	xor.b32  	%r23363, %r23363, %r20566;
	and.b32  	%r20567, %r20435, %r20555;
	xor.b32  	%r23362, %r23362, %r20567;
	and.b32  	%r20568, %r20436, %r20556;
	xor.b32  	%r23361, %r23361, %r20568;
	and.b32  	%r20569, %r20437, %r20557;
	xor.b32  	%r23360, %r23360, %r20569;
	and.b32  	%r20570, %r20438, %r20558;
	xor.b32  	%r23359, %r23359, %r20570;
	and.b32  	%r20571, %r20443, %r20555;
	xor.b32  	%r23358, %r23358, %r20571;
	and.b32  	%r20572, %r20444, %r20556;
	xor.b32  	%r23357, %r23357, %r20572;
	and.b32  	%r20573, %r20445, %r20557;
	xor.b32  	%r23356, %r23356, %r20573;
	and.b32  	%r20574, %r20446, %r20558;
	xor.b32  	%r23355, %r23355, %r20574;
	and.b32  	%r20575, %r20451, %r20555;
	xor.b32  	%r23354, %r23354, %r20575;
	and.b32  	%r20576, %r20452, %r20556;
	xor.b32  	%r23353, %r23353, %r20576;
	and.b32  	%r20577, %r20453, %r20557;
	xor.b32  	%r23352, %r23352, %r20577;
	and.b32  	%r20578, %r20454, %r20558;
	xor.b32  	%r23351, %r23351, %r20578;
	and.b32  	%r20579, %r20459, %r20555;
	xor.b32  	%r23350, %r23350, %r20579;
	and.b32  	%r20580, %r20460, %r20556;
	xor.b32  	%r23349, %r23349, %r20580;
	and.b32  	%r20581, %r20461, %r20557;
	xor.b32  	%r23348, %r23348, %r20581;
	and.b32  	%r20582, %r20462, %r20558;
	xor.b32  	%r23347, %r23347, %r20582;
	and.b32  	%r20583, %r20467, %r20555;
	xor.b32  	%r23346, %r23346, %r20583;
	and.b32  	%r20584, %r20468, %r20556;
	xor.b32  	%r23345, %r23345, %r20584;
	and.b32  	%r20585, %r20469, %r20557;
	xor.b32  	%r23344, %r23344, %r20585;
	and.b32  	%r20586, %r20470, %r20558;
	xor.b32  	%r23343, %r23343, %r20586;
	and.b32  	%r20587, %r20475, %r20555;
	xor.b32  	%r23342, %r23342, %r20587;
	and.b32  	%r20588, %r20476, %r20556;
	xor.b32  	%r23341, %r23341, %r20588;
	and.b32  	%r20589, %r20477, %r20557;
	xor.b32  	%r23340, %r23340, %r20589;
	and.b32  	%r20590, %r20478, %r20558;
	xor.b32  	%r23339, %r23339, %r20590;
	shfl.sync.idx.b32	%r20591|%p227, %r22522, %r23082, 31, -1;
	shfl.sync.idx.b32	%r20592|%p228, %r22521, %r23082, 31, -1;
	shfl.sync.idx.b32	%r20593|%p229, %r22520, %r23082, 31, -1;
	shfl.sync.idx.b32	%r20594|%p230, %r22519, %r23082, 31, -1;
	and.b32  	%r20595, %r20419, %r20591;
	xor.b32  	%r23338, %r23338, %r20595;
	and.b32  	%r20596, %r20420, %r20592;
	xor.b32  	%r23337, %r23337, %r20596;
	and.b32  	%r20597, %r20421, %r20593;
	xor.b32  	%r23336, %r23336, %r20597;
	and.b32  	%r20598, %r20422, %r20594;
	xor.b32  	%r23335, %r23335, %r20598;
	and.b32  	%r20599, %r20427, %r20591;
	xor.b32  	%r23334, %r23334, %r20599;
	and.b32  	%r20600, %r20428, %r20592;
	xor.b32  	%r23333, %r23333, %r20600;
	and.b32  	%r20601, %r20429, %r20593;
	xor.b32  	%r23332, %r23332, %r20601;
	and.b32  	%r20602, %r20430, %r20594;
	xor.b32  	%r23331, %r23331, %r20602;
	and.b32  	%r20603, %r20435, %r20591;
	xor.b32  	%r23330, %r23330, %r20603;
	and.b32  	%r20604, %r20436, %r20592;
	xor.b32  	%r23329, %r23329, %r20604;
	and.b32  	%r20605, %r20437, %r20593;
	xor.b32  	%r23328, %r23328, %r20605;
	and.b32  	%r20606, %r20438, %r20594;
	xor.b32  	%r23327, %r23327, %r20606;
	and.b32  	%r20607, %r20443, %r20591;
	xor.b32  	%r23326, %r23326, %r20607;
	and.b32  	%r20608, %r20444, %r20592;
	xor.b32  	%r23325, %r23325, %r20608;
	and.b32  	%r20609, %r20445, %r20593;
	xor.b32  	%r23324, %r23324, %r20609;
	and.b32  	%r20610, %r20446, %r20594;
	xor.b32  	%r23323, %r23323, %r20610;
	and.b32  	%r20611, %r20451, %r20591;
	xor.b32  	%r23322, %r23322, %r20611;
	and.b32  	%r20612, %r20452, %r20592;
	xor.b32  	%r23321, %r23321, %r20612;
	and.b32  	%r20613, %r20453, %r20593;
	xor.b32  	%r23320, %r23320, %r20613;
	and.b32  	%r20614, %r20454, %r20594;
	xor.b32  	%r23319, %r23319, %r20614;
	and.b32  	%r20615, %r20459, %r20591;
	xor.b32  	%r23318, %r23318, %r20615;
	and.b32  	%r20616, %r20460, %r20592;
	xor.b32  	%r23317, %r23317, %r20616;
	and.b32  	%r20617, %r20461, %r20593;
	xor.b32  	%r23316, %r23316, %r20617;
	and.b32  	%r20618, %r20462, %r20594;
	xor.b32  	%r23315, %r23315, %r20618;
	and.b32  	%r20619, %r20467, %r20591;
	xor.b32  	%r23314, %r23314, %r20619;
	and.b32  	%r20620, %r20468, %r20592;
	xor.b32  	%r23313, %r23313, %r20620;
	and.b32  	%r20621, %r20469, %r20593;
	xor.b32  	%r23312, %r23312, %r20621;
	and.b32  	%r20622, %r20470, %r20594;
	xor.b32  	%r23311, %r23311, %r20622;
	and.b32  	%r20623, %r20475, %r20591;
	xor.b32  	%r23310, %r23310, %r20623;
	and.b32  	%r20624, %r20476, %r20592;
	xor.b32  	%r23309, %r23309, %r20624;
	and.b32  	%r20625, %r20477, %r20593;
	xor.b32  	%r23308, %r23308, %r20625;
	and.b32  	%r20626, %r20478, %r20594;
	xor.b32  	%r23307, %r23307, %r20626;
	shfl.sync.idx.b32	%r20627|%p231, %r22546, %r23082, 31, -1;
	shfl.sync.idx.b32	%r20628|%p232, %r22545, %r23082, 31, -1;
	shfl.sync.idx.b32	%r20629|%p233, %r22544, %r23082, 31, -1;
	shfl.sync.idx.b32	%r20630|%p234, %r22543, %r23082, 31, -1;
	and.b32  	%r20631, %r20419, %r20627;
	xor.b32  	%r23306, %r23306, %r20631;
	and.b32  	%r20632, %r20420, %r20628;
	xor.b32  	%r23305, %r23305, %r20632;
	and.b32  	%r20633, %r20421, %r20629;
	xor.b32  	%r23304, %r23304, %r20633;
	and.b32  	%r20634, %r20422, %r20630;
	xor.b32  	%r23303, %r23303, %r20634;
	and.b32  	%r20635, %r20427, %r20627;
	xor.b32  	%r23302, %r23302, %r20635;
	and.b32  	%r20636, %r20428, %r20628;
	xor.b32  	%r23301, %r23301, %r20636;
	and.b32  	%r20637, %r20429, %r20629;
	xor.b32  	%r23300, %r23300, %r20637;
	and.b32  	%r20638, %r20430, %r20630;
	xor.b32  	%r23299, %r23299, %r20638;
	and.b32  	%r20639, %r20435, %r20627;
	xor.b32  	%r23298, %r23298, %r20639;
	and.b32  	%r20640, %r20436, %r20628;
	xor.b32  	%r23297, %r23297, %r20640;
	and.b32  	%r20641, %r20437, %r20629;
	xor.b32  	%r23296, %r23296, %r20641;
	and.b32  	%r20642, %r20438, %r20630;
	xor.b32  	%r23295, %r23295, %r20642;
	and.b32  	%r20643, %r20443, %r20627;
	xor.b32  	%r23294, %r23294, %r20643;
	and.b32  	%r20644, %r20444, %r20628;
	xor.b32  	%r23293, %r23293, %r20644;
	and.b32  	%r20645, %r20445, %r20629;
	xor.b32  	%r23292, %r23292, %r20645;
	and.b32  	%r20646, %r20446, %r20630;
	xor.b32  	%r23291, %r23291, %r20646;
	and.b32  	%r20647, %r20451, %r20627;
	xor.b32  	%r23290, %r23290, %r20647;
	and.b32  	%r20648, %r20452, %r20628;
	xor.b32  	%r23289, %r23289, %r20648;
	and.b32  	%r20649, %r20453, %r20629;
	xor.b32  	%r23288, %r23288, %r20649;
	and.b32  	%r20650, %r20454, %r20630;
	xor.b32  	%r23287, %r23287, %r20650;
	and.b32  	%r20651, %r20459, %r20627;
	xor.b32  	%r23286, %r23286, %r20651;
	and.b32  	%r20652, %r20460, %r20628;
	xor.b32  	%r23285, %r23285, %r20652;
	and.b32  	%r20653, %r20461, %r20629;
	xor.b32  	%r23284, %r23284, %r20653;
	and.b32  	%r20654, %r20462, %r20630;
	xor.b32  	%r23283, %r23283, %r20654;
	and.b32  	%r20655, %r20467, %r20627;
	xor.b32  	%r23282, %r23282, %r20655;
	and.b32  	%r20656, %r20468, %r20628;
	xor.b32  	%r23281, %r23281, %r20656;
	and.b32  	%r20657, %r20469, %r20629;
	xor.b32  	%r23280, %r23280, %r20657;
	and.b32  	%r20658, %r20470, %r20630;
	xor.b32  	%r23279, %r23279, %r20658;
	and.b32  	%r20659, %r20475, %r20627;
	xor.b32  	%r23278, %r23278, %r20659;
	and.b32  	%r20660, %r20476, %r20628;
	xor.b32  	%r23277, %r23277, %r20660;
	and.b32  	%r20661, %r20477, %r20629;
	xor.b32  	%r23276, %r23276, %r20661;
	and.b32  	%r20662, %r20478, %r20630;
	xor.b32  	%r23275, %r23275, %r20662;
	shfl.sync.idx.b32	%r20663|%p235, %r22570, %r23082, 31, -1;
	shfl.sync.idx.b32	%r20664|%p236, %r22569, %r23082, 31, -1;
	shfl.sync.idx.b32	%r20665|%p237, %r22568, %r23082, 31, -1;
	shfl.sync.idx.b32	%r20666|%p238, %r22567, %r23082, 31, -1;
	and.b32  	%r20667, %r20419, %r20663;
	xor.b32  	%r23274, %r23274, %r20667;
	and.b32  	%r20668, %r20420, %r20664;
	xor.b32  	%r23273, %r23273, %r20668;
	and.b32  	%r20669, %r20421, %r20665;
	xor.b32  	%r23272, %r23272, %r20669;
	and.b32  	%r20670, %r20422, %r20666;
	xor.b32  	%r23271, %r23271, %r20670;
	and.b32  	%r20671, %r20427, %r20663;
	xor.b32  	%r23270, %r23270, %r20671;
	and.b32  	%r20672, %r20428, %r20664;
	xor.b32  	%r23269, %r23269, %r20672;
	and.b32  	%r20673, %r20429, %r20665;
	xor.b32  	%r23268, %r23268, %r20673;
	and.b32  	%r20674, %r20430, %r20666;
	xor.b32  	%r23267, %r23267, %r20674;
	and.b32  	%r20675, %r20435, %r20663;
	xor.b32  	%r23266, %r23266, %r20675;
	and.b32  	%r20676, %r20436, %r20664;
	xor.b32  	%r23265, %r23265, %r20676;
	and.b32  	%r20677, %r20437, %r20665;
	xor.b32  	%r23264, %r23264, %r20677;
	and.b32  	%r20678, %r20438, %r20666;
	xor.b32  	%r23263, %r23263, %r20678;
	and.b32  	%r20679, %r20443, %r20663;
	xor.b32  	%r23262, %r23262, %r20679;
	and.b32  	%r20680, %r20444, %r20664;
	xor.b32  	%r23261, %r23261, %r20680;
	and.b32  	%r20681, %r20445, %r20665;
	xor.b32  	%r23260, %r23260, %r20681;
	and.b32  	%r20682, %r20446, %r20666;
	xor.b32  	%r23259, %r23259, %r20682;
	and.b32  	%r20683, %r20451, %r20663;
	xor.b32  	%r23258, %r23258, %r20683;
	and.b32  	%r20684, %r20452, %r20664;
	xor.b32  	%r23257, %r23257, %r20684;
	and.b32  	%r20685, %r20453, %r20665;
	xor.b32  	%r23256, %r23256, %r20685;
	and.b32  	%r20686, %r20454, %r20666;
	xor.b32  	%r23255, %r23255, %r20686;
	and.b32  	%r20687, %r20459, %r20663;
	xor.b32  	%r23254, %r23254, %r20687;
	and.b32  	%r20688, %r20460, %r20664;
	xor.b32  	%r23253, %r23253, %r20688;
	and.b32  	%r20689, %r20461, %r20665;
	xor.b32  	%r23252, %r23252, %r20689;
	and.b32  	%r20690, %r20462, %r20666;
	xor.b32  	%r23251, %r23251, %r20690;
	and.b32  	%r20691, %r20467, %r20663;
	xor.b32  	%r23250, %r23250, %r20691;
	and.b32  	%r20692, %r20468, %r20664;
	xor.b32  	%r23249, %r23249, %r20692;
	and.b32  	%r20693, %r20469, %r20665;
	xor.b32  	%r23248, %r23248, %r20693;
	and.b32  	%r20694, %r20470, %r20666;
	xor.b32  	%r23247, %r23247, %r20694;
	and.b32  	%r20695, %r20475, %r20663;
	xor.b32  	%r23246, %r23246, %r20695;
	and.b32  	%r20696, %r20476, %r20664;
	xor.b32  	%r23245, %r23245, %r20696;
	and.b32  	%r20697, %r20477, %r20665;
	xor.b32  	%r23244, %r23244, %r20697;
	and.b32  	%r20698, %r20478, %r20666;
	xor.b32  	%r23243, %r23243, %r20698;
	shfl.sync.idx.b32	%r20699|%p239, %r22594, %r23082, 31, -1;
	shfl.sync.idx.b32	%r20700|%p240, %r22593, %r23082, 31, -1;
	shfl.sync.idx.b32	%r20701|%p241, %r22592, %r23082, 31, -1;
	shfl.sync.idx.b32	%r20702|%p242, %r22591, %r23082, 31, -1;
	and.b32  	%r20703, %r20419, %r20699;
	xor.b32  	%r23242, %r23242, %r20703;
	and.b32  	%r20704, %r20420, %r20700;
	xor.b32  	%r23241, %r23241, %r20704;
	and.b32  	%r20705, %r20421, %r20701;
	xor.b32  	%r23240, %r23240, %r20705;
	and.b32  	%r20706, %r20422, %r20702;
	xor.b32  	%r23239, %r23239, %r20706;
	and.b32  	%r20707, %r20427, %r20699;
	xor.b32  	%r23238, %r23238, %r20707;
	and.b32  	%r20708, %r20428, %r20700;
	xor.b32  	%r23237, %r23237, %r20708;
	and.b32  	%r20709, %r20429, %r20701;
	xor.b32  	%r23236, %r23236, %r20709;
	and.b32  	%r20710, %r20430, %r20702;
	xor.b32  	%r23235, %r23235, %r20710;
	and.b32  	%r20711, %r20435, %r20699;
	xor.b32  	%r23234, %r23234, %r20711;
	and.b32  	%r20712, %r20436, %r20700;
	xor.b32  	%r23233, %r23233, %r20712;
	and.b32  	%r20713, %r20437, %r20701;
	xor.b32  	%r23232, %r23232, %r20713;
	and.b32  	%r20714, %r20438, %r20702;
	xor.b32  	%r23231, %r23231, %r20714;
	and.b32  	%r20715, %r20443, %r20699;
	xor.b32  	%r23230, %r23230, %r20715;
	and.b32  	%r20716, %r20444, %r20700;
	xor.b32  	%r23229, %r23229, %r20716;
	and.b32  	%r20717, %r20445, %r20701;
	xor.b32  	%r23228, %r23228, %r20717;
	and.b32  	%r20718, %r20446, %r20702;
	xor.b32  	%r23227, %r23227, %r20718;
	and.b32  	%r20719, %r20451, %r20699;
	xor.b32  	%r23226, %r23226, %r20719;
	and.b32  	%r20720, %r20452, %r20700;
	xor.b32  	%r23225, %r23225, %r20720;
	and.b32  	%r20721, %r20453, %r20701;
	xor.b32  	%r23224, %r23224, %r20721;
	and.b32  	%r20722, %r20454, %r20702;
	xor.b32  	%r23223, %r23223, %r20722;
	and.b32  	%r20723, %r20459, %r20699;
	xor.b32  	%r23222, %r23222, %r20723;
	and.b32  	%r20724, %r20460, %r20700;
	xor.b32  	%r23221, %r23221, %r20724;
	and.b32  	%r20725, %r20461, %r20701;
	xor.b32  	%r23220, %r23220, %r20725;
	and.b32  	%r20726, %r20462, %r20702;
	xor.b32  	%r23219, %r23219, %r20726;
	and.b32  	%r20727, %r20467, %r20699;
	xor.b32  	%r23218, %r23218, %r20727;
	and.b32  	%r20728, %r20468, %r20700;
	xor.b32  	%r23217, %r23217, %r20728;
	and.b32  	%r20729, %r20469, %r20701;
	xor.b32  	%r23216, %r23216, %r20729;
	and.b32  	%r20730, %r20470, %r20702;
	xor.b32  	%r23215, %r23215, %r20730;
	and.b32  	%r20731, %r20475, %r20699;
	xor.b32  	%r23214, %r23214, %r20731;
	and.b32  	%r20732, %r20476, %r20700;
	xor.b32  	%r23213, %r23213, %r20732;
	and.b32  	%r20733, %r20477, %r20701;
	xor.b32  	%r23212, %r23212, %r20733;
	and.b32  	%r20734, %r20478, %r20702;
	xor.b32  	%r23211, %r23211, %r20734;
	shfl.sync.idx.b32	%r20735|%p243, %r22618, %r23082, 31, -1;
	shfl.sync.idx.b32	%r20736|%p244, %r22617, %r23082, 31, -1;
	shfl.sync.idx.b32	%r20737|%p245, %r22616, %r23082, 31, -1;
	shfl.sync.idx.b32	%r20738|%p246, %r22615, %r23082, 31, -1;
	and.b32  	%r20739, %r20419, %r20735;
	xor.b32  	%r23210, %r23210, %r20739;
	and.b32  	%r20740, %r20420, %r20736;
	xor.b32  	%r23209, %r23209, %r20740;
	and.b32  	%r20741, %r20421, %r20737;
	xor.b32  	%r23208, %r23208, %r20741;
	and.b32  	%r20742, %r20422, %r20738;
	xor.b32  	%r23207, %r23207, %r20742;
	and.b32  	%r20743, %r20427, %r20735;
	xor.b32  	%r23206, %r23206, %r20743;
	and.b32  	%r20744, %r20428, %r20736;
	xor.b32  	%r23205, %r23205, %r20744;
	and.b32  	%r20745, %r20429, %r20737;
	xor.b32  	%r23204, %r23204, %r20745;
	and.b32  	%r20746, %r20430, %r20738;
	xor.b32  	%r23203, %r23203, %r20746;
	and.b32  	%r20747, %r20435, %r20735;
	xor.b32  	%r23202, %r23202, %r20747;
	and.b32  	%r20748, %r20436, %r20736;
	xor.b32  	%r23201, %r23201, %r20748;
	and.b32  	%r20749, %r20437, %r20737;
	xor.b32  	%r23200, %r23200, %r20749;
	and.b32  	%r20750, %r20438, %r20738;
	xor.b32  	%r23199, %r23199, %r20750;
	and.b32  	%r20751, %r20443, %r20735;
	xor.b32  	%r23198, %r23198, %r20751;
	and.b32  	%r20752, %r20444, %r20736;
	xor.b32  	%r23197, %r23197, %r20752;
	and.b32  	%r20753, %r20445, %r20737;
	xor.b32  	%r23196, %r23196, %r20753;
	and.b32  	%r20754, %r20446, %r20738;
	xor.b32  	%r23195, %r23195, %r20754;
	and.b32  	%r20755, %r20451, %r20735;
	xor.b32  	%r23194, %r23194, %r20755;
	and.b32  	%r20756, %r20452, %r20736;
	xor.b32  	%r23193, %r23193, %r20756;
	and.b32  	%r20757, %r20453, %r20737;
	xor.b32  	%r23192, %r23192, %r20757;
	and.b32  	%r20758, %r20454, %r20738;
	xor.b32  	%r23191, %r23191, %r20758;
	and.b32  	%r20759, %r20459, %r20735;
	xor.b32  	%r23190, %r23190, %r20759;
	and.b32  	%r20760, %r20460, %r20736;
	xor.b32  	%r23189, %r23189, %r20760;
	and.b32  	%r20761, %r20461, %r20737;
	xor.b32  	%r23188, %r23188, %r20761;
	and.b32  	%r20762, %r20462, %r20738;
	xor.b32  	%r23187, %r23187, %r20762;
	and.b32  	%r20763, %r20467, %r20735;
	xor.b32  	%r23186, %r23186, %r20763;
	and.b32  	%r20764, %r20468, %r20736;
	xor.b32  	%r23185, %r23185, %r20764;
	and.b32  	%r20765, %r20469, %r20737;
	xor.b32  	%r23184, %r23184, %r20765;
	and.b32  	%r20766, %r20470, %r20738;
	xor.b32  	%r23183, %r23183, %r20766;
	and.b32  	%r20767, %r20475, %r20735;
	xor.b32  	%r23182, %r23182, %r20767;
	and.b32  	%r20768, %r20476, %r20736;
	xor.b32  	%r23181, %r23181, %r20768;
	and.b32  	%r20769, %r20477, %r20737;
	xor.b32  	%r23180, %r23180, %r20769;
	and.b32  	%r20770, %r20478, %r20738;
	xor.b32  	%r23179, %r23179, %r20770;
	shfl.sync.idx.b32	%r20771|%p247, %r22642, %r23082, 31, -1;
	shfl.sync.idx.b32	%r20772|%p248, %r22641, %r23082, 31, -1;
	shfl.sync.idx.b32	%r20773|%p249, %r22640, %r23082, 31, -1;
	shfl.sync.idx.b32	%r20774|%p250, %r22639, %r23082, 31, -1;
	and.b32  	%r20775, %r20419, %r20771;
	xor.b32  	%r23178, %r23178, %r20775;
	and.b32  	%r20776, %r20420, %r20772;
	xor.b32  	%r23177, %r23177, %r20776;
	and.b32  	%r20777, %r20421, %r20773;
	xor.b32  	%r23176, %r23176, %r20777;
	and.b32  	%r20778, %r20422, %r20774;
	xor.b32  	%r23175, %r23175, %r20778;
	and.b32  	%r20779, %r20427, %r20771;
	xor.b32  	%r23174, %r23174, %r20779;
	and.b32  	%r20780, %r20428, %r20772;
	xor.b32  	%r23173, %r23173, %r20780;
	and.b32  	%r20781, %r20429, %r20773;
	xor.b32  	%r23172, %r23172, %r20781;
	and.b32  	%r20782, %r20430, %r20774;
	xor.b32  	%r23171, %r23171, %r20782;
	and.b32  	%r20783, %r20435, %r20771;
	xor.b32  	%r23170, %r23170, %r20783;
	and.b32  	%r20784, %r20436, %r20772;
	xor.b32  	%r23169, %r23169, %r20784;
	and.b32  	%r20785, %r20437, %r20773;
	xor.b32  	%r23168, %r23168, %r20785;
	and.b32  	%r20786, %r20438, %r20774;
	xor.b32  	%r23167, %r23167, %r20786;
	and.b32  	%r20787, %r20443, %r20771;
	xor.b32  	%r23166, %r23166, %r20787;
	and.b32  	%r20788, %r20444, %r20772;
	xor.b32  	%r23165, %r23165, %r20788;
	and.b32  	%r20789, %r20445, %r20773;
	xor.b32  	%r23164, %r23164, %r20789;
	and.b32  	%r20790, %r20446, %r20774;
	xor.b32  	%r23163, %r23163, %r20790;
	and.b32  	%r20791, %r20451, %r20771;
	xor.b32  	%r23162, %r23162, %r20791;
	and.b32  	%r20792, %r20452, %r20772;
	xor.b32  	%r23161, %r23161, %r20792;
	and.b32  	%r20793, %r20453, %r20773;
	xor.b32  	%r23160, %r23160, %r20793;
	and.b32  	%r20794, %r20454, %r20774;
	xor.b32  	%r23159, %r23159, %r20794;
	and.b32  	%r20795, %r20459, %r20771;
	xor.b32  	%r23158, %r23158, %r20795;
	and.b32  	%r20796, %r20460, %r20772;
	xor.b32  	%r23157, %r23157, %r20796;
	and.b32  	%r20797, %r20461, %r20773;
	xor.b32  	%r23156, %r23156, %r20797;
	and.b32  	%r20798, %r20462, %r20774;
	xor.b32  	%r23155, %r23155, %r20798;
	and.b32  	%r20799, %r20467, %r20771;
	xor.b32  	%r23154, %r23154, %r20799;
	and.b32  	%r20800, %r20468, %r20772;
	xor.b32  	%r23153, %r23153, %r20800;
	and.b32  	%r20801, %r20469, %r20773;
	xor.b32  	%r23152, %r23152, %r20801;
	and.b32  	%r20802, %r20470, %r20774;
	xor.b32  	%r23151, %r23151, %r20802;
	and.b32  	%r20803, %r20475, %r20771;
	xor.b32  	%r23150, %r23150, %r20803;
	and.b32  	%r20804, %r20476, %r20772;
	xor.b32  	%r23149, %r23149, %r20804;
	and.b32  	%r20805, %r20477, %r20773;
	xor.b32  	%r23148, %r23148, %r20805;
	and.b32  	%r20806, %r20478, %r20774;
	xor.b32  	%r23147, %r23147, %r20806;
	shfl.sync.idx.b32	%r20807|%p251, %r22666, %r23082, 31, -1;
	shfl.sync.idx.b32	%r20808|%p252, %r22665, %r23082, 31, -1;
	shfl.sync.idx.b32	%r20809|%p253, %r22664, %r23082, 31, -1;
	shfl.sync.idx.b32	%r20810|%p254, %r22663, %r23082, 31, -1;
	and.b32  	%r20811, %r20419, %r20807;
	xor.b32  	%r23146, %r23146, %r20811;
	and.b32  	%r20812, %r20420, %r20808;
	xor.b32  	%r23145, %r23145, %r20812;
	and.b32  	%r20813, %r20421, %r20809;
	xor.b32  	%r23144, %r23144, %r20813;
	and.b32  	%r20814, %r20422, %r20810;
	xor.b32  	%r23143, %r23143, %r20814;
	and.b32  	%r20815, %r20427, %r20807;
	xor.b32  	%r23142, %r23142, %r20815;
	and.b32  	%r20816, %r20428, %r20808;
	xor.b32  	%r23141, %r23141, %r20816;
	and.b32  	%r20817, %r20429, %r20809;
	xor.b32  	%r23140, %r23140, %r20817;
	and.b32  	%r20818, %r20430, %r20810;
	xor.b32  	%r23139, %r23139, %r20818;
	and.b32  	%r20819, %r20435, %r20807;
	xor.b32  	%r23138, %r23138, %r20819;
	and.b32  	%r20820, %r20436, %r20808;
	xor.b32  	%r23137, %r23137, %r20820;
	and.b32  	%r20821, %r20437, %r20809;
	xor.b32  	%r23136, %r23136, %r20821;
	and.b32  	%r20822, %r20438, %r20810;
	xor.b32  	%r23135, %r23135, %r20822;
	and.b32  	%r20823, %r20443, %r20807;
	xor.b32  	%r23134, %r23134, %r20823;
	and.b32  	%r20824, %r20444, %r20808;
	xor.b32  	%r23133, %r23133, %r20824;
	and.b32  	%r20825, %r20445, %r20809;
	xor.b32  	%r23132, %r23132, %r20825;
	and.b32  	%r20826, %r20446, %r20810;
	xor.b32  	%r23131, %r23131, %r20826;
	and.b32  	%r20827, %r20451, %r20807;
	xor.b32  	%r23130, %r23130, %r20827;
	and.b32  	%r20828, %r20452, %r20808;
	xor.b32  	%r23129, %r23129, %r20828;
	and.b32  	%r20829, %r20453, %r20809;
	xor.b32  	%r23128, %r23128, %r20829;
	and.b32  	%r20830, %r20454, %r20810;
	xor.b32  	%r23127, %r23127, %r20830;
	and.b32  	%r20831, %r20459, %r20807;
	xor.b32  	%r23126, %r23126, %r20831;
	and.b32  	%r20832, %r20460, %r20808;
	xor.b32  	%r23125, %r23125, %r20832;
	and.b32  	%r20833, %r20461, %r20809;
	xor.b32  	%r23124, %r23124, %r20833;
	and.b32  	%r20834, %r20462, %r20810;
	xor.b32  	%r23123, %r23123, %r20834;
	and.b32  	%r20835, %r20467, %r20807;
	xor.b32  	%r23122, %r23122, %r20835;
	and.b32  	%r20836, %r20468, %r20808;
	xor.b32  	%r23121, %r23121, %r20836;
	and.b32  	%r20837, %r20469, %r20809;
	xor.b32  	%r23120, %r23120, %r20837;
	and.b32  	%r20838, %r20470, %r20810;
	xor.b32  	%r23119, %r23119, %r20838;
	and.b32  	%r20839, %r20475, %r20807;
	xor.b32  	%r23118, %r23118, %r20839;
	and.b32  	%r20840, %r20476, %r20808;
	xor.b32  	%r23117, %r23117, %r20840;
	and.b32  	%r20841, %r20477, %r20809;
	xor.b32  	%r23116, %r23116, %r20841;
	and.b32  	%r20842, %r20478, %r20810;
	xor.b32  	%r23115, %r23115, %r20842;
	shfl.sync.idx.b32	%r20843|%p255, %r22690, %r23082, 31, -1;
	shfl.sync.idx.b32	%r20844|%p256, %r22689, %r23082, 31, -1;
	shfl.sync.idx.b32	%r20845|%p257, %r22688, %r23082, 31, -1;
	shfl.sync.idx.b32	%r20846|%p258, %r22687, %r23082, 31, -1;
	and.b32  	%r20847, %r20419, %r20843;
	xor.b32  	%r23114, %r23114, %r20847;
	and.b32  	%r20848, %r20420, %r20844;
	xor.b32  	%r23113, %r23113, %r20848;
	and.b32  	%r20849, %r20421, %r20845;
	xor.b32  	%r23112, %r23112, %r20849;
	and.b32  	%r20850, %r20422, %r20846;
	xor.b32  	%r23111, %r23111, %r20850;
	and.b32  	%r20851, %r20427, %r20843;
	xor.b32  	%r23110, %r23110, %r20851;
	and.b32  	%r20852, %r20428, %r20844;
	xor.b32  	%r23109, %r23109, %r20852;
	and.b32  	%r20853, %r20429, %r20845;
	xor.b32  	%r23108, %r23108, %r20853;
	and.b32  	%r20854, %r20430, %r20846;
	xor.b32  	%r23107, %r23107, %r20854;
	and.b32  	%r20855, %r20435, %r20843;
	xor.b32  	%r23106, %r23106, %r20855;
	and.b32  	%r20856, %r20436, %r20844;
	xor.b32  	%r23105, %r23105, %r20856;
	and.b32  	%r20857, %r20437, %r20845;
	xor.b32  	%r23104, %r23104, %r20857;
	and.b32  	%r20858, %r20438, %r20846;
	xor.b32  	%r23103, %r23103, %r20858;
	and.b32  	%r20859, %r20443, %r20843;
	xor.b32  	%r23102, %r23102, %r20859;
	and.b32  	%r20860, %r20444, %r20844;
	xor.b32  	%r23101, %r23101, %r20860;
	and.b32  	%r20861, %r20445, %r20845;
	xor.b32  	%r23100, %r23100, %r20861;
	and.b32  	%r20862, %r20446, %r20846;
	xor.b32  	%r23099, %r23099, %r20862;
	and.b32  	%r20863, %r20451, %r20843;
	xor.b32  	%r23098, %r23098, %r20863;
	and.b32  	%r20864, %r20452, %r20844;
	xor.b32  	%r23097, %r23097, %r20864;
	and.b32  	%r20865, %r20453, %r20845;
	xor.b32  	%r23096, %r23096, %r20865;
	and.b32  	%r20866, %r20454, %r20846;
	xor.b32  	%r23095, %r23095, %r20866;
	and.b32  	%r20867, %r20459, %r20843;
	xor.b32  	%r23094, %r23094, %r20867;
	and.b32  	%r20868, %r20460, %r20844;
	xor.b32  	%r23093, %r23093, %r20868;
	and.b32  	%r20869, %r20461, %r20845;
	xor.b32  	%r23092, %r23092, %r20869;
	and.b32  	%r20870, %r20462, %r20846;
	xor.b32  	%r23091, %r23091, %r20870;
	and.b32  	%r20871, %r20467, %r20843;
	xor.b32  	%r23090, %r23090, %r20871;
	and.b32  	%r20872, %r20468, %r20844;
	xor.b32  	%r23089, %r23089, %r20872;
	and.b32  	%r20873, %r20469, %r20845;
	xor.b32  	%r23088, %r23088, %r20873;
	and.b32  	%r20874, %r20470, %r20846;
	xor.b32  	%r23087, %r23087, %r20874;
	and.b32  	%r20875, %r20475, %r20843;
	xor.b32  	%r23086, %r23086, %r20875;
	and.b32  	%r20876, %r20476, %r20844;
	xor.b32  	%r23085, %r23085, %r20876;
	and.b32  	%r20877, %r20477, %r20845;
	xor.b32  	%r23084, %r23084, %r20877;
	and.b32  	%r20878, %r20478, %r20846;
	xor.b32  	%r23083, %r23083, %r20878;
	add.s32 	%r23082, %r23082, 1;
	setp.ne.s32 	%p259, %r23082, 32;
	@%p259 bra 	$L__BB2_238;
$L__BB2_240:
	add.s32 	%r2758, %r22408, 32;
	setp.lt.u32 	%p260, %r22408, 224;
	mov.u32 	%r22408, %r2758;
	@%p260 bra 	$L__BB2_69;
	or.b32  	%r20879, %r23465, %r23466;
	or.b32  	%r20880, %r20879, %r23464;
	or.b32  	%r20881, %r20880, %r23463;
	setp.eq.s32 	%p261, %r20881, 0;
	@%p261 bra 	$L__BB2_243;
	mov.u32 	%r20882, %tid.x;
	shl.b32 	%r20883, %r20882, 4;
	and.b32  	%r20884, %r20883, 496;
	mov.u32 	%r20885, s_mem;
	add.s32 	%r20886, %r20885, %r20884;
	atom.shared.xor.b32 	%r20887, [%r20886], %r23466;
	atom.shared.xor.b32 	%r20888, [%r20886+4], %r23465;
	atom.shared.xor.b32 	%r20889, [%r20886+8], %r23464;
	atom.shared.xor.b32 	%r20890, [%r20886+12], %r23463;
$L__BB2_243:
	or.b32  	%r20891, %r23461, %r23462;
	or.b32  	%r20892, %r20891, %r23460;
	or.b32  	%r20893, %r20892, %r23459;
	setp.eq.s32 	%p262, %r20893, 0;
	@%p262 bra 	$L__BB2_245;
	mov.u32 	%r20894, %tid.x;
	shl.b32 	%r20895, %r20894, 4;
	and.b32  	%r20896, %r20895, 496;
	mov.u32 	%r20897, s_mem;
	add.s32 	%r20898, %r20897, %r20896;
	atom.shared.xor.b32 	%r20899, [%r20898+512], %r23462;
	atom.shared.xor.b32 	%r20900, [%r20898+516], %r23461;
	atom.shared.xor.b32 	%r20901, [%r20898+520], %r23460;
	atom.shared.xor.b32 	%r20902, [%r20898+524], %r23459;
$L__BB2_245:
	or.b32  	%r20903, %r23457, %r23458;
	or.b32  	%r20904, %r20903, %r23456;
	or.b32  	%r20905, %r20904, %r23455;
	setp.eq.s32 	%p263, %r20905, 0;
	@%p263 bra 	$L__BB2_247;
	mov.u32 	%r20906, %tid.x;
	shl.b32 	%r20907, %r20906, 4;
	and.b32  	%r20908, %r20907, 496;
	mov.u32 	%r20909, s_mem;
	add.s32 	%r20910, %r20909, %r20908;
	atom.shared.xor.b32 	%r20911, [%r20910+1024], %r23458;
	atom.shared.xor.b32 	%r20912, [%r20910+1028], %r23457;
	atom.shared.xor.b32 	%r20913, [%r20910+1032], %r23456;
	atom.shared.xor.b32 	%r20914, [%r20910+1036], %r23455;
$L__BB2_247:
	or.b32  	%r20915, %r23453, %r23454;
	or.b32  	%r20916, %r20915, %r23452;
	or.b32  	%r20917, %r20916, %r23451;
	setp.eq.s32 	%p264, %r20917, 0;
	@%p264 bra 	$L__BB2_249;
	mov.u32 	%r20918, %tid.x;
	shl.b32 	%r20919, %r20918, 4;
	and.b32  	%r20920, %r20919, 496;
	mov.u32 	%r20921, s_mem;
	add.s32 	%r20922, %r20921, %r20920;
	atom.shared.xor.b32 	%r20923, [%r20922+1536], %r23454;
	atom.shared.xor.b32 	%r20924, [%r20922+1540], %r23453;
	atom.shared.xor.b32 	%r20925, [%r20922+1544], %r23452;
	atom.shared.xor.b32 	%r20926, [%r20922+1548], %r23451;
$L__BB2_249:
	or.b32  	%r20927, %r23449, %r23450;
	or.b32  	%r20928, %r20927, %r23448;
	or.b32  	%r20929, %r20928, %r23447;
	setp.eq.s32 	%p265, %r20929, 0;
	@%p265 bra 	$L__BB2_251;
	mov.u32 	%r20930, %tid.x;
	shl.b32 	%r20931, %r20930, 4;
	and.b32  	%r20932, %r20931, 496;
	mov.u32 	%r20933, s_mem;
	add.s32 	%r20934, %r20933, %r20932;
	atom.shared.xor.b32 	%r20935, [%r20934+2048], %r23450;
	atom.shared.xor.b32 	%r20936, [%r20934+2052], %r23449;
	atom.shared.xor.b32 	%r20937, [%r20934+2056], %r23448;
	atom.shared.xor.b32 	%r20938, [%r20934+2060], %r23447;
$L__BB2_251:
	or.b32  	%r20939, %r23445, %r23446;
	or.b32  	%r20940, %r20939, %r23444;
	or.b32  	%r20941, %r20940, %r23443;
	setp.eq.s32 	%p266, %r20941, 0;
	@%p266 bra 	$L__BB2_253;
	mov.u32 	%r20942, %tid.x;
	shl.b32 	%r20943, %r20942, 4;
	and.b32  	%r20944, %r20943, 496;
	mov.u32 	%r20945, s_mem;
	add.s32 	%r20946, %r20945, %r20944;
	atom.shared.xor.b32 	%r20947, [%r20946+2560], %r23446;
	atom.shared.xor.b32 	%r20948, [%r20946+2564], %r23445;
	atom.shared.xor.b32 	%r20949, [%r20946+2568], %r23444;
	atom.shared.xor.b32 	%r20950, [%r20946+2572], %r23443;
$L__BB2_253:
	or.b32  	%r20951, %r23441, %r23442;
	or.b32  	%r20952, %r20951, %r23440;
	or.b32  	%r20953, %r20952, %r23439;
	setp.eq.s32 	%p267, %r20953, 0;
	@%p267 bra 	$L__BB2_255;
	mov.u32 	%r20954, %tid.x;
	shl.b32 	%r20955, %r20954, 4;
	and.b32  	%r20956, %r20955, 496;
	mov.u32 	%r20957, s_mem;
	add.s32 	%r20958, %r20957, %r20956;
	atom.shared.xor.b32 	%r20959, [%r20958+3072], %r23442;
	atom.shared.xor.b32 	%r20960, [%r20958+3076], %r23441;
	atom.shared.xor.b32 	%r20961, [%r20958+3080], %r23440;
	atom.shared.xor.b32 	%r20962, [%r20958+3084], %r23439;
$L__BB2_255:
	or.b32  	%r20963, %r23437, %r23438;
	or.b32  	%r20964, %r20963, %r23436;
	or.b32  	%r20965, %r20964, %r23435;
	setp.eq.s32 	%p268, %r20965, 0;
	@%p268 bra 	$L__BB2_257;
	mov.u32 	%r20966, %tid.x;
	shl.b32 	%r20967, %r20966, 4;
	and.b32  	%r20968, %r20967, 496;
	mov.u32 	%r20969, s_mem;
	add.s32 	%r20970, %r20969, %r20968;
	atom.shared.xor.b32 	%r20971, [%r20970+3584], %r23438;
	atom.shared.xor.b32 	%r20972, [%r20970+3588], %r23437;
	atom.shared.xor.b32 	%r20973, [%r20970+3592], %r23436;
	atom.shared.xor.b32 	%r20974, [%r20970+3596], %r23435;
$L__BB2_257:
	or.b32  	%r20975, %r23433, %r23434;
	or.b32  	%r20976, %r20975, %r23432;
	or.b32  	%r20977, %r20976, %r23431;
	setp.eq.s32 	%p269, %r20977, 0;
	@%p269 bra 	$L__BB2_259;
	mov.u32 	%r20978, %tid.x;
	shl.b32 	%r20979, %r20978, 4;
	and.b32  	%r20980, %r20979, 496;
	mov.u32 	%r20981, s_mem;
	add.s32 	%r20982, %r20981, %r20980;
	atom.shared.xor.b32 	%r20983, [%r20982+4096], %r23434;
	atom.shared.xor.b32 	%r20984, [%r20982+4100], %r23433;
	atom.shared.xor.b32 	%r20985, [%r20982+4104], %r23432;
	atom.shared.xor.b32 	%r20986, [%r20982+4108], %r23431;
$L__BB2_259:
	or.b32  	%r20987, %r23429, %r23430;
	or.b32  	%r20988, %r20987, %r23428;
	or.b32  	%r20989, %r20988, %r23427;
	setp.eq.s32 	%p270, %r20989, 0;
	@%p270 bra 	$L__BB2_261;
	mov.u32 	%r20990, %tid.x;
	shl.b32 	%r20991, %r20990, 4;
	and.b32  	%r20992, %r20991, 496;
	mov.u32 	%r20993, s_mem;
	add.s32 	%r20994, %r20993, %r20992;
	atom.shared.xor.b32 	%r20995, [%r20994+4608], %r23430;
	atom.shared.xor.b32 	%r20996, [%r20994+4612], %r23429;
	atom.shared.xor.b32 	%r20997, [%r20994+4616], %r23428;
	atom.shared.xor.b32 	%r20998, [%r20994+4620], %r23427;
$L__BB2_261:
	or.b32  	%r20999, %r23425, %r23426;
	or.b32  	%r21000, %r20999, %r23424;
	or.b32  	%r21001, %r21000, %r23423;
	setp.eq.s32 	%p271, %r21001, 0;
	@%p271 bra 	$L__BB2_263;
	mov.u32 	%r21002, %tid.x;
	shl.b32 	%r21003, %r21002, 4;
	and.b32  	%r21004, %r21003, 496;
	mov.u32 	%r21005, s_mem;
	add.s32 	%r21006, %r21005, %r21004;
	atom.shared.xor.b32 	%r21007, [%r21006+5120], %r23426;
	atom.shared.xor.b32 	%r21008, [%r21006+5124], %r23425;
	atom.shared.xor.b32 	%r21009, [%r21006+5128], %r23424;
	atom.shared.xor.b32 	%r21010, [%r21006+5132], %r23423;
$L__BB2_263:
	or.b32  	%r21011, %r23421, %r23422;
	or.b32  	%r21012, %r21011, %r23420;
	or.b32  	%r21013, %r21012, %r23419;
	setp.eq.s32 	%p272, %r21013, 0;
	@%p272 bra 	$L__BB2_265;
	mov.u32 	%r21014, %tid.x;
	shl.b32 	%r21015, %r21014, 4;
	and.b32  	%r21016, %r21015, 496;
	mov.u32 	%r21017, s_mem;
	add.s32 	%r21018, %r21017, %r21016;
	atom.shared.xor.b32 	%r21019, [%r21018+5632], %r23422;
	atom.shared.xor.b32 	%r21020, [%r21018+5636], %r23421;
	atom.shared.xor.b32 	%r21021, [%r21018+5640], %r23420;
	atom.shared.xor.b32 	%r21022, [%r21018+5644], %r23419;
$L__BB2_265:
	or.b32  	%r21023, %r23417, %r23418;
	or.b32  	%r21024, %r21023, %r23416;
	or.b32  	%r21025, %r21024, %r23415;
	setp.eq.s32 	%p273, %r21025, 0;
	@%p273 bra 	$L__BB2_267;
	mov.u32 	%r21026, %tid.x;
	shl.b32 	%r21027, %r21026, 4;
	and.b32  	%r21028, %r21027, 496;
	mov.u32 	%r21029, s_mem;
	add.s32 	%r21030, %r21029, %r21028;
	atom.shared.xor.b32 	%r21031, [%r21030+6144], %r23418;
	atom.shared.xor.b32 	%r21032, [%r21030+6148], %r23417;
	atom.shared.xor.b32 	%r21033, [%r21030+6152], %r23416;
	atom.shared.xor.b32 	%r21034, [%r21030+6156], %r23415;
$L__BB2_267:
	or.b32  	%r21035, %r23413, %r23414;
	or.b32  	%r21036, %r21035, %r23412;
	or.b32  	%r21037, %r21036, %r23411;
	setp.eq.s32 	%p274, %r21037, 0;
	@%p274 bra 	$L__BB2_269;
	mov.u32 	%r21038, %tid.x;
	shl.b32 	%r21039, %r21038, 4;
	and.b32  	%r21040, %r21039, 496;
	mov.u32 	%r21041, s_mem;
	add.s32 	%r21042, %r21041, %r21040;
	atom.shared.xor.b32 	%r21043, [%r21042+6656], %r23414;
	atom.shared.xor.b32 	%r21044, [%r21042+6660], %r23413;
	atom.shared.xor.b32 	%r21045, [%r21042+6664], %r23412;
	atom.shared.xor.b32 	%r21046, [%r21042+6668], %r23411;
$L__BB2_269:
	or.b32  	%r21047, %r23409, %r23410;
	or.b32  	%r21048, %r21047, %r23408;
	or.b32  	%r21049, %r21048, %r23407;
	setp.eq.s32 	%p275, %r21049, 0;
	@%p275 bra 	$L__BB2_271;
	mov.u32 	%r21050, %tid.x;
	shl.b32 	%r21051, %r21050, 4;
	and.b32  	%r21052, %r21051, 496;
	mov.u32 	%r21053, s_mem;
	add.s32 	%r21054, %r21053, %r21052;
	atom.shared.xor.b32 	%r21055, [%r21054+7168], %r23410;
	atom.shared.xor.b32 	%r21056, [%r21054+7172], %r23409;
	atom.shared.xor.b32 	%r21057, [%r21054+7176], %r23408;
	atom.shared.xor.b32 	%r21058, [%r21054+7180], %r23407;
$L__BB2_271:
	or.b32  	%r21059, %r23405, %r23406;
	or.b32  	%r21060, %r21059, %r23404;
	or.b32  	%r21061, %r21060, %r23403;
	setp.eq.s32 	%p276, %r21061, 0;
	@%p276 bra 	$L__BB2_273;
	mov.u32 	%r21062, %tid.x;
	shl.b32 	%r21063, %r21062, 4;
	and.b32  	%r21064, %r21063, 496;
	mov.u32 	%r21065, s_mem;
	add.s32 	%r21066, %r21065, %r21064;
	atom.shared.xor.b32 	%r21067, [%r21066+7680], %r23406;
	atom.shared.xor.b32 	%r21068, [%r21066+7684], %r23405;
	atom.shared.xor.b32 	%r21069, [%r21066+7688], %r23404;
	atom.shared.xor.b32 	%r21070, [%r21066+7692], %r23403;
$L__BB2_273:
	or.b32  	%r21071, %r23401, %r23402;
	or.b32  	%r21072, %r21071, %r23400;
	or.b32  	%r21073, %r21072, %r23399;
	setp.eq.s32 	%p277, %r21073, 0;
	@%p277 bra 	$L__BB2_275;
	mov.u32 	%r21074, %tid.x;
	shl.b32 	%r21075, %r21074, 4;
	and.b32  	%r21076, %r21075, 496;
	mov.u32 	%r21077, s_mem;
	add.s32 	%r21078, %r21077, %r21076;
	atom.shared.xor.b32 	%r21079, [%r21078+8192], %r23402;
	atom.shared.xor.b32 	%r21080, [%r21078+8196], %r23401;
	atom.shared.xor.b32 	%r21081, [%r21078+8200], %r23400;
	atom.shared.xor.b32 	%r21082, [%r21078+8204], %r23399;
$L__BB2_275:
	or.b32  	%r21083, %r23397, %r23398;
	or.b32  	%r21084, %r21083, %r23396;
	or.b32  	%r21085, %r21084, %r23395;
	setp.eq.s32 	%p278, %r21085, 0;
	@%p278 bra 	$L__BB2_277;
	mov.u32 	%r21086, %tid.x;
	shl.b32 	%r21087, %r21086, 4;
	and.b32  	%r21088, %r21087, 496;
	mov.u32 	%r21089, s_mem;
	add.s32 	%r21090, %r21089, %r21088;
	atom.shared.xor.b32 	%r21091, [%r21090+8704], %r23398;
	atom.shared.xor.b32 	%r21092, [%r21090+8708], %r23397;
	atom.shared.xor.b32 	%r21093, [%r21090+8712], %r23396;
	atom.shared.xor.b32 	%r21094, [%r21090+8716], %r23395;
$L__BB2_277:
	or.b32  	%r21095, %r23393, %r23394;
	or.b32  	%r21096, %r21095, %r23392;
	or.b32  	%r21097, %r21096, %r23391;
	setp.eq.s32 	%p279, %r21097, 0;
	@%p279 bra 	$L__BB2_279;
	mov.u32 	%r21098, %tid.x;
	shl.b32 	%r21099, %r21098, 4;
	and.b32  	%r21100, %r21099, 496;
	mov.u32 	%r21101, s_mem;
	add.s32 	%r21102, %r21101, %r21100;
	atom.shared.xor.b32 	%r21103, [%r21102+9216], %r23394;
	atom.shared.xor.b32 	%r21104, [%r21102+9220], %r23393;
	atom.shared.xor.b32 	%r21105, [%r21102+9224], %r23392;
	atom.shared.xor.b32 	%r21106, [%r21102+9228], %r23391;
$L__BB2_279:
	or.b32  	%r21107, %r23389, %r23390;
	or.b32  	%r21108, %r21107, %r23388;
	or.b32  	%r21109, %r21108, %r23387;
	setp.eq.s32 	%p280, %r21109, 0;
	@%p280 bra 	$L__BB2_281;
	mov.u32 	%r21110, %tid.x;
	shl.b32 	%r21111, %r21110, 4;
	and.b32  	%r21112, %r21111, 496;
	mov.u32 	%r21113, s_mem;
	add.s32 	%r21114, %r21113, %r21112;
	atom.shared.xor.b32 	%r21115, [%r21114+9728], %r23390;
	atom.shared.xor.b32 	%r21116, [%r21114+9732], %r23389;
	atom.shared.xor.b32 	%r21117, [%r21114+9736], %r23388;
	atom.shared.xor.b32 	%r21118, [%r21114+9740], %r23387;
$L__BB2_281:
	or.b32  	%r21119, %r23385, %r23386;
	or.b32  	%r21120, %r21119, %r23384;
	or.b32  	%r21121, %r21120, %r23383;
	setp.eq.s32 	%p281, %r21121, 0;
	@%p281 bra 	$L__BB2_283;
	mov.u32 	%r21122, %tid.x;
	shl.b32 	%r21123, %r21122, 4;
	and.b32  	%r21124, %r21123, 496;
	mov.u32 	%r21125, s_mem;
	add.s32 	%r21126, %r21125, %r21124;
	atom.shared.xor.b32 	%r21127, [%r21126+10240], %r23386;
	atom.shared.xor.b32 	%r21128, [%r21126+10244], %r23385;
	atom.shared.xor.b32 	%r21129, [%r21126+10248], %r23384;
	atom.shared.xor.b32 	%r21130, [%r21126+10252], %r23383;
$L__BB2_283:
	or.b32  	%r21131, %r23381, %r23382;
	or.b32  	%r21132, %r21131, %r23380;
	or.b32  	%r21133, %r21132, %r23379;
	setp.eq.s32 	%p282, %r21133, 0;
	@%p282 bra 	$L__BB2_285;
	mov.u32 	%r21134, %tid.x;
	shl.b32 	%r21135, %r21134, 4;
	and.b32  	%r21136, %r21135, 496;
	mov.u32 	%r21137, s_mem;
	add.s32 	%r21138, %r21137, %r21136;
	atom.shared.xor.b32 	%r21139, [%r21138+10752], %r23382;
	atom.shared.xor.b32 	%r21140, [%r21138+10756], %r23381;
	atom.shared.xor.b32 	%r21141, [%r21138+10760], %r23380;
	atom.shared.xor.b32 	%r21142, [%r21138+10764], %r23379;
$L__BB2_285:
	or.b32  	%r21143, %r23377, %r23378;
	or.b32  	%r21144, %r21143, %r23376;
	or.b32  	%r21145, %r21144, %r23375;
	setp.eq.s32 	%p283, %r21145, 0;
	@%p283 bra 	$L__BB2_287;
	mov.u32 	%r21146, %tid.x;
	shl.b32 	%r21147, %r21146, 4;
	and.b32  	%r21148, %r21147, 496;
	mov.u32 	%r21149, s_mem;
	add.s32 	%r21150, %r21149, %r21148;
	atom.shared.xor.b32 	%r21151, [%r21150+11264], %r23378;
	atom.shared.xor.b32 	%r21152, [%r21150+11268], %r23377;
	atom.shared.xor.b32 	%r21153, [%r21150+11272], %r23376;
	atom.shared.xor.b32 	%r21154, [%r21150+11276], %r23375;
$L__BB2_287:
	or.b32  	%r21155, %r23373, %r23374;
	or.b32  	%r21156, %r21155, %r23372;
	or.b32  	%r21157, %r21156, %r23371;
	setp.eq.s32 	%p284, %r21157, 0;
	@%p284 bra 	$L__BB2_289;
	mov.u32 	%r21158, %tid.x;
	shl.b32 	%r21159, %r21158, 4;
	and.b32  	%r21160, %r21159, 496;
	mov.u32 	%r21161, s_mem;
	add.s32 	%r21162, %r21161, %r21160;
	atom.shared.xor.b32 	%r21163, [%r21162+11776], %r23374;
	atom.shared.xor.b32 	%r21164, [%r21162+11780], %r23373;
	atom.shared.xor.b32 	%r21165, [%r21162+11784], %r23372;
	atom.shared.xor.b32 	%r21166, [%r21162+11788], %r23371;
$L__BB2_289:
	or.b32  	%r21167, %r23369, %r23370;
	or.b32  	%r21168, %r21167, %r23368;
	or.b32  	%r21169, %r21168, %r23367;
	setp.eq.s32 	%p285, %r21169, 0;
	@%p285 bra 	$L__BB2_291;
	mov.u32 	%r21170, %tid.x;
	shl.b32 	%r21171, %r21170, 4;
	and.b32  	%r21172, %r21171, 496;
	mov.u32 	%r21173, s_mem;
	add.s32 	%r21174, %r21173, %r21172;
	atom.shared.xor.b32 	%r21175, [%r21174+12288], %r23370;
	atom.shared.xor.b32 	%r21176, [%r21174+12292], %r23369;
	atom.shared.xor.b32 	%r21177, [%r21174+12296], %r23368;
	atom.shared.xor.b32 	%r21178, [%r21174+12300], %r23367;
$L__BB2_291:
	or.b32  	%r21179, %r23365, %r23366;
	or.b32  	%r21180, %r21179, %r23364;
	or.b32  	%r21181, %r21180, %r23363;
	setp.eq.s32 	%p286, %r21181, 0;
	@%p286 bra 	$L__BB2_293;
	mov.u32 	%r21182, %tid.x;
	shl.b32 	%r21183, %r21182, 4;
	and.b32  	%r21184, %r21183, 496;
	mov.u32 	%r21185, s_mem;
	add.s32 	%r21186, %r21185, %r21184;
	atom.shared.xor.b32 	%r21187, [%r21186+12800], %r23366;
	atom.shared.xor.b32 	%r21188, [%r21186+12804], %r23365;
	atom.shared.xor.b32 	%r21189, [%r21186+12808], %r23364;
	atom.shared.xor.b32 	%r21190, [%r21186+12812], %r23363;
$L__BB2_293:
	or.b32  	%r21191, %r23361, %r23362;
	or.b32  	%r21192, %r21191, %r23360;
	or.b32  	%r21193, %r21192, %r23359;
	setp.eq.s32 	%p287, %r21193, 0;
	@%p287 bra 	$L__BB2_295;
	mov.u32 	%r21194, %tid.x;
	shl.b32 	%r21195, %r21194, 4;
	and.b32  	%r21196, %r21195, 496;
	mov.u32 	%r21197, s_mem;
	add.s32 	%r21198, %r21197, %r21196;
	atom.shared.xor.b32 	%r21199, [%r21198+13312], %r23362;
	atom.shared.xor.b32 	%r21200, [%r21198+13316], %r23361;
	atom.shared.xor.b32 	%r21201, [%r21198+13320], %r23360;
	atom.shared.xor.b32 	%r21202, [%r21198+13324], %r23359;
$L__BB2_295:
	or.b32  	%r21203, %r23357, %r23358;
	or.b32  	%r21204, %r21203, %r23356;
	or.b32  	%r21205, %r21204, %r23355;
	setp.eq.s32 	%p288, %r21205, 0;
	@%p288 bra 	$L__BB2_297;
	mov.u32 	%r21206, %tid.x;
	shl.b32 	%r21207, %r21206, 4;
	and.b32  	%r21208, %r21207, 496;
	mov.u32 	%r21209, s_mem;
	add.s32 	%r21210, %r21209, %r21208;
	atom.shared.xor.b32 	%r21211, [%r21210+13824], %r23358;
	atom.shared.xor.b32 	%r21212, [%r21210+13828], %r23357;
	atom.shared.xor.b32 	%r21213, [%r21210+13832], %r23356;
	atom.shared.xor.b32 	%r21214, [%r21210+13836], %r23355;
$L__BB2_297:
	or.b32  	%r21215, %r23353, %r23354;
	or.b32  	%r21216, %r21215, %r23352;
	or.b32  	%r21217, %r21216, %r23351;
	setp.eq.s32 	%p289, %r21217, 0;
	@%p289 bra 	$L__BB2_299;
	mov.u32 	%r21218, %tid.x;
	shl.b32 	%r21219, %r21218, 4;
	and.b32  	%r21220, %r21219, 496;
	mov.u32 	%r21221, s_mem;
	add.s32 	%r21222, %r21221, %r21220;
	atom.shared.xor.b32 	%r21223, [%r21222+14336], %r23354;
	atom.shared.xor.b32 	%r21224, [%r21222+14340], %r23353;
	atom.shared.xor.b32 	%r21225, [%r21222+14344], %r23352;
	atom.shared.xor.b32 	%r21226, [%r21222+14348], %r23351;
$L__BB2_299:
	or.b32  	%r21227, %r23349, %r23350;
	or.b32  	%r21228, %r21227, %r23348;
	or.b32  	%r21229, %r21228, %r23347;
	setp.eq.s32 	%p290, %r21229, 0;
	@%p290 bra 	$L__BB2_301;
	mov.u32 	%r21230, %tid.x;
	shl.b32 	%r21231, %r21230, 4;
	and.b32  	%r21232, %r21231, 496;
	mov.u32 	%r21233, s_mem;
	add.s32 	%r21234, %r21233, %r21232;
	atom.shared.xor.b32 	%r21235, [%r21234+14848], %r23350;
	atom.shared.xor.b32 	%r21236, [%r21234+14852], %r23349;
	atom.shared.xor.b32 	%r21237, [%r21234+14856], %r23348;
	atom.shared.xor.b32 	%r21238, [%r21234+14860], %r23347;
$L__BB2_301:
	or.b32  	%r21239, %r23345, %r23346;
	or.b32  	%r21240, %r21239, %r23344;
	or.b32  	%r21241, %r21240, %r23343;
	setp.eq.s32 	%p291, %r21241, 0;
	@%p291 bra 	$L__BB2_303;
	mov.u32 	%r21242, %tid.x;
	shl.b32 	%r21243, %r21242, 4;
	and.b32  	%r21244, %r21243, 496;
	mov.u32 	%r21245, s_mem;
	add.s32 	%r21246, %r21245, %r21244;
	atom.shared.xor.b32 	%r21247, [%r21246+15360], %r23346;
	atom.shared.xor.b32 	%r21248, [%r21246+15364], %r23345;
	atom.shared.xor.b32 	%r21249, [%r21246+15368], %r23344;
	atom.shared.xor.b32 	%r21250, [%r21246+15372], %r23343;
$L__BB2_303:
	or.b32  	%r21251, %r23341, %r23342;
	or.b32  	%r21252, %r21251, %r23340;
	or.b32  	%r21253, %r21252, %r23339;
	setp.eq.s32 	%p292, %r21253, 0;
	@%p292 bra 	$L__BB2_305;
	mov.u32 	%r21254, %tid.x;
	shl.b32 	%r21255, %r21254, 4;
	and.b32  	%r21256, %r21255, 496;
	mov.u32 	%r21257, s_mem;
	add.s32 	%r21258, %r21257, %r21256;
	atom.shared.xor.b32 	%r21259, [%r21258+15872], %r23342;
	atom.shared.xor.b32 	%r21260, [%r21258+15876], %r23341;
	atom.shared.xor.b32 	%r21261, [%r21258+15880], %r23340;
	atom.shared.xor.b32 	%r21262, [%r21258+15884], %r23339;
$L__BB2_305:
	or.b32  	%r21263, %r23337, %r23338;
	or.b32  	%r21264, %r21263, %r23336;
	or.b32  	%r21265, %r21264, %r23335;
	setp.eq.s32 	%p293, %r21265, 0;
	@%p293 bra 	$L__BB2_307;
	mov.u32 	%r21266, %tid.x;
	shl.b32 	%r21267, %r21266, 4;
	and.b32  	%r21268, %r21267, 496;
	mov.u32 	%r21269, s_mem;
	add.s32 	%r21270, %r21269, %r21268;
	atom.shared.xor.b32 	%r21271, [%r21270+16384], %r23338;
	atom.shared.xor.b32 	%r21272, [%r21270+16388], %r23337;
	atom.shared.xor.b32 	%r21273, [%r21270+16392], %r23336;
	atom.shared.xor.b32 	%r21274, [%r21270+16396], %r23335;
$L__BB2_307:
	or.b32  	%r21275, %r23333, %r23334;
	or.b32  	%r21276, %r21275, %r23332;
	or.b32  	%r21277, %r21276, %r23331;
	setp.eq.s32 	%p294, %r21277, 0;
	@%p294 bra 	$L__BB2_309;
	mov.u32 	%r21278, %tid.x;
	shl.b32 	%r21279, %r21278, 4;
	and.b32  	%r21280, %r21279, 496;
	mov.u32 	%r21281, s_mem;
	add.s32 	%r21282, %r21281, %r21280;
	atom.shared.xor.b32 	%r21283, [%r21282+16896], %r23334;
	atom.shared.xor.b32 	%r21284, [%r21282+16900], %r23333;
	atom.shared.xor.b32 	%r21285, [%r21282+16904], %r23332;
	atom.shared.xor.b32 	%r21286, [%r21282+16908], %r23331;
$L__BB2_309:
	or.b32  	%r21287, %r23329, %r23330;
	or.b32  	%r21288, %r21287, %r23328;
	or.b32  	%r21289, %r21288, %r23327;
	setp.eq.s32 	%p295, %r21289, 0;
	@%p295 bra 	$L__BB2_311;
	mov.u32 	%r21290, %tid.x;
	shl.b32 	%r21291, %r21290, 4;
	and.b32  	%r21292, %r21291, 496;
	mov.u32 	%r21293, s_mem;
	add.s32 	%r21294, %r21293, %r21292;
	atom.shared.xor.b32 	%r21295, [%r21294+17408], %r23330;
	atom.shared.xor.b32 	%r21296, [%r21294+17412], %r23329;
	atom.shared.xor.b32 	%r21297, [%r21294+17416], %r23328;
	atom.shared.xor.b32 	%r21298, [%r21294+17420], %r23327;
$L__BB2_311:
	or.b32  	%r21299, %r23325, %r23326;
	or.b32  	%r21300, %r21299, %r23324;
	or.b32  	%r21301, %r21300, %r23323;
	setp.eq.s32 	%p296, %r21301, 0;
	@%p296 bra 	$L__BB2_313;
	mov.u32 	%r21302, %tid.x;
	shl.b32 	%r21303, %r21302, 4;
	and.b32  	%r21304, %r21303, 496;
	mov.u32 	%r21305, s_mem;
	add.s32 	%r21306, %r21305, %r21304;
	atom.shared.xor.b32 	%r21307, [%r21306+17920], %r23326;
	atom.shared.xor.b32 	%r21308, [%r21306+17924], %r23325;
	atom.shared.xor.b32 	%r21309, [%r21306+17928], %r23324;
	atom.shared.xor.b32 	%r21310, [%r21306+17932], %r23323;
$L__BB2_313:
	or.b32  	%r21311, %r23321, %r23322;
	or.b32  	%r21312, %r21311, %r23320;
	or.b32  	%r21313, %r21312, %r23319;
	setp.eq.s32 	%p297, %r21313, 0;
	@%p297 bra 	$L__BB2_315;
	mov.u32 	%r21314, %tid.x;
	shl.b32 	%r21315, %r21314, 4;
	and.b32  	%r21316, %r21315, 496;
	mov.u32 	%r21317, s_mem;
	add.s32 	%r21318, %r21317, %r21316;
	atom.shared.xor.b32 	%r21319, [%r21318+18432], %r23322;
	atom.shared.xor.b32 	%r21320, [%r21318+18436], %r23321;
	atom.shared.xor.b32 	%r21321, [%r21318+18440], %r23320;
	atom.shared.xor.b32 	%r21322, [%r21318+18444], %r23319;
$L__BB2_315:
	or.b32  	%r21323, %r23317, %r23318;
	or.b32  	%r21324, %r21323, %r23316;
	or.b32  	%r21325, %r21324, %r23315;
	setp.eq.s32 	%p298, %r21325, 0;
	@%p298 bra 	$L__BB2_317;
	mov.u32 	%r21326, %tid.x;
	shl.b32 	%r21327, %r21326, 4;
	and.b32  	%r21328, %r21327, 496;
	mov.u32 	%r21329, s_mem;
	add.s32 	%r21330, %r21329, %r21328;
	atom.shared.xor.b32 	%r21331, [%r21330+18944], %r23318;
	atom.shared.xor.b32 	%r21332, [%r21330+18948], %r23317;
	atom.shared.xor.b32 	%r21333, [%r21330+18952], %r23316;
	atom.shared.xor.b32 	%r21334, [%r21330+18956], %r23315;
$L__BB2_317:
	or.b32  	%r21335, %r23313, %r23314;
	or.b32  	%r21336, %r21335, %r23312;
	or.b32  	%r21337, %r21336, %r23311;
	setp.eq.s32 	%p299, %r21337, 0;
	@%p299 bra 	$L__BB2_319;
	mov.u32 	%r21338, %tid.x;
	shl.b32 	%r21339, %r21338, 4;
	and.b32  	%r21340, %r21339, 496;
	mov.u32 	%r21341, s_mem;
	add.s32 	%r21342, %r21341, %r21340;
	atom.shared.xor.b32 	%r21343, [%r21342+19456], %r23314;
	atom.shared.xor.b32 	%r21344, [%r21342+19460], %r23313;
	atom.shared.xor.b32 	%r21345, [%r21342+19464], %r23312;
	atom.shared.xor.b32 	%r21346, [%r21342+19468], %r23311;
$L__BB2_319:
	or.b32  	%r21347, %r23309, %r23310;
	or.b32  	%r21348, %r21347, %r23308;
	or.b32  	%r21349, %r21348, %r23307;
	setp.eq.s32 	%p300, %r21349, 0;
	@%p300 bra 	$L__BB2_321;
	mov.u32 	%r21350, %tid.x;
	shl.b32 	%r21351, %r21350, 4;
	and.b32  	%r21352, %r21351, 496;
	mov.u32 	%r21353, s_mem;
	add.s32 	%r21354, %r21353, %r21352;
	atom.shared.xor.b32 	%r21355, [%r21354+19968], %r23310;
	atom.shared.xor.b32 	%r21356, [%r21354+19972], %r23309;
	atom.shared.xor.b32 	%r21357, [%r21354+19976], %r23308;
	atom.shared.xor.b32 	%r21358, [%r21354+19980], %r23307;
$L__BB2_321:
	mov.u32 	%r23469, %tid.x;
	shl.b32 	%r21360, %r23469, 4;
	and.b32  	%r21361, %r21360, 496;
	mov.u32 	%r21362, s_mem;
	add.s32 	%r2759, %r21362, %r21361;
	or.b32  	%r21363, %r23305, %r23306;
	or.b32  	%r21364, %r21363, %r23304;
	or.b32  	%r21365, %r21364, %r23303;
	setp.eq.s32 	%p301, %r21365, 0;
	@%p301 bra 	$L__BB2_323;
	atom.shared.xor.b32 	%r21366, [%r2759+20480], %r23306;
	atom.shared.xor.b32 	%r21367, [%r2759+20484], %r23305;
	atom.shared.xor.b32 	%r21368, [%r2759+20488], %r23304;
	atom.shared.xor.b32 	%r21369, [%r2759+20492], %r23303;
$L__BB2_323:
	or.b32  	%r21370, %r23301, %r23302;
	or.b32  	%r21371, %r21370, %r23300;
	or.b32  	%r21372, %r21371, %r23299;
	setp.eq.s32 	%p302, %r21372, 0;
	@%p302 bra 	$L__BB2_325;
	atom.shared.xor.b32 	%r21373, [%r2759+20992], %r23302;
	atom.shared.xor.b32 	%r21374, [%r2759+20996], %r23301;
	atom.shared.xor.b32 	%r21375, [%r2759+21000], %r23300;
	atom.shared.xor.b32 	%r21376, [%r2759+21004], %r23299;
$L__BB2_325:
	or.b32  	%r21377, %r23297, %r23298;
	or.b32  	%r21378, %r21377, %r23296;
	or.b32  	%r21379, %r21378, %r23295;
	setp.eq.s32 	%p303, %r21379, 0;
	@%p303 bra 	$L__BB2_327;
	atom.shared.xor.b32 	%r21380, [%r2759+21504], %r23298;
	atom.shared.xor.b32 	%r21381, [%r2759+21508], %r23297;
	atom.shared.xor.b32 	%r21382, [%r2759+21512], %r23296;
	atom.shared.xor.b32 	%r21383, [%r2759+21516], %r23295;
$L__BB2_327:
	or.b32  	%r21384, %r23293, %r23294;
	or.b32  	%r21385, %r21384, %r23292;
	or.b32  	%r21386, %r21385, %r23291;
	setp.eq.s32 	%p304, %r21386, 0;
	@%p304 bra 	$L__BB2_329;
	atom.shared.xor.b32 	%r21387, [%r2759+22016], %r23294;
	atom.shared.xor.b32 	%r21388, [%r2759+22020], %r23293;
	atom.shared.xor.b32 	%r21389, [%r2759+22024], %r23292;
	atom.shared.xor.b32 	%r21390, [%r2759+22028], %r23291;
$L__BB2_329:
	or.b32  	%r21391, %r23289, %r23290;
	or.b32  	%r21392, %r21391, %r23288;
	or.b32  	%r21393, %r21392, %r23287;
	setp.eq.s32 	%p305, %r21393, 0;
	@%p305 bra 	$L__BB2_331;
	atom.shared.xor.b32 	%r21394, [%r2759+22528], %r23290;
	atom.shared.xor.b32 	%r21395, [%r2759+22532], %r23289;
	atom.shared.xor.b32 	%r21396, [%r2759+22536], %r23288;
	atom.shared.xor.b32 	%r21397, [%r2759+22540], %r23287;
$L__BB2_331:
	or.b32  	%r21398, %r23285, %r23286;
	or.b32  	%r21399, %r21398, %r23284;
	or.b32  	%r21400, %r21399, %r23283;
	setp.eq.s32 	%p306, %r21400, 0;
	@%p306 bra 	$L__BB2_333;
	atom.shared.xor.b32 	%r21401, [%r2759+23040], %r23286;
	atom.shared.xor.b32 	%r21402, [%r2759+23044], %r23285;
	atom.shared.xor.b32 	%r21403, [%r2759+23048], %r23284;
	atom.shared.xor.b32 	%r21404, [%r2759+23052], %r23283;
$L__BB2_333:
	or.b32  	%r21405, %r23281, %r23282;
	or.b32  	%r21406, %r21405, %r23280;
	or.b32  	%r21407, %r21406, %r23279;
	setp.eq.s32 	%p307, %r21407, 0;
	@%p307 bra 	$L__BB2_335;
	atom.shared.xor.b32 	%r21408, [%r2759+23552], %r23282;
	atom.shared.xor.b32 	%r21409, [%r2759+23556], %r23281;
	atom.shared.xor.b32 	%r21410, [%r2759+23560], %r23280;
	atom.shared.xor.b32 	%r21411, [%r2759+23564], %r23279;
$L__BB2_335:
	or.b32  	%r21412, %r23277, %r23278;
	or.b32  	%r21413, %r21412, %r23276;
	or.b32  	%r21414, %r21413, %r23275;
	setp.eq.s32 	%p308, %r21414, 0;
	@%p308 bra 	$L__BB2_337;
	atom.shared.xor.b32 	%r21415, [%r2759+24064], %r23278;
	atom.shared.xor.b32 	%r21416, [%r2759+24068], %r23277;
	atom.shared.xor.b32 	%r21417, [%r2759+24072], %r23276;
	atom.shared.xor.b32 	%r21418, [%r2759+24076], %r23275;
$L__BB2_337:
	or.b32  	%r21419, %r23273, %r23274;
	or.b32  	%r21420, %r21419, %r23272;
	or.b32  	%r21421, %r21420, %r23271;
	setp.eq.s32 	%p309, %r21421, 0;
	@%p309 bra 	$L__BB2_339;
	atom.shared.xor.b32 	%r21422, [%r2759+24576], %r23274;
	atom.shared.xor.b32 	%r21423, [%r2759+24580], %r23273;
	atom.shared.xor.b32 	%r21424, [%r2759+24584], %r23272;
	atom.shared.xor.b32 	%r21425, [%r2759+24588], %r23271;
$L__BB2_339:
	or.b32  	%r21426, %r23269, %r23270;
	or.b32  	%r21427, %r21426, %r23268;
	or.b32  	%r21428, %r21427, %r23267;
	setp.eq.s32 	%p310, %r21428, 0;
	@%p310 bra 	$L__BB2_341;
	atom.shared.xor.b32 	%r21429, [%r2759+25088], %r23270;
	atom.shared.xor.b32 	%r21430, [%r2759+25092], %r23269;
	atom.shared.xor.b32 	%r21431, [%r2759+25096], %r23268;
	atom.shared.xor.b32 	%r21432, [%r2759+25100], %r23267;
$L__BB2_341:
	or.b32  	%r21433, %r23265, %r23266;
	or.b32  	%r21434, %r21433, %r23264;
	or.b32  	%r21435, %r21434, %r23263;
	setp.eq.s32 	%p311, %r21435, 0;
	@%p311 bra 	$L__BB2_343;
	atom.shared.xor.b32 	%r21436, [%r2759+25600], %r23266;
	atom.shared.xor.b32 	%r21437, [%r2759+25604], %r23265;
	atom.shared.xor.b32 	%r21438, [%r2759+25608], %r23264;
	atom.shared.xor.b32 	%r21439, [%r2759+25612], %r23263;
$L__BB2_343:
	or.b32  	%r21440, %r23261, %r23262;
	or.b32  	%r21441, %r21440, %r23260;
	or.b32  	%r21442, %r21441, %r23259;
	setp.eq.s32 	%p312, %r21442, 0;
	@%p312 bra 	$L__BB2_345;
	atom.shared.xor.b32 	%r21443, [%r2759+26112], %r23262;
	atom.shared.xor.b32 	%r21444, [%r2759+26116], %r23261;
	atom.shared.xor.b32 	%r21445, [%r2759+26120], %r23260;
	atom.shared.xor.b32 	%r21446, [%r2759+26124], %r23259;
$L__BB2_345:
	or.b32  	%r21447, %r23257, %r23258;
	or.b32  	%r21448, %r21447, %r23256;
	or.b32  	%r21449, %r21448, %r23255;
	setp.eq.s32 	%p313, %r21449, 0;
	@%p313 bra 	$L__BB2_347;
	atom.shared.xor.b32 	%r21450, [%r2759+26624], %r23258;
	atom.shared.xor.b32 	%r21451, [%r2759+26628], %r23257;
	atom.shared.xor.b32 	%r21452, [%r2759+26632], %r23256;
	atom.shared.xor.b32 	%r21453, [%r2759+26636], %r23255;
$L__BB2_347:
	or.b32  	%r21454, %r23253, %r23254;
	or.b32  	%r21455, %r21454, %r23252;
	or.b32  	%r21456, %r21455, %r23251;
	setp.eq.s32 	%p314, %r21456, 0;
	@%p314 bra 	$L__BB2_349;
	atom.shared.xor.b32 	%r21457, [%r2759+27136], %r23254;
	atom.shared.xor.b32 	%r21458, [%r2759+27140], %r23253;
	atom.shared.xor.b32 	%r21459, [%r2759+27144], %r23252;
	atom.shared.xor.b32 	%r21460, [%r2759+27148], %r23251;
$L__BB2_349:
	or.b32  	%r21461, %r23249, %r23250;
	or.b32  	%r21462, %r21461, %r23248;
	or.b32  	%r21463, %r21462, %r23247;
	setp.eq.s32 	%p315, %r21463, 0;
	@%p315 bra 	$L__BB2_351;
	atom.shared.xor.b32 	%r21464, [%r2759+27648], %r23250;
	atom.shared.xor.b32 	%r21465, [%r2759+27652], %r23249;
	atom.shared.xor.b32 	%r21466, [%r2759+27656], %r23248;
	atom.shared.xor.b32 	%r21467, [%r2759+27660], %r23247;
$L__BB2_351:
	or.b32  	%r21468, %r23245, %r23246;
	or.b32  	%r21469, %r21468, %r23244;
	or.b32  	%r21470, %r21469, %r23243;
	setp.eq.s32 	%p316, %r21470, 0;
	@%p316 bra 	$L__BB2_353;
	atom.shared.xor.b32 	%r21471, [%r2759+28160], %r23246;
	atom.shared.xor.b32 	%r21472, [%r2759+28164], %r23245;
	atom.shared.xor.b32 	%r21473, [%r2759+28168], %r23244;
	atom.shared.xor.b32 	%r21474, [%r2759+28172], %r23243;
$L__BB2_353:
	or.b32  	%r21475, %r23241, %r23242;
	or.b32  	%r21476, %r21475, %r23240;
	or.b32  	%r21477, %r21476, %r23239;
	setp.eq.s32 	%p317, %r21477, 0;
	@%p317 bra 	$L__BB2_355;
	atom.shared.xor.b32 	%r21478, [%r2759+28672], %r23242;
	atom.shared.xor.b32 	%r21479, [%r2759+28676], %r23241;
	atom.shared.xor.b32 	%r21480, [%r2759+28680], %r23240;
	atom.shared.xor.b32 	%r21481, [%r2759+28684], %r23239;
$L__BB2_355:
	or.b32  	%r21482, %r23237, %r23238;
	or.b32  	%r21483, %r21482, %r23236;
	or.b32  	%r21484, %r21483, %r23235;
	setp.eq.s32 	%p318, %r21484, 0;
	@%p318 bra 	$L__BB2_357;
	atom.shared.xor.b32 	%r21485, [%r2759+29184], %r23238;
	atom.shared.xor.b32 	%r21486, [%r2759+29188], %r23237;
	atom.shared.xor.b32 	%r21487, [%r2759+29192], %r23236;
	atom.shared.xor.b32 	%r21488, [%r2759+29196], %r23235;
$L__BB2_357:
	or.b32  	%r21489, %r23233, %r23234;
	or.b32  	%r21490, %r21489, %r23232;
	or.b32  	%r21491, %r21490, %r23231;
	setp.eq.s32 	%p319, %r21491, 0;
	@%p319 bra 	$L__BB2_359;
	atom.shared.xor.b32 	%r21492, [%r2759+29696], %r23234;
	atom.shared.xor.b32 	%r21493, [%r2759+29700], %r23233;
	atom.shared.xor.b32 	%r21494, [%r2759+29704], %r23232;
	atom.shared.xor.b32 	%r21495, [%r2759+29708], %r23231;
$L__BB2_359:
	or.b32  	%r21496, %r23229, %r23230;
	or.b32  	%r21497, %r21496, %r23228;
	or.b32  	%r21498, %r21497, %r23227;
	setp.eq.s32 	%p320, %r21498, 0;
	@%p320 bra 	$L__BB2_361;
	atom.shared.xor.b32 	%r21499, [%r2759+30208], %r23230;
	atom.shared.xor.b32 	%r21500, [%r2759+30212], %r23229;
	atom.shared.xor.b32 	%r21501, [%r2759+30216], %r23228;
	atom.shared.xor.b32 	%r21502, [%r2759+30220], %r23227;
$L__BB2_361:
	or.b32  	%r21503, %r23225, %r23226;
	or.b32  	%r21504, %r21503, %r23224;
	or.b32  	%r21505, %r21504, %r23223;
	setp.eq.s32 	%p321, %r21505, 0;
	@%p321 bra 	$L__BB2_363;
	atom.shared.xor.b32 	%r21506, [%r2759+30720], %r23226;
	atom.shared.xor.b32 	%r21507, [%r2759+30724], %r23225;
	atom.shared.xor.b32 	%r21508, [%r2759+30728], %r23224;
	atom.shared.xor.b32 	%r21509, [%r2759+30732], %r23223;
$L__BB2_363:
	or.b32  	%r21510, %r23221, %r23222;
	or.b32  	%r21511, %r21510, %r23220;
	or.b32  	%r21512, %r21511, %r23219;
	setp.eq.s32 	%p322, %r21512, 0;
	@%p322 bra 	$L__BB2_365;
	atom.shared.xor.b32 	%r21513, [%r2759+31232], %r23222;
	atom.shared.xor.b32 	%r21514, [%r2759+31236], %r23221;
	atom.shared.xor.b32 	%r21515, [%r2759+31240], %r23220;
	atom.shared.xor.b32 	%r21516, [%r2759+31244], %r23219;
$L__BB2_365:
	or.b32  	%r21517, %r23217, %r23218;
	or.b32  	%r21518, %r21517, %r23216;
	or.b32  	%r21519, %r21518, %r23215;
	setp.eq.s32 	%p323, %r21519, 0;
	@%p323 bra 	$L__BB2_367;
	atom.shared.xor.b32 	%r21520, [%r2759+31744], %r23218;
	atom.shared.xor.b32 	%r21521, [%r2759+31748], %r23217;
	atom.shared.xor.b32 	%r21522, [%r2759+31752], %r23216;
	atom.shared.xor.b32 	%r21523, [%r2759+31756], %r23215;
$L__BB2_367:
	or.b32  	%r21524, %r23213, %r23214;
	or.b32  	%r21525, %r21524, %r23212;
	or.b32  	%r21526, %r21525, %r23211;
	setp.eq.s32 	%p324, %r21526, 0;
	@%p324 bra 	$L__BB2_369;
	atom.shared.xor.b32 	%r21527, [%r2759+32256], %r23214;
	atom.shared.xor.b32 	%r21528, [%r2759+32260], %r23213;
	atom.shared.xor.b32 	%r21529, [%r2759+32264], %r23212;
	atom.shared.xor.b32 	%r21530, [%r2759+32268], %r23211;
$L__BB2_369:
	or.b32  	%r21531, %r23209, %r23210;
	or.b32  	%r21532, %r21531, %r23208;
	or.b32  	%r21533, %r21532, %r23207;
	setp.eq.s32 	%p325, %r21533, 0;
	@%p325 bra 	$L__BB2_371;
	atom.shared.xor.b32 	%r21534, [%r2759+32768], %r23210;
	atom.shared.xor.b32 	%r21535, [%r2759+32772], %r23209;
	atom.shared.xor.b32 	%r21536, [%r2759+32776], %r23208;
	atom.shared.xor.b32 	%r21537, [%r2759+32780], %r23207;
$L__BB2_371:
	or.b32  	%r21538, %r23205, %r23206;
	or.b32  	%r21539, %r21538, %r23204;
	or.b32  	%r21540, %r21539, %r23203;
	setp.eq.s32 	%p326, %r21540, 0;
	@%p326 bra 	$L__BB2_373;
	atom.shared.xor.b32 	%r21541, [%r2759+33280], %r23206;
	atom.shared.xor.b32 	%r21542, [%r2759+33284], %r23205;
	atom.shared.xor.b32 	%r21543, [%r2759+33288], %r23204;
	atom.shared.xor.b32 	%r21544, [%r2759+33292], %r23203;
$L__BB2_373:
	or.b32  	%r21545, %r23201, %r23202;
	or.b32  	%r21546, %r21545, %r23200;
	or.b32  	%r21547, %r21546, %r23199;
	setp.eq.s32 	%p327, %r21547, 0;
	@%p327 bra 	$L__BB2_375;
	atom.shared.xor.b32 	%r21548, [%r2759+33792], %r23202;
	atom.shared.xor.b32 	%r21549, [%r2759+33796], %r23201;
	atom.shared.xor.b32 	%r21550, [%r2759+33800], %r23200;
	atom.shared.xor.b32 	%r21551, [%r2759+33804], %r23199;
$L__BB2_375:
	or.b32  	%r21552, %r23197, %r23198;
	or.b32  	%r21553, %r21552, %r23196;
	or.b32  	%r21554, %r21553, %r23195;
	setp.eq.s32 	%p328, %r21554, 0;
	@%p328 bra 	$L__BB2_377;
	atom.shared.xor.b32 	%r21555, [%r2759+34304], %r23198;
	atom.shared.xor.b32 	%r21556, [%r2759+34308], %r23197;
	atom.shared.xor.b32 	%r21557, [%r2759+34312], %r23196;
	atom.shared.xor.b32 	%r21558, [%r2759+34316], %r23195;
$L__BB2_377:
	or.b32  	%r21559, %r23193, %r23194;
	or.b32  	%r21560, %r21559, %r23192;
	or.b32  	%r21561, %r21560, %r23191;
	setp.eq.s32 	%p329, %r21561, 0;
	@%p329 bra 	$L__BB2_379;
	atom.shared.xor.b32 	%r21562, [%r2759+34816], %r23194;
	atom.shared.xor.b32 	%r21563, [%r2759+34820], %r23193;
	atom.shared.xor.b32 	%r21564, [%r2759+34824], %r23192;
	atom.shared.xor.b32 	%r21565, [%r2759+34828], %r23191;
$L__BB2_379:
	or.b32  	%r21566, %r23189, %r23190;
	or.b32  	%r21567, %r21566, %r23188;
	or.b32  	%r21568, %r21567, %r23187;
	setp.eq.s32 	%p330, %r21568, 0;
	@%p330 bra 	$L__BB2_381;
	atom.shared.xor.b32 	%r21569, [%r2759+35328], %r23190;
	atom.shared.xor.b32 	%r21570, [%r2759+35332], %r23189;
	atom.shared.xor.b32 	%r21571, [%r2759+35336], %r23188;
	atom.shared.xor.b32 	%r21572, [%r2759+35340], %r23187;
$L__BB2_381:
	or.b32  	%r21573, %r23185, %r23186;
	or.b32  	%r21574, %r21573, %r23184;
	or.b32  	%r21575, %r21574, %r23183;
	setp.eq.s32 	%p331, %r21575, 0;
	@%p331 bra 	$L__BB2_383;
	atom.shared.xor.b32 	%r21576, [%r2759+35840], %r23186;
	atom.shared.xor.b32 	%r21577, [%r2759+35844], %r23185;
	atom.shared.xor.b32 	%r21578, [%r2759+35848], %r23184;
	atom.shared.xor.b32 	%r21579, [%r2759+35852], %r23183;
$L__BB2_383:
	or.b32  	%r21580, %r23181, %r23182;
	or.b32  	%r21581, %r21580, %r23180;
	or.b32  	%r21582, %r21581, %r23179;
	setp.eq.s32 	%p332, %r21582, 0;
	@%p332 bra 	$L__BB2_385;
	atom.shared.xor.b32 	%r21583, [%r2759+36352], %r23182;
	atom.shared.xor.b32 	%r21584, [%r2759+36356], %r23181;
	atom.shared.xor.b32 	%r21585, [%r2759+36360], %r23180;
	atom.shared.xor.b32 	%r21586, [%r2759+36364], %r23179;
$L__BB2_385:
	or.b32  	%r21587, %r23177, %r23178;
	or.b32  	%r21588, %r21587, %r23176;
	or.b32  	%r21589, %r21588, %r23175;
	setp.eq.s32 	%p333, %r21589, 0;
	@%p333 bra 	$L__BB2_387;
	atom.shared.xor.b32 	%r21590, [%r2759+36864], %r23178;
	atom.shared.xor.b32 	%r21591, [%r2759+36868], %r23177;
	atom.shared.xor.b32 	%r21592, [%r2759+36872], %r23176;
	atom.shared.xor.b32 	%r21593, [%r2759+36876], %r23175;
$L__BB2_387:
	or.b32  	%r21594, %r23173, %r23174;
	or.b32  	%r21595, %r21594, %r23172;
	or.b32  	%r21596, %r21595, %r23171;
	setp.eq.s32 	%p334, %r21596, 0;
	@%p334 bra 	$L__BB2_389;
	atom.shared.xor.b32 	%r21597, [%r2759+37376], %r23174;
	atom.shared.xor.b32 	%r21598, [%r2759+37380], %r23173;
	atom.shared.xor.b32 	%r21599, [%r2759+37384], %r23172;
	atom.shared.xor.b32 	%r21600, [%r2759+37388], %r23171;
$L__BB2_389:
	or.b32  	%r21601, %r23169, %r23170;
	or.b32  	%r21602, %r21601, %r23168;
	or.b32  	%r21603, %r21602, %r23167;
	setp.eq.s32 	%p335, %r21603, 0;
	@%p335 bra 	$L__BB2_391;
	atom.shared.xor.b32 	%r21604, [%r2759+37888], %r23170;
	atom.shared.xor.b32 	%r21605, [%r2759+37892], %r23169;
	atom.shared.xor.b32 	%r21606, [%r2759+37896], %r23168;
	atom.shared.xor.b32 	%r21607, [%r2759+37900], %r23167;
$L__BB2_391:
	or.b32  	%r21608, %r23165, %r23166;
	or.b32  	%r21609, %r21608, %r23164;
	or.b32  	%r21610, %r21609, %r23163;
	setp.eq.s32 	%p336, %r21610, 0;
	@%p336 bra 	$L__BB2_393;
	atom.shared.xor.b32 	%r21611, [%r2759+38400], %r23166;
	atom.shared.xor.b32 	%r21612, [%r2759+38404], %r23165;
	atom.shared.xor.b32 	%r21613, [%r2759+38408], %r23164;
	atom.shared.xor.b32 	%r21614, [%r2759+38412], %r23163;
$L__BB2_393:
	or.b32  	%r21615, %r23161, %r23162;
	or.b32  	%r21616, %r21615, %r23160;
	or.b32  	%r21617, %r21616, %r23159;
	setp.eq.s32 	%p337, %r21617, 0;
	@%p337 bra 	$L__BB2_395;
	atom.shared.xor.b32 	%r21618, [%r2759+38912], %r23162;
	atom.shared.xor.b32 	%r21619, [%r2759+38916], %r23161;
	atom.shared.xor.b32 	%r21620, [%r2759+38920], %r23160;
	atom.shared.xor.b32 	%r21621, [%r2759+38924], %r23159;
$L__BB2_395:
	or.b32  	%r21622, %r23157, %r23158;
	or.b32  	%r21623, %r21622, %r23156;
	or.b32  	%r21624, %r21623, %r23155;
	setp.eq.s32 	%p338, %r21624, 0;
	@%p338 bra 	$L__BB2_397;
	atom.shared.xor.b32 	%r21625, [%r2759+39424], %r23158;
	atom.shared.xor.b32 	%r21626, [%r2759+39428], %r23157;
	atom.shared.xor.b32 	%r21627, [%r2759+39432], %r23156;
	atom.shared.xor.b32 	%r21628, [%r2759+39436], %r23155;
$L__BB2_397:
	or.b32  	%r21629, %r23153, %r23154;
	or.b32  	%r21630, %r21629, %r23152;
	or.b32  	%r21631, %r21630, %r23151;
	setp.eq.s32 	%p339, %r21631, 0;
	@%p339 bra 	$L__BB2_399;
	atom.shared.xor.b32 	%r21632, [%r2759+39936], %r23154;
	atom.shared.xor.b32 	%r21633, [%r2759+39940], %r23153;
	atom.shared.xor.b32 	%r21634, [%r2759+39944], %r23152;
	atom.shared.xor.b32 	%r21635, [%r2759+39948], %r23151;
$L__BB2_399:
	or.b32  	%r21636, %r23149, %r23150;
	or.b32  	%r21637, %r21636, %r23148;
	or.b32  	%r21638, %r21637, %r23147;
	setp.eq.s32 	%p340, %r21638, 0;
	@%p340 bra 	$L__BB2_401;
	atom.shared.xor.b32 	%r21639, [%r2759+40448], %r23150;
	atom.shared.xor.b32 	%r21640, [%r2759+40452], %r23149;
	atom.shared.xor.b32 	%r21641, [%r2759+40456], %r23148;
	atom.shared.xor.b32 	%r21642, [%r2759+40460], %r23147;
$L__BB2_401:
	or.b32  	%r21643, %r23145, %r23146;
	or.b32  	%r21644, %r21643, %r23144;
	or.b32  	%r21645, %r21644, %r23143;
	setp.eq.s32 	%p341, %r21645, 0;
	@%p341 bra 	$L__BB2_403;
	atom.shared.xor.b32 	%r21646, [%r2759+40960], %r23146;
	atom.shared.xor.b32 	%r21647, [%r2759+40964], %r23145;
	atom.shared.xor.b32 	%r21648, [%r2759+40968], %r23144;
	atom.shared.xor.b32 	%r21649, [%r2759+40972], %r23143;
$L__BB2_403:
	or.b32  	%r21650, %r23141, %r23142;
	or.b32  	%r21651, %r21650, %r23140;
	or.b32  	%r21652, %r21651, %r23139;
	setp.eq.s32 	%p342, %r21652, 0;
	@%p342 bra 	$L__BB2_405;
	atom.shared.xor.b32 	%r21653, [%r2759+41472], %r23142;
	atom.shared.xor.b32 	%r21654, [%r2759+41476], %r23141;
	atom.shared.xor.b32 	%r21655, [%r2759+41480], %r23140;
	atom.shared.xor.b32 	%r21656, [%r2759+41484], %r23139;
$L__BB2_405:
	or.b32  	%r21657, %r23137, %r23138;
	or.b32  	%r21658, %r21657, %r23136;
	or.b32  	%r21659, %r21658, %r23135;
	setp.eq.s32 	%p343, %r21659, 0;
	@%p343 bra 	$L__BB2_407;
	atom.shared.xor.b32 	%r21660, [%r2759+41984], %r23138;
	atom.shared.xor.b32 	%r21661, [%r2759+41988], %r23137;
	atom.shared.xor.b32 	%r21662, [%r2759+41992], %r23136;
	atom.shared.xor.b32 	%r21663, [%r2759+41996], %r23135;
$L__BB2_407:
	or.b32  	%r21664, %r23133, %r23134;
	or.b32  	%r21665, %r21664, %r23132;
	or.b32  	%r21666, %r21665, %r23131;
	setp.eq.s32 	%p344, %r21666, 0;
	@%p344 bra 	$L__BB2_409;
	atom.shared.xor.b32 	%r21667, [%r2759+42496], %r23134;
	atom.shared.xor.b32 	%r21668, [%r2759+42500], %r23133;
	atom.shared.xor.b32 	%r21669, [%r2759+42504], %r23132;
	atom.shared.xor.b32 	%r21670, [%r2759+42508], %r23131;
$L__BB2_409:
	or.b32  	%r21671, %r23129, %r23130;
	or.b32  	%r21672, %r21671, %r23128;
	or.b32  	%r21673, %r21672, %r23127;
	setp.eq.s32 	%p345, %r21673, 0;
	@%p345 bra 	$L__BB2_411;
	atom.shared.xor.b32 	%r21674, [%r2759+43008], %r23130;
	atom.shared.xor.b32 	%r21675, [%r2759+43012], %r23129;
	atom.shared.xor.b32 	%r21676, [%r2759+43016], %r23128;
	atom.shared.xor.b32 	%r21677, [%r2759+43020], %r23127;
$L__BB2_411:
	or.b32  	%r21678, %r23125, %r23126;
	or.b32  	%r21679, %r21678, %r23124;
	or.b32  	%r21680, %r21679, %r23123;
	setp.eq.s32 	%p346, %r21680, 0;
	@%p346 bra 	$L__BB2_413;
	atom.shared.xor.b32 	%r21681, [%r2759+43520], %r23126;
	atom.shared.xor.b32 	%r21682, [%r2759+43524], %r23125;
	atom.shared.xor.b32 	%r21683, [%r2759+43528], %r23124;
	atom.shared.xor.b32 	%r21684, [%r2759+43532], %r23123;
$L__BB2_413:
	or.b32  	%r21685, %r23121, %r23122;
	or.b32  	%r21686, %r21685, %r23120;
	or.b32  	%r21687, %r21686, %r23119;
	setp.eq.s32 	%p347, %r21687, 0;
	@%p347 bra 	$L__BB2_415;
	atom.shared.xor.b32 	%r21688, [%r2759+44032], %r23122;
	atom.shared.xor.b32 	%r21689, [%r2759+44036], %r23121;
	atom.shared.xor.b32 	%r21690, [%r2759+44040], %r23120;
	atom.shared.xor.b32 	%r21691, [%r2759+44044], %r23119;
$L__BB2_415:
	or.b32  	%r21692, %r23117, %r23118;
	or.b32  	%r21693, %r21692, %r23116;
	or.b32  	%r21694, %r21693, %r23115;
	setp.eq.s32 	%p348, %r21694, 0;
	@%p348 bra 	$L__BB2_417;
	atom.shared.xor.b32 	%r21695, [%r2759+44544], %r23118;
	atom.shared.xor.b32 	%r21696, [%r2759+44548], %r23117;
	atom.shared.xor.b32 	%r21697, [%r2759+44552], %r23116;
	atom.shared.xor.b32 	%r21698, [%r2759+44556], %r23115;
$L__BB2_417:
	or.b32  	%r21699, %r23113, %r23114;
	or.b32  	%r21700, %r21699, %r23112;
	or.b32  	%r21701, %r21700, %r23111;
	setp.eq.s32 	%p349, %r21701, 0;
	@%p349 bra 	$L__BB2_419;
	atom.shared.xor.b32 	%r21702, [%r2759+45056], %r23114;
	atom.shared.xor.b32 	%r21703, [%r2759+45060], %r23113;
	atom.shared.xor.b32 	%r21704, [%r2759+45064], %r23112;
	atom.shared.xor.b32 	%r21705, [%r2759+45068], %r23111;
$L__BB2_419:
	or.b32  	%r21706, %r23109, %r23110;
	or.b32  	%r21707, %r21706, %r23108;
	or.b32  	%r21708, %r21707, %r23107;
	setp.eq.s32 	%p350, %r21708, 0;
	@%p350 bra 	$L__BB2_421;
	atom.shared.xor.b32 	%r21709, [%r2759+45568], %r23110;
	atom.shared.xor.b32 	%r21710, [%r2759+45572], %r23109;
	atom.shared.xor.b32 	%r21711, [%r2759+45576], %r23108;
	atom.shared.xor.b32 	%r21712, [%r2759+45580], %r23107;
$L__BB2_421:
	or.b32  	%r21713, %r23105, %r23106;
	or.b32  	%r21714, %r21713, %r23104;
	or.b32  	%r21715, %r21714, %r23103;
	setp.eq.s32 	%p351, %r21715, 0;
	@%p351 bra 	$L__BB2_423;
	atom.shared.xor.b32 	%r21716, [%r2759+46080], %r23106;
	atom.shared.xor.b32 	%r21717, [%r2759+46084], %r23105;
	atom.shared.xor.b32 	%r21718, [%r2759+46088], %r23104;
	atom.shared.xor.b32 	%r21719, [%r2759+46092], %r23103;
$L__BB2_423:
	or.b32  	%r21720, %r23101, %r23102;
	or.b32  	%r21721, %r21720, %r23100;
	or.b32  	%r21722, %r21721, %r23099;
	setp.eq.s32 	%p352, %r21722, 0;
	@%p352 bra 	$L__BB2_425;
	atom.shared.xor.b32 	%r21723, [%r2759+46592], %r23102;
	atom.shared.xor.b32 	%r21724, [%r2759+46596], %r23101;
	atom.shared.xor.b32 	%r21725, [%r2759+46600], %r23100;
	atom.shared.xor.b32 	%r21726, [%r2759+46604], %r23099;
$L__BB2_425:
	or.b32  	%r21727, %r23097, %r23098;
	or.b32  	%r21728, %r21727, %r23096;
	or.b32  	%r21729, %r21728, %r23095;
	setp.eq.s32 	%p353, %r21729, 0;
	@%p353 bra 	$L__BB2_427;
	atom.shared.xor.b32 	%r21730, [%r2759+47104], %r23098;
	atom.shared.xor.b32 	%r21731, [%r2759+47108], %r23097;
	atom.shared.xor.b32 	%r21732, [%r2759+47112], %r23096;
	atom.shared.xor.b32 	%r21733, [%r2759+47116], %r23095;
$L__BB2_427:
	or.b32  	%r21734, %r23093, %r23094;
	or.b32  	%r21735, %r21734, %r23092;
	or.b32  	%r21736, %r21735, %r23091;
	setp.eq.s32 	%p354, %r21736, 0;
	@%p354 bra 	$L__BB2_429;
	atom.shared.xor.b32 	%r21737, [%r2759+47616], %r23094;
	atom.shared.xor.b32 	%r21738, [%r2759+47620], %r23093;
	atom.shared.xor.b32 	%r21739, [%r2759+47624], %r23092;
	atom.shared.xor.b32 	%r21740, [%r2759+47628], %r23091;
$L__BB2_429:
	or.b32  	%r21741, %r23089, %r23090;
	or.b32  	%r21742, %r21741, %r23088;
	or.b32  	%r21743, %r21742, %r23087;
	setp.eq.s32 	%p355, %r21743, 0;
	@%p355 bra 	$L__BB2_431;
	atom.shared.xor.b32 	%r21744, [%r2759+48128], %r23090;
	atom.shared.xor.b32 	%r21745, [%r2759+48132], %r23089;
	atom.shared.xor.b32 	%r21746, [%r2759+48136], %r23088;
	atom.shared.xor.b32 	%r21747, [%r2759+48140], %r23087;
$L__BB2_431:
	or.b32  	%r21748, %r23085, %r23086;
	or.b32  	%r21749, %r21748, %r23084;
	or.b32  	%r21750, %r21749, %r23083;
	setp.eq.s32 	%p356, %r21750, 0;
	@%p356 bra 	$L__BB2_433;
	atom.shared.xor.b32 	%r21751, [%r2759+48640], %r23086;
	atom.shared.xor.b32 	%r21752, [%r2759+48644], %r23085;
	atom.shared.xor.b32 	%r21753, [%r2759+48648], %r23084;
	atom.shared.xor.b32 	%r21754, [%r2759+48652], %r23083;
$L__BB2_433:
	ld.param.u64 	%rd298, [fused_batch_pir_kernel_4_param_2];
	mov.u32 	%r2760, %ntid.x;
	cvta.to.global.u64 	%rd8, %rd298;
	and.b16  	%rs306, %rs1, 3;
	setp.eq.s16 	%p357, %rs306, 2;
	bar.sync 	0;
	@%p357 bra 	$L__BB2_438;
	mov.b32 	%r23468, 0;
$L__BB2_435:
	.pragma "nounroll";
	shl.b32 	%r21756, %r23469, 4;
	add.s32 	%r21758, %r21362, %r21756;
	ld.shared.v4.u32 	{%r2764, %r2765, %r2766, %r2767}, [%r21758];
	or.b32  	%r21759, %r2765, %r2764;
	or.b32  	%r21760, %r21759, %r2766;
	or.b32  	%r21761, %r21760, %r2767;
	setp.eq.s32 	%p358, %r21761, 0;
	@%p358 bra 	$L__BB2_437;
	mul.wide.u32 	%rd215, %r23469, 16;
	add.s64 	%rd216, %rd8, %rd215;
	atom.global.xor.b32 	%r21762, [%rd216], %r2764;
	atom.global.xor.b32 	%r21763, [%rd216+4], %r2765;
	atom.global.xor.b32 	%r21764, [%rd216+8], %r2766;
	atom.global.xor.b32 	%r21765, [%rd216+12], %r2767;
$L__BB2_437:
	add.s32 	%r23469, %r23469, %r2760;
	add.s32 	%r23468, %r23468, 1;
	cvt.u32.u16 	%r21766, %rs306;
	xor.b32  	%r21767, %r23468, %r21766;
	setp.ne.s32 	%p359, %r21767, 2;
	@%p359 bra 	$L__BB2_435;
$L__BB2_438:
	setp.lt.u16 	%p360, %rs1, 2;
	@%p360 bra 	$L__BB2_449;
	shl.b32 	%r21768, %r2760, 1;
	add.s32 	%r23473, %r23469, %r21768;
	shl.b32 	%r2772, %r2760, 2;
	mad.lo.s32 	%r23472, %r2760, 3, %r23469;
	add.s32 	%r23471, %r2760, %r23469;
	shl.b32 	%r2775, %r2760, 4;
	shl.b32 	%r21769, %r23469, 4;
	add.s32 	%r23470, %r21362, %r21769;
	shl.b32 	%r2777, %r2760, 6;
	shl.b32 	%r2778, %r2760, 5;
	mul.lo.s32 	%r2779, %r2760, 48;
$L__BB2_440:
	ld.shared.v4.u32 	{%r2785, %r2786, %r2787, %r2788}, [%r23470];
	or.b32  	%r21771, %r2786, %r2785;
	or.b32  	%r21772, %r21771, %r2787;
	or.b32  	%r21773, %r21772, %r2788;
	setp.eq.s32 	%p361, %r21773, 0;
	@%p361 bra 	$L__BB2_442;
	mul.wide.u32 	%rd217, %r23469, 16;
	add.s64 	%rd218, %rd8, %rd217;
	atom.global.xor.b32 	%r21774, [%rd218], %r2785;
	atom.global.xor.b32 	%r21775, [%rd218+4], %r2786;
	atom.global.xor.b32 	%r21776, [%rd218+8], %r2787;
	atom.global.xor.b32 	%r21777, [%rd218+12], %r2788;
$L__BB2_442:
	add.s32 	%r21778, %r23470, %r2775;
	ld.shared.v4.u32 	{%r2789, %r2790, %r2791, %r2792}, [%r21778];
	or.b32  	%r21779, %r2790, %r2789;
	or.b32  	%r21780, %r21779, %r2791;
	or.b32  	%r21781, %r21780, %r2792;
	setp.eq.s32 	%p362, %r21781, 0;
	@%p362 bra 	$L__BB2_444;
	mul.wide.u32 	%rd219, %r23471, 16;
	add.s64 	%rd220, %rd8, %rd219;
	atom.global.xor.b32 	%r21782, [%rd220], %r2789;
	atom.global.xor.b32 	%r21783, [%rd220+4], %r2790;
	atom.global.xor.b32 	%r21784, [%rd220+8], %r2791;
	atom.global.xor.b32 	%r21785, [%rd220+12], %r2792;
$L__BB2_444:
	add.s32 	%r2793, %r23469, %r2760;
	add.s32 	%r21786, %r23470, %r2778;
	ld.shared.v4.u32 	{%r2794, %r2795, %r2796, %r2797}, [%r21786];
	or.b32  	%r21787, %r2795, %r2794;
	or.b32  	%r21788, %r21787, %r2796;
	or.b32  	%r21789, %r21788, %r2797;
	setp.eq.s32 	%p363, %r21789, 0;
	@%p363 bra 	$L__BB2_446;
	mul.wide.u32 	%rd221, %r23473, 16;
	add.s64 	%rd222, %rd8, %rd221;
	atom.global.xor.b32 	%r21790, [%rd222], %r2794;
	atom.global.xor.b32 	%r21791, [%rd222+4], %r2795;
	atom.global.xor.b32 	%r21792, [%rd222+8], %r2796;
	atom.global.xor.b32 	%r21793, [%rd222+12], %r2797;
$L__BB2_446:
	add.s32 	%r2798, %r2793, %r2760;
	add.s32 	%r21794, %r23470, %r2779;
	ld.shared.v4.u32 	{%r2799, %r2800, %r2801, %r2802}, [%r21794];
	or.b32  	%r21795, %r2800, %r2799;
	or.b32  	%r21796, %r21795, %r2801;
	or.b32  	%r21797, %r21796, %r2802;
	setp.eq.s32 	%p364, %r21797, 0;
	@%p364 bra 	$L__BB2_448;
	mul.wide.u32 	%rd223, %r23472, 16;
	add.s64 	%rd224, %rd8, %rd223;
	atom.global.xor.b32 	%r21798, [%rd224], %r2799;
	atom.global.xor.b32 	%r21799, [%rd224+4], %r2800;
	atom.global.xor.b32 	%r21800, [%rd224+8], %r2801;
	atom.global.xor.b32 	%r21801, [%rd224+12], %r2802;
$L__BB2_448:
	add.s32 	%r21802, %r2798, %r2760;
	add.s32 	%r23469, %r21802, %r2760;
	add.s32 	%r23473, %r23473, %r2772;
	add.s32 	%r23472, %r23472, %r2772;
	add.s32 	%r23471, %r23471, %r2772;
	add.s32 	%r23470, %r23470, %r2777;
	setp.lt.u32 	%p365, %r23469, 3072;
	@%p365 bra 	$L__BB2_440;
$L__BB2_449:
	ret;

}
	// .globl	fused_batch_pir_kernel_8
.visible .entry fused_batch_pir_kernel_8(
	.param .u64 .ptr .align 1 fused_batch_pir_kernel_8_param_0,
	.param .u64 .ptr .align 1 fused_batch_pir_kernel_8_param_1,
	.param .u64 .ptr .align 1 fused_batch_pir_kernel_8_param_2,
	.param .u64 .ptr .align 1 fused_batch_pir_kernel_8_param_3,
	.param .u32 fused_batch_pir_kernel_8_param_4,
	.param .u32 fused_batch_pir_kernel_8_param_5
)
{
	.reg .pred 	%p<575>;
	.reg .b16 	%rs<451>;
	.reg .b32 	%r<29340>;
	.reg .b64 	%rd<481>;

	ld.param.u64 	%rd11, [fused_batch_pir_kernel_8_param_1];
	cvta.to.global.u64 	%rd1, %rd11;
	mov.u32 	%r1, %tid.x;
	mov.u32 	%r2, %ntid.x;
	add.s32 	%r4510, %r1, %r2;
	cvt.u16.u32 	%rs153, %r4510;
	sub.s16 	%rs154, 6143, %rs153;
	cvt.u16.u32 	%rs155, %r2;
	div.u16 	%rs156, %rs154, %rs155;
	and.b16  	%rs1, %rs156, 3;
	cvt.u32.u16 	%r3, %rs1;
	setp.eq.s16 	%p1, %rs1, 2;
	mov.u32 	%r26429, %r1;
	@%p1 bra 	$L__BB3_3;
	mov.b32 	%r26428, 0;
	mov.u32 	%r4513, s_mem;
	mov.u32 	%r26429, %r1;
$L__BB3_2:
	.pragma "nounroll";
	shl.b32 	%r4512, %r26429, 4;
	add.s32 	%r4514, %r4513, %r4512;
	mov.b32 	%r4515, 0;
	st.shared.v4.u32 	[%r4514], {%r4515, %r4515, %r4515, %r4515};
	add.s32 	%r26429, %r26429, %r2;
	add.s32 	%r26428, %r26428, 1;
	xor.b32  	%r4516, %r26428, %r3;
	setp.ne.s32 	%p2, %r4516, 2;
	@%p2 bra 	$L__BB3_2;
$L__BB3_3:
	mov.u32 	%r4518, s_mem;
	shl.b32 	%r4521, %r2, 4;
	shl.b32 	%r4525, %r2, 2;
$L__BB3_4:
	shl.b32 	%r4517, %r26429, 4;
	add.s32 	%r4519, %r4518, %r4517;
	mov.b32 	%r4520, 0;
	st.shared.v4.u32 	[%r4519], {%r4520, %r4520, %r4520, %r4520};
	add.s32 	%r4522, %r4519, %r4521;
	st.shared.v4.u32 	[%r4522], {%r4520, %r4520, %r4520, %r4520};
	add.s32 	%r4523, %r4522, %r4521;
	st.shared.v4.u32 	[%r4523], {%r4520, %r4520, %r4520, %r4520};
	add.s32 	%r4524, %r4523, %r4521;
	st.shared.v4.u32 	[%r4524], {%r4520, %r4520, %r4520, %r4520};
	add.s32 	%r26429, %r4525, %r26429;
	setp.lt.u32 	%p3, %r26429, 6144;
	@%p3 bra 	$L__BB3_4;
	bar.sync 	0;
	mov.u32 	%r4526, %ctaid.x;
	shl.b32 	%r11, %r4526, 11;
	setp.ne.s32 	%p4, %r1, 0;
	ld.const.u32 	%r12, [CHACHA_CONSTANTS];
	ld.const.u32 	%r13, [CHACHA_CONSTANTS+4];
	ld.const.u32 	%r14, [CHACHA_CONSTANTS+8];
	ld.const.u32 	%r15, [CHACHA_CONSTANTS+12];
	@%p4 bra 	$L__BB3_13;
	mov.b32 	%r26431, 0;
$L__BB3_7:
	mul.wide.u32 	%rd13, %r26431, 488;
	add.s64 	%rd2, %rd1, %rd13;
	ld.global.v2.u8 	{%rs378, %rs3}, [%rd2+16];
	ld.global.u32 	%r26448, [%rd2];
	ld.global.u32 	%r26447, [%rd2+4];
	ld.global.u32 	%r26446, [%rd2+8];
	ld.global.u32 	%r26445, [%rd2+12];
	setp.lt.u16 	%p5, %rs3, 12;
	@%p5 bra 	$L__BB3_12;
	cvt.u32.u16 	%r4529, %rs3;
	and.b32  	%r21, %r4529, 255;
	add.s32 	%r22, %r21, -12;
	mov.b32 	%r26436, 0;
	mov.u16 	%rs376, %rs378;
$L__BB3_9:
	add.s32 	%r4530, %r12, %r26448;
	shf.l.wrap.b32 	%r4531, %r4530, %r4530, 16;
	add.s32 	%r4532, %r26448, %r4531;
	xor.b32  	%r4533, %r26448, %r4532;
	shf.l.wrap.b32 	%r4534, %r4533, %r4533, 12;
	add.s32 	%r4535, %r4530, %r4534;
	xor.b32  	%r4536, %r4531, %r4535;
	shf.l.wrap.b32 	%r4537, %r4536, %r4536, 8;
	add.s32 	%r4538, %r4532, %r4537;
	xor.b32  	%r4539, %r4534, %r4538;
	shf.l.wrap.b32 	%r4540, %r4539, %r4539, 7;
	add.s32 	%r4541, %r13, %r26447;
	shf.l.wrap.b32 	%r4542, %r4541, %r4541, 16;
	add.s32 	%r4543, %r26447, %r4542;
	xor.b32  	%r4544, %r26447, %r4543;
	shf.l.wrap.b32 	%r4545, %r4544, %r4544, 12;
	add.s32 	%r4546, %r4541, %r4545;
	xor.b32  	%r4547, %r4542, %r4546;
	shf.l.wrap.b32 	%r4548, %r4547, %r4547, 8;
	add.s32 	%r4549, %r4543, %r4548;
	xor.b32  	%r4550, %r4545, %r4549;
	shf.l.wrap.b32 	%r4551, %r4550, %r4550, 7;
	add.s32 	%r4552, %r14, %r26446;
	shf.l.wrap.b32 	%r4553, %r4552, %r4552, 16;
	add.s32 	%r4554, %r26446, %r4553;
	xor.b32  	%r4555, %r26446, %r4554;
	shf.l.wrap.b32 	%r4556, %r4555, %r4555, 12;
	add.s32 	%r4557, %r4552, %r4556;
	xor.b32  	%r4558, %r4553, %r4557;
	shf.l.wrap.b32 	%r4559, %r4558, %r4558, 8;
	add.s32 	%r4560, %r4554, %r4559;
	xor.b32  	%r4561, %r4556, %r4560;
	shf.l.wrap.b32 	%r4562, %r4561, %r4561, 7;
	add.s32 	%r4563, %r15, %r26445;
	shf.l.wrap.b32 	%r4564, %r4563, %r4563, 16;
	add.s32 	%r4565, %r26445, %r4564;
	xor.b32  	%r4566, %r26445, %r4565;
	shf.l.wrap.b32 	%r4567, %r4566, %r4566, 12;
	add.s32 	%r4568, %r4563, %r4567;
	xor.b32  	%r4569, %r4564, %r4568;
	shf.l.wrap.b32 	%r4570, %r4569, %r4569, 8;
	add.s32 	%r4571, %r4565, %r4570;
	xor.b32  	%r4572, %r4567, %r4571;
	shf.l.wrap.b32 	%r4573, %r4572, %r4572, 7;
	add.s32 	%r4574, %r4535, %r4551;
	xor.b32  	%r4575, %r4570, %r4574;
	shf.l.wrap.b32 	%r4576, %r4575, %r4575, 16;
	add.s32 	%r4577, %r4560, %r4576;
	xor.b32  	%r4578, %r4551, %r4577;
	shf.l.wrap.b32 	%r4579, %r4578, %r4578, 12;
	add.s32 	%r4580, %r4574, %r4579;
	xor.b32  	%r4581, %r4576, %r4580;
	shf.l.wrap.b32 	%r4582, %r4581, %r4581, 8;
	add.s32 	%r4583, %r4577, %r4582;
	xor.b32  	%r4584, %r4579, %r4583;
	shf.l.wrap.b32 	%r4585, %r4584, %r4584, 7;
	add.s32 	%r4586, %r4546, %r4562;
	xor.b32  	%r4587, %r4537, %r4586;
	shf.l.wrap.b32 	%r4588, %r4587, %r4587, 16;
	add.s32 	%r4589, %r4571, %r4588;
	xor.b32  	%r4590, %r4562, %r4589;
	shf.l.wrap.b32 	%r4591, %r4590, %r4590, 12;
	add.s32 	%r4592, %r4586, %r4591;
	xor.b32  	%r4593, %r4588, %r4592;
	shf.l.wrap.b32 	%r4594, %r4593, %r4593, 8;
	add.s32 	%r4595, %r4589, %r4594;
	xor.b32  	%r4596, %r4591, %r4595;
	shf.l.wrap.b32 	%r4597, %r4596, %r4596, 7;
	add.s32 	%r4598, %r4557, %r4573;
	xor.b32  	%r4599, %r4548, %r4598;
	shf.l.wrap.b32 	%r4600, %r4599, %r4599, 16;
	add.s32 	%r4601, %r4538, %r4600;
	xor.b32  	%r4602, %r4573, %r4601;
	shf.l.wrap.b32 	%r4603, %r4602, %r4602, 12;
	add.s32 	%r4604, %r4598, %r4603;
	xor.b32  	%r4605, %r4600, %r4604;
	shf.l.wrap.b32 	%r4606, %r4605, %r4605, 8;
	add.s32 	%r4607, %r4601, %r4606;
	xor.b32  	%r4608, %r4603, %r4607;
	shf.l.wrap.b32 	%r4609, %r4608, %r4608, 7;
	add.s32 	%r4610, %r4568, %r4540;
	xor.b32  	%r4611, %r4559, %r4610;
	shf.l.wrap.b32 	%r4612, %r4611, %r4611, 16;
	add.s32 	%r4613, %r4549, %r4612;
	xor.b32  	%r4614, %r4540, %r4613;
	shf.l.wrap.b32 	%r4615, %r4614, %r4614, 12;
	add.s32 	%r4616, %r4610, %r4615;
	xor.b32  	%r4617, %r4612, %r4616;
	shf.l.wrap.b32 	%r4618, %r4617, %r4617, 8;
	add.s32 	%r4619, %r4613, %r4618;
	xor.b32  	%r4620, %r4615, %r4619;
	shf.l.wrap.b32 	%r4621, %r4620, %r4620, 7;
	add.s32 	%r4622, %r4580, %r4621;
	xor.b32  	%r4623, %r4594, %r4622;
	shf.l.wrap.b32 	%r4624, %r4623, %r4623, 16;
	add.s32 	%r4625, %r4607, %r4624;
	xor.b32  	%r4626, %r4621, %r4625;
	shf.l.wrap.b32 	%r4627, %r4626, %r4626, 12;
	add.s32 	%r4628, %r4622, %r4627;
	xor.b32  	%r4629, %r4624, %r4628;
	shf.l.wrap.b32 	%r4630, %r4629, %r4629, 8;
	add.s32 	%r4631, %r4625, %r4630;
	xor.b32  	%r4632, %r4627, %r4631;
	shf.l.wrap.b32 	%r4633, %r4632, %r4632, 7;
	add.s32 	%r4634, %r4592, %r4585;
	xor.b32  	%r4635, %r4606, %r4634;
	shf.l.wrap.b32 	%r4636, %r4635, %r4635, 16;
	add.s32 	%r4637, %r4619, %r4636;
	xor.b32  	%r4638, %r4585, %r4637;
	shf.l.wrap.b32 	%r4639, %r4638, %r4638, 12;
	add.s32 	%r4640, %r4634, %r4639;
	xor.b32  	%r4641, %r4636, %r4640;
	shf.l.wrap.b32 	%r4642, %r4641, %r4641, 8;
	add.s32 	%r4643, %r4637, %r4642;
	xor.b32  	%r4644, %r4639, %r4643;
	shf.l.wrap.b32 	%r4645, %r4644, %r4644, 7;
	add.s32 	%r4646, %r4604, %r4597;
	xor.b32  	%r4647, %r4618, %r4646;
	shf.l.wrap.b32 	%r4648, %r4647, %r4647, 16;
	add.s32 	%r4649, %r4583, %r4648;
	xor.b32  	%r4650, %r4597, %r4649;
	shf.l.wrap.b32 	%r4651, %r4650, %r4650, 12;
	add.s32 	%r4652, %r4646, %r4651;
	xor.b32  	%r4653, %r4648, %r4652;
	shf.l.wrap.b32 	%r4654, %r4653, %r4653, 8;
	add.s32 	%r4655, %r4649, %r4654;
	xor.b32  	%r4656, %r4651, %r4655;
	shf.l.wrap.b32 	%r4657, %r4656, %r4656, 7;
	add.s32 	%r4658, %r4616, %r4609;
	xor.b32  	%r4659, %r4582, %r4658;
	shf.l.wrap.b32 	%r4660, %r4659, %r4659, 16;
	add.s32 	%r4661, %r4595, %r4660;
	xor.b32  	%r4662, %r4609, %r4661;
	shf.l.wrap.b32 	%r4663, %r4662, %r4662, 12;
	add.s32 	%r4664, %r4658, %r4663;
	xor.b32  	%r4665, %r4660, %r4664;
	shf.l.wrap.b32 	%r4666, %r4665, %r4665, 8;
	add.s32 	%r4667, %r4661, %r4666;
	xor.b32  	%r4668, %r4663, %r4667;
	shf.l.wrap.b32 	%r4669, %r4668, %r4668, 7;
	add.s32 	%r4670, %r4628, %r4645;
	xor.b32  	%r4671, %r4666, %r4670;
	shf.l.wrap.b32 	%r4672, %r4671, %r4671, 16;
	add.s32 	%r4673, %r4655, %r4672;
	xor.b32  	%r4674, %r4645, %r4673;
	shf.l.wrap.b32 	%r4675, %r4674, %r4674, 12;
	add.s32 	%r4676, %r4670, %r4675;
	xor.b32  	%r4677, %r4672, %r4676;
	shf.l.wrap.b32 	%r4678, %r4677, %r4677, 8;
	add.s32 	%r4679, %r4673, %r4678;
	xor.b32  	%r4680, %r4675, %r4679;
	shf.l.wrap.b32 	%r4681, %r4680, %r4680, 7;
	add.s32 	%r4682, %r4640, %r4657;
	xor.b32  	%r4683, %r4630, %r4682;
	shf.l.wrap.b32 	%r4684, %r4683, %r4683, 16;
	add.s32 	%r4685, %r4667, %r4684;
	xor.b32  	%r4686, %r4657, %r4685;
	shf.l.wrap.b32 	%r4687, %r4686, %r4686, 12;
	add.s32 	%r4688, %r4682, %r4687;
	xor.b32  	%r4689, %r4684, %r4688;
	shf.l.wrap.b32 	%r4690, %r4689, %r4689, 8;
	add.s32 	%r4691, %r4685, %r4690;
	xor.b32  	%r4692, %r4687, %r4691;
	shf.l.wrap.b32 	%r4693, %r4692, %r4692, 7;
	add.s32 	%r4694, %r4652, %r4669;
	xor.b32  	%r4695, %r4642, %r4694;
	shf.l.wrap.b32 	%r4696, %r4695, %r4695, 16;
	add.s32 	%r4697, %r4631, %r4696;
	xor.b32  	%r4698, %r4669, %r4697;
	shf.l.wrap.b32 	%r4699, %r4698, %r4698, 12;
	add.s32 	%r4700, %r4694, %r4699;
	xor.b32  	%r4701, %r4696, %r4700;
	shf.l.wrap.b32 	%r4702, %r4701, %r4701, 8;
	add.s32 	%r4703, %r4697, %r4702;
	xor.b32  	%r4704, %r4699, %r4703;
	shf.l.wrap.b32 	%r4705, %r4704, %r4704, 7;
	add.s32 	%r4706, %r4664, %r4633;
	xor.b32  	%r4707, %r4654, %r4706;
	shf.l.wrap.b32 	%r4708, %r4707, %r4707, 16;
	add.s32 	%r4709, %r4643, %r4708;
	xor.b32  	%r4710, %r4633, %r4709;
	shf.l.wrap.b32 	%r4711, %r4710, %r4710, 12;
	add.s32 	%r4712, %r4706, %r4711;
	xor.b32  	%r4713, %r4708, %r4712;
	shf.l.wrap.b32 	%r4714, %r4713, %r4713, 8;
	add.s32 	%r4715, %r4709, %r4714;
	xor.b32  	%r4716, %r4711, %r4715;
	shf.l.wrap.b32 	%r4717, %r4716, %r4716, 7;
	add.s32 	%r4718, %r4676, %r4717;
	xor.b32  	%r4719, %r4690, %r4718;
	shf.l.wrap.b32 	%r4720, %r4719, %r4719, 16;
	add.s32 	%r4721, %r4703, %r4720;
	xor.b32  	%r4722, %r4717, %r4721;
	shf.l.wrap.b32 	%r4723, %r4722, %r4722, 12;
	add.s32 	%r4724, %r4718, %r4723;
	xor.b32  	%r4725, %r4720, %r4724;
	shf.l.wrap.b32 	%r4726, %r4725, %r4725, 8;
	add.s32 	%r4727, %r4721, %r4726;
	xor.b32  	%r4728, %r4723, %r4727;
	shf.l.wrap.b32 	%r4729, %r4728, %r4728, 7;
	add.s32 	%r4730, %r4688, %r4681;
	xor.b32  	%r4731, %r4702, %r4730;
	shf.l.wrap.b32 	%r4732, %r4731, %r4731, 16;
	add.s32 	%r4733, %r4715, %r4732;
	xor.b32  	%r4734, %r4681, %r4733;
	shf.l.wrap.b32 	%r4735, %r4734, %r4734, 12;
	add.s32 	%r4736, %r4730, %r4735;
	xor.b32  	%r4737, %r4732, %r4736;
	shf.l.wrap.b32 	%r4738, %r4737, %r4737, 8;
	add.s32 	%r4739, %r4733, %r4738;
	xor.b32  	%r4740, %r4735, %r4739;
	shf.l.wrap.b32 	%r4741, %r4740, %r4740, 7;
	add.s32 	%r4742, %r4700, %r4693;
	xor.b32  	%r4743, %r4714, %r4742;
	shf.l.wrap.b32 	%r4744, %r4743, %r4743, 16;
	add.s32 	%r4745, %r4679, %r4744;
	xor.b32  	%r4746, %r4693, %r4745;
	shf.l.wrap.b32 	%r4747, %r4746, %r4746, 12;
	add.s32 	%r4748, %r4742, %r4747;
	xor.b32  	%r4749, %r4744, %r4748;
	shf.l.wrap.b32 	%r4750, %r4749, %r4749, 8;
	add.s32 	%r4751, %r4745, %r4750;
	xor.b32  	%r4752, %r4747, %r4751;
	shf.l.wrap.b32 	%r4753, %r4752, %r4752, 7;
	add.s32 	%r4754, %r4712, %r4705;
	xor.b32  	%r4755, %r4678, %r4754;
	shf.l.wrap.b32 	%r4756, %r4755, %r4755, 16;
	add.s32 	%r4757, %r4691, %r4756;
	xor.b32  	%r4758, %r4705, %r4757;
	shf.l.wrap.b32 	%r4759, %r4758, %r4758, 12;
	add.s32 	%r4760, %r4754, %r4759;
	xor.b32  	%r4761, %r4756, %r4760;
	shf.l.wrap.b32 	%r4762, %r4761, %r4761, 8;
	add.s32 	%r4763, %r4757, %r4762;
	xor.b32  	%r4764, %r4759, %r4763;
	shf.l.wrap.b32 	%r4765, %r4764, %r4764, 7;
	add.s32 	%r4766, %r4724, %r4741;
	xor.b32  	%r4767, %r4762, %r4766;
	shf.l.wrap.b32 	%r4768, %r4767, %r4767, 16;
	add.s32 	%r4769, %r4751, %r4768;
	xor.b32  	%r4770, %r4741, %r4769;
	shf.l.wrap.b32 	%r4771, %r4770, %r4770, 12;
	add.s32 	%r4772, %r4766, %r4771;
	xor.b32  	%r4773, %r4768, %r4772;
	shf.l.wrap.b32 	%r4774, %r4773, %r4773, 8;
	add.s32 	%r4775, %r4769, %r4774;
	xor.b32  	%r4776, %r4771, %r4775;
	shf.l.wrap.b32 	%r4777, %r4776, %r4776, 7;
	add.s32 	%r4778, %r4736, %r4753;
	xor.b32  	%r4779, %r4726, %r4778;
	shf.l.wrap.b32 	%r4780, %r4779, %r4779, 16;
	add.s32 	%r4781, %r4763, %r4780;
	xor.b32  	%r4782, %r4753, %r4781;
	shf.l.wrap.b32 	%r4783, %r4782, %r4782, 12;
	add.s32 	%r4784, %r4778, %r4783;
	xor.b32  	%r4785, %r4780, %r4784;
	shf.l.wrap.b32 	%r4786, %r4785, %r4785, 8;
	add.s32 	%r4787, %r4781, %r4786;
	xor.b32  	%r4788, %r4783, %r4787;
	shf.l.wrap.b32 	%r4789, %r4788, %r4788, 7;
	add.s32 	%r4790, %r4748, %r4765;
	xor.b32  	%r4791, %r4738, %r4790;
	shf.l.wrap.b32 	%r4792, %r4791, %r4791, 16;
	add.s32 	%r4793, %r4727, %r4792;
	xor.b32  	%r4794, %r4765, %r4793;
	shf.l.wrap.b32 	%r4795, %r4794, %r4794, 12;
	add.s32 	%r4796, %r4790, %r4795;
	xor.b32  	%r4797, %r4792, %r4796;
	shf.l.wrap.b32 	%r4798, %r4797, %r4797, 8;
	add.s32 	%r4799, %r4793, %r4798;
	xor.b32  	%r4800, %r4795, %r4799;
	shf.l.wrap.b32 	%r4801, %r4800, %r4800, 7;
	add.s32 	%r4802, %r4760, %r4729;
	xor.b32  	%r4803, %r4750, %r4802;
	shf.l.wrap.b32 	%r4804, %r4803, %r4803, 16;
	add.s32 	%r4805, %r4739, %r4804;
	xor.b32  	%r4806, %r4729, %r4805;
	shf.l.wrap.b32 	%r4807, %r4806, %r4806, 12;
	add.s32 	%r4808, %r4802, %r4807;
	xor.b32  	%r4809, %r4804, %r4808;
	shf.l.wrap.b32 	%r4810, %r4809, %r4809, 8;
	add.s32 	%r4811, %r4805, %r4810;
	xor.b32  	%r4812, %r4807, %r4811;
	shf.l.wrap.b32 	%r4813, %r4812, %r4812, 7;
	add.s32 	%r4814, %r4772, %r4813;
	xor.b32  	%r4815, %r4786, %r4814;
	shf.l.wrap.b32 	%r4816, %r4815, %r4815, 16;
	add.s32 	%r4817, %r4799, %r4816;
	xor.b32  	%r4818, %r4813, %r4817;
	shf.l.wrap.b32 	%r4819, %r4818, %r4818, 12;
	add.s32 	%r4820, %r4814, %r4819;
	xor.b32  	%r4821, %r4816, %r4820;
	shf.l.wrap.b32 	%r4822, %r4821, %r4821, 8;
	add.s32 	%r4823, %r4817, %r4822;
	xor.b32  	%r4824, %r4819, %r4823;
	shf.l.wrap.b32 	%r4825, %r4824, %r4824, 7;
	add.s32 	%r4826, %r4784, %r4777;
	xor.b32  	%r4827, %r4798, %r4826;
	shf.l.wrap.b32 	%r4828, %r4827, %r4827, 16;
	add.s32 	%r4829, %r4811, %r4828;
	xor.b32  	%r4830, %r4777, %r4829;
	shf.l.wrap.b32 	%r4831, %r4830, %r4830, 12;
	add.s32 	%r4832, %r4826, %r4831;
	xor.b32  	%r4833, %r4828, %r4832;
	shf.l.wrap.b32 	%r4834, %r4833, %r4833, 8;
	add.s32 	%r4835, %r4829, %r4834;
	xor.b32  	%r4836, %r4831, %r4835;
	shf.l.wrap.b32 	%r4837, %r4836, %r4836, 7;
	add.s32 	%r4838, %r4796, %r4789;
	xor.b32  	%r4839, %r4810, %r4838;
	shf.l.wrap.b32 	%r4840, %r4839, %r4839, 16;
	add.s32 	%r4841, %r4775, %r4840;
	xor.b32  	%r4842, %r4789, %r4841;
	shf.l.wrap.b32 	%r4843, %r4842, %r4842, 12;
	add.s32 	%r4844, %r4838, %r4843;
	xor.b32  	%r4845, %r4840, %r4844;
	shf.l.wrap.b32 	%r4846, %r4845, %r4845, 8;
	add.s32 	%r4847, %r4841, %r4846;
	xor.b32  	%r4848, %r4843, %r4847;
	shf.l.wrap.b32 	%r4849, %r4848, %r4848, 7;
	add.s32 	%r4850, %r4808, %r4801;
	xor.b32  	%r4851, %r4774, %r4850;
	shf.l.wrap.b32 	%r4852, %r4851, %r4851, 16;
	add.s32 	%r4853, %r4787, %r4852;
	xor.b32  	%r4854, %r4801, %r4853;
	shf.l.wrap.b32 	%r4855, %r4854, %r4854, 12;
	add.s32 	%r4856, %r4850, %r4855;
	xor.b32  	%r4857, %r4852, %r4856;
	shf.l.wrap.b32 	%r4858, %r4857, %r4857, 8;
	add.s32 	%r4859, %r4853, %r4858;
	xor.b32  	%r4860, %r4855, %r4859;
	shf.l.wrap.b32 	%r4861, %r4860, %r4860, 7;
	add.s32 	%r4862, %r4820, %r4837;
	xor.b32  	%r4863, %r4858, %r4862;
	shf.l.wrap.b32 	%r4864, %r4863, %r4863, 16;
	add.s32 	%r4865, %r4847, %r4864;
	xor.b32  	%r4866, %r4837, %r4865;
	shf.l.wrap.b32 	%r4867, %r4866, %r4866, 12;
	add.s32 	%r4868, %r4862, %r4867;
	xor.b32  	%r4869, %r4864, %r4868;
	shf.l.wrap.b32 	%r4870, %r4869, %r4869, 8;
	add.s32 	%r4871, %r4865, %r4870;
	xor.b32  	%r4872, %r4867, %r4871;
	shf.l.wrap.b32 	%r4873, %r4872, %r4872, 7;
	add.s32 	%r4874, %r4832, %r4849;
	xor.b32  	%r4875, %r4822, %r4874;
	shf.l.wrap.b32 	%r4876, %r4875, %r4875, 16;
	add.s32 	%r4877, %r4859, %r4876;
	xor.b32  	%r4878, %r4849, %r4877;
	shf.l.wrap.b32 	%r4879, %r4878, %r4878, 12;
	add.s32 	%r4880, %r4874, %r4879;
	xor.b32  	%r4881, %r4876, %r4880;
	shf.l.wrap.b32 	%r4882, %r4881, %r4881, 8;
	add.s32 	%r4883, %r4877, %r4882;
	xor.b32  	%r4884, %r4879, %r4883;
	shf.l.wrap.b32 	%r4885, %r4884, %r4884, 7;
	add.s32 	%r4886, %r4844, %r4861;
	xor.b32  	%r4887, %r4834, %r4886;
	shf.l.wrap.b32 	%r4888, %r4887, %r4887, 16;
	add.s32 	%r4889, %r4823, %r4888;
	xor.b32  	%r4890, %r4861, %r4889;
	shf.l.wrap.b32 	%r4891, %r4890, %r4890, 12;
	add.s32 	%r4892, %r4886, %r4891;
	xor.b32  	%r4893, %r4888, %r4892;
	shf.l.wrap.b32 	%r4894, %r4893, %r4893, 8;
	add.s32 	%r4895, %r4889, %r4894;
	xor.b32  	%r4896, %r4891, %r4895;
	shf.l.wrap.b32 	%r4897, %r4896, %r4896, 7;
	add.s32 	%r4898, %r4856, %r4825;
	xor.b32  	%r4899, %r4846, %r4898;
	shf.l.wrap.b32 	%r4900, %r4899, %r4899, 16;
	add.s32 	%r4901, %r4835, %r4900;
	xor.b32  	%r4902, %r4825, %r4901;
	shf.l.wrap.b32 	%r4903, %r4902, %r4902, 12;
	add.s32 	%r4904, %r4898, %r4903;
	xor.b32  	%r4905, %r4900, %r4904;
	shf.l.wrap.b32 	%r4906, %r4905, %r4905, 8;
	add.s32 	%r4907, %r4901, %r4906;
	xor.b32  	%r4908, %r4903, %r4907;
	shf.l.wrap.b32 	%r4909, %r4908, %r4908, 7;
	add.s32 	%r26440, %r12, %r4868;
	add.s32 	%r26439, %r13, %r4880;
	add.s32 	%r26438, %r14, %r4892;
	add.s32 	%r26437, %r15, %r4904;
	add.s32 	%r26441, %r26448, %r4909;
	add.s32 	%r26442, %r26447, %r4873;
	add.s32 	%r26443, %r26446, %r4885;
	add.s32 	%r26444, %r26445, %r4897;
	xor.b32  	%r4910, %r4530, 1;
	shf.l.wrap.b32 	%r4911, %r4530, %r4910, 16;
	add.s32 	%r4912, %r26448, %r4911;
	xor.b32  	%r4913, %r26448, %r4912;
	shf.l.wrap.b32 	%r4914, %r4913, %r4913, 12;
	add.s32 	%r4915, %r4530, %r4914;
	xor.b32  	%r4916, %r4911, %r4915;
	shf.l.wrap.b32 	%r4917, %r4916, %r4916, 8;
	add.s32 	%r4918, %r4912, %r4917;
	xor.b32  	%r4919, %r4914, %r4918;
	shf.l.wrap.b32 	%r4920, %r4919, %r4919, 7;
	add.s32 	%r4921, %r4915, %r4551;
	xor.b32  	%r4922, %r4570, %r4921;
	shf.l.wrap.b32 	%r4923, %r4922, %r4922, 16;
	add.s32 	%r4924, %r4560, %r4923;
	xor.b32  	%r4925, %r4551, %r4924;
	shf.l.wrap.b32 	%r4926, %r4925, %r4925, 12;
	add.s32 	%r4927, %r4921, %r4926;
	xor.b32  	%r4928, %r4923, %r4927;
	shf.l.wrap.b32 	%r4929, %r4928, %r4928, 8;
	add.s32 	%r4930, %r4924, %r4929;
	xor.b32  	%r4931, %r4926, %r4930;
	shf.l.wrap.b32 	%r4932, %r4931, %r4931, 7;
	xor.b32  	%r4933, %r4917, %r4586;
	shf.l.wrap.b32 	%r4934, %r4933, %r4933, 16;
	add.s32 	%r4935, %r4571, %r4934;
	xor.b32  	%r4936, %r4562, %r4935;
	shf.l.wrap.b32 	%r4937, %r4936, %r4936, 12;
	add.s32 	%r4938, %r4586, %r4937;
	xor.b32  	%r4939, %r4934, %r4938;
	shf.l.wrap.b32 	%r4940, %r4939, %r4939, 8;
	add.s32 	%r4941, %r4935, %r4940;
	xor.b32  	%r4942, %r4937, %r4941;
	shf.l.wrap.b32 	%r4943, %r4942, %r4942, 7;
	add.s32 	%r4944, %r4918, %r4600;
	xor.b32  	%r4945, %r4573, %r4944;
	shf.l.wrap.b32 	%r4946, %r4945, %r4945, 12;
	add.s32 	%r4947, %r4598, %r4946;
	xor.b32  	%r4948, %r4600, %r4947;
	shf.l.wrap.b32 	%r4949, %r4948, %r4948, 8;
	add.s32 	%r4950, %r4944, %r4949;
	xor.b32  	%r4951, %r4946, %r4950;
	shf.l.wrap.b32 	%r4952, %r4951, %r4951, 7;
	add.s32 	%r4953, %r4568, %r4920;
	xor.b32  	%r4954, %r4559, %r4953;
	shf.l.wrap.b32 	%r4955, %r4954, %r4954, 16;
	add.s32 	%r4956, %r4549, %r4955;
	xor.b32  	%r4957, %r4920, %r4956;
	shf.l.wrap.b32 	%r4958, %r4957, %r4957, 12;
	add.s32 	%r4959, %r4953, %r4958;
	xor.b32  	%r4960, %r4955, %r4959;
	shf.l.wrap.b32 	%r4961, %r4960, %r4960, 8;
	add.s32 	%r4962, %r4956, %r4961;
	xor.b32  	%r4963, %r4958, %r4962;
	shf.l.wrap.b32 	%r4964, %r4963, %r4963, 7;
	add.s32 	%r4965, %r4927, %r4964;
	xor.b32  	%r4966, %r4940, %r4965;
	shf.l.wrap.b32 	%r4967, %r4966, %r4966, 16;
	add.s32 	%r4968, %r4950, %r4967;
	xor.b32  	%r4969, %r4964, %r4968;
	shf.l.wrap.b32 	%r4970, %r4969, %r4969, 12;
	add.s32 	%r4971, %r4965, %r4970;
	xor.b32  	%r4972, %r4967, %r4971;
	shf.l.wrap.b32 	%r4973, %r4972, %r4972, 8;
	add.s32 	%r4974, %r4968, %r4973;
	xor.b32  	%r4975, %r4970, %r4974;
	shf.l.wrap.b32 	%r4976, %r4975, %r4975, 7;
	add.s32 	%r4977, %r4938, %r4932;
	xor.b32  	%r4978, %r4949, %r4977;
	shf.l.wrap.b32 	%r4979, %r4978, %r4978, 16;
	add.s32 	%r4980, %r4962, %r4979;
	xor.b32  	%r4981, %r4932, %r4980;
	shf.l.wrap.b32 	%r4982, %r4981, %r4981, 12;
	add.s32 	%r4983, %r4977, %r4982;
	xor.b32  	%r4984, %r4979, %r4983;
	shf.l.wrap.b32 	%r4985, %r4984, %r4984, 8;
	add.s32 	%r4986, %r4980, %r4985;
	xor.b32  	%r4987, %r4982, %r4986;
	shf.l.wrap.b32 	%r4988, %r4987, %r4987, 7;
	add.s32 	%r4989, %r4947, %r4943;
	xor.b32  	%r4990, %r4961, %r4989;
	shf.l.wrap.b32 	%r4991, %r4990, %r4990, 16;
	add.s32 	%r4992, %r4930, %r4991;
	xor.b32  	%r4993, %r4943, %r4992;
	shf.l.wrap.b32 	%r4994, %r4993, %r4993, 12;
	add.s32 	%r4995, %r4989, %r4994;
	xor.b32  	%r4996, %r4991, %r4995;
	shf.l.wrap.b32 	%r4997, %r4996, %r4996, 8;
	add.s32 	%r4998, %r4992, %r4997;
	xor.b32  	%r4999, %r4994, %r4998;
	shf.l.wrap.b32 	%r5000, %r4999, %r4999, 7;
	add.s32 	%r5001, %r4959, %r4952;
	xor.b32  	%r5002, %r4929, %r5001;
	shf.l.wrap.b32 	%r5003, %r5002, %r5002, 16;
	add.s32 	%r5004, %r4941, %r5003;
	xor.b32  	%r5005, %r4952, %r5004;
	shf.l.wrap.b32 	%r5006, %r5005, %r5005, 12;
	add.s32 	%r5007, %r5001, %r5006;
	xor.b32  	%r5008, %r5003, %r5007;
	shf.l.wrap.b32 	%r5009, %r5008, %r5008, 8;
	add.s32 	%r5010, %r5004, %r5009;
	xor.b32  	%r5011, %r5006, %r5010;
	shf.l.wrap.b32 	%r5012, %r5011, %r5011, 7;
	add.s32 	%r5013, %r4971, %r4988;
	xor.b32  	%r5014, %r5009, %r5013;
	shf.l.wrap.b32 	%r5015, %r5014, %r5014, 16;
	add.s32 	%r5016, %r4998, %r5015;
	xor.b32  	%r5017, %r4988, %r5016;
	shf.l.wrap.b32 	%r5018, %r5017, %r5017, 12;
	add.s32 	%r5019, %r5013, %r5018;
	xor.b32  	%r5020, %r5015, %r5019;
	shf.l.wrap.b32 	%r5021, %r5020, %r5020, 8;
	add.s32 	%r5022, %r5016, %r5021;
	xor.b32  	%r5023, %r5018, %r5022;
	shf.l.wrap.b32 	%r5024, %r5023, %r5023, 7;
	add.s32 	%r5025, %r4983, %r5000;
	xor.b32  	%r5026, %r4973, %r5025;
	shf.l.wrap.b32 	%r5027, %r5026, %r5026, 16;
	add.s32 	%r5028, %r5010, %r5027;
	xor.b32  	%r5029, %r5000, %r5028;
	shf.l.wrap.b32 	%r5030, %r5029, %r5029, 12;
	add.s32 	%r5031, %r5025, %r5030;
	xor.b32  	%r5032, %r5027, %r5031;
	shf.l.wrap.b32 	%r5033, %r5032, %r5032, 8;
	add.s32 	%r5034, %r5028, %r5033;
	xor.b32  	%r5035, %r5030, %r5034;
	shf.l.wrap.b32 	%r5036, %r5035, %r5035, 7;
	add.s32 	%r5037, %r4995, %r5012;
	xor.b32  	%r5038, %r4985, %r5037;
	shf.l.wrap.b32 	%r5039, %r5038, %r5038, 16;
	add.s32 	%r5040, %r4974, %r5039;
	xor.b32  	%r5041, %r5012, %r5040;
	shf.l.wrap.b32 	%r5042, %r5041, %r5041, 12;
	add.s32 	%r5043, %r5037, %r5042;
	xor.b32  	%r5044, %r5039, %r5043;
	shf.l.wrap.b32 	%r5045, %r5044, %r5044, 8;
	add.s32 	%r5046, %r5040, %r5045;
	xor.b32  	%r5047, %r5042, %r5046;
	shf.l.wrap.b32 	%r5048, %r5047, %r5047, 7;
	add.s32 	%r5049, %r5007, %r4976;
	xor.b32  	%r5050, %r4997, %r5049;
	shf.l.wrap.b32 	%r5051, %r5050, %r5050, 16;
	add.s32 	%r5052, %r4986, %r5051;
	xor.b32  	%r5053, %r4976, %r5052;
	shf.l.wrap.b32 	%r5054, %r5053, %r5053, 12;
	add.s32 	%r5055, %r5049, %r5054;
	xor.b32  	%r5056, %r5051, %r5055;
	shf.l.wrap.b32 	%r5057, %r5056, %r5056, 8;
	add.s32 	%r5058, %r5052, %r5057;
	xor.b32  	%r5059, %r5054, %r5058;
	shf.l.wrap.b32 	%r5060, %r5059, %r5059, 7;
	add.s32 	%r5061, %r5019, %r5060;
	xor.b32  	%r5062, %r5033, %r5061;
	shf.l.wrap.b32 	%r5063, %r5062, %r5062, 16;
	add.s32 	%r5064, %r5046, %r5063;
	xor.b32  	%r5065, %r5060, %r5064;
	shf.l.wrap.b32 	%r5066, %r5065, %r5065, 12;
	add.s32 	%r5067, %r5061, %r5066;
	xor.b32  	%r5068, %r5063, %r5067;
	shf.l.wrap.b32 	%r5069, %r5068, %r5068, 8;
	add.s32 	%r5070, %r5064, %r5069;
	xor.b32  	%r5071, %r5066, %r5070;
	shf.l.wrap.b32 	%r5072, %r5071, %r5071, 7;
	add.s32 	%r5073, %r5031, %r5024;
	xor.b32  	%r5074, %r5045, %r5073;
	shf.l.wrap.b32 	%r5075, %r5074, %r5074, 16;
	add.s32 	%r5076, %r5058, %r5075;
	xor.b32  	%r5077, %r5024, %r5076;
	shf.l.wrap.b32 	%r5078, %r5077, %r5077, 12;
	add.s32 	%r5079, %r5073, %r5078;
	xor.b32  	%r5080, %r5075, %r5079;
	shf.l.wrap.b32 	%r5081, %r5080, %r5080, 8;
	add.s32 	%r5082, %r5076, %r5081;
	xor.b32  	%r5083, %r5078, %r5082;
	shf.l.wrap.b32 	%r5084, %r5083, %r5083, 7;
	add.s32 	%r5085, %r5043, %r5036;
	xor.b32  	%r5086, %r5057, %r5085;
	shf.l.wrap.b32 	%r5087, %r5086, %r5086, 16;
	add.s32 	%r5088, %r5022, %r5087;
	xor.b32  	%r5089, %r5036, %r5088;
	shf.l.wrap.b32 	%r5090, %r5089, %r5089, 12;
	add.s32 	%r5091, %r5085, %r5090;
	xor.b32  	%r5092, %r5087, %r5091;
	shf.l.wrap.b32 	%r5093, %r5092, %r5092, 8;
	add.s32 	%r5094, %r5088, %r5093;
	xor.b32  	%r5095, %r5090, %r5094;
	shf.l.wrap.b32 	%r5096, %r5095, %r5095, 7;
	add.s32 	%r5097, %r5055, %r5048;
	xor.b32  	%r5098, %r5021, %r5097;
	shf.l.wrap.b32 	%r5099, %r5098, %r5098, 16;
	add.s32 	%r5100, %r5034, %r5099;
	xor.b32  	%r5101, %r5048, %r5100;
	shf.l.wrap.b32 	%r5102, %r5101, %r5101, 12;
	add.s32 	%r5103, %r5097, %r5102;
	xor.b32  	%r5104, %r5099, %r5103;
	shf.l.wrap.b32 	%r5105, %r5104, %r5104, 8;
	add.s32 	%r5106, %r5100, %r5105;
	xor.b32  	%r5107, %r5102, %r5106;
	shf.l.wrap.b32 	%r5108, %r5107, %r5107, 7;
	add.s32 	%r5109, %r5067, %r5084;
	xor.b32  	%r5110, %r5105, %r5109;
	shf.l.wrap.b32 	%r5111, %r5110, %r5110, 16;
	add.s32 	%r5112, %r5094, %r5111;
	xor.b32  	%r5113, %r5084, %r5112;
	shf.l.wrap.b32 	%r5114, %r5113, %r5113, 12;
	add.s32 	%r5115, %r5109, %r5114;
	xor.b32  	%r5116, %r5111, %r5115;
	shf.l.wrap.b32 	%r5117, %r5116, %r5116, 8;
	add.s32 	%r5118, %r5112, %r5117;
	xor.b32  	%r5119, %r5114, %r5118;
	shf.l.wrap.b32 	%r5120, %r5119, %r5119, 7;
	add.s32 	%r5121, %r5079, %r5096;
	xor.b32  	%r5122, %r5069, %r5121;
	shf.l.wrap.b32 	%r5123, %r5122, %r5122, 16;
	add.s32 	%r5124, %r5106, %r5123;
	xor.b32  	%r5125, %r5096, %r5124;
	shf.l.wrap.b32 	%r5126, %r5125, %r5125, 12;
	add.s32 	%r5127, %r5121, %r5126;
	xor.b32  	%r5128, %r5123, %r5127;
	shf.l.wrap.b32 	%r5129, %r5128, %r5128, 8;
	add.s32 	%r5130, %r5124, %r5129;
	xor.b32  	%r5131, %r5126, %r5130;
	shf.l.wrap.b32 	%r5132, %r5131, %r5131, 7;
	add.s32 	%r5133, %r5091, %r5108;
	xor.b32  	%r5134, %r5081, %r5133;
	shf.l.wrap.b32 	%r5135, %r5134, %r5134, 16;
	add.s32 	%r5136, %r5070, %r5135;
	xor.b32  	%r5137, %r5108, %r5136;
	shf.l.wrap.b32 	%r5138, %r5137, %r5137, 12;
	add.s32 	%r5139, %r5133, %r5138;
	xor.b32  	%r5140, %r5135, %r5139;
	shf.l.wrap.b32 	%r5141, %r5140, %r5140, 8;
	add.s32 	%r5142, %r5136, %r5141;
	xor.b32  	%r5143, %r5138, %r5142;
	shf.l.wrap.b32 	%r5144, %r5143, %r5143, 7;
	add.s32 	%r5145, %r5103, %r5072;
	xor.b32  	%r5146, %r5093, %r5145;
	shf.l.wrap.b32 	%r5147, %r5146, %r5146, 16;
	add.s32 	%r5148, %r5082, %r5147;
	xor.b32  	%r5149, %r5072, %r5148;
	shf.l.wrap.b32 	%r5150, %r5149, %r5149, 12;
	add.s32 	%r5151, %r5145, %r5150;
	xor.b32  	%r5152, %r5147, %r5151;
	shf.l.wrap.b32 	%r5153, %r5152, %r5152, 8;
	add.s32 	%r5154, %r5148, %r5153;
	xor.b32  	%r5155, %r5150, %r5154;
	shf.l.wrap.b32 	%r5156, %r5155, %r5155, 7;
	add.s32 	%r5157, %r5115, %r5156;
	xor.b32  	%r5158, %r5129, %r5157;
	shf.l.wrap.b32 	%r5159, %r5158, %r5158, 16;
	add.s32 	%r5160, %r5142, %r5159;
	xor.b32  	%r5161, %r5156, %r5160;
	shf.l.wrap.b32 	%r5162, %r5161, %r5161, 12;
	add.s32 	%r5163, %r5157, %r5162;
	xor.b32  	%r5164, %r5159, %r5163;
	shf.l.wrap.b32 	%r5165, %r5164, %r5164, 8;
	add.s32 	%r5166, %r5127, %r5120;
	xor.b32  	%r5167, %r5141, %r5166;
	shf.l.wrap.b32 	%r5168, %r5167, %r5167, 16;
	add.s32 	%r5169, %r5154, %r5168;
	xor.b32  	%r5170, %r5120, %r5169;
	shf.l.wrap.b32 	%r5171, %r5170, %r5170, 12;
	add.s32 	%r5172, %r5166, %r5171;
	xor.b32  	%r5173, %r5168, %r5172;
	shf.l.wrap.b32 	%r5174, %r5173, %r5173, 8;
	add.s32 	%r5175, %r5169, %r5174;
	xor.b32  	%r5176, %r5171, %r5175;
	shf.l.wrap.b32 	%r5177, %r5176, %r5176, 7;
	add.s32 	%r5178, %r5139, %r5132;
	xor.b32  	%r5179, %r5153, %r5178;
	shf.l.wrap.b32 	%r5180, %r5179, %r5179, 16;
	add.s32 	%r5181, %r5118, %r5180;
	xor.b32  	%r5182, %r5132, %r5181;
	shf.l.wrap.b32 	%r5183, %r5182, %r5182, 12;
	add.s32 	%r5184, %r5178, %r5183;
	xor.b32  	%r5185, %r5180, %r5184;
	shf.l.wrap.b32 	%r5186, %r5185, %r5185, 8;
	add.s32 	%r5187, %r5181, %r5186;
	xor.b32  	%r5188, %r5183, %r5187;
	shf.l.wrap.b32 	%r5189, %r5188, %r5188, 7;
	add.s32 	%r5190, %r5151, %r5144;
	xor.b32  	%r5191, %r5117, %r5190;
	shf.l.wrap.b32 	%r5192, %r5191, %r5191, 16;
	add.s32 	%r5193, %r5130, %r5192;
	xor.b32  	%r5194, %r5144, %r5193;
	shf.l.wrap.b32 	%r5195, %r5194, %r5194, 12;
	add.s32 	%r5196, %r5190, %r5195;
	xor.b32  	%r5197, %r5192, %r5196;
	shf.l.wrap.b32 	%r5198, %r5197, %r5197, 8;
	add.s32 	%r5199, %r5193, %r5198;
	add.s32 	%r5200, %r5163, %r5177;
	xor.b32  	%r5201, %r5198, %r5200;
	shf.l.wrap.b32 	%r5202, %r5201, %r5201, 16;
	add.s32 	%r5203, %r5187, %r5202;
	xor.b32  	%r5204, %r5177, %r5203;
	shr.u32 	%r5205, %r5204, 20;
	add.s32 	%r5206, %r5200, %r5205;
	add.s32 	%r5207, %r5172, %r5189;
	xor.b32  	%r5208, %r5165, %r5207;
	shf.l.wrap.b32 	%r5209, %r5208, %r5208, 16;
	add.s32 	%r5210, %r5199, %r5209;
	xor.b32  	%r5211, %r5189, %r5210;
	shr.u32 	%r5212, %r5211, 20;
	add.s32 	%r5213, %r5207, %r5212;
	add.s32 	%r5214, %r12, %r5206;
	add.s32 	%r5215, %r13, %r5213;
	not.b32 	%r5216, %r26436;
	add.s32 	%r5217, %r21, %r5216;
	mov.b32 	%r5218, 1;
	shl.b32 	%r5219, %r5218, %r5217;
	and.b32  	%r36, %r5219, %r11;
	setp.eq.s32 	%p6, %r36, 0;
	selp.b32 	%r5220, %r5214, %r5215, %p6;
	cvt.u16.u32 	%rs157, %r5220;
	and.b16  	%rs378, %rs157, 1;
	and.b16  	%rs158, %rs376, 255;
	setp.ne.s16 	%p7, %rs158, 1;
	@%p7 bra 	$L__BB3_11;
	setp.eq.s32 	%p8, %r36, 0;
	mul.wide.u32 	%rd14, %r26436, 16;
	add.s64 	%rd15, %rd2, %rd14;
	ld.global.u32 	%r5221, [%rd15+20];
	selp.b32 	%r5222, %r26440, %r26441, %p8;
	xor.b32  	%r5223, %r5222, %r5221;
	selp.b32 	%r5224, %r26439, %r26442, %p8;
	selp.b32 	%r26440, %r5223, %r26440, %p8;
	selp.b32 	%r26441, %r26441, %r5223, %p8;
	ld.global.u32 	%r5225, [%rd15+24];
	xor.b32  	%r5226, %r5224, %r5225;
	selp.b32 	%r5227, %r26438, %r26443, %p8;
	selp.b32 	%r26439, %r5226, %r26439, %p8;
	selp.b32 	%r26442, %r26442, %r5226, %p8;
	ld.global.u32 	%r5228, [%rd15+28];
	xor.b32  	%r5229, %r5227, %r5228;
	selp.b32 	%r5230, %r26437, %r26444, %p8;
	selp.b32 	%r26438, %r5229, %r26438, %p8;
	selp.b32 	%r26443, %r26443, %r5229, %p8;
	ld.global.u32 	%r5231, [%rd15+32];
	xor.b32  	%r5232, %r5230, %r5231;
	selp.b32 	%r5233, 420, 445, %p8;
	selp.b32 	%r26437, %r5232, %r26437, %p8;
	selp.b32 	%r26444, %r26444, %r5232, %p8;
	add.s32 	%r5234, %r5233, %r26436;
	cvt.u64.u32 	%rd16, %r5234;
	add.s64 	%rd17, %rd2, %rd16;
	ld.global.u8 	%rs159, [%rd17];
	xor.b16  	%rs378, %rs159, %rs378;
$L__BB3_11:
	setp.eq.s32 	%p9, %r36, 0;
	selp.b32 	%r26448, %r26440, %r26441, %p9;
	selp.b32 	%r26447, %r26439, %r26442, %p9;
	selp.b32 	%r26446, %r26438, %r26443, %p9;
	selp.b32 	%r26445, %r26437, %r26444, %p9;
	add.s32 	%r57, %r26436, 1;
	setp.ne.s32 	%p10, %r26436, %r22;
	mov.u16 	%rs376, %rs378;
	mov.u32 	%r26436, %r57;
	@%p10 bra 	$L__BB3_9;
$L__BB3_12:
	mad.lo.s32 	%r5236, %r26431, 20, %r4518;
	st.shared.u32 	[%r5236+98688], %r26448;
	st.shared.u32 	[%r5236+98692], %r26447;
	st.shared.u32 	[%r5236+98696], %r26446;
	st.shared.u32 	[%r5236+98700], %r26445;
	st.shared.u8 	[%r5236+98704], %rs378;
	add.s32 	%r26431, %r26431, 1;
	setp.ne.s32 	%p11, %r26431, 24;
	@%p11 bra 	$L__BB3_7;
$L__BB3_13:
	bar.sync 	0;
	mov.b32 	%r28564, 0;
	mov.u32 	%r5239, %tid.x;
	shl.b32 	%r5240, %r5239, 3;
	and.b32  	%r5241, %r5240, 7936;
	and.b32  	%r5243, %r5239, 31;
	or.b32  	%r5246, %r11, %r5243;
	mov.u32 	%r28565, %r28564;
	mov.u32 	%r28566, %r28564;
	mov.u32 	%r28567, %r28564;
	mov.u32 	%r28568, %r28564;
	mov.u32 	%r28569, %r28564;
	mov.u32 	%r28570, %r28564;
	mov.u32 	%r28571, %r28564;
	mov.u32 	%r28572, %r28564;
	mov.u32 	%r28573, %r28564;
	mov.u32 	%r28574, %r28564;
	mov.u32 	%r28575, %r28564;
	mov.u32 	%r28576, %r28564;
	mov.u32 	%r28577, %r28564;
	mov.u32 	%r28578, %r28564;
	mov.u32 	%r28579, %r28564;
	mov.u32 	%r28580, %r28564;
	mov.u32 	%r28581, %r28564;
	mov.u32 	%r28582, %r28564;
	mov.u32 	%r28583, %r28564;
	mov.u32 	%r28584, %r28564;
	mov.u32 	%r28585, %r28564;
	mov.u32 	%r28586, %r28564;
	mov.u32 	%r28587, %r28564;
	mov.u32 	%r28588, %r28564;
	mov.u32 	%r28589, %r28564;
	mov.u32 	%r28590, %r28564;
	mov.u32 	%r28591, %r28564;
	mov.u32 	%r28592, %r28564;
	mov.u32 	%r28593, %r28564;
	mov.u32 	%r28594, %r28564;
	mov.u32 	%r28595, %r28564;
	mov.u32 	%r28596, %r28564;
	mov.u32 	%r28597, %r28564;
	mov.u32 	%r28598, %r28564;
	mov.u32 	%r28599, %r28564;
	mov.u32 	%r28600, %r28564;
	mov.u32 	%r28601, %r28564;
	mov.u32 	%r28602, %r28564;
	mov.u32 	%r28603, %r28564;
	mov.u32 	%r28604, %r28564;
	mov.u32 	%r28605, %r28564;
	mov.u32 	%r28606, %r28564;
	mov.u32 	%r28607, %r28564;
	mov.u32 	%r28608, %r28564;
	mov.u32 	%r28609, %r28564;
	mov.u32 	%r28610, %r28564;
	mov.u32 	%r28611, %r28564;
	mov.u32 	%r28612, %r28564;
	mov.u32 	%r28613, %r28564;
	mov.u32 	%r28614, %r28564;
	mov.u32 	%r28615, %r28564;
	mov.u32 	%r28616, %r28564;
	mov.u32 	%r28617, %r28564;
	mov.u32 	%r28618, %r28564;
	mov.u32 	%r28619, %r28564;
	mov.u32 	%r28620, %r28564;
	mov.u32 	%r28621, %r28564;
	mov.u32 	%r28622, %r28564;
	mov.u32 	%r28623, %r28564;
	mov.u32 	%r28624, %r28564;
	mov.u32 	%r28625, %r28564;
	mov.u32 	%r28626, %r28564;
	mov.u32 	%r28627, %r28564;
	mov.u32 	%r28628, %r28564;
	mov.u32 	%r28629, %r28564;
	mov.u32 	%r28630, %r28564;
	mov.u32 	%r28631, %r28564;
	mov.u32 	%r28632, %r28564;
	mov.u32 	%r28633, %r28564;
	mov.u32 	%r28634, %r28564;
	mov.u32 	%r28635, %r28564;
	mov.u32 	%r28636, %r28564;
	mov.u32 	%r28637, %r28564;
	mov.u32 	%r28638, %r28564;
	mov.u32 	%r28639, %r28564;
	mov.u32 	%r28640, %r28564;
	mov.u32 	%r28641, %r28564;
	mov.u32 	%r28642, %r28564;
	mov.u32 	%r28643, %r28564;
	mov.u32 	%r28644, %r28564;
	mov.u32 	%r28645, %r28564;
	mov.u32 	%r28646, %r28564;
	mov.u32 	%r28647, %r28564;
	mov.u32 	%r28648, %r28564;
	mov.u32 	%r28649, %r28564;
	mov.u32 	%r28650, %r28564;
	mov.u32 	%r28651, %r28564;
	mov.u32 	%r28652, %r28564;
	mov.u32 	%r28653, %r28564;
	mov.u32 	%r28654, %r28564;
	mov.u32 	%r28655, %r28564;
	mov.u32 	%r28656, %r28564;
	mov.u32 	%r28657, %r28564;
	mov.u32 	%r28658, %r28564;
	mov.u32 	%r28659, %r28564;
	mov.u32 	%r28660, %r28564;
	mov.u32 	%r28661, %r28564;
	mov.u32 	%r28662, %r28564;
	mov.u32 	%r28663, %r28564;
	mov.u32 	%r28664, %r28564;
	mov.u32 	%r28665, %r28564;
	mov.u32 	%r28666, %r28564;
	mov.u32 	%r28667, %r28564;
	mov.u32 	%r28668, %r28564;
	mov.u32 	%r28669, %r28564;
	mov.u32 	%r28670, %r28564;
	mov.u32 	%r28671, %r28564;
	mov.u32 	%r28672, %r28564;
	mov.u32 	%r28673, %r28564;
	mov.u32 	%r28674, %r28564;
	mov.u32 	%r28675, %r28564;
	mov.u32 	%r28676, %r28564;
	mov.u32 	%r28677, %r28564;
	mov.u32 	%r28678, %r28564;
	mov.u32 	%r28679, %r28564;
	mov.u32 	%r28680, %r28564;
	mov.u32 	%r28681, %r28564;
	mov.u32 	%r28682, %r28564;
	mov.u32 	%r28683, %r28564;
	mov.u32 	%r28684, %r28564;
	mov.u32 	%r28685, %r28564;
	mov.u32 	%r28686, %r28564;
	mov.u32 	%r28687, %r28564;
	mov.u32 	%r28688, %r28564;
	mov.u32 	%r28689, %r28564;
	mov.u32 	%r28690, %r28564;
	mov.u32 	%r28691, %r28564;
	mov.u32 	%r28692, %r28564;
	mov.u32 	%r28693, %r28564;
	mov.u32 	%r28694, %r28564;
	mov.u32 	%r28695, %r28564;
	mov.u32 	%r28696, %r28564;
	mov.u32 	%r28697, %r28564;
	mov.u32 	%r28698, %r28564;
	mov.u32 	%r28699, %r28564;
	mov.u32 	%r28700, %r28564;
	mov.u32 	%r28701, %r28564;
	mov.u32 	%r28702, %r28564;
	mov.u32 	%r28703, %r28564;
	mov.u32 	%r28704, %r28564;
	mov.u32 	%r28705, %r28564;
	mov.u32 	%r28706, %r28564;
	mov.u32 	%r28707, %r28564;
	mov.u32 	%r28708, %r28564;
	mov.u32 	%r28709, %r28564;
	mov.u32 	%r28710, %r28564;
	mov.u32 	%r28711, %r28564;
	mov.u32 	%r28712, %r28564;
	mov.u32 	%r28713, %r28564;
	mov.u32 	%r28714, %r28564;
	mov.u32 	%r28715, %r28564;
	mov.u32 	%r28716, %r28564;
	mov.u32 	%r28717, %r28564;
	mov.u32 	%r28718, %r28564;
	mov.u32 	%r28719, %r28564;
	mov.u32 	%r28720, %r28564;
	mov.u32 	%r28721, %r28564;
	mov.u32 	%r28722, %r28564;
	mov.u32 	%r28723, %r28564;
	mov.u32 	%r28724, %r28564;
	mov.u32 	%r28725, %r28564;
	mov.u32 	%r28726, %r28564;
	mov.u32 	%r28727, %r28564;
	mov.u32 	%r28728, %r28564;
	mov.u32 	%r28729, %r28564;
	mov.u32 	%r28730, %r28564;
	mov.u32 	%r28731, %r28564;
	mov.u32 	%r28732, %r28564;
	mov.u32 	%r28733, %r28564;
	mov.u32 	%r28734, %r28564;
	mov.u32 	%r28735, %r28564;
	mov.u32 	%r28736, %r28564;
	mov.u32 	%r28737, %r28564;
	mov.u32 	%r28738, %r28564;
	mov.u32 	%r28739, %r28564;
	mov.u32 	%r28740, %r28564;
	mov.u32 	%r28741, %r28564;
	mov.u32 	%r28742, %r28564;
	mov.u32 	%r28743, %r28564;
	mov.u32 	%r28744, %r28564;
	mov.u32 	%r28745, %r28564;
	mov.u32 	%r28746, %r28564;
	mov.u32 	%r28747, %r28564;
	mov.u32 	%r28748, %r28564;
	mov.u32 	%r28749, %r28564;
	mov.u32 	%r28750, %r28564;
	mov.u32 	%r28751, %r28564;
	mov.u32 	%r28752, %r28564;
	mov.u32 	%r28753, %r28564;
	mov.u32 	%r28754, %r28564;
	mov.u32 	%r28755, %r28564;
	mov.u32 	%r28756, %r28564;
	mov.u32 	%r28757, %r28564;
	mov.u32 	%r28758, %r28564;
	mov.u32 	%r28759, %r28564;
	mov.u32 	%r28760, %r28564;
	mov.u32 	%r28761, %r28564;
	mov.u32 	%r28762, %r28564;
	mov.u32 	%r28763, %r28564;
	mov.u32 	%r28764, %r28564;
	mov.u32 	%r28765, %r28564;
	mov.u32 	%r28766, %r28564;
	mov.u32 	%r28767, %r28564;
	mov.u32 	%r28768, %r28564;
	mov.u32 	%r28769, %r28564;
	mov.u32 	%r28770, %r28564;
	mov.u32 	%r28771, %r28564;
	mov.u32 	%r28772, %r28564;
	mov.u32 	%r28773, %r28564;
	mov.u32 	%r28774, %r28564;
	mov.u32 	%r28775, %r28564;
	mov.u32 	%r28776, %r28564;
	mov.u32 	%r28777, %r28564;
	mov.u32 	%r28778, %r28564;
	mov.u32 	%r28779, %r28564;
	mov.u32 	%r28780, %r28564;
	mov.u32 	%r28781, %r28564;
	mov.u32 	%r28782, %r28564;
	mov.u32 	%r28783, %r28564;
	mov.u32 	%r28784, %r28564;
	mov.u32 	%r28785, %r28564;
	mov.u32 	%r28786, %r28564;
	mov.u32 	%r28787, %r28564;
	mov.u32 	%r28788, %r28564;
	mov.u32 	%r28789, %r28564;
	mov.u32 	%r28790, %r28564;
	mov.u32 	%r28791, %r28564;
	mov.u32 	%r28792, %r28564;
	mov.u32 	%r28793, %r28564;
	mov.u32 	%r28794, %r28564;
	mov.u32 	%r28795, %r28564;
	mov.u32 	%r28796, %r28564;
	mov.u32 	%r28797, %r28564;
	mov.u32 	%r28798, %r28564;
	mov.u32 	%r28799, %r28564;
	mov.u32 	%r28800, %r28564;
	mov.u32 	%r28801, %r28564;
	mov.u32 	%r28802, %r28564;
	mov.u32 	%r28803, %r28564;
	mov.u32 	%r28804, %r28564;
	mov.u32 	%r28805, %r28564;
	mov.u32 	%r28806, %r28564;
	mov.u32 	%r28807, %r28564;
	mov.u32 	%r28808, %r28564;
	mov.u32 	%r28809, %r28564;
	mov.u32 	%r28810, %r28564;
	mov.u32 	%r28811, %r28564;
	mov.u32 	%r28812, %r28564;
	mov.u32 	%r28813, %r28564;
	mov.u32 	%r28814, %r28564;
	mov.u32 	%r28815, %r28564;
	mov.u32 	%r28816, %r28564;
	mov.u32 	%r28817, %r28564;
	mov.u32 	%r28818, %r28564;
	mov.u32 	%r28819, %r28564;
	mov.u32 	%r28820, %r28564;
	mov.u32 	%r28821, %r28564;
	mov.u32 	%r28822, %r28564;
	mov.u32 	%r28823, %r28564;
	mov.u32 	%r28824, %r28564;
	mov.u32 	%r28825, %r28564;
	mov.u32 	%r28826, %r28564;
	mov.u32 	%r28827, %r28564;
	mov.u32 	%r28828, %r28564;
	mov.u32 	%r28829, %r28564;
	mov.u32 	%r28830, %r28564;
	mov.u32 	%r28831, %r28564;
	mov.u32 	%r28832, %r28564;
	mov.u32 	%r28833, %r28564;
	mov.u32 	%r28834, %r28564;
	mov.u32 	%r28835, %r28564;
	mov.u32 	%r28836, %r28564;
	mov.u32 	%r28837, %r28564;
	mov.u32 	%r28838, %r28564;
	mov.u32 	%r28839, %r28564;
	mov.u32 	%r28840, %r28564;
	mov.u32 	%r28841, %r28564;
	mov.u32 	%r28842, %r28564;
	mov.u32 	%r28843, %r28564;
	mov.u32 	%r28844, %r28564;
	mov.u32 	%r28845, %r28564;
	mov.u32 	%r28846, %r28564;
	mov.u32 	%r28847, %r28564;
	mov.u32 	%r28848, %r28564;
	mov.u32 	%r28849, %r28564;
	mov.u32 	%r28850, %r28564;
	mov.u32 	%r28851, %r28564;
	mov.u32 	%r28852, %r28564;
	mov.u32 	%r28853, %r28564;
	mov.u32 	%r28854, %r28564;
	mov.u32 	%r28855, %r28564;
	mov.u32 	%r28856, %r28564;
	mov.u32 	%r28857, %r28564;
	mov.u32 	%r28858, %r28564;
	mov.u32 	%r28859, %r28564;
	mov.u32 	%r28860, %r28564;
	mov.u32 	%r28861, %r28564;
	mov.u32 	%r28862, %r28564;
	mov.u32 	%r28863, %r28564;
	mov.u32 	%r28864, %r28564;
	mov.u32 	%r28865, %r28564;
	mov.u32 	%r28866, %r28564;
	mov.u32 	%r28867, %r28564;
	mov.u32 	%r28868, %r28564;
	mov.u32 	%r28869, %r28564;
	mov.u32 	%r28870, %r28564;
	mov.u32 	%r28871, %r28564;
	mov.u32 	%r28872, %r28564;
	mov.u32 	%r28873, %r28564;
	mov.u32 	%r28874, %r28564;
	mov.u32 	%r28875, %r28564;
	mov.u32 	%r28876, %r28564;
	mov.u32 	%r28877, %r28564;
	mov.u32 	%r28878, %r28564;
	mov.u32 	%r28879, %r28564;
	mov.u32 	%r28880, %r28564;
	mov.u32 	%r28881, %r28564;
	mov.u32 	%r28882, %r28564;
	mov.u32 	%r28883, %r28564;
	mov.u32 	%r28884, %r28564;
	mov.u32 	%r28885, %r28564;
	mov.u32 	%r28886, %r28564;
	mov.u32 	%r28887, %r28564;
	mov.u32 	%r28888, %r28564;
	mov.u32 	%r28889, %r28564;
	mov.u32 	%r28890, %r28564;
	mov.u32 	%r28891, %r28564;
	mov.u32 	%r28892, %r28564;
	mov.u32 	%r28893, %r28564;
	mov.u32 	%r28894, %r28564;
	mov.u32 	%r28895, %r28564;
	mov.u32 	%r28896, %r28564;
	mov.u32 	%r28897, %r28564;
	mov.u32 	%r28898, %r28564;
	mov.u32 	%r28899, %r28564;
	mov.u32 	%r28900, %r28564;
	mov.u32 	%r28901, %r28564;
	mov.u32 	%r28902, %r28564;
	mov.u32 	%r28903, %r28564;
	mov.u32 	%r28904, %r28564;
	mov.u32 	%r28905, %r28564;
	mov.u32 	%r28906, %r28564;
	mov.u32 	%r28907, %r28564;
	mov.u32 	%r28908, %r28564;
	mov.u32 	%r28909, %r28564;
	mov.u32 	%r28910, %r28564;
	mov.u32 	%r28911, %r28564;
	mov.u32 	%r28912, %r28564;
	mov.u32 	%r28913, %r28564;
	mov.u32 	%r28914, %r28564;
	mov.u32 	%r28915, %r28564;
	mov.u32 	%r28916, %r28564;
	mov.u32 	%r28917, %r28564;
	mov.u32 	%r28918, %r28564;
	mov.u32 	%r28919, %r28564;
	mov.u32 	%r28920, %r28564;
	mov.u32 	%r28921, %r28564;
	mov.u32 	%r28922, %r28564;
	mov.u32 	%r28923, %r28564;
	mov.u32 	%r28924, %r28564;
	mov.u32 	%r28925, %r28564;
	mov.u32 	%r28926, %r28564;
	mov.u32 	%r28927, %r28564;
	mov.u32 	%r28928, %r28564;
	mov.u32 	%r28929, %r28564;
	mov.u32 	%r28930, %r28564;
	mov.u32 	%r28931, %r28564;
	mov.u32 	%r28932, %r28564;
	mov.u32 	%r28933, %r28564;
	mov.u32 	%r28934, %r28564;
	mov.u32 	%r28935, %r28564;
	mov.u32 	%r28936, %r28564;
	mov.u32 	%r28937, %r28564;
	mov.u32 	%r28938, %r28564;
	mov.u32 	%r28939, %r28564;
	mov.u32 	%r28940, %r28564;
	mov.u32 	%r28941, %r28564;
	mov.u32 	%r28942, %r28564;
	mov.u32 	%r28943, %r28564;
	mov.u32 	%r28944, %r28564;
	mov.u32 	%r28945, %r28564;
	mov.u32 	%r28946, %r28564;
	mov.u32 	%r28947, %r28564;
	mov.u32 	%r28948, %r28564;
	mov.u32 	%r28949, %r28564;
	mov.u32 	%r28950, %r28564;
	mov.u32 	%r28951, %r28564;
	mov.u32 	%r28952, %r28564;
	mov.u32 	%r28953, %r28564;
	mov.u32 	%r28954, %r28564;
	mov.u32 	%r28955, %r28564;
	mov.u32 	%r28956, %r28564;
	mov.u32 	%r28957, %r28564;
	mov.u32 	%r28958, %r28564;
	mov.u32 	%r28959, %r28564;
	mov.u32 	%r28960, %r28564;
	mov.u32 	%r28961, %r28564;
	mov.u32 	%r28962, %r28564;
	mov.u32 	%r28963, %r28564;
	mov.u32 	%r28964, %r28564;
	mov.u32 	%r28965, %r28564;
	mov.u32 	%r28966, %r28564;
	mov.u32 	%r28967, %r28564;
	mov.u32 	%r28968, %r28564;
	mov.u32 	%r28969, %r28564;
	mov.u32 	%r28970, %r28564;
	mov.u32 	%r28971, %r28564;
	mov.u32 	%r28972, %r28564;
	mov.u32 	%r28973, %r28564;
	mov.u32 	%r28974, %r28564;
	mov.u32 	%r28975, %r28564;
	mov.u32 	%r28976, %r28564;
	mov.u32 	%r28977, %r28564;
	mov.u32 	%r28978, %r28564;
	mov.u32 	%r28979, %r28564;
	mov.u32 	%r28980, %r28564;
	mov.u32 	%r28981, %r28564;
	mov.u32 	%r28982, %r28564;
	mov.u32 	%r28983, %r28564;
	mov.u32 	%r28984, %r28564;
	mov.u32 	%r28985, %r28564;
	mov.u32 	%r28986, %r28564;
	mov.u32 	%r28987, %r28564;
	mov.u32 	%r28988, %r28564;
	mov.u32 	%r28989, %r28564;
	mov.u32 	%r28990, %r28564;
	mov.u32 	%r28991, %r28564;
	mov.u32 	%r28992, %r28564;
	mov.u32 	%r28993, %r28564;
	mov.u32 	%r28994, %r28564;
	mov.u32 	%r28995, %r28564;
	mov.u32 	%r28996, %r28564;
	mov.u32 	%r28997, %r28564;
	mov.u32 	%r28998, %r28564;
	mov.u32 	%r28999, %r28564;
	mov.u32 	%r29000, %r28564;
	mov.u32 	%r29001, %r28564;
	mov.u32 	%r29002, %r28564;
	mov.u32 	%r29003, %r28564;
	mov.u32 	%r29004, %r28564;
	mov.u32 	%r29005, %r28564;
	mov.u32 	%r29006, %r28564;
	mov.u32 	%r29007, %r28564;
	mov.u32 	%r29008, %r28564;
	mov.u32 	%r29009, %r28564;
	mov.u32 	%r29010, %r28564;
	mov.u32 	%r29011, %r28564;
	mov.u32 	%r29012, %r28564;
	mov.u32 	%r29013, %r28564;
	mov.u32 	%r29014, %r28564;
	mov.u32 	%r29015, %r28564;
	mov.u32 	%r29016, %r28564;
	mov.u32 	%r29017, %r28564;
	mov.u32 	%r29018, %r28564;
	mov.u32 	%r29019, %r28564;
	mov.u32 	%r29020, %r28564;
	mov.u32 	%r29021, %r28564;
	mov.u32 	%r29022, %r28564;
	mov.u32 	%r29023, %r28564;
	mov.u32 	%r29024, %r28564;
	mov.u32 	%r29025, %r28564;
	mov.u32 	%r29026, %r28564;
	mov.u32 	%r29027, %r28564;
	mov.u32 	%r29028, %r28564;
	mov.u32 	%r29029, %r28564;
	mov.u32 	%r29030, %r28564;
	mov.u32 	%r29031, %r28564;
	mov.u32 	%r29032, %r28564;
	mov.u32 	%r29033, %r28564;
	mov.u32 	%r29034, %r28564;
	mov.u32 	%r29035, %r28564;
	mov.u32 	%r29036, %r28564;
	mov.u32 	%r29037, %r28564;
	mov.u32 	%r29038, %r28564;
	mov.u32 	%r29039, %r28564;
	mov.u32 	%r29040, %r28564;
	mov.u32 	%r29041, %r28564;
	mov.u32 	%r29042, %r28564;
	mov.u32 	%r29043, %r28564;
	mov.u32 	%r29044, %r28564;
	mov.u32 	%r29045, %r28564;
	mov.u32 	%r29046, %r28564;
	mov.u32 	%r29047, %r28564;
	mov.u32 	%r29048, %r28564;
	mov.u32 	%r29049, %r28564;
	mov.u32 	%r29050, %r28564;
	mov.u32 	%r29051, %r28564;
	mov.u32 	%r29052, %r28564;
	mov.u32 	%r29053, %r28564;
	mov.u32 	%r29054, %r28564;
	mov.u32 	%r29055, %r28564;
	mov.u32 	%r29056, %r28564;
	mov.u32 	%r29057, %r28564;
	mov.u32 	%r29058, %r28564;
	mov.u32 	%r29059, %r28564;
	mov.u32 	%r29060, %r28564;
	mov.u32 	%r29061, %r28564;
	mov.u32 	%r29062, %r28564;
	mov.u32 	%r29063, %r28564;
	mov.u32 	%r29064, %r28564;
	mov.u32 	%r29065, %r28564;
	mov.u32 	%r29066, %r28564;
	mov.u32 	%r29067, %r28564;
	mov.u32 	%r29068, %r28564;
	mov.u32 	%r29069, %r28564;
	mov.u32 	%r29070, %r28564;
	mov.u32 	%r29071, %r28564;
	mov.u32 	%r29072, %r28564;
	mov.u32 	%r29073, %r28564;
	mov.u32 	%r29074, %r28564;
	mov.u32 	%r29075, %r28564;
	mov.u32 	%r29076, %r28564;
	mov.u32 	%r29077, %r28564;
	mov.u32 	%r29078, %r28564;
	mov.u32 	%r29079, %r28564;
	mov.u32 	%r29080, %r28564;
	mov.u32 	%r29081, %r28564;
	mov.u32 	%r29082, %r28564;
	mov.u32 	%r29083, %r28564;
	mov.u32 	%r29084, %r28564;
	mov.u32 	%r29085, %r28564;
	mov.u32 	%r29086, %r28564;
	mov.u32 	%r29087, %r28564;
	mov.u32 	%r29088, %r28564;
	mov.u32 	%r29089, %r28564;
	mov.u32 	%r29090, %r28564;
	mov.u32 	%r29091, %r28564;
	mov.u32 	%r29092, %r28564;
	mov.u32 	%r29093, %r28564;
	mov.u32 	%r29094, %r28564;
	mov.u32 	%r29095, %r28564;
	mov.u32 	%r29096, %r28564;
	mov.u32 	%r29097, %r28564;
	mov.u32 	%r29098, %r28564;
	mov.u32 	%r29099, %r28564;
	mov.u32 	%r29100, %r28564;
	mov.u32 	%r29101, %r28564;
	mov.u32 	%r29102, %r28564;
	mov.u32 	%r29103, %r28564;
	mov.u32 	%r29104, %r28564;
	mov.u32 	%r29105, %r28564;
	mov.u32 	%r29106, %r28564;
	mov.u32 	%r29107, %r28564;
	mov.u32 	%r29108, %r28564;
	mov.u32 	%r29109, %r28564;
	mov.u32 	%r29110, %r28564;
	mov.u32 	%r29111, %r28564;
	mov.u32 	%r29112, %r28564;
	mov.u32 	%r29113, %r28564;
	mov.u32 	%r29114, %r28564;
	mov.u32 	%r29115, %r28564;
	mov.u32 	%r29116, %r28564;
	mov.u32 	%r29117, %r28564;
	mov.u32 	%r29118, %r28564;
	mov.u32 	%r29119, %r28564;
	mov.u32 	%r29120, %r28564;
	mov.u32 	%r29121, %r28564;
	mov.u32 	%r29122, %r28564;
	mov.u32 	%r29123, %r28564;
	mov.u32 	%r29124, %r28564;
	mov.u32 	%r29125, %r28564;
	mov.u32 	%r29126, %r28564;
	mov.u32 	%r29127, %r28564;
	mov.u32 	%r29128, %r28564;
	mov.u32 	%r29129, %r28564;
	mov.u32 	%r29130, %r28564;
	mov.u32 	%r29131, %r28564;
	mov.u32 	%r29132, %r28564;
	mov.u32 	%r29133, %r28564;
	mov.u32 	%r29134, %r28564;
	mov.u32 	%r29135, %r28564;
	mov.u32 	%r29136, %r28564;
	mov.u32 	%r29137, %r28564;
	mov.u32 	%r29138, %r28564;
	mov.u32 	%r29139, %r28564;
	mov.u32 	%r29140, %r28564;
	mov.u32 	%r29141, %r28564;
	mov.u32 	%r29142, %r28564;
	mov.u32 	%r29143, %r28564;
	mov.u32 	%r29144, %r28564;
	mov.u32 	%r29145, %r28564;
	mov.u32 	%r29146, %r28564;
	mov.u32 	%r29147, %r28564;
	mov.u32 	%r29148, %r28564;
	mov.u32 	%r29149, %r28564;
	mov.u32 	%r29150, %r28564;
	mov.u32 	%r29151, %r28564;
	mov.u32 	%r29152, %r28564;
	mov.u32 	%r29153, %r28564;
	mov.u32 	%r29154, %r28564;
	mov.u32 	%r29155, %r28564;
	mov.u32 	%r29156, %r28564;
	mov.u32 	%r29157, %r28564;
	mov.u32 	%r29158, %r28564;
	mov.u32 	%r29159, %r28564;
	mov.u32 	%r29160, %r28564;
	mov.u32 	%r29161, %r28564;
	mov.u32 	%r29162, %r28564;
	mov.u32 	%r29163, %r28564;
	mov.u32 	%r29164, %r28564;
	mov.u32 	%r29165, %r28564;
	mov.u32 	%r29166, %r28564;
	mov.u32 	%r29167, %r28564;
	mov.u32 	%r29168, %r28564;
	mov.u32 	%r29169, %r28564;
	mov.u32 	%r29170, %r28564;
	mov.u32 	%r29171, %r28564;
	mov.u32 	%r29172, %r28564;
	mov.u32 	%r29173, %r28564;
	mov.u32 	%r29174, %r28564;
	mov.u32 	%r29175, %r28564;
	mov.u32 	%r29176, %r28564;
	mov.u32 	%r29177, %r28564;
	mov.u32 	%r29178, %r28564;
	mov.u32 	%r29179, %r28564;
	mov.u32 	%r29180, %r28564;
	mov.u32 	%r29181, %r28564;
	mov.u32 	%r29182, %r28564;
	mov.u32 	%r29183, %r28564;
	mov.u32 	%r29184, %r28564;
	mov.u32 	%r29185, %r28564;
	mov.u32 	%r29186, %r28564;
	mov.u32 	%r29187, %r28564;
	mov.u32 	%r29188, %r28564;
	mov.u32 	%r29189, %r28564;
	mov.u32 	%r29190, %r28564;
	mov.u32 	%r29191, %r28564;
	mov.u32 	%r29192, %r28564;
	mov.u32 	%r29193, %r28564;
	mov.u32 	%r29194, %r28564;
	mov.u32 	%r29195, %r28564;
	mov.u32 	%r29196, %r28564;
	mov.u32 	%r29197, %r28564;
	mov.u32 	%r29198, %r28564;
	mov.u32 	%r29199, %r28564;
	mov.u32 	%r29200, %r28564;
	mov.u32 	%r29201, %r28564;
	mov.u32 	%r29202, %r28564;
	mov.u32 	%r29203, %r28564;
	mov.u32 	%r29204, %r28564;
	mov.u32 	%r29205, %r28564;
	mov.u32 	%r29206, %r28564;
	mov.u32 	%r29207, %r28564;
	mov.u32 	%r29208, %r28564;
	mov.u32 	%r29209, %r28564;
	mov.u32 	%r29210, %r28564;
	mov.u32 	%r29211, %r28564;
	mov.u32 	%r29212, %r28564;
	mov.u32 	%r29213, %r28564;
	mov.u32 	%r29214, %r28564;
	mov.u32 	%r29215, %r28564;
	mov.u32 	%r29216, %r28564;
	mov.u32 	%r29217, %r28564;
	mov.u32 	%r29218, %r28564;
	mov.u32 	%r29219, %r28564;
	mov.u32 	%r29220, %r28564;
	mov.u32 	%r29221, %r28564;
	mov.u32 	%r29222, %r28564;
	mov.u32 	%r29223, %r28564;
	mov.u32 	%r29224, %r28564;
	mov.u32 	%r29225, %r28564;
	mov.u32 	%r29226, %r28564;
	mov.u32 	%r29227, %r28564;
	mov.u32 	%r29228, %r28564;
	mov.u32 	%r29229, %r28564;
	mov.u32 	%r29230, %r28564;
	mov.u32 	%r29231, %r28564;
	mov.u32 	%r29232, %r28564;
	mov.u32 	%r29233, %r28564;
	mov.u32 	%r29234, %r28564;
	mov.u32 	%r29235, %r28564;
	mov.u32 	%r29236, %r28564;
	mov.u32 	%r29237, %r28564;
	mov.u32 	%r29238, %r28564;
	mov.u32 	%r29239, %r28564;
	mov.u32 	%r29240, %r28564;
	mov.u32 	%r29241, %r28564;
	mov.u32 	%r29242, %r28564;
	mov.u32 	%r29243, %r28564;
	mov.u32 	%r29244, %r28564;
	mov.u32 	%r29245, %r28564;
	mov.u32 	%r29246, %r28564;
	mov.u32 	%r29247, %r28564;
	mov.u32 	%r29248, %r28564;
	mov.u32 	%r29249, %r28564;
	mov.u32 	%r29250, %r28564;
	mov.u32 	%r29251, %r28564;
	mov.u32 	%r29252, %r28564;
	mov.u32 	%r29253, %r28564;
	mov.u32 	%r29254, %r28564;
	mov.u32 	%r29255, %r28564;
	mov.u32 	%r29256, %r28564;
	mov.u32 	%r29257, %r28564;
	mov.u32 	%r29258, %r28564;
	mov.u32 	%r29259, %r28564;
	mov.u32 	%r29260, %r28564;
	mov.u32 	%r29261, %r28564;
	mov.u32 	%r29262, %r28564;
	mov.u32 	%r29263, %r28564;
	mov.u32 	%r29264, %r28564;
	mov.u32 	%r29265, %r28564;
	mov.u32 	%r29266, %r28564;
	mov.u32 	%r29267, %r28564;
	mov.u32 	%r29268, %r28564;
	mov.u32 	%r29269, %r28564;
	mov.u32 	%r29270, %r28564;
	mov.u32 	%r29271, %r28564;
	mov.u32 	%r29272, %r28564;
	mov.u32 	%r29273, %r28564;
	mov.u32 	%r29274, %r28564;
	mov.u32 	%r29275, %r28564;
	mov.u32 	%r29276, %r28564;
	mov.u32 	%r29277, %r28564;
	mov.u32 	%r29278, %r28564;
	mov.u32 	%r29279, %r28564;
	mov.u32 	%r29280, %r28564;
	mov.u32 	%r29281, %r28564;
	mov.u32 	%r29282, %r28564;
	mov.u32 	%r29283, %r28564;
	mov.u32 	%r29284, %r28564;
	mov.u32 	%r29285, %r28564;
	mov.u32 	%r29286, %r28564;
	mov.u32 	%r29287, %r28564;
	mov.u32 	%r29288, %r28564;
	mov.u32 	%r29289, %r28564;
	mov.u32 	%r29290, %r28564;
	mov.u32 	%r29291, %r28564;
	mov.u32 	%r29292, %r28564;
	mov.u32 	%r29293, %r28564;
	mov.u32 	%r29294, %r28564;
	mov.u32 	%r29295, %r28564;
	mov.u32 	%r29296, %r28564;
	mov.u32 	%r29297, %r28564;
	mov.u32 	%r29298, %r28564;
	mov.u32 	%r29299, %r28564;
	mov.u32 	%r29300, %r28564;
	mov.u32 	%r29301, %r28564;
	mov.u32 	%r29302, %r28564;
	mov.u32 	%r29303, %r28564;
	mov.u32 	%r29304, %r28564;
	mov.u32 	%r29305, %r28564;
	mov.u32 	%r29306, %r28564;
	mov.u32 	%r29307, %r28564;
	mov.u32 	%r29308, %r28564;
	mov.u32 	%r29309, %r28564;
	mov.u32 	%r29310, %r28564;
	mov.u32 	%r29311, %r28564;
	mov.u32 	%r29312, %r28564;
	mov.u32 	%r29313, %r28564;
	mov.u32 	%r29314, %r28564;
	mov.u32 	%r29315, %r28564;
	mov.u32 	%r29316, %r28564;
	mov.u32 	%r29317, %r28564;
	mov.u32 	%r29318, %r28564;
	mov.u32 	%r29319, %r28564;
	mov.u32 	%r29320, %r28564;
	mov.u32 	%r29321, %r28564;
	mov.u32 	%r29322, %r28564;
	mov.u32 	%r29323, %r28564;
	mov.u32 	%r29324, %r28564;
	mov.u32 	%r29325, %r28564;
	mov.u32 	%r29326, %r28564;
	mov.u32 	%r29327, %r28564;
	mov.u32 	%r29328, %r28564;
	mov.u32 	%r29329, %r28564;
	mov.u32 	%r29330, %r28564;
	mov.u32 	%r29331, %r28564;
	mov.u32 	%r27217, %r28564;
$L__BB3_14:
	ld.param.u32 	%r26402, [fused_batch_pir_kernel_8_param_4];
	add.s32 	%r5242, %r27217, %r5241;
	add.s32 	%r5247, %r5246, %r5242;
	setp.ge.s32 	%p12, %r5247, %r26402;
	mov.b32 	%r27224, 0;
	mov.u32 	%r27225, %r27224;
	mov.u32 	%r27226, %r27224;
	mov.u32 	%r27227, %r27224;
	@%p12 bra 	$L__BB3_28;
	ld.param.u64 	%rd334, [fused_batch_pir_kernel_8_param_1];
	cvta.to.global.u64 	%rd18, %rd334;
	ld.global.u8 	%rs160, [%rd18+17];
	max.u16 	%rs161, %rs160, 11;
	cvt.u32.u16 	%r27223, %rs161;
	add.s32 	%r5248, %r27223, -11;
	ld.shared.v4.u32 	{%r27227, %r27226, %r27225, %r27224}, [s_mem+98688];
	ld.shared.u8 	%rs379, [s_mem+98704];
	cvt.u32.u16 	%r837, %rs160;
	setp.ge.u32 	%p13, %r5248, %r837;
	@%p13 bra 	$L__BB3_20;
	ld.param.u64 	%rd335, [fused_batch_pir_kernel_8_param_1];
	sub.s32 	%r27222, %r837, %r27223;
	add.s32 	%r5249, %r27223, -11;
	cvt.u64.u32 	%rd19, %r5249;
	cvta.to.global.u64 	%rd20, %rd335;
	add.s64 	%rd480, %rd20, %rd19;
	mul.wide.u32 	%rd21, %r5249, 16;
	add.s64 	%rd22, %rd20, %rd21;
	add.s64 	%rd479, %rd22, 32;
	mov.u16 	%rs380, %rs379;
$L__BB3_17:
	ld.const.u32 	%r5250, [CHACHA_CONSTANTS];
	add.s32 	%r5251, %r5250, %r27227;
	shf.l.wrap.b32 	%r5252, %r5251, %r5251, 16;
	add.s32 	%r5253, %r27227, %r5252;
	xor.b32  	%r5254, %r27227, %r5253;
	shf.l.wrap.b32 	%r5255, %r5254, %r5254, 12;
	add.s32 	%r5256, %r5251, %r5255;
	xor.b32  	%r5257, %r5252, %r5256;
	shf.l.wrap.b32 	%r5258, %r5257, %r5257, 8;
	add.s32 	%r5259, %r5253, %r5258;
	xor.b32  	%r5260, %r5255, %r5259;
	shf.l.wrap.b32 	%r5261, %r5260, %r5260, 7;
	ld.const.u32 	%r5262, [CHACHA_CONSTANTS+4];
	add.s32 	%r5263, %r5262, %r27226;
	shf.l.wrap.b32 	%r5264, %r5263, %r5263, 16;
	add.s32 	%r5265, %r27226, %r5264;
	xor.b32  	%r5266, %r27226, %r5265;
	shf.l.wrap.b32 	%r5267, %r5266, %r5266, 12;
	add.s32 	%r5268, %r5263, %r5267;
	xor.b32  	%r5269, %r5264, %r5268;
	shf.l.wrap.b32 	%r5270, %r5269, %r5269, 8;
	add.s32 	%r5271, %r5265, %r5270;
	xor.b32  	%r5272, %r5267, %r5271;
	shf.l.wrap.b32 	%r5273, %r5272, %r5272, 7;
	ld.const.u32 	%r5274, [CHACHA_CONSTANTS+8];
	add.s32 	%r5275, %r5274, %r27225;
	shf.l.wrap.b32 	%r5276, %r5275, %r5275, 16;
	add.s32 	%r5277, %r27225, %r5276;
	xor.b32  	%r5278, %r27225, %r5277;
	shf.l.wrap.b32 	%r5279, %r5278, %r5278, 12;
	add.s32 	%r5280, %r5275, %r5279;
	xor.b32  	%r5281, %r5276, %r5280;
	shf.l.wrap.b32 	%r5282, %r5281, %r5281, 8;
	add.s32 	%r5283, %r5277, %r5282;
	xor.b32  	%r5284, %r5279, %r5283;
	shf.l.wrap.b32 	%r5285, %r5284, %r5284, 7;
	ld.const.u32 	%r5286, [CHACHA_CONSTANTS+12];
	add.s32 	%r5287, %r5286, %r27224;
	shf.l.wrap.b32 	%r5288, %r5287, %r5287, 16;
	add.s32 	%r5289, %r27224, %r5288;
	xor.b32  	%r5290, %r27224, %r5289;
	shf.l.wrap.b32 	%r5291, %r5290, %r5290, 12;
	add.s32 	%r5292, %r5287, %r5291;
	xor.b32  	%r5293, %r5288, %r5292;
	shf.l.wrap.b32 	%r5294, %r5293, %r5293, 8;
	add.s32 	%r5295, %r5289, %r5294;
	xor.b32  	%r5296, %r5291, %r5295;
	shf.l.wrap.b32 	%r5297, %r5296, %r5296, 7;
	add.s32 	%r5298, %r5256, %r5273;
	xor.b32  	%r5299, %r5294, %r5298;
	shf.l.wrap.b32 	%r5300, %r5299, %r5299, 16;
	add.s32 	%r5301, %r5283, %r5300;
	xor.b32  	%r5302, %r5273, %r5301;
	shf.l.wrap.b32 	%r5303, %r5302, %r5302, 12;
	add.s32 	%r5304, %r5298, %r5303;
	xor.b32  	%r5305, %r5300, %r5304;
	shf.l.wrap.b32 	%r5306, %r5305, %r5305, 8;
	add.s32 	%r5307, %r5301, %r5306;
	xor.b32  	%r5308, %r5303, %r5307;
	shf.l.wrap.b32 	%r5309, %r5308, %r5308, 7;
	add.s32 	%r5310, %r5268, %r5285;
	xor.b32  	%r5311, %r5258, %r5310;
	shf.l.wrap.b32 	%r5312, %r5311, %r5311, 16;
	add.s32 	%r5313, %r5295, %r5312;
	xor.b32  	%r5314, %r5285, %r5313;
	shf.l.wrap.b32 	%r5315, %r5314, %r5314, 12;
	add.s32 	%r5316, %r5310, %r5315;
	xor.b32  	%r5317, %r5312, %r5316;
	shf.l.wrap.b32 	%r5318, %r5317, %r5317, 8;
	add.s32 	%r5319, %r5313, %r5318;
	xor.b32  	%r5320, %r5315, %r5319;
	shf.l.wrap.b32 	%r5321, %r5320, %r5320, 7;
	add.s32 	%r5322, %r5280, %r5297;
	xor.b32  	%r5323, %r5270, %r5322;
	shf.l.wrap.b32 	%r5324, %r5323, %r5323, 16;
	add.s32 	%r5325, %r5259, %r5324;
	xor.b32  	%r5326, %r5297, %r5325;
	shf.l.wrap.b32 	%r5327, %r5326, %r5326, 12;
	add.s32 	%r5328, %r5322, %r5327;
	xor.b32  	%r5329, %r5324, %r5328;
	shf.l.wrap.b32 	%r5330, %r5329, %r5329, 8;
	add.s32 	%r5331, %r5325, %r5330;
	xor.b32  	%r5332, %r5327, %r5331;
	shf.l.wrap.b32 	%r5333, %r5332, %r5332, 7;
	add.s32 	%r5334, %r5292, %r5261;
	xor.b32  	%r5335, %r5282, %r5334;
	shf.l.wrap.b32 	%r5336, %r5335, %r5335, 16;
	add.s32 	%r5337, %r5271, %r5336;
	xor.b32  	%r5338, %r5261, %r5337;
	shf.l.wrap.b32 	%r5339, %r5338, %r5338, 12;
	add.s32 	%r5340, %r5334, %r5339;
	xor.b32  	%r5341, %r5336, %r5340;
	shf.l.wrap.b32 	%r5342, %r5341, %r5341, 8;
	add.s32 	%r5343, %r5337, %r5342;
	xor.b32  	%r5344, %r5339, %r5343;
	shf.l.wrap.b32 	%r5345, %r5344, %r5344, 7;
	add.s32 	%r5346, %r5304, %r5345;
	xor.b32  	%r5347, %r5318, %r5346;
	shf.l.wrap.b32 	%r5348, %r5347, %r5347, 16;
	add.s32 	%r5349, %r5331, %r5348;
	xor.b32  	%r5350, %r5345, %r5349;
	shf.l.wrap.b32 	%r5351, %r5350, %r5350, 12;
	add.s32 	%r5352, %r5346, %r5351;
	xor.b32  	%r5353, %r5348, %r5352;
	shf.l.wrap.b32 	%r5354, %r5353, %r5353, 8;
	add.s32 	%r5355, %r5349, %r5354;
	xor.b32  	%r5356, %r5351, %r5355;
	shf.l.wrap.b32 	%r5357, %r5356, %r5356, 7;
	add.s32 	%r5358, %r5316, %r5309;
	xor.b32  	%r5359, %r5330, %r5358;
	shf.l.wrap.b32 	%r5360, %r5359, %r5359, 16;
	add.s32 	%r5361, %r5343, %r5360;
	xor.b32  	%r5362, %r5309, %r5361;
	shf.l.wrap.b32 	%r5363, %r5362, %r5362, 12;
	add.s32 	%r5364, %r5358, %r5363;
	xor.b32  	%r5365, %r5360, %r5364;
	shf.l.wrap.b32 	%r5366, %r5365, %r5365, 8;
	add.s32 	%r5367, %r5361, %r5366;
	xor.b32  	%r5368, %r5363, %r5367;
	shf.l.wrap.b32 	%r5369, %r5368, %r5368, 7;
	add.s32 	%r5370, %r5328, %r5321;
	xor.b32  	%r5371, %r5342, %r5370;
	shf.l.wrap.b32 	%r5372, %r5371, %r5371, 16;
	add.s32 	%r5373, %r5307, %r5372;
	xor.b32  	%r5374, %r5321, %r5373;
	shf.l.wrap.b32 	%r5375, %r5374, %r5374, 12;
	add.s32 	%r5376, %r5370, %r5375;
	xor.b32  	%r5377, %r5372, %r5376;
	shf.l.wrap.b32 	%r5378, %r5377, %r5377, 8;
	add.s32 	%r5379, %r5373, %r5378;
	xor.b32  	%r5380, %r5375, %r5379;
	shf.l.wrap.b32 	%r5381, %r5380, %r5380, 7;
	add.s32 	%r5382, %r5340, %r5333;
	xor.b32  	%r5383, %r5306, %r5382;
	shf.l.wrap.b32 	%r5384, %r5383, %r5383, 16;
	add.s32 	%r5385, %r5319, %r5384;
	xor.b32  	%r5386, %r5333, %r5385;
	shf.l.wrap.b32 	%r5387, %r5386, %r5386, 12;
	add.s32 	%r5388, %r5382, %r5387;
	xor.b32  	%r5389, %r5384, %r5388;
	shf.l.wrap.b32 	%r5390, %r5389, %r5389, 8;
	add.s32 	%r5391, %r5385, %r5390;
	xor.b32  	%r5392, %r5387, %r5391;
	shf.l.wrap.b32 	%r5393, %r5392, %r5392, 7;
	add.s32 	%r5394, %r5352, %r5369;
	xor.b32  	%r5395, %r5390, %r5394;
	shf.l.wrap.b32 	%r5396, %r5395, %r5395, 16;
	add.s32 	%r5397, %r5379, %r5396;
	xor.b32  	%r5398, %r5369, %r5397;
	shf.l.wrap.b32 	%r5399, %r5398, %r5398, 12;
	add.s32 	%r5400, %r5394, %r5399;
	xor.b32  	%r5401, %r5396, %r5400;
	shf.l.wrap.b32 	%r5402, %r5401, %r5401, 8;
	add.s32 	%r5403, %r5397, %r5402;
	xor.b32  	%r5404, %r5399, %r5403;
	shf.l.wrap.b32 	%r5405, %r5404, %r5404, 7;
	add.s32 	%r5406, %r5364, %r5381;
	xor.b32  	%r5407, %r5354, %r5406;
	shf.l.wrap.b32 	%r5408, %r5407, %r5407, 16;
	add.s32 	%r5409, %r5391, %r5408;
	xor.b32  	%r5410, %r5381, %r5409;
	shf.l.wrap.b32 	%r5411, %r5410, %r5410, 12;
	add.s32 	%r5412, %r5406, %r5411;
	xor.b32  	%r5413, %r5408, %r5412;
	shf.l.wrap.b32 	%r5414, %r5413, %r5413, 8;
	add.s32 	%r5415, %r5409, %r5414;
	xor.b32  	%r5416, %r5411, %r5415;
	shf.l.wrap.b32 	%r5417, %r5416, %r5416, 7;
	add.s32 	%r5418, %r5376, %r5393;
	xor.b32  	%r5419, %r5366, %r5418;
	shf.l.wrap.b32 	%r5420, %r5419, %r5419, 16;
	add.s32 	%r5421, %r5355, %r5420;
	xor.b32  	%r5422, %r5393, %r5421;
	shf.l.wrap.b32 	%r5423, %r5422, %r5422, 12;
	add.s32 	%r5424, %r5418, %r5423;
	xor.b32  	%r5425, %r5420, %r5424;
	shf.l.wrap.b32 	%r5426, %r5425, %r5425, 8;
	add.s32 	%r5427, %r5421, %r5426;
	xor.b32  	%r5428, %r5423, %r5427;
	shf.l.wrap.b32 	%r5429, %r5428, %r5428, 7;
	add.s32 	%r5430, %r5388, %r5357;
	xor.b32  	%r5431, %r5378, %r5430;
	shf.l.wrap.b32 	%r5432, %r5431, %r5431, 16;
	add.s32 	%r5433, %r5367, %r5432;
	xor.b32  	%r5434, %r5357, %r5433;
	shf.l.wrap.b32 	%r5435, %r5434, %r5434, 12;
	add.s32 	%r5436, %r5430, %r5435;
	xor.b32  	%r5437, %r5432, %r5436;
	shf.l.wrap.b32 	%r5438, %r5437, %r5437, 8;
	add.s32 	%r5439, %r5433, %r5438;
	xor.b32  	%r5440, %r5435, %r5439;
	shf.l.wrap.b32 	%r5441, %r5440, %r5440, 7;
	add.s32 	%r5442, %r5400, %r5441;
	xor.b32  	%r5443, %r5414, %r5442;
	shf.l.wrap.b32 	%r5444, %r5443, %r5443, 16;
	add.s32 	%r5445, %r5427, %r5444;
	xor.b32  	%r5446, %r5441, %r5445;
	shf.l.wrap.b32 	%r5447, %r5446, %r5446, 12;
	add.s32 	%r5448, %r5442, %r5447;
	xor.b32  	%r5449, %r5444, %r5448;
	shf.l.wrap.b32 	%r5450, %r5449, %r5449, 8;
	add.s32 	%r5451, %r5445, %r5450;
	xor.b32  	%r5452, %r5447, %r5451;
	shf.l.wrap.b32 	%r5453, %r5452, %r5452, 7;
	add.s32 	%r5454, %r5412, %r5405;
	xor.b32  	%r5455, %r5426, %r5454;
	shf.l.wrap.b32 	%r5456, %r5455, %r5455, 16;
	add.s32 	%r5457, %r5439, %r5456;
	xor.b32  	%r5458, %r5405, %r5457;
	shf.l.wrap.b32 	%r5459, %r5458, %r5458, 12;
	add.s32 	%r5460, %r5454, %r5459;
	xor.b32  	%r5461, %r5456, %r5460;
	shf.l.wrap.b32 	%r5462, %r5461, %r5461, 8;
	add.s32 	%r5463, %r5457, %r5462;
	xor.b32  	%r5464, %r5459, %r5463;
	shf.l.wrap.b32 	%r5465, %r5464, %r5464, 7;
	add.s32 	%r5466, %r5424, %r5417;
	xor.b32  	%r5467, %r5438, %r5466;
	shf.l.wrap.b32 	%r5468, %r5467, %r5467, 16;
	add.s32 	%r5469, %r5403, %r5468;
	xor.b32  	%r5470, %r5417, %r5469;
	shf.l.wrap.b32 	%r5471, %r5470, %r5470, 12;
	add.s32 	%r5472, %r5466, %r5471;
	xor.b32  	%r5473, %r5468, %r5472;
	shf.l.wrap.b32 	%r5474, %r5473, %r5473, 8;
	add.s32 	%r5475, %r5469, %r5474;
	xor.b32  	%r5476, %r5471, %r5475;
	shf.l.wrap.b32 	%r5477, %r5476, %r5476, 7;
	add.s32 	%r5478, %r5436, %r5429;
	xor.b32  	%r5479, %r5402, %r5478;
	shf.l.wrap.b32 	%r5480, %r5479, %r5479, 16;
	add.s32 	%r5481, %r5415, %r5480;
	xor.b32  	%r5482, %r5429, %r5481;
	shf.l.wrap.b32 	%r5483, %r5482, %r5482, 12;
	add.s32 	%r5484, %r5478, %r5483;
	xor.b32  	%r5485, %r5480, %r5484;
	shf.l.wrap.b32 	%r5486, %r5485, %r5485, 8;
	add.s32 	%r5487, %r5481, %r5486;
	xor.b32  	%r5488, %r5483, %r5487;
	shf.l.wrap.b32 	%r5489, %r5488, %r5488, 7;
	add.s32 	%r5490, %r5448, %r5465;
	xor.b32  	%r5491, %r5486, %r5490;
	shf.l.wrap.b32 	%r5492, %r5491, %r5491, 16;
	add.s32 	%r5493, %r5475, %r5492;
	xor.b32  	%r5494, %r5465, %r5493;
	shf.l.wrap.b32 	%r5495, %r5494, %r5494, 12;
	add.s32 	%r5496, %r5490, %r5495;
	xor.b32  	%r5497, %r5492, %r5496;
	shf.l.wrap.b32 	%r5498, %r5497, %r5497, 8;
	add.s32 	%r5499, %r5493, %r5498;
	xor.b32  	%r5500, %r5495, %r5499;
	shf.l.wrap.b32 	%r5501, %r5500, %r5500, 7;
	add.s32 	%r5502, %r5460, %r5477;
	xor.b32  	%r5503, %r5450, %r5502;
	shf.l.wrap.b32 	%r5504, %r5503, %r5503, 16;
	add.s32 	%r5505, %r5487, %r5504;
	xor.b32  	%r5506, %r5477, %r5505;
	shf.l.wrap.b32 	%r5507, %r5506, %r5506, 12;
	add.s32 	%r5508, %r5502, %r5507;
	xor.b32  	%r5509, %r5504, %r5508;
	shf.l.wrap.b32 	%r5510, %r5509, %r5509, 8;
	add.s32 	%r5511, %r5505, %r5510;
	xor.b32  	%r5512, %r5507, %r5511;
	shf.l.wrap.b32 	%r5513, %r5512, %r5512, 7;
	add.s32 	%r5514, %r5472, %r5489;
	xor.b32  	%r5515, %r5462, %r5514;
	shf.l.wrap.b32 	%r5516, %r5515, %r5515, 16;
	add.s32 	%r5517, %r5451, %r5516;
	xor.b32  	%r5518, %r5489, %r5517;
	shf.l.wrap.b32 	%r5519, %r5518, %r5518, 12;
	add.s32 	%r5520, %r5514, %r5519;
	xor.b32  	%r5521, %r5516, %r5520;
	shf.l.wrap.b32 	%r5522, %r5521, %r5521, 8;
	add.s32 	%r5523, %r5517, %r5522;
	xor.b32  	%r5524, %r5519, %r5523;
	shf.l.wrap.b32 	%r5525, %r5524, %r5524, 7;
	add.s32 	%r5526, %r5484, %r5453;
	xor.b32  	%r5527, %r5474, %r5526;
	shf.l.wrap.b32 	%r5528, %r5527, %r5527, 16;
	add.s32 	%r5529, %r5463, %r5528;
	xor.b32  	%r5530, %r5453, %r5529;
	shf.l.wrap.b32 	%r5531, %r5530, %r5530, 12;
	add.s32 	%r5532, %r5526, %r5531;
	xor.b32  	%r5533, %r5528, %r5532;
	shf.l.wrap.b32 	%r5534, %r5533, %r5533, 8;
	add.s32 	%r5535, %r5529, %r5534;
	xor.b32  	%r5536, %r5531, %r5535;
	shf.l.wrap.b32 	%r5537, %r5536, %r5536, 7;
	add.s32 	%r5538, %r5496, %r5537;
	xor.b32  	%r5539, %r5510, %r5538;
	shf.l.wrap.b32 	%r5540, %r5539, %r5539, 16;
	add.s32 	%r5541, %r5523, %r5540;
	xor.b32  	%r5542, %r5537, %r5541;
	shf.l.wrap.b32 	%r5543, %r5542, %r5542, 12;
	add.s32 	%r5544, %r5538, %r5543;
	xor.b32  	%r5545, %r5540, %r5544;
	shf.l.wrap.b32 	%r5546, %r5545, %r5545, 8;
	add.s32 	%r5547, %r5541, %r5546;
	xor.b32  	%r5548, %r5543, %r5547;
	shf.l.wrap.b32 	%r5549, %r5548, %r5548, 7;
	add.s32 	%r5550, %r5508, %r5501;
	xor.b32  	%r5551, %r5522, %r5550;
	shf.l.wrap.b32 	%r5552, %r5551, %r5551, 16;
	add.s32 	%r5553, %r5535, %r5552;
	xor.b32  	%r5554, %r5501, %r5553;
	shf.l.wrap.b32 	%r5555, %r5554, %r5554, 12;
	add.s32 	%r5556, %r5550, %r5555;
	xor.b32  	%r5557, %r5552, %r5556;
	shf.l.wrap.b32 	%r5558, %r5557, %r5557, 8;
	add.s32 	%r5559, %r5553, %r5558;
	xor.b32  	%r5560, %r5555, %r5559;
	shf.l.wrap.b32 	%r5561, %r5560, %r5560, 7;
	add.s32 	%r5562, %r5520, %r5513;
	xor.b32  	%r5563, %r5534, %r5562;
	shf.l.wrap.b32 	%r5564, %r5563, %r5563, 16;
	add.s32 	%r5565, %r5499, %r5564;
	xor.b32  	%r5566, %r5513, %r5565;
	shf.l.wrap.b32 	%r5567, %r5566, %r5566, 12;
	add.s32 	%r5568, %r5562, %r5567;
	xor.b32  	%r5569, %r5564, %r5568;
	shf.l.wrap.b32 	%r5570, %r5569, %r5569, 8;
	add.s32 	%r5571, %r5565, %r5570;
	xor.b32  	%r5572, %r5567, %r5571;
	shf.l.wrap.b32 	%r5573, %r5572, %r5572, 7;
	add.s32 	%r5574, %r5532, %r5525;
	xor.b32  	%r5575, %r5498, %r5574;
	shf.l.wrap.b32 	%r5576, %r5575, %r5575, 16;
	add.s32 	%r5577, %r5511, %r5576;
	xor.b32  	%r5578, %r5525, %r5577;
	shf.l.wrap.b32 	%r5579, %r5578, %r5578, 12;
	add.s32 	%r5580, %r5574, %r5579;
	xor.b32  	%r5581, %r5576, %r5580;
	shf.l.wrap.b32 	%r5582, %r5581, %r5581, 8;
	add.s32 	%r5583, %r5577, %r5582;
	xor.b32  	%r5584, %r5579, %r5583;
	shf.l.wrap.b32 	%r5585, %r5584, %r5584, 7;
	add.s32 	%r5586, %r5544, %r5561;
	xor.b32  	%r5587, %r5582, %r5586;
	shf.l.wrap.b32 	%r5588, %r5587, %r5587, 16;
	add.s32 	%r5589, %r5571, %r5588;
	xor.b32  	%r5590, %r5561, %r5589;
	shf.l.wrap.b32 	%r5591, %r5590, %r5590, 12;
	add.s32 	%r5592, %r5586, %r5591;
	xor.b32  	%r5593, %r5588, %r5592;
	shf.l.wrap.b32 	%r5594, %r5593, %r5593, 8;
	add.s32 	%r5595, %r5589, %r5594;
	xor.b32  	%r5596, %r5591, %r5595;
	shf.l.wrap.b32 	%r5597, %r5596, %r5596, 7;
	add.s32 	%r5598, %r5556, %r5573;
	xor.b32  	%r5599, %r5546, %r5598;
	shf.l.wrap.b32 	%r5600, %r5599, %r5599, 16;
	add.s32 	%r5601, %r5583, %r5600;
	xor.b32  	%r5602, %r5573, %r5601;
	shf.l.wrap.b32 	%r5603, %r5602, %r5602, 12;
	add.s32 	%r5604, %r5598, %r5603;
	xor.b32  	%r5605, %r5600, %r5604;
	shf.l.wrap.b32 	%r5606, %r5605, %r5605, 8;
	add.s32 	%r5607, %r5601, %r5606;
	xor.b32  	%r5608, %r5603, %r5607;
	shf.l.wrap.b32 	%r5609, %r5608, %r5608, 7;
	add.s32 	%r5610, %r5568, %r5585;
	xor.b32  	%r5611, %r5558, %r5610;
	shf.l.wrap.b32 	%r5612, %r5611, %r5611, 16;
	add.s32 	%r5613, %r5547, %r5612;
	xor.b32  	%r5614, %r5585, %r5613;
	shf.l.wrap.b32 	%r5615, %r5614, %r5614, 12;
	add.s32 	%r5616, %r5610, %r5615;
	xor.b32  	%r5617, %r5612, %r5616;
	shf.l.wrap.b32 	%r5618, %r5617, %r5617, 8;
	add.s32 	%r5619, %r5613, %r5618;
	xor.b32  	%r5620, %r5615, %r5619;
	shf.l.wrap.b32 	%r5621, %r5620, %r5620, 7;
	add.s32 	%r5622, %r5580, %r5549;
	xor.b32  	%r5623, %r5570, %r5622;
	shf.l.wrap.b32 	%r5624, %r5623, %r5623, 16;
	add.s32 	%r5625, %r5559, %r5624;
	xor.b32  	%r5626, %r5549, %r5625;
	shf.l.wrap.b32 	%r5627, %r5626, %r5626, 12;
	add.s32 	%r5628, %r5622, %r5627;
	xor.b32  	%r5629, %r5624, %r5628;
	shf.l.wrap.b32 	%r5630, %r5629, %r5629, 8;
	add.s32 	%r5631, %r5625, %r5630;
	xor.b32  	%r5632, %r5627, %r5631;
	shf.l.wrap.b32 	%r5633, %r5632, %r5632, 7;
	add.s32 	%r27231, %r5250, %r5592;
	add.s32 	%r27230, %r5262, %r5604;
	add.s32 	%r27229, %r5274, %r5616;
	add.s32 	%r27228, %r5286, %r5628;
	add.s32 	%r27232, %r27227, %r5633;
	add.s32 	%r27233, %r27226, %r5597;
	add.s32 	%r27234, %r27225, %r5609;
	add.s32 	%r27235, %r27224, %r5621;
	xor.b32  	%r5634, %r5251, 1;
	shf.l.wrap.b32 	%r5635, %r5251, %r5634, 16;
	add.s32 	%r5636, %r27227, %r5635;
	xor.b32  	%r5637, %r27227, %r5636;
	shf.l.wrap.b32 	%r5638, %r5637, %r5637, 12;
	add.s32 	%r5639, %r5251, %r5638;
	xor.b32  	%r5640, %r5635, %r5639;
	shf.l.wrap.b32 	%r5641, %r5640, %r5640, 8;
	add.s32 	%r5642, %r5636, %r5641;
	xor.b32  	%r5643, %r5638, %r5642;
	shf.l.wrap.b32 	%r5644, %r5643, %r5643, 7;
	add.s32 	%r5645, %r5639, %r5273;
	xor.b32  	%r5646, %r5294, %r5645;
	shf.l.wrap.b32 	%r5647, %r5646, %r5646, 16;
	add.s32 	%r5648, %r5283, %r5647;
	xor.b32  	%r5649, %r5273, %r5648;
	shf.l.wrap.b32 	%r5650, %r5649, %r5649, 12;
	add.s32 	%r5651, %r5645, %r5650;
	xor.b32  	%r5652, %r5647, %r5651;
	shf.l.wrap.b32 	%r5653, %r5652, %r5652, 8;
	add.s32 	%r5654, %r5648, %r5653;
	xor.b32  	%r5655, %r5650, %r5654;
	shf.l.wrap.b32 	%r5656, %r5655, %r5655, 7;
	xor.b32  	%r5657, %r5641, %r5310;
	shf.l.wrap.b32 	%r5658, %r5657, %r5657, 16;
	add.s32 	%r5659, %r5295, %r5658;
	xor.b32  	%r5660, %r5285, %r5659;
	shf.l.wrap.b32 	%r5661, %r5660, %r5660, 12;
	add.s32 	%r5662, %r5310, %r5661;
	xor.b32  	%r5663, %r5658, %r5662;
	shf.l.wrap.b32 	%r5664, %r5663, %r5663, 8;
	add.s32 	%r5665, %r5659, %r5664;
	xor.b32  	%r5666, %r5661, %r5665;
	shf.l.wrap.b32 	%r5667, %r5666, %r5666, 7;
	add.s32 	%r5668, %r5642, %r5324;
	xor.b32  	%r5669, %r5297, %r5668;
	shf.l.wrap.b32 	%r5670, %r5669, %r5669, 12;
	add.s32 	%r5671, %r5322, %r5670;
	xor.b32  	%r5672, %r5324, %r5671;
	shf.l.wrap.b32 	%r5673, %r5672, %r5672, 8;
	add.s32 	%r5674, %r5668, %r5673;
	xor.b32  	%r5675, %r5670, %r5674;
	shf.l.wrap.b32 	%r5676, %r5675, %r5675, 7;
	add.s32 	%r5677, %r5292, %r5644;
	xor.b32  	%r5678, %r5282, %r5677;
	shf.l.wrap.b32 	%r5679, %r5678, %r5678, 16;
	add.s32 	%r5680, %r5271, %r5679;
	xor.b32  	%r5681, %r5644, %r5680;
	shf.l.wrap.b32 	%r5682, %r5681, %r5681, 12;
	add.s32 	%r5683, %r5677, %r5682;
	xor.b32  	%r5684, %r5679, %r5683;
	shf.l.wrap.b32 	%r5685, %r5684, %r5684, 8;
	add.s32 	%r5686, %r5680, %r5685;
	xor.b32  	%r5687, %r5682, %r5686;
	shf.l.wrap.b32 	%r5688, %r5687, %r5687, 7;
	add.s32 	%r5689, %r5651, %r5688;
	xor.b32  	%r5690, %r5664, %r5689;
	shf.l.wrap.b32 	%r5691, %r5690, %r5690, 16;
	add.s32 	%r5692, %r5674, %r5691;
	xor.b32  	%r5693, %r5688, %r5692;
	shf.l.wrap.b32 	%r5694, %r5693, %r5693, 12;
	add.s32 	%r5695, %r5689, %r5694;
	xor.b32  	%r5696, %r5691, %r5695;
	shf.l.wrap.b32 	%r5697, %r5696, %r5696, 8;
	add.s32 	%r5698, %r5692, %r5697;
	xor.b32  	%r5699, %r5694, %r5698;
	shf.l.wrap.b32 	%r5700, %r5699, %r5699, 7;
	add.s32 	%r5701, %r5662, %r5656;
	xor.b32  	%r5702, %r5673, %r5701;
	shf.l.wrap.b32 	%r5703, %r5702, %r5702, 16;
	add.s32 	%r5704, %r5686, %r5703;
	xor.b32  	%r5705, %r5656, %r5704;
	shf.l.wrap.b32 	%r5706, %r5705, %r5705, 12;
	add.s32 	%r5707, %r5701, %r5706;
	xor.b32  	%r5708, %r5703, %r5707;
	shf.l.wrap.b32 	%r5709, %r5708, %r5708, 8;
	add.s32 	%r5710, %r5704, %r5709;
	xor.b32  	%r5711, %r5706, %r5710;
	shf.l.wrap.b32 	%r5712, %r5711, %r5711, 7;
	add.s32 	%r5713, %r5671, %r5667;
	xor.b32  	%r5714, %r5685, %r5713;
	shf.l.wrap.b32 	%r5715, %r5714, %r5714, 16;
	add.s32 	%r5716, %r5654, %r5715;
	xor.b32  	%r5717, %r5667, %r5716;
	shf.l.wrap.b32 	%r5718, %r5717, %r5717, 12;
	add.s32 	%r5719, %r5713, %r5718;
	xor.b32  	%r5720, %r5715, %r5719;
	shf.l.wrap.b32 	%r5721, %r5720, %r5720, 8;
	add.s32 	%r5722, %r5716, %r5721;
	xor.b32  	%r5723, %r5718, %r5722;
	shf.l.wrap.b32 	%r5724, %r5723, %r5723, 7;
	add.s32 	%r5725, %r5683, %r5676;
	xor.b32  	%r5726, %r5653, %r5725;
	shf.l.wrap.b32 	%r5727, %r5726, %r5726, 16;
	add.s32 	%r5728, %r5665, %r5727;
	xor.b32  	%r5729, %r5676, %r5728;
	shf.l.wrap.b32 	%r5730, %r5729, %r5729, 12;
	add.s32 	%r5731, %r5725, %r5730;
	xor.b32  	%r5732, %r5727, %r5731;
	shf.l.wrap.b32 	%r5733, %r5732, %r5732, 8;
	add.s32 	%r5734, %r5728, %r5733;
	xor.b32  	%r5735, %r5730, %r5734;
	shf.l.wrap.b32 	%r5736, %r5735, %r5735, 7;
	add.s32 	%r5737, %r5695, %r5712;
	xor.b32  	%r5738, %r5733, %r5737;
	shf.l.wrap.b32 	%r5739, %r5738, %r5738, 16;
	add.s32 	%r5740, %r5722, %r5739;
	xor.b32  	%r5741, %r5712, %r5740;
	shf.l.wrap.b32 	%r5742, %r5741, %r5741, 12;
	add.s32 	%r5743, %r5737, %r5742;
	xor.b32  	%r5744, %r5739, %r5743;
	shf.l.wrap.b32 	%r5745, %r5744, %r5744, 8;
	add.s32 	%r5746, %r5740, %r5745;
	xor.b32  	%r5747, %r5742, %r5746;
	shf.l.wrap.b32 	%r5748, %r5747, %r5747, 7;
	add.s32 	%r5749, %r5707, %r5724;
	xor.b32  	%r5750, %r5697, %r5749;
	shf.l.wrap.b32 	%r5751, %r5750, %r5750, 16;
	add.s32 	%r5752, %r5734, %r5751;
	xor.b32  	%r5753, %r5724, %r5752;
	shf.l.wrap.b32 	%r5754, %r5753, %r5753, 12;
	add.s32 	%r5755, %r5749, %r5754;
	xor.b32  	%r5756, %r5751, %r5755;
	shf.l.wrap.b32 	%r5757, %r5756, %r5756, 8;
	add.s32 	%r5758, %r5752, %r5757;
	xor.b32  	%r5759, %r5754, %r5758;
	shf.l.wrap.b32 	%r5760, %r5759, %r5759, 7;
	add.s32 	%r5761, %r5719, %r5736;
	xor.b32  	%r5762, %r5709, %r5761;
	shf.l.wrap.b32 	%r5763, %r5762, %r5762, 16;
	add.s32 	%r5764, %r5698, %r5763;
	xor.b32  	%r5765, %r5736, %r5764;
	shf.l.wrap.b32 	%r5766, %r5765, %r5765, 12;
	add.s32 	%r5767, %r5761, %r5766;
	xor.b32  	%r5768, %r5763, %r5767;
	shf.l.wrap.b32 	%r5769, %r5768, %r5768, 8;
	add.s32 	%r5770, %r5764, %r5769;
	xor.b32  	%r5771, %r5766, %r5770;
	shf.l.wrap.b32 	%r5772, %r5771, %r5771, 7;
	add.s32 	%r5773, %r5731, %r5700;
	xor.b32  	%r5774, %r5721, %r5773;
	shf.l.wrap.b32 	%r5775, %r5774, %r5774, 16;
	add.s32 	%r5776, %r5710, %r5775;
	xor.b32  	%r5777, %r5700, %r5776;
	shf.l.wrap.b32 	%r5778, %r5777, %r5777, 12;
	add.s32 	%r5779, %r5773, %r5778;
	xor.b32  	%r5780, %r5775, %r5779;
	shf.l.wrap.b32 	%r5781, %r5780, %r5780, 8;
	add.s32 	%r5782, %r5776, %r5781;
	xor.b32  	%r5783, %r5778, %r5782;
	shf.l.wrap.b32 	%r5784, %r5783, %r5783, 7;
	add.s32 	%r5785, %r5743, %r5784;
	xor.b32  	%r5786, %r5757, %r5785;
	shf.l.wrap.b32 	%r5787, %r5786, %r5786, 16;
	add.s32 	%r5788, %r5770, %r5787;
	xor.b32  	%r5789, %r5784, %r5788;
	shf.l.wrap.b32 	%r5790, %r5789, %r5789, 12;
	add.s32 	%r5791, %r5785, %r5790;
	xor.b32  	%r5792, %r5787, %r5791;
	shf.l.wrap.b32 	%r5793, %r5792, %r5792, 8;
	add.s32 	%r5794, %r5788, %r5793;
	xor.b32  	%r5795, %r5790, %r5794;
	shf.l.wrap.b32 	%r5796, %r5795, %r5795, 7;
	add.s32 	%r5797, %r5755, %r5748;
	xor.b32  	%r5798, %r5769, %r5797;
	shf.l.wrap.b32 	%r5799, %r5798, %r5798, 16;
	add.s32 	%r5800, %r5782, %r5799;
	xor.b32  	%r5801, %r5748, %r5800;
	shf.l.wrap.b32 	%r5802, %r5801, %r5801, 12;
	add.s32 	%r5803, %r5797, %r5802;
	xor.b32  	%r5804, %r5799, %r5803;
	shf.l.wrap.b32 	%r5805, %r5804, %r5804, 8;
	add.s32 	%r5806, %r5800, %r5805;
	xor.b32  	%r5807, %r5802, %r5806;
	shf.l.wrap.b32 	%r5808, %r5807, %r5807, 7;
	add.s32 	%r5809, %r5767, %r5760;
	xor.b32  	%r5810, %r5781, %r5809;
	shf.l.wrap.b32 	%r5811, %r5810, %r5810, 16;
	add.s32 	%r5812, %r5746, %r5811;
	xor.b32  	%r5813, %r5760, %r5812;
	shf.l.wrap.b32 	%r5814, %r5813, %r5813, 12;
	add.s32 	%r5815, %r5809, %r5814;
	xor.b32  	%r5816, %r5811, %r5815;
	shf.l.wrap.b32 	%r5817, %r5816, %r5816, 8;
	add.s32 	%r5818, %r5812, %r5817;
	xor.b32  	%r5819, %r5814, %r5818;
	shf.l.wrap.b32 	%r5820, %r5819, %r5819, 7;
	add.s32 	%r5821, %r5779, %r5772;
	xor.b32  	%r5822, %r5745, %r5821;
	shf.l.wrap.b32 	%r5823, %r5822, %r5822, 16;
	add.s32 	%r5824, %r5758, %r5823;
	xor.b32  	%r5825, %r5772, %r5824;
	shf.l.wrap.b32 	%r5826, %r5825, %r5825, 12;
	add.s32 	%r5827, %r5821, %r5826;
	xor.b32  	%r5828, %r5823, %r5827;
	shf.l.wrap.b32 	%r5829, %r5828, %r5828, 8;
	add.s32 	%r5830, %r5824, %r5829;
	xor.b32  	%r5831, %r5826, %r5830;
	shf.l.wrap.b32 	%r5832, %r5831, %r5831, 7;
	add.s32 	%r5833, %r5791, %r5808;
	xor.b32  	%r5834, %r5829, %r5833;
	shf.l.wrap.b32 	%r5835, %r5834, %r5834, 16;
	add.s32 	%r5836, %r5818, %r5835;
	xor.b32  	%r5837, %r5808, %r5836;
	shf.l.wrap.b32 	%r5838, %r5837, %r5837, 12;
	add.s32 	%r5839, %r5833, %r5838;
	xor.b32  	%r5840, %r5835, %r5839;
	shf.l.wrap.b32 	%r5841, %r5840, %r5840, 8;
	add.s32 	%r5842, %r5836, %r5841;
	xor.b32  	%r5843, %r5838, %r5842;
	shf.l.wrap.b32 	%r5844, %r5843, %r5843, 7;
	add.s32 	%r5845, %r5803, %r5820;
	xor.b32  	%r5846, %r5793, %r5845;
	shf.l.wrap.b32 	%r5847, %r5846, %r5846, 16;
	add.s32 	%r5848, %r5830, %r5847;
	xor.b32  	%r5849, %r5820, %r5848;
	shf.l.wrap.b32 	%r5850, %r5849, %r5849, 12;
	add.s32 	%r5851, %r5845, %r5850;
	xor.b32  	%r5852, %r5847, %r5851;
	shf.l.wrap.b32 	%r5853, %r5852, %r5852, 8;
	add.s32 	%r5854, %r5848, %r5853;
	xor.b32  	%r5855, %r5850, %r5854;
	shf.l.wrap.b32 	%r5856, %r5855, %r5855, 7;
	add.s32 	%r5857, %r5815, %r5832;
	xor.b32  	%r5858, %r5805, %r5857;
	shf.l.wrap.b32 	%r5859, %r5858, %r5858, 16;
	add.s32 	%r5860, %r5794, %r5859;
	xor.b32  	%r5861, %r5832, %r5860;
	shf.l.wrap.b32 	%r5862, %r5861, %r5861, 12;
	add.s32 	%r5863, %r5857, %r5862;
	xor.b32  	%r5864, %r5859, %r5863;
	shf.l.wrap.b32 	%r5865, %r5864, %r5864, 8;
	add.s32 	%r5866, %r5860, %r5865;
	xor.b32  	%r5867, %r5862, %r5866;
	shf.l.wrap.b32 	%r5868, %r5867, %r5867, 7;
	add.s32 	%r5869, %r5827, %r5796;
	xor.b32  	%r5870, %r5817, %r5869;
	shf.l.wrap.b32 	%r5871, %r5870, %r5870, 16;
	add.s32 	%r5872, %r5806, %r5871;
	xor.b32  	%r5873, %r5796, %r5872;
	shf.l.wrap.b32 	%r5874, %r5873, %r5873, 12;
	add.s32 	%r5875, %r5869, %r5874;
	xor.b32  	%r5876, %r5871, %r5875;
	shf.l.wrap.b32 	%r5877, %r5876, %r5876, 8;
	add.s32 	%r5878, %r5872, %r5877;
	xor.b32  	%r5879, %r5874, %r5878;
	shf.l.wrap.b32 	%r5880, %r5879, %r5879, 7;
	add.s32 	%r5881, %r5839, %r5880;
	xor.b32  	%r5882, %r5853, %r5881;
	shf.l.wrap.b32 	%r5883, %r5882, %r5882, 16;
	add.s32 	%r5884, %r5866, %r5883;
	xor.b32  	%r5885, %r5880, %r5884;
	shf.l.wrap.b32 	%r5886, %r5885, %r5885, 12;
	add.s32 	%r5887, %r5881, %r5886;
	xor.b32  	%r5888, %r5883, %r5887;
	shf.l.wrap.b32 	%r5889, %r5888, %r5888, 8;
	add.s32 	%r5890, %r5851, %r5844;
	xor.b32  	%r5891, %r5865, %r5890;
	shf.l.wrap.b32 	%r5892, %r5891, %r5891, 16;
	add.s32 	%r5893, %r5878, %r5892;
	xor.b32  	%r5894, %r5844, %r5893;
	shf.l.wrap.b32 	%r5895, %r5894, %r5894, 12;
	add.s32 	%r5896, %r5890, %r5895;
	xor.b32  	%r5897, %r5892, %r5896;
	shf.l.wrap.b32 	%r5898, %r5897, %r5897, 8;
	add.s32 	%r5899, %r5893, %r5898;
	xor.b32  	%r5900, %r5895, %r5899;
	shf.l.wrap.b32 	%r5901, %r5900, %r5900, 7;
	add.s32 	%r5902, %r5863, %r5856;
	xor.b32  	%r5903, %r5877, %r5902;
	shf.l.wrap.b32 	%r5904, %r5903, %r5903, 16;
	add.s32 	%r5905, %r5842, %r5904;
	xor.b32  	%r5906, %r5856, %r5905;
	shf.l.wrap.b32 	%r5907, %r5906, %r5906, 12;
	add.s32 	%r5908, %r5902, %r5907;
	xor.b32  	%r5909, %r5904, %r5908;
	shf.l.wrap.b32 	%r5910, %r5909, %r5909, 8;
	add.s32 	%r5911, %r5905, %r5910;
	xor.b32  	%r5912, %r5907, %r5911;
	shf.l.wrap.b32 	%r5913, %r5912, %r5912, 7;
	add.s32 	%r5914, %r5875, %r5868;
	xor.b32  	%r5915, %r5841, %r5914;
	shf.l.wrap.b32 	%r5916, %r5915, %r5915, 16;
	add.s32 	%r5917, %r5854, %r5916;
	xor.b32  	%r5918, %r5868, %r5917;
	shf.l.wrap.b32 	%r5919, %r5918, %r5918, 12;
	add.s32 	%r5920, %r5914, %r5919;
	xor.b32  	%r5921, %r5916, %r5920;
	shf.l.wrap.b32 	%r5922, %r5921, %r5921, 8;
	add.s32 	%r5923, %r5917, %r5922;
	add.s32 	%r5924, %r5887, %r5901;
	xor.b32  	%r5925, %r5922, %r5924;
	shf.l.wrap.b32 	%r5926, %r5925, %r5925, 16;
	add.s32 	%r5927, %r5911, %r5926;
	xor.b32  	%r5928, %r5901, %r5927;
	shr.u32 	%r5929, %r5928, 20;
	add.s32 	%r5930, %r5924, %r5929;
	add.s32 	%r5931, %r5896, %r5913;
	xor.b32  	%r5932, %r5889, %r5931;
	shf.l.wrap.b32 	%r5933, %r5932, %r5932, 16;
	add.s32 	%r5934, %r5923, %r5933;
	xor.b32  	%r5935, %r5913, %r5934;
	shr.u32 	%r5936, %r5935, 20;
	add.s32 	%r5937, %r5931, %r5936;
	add.s32 	%r5938, %r5250, %r5930;
	add.s32 	%r5939, %r5262, %r5937;
	add.s32 	%r5940, %r27222, 10;
	mov.u32 	%r5941, %ctaid.x;
	shl.b32 	%r5942, %r5941, 11;
	mov.u32 	%r5943, %tid.x;
	and.b32  	%r5944, %r5943, 31;
	or.b32  	%r5945, %r5942, %r5944;
	shl.b32 	%r5946, %r5943, 3;
	and.b32  	%r5947, %r5946, 7936;
	add.s32 	%r5948, %r27217, %r5947;
	add.s32 	%r5949, %r5945, %r5948;
	shr.u32 	%r5950, %r5949, %r5940;
	and.b32  	%r5951, %r5950, 1;
	setp.eq.b32 	%p14, %r5951, 1;
	selp.b32 	%r5952, %r5939, %r5938, %p14;
	cvt.u16.u32 	%rs162, %r5952;
	and.b16  	%rs379, %rs162, 1;
	and.b16  	%rs163, %rs380, 255;
	setp.ne.s16 	%p15, %rs163, 1;
	@%p15 bra 	$L__BB3_19;
	add.s32 	%r5953, %r27222, 10;
	mov.u32 	%r5954, %ctaid.x;
	shl.b32 	%r5955, %r5954, 11;
	mov.u32 	%r5956, %tid.x;
	and.b32  	%r5957, %r5956, 31;
	or.b32  	%r5958, %r5955, %r5957;
	shl.b32 	%r5959, %r5956, 3;
	and.b32  	%r5960, %r5959, 7936;
	add.s32 	%r5961, %r27217, %r5960;
	add.s32 	%r5962, %r5958, %r5961;
	shr.u32 	%r5963, %r5962, %r5953;
	and.b32  	%r5964, %r5963, 1;
	setp.eq.b32 	%p16, %r5964, 1;
	ld.global.u32 	%r5965, [%rd479+-12];
	selp.b32 	%r5966, %r27232, %r27231, %p16;
	xor.b32  	%r5967, %r5966, %r5965;
	selp.b32 	%r5968, %r27233, %r27230, %p16;
	selp.b32 	%r27231, %r27231, %r5967, %p16;
	selp.b32 	%r27232, %r5967, %r27232, %p16;
	ld.global.u32 	%r5969, [%rd479+-8];
	xor.b32  	%r5970, %r5968, %r5969;
	selp.b32 	%r5971, %r27234, %r27229, %p16;
	selp.b32 	%r27230, %r27230, %r5970, %p16;
	selp.b32 	%r27233, %r5970, %r27233, %p16;
	ld.global.u32 	%r5972, [%rd479+-4];
	xor.b32  	%r5973, %r5971, %r5972;
	selp.b32 	%r5974, %r27235, %r27228, %p16;
	selp.b32 	%r27229, %r27229, %r5973, %p16;
	selp.b32 	%r27234, %r5973, %r27234, %p16;
	ld.global.u32 	%r5975, [%rd479];
	xor.b32  	%r5976, %r5974, %r5975;
	selp.b64 	%rd23, 445, 420, %p16;
	selp.b32 	%r27228, %r27228, %r5976, %p16;
	selp.b32 	%r27235, %r5976, %r27235, %p16;
	add.s64 	%rd24, %rd480, %rd23;
	ld.global.u8 	%rs164, [%rd24];
	xor.b16  	%rs379, %rs164, %rs379;
$L__BB3_19:
	add.s32 	%r5977, %r27222, 10;
	mov.u32 	%r5978, %ctaid.x;
	shl.b32 	%r5979, %r5978, 11;
	mov.u32 	%r5980, %tid.x;
	and.b32  	%r5981, %r5980, 31;
	or.b32  	%r5982, %r5979, %r5981;
	shl.b32 	%r5983, %r5980, 3;
	and.b32  	%r5984, %r5983, 7936;
	add.s32 	%r5985, %r27217, %r5984;
	add.s32 	%r5986, %r5982, %r5985;
	shr.u32 	%r5987, %r5986, %r5977;
	and.b32  	%r5988, %r5987, 1;
	setp.eq.b32 	%p17, %r5988, 1;
	selp.b32 	%r27227, %r27232, %r27231, %p17;
	selp.b32 	%r27226, %r27233, %r27230, %p17;
	selp.b32 	%r27225, %r27234, %r27229, %p17;
	selp.b32 	%r27224, %r27235, %r27228, %p17;
	add.s32 	%r877, %r27223, 1;
	add.s32 	%r5989, %r27223, -10;
	add.s32 	%r27222, %r27222, -1;
	add.s64 	%rd480, %rd480, 1;
	add.s64 	%rd479, %rd479, 16;
	setp.lt.u32 	%p18, %r5989, %r837;
	mov.u32 	%r27223, %r877;
	mov.u16 	%rs380, %rs379;
	@%p18 bra 	$L__BB3_17;
$L__BB3_20:
	and.b16  	%rs165, %rs379, 255;
	setp.eq.s16 	%p19, %rs165, 1;
	@%p19 bra 	$L__BB3_21;
	bra.uni 	$L__BB3_22;
$L__BB3_21:
	ld.param.u64 	%rd336, [fused_batch_pir_kernel_8_param_1];
	cvta.to.global.u64 	%rd25, %rd336;
	ld.global.u32 	%r5990, [%rd25+472];
	xor.b32  	%r27227, %r27227, %r5990;
$L__BB3_22:
	setp.ne.s16 	%p20, %rs165, 1;
	@%p20 bra 	$L__BB3_24;
	ld.param.u64 	%rd337, [fused_batch_pir_kernel_8_param_1];
	cvta.to.global.u64 	%rd26, %rd337;
	ld.global.u32 	%r5991, [%rd26+476];
	xor.b32  	%r27226, %r27226, %r5991;
$L__BB3_24:
	@%p20 bra 	$L__BB3_26;
	ld.param.u64 	%rd338, [fused_batch_pir_kernel_8_param_1];
	cvta.to.global.u64 	%rd27, %rd338;
	ld.global.u32 	%r5992, [%rd27+480];
	xor.b32  	%r27225, %r27225, %r5992;
$L__BB3_26:
	@%p20 bra 	$L__BB3_28;
	ld.param.u64 	%rd339, [fused_batch_pir_kernel_8_param_1];
	cvta.to.global.u64 	%rd28, %rd339;
	ld.global.u32 	%r5993, [%rd28+484];
	xor.b32  	%r27224, %r27224, %r5993;
$L__BB3_28:
	ld.param.u32 	%r26403, [fused_batch_pir_kernel_8_param_4];
	mov.u32 	%r5995, %ctaid.x;
	shl.b32 	%r5996, %r5995, 11;
	mov.u32 	%r5997, %tid.x;
	and.b32  	%r5998, %r5997, 31;
	or.b32  	%r5999, %r5996, %r5998;
	shl.b32 	%r6000, %r5997, 3;
	and.b32  	%r6001, %r6000, 7936;
	add.s32 	%r6002, %r27217, %r6001;
	add.s32 	%r6003, %r5999, %r6002;
	setp.ge.s32 	%p23, %r6003, %r26403;
	mov.b32 	%r27256, 0;
	mov.u32 	%r27257, %r27256;
	mov.u32 	%r27258, %r27256;
	mov.u32 	%r27259, %r27256;
	@%p23 bra 	$L__BB3_42;
	ld.param.u64 	%rd340, [fused_batch_pir_kernel_8_param_1];
	cvta.to.global.u64 	%rd29, %rd340;
	ld.global.u8 	%rs169, [%rd29+505];
	max.u16 	%rs170, %rs169, 11;
	cvt.u32.u16 	%r6004, %rs170;
	add.s32 	%r27247, %r6004, -11;
	ld.shared.u32 	%r27259, [s_mem+98708];
	ld.shared.v2.u32 	{%r27258, %r27257}, [s_mem+98712];
	ld.shared.u32 	%r27256, [s_mem+98720];
	ld.shared.u8 	%rs384, [s_mem+98724];
	cvt.u32.u16 	%r895, %rs169;
	setp.ge.u32 	%p24, %r27247, %r895;
	@%p24 bra 	$L__BB3_34;
	mov.u16 	%rs382, %rs384;
$L__BB3_31:
	ld.const.u32 	%r6005, [CHACHA_CONSTANTS];
	add.s32 	%r6006, %r6005, %r27259;
	shf.l.wrap.b32 	%r6007, %r6006, %r6006, 16;
	add.s32 	%r6008, %r27259, %r6007;
	xor.b32  	%r6009, %r27259, %r6008;
	shf.l.wrap.b32 	%r6010, %r6009, %r6009, 12;
	add.s32 	%r6011, %r6006, %r6010;
	xor.b32  	%r6012, %r6007, %r6011;
	shf.l.wrap.b32 	%r6013, %r6012, %r6012, 8;
	add.s32 	%r6014, %r6008, %r6013;
	xor.b32  	%r6015, %r6010, %r6014;
	shf.l.wrap.b32 	%r6016, %r6015, %r6015, 7;
	ld.const.u32 	%r6017, [CHACHA_CONSTANTS+4];
	add.s32 	%r6018, %r6017, %r27258;
	shf.l.wrap.b32 	%r6019, %r6018, %r6018, 16;
	add.s32 	%r6020, %r27258, %r6019;
	xor.b32  	%r6021, %r27258, %r6020;
	shf.l.wrap.b32 	%r6022, %r6021, %r6021, 12;
	add.s32 	%r6023, %r6018, %r6022;
	xor.b32  	%r6024, %r6019, %r6023;
	shf.l.wrap.b32 	%r6025, %r6024, %r6024, 8;
	add.s32 	%r6026, %r6020, %r6025;
	xor.b32  	%r6027, %r6022, %r6026;
	shf.l.wrap.b32 	%r6028, %r6027, %r6027, 7;
	ld.const.u32 	%r6029, [CHACHA_CONSTANTS+8];
	add.s32 	%r6030, %r6029, %r27257;
	shf.l.wrap.b32 	%r6031, %r6030, %r6030, 16;
	add.s32 	%r6032, %r27257, %r6031;
	xor.b32  	%r6033, %r27257, %r6032;
	shf.l.wrap.b32 	%r6034, %r6033, %r6033, 12;
	add.s32 	%r6035, %r6030, %r6034;
	xor.b32  	%r6036, %r6031, %r6035;
	shf.l.wrap.b32 	%r6037, %r6036, %r6036, 8;
	add.s32 	%r6038, %r6032, %r6037;
	xor.b32  	%r6039, %r6034, %r6038;
	shf.l.wrap.b32 	%r6040, %r6039, %r6039, 7;
	ld.const.u32 	%r6041, [CHACHA_CONSTANTS+12];
	add.s32 	%r6042, %r6041, %r27256;
	shf.l.wrap.b32 	%r6043, %r6042, %r6042, 16;
	add.s32 	%r6044, %r27256, %r6043;
	xor.b32  	%r6045, %r27256, %r6044;
	shf.l.wrap.b32 	%r6046, %r6045, %r6045, 12;
	add.s32 	%r6047, %r6042, %r6046;
	xor.b32  	%r6048, %r6043, %r6047;
	shf.l.wrap.b32 	%r6049, %r6048, %r6048, 8;
	add.s32 	%r6050, %r6044, %r6049;
	xor.b32  	%r6051, %r6046, %r6050;
	shf.l.wrap.b32 	%r6052, %r6051, %r6051, 7;
	add.s32 	%r6053, %r6011, %r6028;
	xor.b32  	%r6054, %r6049, %r6053;
	shf.l.wrap.b32 	%r6055, %r6054, %r6054, 16;
	add.s32 	%r6056, %r6038, %r6055;
	xor.b32  	%r6057, %r6028, %r6056;
	shf.l.wrap.b32 	%r6058, %r6057, %r6057, 12;
	add.s32 	%r6059, %r6053, %r6058;
	xor.b32  	%r6060, %r6055, %r6059;
	shf.l.wrap.b32 	%r6061, %r6060, %r6060, 8;
	add.s32 	%r6062, %r6056, %r6061;
	xor.b32  	%r6063, %r6058, %r6062;
	shf.l.wrap.b32 	%r6064, %r6063, %r6063, 7;
	add.s32 	%r6065, %r6023, %r6040;
	xor.b32  	%r6066, %r6013, %r6065;
	shf.l.wrap.b32 	%r6067, %r6066, %r6066, 16;
	add.s32 	%r6068, %r6050, %r6067;
	xor.b32  	%r6069, %r6040, %r6068;
	shf.l.wrap.b32 	%r6070, %r6069, %r6069, 12;
	add.s32 	%r6071, %r6065, %r6070;
	xor.b32  	%r6072, %r6067, %r6071;
	shf.l.wrap.b32 	%r6073, %r6072, %r6072, 8;
	add.s32 	%r6074, %r6068, %r6073;
	xor.b32  	%r6075, %r6070, %r6074;
	shf.l.wrap.b32 	%r6076, %r6075, %r6075, 7;
	add.s32 	%r6077, %r6035, %r6052;
	xor.b32  	%r6078, %r6025, %r6077;
	shf.l.wrap.b32 	%r6079, %r6078, %r6078, 16;
	add.s32 	%r6080, %r6014, %r6079;
	xor.b32  	%r6081, %r6052, %r6080;
	shf.l.wrap.b32 	%r6082, %r6081, %r6081, 12;
	add.s32 	%r6083, %r6077, %r6082;
	xor.b32  	%r6084, %r6079, %r6083;
	shf.l.wrap.b32 	%r6085, %r6084, %r6084, 8;
	add.s32 	%r6086, %r6080, %r6085;
	xor.b32  	%r6087, %r6082, %r6086;
	shf.l.wrap.b32 	%r6088, %r6087, %r6087, 7;
	add.s32 	%r6089, %r6047, %r6016;
	xor.b32  	%r6090, %r6037, %r6089;
	shf.l.wrap.b32 	%r6091, %r6090, %r6090, 16;
	add.s32 	%r6092, %r6026, %r6091;
	xor.b32  	%r6093, %r6016, %r6092;
	shf.l.wrap.b32 	%r6094, %r6093, %r6093, 12;
	add.s32 	%r6095, %r6089, %r6094;
	xor.b32  	%r6096, %r6091, %r6095;
	shf.l.wrap.b32 	%r6097, %r6096, %r6096, 8;
	add.s32 	%r6098, %r6092, %r6097;
	xor.b32  	%r6099, %r6094, %r6098;
	shf.l.wrap.b32 	%r6100, %r6099, %r6099, 7;
	add.s32 	%r6101, %r6059, %r6100;
	xor.b32  	%r6102, %r6073, %r6101;
	shf.l.wrap.b32 	%r6103, %r6102, %r6102, 16;
	add.s32 	%r6104, %r6086, %r6103;
	xor.b32  	%r6105, %r6100, %r6104;
	shf.l.wrap.b32 	%r6106, %r6105, %r6105, 12;
	add.s32 	%r6107, %r6101, %r6106;
	xor.b32  	%r6108, %r6103, %r6107;
	shf.l.wrap.b32 	%r6109, %r6108, %r6108, 8;
	add.s32 	%r6110, %r6104, %r6109;
	xor.b32  	%r6111, %r6106, %r6110;
	shf.l.wrap.b32 	%r6112, %r6111, %r6111, 7;
	add.s32 	%r6113, %r6071, %r6064;
	xor.b32  	%r6114, %r6085, %r6113;
	shf.l.wrap.b32 	%r6115, %r6114, %r6114, 16;
	add.s32 	%r6116, %r6098, %r6115;
	xor.b32  	%r6117, %r6064, %r6116;
	shf.l.wrap.b32 	%r6118, %r6117, %r6117, 12;
	add.s32 	%r6119, %r6113, %r6118;
	xor.b32  	%r6120, %r6115, %r6119;
	shf.l.wrap.b32 	%r6121, %r6120, %r6120, 8;
	add.s32 	%r6122, %r6116, %r6121;
	xor.b32  	%r6123, %r6118, %r6122;
	shf.l.wrap.b32 	%r6124, %r6123, %r6123, 7;
	add.s32 	%r6125, %r6083, %r6076;
	xor.b32  	%r6126, %r6097, %r6125;
	shf.l.wrap.b32 	%r6127, %r6126, %r6126, 16;
	add.s32 	%r6128, %r6062, %r6127;
	xor.b32  	%r6129, %r6076, %r6128;
	shf.l.wrap.b32 	%r6130, %r6129, %r6129, 12;
	add.s32 	%r6131, %r6125, %r6130;
	xor.b32  	%r6132, %r6127, %r6131;
	shf.l.wrap.b32 	%r6133, %r6132, %r6132, 8;
	add.s32 	%r6134, %r6128, %r6133;
	xor.b32  	%r6135, %r6130, %r6134;
	shf.l.wrap.b32 	%r6136, %r6135, %r6135, 7;
	add.s32 	%r6137, %r6095, %r6088;
	xor.b32  	%r6138, %r6061, %r6137;
	shf.l.wrap.b32 	%r6139, %r6138, %r6138, 16;
	add.s32 	%r6140, %r6074, %r6139;
	xor.b32  	%r6141, %r6088, %r6140;
	shf.l.wrap.b32 	%r6142, %r6141, %r6141, 12;
	add.s32 	%r6143, %r6137, %r6142;
	xor.b32  	%r6144, %r6139, %r6143;
	shf.l.wrap.b32 	%r6145, %r6144, %r6144, 8;
	add.s32 	%r6146, %r6140, %r6145;
	xor.b32  	%r6147, %r6142, %r6146;
	shf.l.wrap.b32 	%r6148, %r6147, %r6147, 7;
	add.s32 	%r6149, %r6107, %r6124;
	xor.b32  	%r6150, %r6145, %r6149;
	shf.l.wrap.b32 	%r6151, %r6150, %r6150, 16;
	add.s32 	%r6152, %r6134, %r6151;
	xor.b32  	%r6153, %r6124, %r6152;
	shf.l.wrap.b32 	%r6154, %r6153, %r6153, 12;
	add.s32 	%r6155, %r6149, %r6154;
	xor.b32  	%r6156, %r6151, %r6155;
	shf.l.wrap.b32 	%r6157, %r6156, %r6156, 8;
	add.s32 	%r6158, %r6152, %r6157;
	xor.b32  	%r6159, %r6154, %r6158;
	shf.l.wrap.b32 	%r6160, %r6159, %r6159, 7;
	add.s32 	%r6161, %r6119, %r6136;
	xor.b32  	%r6162, %r6109, %r6161;
	shf.l.wrap.b32 	%r6163, %r6162, %r6162, 16;
	add.s32 	%r6164, %r6146, %r6163;
	xor.b32  	%r6165, %r6136, %r6164;
	shf.l.wrap.b32 	%r6166, %r6165, %r6165, 12;
	add.s32 	%r6167, %r6161, %r6166;
	xor.b32  	%r6168, %r6163, %r6167;
	shf.l.wrap.b32 	%r6169, %r6168, %r6168, 8;
	add.s32 	%r6170, %r6164, %r6169;
	xor.b32  	%r6171, %r6166, %r6170;
	shf.l.wrap.b32 	%r6172, %r6171, %r6171, 7;
	add.s32 	%r6173, %r6131, %r6148;
	xor.b32  	%r6174, %r6121, %r6173;
	shf.l.wrap.b32 	%r6175, %r6174, %r6174, 16;
	add.s32 	%r6176, %r6110, %r6175;
	xor.b32  	%r6177, %r6148, %r6176;
	shf.l.wrap.b32 	%r6178, %r6177, %r6177, 12;
	add.s32 	%r6179, %r6173, %r6178;
	xor.b32  	%r6180, %r6175, %r6179;
	shf.l.wrap.b32 	%r6181, %r6180, %r6180, 8;
	add.s32 	%r6182, %r6176, %r6181;
	xor.b32  	%r6183, %r6178, %r6182;
	shf.l.wrap.b32 	%r6184, %r6183, %r6183, 7;
	add.s32 	%r6185, %r6143, %r6112;
	xor.b32  	%r6186, %r6133, %r6185;
	shf.l.wrap.b32 	%r6187, %r6186, %r6186, 16;
	add.s32 	%r6188, %r6122, %r6187;
	xor.b32  	%r6189, %r6112, %r6188;
	shf.l.wrap.b32 	%r6190, %r6189, %r6189, 12;
	add.s32 	%r6191, %r6185, %r6190;
	xor.b32  	%r6192, %r6187, %r6191;
	shf.l.wrap.b32 	%r6193, %r6192, %r6192, 8;
	add.s32 	%r6194, %r6188, %r6193;
	xor.b32  	%r6195, %r6190, %r6194;
	shf.l.wrap.b32 	%r6196, %r6195, %r6195, 7;
	add.s32 	%r6197, %r6155, %r6196;
	xor.b32  	%r6198, %r6169, %r6197;
	shf.l.wrap.b32 	%r6199, %r6198, %r6198, 16;
	add.s32 	%r6200, %r6182, %r6199;
	xor.b32  	%r6201, %r6196, %r6200;
	shf.l.wrap.b32 	%r6202, %r6201, %r6201, 12;
	add.s32 	%r6203, %r6197, %r6202;
	xor.b32  	%r6204, %r6199, %r6203;
	shf.l.wrap.b32 	%r6205, %r6204, %r6204, 8;
	add.s32 	%r6206, %r6200, %r6205;
	xor.b32  	%r6207, %r6202, %r6206;
	shf.l.wrap.b32 	%r6208, %r6207, %r6207, 7;
	add.s32 	%r6209, %r6167, %r6160;
	xor.b32  	%r6210, %r6181, %r6209;
	shf.l.wrap.b32 	%r6211, %r6210, %r6210, 16;
	add.s32 	%r6212, %r6194, %r6211;
	xor.b32  	%r6213, %r6160, %r6212;
	shf.l.wrap.b32 	%r6214, %r6213, %r6213, 12;
	add.s32 	%r6215, %r6209, %r6214;
	xor.b32  	%r6216, %r6211, %r6215;
	shf.l.wrap.b32 	%r6217, %r6216, %r6216, 8;
	add.s32 	%r6218, %r6212, %r6217;
	xor.b32  	%r6219, %r6214, %r6218;
	shf.l.wrap.b32 	%r6220, %r6219, %r6219, 7;
	add.s32 	%r6221, %r6179, %r6172;
	xor.b32  	%r6222, %r6193, %r6221;
	shf.l.wrap.b32 	%r6223, %r6222, %r6222, 16;
	add.s32 	%r6224, %r6158, %r6223;
	xor.b32  	%r6225, %r6172, %r6224;
	shf.l.wrap.b32 	%r6226, %r6225, %r6225, 12;
	add.s32 	%r6227, %r6221, %r6226;
	xor.b32  	%r6228, %r6223, %r6227;
	shf.l.wrap.b32 	%r6229, %r6228, %r6228, 8;
	add.s32 	%r6230, %r6224, %r6229;
	xor.b32  	%r6231, %r6226, %r6230;
	shf.l.wrap.b32 	%r6232, %r6231, %r6231, 7;
	add.s32 	%r6233, %r6191, %r6184;
	xor.b32  	%r6234, %r6157, %r6233;
	shf.l.wrap.b32 	%r6235, %r6234, %r6234, 16;
	add.s32 	%r6236, %r6170, %r6235;
	xor.b32  	%r6237, %r6184, %r6236;
	shf.l.wrap.b32 	%r6238, %r6237, %r6237, 12;
	add.s32 	%r6239, %r6233, %r6238;
	xor.b32  	%r6240, %r6235, %r6239;
	shf.l.wrap.b32 	%r6241, %r6240, %r6240, 8;
	add.s32 	%r6242, %r6236, %r6241;
	xor.b32  	%r6243, %r6238, %r6242;
	shf.l.wrap.b32 	%r6244, %r6243, %r6243, 7;
	add.s32 	%r6245, %r6203, %r6220;
	xor.b32  	%r6246, %r6241, %r6245;
	shf.l.wrap.b32 	%r6247, %r6246, %r6246, 16;
	add.s32 	%r6248, %r6230, %r6247;
	xor.b32  	%r6249, %r6220, %r6248;
	shf.l.wrap.b32 	%r6250, %r6249, %r6249, 12;
	add.s32 	%r6251, %r6245, %r6250;
	xor.b32  	%r6252, %r6247, %r6251;
	shf.l.wrap.b32 	%r6253, %r6252, %r6252, 8;
	add.s32 	%r6254, %r6248, %r6253;
	xor.b32  	%r6255, %r6250, %r6254;
	shf.l.wrap.b32 	%r6256, %r6255, %r6255, 7;
	add.s32 	%r6257, %r6215, %r6232;
	xor.b32  	%r6258, %r6205, %r6257;
	shf.l.wrap.b32 	%r6259, %r6258, %r6258, 16;
	add.s32 	%r6260, %r6242, %r6259;
	xor.b32  	%r6261, %r6232, %r6260;
	shf.l.wrap.b32 	%r6262, %r6261, %r6261, 12;
	add.s32 	%r6263, %r6257, %r6262;
	xor.b32  	%r6264, %r6259, %r6263;
	shf.l.wrap.b32 	%r6265, %r6264, %r6264, 8;
	add.s32 	%r6266, %r6260, %r6265;
	xor.b32  	%r6267, %r6262, %r6266;
	shf.l.wrap.b32 	%r6268, %r6267, %r6267, 7;
	add.s32 	%r6269, %r6227, %r6244;
	xor.b32  	%r6270, %r6217, %r6269;
	shf.l.wrap.b32 	%r6271, %r6270, %r6270, 16;
	add.s32 	%r6272, %r6206, %r6271;
	xor.b32  	%r6273, %r6244, %r6272;
	shf.l.wrap.b32 	%r6274, %r6273, %r6273, 12;
	add.s32 	%r6275, %r6269, %r6274;
	xor.b32  	%r6276, %r6271, %r6275;
	shf.l.wrap.b32 	%r6277, %r6276, %r6276, 8;
	add.s32 	%r6278, %r6272, %r6277;
	xor.b32  	%r6279, %r6274, %r6278;
	shf.l.wrap.b32 	%r6280, %r6279, %r6279, 7;
	add.s32 	%r6281, %r6239, %r6208;
	xor.b32  	%r6282, %r6229, %r6281;
	shf.l.wrap.b32 	%r6283, %r6282, %r6282, 16;
	add.s32 	%r6284, %r6218, %r6283;
	xor.b32  	%r6285, %r6208, %r6284;
	shf.l.wrap.b32 	%r6286, %r6285, %r6285, 12;
	add.s32 	%r6287, %r6281, %r6286;
	xor.b32  	%r6288, %r6283, %r6287;
	shf.l.wrap.b32 	%r6289, %r6288, %r6288, 8;
	add.s32 	%r6290, %r6284, %r6289;
	xor.b32  	%r6291, %r6286, %r6290;
	shf.l.wrap.b32 	%r6292, %r6291, %r6291, 7;
	add.s32 	%r6293, %r6251, %r6292;
	xor.b32  	%r6294, %r6265, %r6293;
	shf.l.wrap.b32 	%r6295, %r6294, %r6294, 16;
	add.s32 	%r6296, %r6278, %r6295;
	xor.b32  	%r6297, %r6292, %r6296;
	shf.l.wrap.b32 	%r6298, %r6297, %r6297, 12;
	add.s32 	%r6299, %r6293, %r6298;
	xor.b32  	%r6300, %r6295, %r6299;
	shf.l.wrap.b32 	%r6301, %r6300, %r6300, 8;
	add.s32 	%r6302, %r6296, %r6301;
	xor.b32  	%r6303, %r6298, %r6302;
	shf.l.wrap.b32 	%r6304, %r6303, %r6303, 7;
	add.s32 	%r6305, %r6263, %r6256;
	xor.b32  	%r6306, %r6277, %r6305;
	shf.l.wrap.b32 	%r6307, %r6306, %r6306, 16;
	add.s32 	%r6308, %r6290, %r6307;
	xor.b32  	%r6309, %r6256, %r6308;
	shf.l.wrap.b32 	%r6310, %r6309, %r6309, 12;
	add.s32 	%r6311, %r6305, %r6310;
	xor.b32  	%r6312, %r6307, %r6311;
	shf.l.wrap.b32 	%r6313, %r6312, %r6312, 8;
	add.s32 	%r6314, %r6308, %r6313;
	xor.b32  	%r6315, %r6310, %r6314;
	shf.l.wrap.b32 	%r6316, %r6315, %r6315, 7;
	add.s32 	%r6317, %r6275, %r6268;
	xor.b32  	%r6318, %r6289, %r6317;
	shf.l.wrap.b32 	%r6319, %r6318, %r6318, 16;
	add.s32 	%r6320, %r6254, %r6319;
	xor.b32  	%r6321, %r6268, %r6320;
	shf.l.wrap.b32 	%r6322, %r6321, %r6321, 12;
	add.s32 	%r6323, %r6317, %r6322;
	xor.b32  	%r6324, %r6319, %r6323;
	shf.l.wrap.b32 	%r6325, %r6324, %r6324, 8;
	add.s32 	%r6326, %r6320, %r6325;
	xor.b32  	%r6327, %r6322, %r6326;
	shf.l.wrap.b32 	%r6328, %r6327, %r6327, 7;
	add.s32 	%r6329, %r6287, %r6280;
	xor.b32  	%r6330, %r6253, %r6329;
	shf.l.wrap.b32 	%r6331, %r6330, %r6330, 16;
	add.s32 	%r6332, %r6266, %r6331;
	xor.b32  	%r6333, %r6280, %r6332;
	shf.l.wrap.b32 	%r6334, %r6333, %r6333, 12;
	add.s32 	%r6335, %r6329, %r6334;
	xor.b32  	%r6336, %r6331, %r6335;
	shf.l.wrap.b32 	%r6337, %r6336, %r6336, 8;
	add.s32 	%r6338, %r6332, %r6337;
	xor.b32  	%r6339, %r6334, %r6338;
	shf.l.wrap.b32 	%r6340, %r6339, %r6339, 7;
	add.s32 	%r6341, %r6299, %r6316;
	xor.b32  	%r6342, %r6337, %r6341;
	shf.l.wrap.b32 	%r6343, %r6342, %r6342, 16;
	add.s32 	%r6344, %r6326, %r6343;
	xor.b32  	%r6345, %r6316, %r6344;
	shf.l.wrap.b32 	%r6346, %r6345, %r6345, 12;
	add.s32 	%r6347, %r6341, %r6346;
	xor.b32  	%r6348, %r6343, %r6347;
	shf.l.wrap.b32 	%r6349, %r6348, %r6348, 8;
	add.s32 	%r6350, %r6344, %r6349;
	xor.b32  	%r6351, %r6346, %r6350;
	shf.l.wrap.b32 	%r6352, %r6351, %r6351, 7;
	add.s32 	%r6353, %r6311, %r6328;
	xor.b32  	%r6354, %r6301, %r6353;
	shf.l.wrap.b32 	%r6355, %r6354, %r6354, 16;
	add.s32 	%r6356, %r6338, %r6355;
	xor.b32  	%r6357, %r6328, %r6356;
	shf.l.wrap.b32 	%r6358, %r6357, %r6357, 12;
	add.s32 	%r6359, %r6353, %r6358;
	xor.b32  	%r6360, %r6355, %r6359;
	shf.l.wrap.b32 	%r6361, %r6360, %r6360, 8;
	add.s32 	%r6362, %r6356, %r6361;
	xor.b32  	%r6363, %r6358, %r6362;
	shf.l.wrap.b32 	%r6364, %r6363, %r6363, 7;
	add.s32 	%r6365, %r6323, %r6340;
	xor.b32  	%r6366, %r6313, %r6365;
	shf.l.wrap.b32 	%r6367, %r6366, %r6366, 16;
	add.s32 	%r6368, %r6302, %r6367;
	xor.b32  	%r6369, %r6340, %r6368;
	shf.l.wrap.b32 	%r6370, %r6369, %r6369, 12;
	add.s32 	%r6371, %r6365, %r6370;
	xor.b32  	%r6372, %r6367, %r6371;
	shf.l.wrap.b32 	%r6373, %r6372, %r6372, 8;
	add.s32 	%r6374, %r6368, %r6373;
	xor.b32  	%r6375, %r6370, %r6374;
	shf.l.wrap.b32 	%r6376, %r6375, %r6375, 7;
	add.s32 	%r6377, %r6335, %r6304;
	xor.b32  	%r6378, %r6325, %r6377;
	shf.l.wrap.b32 	%r6379, %r6378, %r6378, 16;
	add.s32 	%r6380, %r6314, %r6379;
	xor.b32  	%r6381, %r6304, %r6380;
	shf.l.wrap.b32 	%r6382, %r6381, %r6381, 12;
	add.s32 	%r6383, %r6377, %r6382;
	xor.b32  	%r6384, %r6379, %r6383;
	shf.l.wrap.b32 	%r6385, %r6384, %r6384, 8;
	add.s32 	%r6386, %r6380, %r6385;
	xor.b32  	%r6387, %r6382, %r6386;
	shf.l.wrap.b32 	%r6388, %r6387, %r6387, 7;
	add.s32 	%r27251, %r6005, %r6347;
	add.s32 	%r27250, %r6017, %r6359;
	add.s32 	%r27249, %r6029, %r6371;
	add.s32 	%r27248, %r6041, %r6383;
	add.s32 	%r27252, %r27259, %r6388;
	add.s32 	%r27253, %r27258, %r6352;
	add.s32 	%r27254, %r27257, %r6364;
	add.s32 	%r27255, %r27256, %r6376;
	xor.b32  	%r6389, %r6006, 1;
	shf.l.wrap.b32 	%r6390, %r6006, %r6389, 16;
	add.s32 	%r6391, %r27259, %r6390;
	xor.b32  	%r6392, %r27259, %r6391;
	shf.l.wrap.b32 	%r6393, %r6392, %r6392, 12;
	add.s32 	%r6394, %r6006, %r6393;
	xor.b32  	%r6395, %r6390, %r6394;
	shf.l.wrap.b32 	%r6396, %r6395, %r6395, 8;
	add.s32 	%r6397, %r6391, %r6396;
	xor.b32  	%r6398, %r6393, %r6397;
	shf.l.wrap.b32 	%r6399, %r6398, %r6398, 7;
	add.s32 	%r6400, %r6394, %r6028;
	xor.b32  	%r6401, %r6049, %r6400;
	shf.l.wrap.b32 	%r6402, %r6401, %r6401, 16;
	add.s32 	%r6403, %r6038, %r6402;
	xor.b32  	%r6404, %r6028, %r6403;
	shf.l.wrap.b32 	%r6405, %r6404, %r6404, 12;
	add.s32 	%r6406, %r6400, %r6405;
	xor.b32  	%r6407, %r6402, %r6406;
	shf.l.wrap.b32 	%r6408, %r6407, %r6407, 8;
	add.s32 	%r6409, %r6403, %r6408;
	xor.b32  	%r6410, %r6405, %r6409;
	shf.l.wrap.b32 	%r6411, %r6410, %r6410, 7;
	xor.b32  	%r6412, %r6396, %r6065;
	shf.l.wrap.b32 	%r6413, %r6412, %r6412, 16;
	add.s32 	%r6414, %r6050, %r6413;
	xor.b32  	%r6415, %r6040, %r6414;
	shf.l.wrap.b32 	%r6416, %r6415, %r6415, 12;
	add.s32 	%r6417, %r6065, %r6416;
	xor.b32  	%r6418, %r6413, %r6417;
	shf.l.wrap.b32 	%r6419, %r6418, %r6418, 8;
	add.s32 	%r6420, %r6414, %r6419;
	xor.b32  	%r6421, %r6416, %r6420;
	shf.l.wrap.b32 	%r6422, %r6421, %r6421, 7;
	add.s32 	%r6423, %r6397, %r6079;
	xor.b32  	%r6424, %r6052, %r6423;
	shf.l.wrap.b32 	%r6425, %r6424, %r6424, 12;
	add.s32 	%r6426, %r6077, %r6425;
	xor.b32  	%r6427, %r6079, %r6426;
	shf.l.wrap.b32 	%r6428, %r6427, %r6427, 8;
	add.s32 	%r6429, %r6423, %r6428;
	xor.b32  	%r6430, %r6425, %r6429;
	shf.l.wrap.b32 	%r6431, %r6430, %r6430, 7;
	add.s32 	%r6432, %r6047, %r6399;
	xor.b32  	%r6433, %r6037, %r6432;
	shf.l.wrap.b32 	%r6434, %r6433, %r6433, 16;
	add.s32 	%r6435, %r6026, %r6434;
	xor.b32  	%r6436, %r6399, %r6435;
	shf.l.wrap.b32 	%r6437, %r6436, %r6436, 12;
	add.s32 	%r6438, %r6432, %r6437;
	xor.b32  	%r6439, %r6434, %r6438;
	shf.l.wrap.b32 	%r6440, %r6439, %r6439, 8;
	add.s32 	%r6441, %r6435, %r6440;
	xor.b32  	%r6442, %r6437, %r6441;
	shf.l.wrap.b32 	%r6443, %r6442, %r6442, 7;
	add.s32 	%r6444, %r6406, %r6443;
	xor.b32  	%r6445, %r6419, %r6444;
	shf.l.wrap.b32 	%r6446, %r6445, %r6445, 16;
	add.s32 	%r6447, %r6429, %r6446;
	xor.b32  	%r6448, %r6443, %r6447;
	shf.l.wrap.b32 	%r6449, %r6448, %r6448, 12;
	add.s32 	%r6450, %r6444, %r6449;
	xor.b32  	%r6451, %r6446, %r6450;
	shf.l.wrap.b32 	%r6452, %r6451, %r6451, 8;
	add.s32 	%r6453, %r6447, %r6452;
	xor.b32  	%r6454, %r6449, %r6453;
	shf.l.wrap.b32 	%r6455, %r6454, %r6454, 7;
	add.s32 	%r6456, %r6417, %r6411;
	xor.b32  	%r6457, %r6428, %r6456;
	shf.l.wrap.b32 	%r6458, %r6457, %r6457, 16;
	add.s32 	%r6459, %r6441, %r6458;
	xor.b32  	%r6460, %r6411, %r6459;
	shf.l.wrap.b32 	%r6461, %r6460, %r6460, 12;
	add.s32 	%r6462, %r6456, %r6461;
	xor.b32  	%r6463, %r6458, %r6462;
	shf.l.wrap.b32 	%r6464, %r6463, %r6463, 8;
	add.s32 	%r6465, %r6459, %r6464;
	xor.b32  	%r6466, %r6461, %r6465;
	shf.l.wrap.b32 	%r6467, %r6466, %r6466, 7;
	add.s32 	%r6468, %r6426, %r6422;
	xor.b32  	%r6469, %r6440, %r6468;
	shf.l.wrap.b32 	%r6470, %r6469, %r6469, 16;
	add.s32 	%r6471, %r6409, %r6470;
	xor.b32  	%r6472, %r6422, %r6471;
	shf.l.wrap.b32 	%r6473, %r6472, %r6472, 12;
	add.s32 	%r6474, %r6468, %r6473;
	xor.b32  	%r6475, %r6470, %r6474;
	shf.l.wrap.b32 	%r6476, %r6475, %r6475, 8;
	add.s32 	%r6477, %r6471, %r6476;
	xor.b32  	%r6478, %r6473, %r6477;
	shf.l.wrap.b32 	%r6479, %r6478, %r6478, 7;
	add.s32 	%r6480, %r6438, %r6431;
	xor.b32  	%r6481, %r6408, %r6480;
	shf.l.wrap.b32 	%r6482, %r6481, %r6481, 16;
	add.s32 	%r6483, %r6420, %r6482;
	xor.b32  	%r6484, %r6431, %r6483;
	shf.l.wrap.b32 	%r6485, %r6484, %r6484, 12;
	add.s32 	%r6486, %r6480, %r6485;
	xor.b32  	%r6487, %r6482, %r6486;
	shf.l.wrap.b32 	%r6488, %r6487, %r6487, 8;
	add.s32 	%r6489, %r6483, %r6488;
	xor.b32  	%r6490, %r6485, %r6489;
	shf.l.wrap.b32 	%r6491, %r6490, %r6490, 7;
	add.s32 	%r6492, %r6450, %r6467;
	xor.b32  	%r6493, %r6488, %r6492;
	shf.l.wrap.b32 	%r6494, %r6493, %r6493, 16;
	add.s32 	%r6495, %r6477, %r6494;
	xor.b32  	%r6496, %r6467, %r6495;
	shf.l.wrap.b32 	%r6497, %r6496, %r6496, 12;
	add.s32 	%r6498, %r6492, %r6497;
	xor.b32  	%r6499, %r6494, %r6498;
	shf.l.wrap.b32 	%r6500, %r6499, %r6499, 8;
	add.s32 	%r6501, %r6495, %r6500;
	xor.b32  	%r6502, %r6497, %r6501;
	shf.l.wrap.b32 	%r6503, %r6502, %r6502, 7;
	add.s32 	%r6504, %r6462, %r6479;
	xor.b32  	%r6505, %r6452, %r6504;
	shf.l.wrap.b32 	%r6506, %r6505, %r6505, 16;
	add.s32 	%r6507, %r6489, %r6506;
	xor.b32  	%r6508, %r6479, %r6507;
	shf.l.wrap.b32 	%r6509, %r6508, %r6508, 12;
	add.s32 	%r6510, %r6504, %r6509;
	xor.b32  	%r6511, %r6506, %r6510;
	shf.l.wrap.b32 	%r6512, %r6511, %r6511, 8;
	add.s32 	%r6513, %r6507, %r6512;
	xor.b32  	%r6514, %r6509, %r6513;
	shf.l.wrap.b32 	%r6515, %r6514, %r6514, 7;
	add.s32 	%r6516, %r6474, %r6491;
	xor.b32  	%r6517, %r6464, %r6516;
	shf.l.wrap.b32 	%r6518, %r6517, %r6517, 16;
	add.s32 	%r6519, %r6453, %r6518;
	xor.b32  	%r6520, %r6491, %r6519;
	shf.l.wrap.b32 	%r6521, %r6520, %r6520, 12;
	add.s32 	%r6522, %r6516, %r6521;
	xor.b32  	%r6523, %r6518, %r6522;
	shf.l.wrap.b32 	%r6524, %r6523, %r6523, 8;
	add.s32 	%r6525, %r6519, %r6524;
	xor.b32  	%r6526, %r6521, %r6525;
	shf.l.wrap.b32 	%r6527, %r6526, %r6526, 7;
	add.s32 	%r6528, %r6486, %r6455;
	xor.b32  	%r6529, %r6476, %r6528;
	shf.l.wrap.b32 	%r6530, %r6529, %r6529, 16;
	add.s32 	%r6531, %r6465, %r6530;
	xor.b32  	%r6532, %r6455, %r6531;
	shf.l.wrap.b32 	%r6533, %r6532, %r6532, 12;
	add.s32 	%r6534, %r6528, %r6533;
	xor.b32  	%r6535, %r6530, %r6534;
	shf.l.wrap.b32 	%r6536, %r6535, %r6535, 8;
	add.s32 	%r6537, %r6531, %r6536;
	xor.b32  	%r6538, %r6533, %r6537;
	shf.l.wrap.b32 	%r6539, %r6538, %r6538, 7;
	add.s32 	%r6540, %r6498, %r6539;
	xor.b32  	%r6541, %r6512, %r6540;
	shf.l.wrap.b32 	%r6542, %r6541, %r6541, 16;
	add.s32 	%r6543, %r6525, %r6542;
	xor.b32  	%r6544, %r6539, %r6543;
	shf.l.wrap.b32 	%r6545, %r6544, %r6544, 12;
	add.s32 	%r6546, %r6540, %r6545;
	xor.b32  	%r6547, %r6542, %r6546;
	shf.l.wrap.b32 	%r6548, %r6547, %r6547, 8;
	add.s32 	%r6549, %r6543, %r6548;
	xor.b32  	%r6550, %r6545, %r6549;
	shf.l.wrap.b32 	%r6551, %r6550, %r6550, 7;
	add.s32 	%r6552, %r6510, %r6503;
	xor.b32  	%r6553, %r6524, %r6552;
	shf.l.wrap.b32 	%r6554, %r6553, %r6553, 16;
	add.s32 	%r6555, %r6537, %r6554;
	xor.b32  	%r6556, %r6503, %r6555;
	shf.l.wrap.b32 	%r6557, %r6556, %r6556, 12;
	add.s32 	%r6558, %r6552, %r6557;
	xor.b32  	%r6559, %r6554, %r6558;
	shf.l.wrap.b32 	%r6560, %r6559, %r6559, 8;
	add.s32 	%r6561, %r6555, %r6560;
	xor.b32  	%r6562, %r6557, %r6561;
	shf.l.wrap.b32 	%r6563, %r6562, %r6562, 7;
	add.s32 	%r6564, %r6522, %r6515;
	xor.b32  	%r6565, %r6536, %r6564;
	shf.l.wrap.b32 	%r6566, %r6565, %r6565, 16;
	add.s32 	%r6567, %r6501, %r6566;
	xor.b32  	%r6568, %r6515, %r6567;
	shf.l.wrap.b32 	%r6569, %r6568, %r6568, 12;
	add.s32 	%r6570, %r6564, %r6569;
	xor.b32  	%r6571, %r6566, %r6570;
	shf.l.wrap.b32 	%r6572, %r6571, %r6571, 8;
	add.s32 	%r6573, %r6567, %r6572;
	xor.b32  	%r6574, %r6569, %r6573;
	shf.l.wrap.b32 	%r6575, %r6574, %r6574, 7;
	add.s32 	%r6576, %r6534, %r6527;
	xor.b32  	%r6577, %r6500, %r6576;
	shf.l.wrap.b32 	%r6578, %r6577, %r6577, 16;
	add.s32 	%r6579, %r6513, %r6578;
	xor.b32  	%r6580, %r6527, %r6579;
	shf.l.wrap.b32 	%r6581, %r6580, %r6580, 12;
	add.s32 	%r6582, %r6576, %r6581;
	xor.b32  	%r6583, %r6578, %r6582;
	shf.l.wrap.b32 	%r6584, %r6583, %r6583, 8;
	add.s32 	%r6585, %r6579, %r6584;
	xor.b32  	%r6586, %r6581, %r6585;
	shf.l.wrap.b32 	%r6587, %r6586, %r6586, 7;
	add.s32 	%r6588, %r6546, %r6563;
	xor.b32  	%r6589, %r6584, %r6588;
	shf.l.wrap.b32 	%r6590, %r6589, %r6589, 16;
	add.s32 	%r6591, %r6573, %r6590;
	xor.b32  	%r6592, %r6563, %r6591;
	shf.l.wrap.b32 	%r6593, %r6592, %r6592, 12;
	add.s32 	%r6594, %r6588, %r6593;
	xor.b32  	%r6595, %r6590, %r6594;
	shf.l.wrap.b32 	%r6596, %r6595, %r6595, 8;
	add.s32 	%r6597, %r6591, %r6596;
	xor.b32  	%r6598, %r6593, %r6597;
	shf.l.wrap.b32 	%r6599, %r6598, %r6598, 7;
	add.s32 	%r6600, %r6558, %r6575;
	xor.b32  	%r6601, %r6548, %r6600;
	shf.l.wrap.b32 	%r6602, %r6601, %r6601, 16;
	add.s32 	%r6603, %r6585, %r6602;
	xor.b32  	%r6604, %r6575, %r6603;
	shf.l.wrap.b32 	%r6605, %r6604, %r6604, 12;
	add.s32 	%r6606, %r6600, %r6605;
	xor.b32  	%r6607, %r6602, %r6606;
	shf.l.wrap.b32 	%r6608, %r6607, %r6607, 8;
	add.s32 	%r6609, %r6603, %r6608;
	xor.b32  	%r6610, %r6605, %r6609;
	shf.l.wrap.b32 	%r6611, %r6610, %r6610, 7;
	add.s32 	%r6612, %r6570, %r6587;
	xor.b32  	%r6613, %r6560, %r6612;
	shf.l.wrap.b32 	%r6614, %r6613, %r6613, 16;
	add.s32 	%r6615, %r6549, %r6614;
	xor.b32  	%r6616, %r6587, %r6615;
	shf.l.wrap.b32 	%r6617, %r6616, %r6616, 12;
	add.s32 	%r6618, %r6612, %r6617;
	xor.b32  	%r6619, %r6614, %r6618;
	shf.l.wrap.b32 	%r6620, %r6619, %r6619, 8;
	add.s32 	%r6621, %r6615, %r6620;
	xor.b32  	%r6622, %r6617, %r6621;
	shf.l.wrap.b32 	%r6623, %r6622, %r6622, 7;
	add.s32 	%r6624, %r6582, %r6551;
	xor.b32  	%r6625, %r6572, %r6624;
	shf.l.wrap.b32 	%r6626, %r6625, %r6625, 16;
	add.s32 	%r6627, %r6561, %r6626;
	xor.b32  	%r6628, %r6551, %r6627;
	shf.l.wrap.b32 	%r6629, %r6628, %r6628, 12;
	add.s32 	%r6630, %r6624, %r6629;
	xor.b32  	%r6631, %r6626, %r6630;
	shf.l.wrap.b32 	%r6632, %r6631, %r6631, 8;
	add.s32 	%r6633, %r6627, %r6632;
	xor.b32  	%r6634, %r6629, %r6633;
	shf.l.wrap.b32 	%r6635, %r6634, %r6634, 7;
	add.s32 	%r6636, %r6594, %r6635;
	xor.b32  	%r6637, %r6608, %r6636;
	shf.l.wrap.b32 	%r6638, %r6637, %r6637, 16;
	add.s32 	%r6639, %r6621, %r6638;
	xor.b32  	%r6640, %r6635, %r6639;
	shf.l.wrap.b32 	%r6641, %r6640, %r6640, 12;
	add.s32 	%r6642, %r6636, %r6641;
	xor.b32  	%r6643, %r6638, %r6642;
	shf.l.wrap.b32 	%r6644, %r6643, %r6643, 8;
	add.s32 	%r6645, %r6606, %r6599;
	xor.b32  	%r6646, %r6620, %r6645;
	shf.l.wrap.b32 	%r6647, %r6646, %r6646, 16;
	add.s32 	%r6648, %r6633, %r6647;
	xor.b32  	%r6649, %r6599, %r6648;
	shf.l.wrap.b32 	%r6650, %r6649, %r6649, 12;
	add.s32 	%r6651, %r6645, %r6650;
	xor.b32  	%r6652, %r6647, %r6651;
	shf.l.wrap.b32 	%r6653, %r6652, %r6652, 8;
	add.s32 	%r6654, %r6648, %r6653;
	xor.b32  	%r6655, %r6650, %r6654;
	shf.l.wrap.b32 	%r6656, %r6655, %r6655, 7;
	add.s32 	%r6657, %r6618, %r6611;
	xor.b32  	%r6658, %r6632, %r6657;
	shf.l.wrap.b32 	%r6659, %r6658, %r6658, 16;
	add.s32 	%r6660, %r6597, %r6659;
	xor.b32  	%r6661, %r6611, %r6660;
	shf.l.wrap.b32 	%r6662, %r6661, %r6661, 12;
	add.s32 	%r6663, %r6657, %r6662;
	xor.b32  	%r6664, %r6659, %r6663;
	shf.l.wrap.b32 	%r6665, %r6664, %r6664, 8;
	add.s32 	%r6666, %r6660, %r6665;
	xor.b32  	%r6667, %r6662, %r6666;
	shf.l.wrap.b32 	%r6668, %r6667, %r6667, 7;
	add.s32 	%r6669, %r6630, %r6623;
	xor.b32  	%r6670, %r6596, %r6669;
	shf.l.wrap.b32 	%r6671, %r6670, %r6670, 16;
	add.s32 	%r6672, %r6609, %r6671;
	xor.b32  	%r6673, %r6623, %r6672;
	shf.l.wrap.b32 	%r6674, %r6673, %r6673, 12;
	add.s32 	%r6675, %r6669, %r6674;
	xor.b32  	%r6676, %r6671, %r6675;
	shf.l.wrap.b32 	%r6677, %r6676, %r6676, 8;
	add.s32 	%r6678, %r6672, %r6677;
	add.s32 	%r6679, %r6642, %r6656;
	xor.b32  	%r6680, %r6677, %r6679;
	shf.l.wrap.b32 	%r6681, %r6680, %r6680, 16;
	add.s32 	%r6682, %r6666, %r6681;
	xor.b32  	%r6683, %r6656, %r6682;
	shr.u32 	%r6684, %r6683, 20;
	add.s32 	%r6685, %r6679, %r6684;
	add.s32 	%r6686, %r6651, %r6668;
	xor.b32  	%r6687, %r6644, %r6686;
	shf.l.wrap.b32 	%r6688, %r6687, %r6687, 16;
	add.s32 	%r6689, %r6678, %r6688;
	xor.b32  	%r6690, %r6668, %r6689;
	shr.u32 	%r6691, %r6690, 20;
	add.s32 	%r6692, %r6686, %r6691;
	add.s32 	%r6693, %r6005, %r6685;
	add.s32 	%r6694, %r6017, %r6692;
	not.b32 	%r6695, %r27247;
	add.s32 	%r6696, %r895, %r6695;
	mov.u32 	%r6697, %ctaid.x;
	shl.b32 	%r6698, %r6697, 11;
	mov.u32 	%r6699, %tid.x;
	and.b32  	%r6700, %r6699, 31;
	or.b32  	%r6701, %r6698, %r6700;
	shl.b32 	%r6702, %r6699, 3;
	and.b32  	%r6703, %r6702, 7936;
	add.s32 	%r6704, %r27217, %r6703;
	add.s32 	%r6705, %r6701, %r6704;
	shr.u32 	%r6706, %r6705, %r6696;
	and.b32  	%r6707, %r6706, 1;
	setp.eq.b32 	%p25, %r6707, 1;
	selp.b32 	%r6708, %r6694, %r6693, %p25;
	cvt.u16.u32 	%rs171, %r6708;
	and.b16  	%rs384, %rs171, 1;
	and.b16  	%rs172, %rs382, 255;
	setp.ne.s16 	%p26, %rs172, 1;
	@%p26 bra 	$L__BB3_33;
	ld.param.u64 	%rd341, [fused_batch_pir_kernel_8_param_1];
	not.b32 	%r6709, %r27247;
	add.s32 	%r6710, %r895, %r6709;
	mov.u32 	%r6711, %ctaid.x;
	shl.b32 	%r6712, %r6711, 11;
	mov.u32 	%r6713, %tid.x;
	and.b32  	%r6714, %r6713, 31;
	or.b32  	%r6715, %r6712, %r6714;
	shl.b32 	%r6716, %r6713, 3;
	and.b32  	%r6717, %r6716, 7936;
	add.s32 	%r6718, %r27217, %r6717;
	add.s32 	%r6719, %r6715, %r6718;
	shr.u32 	%r6720, %r6719, %r6710;
	and.b32  	%r6721, %r6720, 1;
	setp.eq.b32 	%p27, %r6721, 1;
	cvt.s64.s32 	%rd30, %r27247;
	cvta.to.global.u64 	%rd31, %rd341;
	mul.wide.s32 	%rd32, %r27247, 16;
	add.s64 	%rd33, %rd31, %rd32;
	ld.global.u32 	%r6722, [%rd33+508];
	selp.b32 	%r6723, %r27252, %r27251, %p27;
	xor.b32  	%r6724, %r6723, %r6722;
	selp.b32 	%r6725, %r27253, %r27250, %p27;
	selp.b32 	%r27251, %r27251, %r6724, %p27;
	selp.b32 	%r27252, %r6724, %r27252, %p27;
	ld.global.u32 	%r6726, [%rd33+512];
	xor.b32  	%r6727, %r6725, %r6726;
	selp.b32 	%r6728, %r27254, %r27249, %p27;
	selp.b32 	%r27250, %r27250, %r6727, %p27;
	selp.b32 	%r27253, %r6727, %r27253, %p27;
	ld.global.u32 	%r6729, [%rd33+516];
	xor.b32  	%r6730, %r6728, %r6729;
	selp.b32 	%r6731, %r27255, %r27248, %p27;
	selp.b32 	%r27249, %r27249, %r6730, %p27;
	selp.b32 	%r27254, %r6730, %r27254, %p27;
	ld.global.u32 	%r6732, [%rd33+520];
	xor.b32  	%r6733, %r6731, %r6732;
	selp.b64 	%rd34, 445, 420, %p27;
	selp.b32 	%r27248, %r27248, %r6733, %p27;
	selp.b32 	%r27255, %r6733, %r27255, %p27;
	add.s64 	%rd35, %rd34, %rd30;
	add.s64 	%rd36, %rd31, %rd35;
	ld.global.u8 	%rs173, [%rd36+488];
	xor.b16  	%rs384, %rs173, %rs384;
$L__BB3_33:
	not.b32 	%r6734, %r27247;
	add.s32 	%r6735, %r895, %r6734;
	mov.u32 	%r6736, %ctaid.x;
	shl.b32 	%r6737, %r6736, 11;
	mov.u32 	%r6738, %tid.x;
	and.b32  	%r6739, %r6738, 31;
	or.b32  	%r6740, %r6737, %r6739;
	shl.b32 	%r6741, %r6738, 3;
	and.b32  	%r6742, %r6741, 7936;
	add.s32 	%r6743, %r27217, %r6742;
	add.s32 	%r6744, %r6740, %r6743;
	shr.u32 	%r6745, %r6744, %r6735;
	and.b32  	%r6746, %r6745, 1;
	setp.eq.b32 	%p28, %r6746, 1;
	selp.b32 	%r27259, %r27252, %r27251, %p28;
	selp.b32 	%r27258, %r27253, %r27250, %p28;
	selp.b32 	%r27257, %r27254, %r27249, %p28;
	selp.b32 	%r27256, %r27255, %r27248, %p28;
	add.s32 	%r27247, %r27247, 1;
	setp.lt.u32 	%p29, %r27247, %r895;
	mov.u16 	%rs382, %rs384;
	@%p29 bra 	$L__BB3_31;
$L__BB3_34:
	and.b16  	%rs174, %rs384, 255;
	setp.ne.s16 	%p30, %rs174, 1;
	@%p30 bra 	$L__BB3_36;
	ld.param.u64 	%rd342, [fused_batch_pir_kernel_8_param_1];
	cvta.to.global.u64 	%rd37, %rd342;
	ld.global.u32 	%r6747, [%rd37+960];
	xor.b32  	%r27259, %r27259, %r6747;
$L__BB3_36:
	@%p30 bra 	$L__BB3_38;
	ld.param.u64 	%rd343, [fused_batch_pir_kernel_8_param_1];
	cvta.to.global.u64 	%rd38, %rd343;
	ld.global.u32 	%r6748, [%rd38+964];
	xor.b32  	%r27258, %r27258, %r6748;
$L__BB3_38:
	@%p30 bra 	$L__BB3_40;
	ld.param.u64 	%rd344, [fused_batch_pir_kernel_8_param_1];
	cvta.to.global.u64 	%rd39, %rd344;
	ld.global.u32 	%r6749, [%rd39+968];
	xor.b32  	%r27257, %r27257, %r6749;
$L__BB3_40:
	@%p30 bra 	$L__BB3_42;
	ld.param.u64 	%rd345, [fused_batch_pir_kernel_8_param_1];
	cvta.to.global.u64 	%rd40, %rd345;
	ld.global.u32 	%r6750, [%rd40+972];
	xor.b32  	%r27256, %r27256, %r6750;
$L__BB3_42:
	ld.param.u32 	%r26404, [fused_batch_pir_kernel_8_param_4];
	mov.u32 	%r6752, %ctaid.x;
	shl.b32 	%r6753, %r6752, 11;
	mov.u32 	%r6754, %tid.x;
	and.b32  	%r6755, %r6754, 31;
	or.b32  	%r6756, %r6753, %r6755;
	shl.b32 	%r6757, %r6754, 3;
	and.b32  	%r6758, %r6757, 7936;
	add.s32 	%r6759, %r27217, %r6758;
	add.s32 	%r6760, %r6756, %r6759;
	setp.ge.s32 	%p34, %r6760, %r26404;
	mov.b32 	%r27280, 0;
	mov.u32 	%r27281, %r27280;
	mov.u32 	%r27282, %r27280;
	mov.u32 	%r27283, %r27280;
	@%p34 bra 	$L__BB3_56;
	ld.param.u64 	%rd346, [fused_batch_pir_kernel_8_param_1];
	cvta.to.global.u64 	%rd41, %rd346;
	ld.global.u8 	%rs178, [%rd41+993];
	max.u16 	%rs179, %rs178, 11;
	cvt.u32.u16 	%r6761, %rs179;
	add.s32 	%r27271, %r6761, -11;
	ld.shared.v2.u32 	{%r27283, %r27282}, [s_mem+98728];
	ld.shared.v2.u32 	{%r27281, %r27280}, [s_mem+98736];
	ld.shared.u8 	%rs387, [s_mem+98744];
	cvt.u32.u16 	%r950, %rs178;
	setp.ge.u32 	%p35, %r27271, %r950;
	@%p35 bra 	$L__BB3_48;
	mov.u16 	%rs385, %rs387;
$L__BB3_45:
	ld.const.u32 	%r6762, [CHACHA_CONSTANTS];
	add.s32 	%r6763, %r6762, %r27283;
	shf.l.wrap.b32 	%r6764, %r6763, %r6763, 16;
	add.s32 	%r6765, %r27283, %r6764;
	xor.b32  	%r6766, %r27283, %r6765;
	shf.l.wrap.b32 	%r6767, %r6766, %r6766, 12;
	add.s32 	%r6768, %r6763, %r6767;
	xor.b32  	%r6769, %r6764, %r6768;
	shf.l.wrap.b32 	%r6770, %r6769, %r6769, 8;
	add.s32 	%r6771, %r6765, %r6770;
	xor.b32  	%r6772, %r6767, %r6771;
	shf.l.wrap.b32 	%r6773, %r6772, %r6772, 7;
	ld.const.u32 	%r6774, [CHACHA_CONSTANTS+4];
	add.s32 	%r6775, %r6774, %r27282;
	shf.l.wrap.b32 	%r6776, %r6775, %r6775, 16;
	add.s32 	%r6777, %r27282, %r6776;
	xor.b32  	%r6778, %r27282, %r6777;
	shf.l.wrap.b32 	%r6779, %r6778, %r6778, 12;
	add.s32 	%r6780, %r6775, %r6779;
	xor.b32  	%r6781, %r6776, %r6780;
	shf.l.wrap.b32 	%r6782, %r6781, %r6781, 8;
	add.s32 	%r6783, %r6777, %r6782;
	xor.b32  	%r6784, %r6779, %r6783;
	shf.l.wrap.b32 	%r6785, %r6784, %r6784, 7;
	ld.const.u32 	%r6786, [CHACHA_CONSTANTS+8];
	add.s32 	%r6787, %r6786, %r27281;
	shf.l.wrap.b32 	%r6788, %r6787, %r6787, 16;
	add.s32 	%r6789, %r27281, %r6788;
	xor.b32  	%r6790, %r27281, %r6789;
	shf.l.wrap.b32 	%r6791, %r6790, %r6790, 12;
	add.s32 	%r6792, %r6787, %r6791;
	xor.b32  	%r6793, %r6788, %r6792;
	shf.l.wrap.b32 	%r6794, %r6793, %r6793, 8;
	add.s32 	%r6795, %r6789, %r6794;
	xor.b32  	%r6796, %r6791, %r6795;
	shf.l.wrap.b32 	%r6797, %r6796, %r6796, 7;
	ld.const.u32 	%r6798, [CHACHA_CONSTANTS+12];
	add.s32 	%r6799, %r6798, %r27280;
	shf.l.wrap.b32 	%r6800, %r6799, %r6799, 16;
	add.s32 	%r6801, %r27280, %r6800;
	xor.b32  	%r6802, %r27280, %r6801;
	shf.l.wrap.b32 	%r6803, %r6802, %r6802, 12;
	add.s32 	%r6804, %r6799, %r6803;
	xor.b32  	%r6805, %r6800, %r6804;
	shf.l.wrap.b32 	%r6806, %r6805, %r6805, 8;
	add.s32 	%r6807, %r6801, %r6806;
	xor.b32  	%r6808, %r6803, %r6807;
	shf.l.wrap.b32 	%r6809, %r6808, %r6808, 7;
	add.s32 	%r6810, %r6768, %r6785;
	xor.b32  	%r6811, %r6806, %r6810;
	shf.l.wrap.b32 	%r6812, %r6811, %r6811, 16;
	add.s32 	%r6813, %r6795, %r6812;
	xor.b32  	%r6814, %r6785, %r6813;
	shf.l.wrap.b32 	%r6815, %r6814, %r6814, 12;
	add.s32 	%r6816, %r6810, %r6815;
	xor.b32  	%r6817, %r6812, %r6816;
	shf.l.wrap.b32 	%r6818, %r6817, %r6817, 8;
	add.s32 	%r6819, %r6813, %r6818;
	xor.b32  	%r6820, %r6815, %r6819;
	shf.l.wrap.b32 	%r6821, %r6820, %r6820, 7;
	add.s32 	%r6822, %r6780, %r6797;
	xor.b32  	%r6823, %r6770, %r6822;
	shf.l.wrap.b32 	%r6824, %r6823, %r6823, 16;
	add.s32 	%r6825, %r6807, %r6824;
	xor.b32  	%r6826, %r6797, %r6825;
	shf.l.wrap.b32 	%r6827, %r6826, %r6826, 12;
	add.s32 	%r6828, %r6822, %r6827;
	xor.b32  	%r6829, %r6824, %r6828;
	shf.l.wrap.b32 	%r6830, %r6829, %r6829, 8;
	add.s32 	%r6831, %r6825, %r6830;
	xor.b32  	%r6832, %r6827, %r6831;
	shf.l.wrap.b32 	%r6833, %r6832, %r6832, 7;
	add.s32 	%r6834, %r6792, %r6809;
	xor.b32  	%r6835, %r6782, %r6834;
	shf.l.wrap.b32 	%r6836, %r6835, %r6835, 16;
	add.s32 	%r6837, %r6771, %r6836;
	xor.b32  	%r6838, %r6809, %r6837;
	shf.l.wrap.b32 	%r6839, %r6838, %r6838, 12;
	add.s32 	%r6840, %r6834, %r6839;
	xor.b32  	%r6841, %r6836, %r6840;
	shf.l.wrap.b32 	%r6842, %r6841, %r6841, 8;
	add.s32 	%r6843, %r6837, %r6842;
	xor.b32  	%r6844, %r6839, %r6843;
	shf.l.wrap.b32 	%r6845, %r6844, %r6844, 7;
	add.s32 	%r6846, %r6804, %r6773;
	xor.b32  	%r6847, %r6794, %r6846;
	shf.l.wrap.b32 	%r6848, %r6847, %r6847, 16;
	add.s32 	%r6849, %r6783, %r6848;
	xor.b32  	%r6850, %r6773, %r6849;
	shf.l.wrap.b32 	%r6851, %r6850, %r6850, 12;
	add.s32 	%r6852, %r6846, %r6851;
	xor.b32  	%r6853, %r6848, %r6852;
	shf.l.wrap.b32 	%r6854, %r6853, %r6853, 8;
	add.s32 	%r6855, %r6849, %r6854;
	xor.b32  	%r6856, %r6851, %r6855;
	shf.l.wrap.b32 	%r6857, %r6856, %r6856, 7;
	add.s32 	%r6858, %r6816, %r6857;
	xor.b32  	%r6859, %r6830, %r6858;
	shf.l.wrap.b32 	%r6860, %r6859, %r6859, 16;
	add.s32 	%r6861, %r6843, %r6860;
	xor.b32  	%r6862, %r6857, %r6861;
	shf.l.wrap.b32 	%r6863, %r6862, %r6862, 12;
	add.s32 	%r6864, %r6858, %r6863;
	xor.b32  	%r6865, %r6860, %r6864;
	shf.l.wrap.b32 	%r6866, %r6865, %r6865, 8;
	add.s32 	%r6867, %r6861, %r6866;
	xor.b32  	%r6868, %r6863, %r6867;
	shf.l.wrap.b32 	%r6869, %r6868, %r6868, 7;
	add.s32 	%r6870, %r6828, %r6821;
	xor.b32  	%r6871, %r6842, %r6870;
	shf.l.wrap.b32 	%r6872, %r6871, %r6871, 16;
	add.s32 	%r6873, %r6855, %r6872;
	xor.b32  	%r6874, %r6821, %r6873;
	shf.l.wrap.b32 	%r6875, %r6874, %r6874, 12;
	add.s32 	%r6876, %r6870, %r6875;
	xor.b32  	%r6877, %r6872, %r6876;
	shf.l.wrap.b32 	%r6878, %r6877, %r6877, 8;
	add.s32 	%r6879, %r6873, %r6878;
	xor.b32  	%r6880, %r6875, %r6879;
	shf.l.wrap.b32 	%r6881, %r6880, %r6880, 7;
	add.s32 	%r6882, %r6840, %r6833;
	xor.b32  	%r6883, %r6854, %r6882;
	shf.l.wrap.b32 	%r6884, %r6883, %r6883, 16;
	add.s32 	%r6885, %r6819, %r6884;
	xor.b32  	%r6886, %r6833, %r6885;
	shf.l.wrap.b32 	%r6887, %r6886, %r6886, 12;
	add.s32 	%r6888, %r6882, %r6887;
	xor.b32  	%r6889, %r6884, %r6888;
	shf.l.wrap.b32 	%r6890, %r6889, %r6889, 8;
	add.s32 	%r6891, %r6885, %r6890;
	xor.b32  	%r6892, %r6887, %r6891;
	shf.l.wrap.b32 	%r6893, %r6892, %r6892, 7;
	add.s32 	%r6894, %r6852, %r6845;
	xor.b32  	%r6895, %r6818, %r6894;
	shf.l.wrap.b32 	%r6896, %r6895, %r6895, 16;
	add.s32 	%r6897, %r6831, %r6896;
	xor.b32  	%r6898, %r6845, %r6897;
	shf.l.wrap.b32 	%r6899, %r6898, %r6898, 12;
	add.s32 	%r6900, %r6894, %r6899;
	xor.b32  	%r6901, %r6896, %r6900;
	shf.l.wrap.b32 	%r6902, %r6901, %r6901, 8;
	add.s32 	%r6903, %r6897, %r6902;
	xor.b32  	%r6904, %r6899, %r6903;
	shf.l.wrap.b32 	%r6905, %r6904, %r6904, 7;
	add.s32 	%r6906, %r6864, %r6881;
	xor.b32  	%r6907, %r6902, %r6906;
	shf.l.wrap.b32 	%r6908, %r6907, %r6907, 16;
	add.s32 	%r6909, %r6891, %r6908;
	xor.b32  	%r6910, %r6881, %r6909;
	shf.l.wrap.b32 	%r6911, %r6910, %r6910, 12;
	add.s32 	%r6912, %r6906, %r6911;
	xor.b32  	%r6913, %r6908, %r6912;
	shf.l.wrap.b32 	%r6914, %r6913, %r6913, 8;
	add.s32 	%r6915, %r6909, %r6914;
	xor.b32  	%r6916, %r6911, %r6915;
	shf.l.wrap.b32 	%r6917, %r6916, %r6916, 7;
	add.s32 	%r6918, %r6876, %r6893;
	xor.b32  	%r6919, %r6866, %r6918;
	shf.l.wrap.b32 	%r6920, %r6919, %r6919, 16;
	add.s32 	%r6921, %r6903, %r6920;
	xor.b32  	%r6922, %r6893, %r6921;
	shf.l.wrap.b32 	%r6923, %r6922, %r6922, 12;
	add.s32 	%r6924, %r6918, %r6923;
	xor.b32  	%r6925, %r6920, %r6924;
	shf.l.wrap.b32 	%r6926, %r6925, %r6925, 8;
	add.s32 	%r6927, %r6921, %r6926;
	xor.b32  	%r6928, %r6923, %r6927;
	shf.l.wrap.b32 	%r6929, %r6928, %r6928, 7;
	add.s32 	%r6930, %r6888, %r6905;
	xor.b32  	%r6931, %r6878, %r6930;
	shf.l.wrap.b32 	%r6932, %r6931, %r6931, 16;
	add.s32 	%r6933, %r6867, %r6932;
	xor.b32  	%r6934, %r6905, %r6933;
	shf.l.wrap.b32 	%r6935, %r6934, %r6934, 12;
	add.s32 	%r6936, %r6930, %r6935;
	xor.b32  	%r6937, %r6932, %r6936;
	shf.l.wrap.b32 	%r6938, %r6937, %r6937, 8;
	add.s32 	%r6939, %r6933, %r6938;
	xor.b32  	%r6940, %r6935, %r6939;
	shf.l.wrap.b32 	%r6941, %r6940, %r6940, 7;
	add.s32 	%r6942, %r6900, %r6869;
	xor.b32  	%r6943, %r6890, %r6942;
	shf.l.wrap.b32 	%r6944, %r6943, %r6943, 16;
	add.s32 	%r6945, %r6879, %r6944;
	xor.b32  	%r6946, %r6869, %r6945;
	shf.l.wrap.b32 	%r6947, %r6946, %r6946, 12;
	add.s32 	%r6948, %r6942, %r6947;
	xor.b32  	%r6949, %r6944, %r6948;
	shf.l.wrap.b32 	%r6950, %r6949, %r6949, 8;
	add.s32 	%r6951, %r6945, %r6950;
	xor.b32  	%r6952, %r6947, %r6951;
	shf.l.wrap.b32 	%r6953, %r6952, %r6952, 7;
	add.s32 	%r6954, %r6912, %r6953;
	xor.b32  	%r6955, %r6926, %r6954;
	shf.l.wrap.b32 	%r6956, %r6955, %r6955, 16;
	add.s32 	%r6957, %r6939, %r6956;
	xor.b32  	%r6958, %r6953, %r6957;
	shf.l.wrap.b32 	%r6959, %r6958, %r6958, 12;
	add.s32 	%r6960, %r6954, %r6959;
	xor.b32  	%r6961, %r6956, %r6960;
	shf.l.wrap.b32 	%r6962, %r6961, %r6961, 8;
	add.s32 	%r6963, %r6957, %r6962;
	xor.b32  	%r6964, %r6959, %r6963;
	shf.l.wrap.b32 	%r6965, %r6964, %r6964, 7;
	add.s32 	%r6966, %r6924, %r6917;
	xor.b32  	%r6967, %r6938, %r6966;
	shf.l.wrap.b32 	%r6968, %r6967, %r6967, 16;
	add.s32 	%r6969, %r6951, %r6968;
	xor.b32  	%r6970, %r6917, %r6969;
	shf.l.wrap.b32 	%r6971, %r6970, %r6970, 12;
	add.s32 	%r6972, %r6966, %r6971;
	xor.b32  	%r6973, %r6968, %r6972;
	shf.l.wrap.b32 	%r6974, %r6973, %r6973, 8;
	add.s32 	%r6975, %r6969, %r6974;
	xor.b32  	%r6976, %r6971, %r6975;
	shf.l.wrap.b32 	%r6977, %r6976, %r6976, 7;
	add.s32 	%r6978, %r6936, %r6929;
	xor.b32  	%r6979, %r6950, %r6978;
	shf.l.wrap.b32 	%r6980, %r6979, %r6979, 16;
	add.s32 	%r6981, %r6915, %r6980;
	xor.b32  	%r6982, %r6929, %r6981;
	shf.l.wrap.b32 	%r6983, %r6982, %r6982, 12;
	add.s32 	%r6984, %r6978, %r6983;
	xor.b32  	%r6985, %r6980, %r6984;
	shf.l.wrap.b32 	%r6986, %r6985, %r6985, 8;
	add.s32 	%r6987, %r6981, %r6986;
	xor.b32  	%r6988, %r6983, %r6987;
	shf.l.wrap.b32 	%r6989, %r6988, %r6988, 7;
	add.s32 	%r6990, %r6948, %r6941;
	xor.b32  	%r6991, %r6914, %r6990;
	shf.l.wrap.b32 	%r6992, %r6991, %r6991, 16;
	add.s32 	%r6993, %r6927, %r6992;
	xor.b32  	%r6994, %r6941, %r6993;
	shf.l.wrap.b32 	%r6995, %r6994, %r6994, 12;
	add.s32 	%r6996, %r6990, %r6995;
	xor.b32  	%r6997, %r6992, %r6996;
	shf.l.wrap.b32 	%r6998, %r6997, %r6997, 8;
	add.s32 	%r6999, %r6993, %r6998;
	xor.b32  	%r7000, %r6995, %r6999;
	shf.l.wrap.b32 	%r7001, %r7000, %r7000, 7;
	add.s32 	%r7002, %r6960, %r6977;
	xor.b32  	%r7003, %r6998, %r7002;
	shf.l.wrap.b32 	%r7004, %r7003, %r7003, 16;
	add.s32 	%r7005, %r6987, %r7004;
	xor.b32  	%r7006, %r6977, %r7005;
	shf.l.wrap.b32 	%r7007, %r7006, %r7006, 12;
	add.s32 	%r7008, %r7002, %r7007;
	xor.b32  	%r7009, %r7004, %r7008;
	shf.l.wrap.b32 	%r7010, %r7009, %r7009, 8;
	add.s32 	%r7011, %r7005, %r7010;
	xor.b32  	%r7012, %r7007, %r7011;
	shf.l.wrap.b32 	%r7013, %r7012, %r7012, 7;
	add.s32 	%r7014, %r6972, %r6989;
	xor.b32  	%r7015, %r6962, %r7014;
	shf.l.wrap.b32 	%r7016, %r7015, %r7015, 16;
	add.s32 	%r7017, %r6999, %r7016;
	xor.b32  	%r7018, %r6989, %r7017;
	shf.l.wrap.b32 	%r7019, %r7018, %r7018, 12;
	add.s32 	%r7020, %r7014, %r7019;
	xor.b32  	%r7021, %r7016, %r7020;
	shf.l.wrap.b32 	%r7022, %r7021, %r7021, 8;
	add.s32 	%r7023, %r7017, %r7022;
	xor.b32  	%r7024, %r7019, %r7023;
	shf.l.wrap.b32 	%r7025, %r7024, %r7024, 7;
	add.s32 	%r7026, %r6984, %r7001;
	xor.b32  	%r7027, %r6974, %r7026;
	shf.l.wrap.b32 	%r7028, %r7027, %r7027, 16;
	add.s32 	%r7029, %r6963, %r7028;
	xor.b32  	%r7030, %r7001, %r7029;
	shf.l.wrap.b32 	%r7031, %r7030, %r7030, 12;
	add.s32 	%r7032, %r7026, %r7031;
	xor.b32  	%r7033, %r7028, %r7032;
	shf.l.wrap.b32 	%r7034, %r7033, %r7033, 8;
	add.s32 	%r7035, %r7029, %r7034;
	xor.b32  	%r7036, %r7031, %r7035;
	shf.l.wrap.b32 	%r7037, %r7036, %r7036, 7;
	add.s32 	%r7038, %r6996, %r6965;
	xor.b32  	%r7039, %r6986, %r7038;
	shf.l.wrap.b32 	%r7040, %r7039, %r7039, 16;
	add.s32 	%r7041, %r6975, %r7040;
	xor.b32  	%r7042, %r6965, %r7041;
	shf.l.wrap.b32 	%r7043, %r7042, %r7042, 12;
	add.s32 	%r7044, %r7038, %r7043;
	xor.b32  	%r7045, %r7040, %r7044;
	shf.l.wrap.b32 	%r7046, %r7045, %r7045, 8;
	add.s32 	%r7047, %r7041, %r7046;
	xor.b32  	%r7048, %r7043, %r7047;
	shf.l.wrap.b32 	%r7049, %r7048, %r7048, 7;
	add.s32 	%r7050, %r7008, %r7049;
	xor.b32  	%r7051, %r7022, %r7050;
	shf.l.wrap.b32 	%r7052, %r7051, %r7051, 16;
	add.s32 	%r7053, %r7035, %r7052;
	xor.b32  	%r7054, %r7049, %r7053;
	shf.l.wrap.b32 	%r7055, %r7054, %r7054, 12;
	add.s32 	%r7056, %r7050, %r7055;
	xor.b32  	%r7057, %r7052, %r7056;
	shf.l.wrap.b32 	%r7058, %r7057, %r7057, 8;
	add.s32 	%r7059, %r7053, %r7058;
	xor.b32  	%r7060, %r7055, %r7059;
	shf.l.wrap.b32 	%r7061, %r7060, %r7060, 7;
	add.s32 	%r7062, %r7020, %r7013;
	xor.b32  	%r7063, %r7034, %r7062;
	shf.l.wrap.b32 	%r7064, %r7063, %r7063, 16;
	add.s32 	%r7065, %r7047, %r7064;
	xor.b32  	%r7066, %r7013, %r7065;
	shf.l.wrap.b32 	%r7067, %r7066, %r7066, 12;
	add.s32 	%r7068, %r7062, %r7067;
	xor.b32  	%r7069, %r7064, %r7068;
	shf.l.wrap.b32 	%r7070, %r7069, %r7069, 8;
	add.s32 	%r7071, %r7065, %r7070;
	xor.b32  	%r7072, %r7067, %r7071;
	shf.l.wrap.b32 	%r7073, %r7072, %r7072, 7;
	add.s32 	%r7074, %r7032, %r7025;
	xor.b32  	%r7075, %r7046, %r7074;
	shf.l.wrap.b32 	%r7076, %r7075, %r7075, 16;
	add.s32 	%r7077, %r7011, %r7076;
	xor.b32  	%r7078, %r7025, %r7077;
	shf.l.wrap.b32 	%r7079, %r7078, %r7078, 12;
	add.s32 	%r7080, %r7074, %r7079;
	xor.b32  	%r7081, %r7076, %r7080;
	shf.l.wrap.b32 	%r7082, %r7081, %r7081, 8;
	add.s32 	%r7083, %r7077, %r7082;
	xor.b32  	%r7084, %r7079, %r7083;
	shf.l.wrap.b32 	%r7085, %r7084, %r7084, 7;
	add.s32 	%r7086, %r7044, %r7037;
	xor.b32  	%r7087, %r7010, %r7086;
	shf.l.wrap.b32 	%r7088, %r7087, %r7087, 16;
	add.s32 	%r7089, %r7023, %r7088;
	xor.b32  	%r7090, %r7037, %r7089;
	shf.l.wrap.b32 	%r7091, %r7090, %r7090, 12;
	add.s32 	%r7092, %r7086, %r7091;
	xor.b32  	%r7093, %r7088, %r7092;
	shf.l.wrap.b32 	%r7094, %r7093, %r7093, 8;
	add.s32 	%r7095, %r7089, %r7094;
	xor.b32  	%r7096, %r7091, %r7095;
	shf.l.wrap.b32 	%r7097, %r7096, %r7096, 7;
	add.s32 	%r7098, %r7056, %r7073;
	xor.b32  	%r7099, %r7094, %r7098;
	shf.l.wrap.b32 	%r7100, %r7099, %r7099, 16;
	add.s32 	%r7101, %r7083, %r7100;
	xor.b32  	%r7102, %r7073, %r7101;
	shf.l.wrap.b32 	%r7103, %r7102, %r7102, 12;
	add.s32 	%r7104, %r7098, %r7103;
	xor.b32  	%r7105, %r7100, %r7104;
	shf.l.wrap.b32 	%r7106, %r7105, %r7105, 8;
	add.s32 	%r7107, %r7101, %r7106;
	xor.b32  	%r7108, %r7103, %r7107;
	shf.l.wrap.b32 	%r7109, %r7108, %r7108, 7;
	add.s32 	%r7110, %r7068, %r7085;
	xor.b32  	%r7111, %r7058, %r7110;
	shf.l.wrap.b32 	%r7112, %r7111, %r7111, 16;
	add.s32 	%r7113, %r7095, %r7112;
	xor.b32  	%r7114, %r7085, %r7113;
	shf.l.wrap.b32 	%r7115, %r7114, %r7114, 12;
	add.s32 	%r7116, %r7110, %r7115;
	xor.b32  	%r7117, %r7112, %r7116;
	shf.l.wrap.b32 	%r7118, %r7117, %r7117, 8;
	add.s32 	%r7119, %r7113, %r7118;
	xor.b32  	%r7120, %r7115, %r7119;
	shf.l.wrap.b32 	%r7121, %r7120, %r7120, 7;
	add.s32 	%r7122, %r7080, %r7097;
	xor.b32  	%r7123, %r7070, %r7122;
	shf.l.wrap.b32 	%r7124, %r7123, %r7123, 16;
	add.s32 	%r7125, %r7059, %r7124;
	xor.b32  	%r7126, %r7097, %r7125;
	shf.l.wrap.b32 	%r7127, %r7126, %r7126, 12;
	add.s32 	%r7128, %r7122, %r7127;
	xor.b32  	%r7129, %r7124, %r7128;
	shf.l.wrap.b32 	%r7130, %r7129, %r7129, 8;
	add.s32 	%r7131, %r7125, %r7130;
	xor.b32  	%r7132, %r7127, %r7131;
	shf.l.wrap.b32 	%r7133, %r7132, %r7132, 7;
	add.s32 	%r7134, %r7092, %r7061;
	xor.b32  	%r7135, %r7082, %r7134;
	shf.l.wrap.b32 	%r7136, %r7135, %r7135, 16;
	add.s32 	%r7137, %r7071, %r7136;
	xor.b32  	%r7138, %r7061, %r7137;
	shf.l.wrap.b32 	%r7139, %r7138, %r7138, 12;
	add.s32 	%r7140, %r7134, %r7139;
	xor.b32  	%r7141, %r7136, %r7140;
	shf.l.wrap.b32 	%r7142, %r7141, %r7141, 8;
	add.s32 	%r7143, %r7137, %r7142;
	xor.b32  	%r7144, %r7139, %r7143;
	shf.l.wrap.b32 	%r7145, %r7144, %r7144, 7;
	add.s32 	%r27275, %r6762, %r7104;
	add.s32 	%r27274, %r6774, %r7116;
	add.s32 	%r27273, %r6786, %r7128;
	add.s32 	%r27272, %r6798, %r7140;
	add.s32 	%r27276, %r27283, %r7145;
	add.s32 	%r27277, %r27282, %r7109;
	add.s32 	%r27278, %r27281, %r7121;
	add.s32 	%r27279, %r27280, %r7133;
	xor.b32  	%r7146, %r6763, 1;
	shf.l.wrap.b32 	%r7147, %r6763, %r7146, 16;
	add.s32 	%r7148, %r27283, %r7147;
	xor.b32  	%r7149, %r27283, %r7148;
	shf.l.wrap.b32 	%r7150, %r7149, %r7149, 12;
	add.s32 	%r7151, %r6763, %r7150;
	xor.b32  	%r7152, %r7147, %r7151;
	shf.l.wrap.b32 	%r7153, %r7152, %r7152, 8;
	add.s32 	%r7154, %r7148, %r7153;
	xor.b32  	%r7155, %r7150, %r7154;
	shf.l.wrap.b32 	%r7156, %r7155, %r7155, 7;
	add.s32 	%r7157, %r7151, %r6785;
	xor.b32  	%r7158, %r6806, %r7157;
	shf.l.wrap.b32 	%r7159, %r7158, %r7158, 16;
	add.s32 	%r7160, %r6795, %r7159;
	xor.b32  	%r7161, %r6785, %r7160;
	shf.l.wrap.b32 	%r7162, %r7161, %r7161, 12;
	add.s32 	%r7163, %r7157, %r7162;
	xor.b32  	%r7164, %r7159, %r7163;
	shf.l.wrap.b32 	%r7165, %r7164, %r7164, 8;
	add.s32 	%r7166, %r7160, %r7165;
	xor.b32  	%r7167, %r7162, %r7166;
	shf.l.wrap.b32 	%r7168, %r7167, %r7167, 7;
	xor.b32  	%r7169, %r7153, %r6822;
	shf.l.wrap.b32 	%r7170, %r7169, %r7169, 16;
	add.s32 	%r7171, %r6807, %r7170;
	xor.b32  	%r7172, %r6797, %r7171;
	shf.l.wrap.b32 	%r7173, %r7172, %r7172, 12;
	add.s32 	%r7174, %r6822, %r7173;
	xor.b32  	%r7175, %r7170, %r7174;
	shf.l.wrap.b32 	%r7176, %r7175, %r7175, 8;
	add.s32 	%r7177, %r7171, %r7176;
	xor.b32  	%r7178, %r7173, %r7177;
	shf.l.wrap.b32 	%r7179, %r7178, %r7178, 7;
	add.s32 	%r7180, %r7154, %r6836;
	xor.b32  	%r7181, %r6809, %r7180;
	shf.l.wrap.b32 	%r7182, %r7181, %r7181, 12;
	add.s32 	%r7183, %r6834, %r7182;
	xor.b32  	%r7184, %r6836, %r7183;
	shf.l.wrap.b32 	%r7185, %r7184, %r7184, 8;
	add.s32 	%r7186, %r7180, %r7185;
	xor.b32  	%r7187, %r7182, %r7186;
	shf.l.wrap.b32 	%r7188, %r7187, %r7187, 7;
	add.s32 	%r7189, %r6804, %r7156;
	xor.b32  	%r7190, %r6794, %r7189;
	shf.l.wrap.b32 	%r7191, %r7190, %r7190, 16;
	add.s32 	%r7192, %r6783, %r7191;
	xor.b32  	%r7193, %r7156, %r7192;
	shf.l.wrap.b32 	%r7194, %r7193, %r7193, 12;
	add.s32 	%r7195, %r7189, %r7194;
	xor.b32  	%r7196, %r7191, %r7195;
	shf.l.wrap.b32 	%r7197, %r7196, %r7196, 8;
	add.s32 	%r7198, %r7192, %r7197;
	xor.b32  	%r7199, %r7194, %r7198;
	shf.l.wrap.b32 	%r7200, %r7199, %r7199, 7;
	add.s32 	%r7201, %r7163, %r7200;
	xor.b32  	%r7202, %r7176, %r7201;
	shf.l.wrap.b32 	%r7203, %r7202, %r7202, 16;
	add.s32 	%r7204, %r7186, %r7203;
	xor.b32  	%r7205, %r7200, %r7204;
	shf.l.wrap.b32 	%r7206, %r7205, %r7205, 12;
	add.s32 	%r7207, %r7201, %r7206;
	xor.b32  	%r7208, %r7203, %r7207;
	shf.l.wrap.b32 	%r7209, %r7208, %r7208, 8;
	add.s32 	%r7210, %r7204, %r7209;
	xor.b32  	%r7211, %r7206, %r7210;
	shf.l.wrap.b32 	%r7212, %r7211, %r7211, 7;
	add.s32 	%r7213, %r7174, %r7168;
	xor.b32  	%r7214, %r7185, %r7213;
	shf.l.wrap.b32 	%r7215, %r7214, %r7214, 16;
	add.s32 	%r7216, %r7198, %r7215;
	xor.b32  	%r7217, %r7168, %r7216;
	shf.l.wrap.b32 	%r7218, %r7217, %r7217, 12;
	add.s32 	%r7219, %r7213, %r7218;
	xor.b32  	%r7220, %r7215, %r7219;
	shf.l.wrap.b32 	%r7221, %r7220, %r7220, 8;
	add.s32 	%r7222, %r7216, %r7221;
	xor.b32  	%r7223, %r7218, %r7222;
	shf.l.wrap.b32 	%r7224, %r7223, %r7223, 7;
	add.s32 	%r7225, %r7183, %r7179;
	xor.b32  	%r7226, %r7197, %r7225;
	shf.l.wrap.b32 	%r7227, %r7226, %r7226, 16;
	add.s32 	%r7228, %r7166, %r7227;
	xor.b32  	%r7229, %r7179, %r7228;
	shf.l.wrap.b32 	%r7230, %r7229, %r7229, 12;
	add.s32 	%r7231, %r7225, %r7230;
	xor.b32  	%r7232, %r7227, %r7231;
	shf.l.wrap.b32 	%r7233, %r7232, %r7232, 8;
	add.s32 	%r7234, %r7228, %r7233;
	xor.b32  	%r7235, %r7230, %r7234;
	shf.l.wrap.b32 	%r7236, %r7235, %r7235, 7;
	add.s32 	%r7237, %r7195, %r7188;
	xor.b32  	%r7238, %r7165, %r7237;
	shf.l.wrap.b32 	%r7239, %r7238, %r7238, 16;
	add.s32 	%r7240, %r7177, %r7239;
	xor.b32  	%r7241, %r7188, %r7240;
	shf.l.wrap.b32 	%r7242, %r7241, %r7241, 12;
	add.s32 	%r7243, %r7237, %r7242;
	xor.b32  	%r7244, %r7239, %r7243;
	shf.l.wrap.b32 	%r7245, %r7244, %r7244, 8;
	add.s32 	%r7246, %r7240, %r7245;
	xor.b32  	%r7247, %r7242, %r7246;
	shf.l.wrap.b32 	%r7248, %r7247, %r7247, 7;
	add.s32 	%r7249, %r7207, %r7224;
	xor.b32  	%r7250, %r7245, %r7249;
	shf.l.wrap.b32 	%r7251, %r7250, %r7250, 16;
	add.s32 	%r7252, %r7234, %r7251;
	xor.b32  	%r7253, %r7224, %r7252;
	shf.l.wrap.b32 	%r7254, %r7253, %r7253, 12;
	add.s32 	%r7255, %r7249, %r7254;
	xor.b32  	%r7256, %r7251, %r7255;
	shf.l.wrap.b32 	%r7257, %r7256, %r7256, 8;
	add.s32 	%r7258, %r7252, %r7257;
	xor.b32  	%r7259, %r7254, %r7258;
	shf.l.wrap.b32 	%r7260, %r7259, %r7259, 7;
	add.s32 	%r7261, %r7219, %r7236;
	xor.b32  	%r7262, %r7209, %r7261;
	shf.l.wrap.b32 	%r7263, %r7262, %r7262, 16;
	add.s32 	%r7264, %r7246, %r7263;
	xor.b32  	%r7265, %r7236, %r7264;
	shf.l.wrap.b32 	%r7266, %r7265, %r7265, 12;
	add.s32 	%r7267, %r7261, %r7266;
	xor.b32  	%r7268, %r7263, %r7267;
	shf.l.wrap.b32 	%r7269, %r7268, %r7268, 8;
	add.s32 	%r7270, %r7264, %r7269;
	xor.b32  	%r7271, %r7266, %r7270;
	shf.l.wrap.b32 	%r7272, %r7271, %r7271, 7;
	add.s32 	%r7273, %r7231, %r7248;
	xor.b32  	%r7274, %r7221, %r7273;
	shf.l.wrap.b32 	%r7275, %r7274, %r7274, 16;
	add.s32 	%r7276, %r7210, %r7275;
	xor.b32  	%r7277, %r7248, %r7276;
	shf.l.wrap.b32 	%r7278, %r7277, %r7277, 12;
	add.s32 	%r7279, %r7273, %r7278;
	xor.b32  	%r7280, %r7275, %r7279;
	shf.l.wrap.b32 	%r7281, %r7280, %r7280, 8;
	add.s32 	%r7282, %r7276, %r7281;
	xor.b32  	%r7283, %r7278, %r7282;
	shf.l.wrap.b32 	%r7284, %r7283, %r7283, 7;
	add.s32 	%r7285, %r7243, %r7212;
	xor.b32  	%r7286, %r7233, %r7285;
	shf.l.wrap.b32 	%r7287, %r7286, %r7286, 16;
	add.s32 	%r7288, %r7222, %r7287;
	xor.b32  	%r7289, %r7212, %r7288;
	shf.l.wrap.b32 	%r7290, %r7289, %r7289, 12;
	add.s32 	%r7291, %r7285, %r7290;
	xor.b32  	%r7292, %r7287, %r7291;
	shf.l.wrap.b32 	%r7293, %r7292, %r7292, 8;
	add.s32 	%r7294, %r7288, %r7293;
	xor.b32  	%r7295, %r7290, %r7294;
	shf.l.wrap.b32 	%r7296, %r7295, %r7295, 7;
	add.s32 	%r7297, %r7255, %r7296;
	xor.b32  	%r7298, %r7269, %r7297;
	shf.l.wrap.b32 	%r7299, %r7298, %r7298, 16;
	add.s32 	%r7300, %r7282, %r7299;
	xor.b32  	%r7301, %r7296, %r7300;
	shf.l.wrap.b32 	%r7302, %r7301, %r7301, 12;
	add.s32 	%r7303, %r7297, %r7302;
	xor.b32  	%r7304, %r7299, %r7303;
	shf.l.wrap.b32 	%r7305, %r7304, %r7304, 8;
	add.s32 	%r7306, %r7300, %r7305;
	xor.b32  	%r7307, %r7302, %r7306;
	shf.l.wrap.b32 	%r7308, %r7307, %r7307, 7;
	add.s32 	%r7309, %r7267, %r7260;
	xor.b32  	%r7310, %r7281, %r7309;
	shf.l.wrap.b32 	%r7311, %r7310, %r7310, 16;
	add.s32 	%r7312, %r7294, %r7311;
	xor.b32  	%r7313, %r7260, %r7312;
	shf.l.wrap.b32 	%r7314, %r7313, %r7313, 12;
	add.s32 	%r7315, %r7309, %r7314;
	xor.b32  	%r7316, %r7311, %r7315;
	shf.l.wrap.b32 	%r7317, %r7316, %r7316, 8;
	add.s32 	%r7318, %r7312, %r7317;
	xor.b32  	%r7319, %r7314, %r7318;
	shf.l.wrap.b32 	%r7320, %r7319, %r7319, 7;
	add.s32 	%r7321, %r7279, %r7272;
	xor.b32  	%r7322, %r7293, %r7321;
	shf.l.wrap.b32 	%r7323, %r7322, %r7322, 16;
	add.s32 	%r7324, %r7258, %r7323;
	xor.b32  	%r7325, %r7272, %r7324;
	shf.l.wrap.b32 	%r7326, %r7325, %r7325, 12;
	add.s32 	%r7327, %r7321, %r7326;
	xor.b32  	%r7328, %r7323, %r7327;
	shf.l.wrap.b32 	%r7329, %r7328, %r7328, 8;
	add.s32 	%r7330, %r7324, %r7329;
	xor.b32  	%r7331, %r7326, %r7330;
	shf.l.wrap.b32 	%r7332, %r7331, %r7331, 7;
	add.s32 	%r7333, %r7291, %r7284;
	xor.b32  	%r7334, %r7257, %r7333;
	shf.l.wrap.b32 	%r7335, %r7334, %r7334, 16;
	add.s32 	%r7336, %r7270, %r7335;
	xor.b32  	%r7337, %r7284, %r7336;
	shf.l.wrap.b32 	%r7338, %r7337, %r7337, 12;
	add.s32 	%r7339, %r7333, %r7338;
	xor.b32  	%r7340, %r7335, %r7339;
	shf.l.wrap.b32 	%r7341, %r7340, %r7340, 8;
	add.s32 	%r7342, %r7336, %r7341;
	xor.b32  	%r7343, %r7338, %r7342;
	shf.l.wrap.b32 	%r7344, %r7343, %r7343, 7;
	add.s32 	%r7345, %r7303, %r7320;
	xor.b32  	%r7346, %r7341, %r7345;
	shf.l.wrap.b32 	%r7347, %r7346, %r7346, 16;
	add.s32 	%r7348, %r7330, %r7347;
	xor.b32  	%r7349, %r7320, %r7348;
	shf.l.wrap.b32 	%r7350, %r7349, %r7349, 12;
	add.s32 	%r7351, %r7345, %r7350;
	xor.b32  	%r7352, %r7347, %r7351;
	shf.l.wrap.b32 	%r7353, %r7352, %r7352, 8;
	add.s32 	%r7354, %r7348, %r7353;
	xor.b32  	%r7355, %r7350, %r7354;
	shf.l.wrap.b32 	%r7356, %r7355, %r7355, 7;
	add.s32 	%r7357, %r7315, %r7332;
	xor.b32  	%r7358, %r7305, %r7357;
	shf.l.wrap.b32 	%r7359, %r7358, %r7358, 16;
	add.s32 	%r7360, %r7342, %r7359;
	xor.b32  	%r7361, %r7332, %r7360;
	shf.l.wrap.b32 	%r7362, %r7361, %r7361, 12;
	add.s32 	%r7363, %r7357, %r7362;
	xor.b32  	%r7364, %r7359, %r7363;
	shf.l.wrap.b32 	%r7365, %r7364, %r7364, 8;
	add.s32 	%r7366, %r7360, %r7365;
	xor.b32  	%r7367, %r7362, %r7366;
	shf.l.wrap.b32 	%r7368, %r7367, %r7367, 7;
	add.s32 	%r7369, %r7327, %r7344;
	xor.b32  	%r7370, %r7317, %r7369;
	shf.l.wrap.b32 	%r7371, %r7370, %r7370, 16;
	add.s32 	%r7372, %r7306, %r7371;
	xor.b32  	%r7373, %r7344, %r7372;
	shf.l.wrap.b32 	%r7374, %r7373, %r7373, 12;
	add.s32 	%r7375, %r7369, %r7374;
	xor.b32  	%r7376, %r7371, %r7375;
	shf.l.wrap.b32 	%r7377, %r7376, %r7376, 8;
	add.s32 	%r7378, %r7372, %r7377;
	xor.b32  	%r7379, %r7374, %r7378;
	shf.l.wrap.b32 	%r7380, %r7379, %r7379, 7;
	add.s32 	%r7381, %r7339, %r7308;
	xor.b32  	%r7382, %r7329, %r7381;
	shf.l.wrap.b32 	%r7383, %r7382, %r7382, 16;
	add.s32 	%r7384, %r7318, %r7383;
	xor.b32  	%r7385, %r7308, %r7384;
	shf.l.wrap.b32 	%r7386, %r7385, %r7385, 12;
	add.s32 	%r7387, %r7381, %r7386;
	xor.b32  	%r7388, %r7383, %r7387;
	shf.l.wrap.b32 	%r7389, %r7388, %r7388, 8;
	add.s32 	%r7390, %r7384, %r7389;
	xor.b32  	%r7391, %r7386, %r7390;
	shf.l.wrap.b32 	%r7392, %r7391, %r7391, 7;
	add.s32 	%r7393, %r7351, %r7392;
	xor.b32  	%r7394, %r7365, %r7393;
	shf.l.wrap.b32 	%r7395, %r7394, %r7394, 16;
	add.s32 	%r7396, %r7378, %r7395;
	xor.b32  	%r7397, %r7392, %r7396;
	shf.l.wrap.b32 	%r7398, %r7397, %r7397, 12;
	add.s32 	%r7399, %r7393, %r7398;
	xor.b32  	%r7400, %r7395, %r7399;
	shf.l.wrap.b32 	%r7401, %r7400, %r7400, 8;
	add.s32 	%r7402, %r7363, %r7356;
	xor.b32  	%r7403, %r7377, %r7402;
	shf.l.wrap.b32 	%r7404, %r7403, %r7403, 16;
	add.s32 	%r7405, %r7390, %r7404;
	xor.b32  	%r7406, %r7356, %r7405;
	shf.l.wrap.b32 	%r7407, %r7406, %r7406, 12;
	add.s32 	%r7408, %r7402, %r7407;
	xor.b32  	%r7409, %r7404, %r7408;
	shf.l.wrap.b32 	%r7410, %r7409, %r7409, 8;
	add.s32 	%r7411, %r7405, %r7410;
	xor.b32  	%r7412, %r7407, %r7411;
	shf.l.wrap.b32 	%r7413, %r7412, %r7412, 7;
	add.s32 	%r7414, %r7375, %r7368;
	xor.b32  	%r7415, %r7389, %r7414;
	shf.l.wrap.b32 	%r7416, %r7415, %r7415, 16;
	add.s32 	%r7417, %r7354, %r7416;
	xor.b32  	%r7418, %r7368, %r7417;
	shf.l.wrap.b32 	%r7419, %r7418, %r7418, 12;
	add.s32 	%r7420, %r7414, %r7419;
	xor.b32  	%r7421, %r7416, %r7420;
	shf.l.wrap.b32 	%r7422, %r7421, %r7421, 8;
	add.s32 	%r7423, %r7417, %r7422;
	xor.b32  	%r7424, %r7419, %r7423;
	shf.l.wrap.b32 	%r7425, %r7424, %r7424, 7;
	add.s32 	%r7426, %r7387, %r7380;
	xor.b32  	%r7427, %r7353, %r7426;
	shf.l.wrap.b32 	%r7428, %r7427, %r7427, 16;
	add.s32 	%r7429, %r7366, %r7428;
	xor.b32  	%r7430, %r7380, %r7429;
	shf.l.wrap.b32 	%r7431, %r7430, %r7430, 12;
	add.s32 	%r7432, %r7426, %r7431;
	xor.b32  	%r7433, %r7428, %r7432;
	shf.l.wrap.b32 	%r7434, %r7433, %r7433, 8;
	add.s32 	%r7435, %r7429, %r7434;
	add.s32 	%r7436, %r7399, %r7413;
	xor.b32  	%r7437, %r7434, %r7436;
	shf.l.wrap.b32 	%r7438, %r7437, %r7437, 16;
	add.s32 	%r7439, %r7423, %r7438;
	xor.b32  	%r7440, %r7413, %r7439;
	shr.u32 	%r7441, %r7440, 20;
	add.s32 	%r7442, %r7436, %r7441;
	add.s32 	%r7443, %r7408, %r7425;
	xor.b32  	%r7444, %r7401, %r7443;
	shf.l.wrap.b32 	%r7445, %r7444, %r7444, 16;
	add.s32 	%r7446, %r7435, %r7445;
	xor.b32  	%r7447, %r7425, %r7446;
	shr.u32 	%r7448, %r7447, 20;
	add.s32 	%r7449, %r7443, %r7448;
	add.s32 	%r7450, %r6762, %r7442;
	add.s32 	%r7451, %r6774, %r7449;
	not.b32 	%r7452, %r27271;
	add.s32 	%r7453, %r950, %r7452;
	mov.u32 	%r7454, %ctaid.x;
	shl.b32 	%r7455, %r7454, 11;
	mov.u32 	%r7456, %tid.x;
	and.b32  	%r7457, %r7456, 31;
	or.b32  	%r7458, %r7455, %r7457;
	shl.b32 	%r7459, %r7456, 3;
	and.b32  	%r7460, %r7459, 7936;
	add.s32 	%r7461, %r27217, %r7460;
	add.s32 	%r7462, %r7458, %r7461;
	shr.u32 	%r7463, %r7462, %r7453;
	and.b32  	%r7464, %r7463, 1;
	setp.eq.b32 	%p36, %r7464, 1;
	selp.b32 	%r7465, %r7451, %r7450, %p36;
	cvt.u16.u32 	%rs180, %r7465;
	and.b16  	%rs387, %rs180, 1;
	and.b16  	%rs181, %rs385, 255;
	setp.ne.s16 	%p37, %rs181, 1;
	@%p37 bra 	$L__BB3_47;
	ld.param.u64 	%rd347, [fused_batch_pir_kernel_8_param_1];
	not.b32 	%r7466, %r27271;
	add.s32 	%r7467, %r950, %r7466;
	mov.u32 	%r7468, %ctaid.x;
	shl.b32 	%r7469, %r7468, 11;
	mov.u32 	%r7470, %tid.x;
	and.b32  	%r7471, %r7470, 31;
	or.b32  	%r7472, %r7469, %r7471;
	shl.b32 	%r7473, %r7470, 3;
	and.b32  	%r7474, %r7473, 7936;
	add.s32 	%r7475, %r27217, %r7474;
	add.s32 	%r7476, %r7472, %r7475;
	shr.u32 	%r7477, %r7476, %r7467;
	and.b32  	%r7478, %r7477, 1;
	setp.eq.b32 	%p38, %r7478, 1;
	cvt.s64.s32 	%rd42, %r27271;
	cvta.to.global.u64 	%rd43, %rd347;
	mul.wide.s32 	%rd44, %r27271, 16;
	add.s64 	%rd45, %rd43, %rd44;
	ld.global.u32 	%r7479, [%rd45+996];
	selp.b32 	%r7480, %r27276, %r27275, %p38;
	xor.b32  	%r7481, %r7480, %r7479;
	selp.b32 	%r7482, %r27277, %r27274, %p38;
	selp.b32 	%r27275, %r27275, %r7481, %p38;
	selp.b32 	%r27276, %r7481, %r27276, %p38;
	ld.global.u32 	%r7483, [%rd45+1000];
	xor.b32  	%r7484, %r7482, %r7483;
	selp.b32 	%r7485, %r27278, %r27273, %p38;
	selp.b32 	%r27274, %r27274, %r7484, %p38;
	selp.b32 	%r27277, %r7484, %r27277, %p38;
	ld.global.u32 	%r7486, [%rd45+1004];
	xor.b32  	%r7487, %r7485, %r7486;
	selp.b32 	%r7488, %r27279, %r27272, %p38;
	selp.b32 	%r27273, %r27273, %r7487, %p38;
	selp.b32 	%r27278, %r7487, %r27278, %p38;
	ld.global.u32 	%r7489, [%rd45+1008];
	xor.b32  	%r7490, %r7488, %r7489;
	selp.b64 	%rd46, 445, 420, %p38;
	selp.b32 	%r27272, %r27272, %r7490, %p38;
	selp.b32 	%r27279, %r7490, %r27279, %p38;
	add.s64 	%rd47, %rd46, %rd42;
	add.s64 	%rd48, %rd43, %rd47;
	ld.global.u8 	%rs182, [%rd48+976];
	xor.b16  	%rs387, %rs182, %rs387;
$L__BB3_47:
	not.b32 	%r7491, %r27271;
	add.s32 	%r7492, %r950, %r7491;
	mov.u32 	%r7493, %ctaid.x;
	shl.b32 	%r7494, %r7493, 11;
	mov.u32 	%r7495, %tid.x;
	and.b32  	%r7496, %r7495, 31;
	or.b32  	%r7497, %r7494, %r7496;
	shl.b32 	%r7498, %r7495, 3;
	and.b32  	%r7499, %r7498, 7936;
	add.s32 	%r7500, %r27217, %r7499;
	add.s32 	%r7501, %r7497, %r7500;
	shr.u32 	%r7502, %r7501, %r7492;
	and.b32  	%r7503, %r7502, 1;
	setp.eq.b32 	%p39, %r7503, 1;
	selp.b32 	%r27283, %r27276, %r27275, %p39;
	selp.b32 	%r27282, %r27277, %r27274, %p39;
	selp.b32 	%r27281, %r27278, %r27273, %p39;
	selp.b32 	%r27280, %r27279, %r27272, %p39;
	add.s32 	%r27271, %r27271, 1;
	setp.lt.u32 	%p40, %r27271, %r950;
	mov.u16 	%rs385, %rs387;
	@%p40 bra 	$L__BB3_45;
$L__BB3_48:
	and.b16  	%rs183, %rs387, 255;
	setp.ne.s16 	%p41, %rs183, 1;
	@%p41 bra 	$L__BB3_50;
	ld.param.u64 	%rd348, [fused_batch_pir_kernel_8_param_1];
	cvta.to.global.u64 	%rd49, %rd348;
	ld.global.u32 	%r7504, [%rd49+1448];
	xor.b32  	%r27283, %r27283, %r7504;
$L__BB3_50:
	@%p41 bra 	$L__BB3_52;
	ld.param.u64 	%rd349, [fused_batch_pir_kernel_8_param_1];
	cvta.to.global.u64 	%rd50, %rd349;
	ld.global.u32 	%r7505, [%rd50+1452];
	xor.b32  	%r27282, %r27282, %r7505;
$L__BB3_52:
	@%p41 bra 	$L__BB3_54;
	ld.param.u64 	%rd350, [fused_batch_pir_kernel_8_param_1];
	cvta.to.global.u64 	%rd51, %rd350;
	ld.global.u32 	%r7506, [%rd51+1456];
	xor.b32  	%r27281, %r27281, %r7506;
$L__BB3_54:
	@%p41 bra 	$L__BB3_56;
	ld.param.u64 	%rd351, [fused_batch_pir_kernel_8_param_1];
	cvta.to.global.u64 	%rd52, %rd351;
	ld.global.u32 	%r7507, [%rd52+1460];
	xor.b32  	%r27280, %r27280, %r7507;
$L__BB3_56:
	ld.param.u32 	%r26405, [fused_batch_pir_kernel_8_param_4];
	mov.u32 	%r7509, %ctaid.x;
	shl.b32 	%r7510, %r7509, 11;
	mov.u32 	%r7511, %tid.x;
	and.b32  	%r7512, %r7511, 31;
	or.b32  	%r7513, %r7510, %r7512;
	shl.b32 	%r7514, %r7511, 3;
	and.b32  	%r7515, %r7514, 7936;
	add.s32 	%r7516, %r27217, %r7515;
	add.s32 	%r7517, %r7513, %r7516;
	setp.ge.s32 	%p45, %r7517, %r26405;
	mov.b32 	%r27304, 0;
	mov.u32 	%r27305, %r27304;
	mov.u32 	%r27306, %r27304;
	mov.u32 	%r27307, %r27304;
	@%p45 bra 	$L__BB3_70;
	ld.param.u64 	%rd352, [fused_batch_pir_kernel_8_param_1];
	cvta.to.global.u64 	%rd53, %rd352;
	ld.global.u8 	%rs187, [%rd53+1481];
	max.u16 	%rs188, %rs187, 11;
	cvt.u32.u16 	%r7518, %rs188;
	add.s32 	%r27295, %r7518, -11;
	ld.shared.u32 	%r27307, [s_mem+98748];
	ld.shared.v4.u32 	{%r27306, %r27305, %r27304, %r7519}, [s_mem+98752];
	mov.b64 	%rd54, {%r27304, %r7519};
	shr.u64 	%rd55, %rd54, 32;
	cvt.u16.u64 	%rs390, %rd55;
	cvt.u32.u16 	%r1005, %rs187;
	setp.ge.u32 	%p46, %r27295, %r1005;
	@%p46 bra 	$L__BB3_62;
	mov.u16 	%rs388, %rs390;
$L__BB3_59:
	ld.const.u32 	%r7520, [CHACHA_CONSTANTS];
	add.s32 	%r7521, %r7520, %r27307;
	shf.l.wrap.b32 	%r7522, %r7521, %r7521, 16;
	add.s32 	%r7523, %r27307, %r7522;
	xor.b32  	%r7524, %r27307, %r7523;
	shf.l.wrap.b32 	%r7525, %r7524, %r7524, 12;
	add.s32 	%r7526, %r7521, %r7525;
	xor.b32  	%r7527, %r7522, %r7526;
	shf.l.wrap.b32 	%r7528, %r7527, %r7527, 8;
	add.s32 	%r7529, %r7523, %r7528;
	xor.b32  	%r7530, %r7525, %r7529;
	shf.l.wrap.b32 	%r7531, %r7530, %r7530, 7;
	ld.const.u32 	%r7532, [CHACHA_CONSTANTS+4];
	add.s32 	%r7533, %r7532, %r27306;
	shf.l.wrap.b32 	%r7534, %r7533, %r7533, 16;
	add.s32 	%r7535, %r27306, %r7534;
	xor.b32  	%r7536, %r27306, %r7535;
	shf.l.wrap.b32 	%r7537, %r7536, %r7536, 12;
	add.s32 	%r7538, %r7533, %r7537;
	xor.b32  	%r7539, %r7534, %r7538;
	shf.l.wrap.b32 	%r7540, %r7539, %r7539, 8;
	add.s32 	%r7541, %r7535, %r7540;
	xor.b32  	%r7542, %r7537, %r7541;
	shf.l.wrap.b32 	%r7543, %r7542, %r7542, 7;
	ld.const.u32 	%r7544, [CHACHA_CONSTANTS+8];
	add.s32 	%r7545, %r7544, %r27305;
	shf.l.wrap.b32 	%r7546, %r7545, %r7545, 16;
	add.s32 	%r7547, %r27305, %r7546;
	xor.b32  	%r7548, %r27305, %r7547;
	shf.l.wrap.b32 	%r7549, %r7548, %r7548, 12;
	add.s32 	%r7550, %r7545, %r7549;
	xor.b32  	%r7551, %r7546, %r7550;
	shf.l.wrap.b32 	%r7552, %r7551, %r7551, 8;
	add.s32 	%r7553, %r7547, %r7552;
	xor.b32  	%r7554, %r7549, %r7553;
	shf.l.wrap.b32 	%r7555, %r7554, %r7554, 7;
	ld.const.u32 	%r7556, [CHACHA_CONSTANTS+12];
	add.s32 	%r7557, %r7556, %r27304;
	shf.l.wrap.b32 	%r7558, %r7557, %r7557, 16;
	add.s32 	%r7559, %r27304, %r7558;
	xor.b32  	%r7560, %r27304, %r7559;
	shf.l.wrap.b32 	%r7561, %r7560, %r7560, 12;
	add.s32 	%r7562, %r7557, %r7561;
	xor.b32  	%r7563, %r7558, %r7562;
	shf.l.wrap.b32 	%r7564, %r7563, %r7563, 8;
	add.s32 	%r7565, %r7559, %r7564;
	xor.b32  	%r7566, %r7561, %r7565;
	shf.l.wrap.b32 	%r7567, %r7566, %r7566, 7;
	add.s32 	%r7568, %r7526, %r7543;
	xor.b32  	%r7569, %r7564, %r7568;
	shf.l.wrap.b32 	%r7570, %r7569, %r7569, 16;
	add.s32 	%r7571, %r7553, %r7570;
	xor.b32  	%r7572, %r7543, %r7571;
	shf.l.wrap.b32 	%r7573, %r7572, %r7572, 12;
	add.s32 	%r7574, %r7568, %r7573;
	xor.b32  	%r7575, %r7570, %r7574;
	shf.l.wrap.b32 	%r7576, %r7575, %r7575, 8;
	add.s32 	%r7577, %r7571, %r7576;
	xor.b32  	%r7578, %r7573, %r7577;
	shf.l.wrap.b32 	%r7579, %r7578, %r7578, 7;
	add.s32 	%r7580, %r7538, %r7555;
	xor.b32  	%r7581, %r7528, %r7580;
	shf.l.wrap.b32 	%r7582, %r7581, %r7581, 16;
	add.s32 	%r7583, %r7565, %r7582;
	xor.b32  	%r7584, %r7555, %r7583;
	shf.l.wrap.b32 	%r7585, %r7584, %r7584, 12;
	add.s32 	%r7586, %r7580, %r7585;
	xor.b32  	%r7587, %r7582, %r7586;
	shf.l.wrap.b32 	%r7588, %r7587, %r7587, 8;
	add.s32 	%r7589, %r7583, %r7588;
	xor.b32  	%r7590, %r7585, %r7589;
	shf.l.wrap.b32 	%r7591, %r7590, %r7590, 7;
	add.s32 	%r7592, %r7550, %r7567;
	xor.b32  	%r7593, %r7540, %r7592;
	shf.l.wrap.b32 	%r7594, %r7593, %r7593, 16;
	add.s32 	%r7595, %r7529, %r7594;
	xor.b32  	%r7596, %r7567, %r7595;
	shf.l.wrap.b32 	%r7597, %r7596, %r7596, 12;
	add.s32 	%r7598, %r7592, %r7597;
	xor.b32  	%r7599, %r7594, %r7598;
	shf.l.wrap.b32 	%r7600, %r7599, %r7599, 8;
	add.s32 	%r7601, %r7595, %r7600;
	xor.b32  	%r7602, %r7597, %r7601;
	shf.l.wrap.b32 	%r7603, %r7602, %r7602, 7;
	add.s32 	%r7604, %r7562, %r7531;
	xor.b32  	%r7605, %r7552, %r7604;
	shf.l.wrap.b32 	%r7606, %r7605, %r7605, 16;
	add.s32 	%r7607, %r7541, %r7606;
	xor.b32  	%r7608, %r7531, %r7607;
	shf.l.wrap.b32 	%r7609, %r7608, %r7608, 12;
	add.s32 	%r7610, %r7604, %r7609;
	xor.b32  	%r7611, %r7606, %r7610;
	shf.l.wrap.b32 	%r7612, %r7611, %r7611, 8;
	add.s32 	%r7613, %r7607, %r7612;
	xor.b32  	%r7614, %r7609, %r7613;
	shf.l.wrap.b32 	%r7615, %r7614, %r7614, 7;
	add.s32 	%r7616, %r7574, %r7615;
	xor.b32  	%r7617, %r7588, %r7616;
	shf.l.wrap.b32 	%r7618, %r7617, %r7617, 16;
	add.s32 	%r7619, %r7601, %r7618;
	xor.b32  	%r7620, %r7615, %r7619;
	shf.l.wrap.b32 	%r7621, %r7620, %r7620, 12;
	add.s32 	%r7622, %r7616, %r7621;
	xor.b32  	%r7623, %r7618, %r7622;
	shf.l.wrap.b32 	%r7624, %r7623, %r7623, 8;
	add.s32 	%r7625, %r7619, %r7624;
	xor.b32  	%r7626, %r7621, %r7625;
	shf.l.wrap.b32 	%r7627, %r7626, %r7626, 7;
	add.s32 	%r7628, %r7586, %r7579;
	xor.b32  	%r7629, %r7600, %r7628;
	shf.l.wrap.b32 	%r7630, %r7629, %r7629, 16;
	add.s32 	%r7631, %r7613, %r7630;
	xor.b32  	%r7632, %r7579, %r7631;
	shf.l.wrap.b32 	%r7633, %r7632, %r7632, 12;
	add.s32 	%r7634, %r7628, %r7633;
	xor.b32  	%r7635, %r7630, %r7634;
	shf.l.wrap.b32 	%r7636, %r7635, %r7635, 8;
	add.s32 	%r7637, %r7631, %r7636;
	xor.b32  	%r7638, %r7633, %r7637;
	shf.l.wrap.b32 	%r7639, %r7638, %r7638, 7;
	add.s32 	%r7640, %r7598, %r7591;
	xor.b32  	%r7641, %r7612, %r7640;
	shf.l.wrap.b32 	%r7642, %r7641, %r7641, 16;
	add.s32 	%r7643, %r7577, %r7642;
	xor.b32  	%r7644, %r7591, %r7643;
	shf.l.wrap.b32 	%r7645, %r7644, %r7644, 12;
	add.s32 	%r7646, %r7640, %r7645;
	xor.b32  	%r7647, %r7642, %r7646;
	shf.l.wrap.b32 	%r7648, %r7647, %r7647, 8;
	add.s32 	%r7649, %r7643, %r7648;
	xor.b32  	%r7650, %r7645, %r7649;
	shf.l.wrap.b32 	%r7651, %r7650, %r7650, 7;
	add.s32 	%r7652, %r7610, %r7603;
	xor.b32  	%r7653, %r7576, %r7652;
	shf.l.wrap.b32 	%r7654, %r7653, %r7653, 16;
	add.s32 	%r7655, %r7589, %r7654;
	xor.b32  	%r7656, %r7603, %r7655;
	shf.l.wrap.b32 	%r7657, %r7656, %r7656, 12;
	add.s32 	%r7658, %r7652, %r7657;
	xor.b32  	%r7659, %r7654, %r7658;
	shf.l.wrap.b32 	%r7660, %r7659, %r7659, 8;
	add.s32 	%r7661, %r7655, %r7660;
	xor.b32  	%r7662, %r7657, %r7661;
	shf.l.wrap.b32 	%r7663, %r7662, %r7662, 7;
	add.s32 	%r7664, %r7622, %r7639;
	xor.b32  	%r7665, %r7660, %r7664;
	shf.l.wrap.b32 	%r7666, %r7665, %r7665, 16;
	add.s32 	%r7667, %r7649, %r7666;
	xor.b32  	%r7668, %r7639, %r7667;
	shf.l.wrap.b32 	%r7669, %r7668, %r7668, 12;
	add.s32 	%r7670, %r7664, %r7669;
	xor.b32  	%r7671, %r7666, %r7670;
	shf.l.wrap.b32 	%r7672, %r7671, %r7671, 8;
	add.s32 	%r7673, %r7667, %r7672;
	xor.b32  	%r7674, %r7669, %r7673;
	shf.l.wrap.b32 	%r7675, %r7674, %r7674, 7;
	add.s32 	%r7676, %r7634, %r7651;
	xor.b32  	%r7677, %r7624, %r7676;
	shf.l.wrap.b32 	%r7678, %r7677, %r7677, 16;
	add.s32 	%r7679, %r7661, %r7678;
	xor.b32  	%r7680, %r7651, %r7679;
	shf.l.wrap.b32 	%r7681, %r7680, %r7680, 12;
	add.s32 	%r7682, %r7676, %r7681;
	xor.b32  	%r7683, %r7678, %r7682;
	shf.l.wrap.b32 	%r7684, %r7683, %r7683, 8;
	add.s32 	%r7685, %r7679, %r7684;
	xor.b32  	%r7686, %r7681, %r7685;
	shf.l.wrap.b32 	%r7687, %r7686, %r7686, 7;
	add.s32 	%r7688, %r7646, %r7663;
	xor.b32  	%r7689, %r7636, %r7688;
	shf.l.wrap.b32 	%r7690, %r7689, %r7689, 16;
	add.s32 	%r7691, %r7625, %r7690;
	xor.b32  	%r7692, %r7663, %r7691;
	shf.l.wrap.b32 	%r7693, %r7692, %r7692, 12;
	add.s32 	%r7694, %r7688, %r7693;
	xor.b32  	%r7695, %r7690, %r7694;
	shf.l.wrap.b32 	%r7696, %r7695, %r7695, 8;
	add.s32 	%r7697, %r7691, %r7696;
	xor.b32  	%r7698, %r7693, %r7697;
	shf.l.wrap.b32 	%r7699, %r7698, %r7698, 7;
	add.s32 	%r7700, %r7658, %r7627;
	xor.b32  	%r7701, %r7648, %r7700;
	shf.l.wrap.b32 	%r7702, %r7701, %r7701, 16;
	add.s32 	%r7703, %r7637, %r7702;
	xor.b32  	%r7704, %r7627, %r7703;
	shf.l.wrap.b32 	%r7705, %r7704, %r7704, 12;
	add.s32 	%r7706, %r7700, %r7705;
	xor.b32  	%r7707, %r7702, %r7706;
	shf.l.wrap.b32 	%r7708, %r7707, %r7707, 8;
	add.s32 	%r7709, %r7703, %r7708;
	xor.b32  	%r7710, %r7705, %r7709;
	shf.l.wrap.b32 	%r7711, %r7710, %r7710, 7;
	add.s32 	%r7712, %r7670, %r7711;
	xor.b32  	%r7713, %r7684, %r7712;
	shf.l.wrap.b32 	%r7714, %r7713, %r7713, 16;
	add.s32 	%r7715, %r7697, %r7714;
	xor.b32  	%r7716, %r7711, %r7715;
	shf.l.wrap.b32 	%r7717, %r7716, %r7716, 12;
	add.s32 	%r7718, %r7712, %r7717;
	xor.b32  	%r7719, %r7714, %r7718;
	shf.l.wrap.b32 	%r7720, %r7719, %r7719, 8;
	add.s32 	%r7721, %r7715, %r7720;
	xor.b32  	%r7722, %r7717, %r7721;
	shf.l.wrap.b32 	%r7723, %r7722, %r7722, 7;
	add.s32 	%r7724, %r7682, %r7675;
	xor.b32  	%r7725, %r7696, %r7724;
	shf.l.wrap.b32 	%r7726, %r7725, %r7725, 16;
	add.s32 	%r7727, %r7709, %r7726;
	xor.b32  	%r7728, %r7675, %r7727;
	shf.l.wrap.b32 	%r7729, %r7728, %r7728, 12;
	add.s32 	%r7730, %r7724, %r7729;
	xor.b32  	%r7731, %r7726, %r7730;
	shf.l.wrap.b32 	%r7732, %r7731, %r7731, 8;
	add.s32 	%r7733, %r7727, %r7732;
	xor.b32  	%r7734, %r7729, %r7733;
	shf.l.wrap.b32 	%r7735, %r7734, %r7734, 7;
	add.s32 	%r7736, %r7694, %r7687;
	xor.b32  	%r7737, %r7708, %r7736;
	shf.l.wrap.b32 	%r7738, %r7737, %r7737, 16;
	add.s32 	%r7739, %r7673, %r7738;
	xor.b32  	%r7740, %r7687, %r7739;
	shf.l.wrap.b32 	%r7741, %r7740, %r7740, 12;
	add.s32 	%r7742, %r7736, %r7741;
	xor.b32  	%r7743, %r7738, %r7742;
	shf.l.wrap.b32 	%r7744, %r7743, %r7743, 8;
	add.s32 	%r7745, %r7739, %r7744;
	xor.b32  	%r7746, %r7741, %r7745;
	shf.l.wrap.b32 	%r7747, %r7746, %r7746, 7;
	add.s32 	%r7748, %r7706, %r7699;
	xor.b32  	%r7749, %r7672, %r7748;
	shf.l.wrap.b32 	%r7750, %r7749, %r7749, 16;
	add.s32 	%r7751, %r7685, %r7750;
	xor.b32  	%r7752, %r7699, %r7751;
	shf.l.wrap.b32 	%r7753, %r7752, %r7752, 12;
	add.s32 	%r7754, %r7748, %r7753;
	xor.b32  	%r7755, %r7750, %r7754;
	shf.l.wrap.b32 	%r7756, %r7755, %r7755, 8;
	add.s32 	%r7757, %r7751, %r7756;
	xor.b32  	%r7758, %r7753, %r7757;
	shf.l.wrap.b32 	%r7759, %r7758, %r7758, 7;
	add.s32 	%r7760, %r7718, %r7735;
	xor.b32  	%r7761, %r7756, %r7760;
	shf.l.wrap.b32 	%r7762, %r7761, %r7761, 16;
	add.s32 	%r7763, %r7745, %r7762;
	xor.b32  	%r7764, %r7735, %r7763;
	shf.l.wrap.b32 	%r7765, %r7764, %r7764, 12;
	add.s32 	%r7766, %r7760, %r7765;
	xor.b32  	%r7767, %r7762, %r7766;
	shf.l.wrap.b32 	%r7768, %r7767, %r7767, 8;
	add.s32 	%r7769, %r7763, %r7768;
	xor.b32  	%r7770, %r7765, %r7769;
	shf.l.wrap.b32 	%r7771, %r7770, %r7770, 7;
	add.s32 	%r7772, %r7730, %r7747;
	xor.b32  	%r7773, %r7720, %r7772;
	shf.l.wrap.b32 	%r7774, %r7773, %r7773, 16;
	add.s32 	%r7775, %r7757, %r7774;
	xor.b32  	%r7776, %r7747, %r7775;
	shf.l.wrap.b32 	%r7777, %r7776, %r7776, 12;
	add.s32 	%r7778, %r7772, %r7777;
	xor.b32  	%r7779, %r7774, %r7778;
	shf.l.wrap.b32 	%r7780, %r7779, %r7779, 8;
	add.s32 	%r7781, %r7775, %r7780;
	xor.b32  	%r7782, %r7777, %r7781;
	shf.l.wrap.b32 	%r7783, %r7782, %r7782, 7;
	add.s32 	%r7784, %r7742, %r7759;
	xor.b32  	%r7785, %r7732, %r7784;
	shf.l.wrap.b32 	%r7786, %r7785, %r7785, 16;
	add.s32 	%r7787, %r7721, %r7786;
	xor.b32  	%r7788, %r7759, %r7787;
	shf.l.wrap.b32 	%r7789, %r7788, %r7788, 12;
	add.s32 	%r7790, %r7784, %r7789;
	xor.b32  	%r7791, %r7786, %r7790;
	shf.l.wrap.b32 	%r7792, %r7791, %r7791, 8;
	add.s32 	%r7793, %r7787, %r7792;
	xor.b32  	%r7794, %r7789, %r7793;
	shf.l.wrap.b32 	%r7795, %r7794, %r7794, 7;
	add.s32 	%r7796, %r7754, %r7723;
	xor.b32  	%r7797, %r7744, %r7796;
	shf.l.wrap.b32 	%r7798, %r7797, %r7797, 16;
	add.s32 	%r7799, %r7733, %r7798;
	xor.b32  	%r7800, %r7723, %r7799;
	shf.l.wrap.b32 	%r7801, %r7800, %r7800, 12;
	add.s32 	%r7802, %r7796, %r7801;
	xor.b32  	%r7803, %r7798, %r7802;
	shf.l.wrap.b32 	%r7804, %r7803, %r7803, 8;
	add.s32 	%r7805, %r7799, %r7804;
	xor.b32  	%r7806, %r7801, %r7805;
	shf.l.wrap.b32 	%r7807, %r7806, %r7806, 7;
	add.s32 	%r7808, %r7766, %r7807;
	xor.b32  	%r7809, %r7780, %r7808;
	shf.l.wrap.b32 	%r7810, %r7809, %r7809, 16;
	add.s32 	%r7811, %r7793, %r7810;
	xor.b32  	%r7812, %r7807, %r7811;
	shf.l.wrap.b32 	%r7813, %r7812, %r7812, 12;
	add.s32 	%r7814, %r7808, %r7813;
	xor.b32  	%r7815, %r7810, %r7814;
	shf.l.wrap.b32 	%r7816, %r7815, %r7815, 8;
	add.s32 	%r7817, %r7811, %r7816;
	xor.b32  	%r7818, %r7813, %r7817;
	shf.l.wrap.b32 	%r7819, %r7818, %r7818, 7;
	add.s32 	%r7820, %r7778, %r7771;
	xor.b32  	%r7821, %r7792, %r7820;
	shf.l.wrap.b32 	%r7822, %r7821, %r7821, 16;
	add.s32 	%r7823, %r7805, %r7822;
	xor.b32  	%r7824, %r7771, %r7823;
	shf.l.wrap.b32 	%r7825, %r7824, %r7824, 12;
	add.s32 	%r7826, %r7820, %r7825;
	xor.b32  	%r7827, %r7822, %r7826;
	shf.l.wrap.b32 	%r7828, %r7827, %r7827, 8;
	add.s32 	%r7829, %r7823, %r7828;
	xor.b32  	%r7830, %r7825, %r7829;
	shf.l.wrap.b32 	%r7831, %r7830, %r7830, 7;
	add.s32 	%r7832, %r7790, %r7783;
	xor.b32  	%r7833, %r7804, %r7832;
	shf.l.wrap.b32 	%r7834, %r7833, %r7833, 16;
	add.s32 	%r7835, %r7769, %r7834;
	xor.b32  	%r7836, %r7783, %r7835;
	shf.l.wrap.b32 	%r7837, %r7836, %r7836, 12;
	add.s32 	%r7838, %r7832, %r7837;
	xor.b32  	%r7839, %r7834, %r7838;
	shf.l.wrap.b32 	%r7840, %r7839, %r7839, 8;
	add.s32 	%r7841, %r7835, %r7840;
	xor.b32  	%r7842, %r7837, %r7841;
	shf.l.wrap.b32 	%r7843, %r7842, %r7842, 7;
	add.s32 	%r7844, %r7802, %r7795;
	xor.b32  	%r7845, %r7768, %r7844;
	shf.l.wrap.b32 	%r7846, %r7845, %r7845, 16;
	add.s32 	%r7847, %r7781, %r7846;
	xor.b32  	%r7848, %r7795, %r7847;
	shf.l.wrap.b32 	%r7849, %r7848, %r7848, 12;
	add.s32 	%r7850, %r7844, %r7849;
	xor.b32  	%r7851, %r7846, %r7850;
	shf.l.wrap.b32 	%r7852, %r7851, %r7851, 8;
	add.s32 	%r7853, %r7847, %r7852;
	xor.b32  	%r7854, %r7849, %r7853;
	shf.l.wrap.b32 	%r7855, %r7854, %r7854, 7;
	add.s32 	%r7856, %r7814, %r7831;
	xor.b32  	%r7857, %r7852, %r7856;
	shf.l.wrap.b32 	%r7858, %r7857, %r7857, 16;
	add.s32 	%r7859, %r7841, %r7858;
	xor.b32  	%r7860, %r7831, %r7859;
	shf.l.wrap.b32 	%r7861, %r7860, %r7860, 12;
	add.s32 	%r7862, %r7856, %r7861;
	xor.b32  	%r7863, %r7858, %r7862;
	shf.l.wrap.b32 	%r7864, %r7863, %r7863, 8;
	add.s32 	%r7865, %r7859, %r7864;
	xor.b32  	%r7866, %r7861, %r7865;
	shf.l.wrap.b32 	%r7867, %r7866, %r7866, 7;
	add.s32 	%r7868, %r7826, %r7843;
	xor.b32  	%r7869, %r7816, %r7868;
	shf.l.wrap.b32 	%r7870, %r7869, %r7869, 16;
	add.s32 	%r7871, %r7853, %r7870;
	xor.b32  	%r7872, %r7843, %r7871;
	shf.l.wrap.b32 	%r7873, %r7872, %r7872, 12;
	add.s32 	%r7874, %r7868, %r7873;
	xor.b32  	%r7875, %r7870, %r7874;
	shf.l.wrap.b32 	%r7876, %r7875, %r7875, 8;
	add.s32 	%r7877, %r7871, %r7876;
	xor.b32  	%r7878, %r7873, %r7877;
	shf.l.wrap.b32 	%r7879, %r7878, %r7878, 7;
	add.s32 	%r7880, %r7838, %r7855;
	xor.b32  	%r7881, %r7828, %r7880;
	shf.l.wrap.b32 	%r7882, %r7881, %r7881, 16;
	add.s32 	%r7883, %r7817, %r7882;
	xor.b32  	%r7884, %r7855, %r7883;
	shf.l.wrap.b32 	%r7885, %r7884, %r7884, 12;
	add.s32 	%r7886, %r7880, %r7885;
	xor.b32  	%r7887, %r7882, %r7886;
	shf.l.wrap.b32 	%r7888, %r7887, %r7887, 8;
	add.s32 	%r7889, %r7883, %r7888;
	xor.b32  	%r7890, %r7885, %r7889;
	shf.l.wrap.b32 	%r7891, %r7890, %r7890, 7;
	add.s32 	%r7892, %r7850, %r7819;
	xor.b32  	%r7893, %r7840, %r7892;
	shf.l.wrap.b32 	%r7894, %r7893, %r7893, 16;
	add.s32 	%r7895, %r7829, %r7894;
	xor.b32  	%r7896, %r7819, %r7895;
	shf.l.wrap.b32 	%r7897, %r7896, %r7896, 12;
	add.s32 	%r7898, %r7892, %r7897;
	xor.b32  	%r7899, %r7894, %r7898;
	shf.l.wrap.b32 	%r7900, %r7899, %r7899, 8;
	add.s32 	%r7901, %r7895, %r7900;
	xor.b32  	%r7902, %r7897, %r7901;
	shf.l.wrap.b32 	%r7903, %r7902, %r7902, 7;
	add.s32 	%r27299, %r7520, %r7862;
	add.s32 	%r27298, %r7532, %r7874;
	add.s32 	%r27297, %r7544, %r7886;
	add.s32 	%r27296, %r7556, %r7898;
	add.s32 	%r27300, %r27307, %r7903;
	add.s32 	%r27301, %r27306, %r7867;
	add.s32 	%r27302, %r27305, %r7879;
	add.s32 	%r27303, %r27304, %r7891;
	xor.b32  	%r7904, %r7521, 1;
	shf.l.wrap.b32 	%r7905, %r7521, %r7904, 16;
	add.s32 	%r7906, %r27307, %r7905;
	xor.b32  	%r7907, %r27307, %r7906;
	shf.l.wrap.b32 	%r7908, %r7907, %r7907, 12;
	add.s32 	%r7909, %r7521, %r7908;
	xor.b32  	%r7910, %r7905, %r7909;
	shf.l.wrap.b32 	%r7911, %r7910, %r7910, 8;
	add.s32 	%r7912, %r7906, %r7911;
	xor.b32  	%r7913, %r7908, %r7912;
	shf.l.wrap.b32 	%r7914, %r7913, %r7913, 7;
	add.s32 	%r7915, %r7909, %r7543;
	xor.b32  	%r7916, %r7564, %r7915;
	shf.l.wrap.b32 	%r7917, %r7916, %r7916, 16;
	add.s32 	%r7918, %r7553, %r7917;
	xor.b32  	%r7919, %r7543, %r7918;
	shf.l.wrap.b32 	%r7920, %r7919, %r7919, 12;
	add.s32 	%r7921, %r7915, %r7920;
	xor.b32  	%r7922, %r7917, %r7921;
	shf.l.wrap.b32 	%r7923, %r7922, %r7922, 8;
	add.s32 	%r7924, %r7918, %r7923;
	xor.b32  	%r7925, %r7920, %r7924;
	shf.l.wrap.b32 	%r7926, %r7925, %r7925, 7;
	xor.b32  	%r7927, %r7911, %r7580;
	shf.l.wrap.b32 	%r7928, %r7927, %r7927, 16;
	add.s32 	%r7929, %r7565, %r7928;
	xor.b32  	%r7930, %r7555, %r7929;
	shf.l.wrap.b32 	%r7931, %r7930, %r7930, 12;
	add.s32 	%r7932, %r7580, %r7931;
	xor.b32  	%r7933, %r7928, %r7932;
	shf.l.wrap.b32 	%r7934, %r7933, %r7933, 8;
	add.s32 	%r7935, %r7929, %r7934;
	xor.b32  	%r7936, %r7931, %r7935;
	shf.l.wrap.b32 	%r7937, %r7936, %r7936, 7;
	add.s32 	%r7938, %r7912, %r7594;
	xor.b32  	%r7939, %r7567, %r7938;
	shf.l.wrap.b32 	%r7940, %r7939, %r7939, 12;
	add.s32 	%r7941, %r7592, %r7940;
	xor.b32  	%r7942, %r7594, %r7941;
	shf.l.wrap.b32 	%r7943, %r7942, %r7942, 8;
	add.s32 	%r7944, %r7938, %r7943;
	xor.b32  	%r7945, %r7940, %r7944;
	shf.l.wrap.b32 	%r7946, %r7945, %r7945, 7;
	add.s32 	%r7947, %r7562, %r7914;
	xor.b32  	%r7948, %r7552, %r7947;
	shf.l.wrap.b32 	%r7949, %r7948, %r7948, 16;
	add.s32 	%r7950, %r7541, %r7949;
	xor.b32  	%r7951, %r7914, %r7950;
	shf.l.wrap.b32 	%r7952, %r7951, %r7951, 12;
	add.s32 	%r7953, %r7947, %r7952;
	xor.b32  	%r7954, %r7949, %r7953;
	shf.l.wrap.b32 	%r7955, %r7954, %r7954, 8;
	add.s32 	%r7956, %r7950, %r7955;
	xor.b32  	%r7957, %r7952, %r7956;
	shf.l.wrap.b32 	%r7958, %r7957, %r7957, 7;
	add.s32 	%r7959, %r7921, %r7958;
	xor.b32  	%r7960, %r7934, %r7959;
	shf.l.wrap.b32 	%r7961, %r7960, %r7960, 16;
	add.s32 	%r7962, %r7944, %r7961;
	xor.b32  	%r7963, %r7958, %r7962;
	shf.l.wrap.b32 	%r7964, %r7963, %r7963, 12;
	add.s32 	%r7965, %r7959, %r7964;
	xor.b32  	%r7966, %r7961, %r7965;
	shf.l.wrap.b32 	%r7967, %r7966, %r7966, 8;
	add.s32 	%r7968, %r7962, %r7967;
	xor.b32  	%r7969, %r7964, %r7968;
	shf.l.wrap.b32 	%r7970, %r7969, %r7969, 7;
	add.s32 	%r7971, %r7932, %r7926;
	xor.b32  	%r7972, %r7943, %r7971;
	shf.l.wrap.b32 	%r7973, %r7972, %r7972, 16;
	add.s32 	%r7974, %r7956, %r7973;
	xor.b32  	%r7975, %r7926, %r7974;
	shf.l.wrap.b32 	%r7976, %r7975, %r7975, 12;
	add.s32 	%r7977, %r7971, %r7976;
	xor.b32  	%r7978, %r7973, %r7977;
	shf.l.wrap.b32 	%r7979, %r7978, %r7978, 8;
	add.s32 	%r7980, %r7974, %r7979;
	xor.b32  	%r7981, %r7976, %r7980;
	shf.l.wrap.b32 	%r7982, %r7981, %r7981, 7;
	add.s32 	%r7983, %r7941, %r7937;
	xor.b32  	%r7984, %r7955, %r7983;
	shf.l.wrap.b32 	%r7985, %r7984, %r7984, 16;
	add.s32 	%r7986, %r7924, %r7985;
	xor.b32  	%r7987, %r7937, %r7986;
	shf.l.wrap.b32 	%r7988, %r7987, %r7987, 12;
	add.s32 	%r7989, %r7983, %r7988;
	xor.b32  	%r7990, %r7985, %r7989;
	shf.l.wrap.b32 	%r7991, %r7990, %r7990, 8;
	add.s32 	%r7992, %r7986, %r7991;
	xor.b32  	%r7993, %r7988, %r7992;
	shf.l.wrap.b32 	%r7994, %r7993, %r7993, 7;
	add.s32 	%r7995, %r7953, %r7946;
	xor.b32  	%r7996, %r7923, %r7995;
	shf.l.wrap.b32 	%r7997, %r7996, %r7996, 16;
	add.s32 	%r7998, %r7935, %r7997;
	xor.b32  	%r7999, %r7946, %r7998;
	shf.l.wrap.b32 	%r8000, %r7999, %r7999, 12;
	add.s32 	%r8001, %r7995, %r8000;
	xor.b32  	%r8002, %r7997, %r8001;
	shf.l.wrap.b32 	%r8003, %r8002, %r8002, 8;
	add.s32 	%r8004, %r7998, %r8003;
	xor.b32  	%r8005, %r8000, %r8004;
	shf.l.wrap.b32 	%r8006, %r8005, %r8005, 7;
	add.s32 	%r8007, %r7965, %r7982;
	xor.b32  	%r8008, %r8003, %r8007;
	shf.l.wrap.b32 	%r8009, %r8008, %r8008, 16;
	add.s32 	%r8010, %r7992, %r8009;
	xor.b32  	%r8011, %r7982, %r8010;
	shf.l.wrap.b32 	%r8012, %r8011, %r8011, 12;
	add.s32 	%r8013, %r8007, %r8012;
	xor.b32  	%r8014, %r8009, %r8013;
	shf.l.wrap.b32 	%r8015, %r8014, %r8014, 8;
	add.s32 	%r8016, %r8010, %r8015;
	xor.b32  	%r8017, %r8012, %r8016;
	shf.l.wrap.b32 	%r8018, %r8017, %r8017, 7;
	add.s32 	%r8019, %r7977, %r7994;
	xor.b32  	%r8020, %r7967, %r8019;
	shf.l.wrap.b32 	%r8021, %r8020, %r8020, 16;
	add.s32 	%r8022, %r8004, %r8021;
	xor.b32  	%r8023, %r7994, %r8022;
	shf.l.wrap.b32 	%r8024, %r8023, %r8023, 12;
	add.s32 	%r8025, %r8019, %r8024;
	xor.b32  	%r8026, %r8021, %r8025;
	shf.l.wrap.b32 	%r8027, %r8026, %r8026, 8;
	add.s32 	%r8028, %r8022, %r8027;
	xor.b32  	%r8029, %r8024, %r8028;
	shf.l.wrap.b32 	%r8030, %r8029, %r8029, 7;
	add.s32 	%r8031, %r7989, %r8006;
	xor.b32  	%r8032, %r7979, %r8031;
	shf.l.wrap.b32 	%r8033, %r8032, %r8032, 16;
	add.s32 	%r8034, %r7968, %r8033;
	xor.b32  	%r8035, %r8006, %r8034;
	shf.l.wrap.b32 	%r8036, %r8035, %r8035, 12;
	add.s32 	%r8037, %r8031, %r8036;
	xor.b32  	%r8038, %r8033, %r8037;
	shf.l.wrap.b32 	%r8039, %r8038, %r8038, 8;
	add.s32 	%r8040, %r8034, %r8039;
	xor.b32  	%r8041, %r8036, %r8040;
	shf.l.wrap.b32 	%r8042, %r8041, %r8041, 7;
	add.s32 	%r8043, %r8001, %r7970;
	xor.b32  	%r8044, %r7991, %r8043;
	shf.l.wrap.b32 	%r8045, %r8044, %r8044, 16;
	add.s32 	%r8046, %r7980, %r8045;
	xor.b32  	%r8047, %r7970, %r8046;
	shf.l.wrap.b32 	%r8048, %r8047, %r8047, 12;
	add.s32 	%r8049, %r8043, %r8048;
	xor.b32  	%r8050, %r8045, %r8049;
	shf.l.wrap.b32 	%r8051, %r8050, %r8050, 8;
	add.s32 	%r8052, %r8046, %r8051;
	xor.b32  	%r8053, %r8048, %r8052;
	shf.l.wrap.b32 	%r8054, %r8053, %r8053, 7;
	add.s32 	%r8055, %r8013, %r8054;
	xor.b32  	%r8056, %r8027, %r8055;
	shf.l.wrap.b32 	%r8057, %r8056, %r8056, 16;
	add.s32 	%r8058, %r8040, %r8057;
	xor.b32  	%r8059, %r8054, %r8058;
	shf.l.wrap.b32 	%r8060, %r8059, %r8059, 12;
	add.s32 	%r8061, %r8055, %r8060;
	xor.b32  	%r8062, %r8057, %r8061;
	shf.l.wrap.b32 	%r8063, %r8062, %r8062, 8;
	add.s32 	%r8064, %r8058, %r8063;
	xor.b32  	%r8065, %r8060, %r8064;
	shf.l.wrap.b32 	%r8066, %r8065, %r8065, 7;
	add.s32 	%r8067, %r8025, %r8018;
	xor.b32  	%r8068, %r8039, %r8067;
	shf.l.wrap.b32 	%r8069, %r8068, %r8068, 16;
	add.s32 	%r8070, %r8052, %r8069;
	xor.b32  	%r8071, %r8018, %r8070;
	shf.l.wrap.b32 	%r8072, %r8071, %r8071, 12;
	add.s32 	%r8073, %r8067, %r8072;
	xor.b32  	%r8074, %r8069, %r8073;
	shf.l.wrap.b32 	%r8075, %r8074, %r8074, 8;
	add.s32 	%r8076, %r8070, %r8075;
	xor.b32  	%r8077, %r8072, %r8076;
	shf.l.wrap.b32 	%r8078, %r8077, %r8077, 7;
	add.s32 	%r8079, %r8037, %r8030;
	xor.b32  	%r8080, %r8051, %r8079;
	shf.l.wrap.b32 	%r8081, %r8080, %r8080, 16;
	add.s32 	%r8082, %r8016, %r8081;
	xor.b32  	%r8083, %r8030, %r8082;
	shf.l.wrap.b32 	%r8084, %r8083, %r8083, 12;
	add.s32 	%r8085, %r8079, %r8084;
	xor.b32  	%r8086, %r8081, %r8085;
	shf.l.wrap.b32 	%r8087, %r8086, %r8086, 8;
	add.s32 	%r8088, %r8082, %r8087;
	xor.b32  	%r8089, %r8084, %r8088;
	shf.l.wrap.b32 	%r8090, %r8089, %r8089, 7;
	add.s32 	%r8091, %r8049, %r8042;
	xor.b32  	%r8092, %r8015, %r8091;
	shf.l.wrap.b32 	%r8093, %r8092, %r8092, 16;
	add.s32 	%r8094, %r8028, %r8093;
	xor.b32  	%r8095, %r8042, %r8094;
	shf.l.wrap.b32 	%r8096, %r8095, %r8095, 12;
	add.s32 	%r8097, %r8091, %r8096;
	xor.b32  	%r8098, %r8093, %r8097;
	shf.l.wrap.b32 	%r8099, %r8098, %r8098, 8;
	add.s32 	%r8100, %r8094, %r8099;
	xor.b32  	%r8101, %r8096, %r8100;
	shf.l.wrap.b32 	%r8102, %r8101, %r8101, 7;
	add.s32 	%r8103, %r8061, %r8078;
	xor.b32  	%r8104, %r8099, %r8103;
	shf.l.wrap.b32 	%r8105, %r8104, %r8104, 16;
	add.s32 	%r8106, %r8088, %r8105;
	xor.b32  	%r8107, %r8078, %r8106;
	shf.l.wrap.b32 	%r8108, %r8107, %r8107, 12;
	add.s32 	%r8109, %r8103, %r8108;
	xor.b32  	%r8110, %r8105, %r8109;
	shf.l.wrap.b32 	%r8111, %r8110, %r8110, 8;
	add.s32 	%r8112, %r8106, %r8111;
	xor.b32  	%r8113, %r8108, %r8112;
	shf.l.wrap.b32 	%r8114, %r8113, %r8113, 7;
	add.s32 	%r8115, %r8073, %r8090;
	xor.b32  	%r8116, %r8063, %r8115;
	shf.l.wrap.b32 	%r8117, %r8116, %r8116, 16;
	add.s32 	%r8118, %r8100, %r8117;
	xor.b32  	%r8119, %r8090, %r8118;
	shf.l.wrap.b32 	%r8120, %r8119, %r8119, 12;
	add.s32 	%r8121, %r8115, %r8120;
	xor.b32  	%r8122, %r8117, %r8121;
	shf.l.wrap.b32 	%r8123, %r8122, %r8122, 8;
	add.s32 	%r8124, %r8118, %r8123;
	xor.b32  	%r8125, %r8120, %r8124;
	shf.l.wrap.b32 	%r8126, %r8125, %r8125, 7;
	add.s32 	%r8127, %r8085, %r8102;
	xor.b32  	%r8128, %r8075, %r8127;
	shf.l.wrap.b32 	%r8129, %r8128, %r8128, 16;
	add.s32 	%r8130, %r8064, %r8129;
	xor.b32  	%r8131, %r8102, %r8130;
	shf.l.wrap.b32 	%r8132, %r8131, %r8131, 12;
	add.s32 	%r8133, %r8127, %r8132;
	xor.b32  	%r8134, %r8129, %r8133;
	shf.l.wrap.b32 	%r8135, %r8134, %r8134, 8;
	add.s32 	%r8136, %r8130, %r8135;
	xor.b32  	%r8137, %r8132, %r8136;
	shf.l.wrap.b32 	%r8138, %r8137, %r8137, 7;
	add.s32 	%r8139, %r8097, %r8066;
	xor.b32  	%r8140, %r8087, %r8139;
	shf.l.wrap.b32 	%r8141, %r8140, %r8140, 16;
	add.s32 	%r8142, %r8076, %r8141;
	xor.b32  	%r8143, %r8066, %r8142;
	shf.l.wrap.b32 	%r8144, %r8143, %r8143, 12;
	add.s32 	%r8145, %r8139, %r8144;
	xor.b32  	%r8146, %r8141, %r8145;
	shf.l.wrap.b32 	%r8147, %r8146, %r8146, 8;
	add.s32 	%r8148, %r8142, %r8147;
	xor.b32  	%r8149, %r8144, %r8148;
	shf.l.wrap.b32 	%r8150, %r8149, %r8149, 7;
	add.s32 	%r8151, %r8109, %r8150;
	xor.b32  	%r8152, %r8123, %r8151;
	shf.l.wrap.b32 	%r8153, %r8152, %r8152, 16;
	add.s32 	%r8154, %r8136, %r8153;
	xor.b32  	%r8155, %r8150, %r8154;
	shf.l.wrap.b32 	%r8156, %r8155, %r8155, 12;
	add.s32 	%r8157, %r8151, %r8156;
	xor.b32  	%r8158, %r8153, %r8157;
	shf.l.wrap.b32 	%r8159, %r8158, %r8158, 8;
	add.s32 	%r8160, %r8121, %r8114;
	xor.b32  	%r8161, %r8135, %r8160;
	shf.l.wrap.b32 	%r8162, %r8161, %r8161, 16;
	add.s32 	%r8163, %r8148, %r8162;
	xor.b32  	%r8164, %r8114, %r8163;
	shf.l.wrap.b32 	%r8165, %r8164, %r8164, 12;
	add.s32 	%r8166, %r8160, %r8165;
	xor.b32  	%r8167, %r8162, %r8166;
	shf.l.wrap.b32 	%r8168, %r8167, %r8167, 8;
	add.s32 	%r8169, %r8163, %r8168;
	xor.b32  	%r8170, %r8165, %r8169;
	shf.l.wrap.b32 	%r8171, %r8170, %r8170, 7;
	add.s32 	%r8172, %r8133, %r8126;
	xor.b32  	%r8173, %r8147, %r8172;
	shf.l.wrap.b32 	%r8174, %r8173, %r8173, 16;
	add.s32 	%r8175, %r8112, %r8174;
	xor.b32  	%r8176, %r8126, %r8175;
	shf.l.wrap.b32 	%r8177, %r8176, %r8176, 12;
	add.s32 	%r8178, %r8172, %r8177;
	xor.b32  	%r8179, %r8174, %r8178;
	shf.l.wrap.b32 	%r8180, %r8179, %r8179, 8;
	add.s32 	%r8181, %r8175, %r8180;
	xor.b32  	%r8182, %r8177, %r8181;
	shf.l.wrap.b32 	%r8183, %r8182, %r8182, 7;
	add.s32 	%r8184, %r8145, %r8138;
	xor.b32  	%r8185, %r8111, %r8184;
	shf.l.wrap.b32 	%r8186, %r8185, %r8185, 16;
	add.s32 	%r8187, %r8124, %r8186;
	xor.b32  	%r8188, %r8138, %r8187;
	shf.l.wrap.b32 	%r8189, %r8188, %r8188, 12;
	add.s32 	%r8190, %r8184, %r8189;
	xor.b32  	%r8191, %r8186, %r8190;
	shf.l.wrap.b32 	%r8192, %r8191, %r8191, 8;
	add.s32 	%r8193, %r8187, %r8192;
	add.s32 	%r8194, %r8157, %r8171;
	xor.b32  	%r8195, %r8192, %r8194;
	shf.l.wrap.b32 	%r8196, %r8195, %r8195, 16;
	add.s32 	%r8197, %r8181, %r8196;
	xor.b32  	%r8198, %r8171, %r8197;
	shr.u32 	%r8199, %r8198, 20;
	add.s32 	%r8200, %r8194, %r8199;
	add.s32 	%r8201, %r8166, %r8183;
	xor.b32  	%r8202, %r8159, %r8201;
	shf.l.wrap.b32 	%r8203, %r8202, %r8202, 16;
	add.s32 	%r8204, %r8193, %r8203;
	xor.b32  	%r8205, %r8183, %r8204;
	shr.u32 	%r8206, %r8205, 20;
	add.s32 	%r8207, %r8201, %r8206;
	add.s32 	%r8208, %r7520, %r8200;
	add.s32 	%r8209, %r7532, %r8207;
	not.b32 	%r8210, %r27295;
	add.s32 	%r8211, %r1005, %r8210;
	mov.u32 	%r8212, %ctaid.x;
	shl.b32 	%r8213, %r8212, 11;
	mov.u32 	%r8214, %tid.x;
	and.b32  	%r8215, %r8214, 31;
	or.b32  	%r8216, %r8213, %r8215;
	shl.b32 	%r8217, %r8214, 3;
	and.b32  	%r8218, %r8217, 7936;
	add.s32 	%r8219, %r27217, %r8218;
	add.s32 	%r8220, %r8216, %r8219;
	shr.u32 	%r8221, %r8220, %r8211;
	and.b32  	%r8222, %r8221, 1;
	setp.eq.b32 	%p47, %r8222, 1;
	selp.b32 	%r8223, %r8209, %r8208, %p47;
	cvt.u16.u32 	%rs189, %r8223;
	and.b16  	%rs390, %rs189, 1;
	and.b16  	%rs190, %rs388, 255;
	setp.ne.s16 	%p48, %rs190, 1;
	@%p48 bra 	$L__BB3_61;
	ld.param.u64 	%rd353, [fused_batch_pir_kernel_8_param_1];
	not.b32 	%r8224, %r27295;
	add.s32 	%r8225, %r1005, %r8224;
	mov.u32 	%r8226, %ctaid.x;
	shl.b32 	%r8227, %r8226, 11;
	mov.u32 	%r8228, %tid.x;
	and.b32  	%r8229, %r8228, 31;
	or.b32  	%r8230, %r8227, %r8229;
	shl.b32 	%r8231, %r8228, 3;
	and.b32  	%r8232, %r8231, 7936;
	add.s32 	%r8233, %r27217, %r8232;
	add.s32 	%r8234, %r8230, %r8233;
	shr.u32 	%r8235, %r8234, %r8225;
	and.b32  	%r8236, %r8235, 1;
	setp.eq.b32 	%p49, %r8236, 1;
	cvt.s64.s32 	%rd56, %r27295;
	cvta.to.global.u64 	%rd57, %rd353;
	mul.wide.s32 	%rd58, %r27295, 16;
	add.s64 	%rd59, %rd57, %rd58;
	ld.global.u32 	%r8237, [%rd59+1484];
	selp.b32 	%r8238, %r27300, %r27299, %p49;
	xor.b32  	%r8239, %r8238, %r8237;
	selp.b32 	%r8240, %r27301, %r27298, %p49;
	selp.b32 	%r27299, %r27299, %r8239, %p49;
	selp.b32 	%r27300, %r8239, %r27300, %p49;
	ld.global.u32 	%r8241, [%rd59+1488];
	xor.b32  	%r8242, %r8240, %r8241;
	selp.b32 	%r8243, %r27302, %r27297, %p49;
	selp.b32 	%r27298, %r27298, %r8242, %p49;
	selp.b32 	%r27301, %r8242, %r27301, %p49;
	ld.global.u32 	%r8244, [%rd59+1492];
	xor.b32  	%r8245, %r8243, %r8244;
	selp.b32 	%r8246, %r27303, %r27296, %p49;
	selp.b32 	%r27297, %r27297, %r8245, %p49;
	selp.b32 	%r27302, %r8245, %r27302, %p49;
	ld.global.u32 	%r8247, [%rd59+1496];
	xor.b32  	%r8248, %r8246, %r8247;
	selp.b64 	%rd60, 445, 420, %p49;
	selp.b32 	%r27296, %r27296, %r8248, %p49;
	selp.b32 	%r27303, %r8248, %r27303, %p49;
	add.s64 	%rd61, %rd60, %rd56;
	add.s64 	%rd62, %rd57, %rd61;
	ld.global.u8 	%rs191, [%rd62+1464];
	xor.b16  	%rs390, %rs191, %rs390;
$L__BB3_61:
	not.b32 	%r8249, %r27295;
	add.s32 	%r8250, %r1005, %r8249;
	mov.u32 	%r8251, %ctaid.x;
	shl.b32 	%r8252, %r8251, 11;
	mov.u32 	%r8253, %tid.x;
	and.b32  	%r8254, %r8253, 31;
	or.b32  	%r8255, %r8252, %r8254;
	shl.b32 	%r8256, %r8253, 3;
	and.b32  	%r8257, %r8256, 7936;
	add.s32 	%r8258, %r27217, %r8257;
	add.s32 	%r8259, %r8255, %r8258;
	shr.u32 	%r8260, %r8259, %r8250;
	and.b32  	%r8261, %r8260, 1;
	setp.eq.b32 	%p50, %r8261, 1;
	selp.b32 	%r27307, %r27300, %r27299, %p50;
	selp.b32 	%r27306, %r27301, %r27298, %p50;
	selp.b32 	%r27305, %r27302, %r27297, %p50;
	selp.b32 	%r27304, %r27303, %r27296, %p50;
	add.s32 	%r27295, %r27295, 1;
	setp.lt.u32 	%p51, %r27295, %r1005;
	mov.u16 	%rs388, %rs390;
	@%p51 bra 	$L__BB3_59;
$L__BB3_62:
	and.b16  	%rs192, %rs390, 255;
	setp.ne.s16 	%p52, %rs192, 1;
	@%p52 bra 	$L__BB3_64;
	ld.param.u64 	%rd354, [fused_batch_pir_kernel_8_param_1];
	cvta.to.global.u64 	%rd63, %rd354;
	ld.global.u32 	%r8262, [%rd63+1936];
	xor.b32  	%r27307, %r27307, %r8262;
$L__BB3_64:
	@%p52 bra 	$L__BB3_66;
	ld.param.u64 	%rd355, [fused_batch_pir_kernel_8_param_1];
	cvta.to.global.u64 	%rd64, %rd355;
	ld.global.u32 	%r8263, [%rd64+1940];
	xor.b32  	%r27306, %r27306, %r8263;
$L__BB3_66:
	@%p52 bra 	$L__BB3_68;
	ld.param.u64 	%rd356, [fused_batch_pir_kernel_8_param_1];
	cvta.to.global.u64 	%rd65, %rd356;
	ld.global.u32 	%r8264, [%rd65+1944];
	xor.b32  	%r27305, %r27305, %r8264;
$L__BB3_68:
	@%p52 bra 	$L__BB3_70;
	ld.param.u64 	%rd357, [fused_batch_pir_kernel_8_param_1];
	cvta.to.global.u64 	%rd66, %rd357;
	ld.global.u32 	%r8265, [%rd66+1948];
	xor.b32  	%r27304, %r27304, %r8265;
$L__BB3_70:
	ld.param.u32 	%r26406, [fused_batch_pir_kernel_8_param_4];
	mov.u32 	%r8267, %ctaid.x;
	shl.b32 	%r8268, %r8267, 11;
	mov.u32 	%r8269, %tid.x;
	and.b32  	%r8270, %r8269, 31;
	or.b32  	%r8271, %r8268, %r8270;
	shl.b32 	%r8272, %r8269, 3;
	and.b32  	%r8273, %r8272, 7936;
	add.s32 	%r8274, %r27217, %r8273;
	add.s32 	%r8275, %r8271, %r8274;
	setp.ge.s32 	%p56, %r8275, %r26406;
	mov.b32 	%r27328, 0;
	mov.u32 	%r27329, %r27328;
	mov.u32 	%r27330, %r27328;
	mov.u32 	%r27331, %r27328;
	@%p56 bra 	$L__BB3_84;
	ld.param.u64 	%rd358, [fused_batch_pir_kernel_8_param_1];
	cvta.to.global.u64 	%rd67, %rd358;
	ld.global.u8 	%rs196, [%rd67+1969];
	max.u16 	%rs197, %rs196, 11;
	cvt.u32.u16 	%r8276, %rs197;
	add.s32 	%r27319, %r8276, -11;
	ld.shared.v4.u32 	{%r27331, %r27330, %r27329, %r27328}, [s_mem+98768];
	ld.shared.u8 	%rs393, [s_mem+98784];
	cvt.u32.u16 	%r1060, %rs196;
	setp.ge.u32 	%p57, %r27319, %r1060;
	@%p57 bra 	$L__BB3_76;
	mov.u16 	%rs391, %rs393;
$L__BB3_73:
	ld.const.u32 	%r8277, [CHACHA_CONSTANTS];
	add.s32 	%r8278, %r8277, %r27331;
	shf.l.wrap.b32 	%r8279, %r8278, %r8278, 16;
	add.s32 	%r8280, %r27331, %r8279;
	xor.b32  	%r8281, %r27331, %r8280;
	shf.l.wrap.b32 	%r8282, %r8281, %r8281, 12;
	add.s32 	%r8283, %r8278, %r8282;
	xor.b32  	%r8284, %r8279, %r8283;
	shf.l.wrap.b32 	%r8285, %r8284, %r8284, 8;
	add.s32 	%r8286, %r8280, %r8285;
	xor.b32  	%r8287, %r8282, %r8286;
	shf.l.wrap.b32 	%r8288, %r8287, %r8287, 7;
	ld.const.u32 	%r8289, [CHACHA_CONSTANTS+4];
	add.s32 	%r8290, %r8289, %r27330;
	shf.l.wrap.b32 	%r8291, %r8290, %r8290, 16;
	add.s32 	%r8292, %r27330, %r8291;
	xor.b32  	%r8293, %r27330, %r8292;
	shf.l.wrap.b32 	%r8294, %r8293, %r8293, 12;
	add.s32 	%r8295, %r8290, %r8294;
	xor.b32  	%r8296, %r8291, %r8295;
	shf.l.wrap.b32 	%r8297, %r8296, %r8296, 8;
	add.s32 	%r8298, %r8292, %r8297;
	xor.b32  	%r8299, %r8294, %r8298;
	shf.l.wrap.b32 	%r8300, %r8299, %r8299, 7;
	ld.const.u32 	%r8301, [CHACHA_CONSTANTS+8];
	add.s32 	%r8302, %r8301, %r27329;
	shf.l.wrap.b32 	%r8303, %r8302, %r8302, 16;
	add.s32 	%r8304, %r27329, %r8303;
	xor.b32  	%r8305, %r27329, %r8304;
	shf.l.wrap.b32 	%r8306, %r8305, %r8305, 12;
	add.s32 	%r8307, %r8302, %r8306;
	xor.b32  	%r8308, %r8303, %r8307;
	shf.l.wrap.b32 	%r8309, %r8308, %r8308, 8;
	add.s32 	%r8310, %r8304, %r8309;
	xor.b32  	%r8311, %r8306, %r8310;
	shf.l.wrap.b32 	%r8312, %r8311, %r8311, 7;
	ld.const.u32 	%r8313, [CHACHA_CONSTANTS+12];
	add.s32 	%r8314, %r8313, %r27328;
	shf.l.wrap.b32 	%r8315, %r8314, %r8314, 16;
	add.s32 	%r8316, %r27328, %r8315;
	xor.b32  	%r8317, %r27328, %r8316;
	shf.l.wrap.b32 	%r8318, %r8317, %r8317, 12;
	add.s32 	%r8319, %r8314, %r8318;
	xor.b32  	%r8320, %r8315, %r8319;
	shf.l.wrap.b32 	%r8321, %r8320, %r8320, 8;
	add.s32 	%r8322, %r8316, %r8321;
	xor.b32  	%r8323, %r8318, %r8322;
	shf.l.wrap.b32 	%r8324, %r8323, %r8323, 7;
	add.s32 	%r8325, %r8283, %r8300;
	xor.b32  	%r8326, %r8321, %r8325;
	shf.l.wrap.b32 	%r8327, %r8326, %r8326, 16;
	add.s32 	%r8328, %r8310, %r8327;
	xor.b32  	%r8329, %r8300, %r8328;
	shf.l.wrap.b32 	%r8330, %r8329, %r8329, 12;
	add.s32 	%r8331, %r8325, %r8330;
	xor.b32  	%r8332, %r8327, %r8331;
	shf.l.wrap.b32 	%r8333, %r8332, %r8332, 8;
	add.s32 	%r8334, %r8328, %r8333;
	xor.b32  	%r8335, %r8330, %r8334;
	shf.l.wrap.b32 	%r8336, %r8335, %r8335, 7;
	add.s32 	%r8337, %r8295, %r8312;
	xor.b32  	%r8338, %r8285, %r8337;
	shf.l.wrap.b32 	%r8339, %r8338, %r8338, 16;
	add.s32 	%r8340, %r8322, %r8339;
	xor.b32  	%r8341, %r8312, %r8340;
	shf.l.wrap.b32 	%r8342, %r8341, %r8341, 12;
	add.s32 	%r8343, %r8337, %r8342;
	xor.b32  	%r8344, %r8339, %r8343;
	shf.l.wrap.b32 	%r8345, %r8344, %r8344, 8;
	add.s32 	%r8346, %r8340, %r8345;
	xor.b32  	%r8347, %r8342, %r8346;
	shf.l.wrap.b32 	%r8348, %r8347, %r8347, 7;
	add.s32 	%r8349, %r8307, %r8324;
	xor.b32  	%r8350, %r8297, %r8349;
	shf.l.wrap.b32 	%r8351, %r8350, %r8350, 16;
	add.s32 	%r8352, %r8286, %r8351;
	xor.b32  	%r8353, %r8324, %r8352;
	shf.l.wrap.b32 	%r8354, %r8353, %r8353, 12;
	add.s32 	%r8355, %r8349, %r8354;
	xor.b32  	%r8356, %r8351, %r8355;
	shf.l.wrap.b32 	%r8357, %r8356, %r8356, 8;
	add.s32 	%r8358, %r8352, %r8357;
	xor.b32  	%r8359, %r8354, %r8358;
	shf.l.wrap.b32 	%r8360, %r8359, %r8359, 7;
	add.s32 	%r8361, %r8319, %r8288;
	xor.b32  	%r8362, %r8309, %r8361;
	shf.l.wrap.b32 	%r8363, %r8362, %r8362, 16;
	add.s32 	%r8364, %r8298, %r8363;
	xor.b32  	%r8365, %r8288, %r8364;
	shf.l.wrap.b32 	%r8366, %r8365, %r8365, 12;
	add.s32 	%r8367, %r8361, %r8366;
	xor.b32  	%r8368, %r8363, %r8367;
	shf.l.wrap.b32 	%r8369, %r8368, %r8368, 8;
	add.s32 	%r8370, %r8364, %r8369;
	xor.b32  	%r8371, %r8366, %r8370;
	shf.l.wrap.b32 	%r8372, %r8371, %r8371, 7;
	add.s32 	%r8373, %r8331, %r8372;
	xor.b32  	%r8374, %r8345, %r8373;
	shf.l.wrap.b32 	%r8375, %r8374, %r8374, 16;
	add.s32 	%r8376, %r8358, %r8375;
	xor.b32  	%r8377, %r8372, %r8376;
	shf.l.wrap.b32 	%r8378, %r8377, %r8377, 12;
	add.s32 	%r8379, %r8373, %r8378;
	xor.b32  	%r8380, %r8375, %r8379;
	shf.l.wrap.b32 	%r8381, %r8380, %r8380, 8;
	add.s32 	%r8382, %r8376, %r8381;
	xor.b32  	%r8383, %r8378, %r8382;
	shf.l.wrap.b32 	%r8384, %r8383, %r8383, 7;
	add.s32 	%r8385, %r8343, %r8336;
	xor.b32  	%r8386, %r8357, %r8385;
	shf.l.wrap.b32 	%r8387, %r8386, %r8386, 16;
	add.s32 	%r8388, %r8370, %r8387;
	xor.b32  	%r8389, %r8336, %r8388;
	shf.l.wrap.b32 	%r8390, %r8389, %r8389, 12;
	add.s32 	%r8391, %r8385, %r8390;
	xor.b32  	%r8392, %r8387, %r8391;
	shf.l.wrap.b32 	%r8393, %r8392, %r8392, 8;
	add.s32 	%r8394, %r8388, %r8393;
	xor.b32  	%r8395, %r8390, %r8394;
	shf.l.wrap.b32 	%r8396, %r8395, %r8395, 7;
	add.s32 	%r8397, %r8355, %r8348;
	xor.b32  	%r8398, %r8369, %r8397;
	shf.l.wrap.b32 	%r8399, %r8398, %r8398, 16;
	add.s32 	%r8400, %r8334, %r8399;
	xor.b32  	%r8401, %r8348, %r8400;
	shf.l.wrap.b32 	%r8402, %r8401, %r8401, 12;
	add.s32 	%r8403, %r8397, %r8402;
	xor.b32  	%r8404, %r8399, %r8403;
	shf.l.wrap.b32 	%r8405, %r8404, %r8404, 8;
	add.s32 	%r8406, %r8400, %r8405;
	xor.b32  	%r8407, %r8402, %r8406;
	shf.l.wrap.b32 	%r8408, %r8407, %r8407, 7;
	add.s32 	%r8409, %r8367, %r8360;
	xor.b32  	%r8410, %r8333, %r8409;
	shf.l.wrap.b32 	%r8411, %r8410, %r8410, 16;
	add.s32 	%r8412, %r8346, %r8411;
	xor.b32  	%r8413, %r8360, %r8412;
	shf.l.wrap.b32 	%r8414, %r8413, %r8413, 12;
	add.s32 	%r8415, %r8409, %r8414;
	xor.b32  	%r8416, %r8411, %r8415;
	shf.l.wrap.b32 	%r8417, %r8416, %r8416, 8;
	add.s32 	%r8418, %r8412, %r8417;
	xor.b32  	%r8419, %r8414, %r8418;
	shf.l.wrap.b32 	%r8420, %r8419, %r8419, 7;
	add.s32 	%r8421, %r8379, %r8396;
	xor.b32  	%r8422, %r8417, %r8421;
	shf.l.wrap.b32 	%r8423, %r8422, %r8422, 16;
	add.s32 	%r8424, %r8406, %r8423;
	xor.b32  	%r8425, %r8396, %r8424;
	shf.l.wrap.b32 	%r8426, %r8425, %r8425, 12;
	add.s32 	%r8427, %r8421, %r8426;
	xor.b32  	%r8428, %r8423, %r8427;
	shf.l.wrap.b32 	%r8429, %r8428, %r8428, 8;
	add.s32 	%r8430, %r8424, %r8429;
	xor.b32  	%r8431, %r8426, %r8430;
	shf.l.wrap.b32 	%r8432, %r8431, %r8431, 7;
	add.s32 	%r8433, %r8391, %r8408;
	xor.b32  	%r8434, %r8381, %r8433;
	shf.l.wrap.b32 	%r8435, %r8434, %r8434, 16;
	add.s32 	%r8436, %r8418, %r8435;
	xor.b32  	%r8437, %r8408, %r8436;
	shf.l.wrap.b32 	%r8438, %r8437, %r8437, 12;
	add.s32 	%r8439, %r8433, %r8438;
	xor.b32  	%r8440, %r8435, %r8439;
	shf.l.wrap.b32 	%r8441, %r8440, %r8440, 8;
	add.s32 	%r8442, %r8436, %r8441;
	xor.b32  	%r8443, %r8438, %r8442;
	shf.l.wrap.b32 	%r8444, %r8443, %r8443, 7;
	add.s32 	%r8445, %r8403, %r8420;
	xor.b32  	%r8446, %r8393, %r8445;
	shf.l.wrap.b32 	%r8447, %r8446, %r8446, 16;
	add.s32 	%r8448, %r8382, %r8447;
	xor.b32  	%r8449, %r8420, %r8448;
	shf.l.wrap.b32 	%r8450, %r8449, %r8449, 12;
	add.s32 	%r8451, %r8445, %r8450;
	xor.b32  	%r8452, %r8447, %r8451;
	shf.l.wrap.b32 	%r8453, %r8452, %r8452, 8;
	add.s32 	%r8454, %r8448, %r8453;
	xor.b32  	%r8455, %r8450, %r8454;
	shf.l.wrap.b32 	%r8456, %r8455, %r8455, 7;
	add.s32 	%r8457, %r8415, %r8384;
	xor.b32  	%r8458, %r8405, %r8457;
	shf.l.wrap.b32 	%r8459, %r8458, %r8458, 16;
	add.s32 	%r8460, %r8394, %r8459;
	xor.b32  	%r8461, %r8384, %r8460;
	shf.l.wrap.b32 	%r8462, %r8461, %r8461, 12;
	add.s32 	%r8463, %r8457, %r8462;
	xor.b32  	%r8464, %r8459, %r8463;
	shf.l.wrap.b32 	%r8465, %r8464, %r8464, 8;
	add.s32 	%r8466, %r8460, %r8465;
	xor.b32  	%r8467, %r8462, %r8466;
	shf.l.wrap.b32 	%r8468, %r8467, %r8467, 7;
	add.s32 	%r8469, %r8427, %r8468;
	xor.b32  	%r8470, %r8441, %r8469;
	shf.l.wrap.b32 	%r8471, %r8470, %r8470, 16;
	add.s32 	%r8472, %r8454, %r8471;
	xor.b32  	%r8473, %r8468, %r8472;
	shf.l.wrap.b32 	%r8474, %r8473, %r8473, 12;
	add.s32 	%r8475, %r8469, %r8474;
	xor.b32  	%r8476, %r8471, %r8475;
	shf.l.wrap.b32 	%r8477, %r8476, %r8476, 8;
	add.s32 	%r8478, %r8472, %r8477;
	xor.b32  	%r8479, %r8474, %r8478;
	shf.l.wrap.b32 	%r8480, %r8479, %r8479, 7;
	add.s32 	%r8481, %r8439, %r8432;
	xor.b32  	%r8482, %r8453, %r8481;
	shf.l.wrap.b32 	%r8483, %r8482, %r8482, 16;
	add.s32 	%r8484, %r8466, %r8483;
	xor.b32  	%r8485, %r8432, %r8484;
	shf.l.wrap.b32 	%r8486, %r8485, %r8485, 12;
	add.s32 	%r8487, %r8481, %r8486;
	xor.b32  	%r8488, %r8483, %r8487;
	shf.l.wrap.b32 	%r8489, %r8488, %r8488, 8;
	add.s32 	%r8490, %r8484, %r8489;
	xor.b32  	%r8491, %r8486, %r8490;
	shf.l.wrap.b32 	%r8492, %r8491, %r8491, 7;
	add.s32 	%r8493, %r8451, %r8444;
	xor.b32  	%r8494, %r8465, %r8493;
	shf.l.wrap.b32 	%r8495, %r8494, %r8494, 16;
	add.s32 	%r8496, %r8430, %r8495;
	xor.b32  	%r8497, %r8444, %r8496;
	shf.l.wrap.b32 	%r8498, %r8497, %r8497, 12;
	add.s32 	%r8499, %r8493, %r8498;
	xor.b32  	%r8500, %r8495, %r8499;
	shf.l.wrap.b32 	%r8501, %r8500, %r8500, 8;
	add.s32 	%r8502, %r8496, %r8501;
	xor.b32  	%r8503, %r8498, %r8502;
	shf.l.wrap.b32 	%r8504, %r8503, %r8503, 7;
	add.s32 	%r8505, %r8463, %r8456;
	xor.b32  	%r8506, %r8429, %r8505;
	shf.l.wrap.b32 	%r8507, %r8506, %r8506, 16;
	add.s32 	%r8508, %r8442, %r8507;
	xor.b32  	%r8509, %r8456, %r8508;
	shf.l.wrap.b32 	%r8510, %r8509, %r8509, 12;
	add.s32 	%r8511, %r8505, %r8510;
	xor.b32  	%r8512, %r8507, %r8511;
	shf.l.wrap.b32 	%r8513, %r8512, %r8512, 8;
	add.s32 	%r8514, %r8508, %r8513;
	xor.b32  	%r8515, %r8510, %r8514;
	shf.l.wrap.b32 	%r8516, %r8515, %r8515, 7;
	add.s32 	%r8517, %r8475, %r8492;
	xor.b32  	%r8518, %r8513, %r8517;
	shf.l.wrap.b32 	%r8519, %r8518, %r8518, 16;
	add.s32 	%r8520, %r8502, %r8519;
	xor.b32  	%r8521, %r8492, %r8520;
	shf.l.wrap.b32 	%r8522, %r8521, %r8521, 12;
	add.s32 	%r8523, %r8517, %r8522;
	xor.b32  	%r8524, %r8519, %r8523;
	shf.l.wrap.b32 	%r8525, %r8524, %r8524, 8;
	add.s32 	%r8526, %r8520, %r8525;
	xor.b32  	%r8527, %r8522, %r8526;
	shf.l.wrap.b32 	%r8528, %r8527, %r8527, 7;
	add.s32 	%r8529, %r8487, %r8504;
	xor.b32  	%r8530, %r8477, %r8529;
	shf.l.wrap.b32 	%r8531, %r8530, %r8530, 16;
	add.s32 	%r8532, %r8514, %r8531;
	xor.b32  	%r8533, %r8504, %r8532;
	shf.l.wrap.b32 	%r8534, %r8533, %r8533, 12;
	add.s32 	%r8535, %r8529, %r8534;
	xor.b32  	%r8536, %r8531, %r8535;
	shf.l.wrap.b32 	%r8537, %r8536, %r8536, 8;
	add.s32 	%r8538, %r8532, %r8537;
	xor.b32  	%r8539, %r8534, %r8538;
	shf.l.wrap.b32 	%r8540, %r8539, %r8539, 7;
	add.s32 	%r8541, %r8499, %r8516;
	xor.b32  	%r8542, %r8489, %r8541;
	shf.l.wrap.b32 	%r8543, %r8542, %r8542, 16;
	add.s32 	%r8544, %r8478, %r8543;
	xor.b32  	%r8545, %r8516, %r8544;
	shf.l.wrap.b32 	%r8546, %r8545, %r8545, 12;
	add.s32 	%r8547, %r8541, %r8546;
	xor.b32  	%r8548, %r8543, %r8547;
	shf.l.wrap.b32 	%r8549, %r8548, %r8548, 8;
	add.s32 	%r8550, %r8544, %r8549;
	xor.b32  	%r8551, %r8546, %r8550;
	shf.l.wrap.b32 	%r8552, %r8551, %r8551, 7;
	add.s32 	%r8553, %r8511, %r8480;
	xor.b32  	%r8554, %r8501, %r8553;
	shf.l.wrap.b32 	%r8555, %r8554, %r8554, 16;
	add.s32 	%r8556, %r8490, %r8555;
	xor.b32  	%r8557, %r8480, %r8556;
	shf.l.wrap.b32 	%r8558, %r8557, %r8557, 12;
	add.s32 	%r8559, %r8553, %r8558;
	xor.b32  	%r8560, %r8555, %r8559;
	shf.l.wrap.b32 	%r8561, %r8560, %r8560, 8;
	add.s32 	%r8562, %r8556, %r8561;
	xor.b32  	%r8563, %r8558, %r8562;
	shf.l.wrap.b32 	%r8564, %r8563, %r8563, 7;
	add.s32 	%r8565, %r8523, %r8564;
	xor.b32  	%r8566, %r8537, %r8565;
	shf.l.wrap.b32 	%r8567, %r8566, %r8566, 16;
	add.s32 	%r8568, %r8550, %r8567;
	xor.b32  	%r8569, %r8564, %r8568;
	shf.l.wrap.b32 	%r8570, %r8569, %r8569, 12;
	add.s32 	%r8571, %r8565, %r8570;
	xor.b32  	%r8572, %r8567, %r8571;
	shf.l.wrap.b32 	%r8573, %r8572, %r8572, 8;
	add.s32 	%r8574, %r8568, %r8573;
	xor.b32  	%r8575, %r8570, %r8574;
	shf.l.wrap.b32 	%r8576, %r8575, %r8575, 7;
	add.s32 	%r8577, %r8535, %r8528;
	xor.b32  	%r8578, %r8549, %r8577;
	shf.l.wrap.b32 	%r8579, %r8578, %r8578, 16;
	add.s32 	%r8580, %r8562, %r8579;
	xor.b32  	%r8581, %r8528, %r8580;
	shf.l.wrap.b32 	%r8582, %r8581, %r8581, 12;
	add.s32 	%r8583, %r8577, %r8582;
	xor.b32  	%r8584, %r8579, %r8583;
	shf.l.wrap.b32 	%r8585, %r8584, %r8584, 8;
	add.s32 	%r8586, %r8580, %r8585;
	xor.b32  	%r8587, %r8582, %r8586;
	shf.l.wrap.b32 	%r8588, %r8587, %r8587, 7;
	add.s32 	%r8589, %r8547, %r8540;
	xor.b32  	%r8590, %r8561, %r8589;
	shf.l.wrap.b32 	%r8591, %r8590, %r8590, 16;
	add.s32 	%r8592, %r8526, %r8591;
	xor.b32  	%r8593, %r8540, %r8592;
	shf.l.wrap.b32 	%r8594, %r8593, %r8593, 12;
	add.s32 	%r8595, %r8589, %r8594;
	xor.b32  	%r8596, %r8591, %r8595;
	shf.l.wrap.b32 	%r8597, %r8596, %r8596, 8;
	add.s32 	%r8598, %r8592, %r8597;
	xor.b32  	%r8599, %r8594, %r8598;
	shf.l.wrap.b32 	%r8600, %r8599, %r8599, 7;
	add.s32 	%r8601, %r8559, %r8552;
	xor.b32  	%r8602, %r8525, %r8601;
	shf.l.wrap.b32 	%r8603, %r8602, %r8602, 16;
	add.s32 	%r8604, %r8538, %r8603;
	xor.b32  	%r8605, %r8552, %r8604;
	shf.l.wrap.b32 	%r8606, %r8605, %r8605, 12;
	add.s32 	%r8607, %r8601, %r8606;
	xor.b32  	%r8608, %r8603, %r8607;
	shf.l.wrap.b32 	%r8609, %r8608, %r8608, 8;
	add.s32 	%r8610, %r8604, %r8609;
	xor.b32  	%r8611, %r8606, %r8610;
	shf.l.wrap.b32 	%r8612, %r8611, %r8611, 7;
	add.s32 	%r8613, %r8571, %r8588;
	xor.b32  	%r8614, %r8609, %r8613;
	shf.l.wrap.b32 	%r8615, %r8614, %r8614, 16;
	add.s32 	%r8616, %r8598, %r8615;
	xor.b32  	%r8617, %r8588, %r8616;
	shf.l.wrap.b32 	%r8618, %r8617, %r8617, 12;
	add.s32 	%r8619, %r8613, %r8618;
	xor.b32  	%r8620, %r8615, %r8619;
	shf.l.wrap.b32 	%r8621, %r8620, %r8620, 8;
	add.s32 	%r8622, %r8616, %r8621;
	xor.b32  	%r8623, %r8618, %r8622;
	shf.l.wrap.b32 	%r8624, %r8623, %r8623, 7;
	add.s32 	%r8625, %r8583, %r8600;
	xor.b32  	%r8626, %r8573, %r8625;
	shf.l.wrap.b32 	%r8627, %r8626, %r8626, 16;
	add.s32 	%r8628, %r8610, %r8627;
	xor.b32  	%r8629, %r8600, %r8628;
	shf.l.wrap.b32 	%r8630, %r8629, %r8629, 12;
	add.s32 	%r8631, %r8625, %r8630;
	xor.b32  	%r8632, %r8627, %r8631;
	shf.l.wrap.b32 	%r8633, %r8632, %r8632, 8;
	add.s32 	%r8634, %r8628, %r8633;
	xor.b32  	%r8635, %r8630, %r8634;
	shf.l.wrap.b32 	%r8636, %r8635, %r8635, 7;
	add.s32 	%r8637, %r8595, %r8612;
	xor.b32  	%r8638, %r8585, %r8637;
	shf.l.wrap.b32 	%r8639, %r8638, %r8638, 16;
	add.s32 	%r8640, %r8574, %r8639;
	xor.b32  	%r8641, %r8612, %r8640;
	shf.l.wrap.b32 	%r8642, %r8641, %r8641, 12;
	add.s32 	%r8643, %r8637, %r8642;
	xor.b32  	%r8644, %r8639, %r8643;
	shf.l.wrap.b32 	%r8645, %r8644, %r8644, 8;
	add.s32 	%r8646, %r8640, %r8645;
	xor.b32  	%r8647, %r8642, %r8646;
	shf.l.wrap.b32 	%r8648, %r8647, %r8647, 7;
	add.s32 	%r8649, %r8607, %r8576;
	xor.b32  	%r8650, %r8597, %r8649;
	shf.l.wrap.b32 	%r8651, %r8650, %r8650, 16;
	add.s32 	%r8652, %r8586, %r8651;
	xor.b32  	%r8653, %r8576, %r8652;
	shf.l.wrap.b32 	%r8654, %r8653, %r8653, 12;
	add.s32 	%r8655, %r8649, %r8654;
	xor.b32  	%r8656, %r8651, %r8655;
	shf.l.wrap.b32 	%r8657, %r8656, %r8656, 8;
	add.s32 	%r8658, %r8652, %r8657;
	xor.b32  	%r8659, %r8654, %r8658;
	shf.l.wrap.b32 	%r8660, %r8659, %r8659, 7;
	add.s32 	%r27323, %r8277, %r8619;
	add.s32 	%r27322, %r8289, %r8631;
	add.s32 	%r27321, %r8301, %r8643;
	add.s32 	%r27320, %r8313, %r8655;
	add.s32 	%r27324, %r27331, %r8660;
	add.s32 	%r27325, %r27330, %r8624;
	add.s32 	%r27326, %r27329, %r8636;
	add.s32 	%r27327, %r27328, %r8648;
	xor.b32  	%r8661, %r8278, 1;
	shf.l.wrap.b32 	%r8662, %r8278, %r8661, 16;
	add.s32 	%r8663, %r27331, %r8662;
	xor.b32  	%r8664, %r27331, %r8663;
	shf.l.wrap.b32 	%r8665, %r8664, %r8664, 12;
	add.s32 	%r8666, %r8278, %r8665;
	xor.b32  	%r8667, %r8662, %r8666;
	shf.l.wrap.b32 	%r8668, %r8667, %r8667, 8;
	add.s32 	%r8669, %r8663, %r8668;
	xor.b32  	%r8670, %r8665, %r8669;
	shf.l.wrap.b32 	%r8671, %r8670, %r8670, 7;
	add.s32 	%r8672, %r8666, %r8300;
	xor.b32  	%r8673, %r8321, %r8672;
	shf.l.wrap.b32 	%r8674, %r8673, %r8673, 16;
	add.s32 	%r8675, %r8310, %r8674;
	xor.b32  	%r8676, %r8300, %r8675;
	shf.l.wrap.b32 	%r8677, %r8676, %r8676, 12;
	add.s32 	%r8678, %r8672, %r8677;
	xor.b32  	%r8679, %r8674, %r8678;
	shf.l.wrap.b32 	%r8680, %r8679, %r8679, 8;
	add.s32 	%r8681, %r8675, %r8680;
	xor.b32  	%r8682, %r8677, %r8681;
	shf.l.wrap.b32 	%r8683, %r8682, %r8682, 7;
	xor.b32  	%r8684, %r8668, %r8337;
	shf.l.wrap.b32 	%r8685, %r8684, %r8684, 16;
	add.s32 	%r8686, %r8322, %r8685;
	xor.b32  	%r8687, %r8312, %r8686;
	shf.l.wrap.b32 	%r8688, %r8687, %r8687, 12;
	add.s32 	%r8689, %r8337, %r8688;
	xor.b32  	%r8690, %r8685, %r8689;
	shf.l.wrap.b32 	%r8691, %r8690, %r8690, 8;
	add.s32 	%r8692, %r8686, %r8691;
	xor.b32  	%r8693, %r8688, %r8692;
	shf.l.wrap.b32 	%r8694, %r8693, %r8693, 7;
	add.s32 	%r8695, %r8669, %r8351;
	xor.b32  	%r8696, %r8324, %r8695;
	shf.l.wrap.b32 	%r8697, %r8696, %r8696, 12;
	add.s32 	%r8698, %r8349, %r8697;
	xor.b32  	%r8699, %r8351, %r8698;
	shf.l.wrap.b32 	%r8700, %r8699, %r8699, 8;
	add.s32 	%r8701, %r8695, %r8700;
	xor.b32  	%r8702, %r8697, %r8701;
	shf.l.wrap.b32 	%r8703, %r8702, %r8702, 7;
	add.s32 	%r8704, %r8319, %r8671;
	xor.b32  	%r8705, %r8309, %r8704;
	shf.l.wrap.b32 	%r8706, %r8705, %r8705, 16;
	add.s32 	%r8707, %r8298, %r8706;
	xor.b32  	%r8708, %r8671, %r8707;
	shf.l.wrap.b32 	%r8709, %r8708, %r8708, 12;
	add.s32 	%r8710, %r8704, %r8709;
	xor.b32  	%r8711, %r8706, %r8710;
	shf.l.wrap.b32 	%r8712, %r8711, %r8711, 8;
	add.s32 	%r8713, %r8707, %r8712;
	xor.b32  	%r8714, %r8709, %r8713;
	shf.l.wrap.b32 	%r8715, %r8714, %r8714, 7;
	add.s32 	%r8716, %r8678, %r8715;
	xor.b32  	%r8717, %r8691, %r8716;
	shf.l.wrap.b32 	%r8718, %r8717, %r8717, 16;
	add.s32 	%r8719, %r8701, %r8718;
	xor.b32  	%r8720, %r8715, %r8719;
	shf.l.wrap.b32 	%r8721, %r8720, %r8720, 12;
	add.s32 	%r8722, %r8716, %r8721;
	xor.b32  	%r8723, %r8718, %r8722;
	shf.l.wrap.b32 	%r8724, %r8723, %r8723, 8;
	add.s32 	%r8725, %r8719, %r8724;
	xor.b32  	%r8726, %r8721, %r8725;
	shf.l.wrap.b32 	%r8727, %r8726, %r8726, 7;
	add.s32 	%r8728, %r8689, %r8683;
	xor.b32  	%r8729, %r8700, %r8728;
	shf.l.wrap.b32 	%r8730, %r8729, %r8729, 16;
	add.s32 	%r8731, %r8713, %r8730;
	xor.b32  	%r8732, %r8683, %r8731;
	shf.l.wrap.b32 	%r8733, %r8732, %r8732, 12;
	add.s32 	%r8734, %r8728, %r8733;
	xor.b32  	%r8735, %r8730, %r8734;
	shf.l.wrap.b32 	%r8736, %r8735, %r8735, 8;
	add.s32 	%r8737, %r8731, %r8736;
	xor.b32  	%r8738, %r8733, %r8737;
	shf.l.wrap.b32 	%r8739, %r8738, %r8738, 7;
	add.s32 	%r8740, %r8698, %r8694;
	xor.b32  	%r8741, %r8712, %r8740;
	shf.l.wrap.b32 	%r8742, %r8741, %r8741, 16;
	add.s32 	%r8743, %r8681, %r8742;
	xor.b32  	%r8744, %r8694, %r8743;
	shf.l.wrap.b32 	%r8745, %r8744, %r8744, 12;
	add.s32 	%r8746, %r8740, %r8745;
	xor.b32  	%r8747, %r8742, %r8746;
	shf.l.wrap.b32 	%r8748, %r8747, %r8747, 8;
	add.s32 	%r8749, %r8743, %r8748;
	xor.b32  	%r8750, %r8745, %r8749;
	shf.l.wrap.b32 	%r8751, %r8750, %r8750, 7;
	add.s32 	%r8752, %r8710, %r8703;
	xor.b32  	%r8753, %r8680, %r8752;
	shf.l.wrap.b32 	%r8754, %r8753, %r8753, 16;
	add.s32 	%r8755, %r8692, %r8754;
	xor.b32  	%r8756, %r8703, %r8755;
	shf.l.wrap.b32 	%r8757, %r8756, %r8756, 12;
	add.s32 	%r8758, %r8752, %r8757;
	xor.b32  	%r8759, %r8754, %r8758;
	shf.l.wrap.b32 	%r8760, %r8759, %r8759, 8;
	add.s32 	%r8761, %r8755, %r8760;
	xor.b32  	%r8762, %r8757, %r8761;
	shf.l.wrap.b32 	%r8763, %r8762, %r8762, 7;
	add.s32 	%r8764, %r8722, %r8739;
	xor.b32  	%r8765, %r8760, %r8764;
	shf.l.wrap.b32 	%r8766, %r8765, %r8765, 16;
	add.s32 	%r8767, %r8749, %r8766;
	xor.b32  	%r8768, %r8739, %r8767;
	shf.l.wrap.b32 	%r8769, %r8768, %r8768, 12;
	add.s32 	%r8770, %r8764, %r8769;
	xor.b32  	%r8771, %r8766, %r8770;
	shf.l.wrap.b32 	%r8772, %r8771, %r8771, 8;
	add.s32 	%r8773, %r8767, %r8772;
	xor.b32  	%r8774, %r8769, %r8773;
	shf.l.wrap.b32 	%r8775, %r8774, %r8774, 7;
	add.s32 	%r8776, %r8734, %r8751;
	xor.b32  	%r8777, %r8724, %r8776;
	shf.l.wrap.b32 	%r8778, %r8777, %r8777, 16;
	add.s32 	%r8779, %r8761, %r8778;
	xor.b32  	%r8780, %r8751, %r8779;
	shf.l.wrap.b32 	%r8781, %r8780, %r8780, 12;
	add.s32 	%r8782, %r8776, %r8781;
	xor.b32  	%r8783, %r8778, %r8782;
	shf.l.wrap.b32 	%r8784, %r8783, %r8783, 8;
	add.s32 	%r8785, %r8779, %r8784;
	xor.b32  	%r8786, %r8781, %r8785;
	shf.l.wrap.b32 	%r8787, %r8786, %r8786, 7;
	add.s32 	%r8788, %r8746, %r8763;
	xor.b32  	%r8789, %r8736, %r8788;
	shf.l.wrap.b32 	%r8790, %r8789, %r8789, 16;
	add.s32 	%r8791, %r8725, %r8790;
	xor.b32  	%r8792, %r8763, %r8791;
	shf.l.wrap.b32 	%r8793, %r8792, %r8792, 12;
	add.s32 	%r8794, %r8788, %r8793;
	xor.b32  	%r8795, %r8790, %r8794;
	shf.l.wrap.b32 	%r8796, %r8795, %r8795, 8;
	add.s32 	%r8797, %r8791, %r8796;
	xor.b32  	%r8798, %r8793, %r8797;
	shf.l.wrap.b32 	%r8799, %r8798, %r8798, 7;
	add.s32 	%r8800, %r8758, %r8727;
	xor.b32  	%r8801, %r8748, %r8800;
	shf.l.wrap.b32 	%r8802, %r8801, %r8801, 16;
	add.s32 	%r8803, %r8737, %r8802;
	xor.b32  	%r8804, %r8727, %r8803;
	shf.l.wrap.b32 	%r8805, %r8804, %r8804, 12;
	add.s32 	%r8806, %r8800, %r8805;
	xor.b32  	%r8807, %r8802, %r8806;
	shf.l.wrap.b32 	%r8808, %r8807, %r8807, 8;
	add.s32 	%r8809, %r8803, %r8808;
	xor.b32  	%r8810, %r8805, %r8809;
	shf.l.wrap.b32 	%r8811, %r8810, %r8810, 7;
	add.s32 	%r8812, %r8770, %r8811;
	xor.b32  	%r8813, %r8784, %r8812;
	shf.l.wrap.b32 	%r8814, %r8813, %r8813, 16;
	add.s32 	%r8815, %r8797, %r8814;
	xor.b32  	%r8816, %r8811, %r8815;
	shf.l.wrap.b32 	%r8817, %r8816, %r8816, 12;
	add.s32 	%r8818, %r8812, %r8817;
	xor.b32  	%r8819, %r8814, %r8818;
	shf.l.wrap.b32 	%r8820, %r8819, %r8819, 8;
	add.s32 	%r8821, %r8815, %r8820;
	xor.b32  	%r8822, %r8817, %r8821;
	shf.l.wrap.b32 	%r8823, %r8822, %r8822, 7;
	add.s32 	%r8824, %r8782, %r8775;
	xor.b32  	%r8825, %r8796, %r8824;
	shf.l.wrap.b32 	%r8826, %r8825, %r8825, 16;
	add.s32 	%r8827, %r8809, %r8826;
	xor.b32  	%r8828, %r8775, %r8827;
	shf.l.wrap.b32 	%r8829, %r8828, %r8828, 12;
	add.s32 	%r8830, %r8824, %r8829;
	xor.b32  	%r8831, %r8826, %r8830;
	shf.l.wrap.b32 	%r8832, %r8831, %r8831, 8;
	add.s32 	%r8833, %r8827, %r8832;
	xor.b32  	%r8834, %r8829, %r8833;
	shf.l.wrap.b32 	%r8835, %r8834, %r8834, 7;
	add.s32 	%r8836, %r8794, %r8787;
	xor.b32  	%r8837, %r8808, %r8836;
	shf.l.wrap.b32 	%r8838, %r8837, %r8837, 16;
	add.s32 	%r8839, %r8773, %r8838;
	xor.b32  	%r8840, %r8787, %r8839;
	shf.l.wrap.b32 	%r8841, %r8840, %r8840, 12;
	add.s32 	%r8842, %r8836, %r8841;
	xor.b32  	%r8843, %r8838, %r8842;
	shf.l.wrap.b32 	%r8844, %r8843, %r8843, 8;
	add.s32 	%r8845, %r8839, %r8844;
	xor.b32  	%r8846, %r8841, %r8845;
	shf.l.wrap.b32 	%r8847, %r8846, %r8846, 7;
	add.s32 	%r8848, %r8806, %r8799;
	xor.b32  	%r8849, %r8772, %r8848;
	shf.l.wrap.b32 	%r8850, %r8849, %r8849, 16;
	add.s32 	%r8851, %r8785, %r8850;
	xor.b32  	%r8852, %r8799, %r8851;
	shf.l.wrap.b32 	%r8853, %r8852, %r8852, 12;
	add.s32 	%r8854, %r8848, %r8853;
	xor.b32  	%r8855, %r8850, %r8854;
	shf.l.wrap.b32 	%r8856, %r8855, %r8855, 8;
	add.s32 	%r8857, %r8851, %r8856;
	xor.b32  	%r8858, %r8853, %r8857;
	shf.l.wrap.b32 	%r8859, %r8858, %r8858, 7;
	add.s32 	%r8860, %r8818, %r8835;
	xor.b32  	%r8861, %r8856, %r8860;
	shf.l.wrap.b32 	%r8862, %r8861, %r8861, 16;
	add.s32 	%r8863, %r8845, %r8862;
	xor.b32  	%r8864, %r8835, %r8863;
	shf.l.wrap.b32 	%r8865, %r8864, %r8864, 12;
	add.s32 	%r8866, %r8860, %r8865;
	xor.b32  	%r8867, %r8862, %r8866;
	shf.l.wrap.b32 	%r8868, %r8867, %r8867, 8;
	add.s32 	%r8869, %r8863, %r8868;
	xor.b32  	%r8870, %r8865, %r8869;
	shf.l.wrap.b32 	%r8871, %r8870, %r8870, 7;
	add.s32 	%r8872, %r8830, %r8847;
	xor.b32  	%r8873, %r8820, %r8872;
	shf.l.wrap.b32 	%r8874, %r8873, %r8873, 16;
	add.s32 	%r8875, %r8857, %r8874;
	xor.b32  	%r8876, %r8847, %r8875;
	shf.l.wrap.b32 	%r8877, %r8876, %r8876, 12;
	add.s32 	%r8878, %r8872, %r8877;
	xor.b32  	%r8879, %r8874, %r8878;
	shf.l.wrap.b32 	%r8880, %r8879, %r8879, 8;
	add.s32 	%r8881, %r8875, %r8880;
	xor.b32  	%r8882, %r8877, %r8881;
	shf.l.wrap.b32 	%r8883, %r8882, %r8882, 7;
	add.s32 	%r8884, %r8842, %r8859;
	xor.b32  	%r8885, %r8832, %r8884;
	shf.l.wrap.b32 	%r8886, %r8885, %r8885, 16;
	add.s32 	%r8887, %r8821, %r8886;
	xor.b32  	%r8888, %r8859, %r8887;
	shf.l.wrap.b32 	%r8889, %r8888, %r8888, 12;
	add.s32 	%r8890, %r8884, %r8889;
	xor.b32  	%r8891, %r8886, %r8890;
	shf.l.wrap.b32 	%r8892, %r8891, %r8891, 8;
	add.s32 	%r8893, %r8887, %r8892;
	xor.b32  	%r8894, %r8889, %r8893;
	shf.l.wrap.b32 	%r8895, %r8894, %r8894, 7;
	add.s32 	%r8896, %r8854, %r8823;
	xor.b32  	%r8897, %r8844, %r8896;
	shf.l.wrap.b32 	%r8898, %r8897, %r8897, 16;
	add.s32 	%r8899, %r8833, %r8898;
	xor.b32  	%r8900, %r8823, %r8899;
	shf.l.wrap.b32 	%r8901, %r8900, %r8900, 12;
	add.s32 	%r8902, %r8896, %r8901;
	xor.b32  	%r8903, %r8898, %r8902;
	shf.l.wrap.b32 	%r8904, %r8903, %r8903, 8;
	add.s32 	%r8905, %r8899, %r8904;
	xor.b32  	%r8906, %r8901, %r8905;
	shf.l.wrap.b32 	%r8907, %r8906, %r8906, 7;
	add.s32 	%r8908, %r8866, %r8907;
	xor.b32  	%r8909, %r8880, %r8908;
	shf.l.wrap.b32 	%r8910, %r8909, %r8909, 16;
	add.s32 	%r8911, %r8893, %r8910;
	xor.b32  	%r8912, %r8907, %r8911;
	shf.l.wrap.b32 	%r8913, %r8912, %r8912, 12;
	add.s32 	%r8914, %r8908, %r8913;
	xor.b32  	%r8915, %r8910, %r8914;
	shf.l.wrap.b32 	%r8916, %r8915, %r8915, 8;
	add.s32 	%r8917, %r8878, %r8871;
	xor.b32  	%r8918, %r8892, %r8917;
	shf.l.wrap.b32 	%r8919, %r8918, %r8918, 16;
	add.s32 	%r8920, %r8905, %r8919;
	xor.b32  	%r8921, %r8871, %r8920;
	shf.l.wrap.b32 	%r8922, %r8921, %r8921, 12;
	add.s32 	%r8923, %r8917, %r8922;
	xor.b32  	%r8924, %r8919, %r8923;
	shf.l.wrap.b32 	%r8925, %r8924, %r8924, 8;
	add.s32 	%r8926, %r8920, %r8925;
	xor.b32  	%r8927, %r8922, %r8926;
	shf.l.wrap.b32 	%r8928, %r8927, %r8927, 7;
	add.s32 	%r8929, %r8890, %r8883;
	xor.b32  	%r8930, %r8904, %r8929;
	shf.l.wrap.b32 	%r8931, %r8930, %r8930, 16;
	add.s32 	%r8932, %r8869, %r8931;
	xor.b32  	%r8933, %r8883, %r8932;
	shf.l.wrap.b32 	%r8934, %r8933, %r8933, 12;
	add.s32 	%r8935, %r8929, %r8934;
	xor.b32  	%r8936, %r8931, %r8935;
	shf.l.wrap.b32 	%r8937, %r8936, %r8936, 8;
	add.s32 	%r8938, %r8932, %r8937;
	xor.b32  	%r8939, %r8934, %r8938;
	shf.l.wrap.b32 	%r8940, %r8939, %r8939, 7;
	add.s32 	%r8941, %r8902, %r8895;
	xor.b32  	%r8942, %r8868, %r8941;
	shf.l.wrap.b32 	%r8943, %r8942, %r8942, 16;
	add.s32 	%r8944, %r8881, %r8943;
	xor.b32  	%r8945, %r8895, %r8944;
	shf.l.wrap.b32 	%r8946, %r8945, %r8945, 12;
	add.s32 	%r8947, %r8941, %r8946;
	xor.b32  	%r8948, %r8943, %r8947;
	shf.l.wrap.b32 	%r8949, %r8948, %r8948, 8;
	add.s32 	%r8950, %r8944, %r8949;
	add.s32 	%r8951, %r8914, %r8928;
	xor.b32  	%r8952, %r8949, %r8951;
	shf.l.wrap.b32 	%r8953, %r8952, %r8952, 16;
	add.s32 	%r8954, %r8938, %r8953;
	xor.b32  	%r8955, %r8928, %r8954;
	shr.u32 	%r8956, %r8955, 20;
	add.s32 	%r8957, %r8951, %r8956;
	add.s32 	%r8958, %r8923, %r8940;
	xor.b32  	%r8959, %r8916, %r8958;
	shf.l.wrap.b32 	%r8960, %r8959, %r8959, 16;
	add.s32 	%r8961, %r8950, %r8960;
	xor.b32  	%r8962, %r8940, %r8961;
	shr.u32 	%r8963, %r8962, 20;
	add.s32 	%r8964, %r8958, %r8963;
	add.s32 	%r8965, %r8277, %r8957;
	add.s32 	%r8966, %r8289, %r8964;
	not.b32 	%r8967, %r27319;
	add.s32 	%r8968, %r1060, %r8967;
	mov.u32 	%r8969, %ctaid.x;
	shl.b32 	%r8970, %r8969, 11;
	mov.u32 	%r8971, %tid.x;
	and.b32  	%r8972, %r8971, 31;
	or.b32  	%r8973, %r8970, %r8972;
	shl.b32 	%r8974, %r8971, 3;
	and.b32  	%r8975, %r8974, 7936;
	add.s32 	%r8976, %r27217, %r8975;
	add.s32 	%r8977, %r8973, %r8976;
	shr.u32 	%r8978, %r8977, %r8968;
	and.b32  	%r8979, %r8978, 1;
	setp.eq.b32 	%p58, %r8979, 1;
	selp.b32 	%r8980, %r8966, %r8965, %p58;
	cvt.u16.u32 	%rs198, %r8980;
	and.b16  	%rs393, %rs198, 1;
	and.b16  	%rs199, %rs391, 255;
	setp.ne.s16 	%p59, %rs199, 1;
	@%p59 bra 	$L__BB3_75;
	ld.param.u64 	%rd359, [fused_batch_pir_kernel_8_param_1];
	not.b32 	%r8981, %r27319;
	add.s32 	%r8982, %r1060, %r8981;
	mov.u32 	%r8983, %ctaid.x;
	shl.b32 	%r8984, %r8983, 11;
	mov.u32 	%r8985, %tid.x;
	and.b32  	%r8986, %r8985, 31;
	or.b32  	%r8987, %r8984, %r8986;
	shl.b32 	%r8988, %r8985, 3;
	and.b32  	%r8989, %r8988, 7936;
	add.s32 	%r8990, %r27217, %r8989;
	add.s32 	%r8991, %r8987, %r8990;
	shr.u32 	%r8992, %r8991, %r8982;
	and.b32  	%r8993, %r8992, 1;
	setp.eq.b32 	%p60, %r8993, 1;
	cvt.s64.s32 	%rd68, %r27319;
	cvta.to.global.u64 	%rd69, %rd359;
	mul.wide.s32 	%rd70, %r27319, 16;
	add.s64 	%rd71, %rd69, %rd70;
	ld.global.u32 	%r8994, [%rd71+1972];
	selp.b32 	%r8995, %r27324, %r27323, %p60;
	xor.b32  	%r8996, %r8995, %r8994;
	selp.b32 	%r8997, %r27325, %r27322, %p60;
	selp.b32 	%r27323, %r27323, %r8996, %p60;
	selp.b32 	%r27324, %r8996, %r27324, %p60;
	ld.global.u32 	%r8998, [%rd71+1976];
	xor.b32  	%r8999, %r8997, %r8998;
	selp.b32 	%r9000, %r27326, %r27321, %p60;
	selp.b32 	%r27322, %r27322, %r8999, %p60;
	selp.b32 	%r27325, %r8999, %r27325, %p60;
	ld.global.u32 	%r9001, [%rd71+1980];
	xor.b32  	%r9002, %r9000, %r9001;
	selp.b32 	%r9003, %r27327, %r27320, %p60;
	selp.b32 	%r27321, %r27321, %r9002, %p60;
	selp.b32 	%r27326, %r9002, %r27326, %p60;
	ld.global.u32 	%r9004, [%rd71+1984];
	xor.b32  	%r9005, %r9003, %r9004;
	selp.b64 	%rd72, 445, 420, %p60;
	selp.b32 	%r27320, %r27320, %r9005, %p60;
	selp.b32 	%r27327, %r9005, %r27327, %p60;
	add.s64 	%rd73, %rd72, %rd68;
	add.s64 	%rd74, %rd69, %rd73;
	ld.global.u8 	%rs200, [%rd74+1952];
	xor.b16  	%rs393, %rs200, %rs393;
$L__BB3_75:
	not.b32 	%r9006, %r27319;
	add.s32 	%r9007, %r1060, %r9006;
	mov.u32 	%r9008, %ctaid.x;
	shl.b32 	%r9009, %r9008, 11;
	mov.u32 	%r9010, %tid.x;
	and.b32  	%r9011, %r9010, 31;
	or.b32  	%r9012, %r9009, %r9011;
	shl.b32 	%r9013, %r9010, 3;
	and.b32  	%r9014, %r9013, 7936;
	add.s32 	%r9015, %r27217, %r9014;
	add.s32 	%r9016, %r9012, %r9015;
	shr.u32 	%r9017, %r9016, %r9007;
	and.b32  	%r9018, %r9017, 1;
	setp.eq.b32 	%p61, %r9018, 1;
	selp.b32 	%r27331, %r27324, %r27323, %p61;
	selp.b32 	%r27330, %r27325, %r27322, %p61;
	selp.b32 	%r27329, %r27326, %r27321, %p61;
	selp.b32 	%r27328, %r27327, %r27320, %p61;
	add.s32 	%r27319, %r27319, 1;
	setp.lt.u32 	%p62, %r27319, %r1060;
	mov.u16 	%rs391, %rs393;
	@%p62 bra 	$L__BB3_73;
$L__BB3_76:
	and.b16  	%rs201, %rs393, 255;
	setp.ne.s16 	%p63, %rs201, 1;
	@%p63 bra 	$L__BB3_78;
	ld.param.u64 	%rd360, [fused_batch_pir_kernel_8_param_1];
	cvta.to.global.u64 	%rd75, %rd360;
	ld.global.u32 	%r9019, [%rd75+2424];
	xor.b32  	%r27331, %r27331, %r9019;
$L__BB3_78:
	@%p63 bra 	$L__BB3_80;
	ld.param.u64 	%rd361, [fused_batch_pir_kernel_8_param_1];
	cvta.to.global.u64 	%rd76, %rd361;
	ld.global.u32 	%r9020, [%rd76+2428];
	xor.b32  	%r27330, %r27330, %r9020;
$L__BB3_80:
	@%p63 bra 	$L__BB3_82;
	ld.param.u64 	%rd362, [fused_batch_pir_kernel_8_param_1];
	cvta.to.global.u64 	%rd77, %rd362;
	ld.global.u32 	%r9021, [%rd77+2432];
	xor.b32  	%r27329, %r27329, %r9021;
$L__BB3_82:
	@%p63 bra 	$L__BB3_84;
	ld.param.u64 	%rd363, [fused_batch_pir_kernel_8_param_1];
	cvta.to.global.u64 	%rd78, %rd363;
	ld.global.u32 	%r9022, [%rd78+2436];
	xor.b32  	%r27328, %r27328, %r9022;
$L__BB3_84:
	ld.param.u32 	%r26407, [fused_batch_pir_kernel_8_param_4];
	mov.u32 	%r9024, %ctaid.x;
	shl.b32 	%r9025, %r9024, 11;
	mov.u32 	%r9026, %tid.x;
	and.b32  	%r9027, %r9026, 31;
	or.b32  	%r9028, %r9025, %r9027;
	shl.b32 	%r9029, %r9026, 3;
	and.b32  	%r9030, %r9029, 7936;
	add.s32 	%r9031, %r27217, %r9030;
	add.s32 	%r9032, %r9028, %r9031;
	setp.ge.s32 	%p67, %r9032, %r26407;
	mov.b32 	%r27352, 0;
	mov.u32 	%r27353, %r27352;
	mov.u32 	%r27354, %r27352;
	mov.u32 	%r27355, %r27352;
	@%p67 bra 	$L__BB3_98;
	ld.param.u64 	%rd364, [fused_batch_pir_kernel_8_param_1];
	cvta.to.global.u64 	%rd79, %rd364;
	ld.global.u8 	%rs205, [%rd79+2457];
	max.u16 	%rs206, %rs205, 11;
	cvt.u32.u16 	%r9033, %rs206;
	add.s32 	%r27343, %r9033, -11;
	ld.shared.u32 	%r27355, [s_mem+98788];
	ld.shared.v2.u32 	{%r27354, %r27353}, [s_mem+98792];
	ld.shared.u32 	%r27352, [s_mem+98800];
	ld.shared.u8 	%rs396, [s_mem+98804];
	cvt.u32.u16 	%r1115, %rs205;
	setp.ge.u32 	%p68, %r27343, %r1115;
	@%p68 bra 	$L__BB3_90;
	mov.u16 	%rs394, %rs396;
$L__BB3_87:
	ld.const.u32 	%r9034, [CHACHA_CONSTANTS];
	add.s32 	%r9035, %r9034, %r27355;
	shf.l.wrap.b32 	%r9036, %r9035, %r9035, 16;
	add.s32 	%r9037, %r27355, %r9036;
	xor.b32  	%r9038, %r27355, %r9037;
	shf.l.wrap.b32 	%r9039, %r9038, %r9038, 12;
	add.s32 	%r9040, %r9035, %r9039;
	xor.b32  	%r9041, %r9036, %r9040;
	shf.l.wrap.b32 	%r9042, %r9041, %r9041, 8;
	add.s32 	%r9043, %r9037, %r9042;
	xor.b32  	%r9044, %r9039, %r9043;
	shf.l.wrap.b32 	%r9045, %r9044, %r9044, 7;
	ld.const.u32 	%r9046, [CHACHA_CONSTANTS+4];
	add.s32 	%r9047, %r9046, %r27354;
	shf.l.wrap.b32 	%r9048, %r9047, %r9047, 16;
	add.s32 	%r9049, %r27354, %r9048;
	xor.b32  	%r9050, %r27354, %r9049;
	shf.l.wrap.b32 	%r9051, %r9050, %r9050, 12;
	add.s32 	%r9052, %r9047, %r9051;
	xor.b32  	%r9053, %r9048, %r9052;
	shf.l.wrap.b32 	%r9054, %r9053, %r9053, 8;
	add.s32 	%r9055, %r9049, %r9054;
	xor.b32  	%r9056, %r9051, %r9055;
	shf.l.wrap.b32 	%r9057, %r9056, %r9056, 7;
	ld.const.u32 	%r9058, [CHACHA_CONSTANTS+8];
	add.s32 	%r9059, %r9058, %r27353;
	shf.l.wrap.b32 	%r9060, %r9059, %r9059, 16;
	add.s32 	%r9061, %r27353, %r9060;
	xor.b32  	%r9062, %r27353, %r9061;
	shf.l.wrap.b32 	%r9063, %r9062, %r9062, 12;
	add.s32 	%r9064, %r9059, %r9063;
	xor.b32  	%r9065, %r9060, %r9064;
	shf.l.wrap.b32 	%r9066, %r9065, %r9065, 8;
	add.s32 	%r9067, %r9061, %r9066;
	xor.b32  	%r9068, %r9063, %r9067;
	shf.l.wrap.b32 	%r9069, %r9068, %r9068, 7;
	ld.const.u32 	%r9070, [CHACHA_CONSTANTS+12];
	add.s32 	%r9071, %r9070, %r27352;
	shf.l.wrap.b32 	%r9072, %r9071, %r9071, 16;
	add.s32 	%r9073, %r27352, %r9072;
	xor.b32  	%r9074, %r27352, %r9073;
	shf.l.wrap.b32 	%r9075, %r9074, %r9074, 12;
	add.s32 	%r9076, %r9071, %r9075;
	xor.b32  	%r9077, %r9072, %r9076;
	shf.l.wrap.b32 	%r9078, %r9077, %r9077, 8;
	add.s32 	%r9079, %r9073, %r9078;
	xor.b32  	%r9080, %r9075, %r9079;
	shf.l.wrap.b32 	%r9081, %r9080, %r9080, 7;
	add.s32 	%r9082, %r9040, %r9057;
	xor.b32  	%r9083, %r9078, %r9082;
	shf.l.wrap.b32 	%r9084, %r9083, %r9083, 16;
	add.s32 	%r9085, %r9067, %r9084;
	xor.b32  	%r9086, %r9057, %r9085;
	shf.l.wrap.b32 	%r9087, %r9086, %r9086, 12;
	add.s32 	%r9088, %r9082, %r9087;
	xor.b32  	%r9089, %r9084, %r9088;
	shf.l.wrap.b32 	%r9090, %r9089, %r9089, 8;
	add.s32 	%r9091, %r9085, %r9090;
	xor.b32  	%r9092, %r9087, %r9091;
	shf.l.wrap.b32 	%r9093, %r9092, %r9092, 7;
	add.s32 	%r9094, %r9052, %r9069;
	xor.b32  	%r9095, %r9042, %r9094;
	shf.l.wrap.b32 	%r9096, %r9095, %r9095, 16;
	add.s32 	%r9097, %r9079, %r9096;
	xor.b32  	%r9098, %r9069, %r9097;
	shf.l.wrap.b32 	%r9099, %r9098, %r9098, 12;
	add.s32 	%r9100, %r9094, %r9099;
	xor.b32  	%r9101, %r9096, %r9100;
	shf.l.wrap.b32 	%r9102, %r9101, %r9101, 8;
	add.s32 	%r9103, %r9097, %r9102;
	xor.b32  	%r9104, %r9099, %r9103;
	shf.l.wrap.b32 	%r9105, %r9104, %r9104, 7;
	add.s32 	%r9106, %r9064, %r9081;
	xor.b32  	%r9107, %r9054, %r9106;
	shf.l.wrap.b32 	%r9108, %r9107, %r9107, 16;
	add.s32 	%r9109, %r9043, %r9108;
	xor.b32  	%r9110, %r9081, %r9109;
	shf.l.wrap.b32 	%r9111, %r9110, %r9110, 12;
	add.s32 	%r9112, %r9106, %r9111;
	xor.b32  	%r9113, %r9108, %r9112;
	shf.l.wrap.b32 	%r9114, %r9113, %r9113, 8;
	add.s32 	%r9115, %r9109, %r9114;
	xor.b32  	%r9116, %r9111, %r9115;
	shf.l.wrap.b32 	%r9117, %r9116, %r9116, 7;
	add.s32 	%r9118, %r9076, %r9045;
	xor.b32  	%r9119, %r9066, %r9118;
	shf.l.wrap.b32 	%r9120, %r9119, %r9119, 16;
	add.s32 	%r9121, %r9055, %r9120;
	xor.b32  	%r9122, %r9045, %r9121;
	shf.l.wrap.b32 	%r9123, %r9122, %r9122, 12;
	add.s32 	%r9124, %r9118, %r9123;
	xor.b32  	%r9125, %r9120, %r9124;
	shf.l.wrap.b32 	%r9126, %r9125, %r9125, 8;
	add.s32 	%r9127, %r9121, %r9126;
	xor.b32  	%r9128, %r9123, %r9127;
	shf.l.wrap.b32 	%r9129, %r9128, %r9128, 7;
	add.s32 	%r9130, %r9088, %r9129;
	xor.b32  	%r9131, %r9102, %r9130;
	shf.l.wrap.b32 	%r9132, %r9131, %r9131, 16;
	add.s32 	%r9133, %r9115, %r9132;
	xor.b32  	%r9134, %r9129, %r9133;
	shf.l.wrap.b32 	%r9135, %r9134, %r9134, 12;
	add.s32 	%r9136, %r9130, %r9135;
	xor.b32  	%r9137, %r9132, %r9136;
	shf.l.wrap.b32 	%r9138, %r9137, %r9137, 8;
	add.s32 	%r9139, %r9133, %r9138;
	xor.b32  	%r9140, %r9135, %r9139;
	shf.l.wrap.b32 	%r9141, %r9140, %r9140, 7;
	add.s32 	%r9142, %r9100, %r9093;
	xor.b32  	%r9143, %r9114, %r9142;
	shf.l.wrap.b32 	%r9144, %r9143, %r9143, 16;
	add.s32 	%r9145, %r9127, %r9144;
	xor.b32  	%r9146, %r9093, %r9145;
	shf.l.wrap.b32 	%r9147, %r9146, %r9146, 12;
	add.s32 	%r9148, %r9142, %r9147;
	xor.b32  	%r9149, %r9144, %r9148;
	shf.l.wrap.b32 	%r9150, %r9149, %r9149, 8;
	add.s32 	%r9151, %r9145, %r9150;
	xor.b32  	%r9152, %r9147, %r9151;
	shf.l.wrap.b32 	%r9153, %r9152, %r9152, 7;
	add.s32 	%r9154, %r9112, %r9105;
	xor.b32  	%r9155, %r9126, %r9154;
	shf.l.wrap.b32 	%r9156, %r9155, %r9155, 16;
	add.s32 	%r9157, %r9091, %r9156;
	xor.b32  	%r9158, %r9105, %r9157;
	shf.l.wrap.b32 	%r9159, %r9158, %r9158, 12;
	add.s32 	%r9160, %r9154, %r9159;
	xor.b32  	%r9161, %r9156, %r9160;
	shf.l.wrap.b32 	%r9162, %r9161, %r9161, 8;
	add.s32 	%r9163, %r9157, %r9162;
	xor.b32  	%r9164, %r9159, %r9163;
	shf.l.wrap.b32 	%r9165, %r9164, %r9164, 7;
	add.s32 	%r9166, %r9124, %r9117;
	xor.b32  	%r9167, %r9090, %r9166;
	shf.l.wrap.b32 	%r9168, %r9167, %r9167, 16;
	add.s32 	%r9169, %r9103, %r9168;
	xor.b32  	%r9170, %r9117, %r9169;
	shf.l.wrap.b32 	%r9171, %r9170, %r9170, 12;
	add.s32 	%r9172, %r9166, %r9171;
	xor.b32  	%r9173, %r9168, %r9172;
	shf.l.wrap.b32 	%r9174, %r9173, %r9173, 8;
	add.s32 	%r9175, %r9169, %r9174;
	xor.b32  	%r9176, %r9171, %r9175;
	shf.l.wrap.b32 	%r9177, %r9176, %r9176, 7;
	add.s32 	%r9178, %r9136, %r9153;
	xor.b32  	%r9179, %r9174, %r9178;
	shf.l.wrap.b32 	%r9180, %r9179, %r9179, 16;
	add.s32 	%r9181, %r9163, %r9180;
	xor.b32  	%r9182, %r9153, %r9181;
	shf.l.wrap.b32 	%r9183, %r9182, %r9182, 12;
	add.s32 	%r9184, %r9178, %r9183;
	xor.b32  	%r9185, %r9180, %r9184;
	shf.l.wrap.b32 	%r9186, %r9185, %r9185, 8;
	add.s32 	%r9187, %r9181, %r9186;
	xor.b32  	%r9188, %r9183, %r9187;
	shf.l.wrap.b32 	%r9189, %r9188, %r9188, 7;
	add.s32 	%r9190, %r9148, %r9165;
	xor.b32  	%r9191, %r9138, %r9190;
	shf.l.wrap.b32 	%r9192, %r9191, %r9191, 16;
	add.s32 	%r9193, %r9175, %r9192;
	xor.b32  	%r9194, %r9165, %r9193;
	shf.l.wrap.b32 	%r9195, %r9194, %r9194, 12;
	add.s32 	%r9196, %r9190, %r9195;
	xor.b32  	%r9197, %r9192, %r9196;
	shf.l.wrap.b32 	%r9198, %r9197, %r9197, 8;
	add.s32 	%r9199, %r9193, %r9198;
	xor.b32  	%r9200, %r9195, %r9199;
	shf.l.wrap.b32 	%r9201, %r9200, %r9200, 7;
	add.s32 	%r9202, %r9160, %r9177;
	xor.b32  	%r9203, %r9150, %r9202;
	shf.l.wrap.b32 	%r9204, %r9203, %r9203, 16;
	add.s32 	%r9205, %r9139, %r9204;
	xor.b32  	%r9206, %r9177, %r9205;
	shf.l.wrap.b32 	%r9207, %r9206, %r9206, 12;
	add.s32 	%r9208, %r9202, %r9207;
	xor.b32  	%r9209, %r9204, %r9208;
	shf.l.wrap.b32 	%r9210, %r9209, %r9209, 8;
	add.s32 	%r9211, %r9205, %r9210;
	xor.b32  	%r9212, %r9207, %r9211;
	shf.l.wrap.b32 	%r9213, %r9212, %r9212, 7;
	add.s32 	%r9214, %r9172, %r9141;
	xor.b32  	%r9215, %r9162, %r9214;
	shf.l.wrap.b32 	%r9216, %r9215, %r9215, 16;
	add.s32 	%r9217, %r9151, %r9216;
	xor.b32  	%r9218, %r9141, %r9217;
	shf.l.wrap.b32 	%r9219, %r9218, %r9218, 12;
	add.s32 	%r9220, %r9214, %r9219;
	xor.b32  	%r9221, %r9216, %r9220;
	shf.l.wrap.b32 	%r9222, %r9221, %r9221, 8;
	add.s32 	%r9223, %r9217, %r9222;
	xor.b32  	%r9224, %r9219, %r9223;
	shf.l.wrap.b32 	%r9225, %r9224, %r9224, 7;
	add.s32 	%r9226, %r9184, %r9225;
	xor.b32  	%r9227, %r9198, %r9226;
	shf.l.wrap.b32 	%r9228, %r9227, %r9227, 16;
	add.s32 	%r9229, %r9211, %r9228;
	xor.b32  	%r9230, %r9225, %r9229;
	shf.l.wrap.b32 	%r9231, %r9230, %r9230, 12;
	add.s32 	%r9232, %r9226, %r9231;
	xor.b32  	%r9233, %r9228, %r9232;
	shf.l.wrap.b32 	%r9234, %r9233, %r9233, 8;
	add.s32 	%r9235, %r9229, %r9234;
	xor.b32  	%r9236, %r9231, %r9235;
	shf.l.wrap.b32 	%r9237, %r9236, %r9236, 7;
	add.s32 	%r9238, %r9196, %r9189;
	xor.b32  	%r9239, %r9210, %r9238;
	shf.l.wrap.b32 	%r9240, %r9239, %r9239, 16;
	add.s32 	%r9241, %r9223, %r9240;
	xor.b32  	%r9242, %r9189, %r9241;
	shf.l.wrap.b32 	%r9243, %r9242, %r9242, 12;
	add.s32 	%r9244, %r9238, %r9243;
	xor.b32  	%r9245, %r9240, %r9244;
	shf.l.wrap.b32 	%r9246, %r9245, %r9245, 8;
	add.s32 	%r9247, %r9241, %r9246;
	xor.b32  	%r9248, %r9243, %r9247;
	shf.l.wrap.b32 	%r9249, %r9248, %r9248, 7;
	add.s32 	%r9250, %r9208, %r9201;
	xor.b32  	%r9251, %r9222, %r9250;
	shf.l.wrap.b32 	%r9252, %r9251, %r9251, 16;
	add.s32 	%r9253, %r9187, %r9252;
	xor.b32  	%r9254, %r9201, %r9253;
	shf.l.wrap.b32 	%r9255, %r9254, %r9254, 12;
	add.s32 	%r9256, %r9250, %r9255;
	xor.b32  	%r9257, %r9252, %r9256;
	shf.l.wrap.b32 	%r9258, %r9257, %r9257, 8;
	add.s32 	%r9259, %r9253, %r9258;
	xor.b32  	%r9260, %r9255, %r9259;
	shf.l.wrap.b32 	%r9261, %r9260, %r9260, 7;
	add.s32 	%r9262, %r9220, %r9213;
	xor.b32  	%r9263, %r9186, %r9262;
	shf.l.wrap.b32 	%r9264, %r9263, %r9263, 16;
	add.s32 	%r9265, %r9199, %r9264;
	xor.b32  	%r9266, %r9213, %r9265;
	shf.l.wrap.b32 	%r9267, %r9266, %r9266, 12;
	add.s32 	%r9268, %r9262, %r9267;
	xor.b32  	%r9269, %r9264, %r9268;
	shf.l.wrap.b32 	%r9270, %r9269, %r9269, 8;
	add.s32 	%r9271, %r9265, %r9270;
	xor.b32  	%r9272, %r9267, %r9271;
	shf.l.wrap.b32 	%r9273, %r9272, %r9272, 7;
	add.s32 	%r9274, %r9232, %r9249;
	xor.b32  	%r9275, %r9270, %r9274;
	shf.l.wrap.b32 	%r9276, %r9275, %r9275, 16;
	add.s32 	%r9277, %r9259, %r9276;
	xor.b32  	%r9278, %r9249, %r9277;
	shf.l.wrap.b32 	%r9279, %r9278, %r9278, 12;
	add.s32 	%r9280, %r9274, %r9279;
	xor.b32  	%r9281, %r9276, %r9280;
	shf.l.wrap.b32 	%r9282, %r9281, %r9281, 8;
	add.s32 	%r9283, %r9277, %r9282;
	xor.b32  	%r9284, %r9279, %r9283;
	shf.l.wrap.b32 	%r9285, %r9284, %r9284, 7;
	add.s32 	%r9286, %r9244, %r9261;
	xor.b32  	%r9287, %r9234, %r9286;
	shf.l.wrap.b32 	%r9288, %r9287, %r9287, 16;
	add.s32 	%r9289, %r9271, %r9288;
	xor.b32  	%r9290, %r9261, %r9289;
	shf.l.wrap.b32 	%r9291, %r9290, %r9290, 12;
	add.s32 	%r9292, %r9286, %r9291;
	xor.b32  	%r9293, %r9288, %r9292;
	shf.l.wrap.b32 	%r9294, %r9293, %r9293, 8;
	add.s32 	%r9295, %r9289, %r9294;
	xor.b32  	%r9296, %r9291, %r9295;
	shf.l.wrap.b32 	%r9297, %r9296, %r9296, 7;
	add.s32 	%r9298, %r9256, %r9273;
	xor.b32  	%r9299, %r9246, %r9298;
	shf.l.wrap.b32 	%r9300, %r9299, %r9299, 16;
	add.s32 	%r9301, %r9235, %r9300;
	xor.b32  	%r9302, %r9273, %r9301;
	shf.l.wrap.b32 	%r9303, %r9302, %r9302, 12;
	add.s32 	%r9304, %r9298, %r9303;
	xor.b32  	%r9305, %r9300, %r9304;
	shf.l.wrap.b32 	%r9306, %r9305, %r9305, 8;
	add.s32 	%r9307, %r9301, %r9306;
	xor.b32  	%r9308, %r9303, %r9307;
	shf.l.wrap.b32 	%r9309, %r9308, %r9308, 7;
	add.s32 	%r9310, %r9268, %r9237;
	xor.b32  	%r9311, %r9258, %r9310;
	shf.l.wrap.b32 	%r9312, %r9311, %r9311, 16;
	add.s32 	%r9313, %r9247, %r9312;
	xor.b32  	%r9314, %r9237, %r9313;
	shf.l.wrap.b32 	%r9315, %r9314, %r9314, 12;
	add.s32 	%r9316, %r9310, %r9315;
	xor.b32  	%r9317, %r9312, %r9316;
	shf.l.wrap.b32 	%r9318, %r9317, %r9317, 8;
	add.s32 	%r9319, %r9313, %r9318;
	xor.b32  	%r9320, %r9315, %r9319;
	shf.l.wrap.b32 	%r9321, %r9320, %r9320, 7;
	add.s32 	%r9322, %r9280, %r9321;
	xor.b32  	%r9323, %r9294, %r9322;
	shf.l.wrap.b32 	%r9324, %r9323, %r9323, 16;
	add.s32 	%r9325, %r9307, %r9324;
	xor.b32  	%r9326, %r9321, %r9325;
	shf.l.wrap.b32 	%r9327, %r9326, %r9326, 12;
	add.s32 	%r9328, %r9322, %r9327;
	xor.b32  	%r9329, %r9324, %r9328;
	shf.l.wrap.b32 	%r9330, %r9329, %r9329, 8;
	add.s32 	%r9331, %r9325, %r9330;
	xor.b32  	%r9332, %r9327, %r9331;
	shf.l.wrap.b32 	%r9333, %r9332, %r9332, 7;
	add.s32 	%r9334, %r9292, %r9285;
	xor.b32  	%r9335, %r9306, %r9334;
	shf.l.wrap.b32 	%r9336, %r9335, %r9335, 16;
	add.s32 	%r9337, %r9319, %r9336;
	xor.b32  	%r9338, %r9285, %r9337;
	shf.l.wrap.b32 	%r9339, %r9338, %r9338, 12;
	add.s32 	%r9340, %r9334, %r9339;
	xor.b32  	%r9341, %r9336, %r9340;
	shf.l.wrap.b32 	%r9342, %r9341, %r9341, 8;
	add.s32 	%r9343, %r9337, %r9342;
	xor.b32  	%r9344, %r9339, %r9343;
	shf.l.wrap.b32 	%r9345, %r9344, %r9344, 7;
	add.s32 	%r9346, %r9304, %r9297;
	xor.b32  	%r9347, %r9318, %r9346;
	shf.l.wrap.b32 	%r9348, %r9347, %r9347, 16;
	add.s32 	%r9349, %r9283, %r9348;
	xor.b32  	%r9350, %r9297, %r9349;
	shf.l.wrap.b32 	%r9351, %r9350, %r9350, 12;
	add.s32 	%r9352, %r9346, %r9351;
	xor.b32  	%r9353, %r9348, %r9352;
	shf.l.wrap.b32 	%r9354, %r9353, %r9353, 8;
	add.s32 	%r9355, %r9349, %r9354;
	xor.b32  	%r9356, %r9351, %r9355;
	shf.l.wrap.b32 	%r9357, %r9356, %r9356, 7;
	add.s32 	%r9358, %r9316, %r9309;
	xor.b32  	%r9359, %r9282, %r9358;
	shf.l.wrap.b32 	%r9360, %r9359, %r9359, 16;
	add.s32 	%r9361, %r9295, %r9360;
	xor.b32  	%r9362, %r9309, %r9361;
	shf.l.wrap.b32 	%r9363, %r9362, %r9362, 12;
	add.s32 	%r9364, %r9358, %r9363;
	xor.b32  	%r9365, %r9360, %r9364;
	shf.l.wrap.b32 	%r9366, %r9365, %r9365, 8;
	add.s32 	%r9367, %r9361, %r9366;
	xor.b32  	%r9368, %r9363, %r9367;
	shf.l.wrap.b32 	%r9369, %r9368, %r9368, 7;
	add.s32 	%r9370, %r9328, %r9345;
	xor.b32  	%r9371, %r9366, %r9370;
	shf.l.wrap.b32 	%r9372, %r9371, %r9371, 16;
	add.s32 	%r9373, %r9355, %r9372;
	xor.b32  	%r9374, %r9345, %r9373;
	shf.l.wrap.b32 	%r9375, %r9374, %r9374, 12;
	add.s32 	%r9376, %r9370, %r9375;
	xor.b32  	%r9377, %r9372, %r9376;
	shf.l.wrap.b32 	%r9378, %r9377, %r9377, 8;
	add.s32 	%r9379, %r9373, %r9378;
	xor.b32  	%r9380, %r9375, %r9379;
	shf.l.wrap.b32 	%r9381, %r9380, %r9380, 7;
	add.s32 	%r9382, %r9340, %r9357;
	xor.b32  	%r9383, %r9330, %r9382;
	shf.l.wrap.b32 	%r9384, %r9383, %r9383, 16;
	add.s32 	%r9385, %r9367, %r9384;
	xor.b32  	%r9386, %r9357, %r9385;
	shf.l.wrap.b32 	%r9387, %r9386, %r9386, 12;
	add.s32 	%r9388, %r9382, %r9387;
	xor.b32  	%r9389, %r9384, %r9388;
	shf.l.wrap.b32 	%r9390, %r9389, %r9389, 8;
	add.s32 	%r9391, %r9385, %r9390;
	xor.b32  	%r9392, %r9387, %r9391;
	shf.l.wrap.b32 	%r9393, %r9392, %r9392, 7;
	add.s32 	%r9394, %r9352, %r9369;
	xor.b32  	%r9395, %r9342, %r9394;
	shf.l.wrap.b32 	%r9396, %r9395, %r9395, 16;
	add.s32 	%r9397, %r9331, %r9396;
	xor.b32  	%r9398, %r9369, %r9397;
	shf.l.wrap.b32 	%r9399, %r9398, %r9398, 12;
	add.s32 	%r9400, %r9394, %r9399;
	xor.b32  	%r9401, %r9396, %r9400;
	shf.l.wrap.b32 	%r9402, %r9401, %r9401, 8;
	add.s32 	%r9403, %r9397, %r9402;
	xor.b32  	%r9404, %r9399, %r9403;
	shf.l.wrap.b32 	%r9405, %r9404, %r9404, 7;
	add.s32 	%r9406, %r9364, %r9333;
	xor.b32  	%r9407, %r9354, %r9406;
	shf.l.wrap.b32 	%r9408, %r9407, %r9407, 16;
	add.s32 	%r9409, %r9343, %r9408;
	xor.b32  	%r9410, %r9333, %r9409;
	shf.l.wrap.b32 	%r9411, %r9410, %r9410, 12;
	add.s32 	%r9412, %r9406, %r9411;
	xor.b32  	%r9413, %r9408, %r9412;
	shf.l.wrap.b32 	%r9414, %r9413, %r9413, 8;
	add.s32 	%r9415, %r9409, %r9414;
	xor.b32  	%r9416, %r9411, %r9415;
	shf.l.wrap.b32 	%r9417, %r9416, %r9416, 7;
	add.s32 	%r27347, %r9034, %r9376;
	add.s32 	%r27346, %r9046, %r9388;
	add.s32 	%r27345, %r9058, %r9400;
	add.s32 	%r27344, %r9070, %r9412;
	add.s32 	%r27348, %r27355, %r9417;
	add.s32 	%r27349, %r27354, %r9381;
	add.s32 	%r27350, %r27353, %r9393;
	add.s32 	%r27351, %r27352, %r9405;
	xor.b32  	%r9418, %r9035, 1;
	shf.l.wrap.b32 	%r9419, %r9035, %r9418, 16;
	add.s32 	%r9420, %r27355, %r9419;
	xor.b32  	%r9421, %r27355, %r9420;
	shf.l.wrap.b32 	%r9422, %r9421, %r9421, 12;
	add.s32 	%r9423, %r9035, %r9422;
	xor.b32  	%r9424, %r9419, %r9423;
	shf.l.wrap.b32 	%r9425, %r9424, %r9424, 8;
	add.s32 	%r9426, %r9420, %r9425;
	xor.b32  	%r9427, %r9422, %r9426;
	shf.l.wrap.b32 	%r9428, %r9427, %r9427, 7;
	add.s32 	%r9429, %r9423, %r9057;
	xor.b32  	%r9430, %r9078, %r9429;
	shf.l.wrap.b32 	%r9431, %r9430, %r9430, 16;
	add.s32 	%r9432, %r9067, %r9431;
	xor.b32  	%r9433, %r9057, %r9432;
	shf.l.wrap.b32 	%r9434, %r9433, %r9433, 12;
	add.s32 	%r9435, %r9429, %r9434;
	xor.b32  	%r9436, %r9431, %r9435;
	shf.l.wrap.b32 	%r9437, %r9436, %r9436, 8;
	add.s32 	%r9438, %r9432, %r9437;
	xor.b32  	%r9439, %r9434, %r9438;
	shf.l.wrap.b32 	%r9440, %r9439, %r9439, 7;
	xor.b32  	%r9441, %r9425, %r9094;
	shf.l.wrap.b32 	%r9442, %r9441, %r9441, 16;
	add.s32 	%r9443, %r9079, %r9442;
	xor.b32  	%r9444, %r9069, %r9443;
	shf.l.wrap.b32 	%r9445, %r9444, %r9444, 12;
	add.s32 	%r9446, %r9094, %r9445;
	xor.b32  	%r9447, %r9442, %r9446;
	shf.l.wrap.b32 	%r9448, %r9447, %r9447, 8;
	add.s32 	%r9449, %r9443, %r9448;
	xor.b32  	%r9450, %r9445, %r9449;
	shf.l.wrap.b32 	%r9451, %r9450, %r9450, 7;
	add.s32 	%r9452, %r9426, %r9108;
	xor.b32  	%r9453, %r9081, %r9452;
	shf.l.wrap.b32 	%r9454, %r9453, %r9453, 12;
	add.s32 	%r9455, %r9106, %r9454;
	xor.b32  	%r9456, %r9108, %r9455;
	shf.l.wrap.b32 	%r9457, %r9456, %r9456, 8;
	add.s32 	%r9458, %r9452, %r9457;
	xor.b32  	%r9459, %r9454, %r9458;
	shf.l.wrap.b32 	%r9460, %r9459, %r9459, 7;
	add.s32 	%r9461, %r9076, %r9428;
	xor.b32  	%r9462, %r9066, %r9461;
	shf.l.wrap.b32 	%r9463, %r9462, %r9462, 16;
	add.s32 	%r9464, %r9055, %r9463;
	xor.b32  	%r9465, %r9428, %r9464;
	shf.l.wrap.b32 	%r9466, %r9465, %r9465, 12;
	add.s32 	%r9467, %r9461, %r9466;
	xor.b32  	%r9468, %r9463, %r9467;
	shf.l.wrap.b32 	%r9469, %r9468, %r9468, 8;
	add.s32 	%r9470, %r9464, %r9469;
	xor.b32  	%r9471, %r9466, %r9470;
	shf.l.wrap.b32 	%r9472, %r9471, %r9471, 7;
	add.s32 	%r9473, %r9435, %r9472;
	xor.b32  	%r9474, %r9448, %r9473;
	shf.l.wrap.b32 	%r9475, %r9474, %r9474, 16;
	add.s32 	%r9476, %r9458, %r9475;
	xor.b32  	%r9477, %r9472, %r9476;
	shf.l.wrap.b32 	%r9478, %r9477, %r9477, 12;
	add.s32 	%r9479, %r9473, %r9478;
	xor.b32  	%r9480, %r9475, %r9479;
	shf.l.wrap.b32 	%r9481, %r9480, %r9480, 8;
	add.s32 	%r9482, %r9476, %r9481;
	xor.b32  	%r9483, %r9478, %r9482;
	shf.l.wrap.b32 	%r9484, %r9483, %r9483, 7;
	add.s32 	%r9485, %r9446, %r9440;
	xor.b32  	%r9486, %r9457, %r9485;
	shf.l.wrap.b32 	%r9487, %r9486, %r9486, 16;
	add.s32 	%r9488, %r9470, %r9487;
	xor.b32  	%r9489, %r9440, %r9488;
	shf.l.wrap.b32 	%r9490, %r9489, %r9489, 12;
	add.s32 	%r9491, %r9485, %r9490;
	xor.b32  	%r9492, %r9487, %r9491;
	shf.l.wrap.b32 	%r9493, %r9492, %r9492, 8;
	add.s32 	%r9494, %r9488, %r9493;
	xor.b32  	%r9495, %r9490, %r9494;
	shf.l.wrap.b32 	%r9496, %r9495, %r9495, 7;
	add.s32 	%r9497, %r9455, %r9451;
	xor.b32  	%r9498, %r9469, %r9497;
	shf.l.wrap.b32 	%r9499, %r9498, %r9498, 16;
	add.s32 	%r9500, %r9438, %r9499;
	xor.b32  	%r9501, %r9451, %r9500;
	shf.l.wrap.b32 	%r9502, %r9501, %r9501, 12;
	add.s32 	%r9503, %r9497, %r9502;
	xor.b32  	%r9504, %r9499, %r9503;
	shf.l.wrap.b32 	%r9505, %r9504, %r9504, 8;
	add.s32 	%r9506, %r9500, %r9505;
	xor.b32  	%r9507, %r9502, %r9506;
	shf.l.wrap.b32 	%r9508, %r9507, %r9507, 7;
	add.s32 	%r9509, %r9467, %r9460;
	xor.b32  	%r9510, %r9437, %r9509;
	shf.l.wrap.b32 	%r9511, %r9510, %r9510, 16;
	add.s32 	%r9512, %r9449, %r9511;
	xor.b32  	%r9513, %r9460, %r9512;
	shf.l.wrap.b32 	%r9514, %r9513, %r9513, 12;
	add.s32 	%r9515, %r9509, %r9514;
	xor.b32  	%r9516, %r9511, %r9515;
	shf.l.wrap.b32 	%r9517, %r9516, %r9516, 8;
	add.s32 	%r9518, %r9512, %r9517;
	xor.b32  	%r9519, %r9514, %r9518;
	shf.l.wrap.b32 	%r9520, %r9519, %r9519, 7;
	add.s32 	%r9521, %r9479, %r9496;
	xor.b32  	%r9522, %r9517, %r9521;
	shf.l.wrap.b32 	%r9523, %r9522, %r9522, 16;
	add.s32 	%r9524, %r9506, %r9523;
	xor.b32  	%r9525, %r9496, %r9524;
	shf.l.wrap.b32 	%r9526, %r9525, %r9525, 12;
	add.s32 	%r9527, %r9521, %r9526;
	xor.b32  	%r9528, %r9523, %r9527;
	shf.l.wrap.b32 	%r9529, %r9528, %r9528, 8;
	add.s32 	%r9530, %r9524, %r9529;
	xor.b32  	%r9531, %r9526, %r9530;
	shf.l.wrap.b32 	%r9532, %r9531, %r9531, 7;
	add.s32 	%r9533, %r9491, %r9508;
	xor.b32  	%r9534, %r9481, %r9533;
	shf.l.wrap.b32 	%r9535, %r9534, %r9534, 16;
	add.s32 	%r9536, %r9518, %r9535;
	xor.b32  	%r9537, %r9508, %r9536;
	shf.l.wrap.b32 	%r9538, %r9537, %r9537, 12;
	add.s32 	%r9539, %r9533, %r9538;
	xor.b32  	%r9540, %r9535, %r9539;
	shf.l.wrap.b32 	%r9541, %r9540, %r9540, 8;
	add.s32 	%r9542, %r9536, %r9541;
	xor.b32  	%r9543, %r9538, %r9542;
	shf.l.wrap.b32 	%r9544, %r9543, %r9543, 7;
	add.s32 	%r9545, %r9503, %r9520;
	xor.b32  	%r9546, %r9493, %r9545;
	shf.l.wrap.b32 	%r9547, %r9546, %r9546, 16;
	add.s32 	%r9548, %r9482, %r9547;
	xor.b32  	%r9549, %r9520, %r9548;
	shf.l.wrap.b32 	%r9550, %r9549, %r9549, 12;
	add.s32 	%r9551, %r9545, %r9550;
	xor.b32  	%r9552, %r9547, %r9551;
	shf.l.wrap.b32 	%r9553, %r9552, %r9552, 8;
	add.s32 	%r9554, %r9548, %r9553;
	xor.b32  	%r9555, %r9550, %r9554;
	shf.l.wrap.b32 	%r9556, %r9555, %r9555, 7;
	add.s32 	%r9557, %r9515, %r9484;
	xor.b32  	%r9558, %r9505, %r9557;
	shf.l.wrap.b32 	%r9559, %r9558, %r9558, 16;
	add.s32 	%r9560, %r9494, %r9559;
	xor.b32  	%r9561, %r9484, %r9560;
	shf.l.wrap.b32 	%r9562, %r9561, %r9561, 12;
	add.s32 	%r9563, %r9557, %r9562;
	xor.b32  	%r9564, %r9559, %r9563;
	shf.l.wrap.b32 	%r9565, %r9564, %r9564, 8;
	add.s32 	%r9566, %r9560, %r9565;
	xor.b32  	%r9567, %r9562, %r9566;
	shf.l.wrap.b32 	%r9568, %r9567, %r9567, 7;
	add.s32 	%r9569, %r9527, %r9568;
	xor.b32  	%r9570, %r9541, %r9569;
	shf.l.wrap.b32 	%r9571, %r9570, %r9570, 16;
	add.s32 	%r9572, %r9554, %r9571;
	xor.b32  	%r9573, %r9568, %r9572;
	shf.l.wrap.b32 	%r9574, %r9573, %r9573, 12;
	add.s32 	%r9575, %r9569, %r9574;
	xor.b32  	%r9576, %r9571, %r9575;
	shf.l.wrap.b32 	%r9577, %r9576, %r9576, 8;
	add.s32 	%r9578, %r9572, %r9577;
	xor.b32  	%r9579, %r9574, %r9578;
	shf.l.wrap.b32 	%r9580, %r9579, %r9579, 7;
	add.s32 	%r9581, %r9539, %r9532;
	xor.b32  	%r9582, %r9553, %r9581;
	shf.l.wrap.b32 	%r9583, %r9582, %r9582, 16;
	add.s32 	%r9584, %r9566, %r9583;
	xor.b32  	%r9585, %r9532, %r9584;
	shf.l.wrap.b32 	%r9586, %r9585, %r9585, 12;
	add.s32 	%r9587, %r9581, %r9586;
	xor.b32  	%r9588, %r9583, %r9587;
	shf.l.wrap.b32 	%r9589, %r9588, %r9588, 8;
	add.s32 	%r9590, %r9584, %r9589;
	xor.b32  	%r9591, %r9586, %r9590;
	shf.l.wrap.b32 	%r9592, %r9591, %r9591, 7;
	add.s32 	%r9593, %r9551, %r9544;
	xor.b32  	%r9594, %r9565, %r9593;
	shf.l.wrap.b32 	%r9595, %r9594, %r9594, 16;
	add.s32 	%r9596, %r9530, %r9595;
	xor.b32  	%r9597, %r9544, %r9596;
	shf.l.wrap.b32 	%r9598, %r9597, %r9597, 12;
	add.s32 	%r9599, %r9593, %r9598;
	xor.b32  	%r9600, %r9595, %r9599;
	shf.l.wrap.b32 	%r9601, %r9600, %r9600, 8;
	add.s32 	%r9602, %r9596, %r9601;
	xor.b32  	%r9603, %r9598, %r9602;
	shf.l.wrap.b32 	%r9604, %r9603, %r9603, 7;
	add.s32 	%r9605, %r9563, %r9556;
	xor.b32  	%r9606, %r9529, %r9605;
	shf.l.wrap.b32 	%r9607, %r9606, %r9606, 16;
	add.s32 	%r9608, %r9542, %r9607;
	xor.b32  	%r9609, %r9556, %r9608;
	shf.l.wrap.b32 	%r9610, %r9609, %r9609, 12;
	add.s32 	%r9611, %r9605, %r9610;
	xor.b32  	%r9612, %r9607, %r9611;
	shf.l.wrap.b32 	%r9613, %r9612, %r9612, 8;
	add.s32 	%r9614, %r9608, %r9613;
	xor.b32  	%r9615, %r9610, %r9614;
	shf.l.wrap.b32 	%r9616, %r9615, %r9615, 7;
	add.s32 	%r9617, %r9575, %r9592;
	xor.b32  	%r9618, %r9613, %r9617;
	shf.l.wrap.b32 	%r9619, %r9618, %r9618, 16;
	add.s32 	%r9620, %r9602, %r9619;
	xor.b32  	%r9621, %r9592, %r9620;
	shf.l.wrap.b32 	%r9622, %r9621, %r9621, 12;
	add.s32 	%r9623, %r9617, %r9622;
	xor.b32  	%r9624, %r9619, %r9623;
	shf.l.wrap.b32 	%r9625, %r9624, %r9624, 8;
	add.s32 	%r9626, %r9620, %r9625;
	xor.b32  	%r9627, %r9622, %r9626;
	shf.l.wrap.b32 	%r9628, %r9627, %r9627, 7;
	add.s32 	%r9629, %r9587, %r9604;
	xor.b32  	%r9630, %r9577, %r9629;
	shf.l.wrap.b32 	%r9631, %r9630, %r9630, 16;
	add.s32 	%r9632, %r9614, %r9631;
	xor.b32  	%r9633, %r9604, %r9632;
	shf.l.wrap.b32 	%r9634, %r9633, %r9633, 12;
	add.s32 	%r9635, %r9629, %r9634;
	xor.b32  	%r9636, %r9631, %r9635;
	shf.l.wrap.b32 	%r9637, %r9636, %r9636, 8;
	add.s32 	%r9638, %r9632, %r9637;
	xor.b32  	%r9639, %r9634, %r9638;
	shf.l.wrap.b32 	%r9640, %r9639, %r9639, 7;
	add.s32 	%r9641, %r9599, %r9616;
	xor.b32  	%r9642, %r9589, %r9641;
	shf.l.wrap.b32 	%r9643, %r9642, %r9642, 16;
	add.s32 	%r9644, %r9578, %r9643;
	xor.b32  	%r9645, %r9616, %r9644;
	shf.l.wrap.b32 	%r9646, %r9645, %r9645, 12;
	add.s32 	%r9647, %r9641, %r9646;
	xor.b32  	%r9648, %r9643, %r9647;
	shf.l.wrap.b32 	%r9649, %r9648, %r9648, 8;
	add.s32 	%r9650, %r9644, %r9649;
	xor.b32  	%r9651, %r9646, %r9650;
	shf.l.wrap.b32 	%r9652, %r9651, %r9651, 7;
	add.s32 	%r9653, %r9611, %r9580;
	xor.b32  	%r9654, %r9601, %r9653;
	shf.l.wrap.b32 	%r9655, %r9654, %r9654, 16;
	add.s32 	%r9656, %r9590, %r9655;
	xor.b32  	%r9657, %r9580, %r9656;
	shf.l.wrap.b32 	%r9658, %r9657, %r9657, 12;
	add.s32 	%r9659, %r9653, %r9658;
	xor.b32  	%r9660, %r9655, %r9659;
	shf.l.wrap.b32 	%r9661, %r9660, %r9660, 8;
	add.s32 	%r9662, %r9656, %r9661;
	xor.b32  	%r9663, %r9658, %r9662;
	shf.l.wrap.b32 	%r9664, %r9663, %r9663, 7;
	add.s32 	%r9665, %r9623, %r9664;
	xor.b32  	%r9666, %r9637, %r9665;
	shf.l.wrap.b32 	%r9667, %r9666, %r9666, 16;
	add.s32 	%r9668, %r9650, %r9667;
	xor.b32  	%r9669, %r9664, %r9668;
	shf.l.wrap.b32 	%r9670, %r9669, %r9669, 12;
	add.s32 	%r9671, %r9665, %r9670;
	xor.b32  	%r9672, %r9667, %r9671;
	shf.l.wrap.b32 	%r9673, %r9672, %r9672, 8;
	add.s32 	%r9674, %r9635, %r9628;
	xor.b32  	%r9675, %r9649, %r9674;
	shf.l.wrap.b32 	%r9676, %r9675, %r9675, 16;
	add.s32 	%r9677, %r9662, %r9676;
	xor.b32  	%r9678, %r9628, %r9677;
	shf.l.wrap.b32 	%r9679, %r9678, %r9678, 12;
	add.s32 	%r9680, %r9674, %r9679;
	xor.b32  	%r9681, %r9676, %r9680;
	shf.l.wrap.b32 	%r9682, %r9681, %r9681, 8;
	add.s32 	%r9683, %r9677, %r9682;
	xor.b32  	%r9684, %r9679, %r9683;
	shf.l.wrap.b32 	%r9685, %r9684, %r9684, 7;
	add.s32 	%r9686, %r9647, %r9640;
	xor.b32  	%r9687, %r9661, %r9686;
	shf.l.wrap.b32 	%r9688, %r9687, %r9687, 16;
	add.s32 	%r9689, %r9626, %r9688;
	xor.b32  	%r9690, %r9640, %r9689;
	shf.l.wrap.b32 	%r9691, %r9690, %r9690, 12;
	add.s32 	%r9692, %r9686, %r9691;
	xor.b32  	%r9693, %r9688, %r9692;
	shf.l.wrap.b32 	%r9694, %r9693, %r9693, 8;
	add.s32 	%r9695, %r9689, %r9694;
	xor.b32  	%r9696, %r9691, %r9695;
	shf.l.wrap.b32 	%r9697, %r9696, %r9696, 7;
	add.s32 	%r9698, %r9659, %r9652;
	xor.b32  	%r9699, %r9625, %r9698;
	shf.l.wrap.b32 	%r9700, %r9699, %r9699, 16;
	add.s32 	%r9701, %r9638, %r9700;
	xor.b32  	%r9702, %r9652, %r9701;
	shf.l.wrap.b32 	%r9703, %r9702, %r9702, 12;
	add.s32 	%r9704, %r9698, %r9703;
	xor.b32  	%r9705, %r9700, %r9704;
	shf.l.wrap.b32 	%r9706, %r9705, %r9705, 8;
	add.s32 	%r9707, %r9701, %r9706;
	add.s32 	%r9708, %r9671, %r9685;
	xor.b32  	%r9709, %r9706, %r9708;
	shf.l.wrap.b32 	%r9710, %r9709, %r9709, 16;
	add.s32 	%r9711, %r9695, %r9710;
	xor.b32  	%r9712, %r9685, %r9711;
	shr.u32 	%r9713, %r9712, 20;
	add.s32 	%r9714, %r9708, %r9713;
	add.s32 	%r9715, %r9680, %r9697;
	xor.b32  	%r9716, %r9673, %r9715;
	shf.l.wrap.b32 	%r9717, %r9716, %r9716, 16;
	add.s32 	%r9718, %r9707, %r9717;
	xor.b32  	%r9719, %r9697, %r9718;
	shr.u32 	%r9720, %r9719, 20;
	add.s32 	%r9721, %r9715, %r9720;
	add.s32 	%r9722, %r9034, %r9714;
	add.s32 	%r9723, %r9046, %r9721;
	not.b32 	%r9724, %r27343;
	add.s32 	%r9725, %r1115, %r9724;
	mov.u32 	%r9726, %ctaid.x;
	shl.b32 	%r9727, %r9726, 11;
	mov.u32 	%r9728, %tid.x;
	and.b32  	%r9729, %r9728, 31;
	or.b32  	%r9730, %r9727, %r9729;
	shl.b32 	%r9731, %r9728, 3;
	and.b32  	%r9732, %r9731, 7936;
	add.s32 	%r9733, %r27217, %r9732;
	add.s32 	%r9734, %r9730, %r9733;
	shr.u32 	%r9735, %r9734, %r9725;
	and.b32  	%r9736, %r9735, 1;
	setp.eq.b32 	%p69, %r9736, 1;
	selp.b32 	%r9737, %r9723, %r9722, %p69;
	cvt.u16.u32 	%rs207, %r9737;
	and.b16  	%rs396, %rs207, 1;
	and.b16  	%rs208, %rs394, 255;
	setp.ne.s16 	%p70, %rs208, 1;
	@%p70 bra 	$L__BB3_89;
	ld.param.u64 	%rd365, [fused_batch_pir_kernel_8_param_1];
	not.b32 	%r9738, %r27343;
	add.s32 	%r9739, %r1115, %r9738;
	mov.u32 	%r9740, %ctaid.x;
	shl.b32 	%r9741, %r9740, 11;
	mov.u32 	%r9742, %tid.x;
	and.b32  	%r9743, %r9742, 31;
	or.b32  	%r9744, %r9741, %r9743;
	shl.b32 	%r9745, %r9742, 3;
	and.b32  	%r9746, %r9745, 7936;
	add.s32 	%r9747, %r27217, %r9746;
	add.s32 	%r9748, %r9744, %r9747;
	shr.u32 	%r9749, %r9748, %r9739;
	and.b32  	%r9750, %r9749, 1;
	setp.eq.b32 	%p71, %r9750, 1;
	cvt.s64.s32 	%rd80, %r27343;
	cvta.to.global.u64 	%rd81, %rd365;
	mul.wide.s32 	%rd82, %r27343, 16;
	add.s64 	%rd83, %rd81, %rd82;
	ld.global.u32 	%r9751, [%rd83+2460];
	selp.b32 	%r9752, %r27348, %r27347, %p71;
	xor.b32  	%r9753, %r9752, %r9751;
	selp.b32 	%r9754, %r27349, %r27346, %p71;
	selp.b32 	%r27347, %r27347, %r9753, %p71;
	selp.b32 	%r27348, %r9753, %r27348, %p71;
	ld.global.u32 	%r9755, [%rd83+2464];
	xor.b32  	%r9756, %r9754, %r9755;
	selp.b32 	%r9757, %r27350, %r27345, %p71;
	selp.b32 	%r27346, %r27346, %r9756, %p71;
	selp.b32 	%r27349, %r9756, %r27349, %p71;
	ld.global.u32 	%r9758, [%rd83+2468];
	xor.b32  	%r9759, %r9757, %r9758;
	selp.b32 	%r9760, %r27351, %r27344, %p71;
	selp.b32 	%r27345, %r27345, %r9759, %p71;
	selp.b32 	%r27350, %r9759, %r27350, %p71;
	ld.global.u32 	%r9761, [%rd83+2472];
	xor.b32  	%r9762, %r9760, %r9761;
	selp.b64 	%rd84, 445, 420, %p71;
	selp.b32 	%r27344, %r27344, %r9762, %p71;
	selp.b32 	%r27351, %r9762, %r27351, %p71;
	add.s64 	%rd85, %rd84, %rd80;
	add.s64 	%rd86, %rd81, %rd85;
	ld.global.u8 	%rs209, [%rd86+2440];
	xor.b16  	%rs396, %rs209, %rs396;
$L__BB3_89:
	not.b32 	%r9763, %r27343;
	add.s32 	%r9764, %r1115, %r9763;
	mov.u32 	%r9765, %ctaid.x;
	shl.b32 	%r9766, %r9765, 11;
	mov.u32 	%r9767, %tid.x;
	and.b32  	%r9768, %r9767, 31;
	or.b32  	%r9769, %r9766, %r9768;
	shl.b32 	%r9770, %r9767, 3;
	and.b32  	%r9771, %r9770, 7936;
	add.s32 	%r9772, %r27217, %r9771;
	add.s32 	%r9773, %r9769, %r9772;
	shr.u32 	%r9774, %r9773, %r9764;
	and.b32  	%r9775, %r9774, 1;
	setp.eq.b32 	%p72, %r9775, 1;
	selp.b32 	%r27355, %r27348, %r27347, %p72;
	selp.b32 	%r27354, %r27349, %r27346, %p72;
	selp.b32 	%r27353, %r27350, %r27345, %p72;
	selp.b32 	%r27352, %r27351, %r27344, %p72;
	add.s32 	%r27343, %r27343, 1;
	setp.lt.u32 	%p73, %r27343, %r1115;
	mov.u16 	%rs394, %rs396;
	@%p73 bra 	$L__BB3_87;
$L__BB3_90:
	and.b16  	%rs210, %rs396, 255;
	setp.ne.s16 	%p74, %rs210, 1;
	@%p74 bra 	$L__BB3_92;
	ld.param.u64 	%rd366, [fused_batch_pir_kernel_8_param_1];
	cvta.to.global.u64 	%rd87, %rd366;
	ld.global.u32 	%r9776, [%rd87+2912];
	xor.b32  	%r27355, %r27355, %r9776;
$L__BB3_92:
	@%p74 bra 	$L__BB3_94;
	ld.param.u64 	%rd367, [fused_batch_pir_kernel_8_param_1];
	cvta.to.global.u64 	%rd88, %rd367;
	ld.global.u32 	%r9777, [%rd88+2916];
	xor.b32  	%r27354, %r27354, %r9777;
$L__BB3_94:
	@%p74 bra 	$L__BB3_96;
	ld.param.u64 	%rd368, [fused_batch_pir_kernel_8_param_1];
	cvta.to.global.u64 	%rd89, %rd368;
	ld.global.u32 	%r9778, [%rd89+2920];
	xor.b32  	%r27353, %r27353, %r9778;
$L__BB3_96:
	@%p74 bra 	$L__BB3_98;
	ld.param.u64 	%rd369, [fused_batch_pir_kernel_8_param_1];
	cvta.to.global.u64 	%rd90, %rd369;
	ld.global.u32 	%r9779, [%rd90+2924];
	xor.b32  	%r27352, %r27352, %r9779;
$L__BB3_98:
	ld.param.u32 	%r26408, [fused_batch_pir_kernel_8_param_4];
	mov.u32 	%r9781, %ctaid.x;
	shl.b32 	%r9782, %r9781, 11;
	mov.u32 	%r9783, %tid.x;
	and.b32  	%r9784, %r9783, 31;
	or.b32  	%r9785, %r9782, %r9784;
	shl.b32 	%r9786, %r9783, 3;
	and.b32  	%r9787, %r9786, 7936;
	add.s32 	%r9788, %r27217, %r9787;
	add.s32 	%r9789, %r9785, %r9788;
	setp.ge.s32 	%p78, %r9789, %r26408;
	mov.b32 	%r27376, 0;
	mov.u32 	%r27377, %r27376;
	mov.u32 	%r27378, %r27376;
	mov.u32 	%r27379, %r27376;
	@%p78 bra 	$L__BB3_112;
	ld.param.u64 	%rd370, [fused_batch_pir_kernel_8_param_1];
	cvta.to.global.u64 	%rd91, %rd370;
	ld.global.u8 	%rs214, [%rd91+2945];
	max.u16 	%rs215, %rs214, 11;
	cvt.u32.u16 	%r9790, %rs215;
	add.s32 	%r27367, %r9790, -11;
	ld.shared.v2.u32 	{%r27379, %r27378}, [s_mem+98808];
	ld.shared.v2.u32 	{%r27377, %r27376}, [s_mem+98816];
	ld.shared.u8 	%rs399, [s_mem+98824];
	cvt.u32.u16 	%r1170, %rs214;
	setp.ge.u32 	%p79, %r27367, %r1170;
	@%p79 bra 	$L__BB3_104;
	mov.u16 	%rs397, %rs399;
$L__BB3_101:
	ld.const.u32 	%r9791, [CHACHA_CONSTANTS];
	add.s32 	%r9792, %r9791, %r27379;
	shf.l.wrap.b32 	%r9793, %r9792, %r9792, 16;
	add.s32 	%r9794, %r27379, %r9793;
	xor.b32  	%r9795, %r27379, %r9794;
	shf.l.wrap.b32 	%r9796, %r9795, %r9795, 12;
	add.s32 	%r9797, %r9792, %r9796;
	xor.b32  	%r9798, %r9793, %r9797;
	shf.l.wrap.b32 	%r9799, %r9798, %r9798, 8;
	add.s32 	%r9800, %r9794, %r9799;
	xor.b32  	%r9801, %r9796, %r9800;
	shf.l.wrap.b32 	%r9802, %r9801, %r9801, 7;
	ld.const.u32 	%r9803, [CHACHA_CONSTANTS+4];
	add.s32 	%r9804, %r9803, %r27378;
	shf.l.wrap.b32 	%r9805, %r9804, %r9804, 16;
	add.s32 	%r9806, %r27378, %r9805;
	xor.b32  	%r9807, %r27378, %r9806;
	shf.l.wrap.b32 	%r9808, %r9807, %r9807, 12;
	add.s32 	%r9809, %r9804, %r9808;
	xor.b32  	%r9810, %r9805, %r9809;
	shf.l.wrap.b32 	%r9811, %r9810, %r9810, 8;
	add.s32 	%r9812, %r9806, %r9811;
	xor.b32  	%r9813, %r9808, %r9812;
	shf.l.wrap.b32 	%r9814, %r9813, %r9813, 7;
	ld.const.u32 	%r9815, [CHACHA_CONSTANTS+8];
	add.s32 	%r9816, %r9815, %r27377;
	shf.l.wrap.b32 	%r9817, %r9816, %r9816, 16;
	add.s32 	%r9818, %r27377, %r9817;
	xor.b32  	%r9819, %r27377, %r9818;
	shf.l.wrap.b32 	%r9820, %r9819, %r9819, 12;
	add.s32 	%r9821, %r9816, %r9820;
	xor.b32  	%r9822, %r9817, %r9821;
	shf.l.wrap.b32 	%r9823, %r9822, %r9822, 8;
	add.s32 	%r9824, %r9818, %r9823;
	xor.b32  	%r9825, %r9820, %r9824;
	shf.l.wrap.b32 	%r9826, %r9825, %r9825, 7;
	ld.const.u32 	%r9827, [CHACHA_CONSTANTS+12];
	add.s32 	%r9828, %r9827, %r27376;
	shf.l.wrap.b32 	%r9829, %r9828, %r9828, 16;
	add.s32 	%r9830, %r27376, %r9829;
	xor.b32  	%r9831, %r27376, %r9830;
	shf.l.wrap.b32 	%r9832, %r9831, %r9831, 12;
	add.s32 	%r9833, %r9828, %r9832;
	xor.b32  	%r9834, %r9829, %r9833;
	shf.l.wrap.b32 	%r9835, %r9834, %r9834, 8;
	add.s32 	%r9836, %r9830, %r9835;
	xor.b32  	%r9837, %r9832, %r9836;
	shf.l.wrap.b32 	%r9838, %r9837, %r9837, 7;
	add.s32 	%r9839, %r9797, %r9814;
	xor.b32  	%r9840, %r9835, %r9839;
	shf.l.wrap.b32 	%r9841, %r9840, %r9840, 16;
	add.s32 	%r9842, %r9824, %r9841;
	xor.b32  	%r9843, %r9814, %r9842;
	shf.l.wrap.b32 	%r9844, %r9843, %r9843, 12;
	add.s32 	%r9845, %r9839, %r9844;
	xor.b32  	%r9846, %r9841, %r9845;
	shf.l.wrap.b32 	%r9847, %r9846, %r9846, 8;
	add.s32 	%r9848, %r9842, %r9847;
	xor.b32  	%r9849, %r9844, %r9848;
	shf.l.wrap.b32 	%r9850, %r9849, %r9849, 7;
	add.s32 	%r9851, %r9809, %r9826;
	xor.b32  	%r9852, %r9799, %r9851;
	shf.l.wrap.b32 	%r9853, %r9852, %r9852, 16;
	add.s32 	%r9854, %r9836, %r9853;
	xor.b32  	%r9855, %r9826, %r9854;
	shf.l.wrap.b32 	%r9856, %r9855, %r9855, 12;
	add.s32 	%r9857, %r9851, %r9856;
	xor.b32  	%r9858, %r9853, %r9857;
	shf.l.wrap.b32 	%r9859, %r9858, %r9858, 8;
	add.s32 	%r9860, %r9854, %r9859;
	xor.b32  	%r9861, %r9856, %r9860;
	shf.l.wrap.b32 	%r9862, %r9861, %r9861, 7;
	add.s32 	%r9863, %r9821, %r9838;
	xor.b32  	%r9864, %r9811, %r9863;
	shf.l.wrap.b32 	%r9865, %r9864, %r9864, 16;
	add.s32 	%r9866, %r9800, %r9865;
	xor.b32  	%r9867, %r9838, %r9866;
	shf.l.wrap.b32 	%r9868, %r9867, %r9867, 12;
	add.s32 	%r9869, %r9863, %r9868;
	xor.b32  	%r9870, %r9865, %r9869;
	shf.l.wrap.b32 	%r9871, %r9870, %r9870, 8;
	add.s32 	%r9872, %r9866, %r9871;
	xor.b32  	%r9873, %r9868, %r9872;
	shf.l.wrap.b32 	%r9874, %r9873, %r9873, 7;
	add.s32 	%r9875, %r9833, %r9802;
	xor.b32  	%r9876, %r9823, %r9875;
	shf.l.wrap.b32 	%r9877, %r9876, %r9876, 16;
	add.s32 	%r9878, %r9812, %r9877;
	xor.b32  	%r9879, %r9802, %r9878;
	shf.l.wrap.b32 	%r9880, %r9879, %r9879, 12;
	add.s32 	%r9881, %r9875, %r9880;
	xor.b32  	%r9882, %r9877, %r9881;
	shf.l.wrap.b32 	%r9883, %r9882, %r9882, 8;
	add.s32 	%r9884, %r9878, %r9883;
	xor.b32  	%r9885, %r9880, %r9884;
	shf.l.wrap.b32 	%r9886, %r9885, %r9885, 7;
	add.s32 	%r9887, %r9845, %r9886;
	xor.b32  	%r9888, %r9859, %r9887;
	shf.l.wrap.b32 	%r9889, %r9888, %r9888, 16;
	add.s32 	%r9890, %r9872, %r9889;
	xor.b32  	%r9891, %r9886, %r9890;
	shf.l.wrap.b32 	%r9892, %r9891, %r9891, 12;
	add.s32 	%r9893, %r9887, %r9892;
	xor.b32  	%r9894, %r9889, %r9893;
	shf.l.wrap.b32 	%r9895, %r9894, %r9894, 8;
	add.s32 	%r9896, %r9890, %r9895;
	xor.b32  	%r9897, %r9892, %r9896;
	shf.l.wrap.b32 	%r9898, %r9897, %r9897, 7;
	add.s32 	%r9899, %r9857, %r9850;
	xor.b32  	%r9900, %r9871, %r9899;
	shf.l.wrap.b32 	%r9901, %r9900, %r9900, 16;
	add.s32 	%r9902, %r9884, %r9901;
	xor.b32  	%r9903, %r9850, %r9902;
	shf.l.wrap.b32 	%r9904, %r9903, %r9903, 12;
	add.s32 	%r9905, %r9899, %r9904;
	xor.b32  	%r9906, %r9901, %r9905;
	shf.l.wrap.b32 	%r9907, %r9906, %r9906, 8;
	add.s32 	%r9908, %r9902, %r9907;
	xor.b32  	%r9909, %r9904, %r9908;
	shf.l.wrap.b32 	%r9910, %r9909, %r9909, 7;
	add.s32 	%r9911, %r9869, %r9862;
	xor.b32  	%r9912, %r9883, %r9911;
	shf.l.wrap.b32 	%r9913, %r9912, %r9912, 16;
	add.s32 	%r9914, %r9848, %r9913;
	xor.b32  	%r9915, %r9862, %r9914;
	shf.l.wrap.b32 	%r9916, %r9915, %r9915, 12;
	add.s32 	%r9917, %r9911, %r9916;
	xor.b32  	%r9918, %r9913, %r9917;
	shf.l.wrap.b32 	%r9919, %r9918, %r9918, 8;
	add.s32 	%r9920, %r9914, %r9919;
	xor.b32  	%r9921, %r9916, %r9920;
	shf.l.wrap.b32 	%r9922, %r9921, %r9921, 7;
	add.s32 	%r9923, %r9881, %r9874;
	xor.b32  	%r9924, %r9847, %r9923;
	shf.l.wrap.b32 	%r9925, %r9924, %r9924, 16;
	add.s32 	%r9926, %r9860, %r9925;
	xor.b32  	%r9927, %r9874, %r9926;
	shf.l.wrap.b32 	%r9928, %r9927, %r9927, 12;
	add.s32 	%r9929, %r9923, %r9928;
	xor.b32  	%r9930, %r9925, %r9929;
	shf.l.wrap.b32 	%r9931, %r9930, %r9930, 8;
	add.s32 	%r9932, %r9926, %r9931;
	xor.b32  	%r9933, %r9928, %r9932;
	shf.l.wrap.b32 	%r9934, %r9933, %r9933, 7;
	add.s32 	%r9935, %r9893, %r9910;
	xor.b32  	%r9936, %r9931, %r9935;
	shf.l.wrap.b32 	%r9937, %r9936, %r9936, 16;
	add.s32 	%r9938, %r9920, %r9937;
	xor.b32  	%r9939, %r9910, %r9938;
	shf.l.wrap.b32 	%r9940, %r9939, %r9939, 12;
	add.s32 	%r9941, %r9935, %r9940;
	xor.b32  	%r9942, %r9937, %r9941;
	shf.l.wrap.b32 	%r9943, %r9942, %r9942, 8;
	add.s32 	%r9944, %r9938, %r9943;
	xor.b32  	%r9945, %r9940, %r9944;
	shf.l.wrap.b32 	%r9946, %r9945, %r9945, 7;
	add.s32 	%r9947, %r9905, %r9922;
	xor.b32  	%r9948, %r9895, %r9947;
	shf.l.wrap.b32 	%r9949, %r9948, %r9948, 16;
	add.s32 	%r9950, %r9932, %r9949;
	xor.b32  	%r9951, %r9922, %r9950;
	shf.l.wrap.b32 	%r9952, %r9951, %r9951, 12;
	add.s32 	%r9953, %r9947, %r9952;
	xor.b32  	%r9954, %r9949, %r9953;
	shf.l.wrap.b32 	%r9955, %r9954, %r9954, 8;
	add.s32 	%r9956, %r9950, %r9955;
	xor.b32  	%r9957, %r9952, %r9956;
	shf.l.wrap.b32 	%r9958, %r9957, %r9957, 7;
	add.s32 	%r9959, %r9917, %r9934;
	xor.b32  	%r9960, %r9907, %r9959;
	shf.l.wrap.b32 	%r9961, %r9960, %r9960, 16;
	add.s32 	%r9962, %r9896, %r9961;
	xor.b32  	%r9963, %r9934, %r9962;
	shf.l.wrap.b32 	%r9964, %r9963, %r9963, 12;
	add.s32 	%r9965, %r9959, %r9964;
	xor.b32  	%r9966, %r9961, %r9965;
	shf.l.wrap.b32 	%r9967, %r9966, %r9966, 8;
	add.s32 	%r9968, %r9962, %r9967;
	xor.b32  	%r9969, %r9964, %r9968;
	shf.l.wrap.b32 	%r9970, %r9969, %r9969, 7;
	add.s32 	%r9971, %r9929, %r9898;
	xor.b32  	%r9972, %r9919, %r9971;
	shf.l.wrap.b32 	%r9973, %r9972, %r9972, 16;
	add.s32 	%r9974, %r9908, %r9973;
	xor.b32  	%r9975, %r9898, %r9974;
	shf.l.wrap.b32 	%r9976, %r9975, %r9975, 12;
	add.s32 	%r9977, %r9971, %r9976;
	xor.b32  	%r9978, %r9973, %r9977;
	shf.l.wrap.b32 	%r9979, %r9978, %r9978, 8;
	add.s32 	%r9980, %r9974, %r9979;
	xor.b32  	%r9981, %r9976, %r9980;
	shf.l.wrap.b32 	%r9982, %r9981, %r9981, 7;
	add.s32 	%r9983, %r9941, %r9982;
	xor.b32  	%r9984, %r9955, %r9983;
	shf.l.wrap.b32 	%r9985, %r9984, %r9984, 16;
	add.s32 	%r9986, %r9968, %r9985;
	xor.b32  	%r9987, %r9982, %r9986;
	shf.l.wrap.b32 	%r9988, %r9987, %r9987, 12;
	add.s32 	%r9989, %r9983, %r9988;
	xor.b32  	%r9990, %r9985, %r9989;
	shf.l.wrap.b32 	%r9991, %r9990, %r9990, 8;
	add.s32 	%r9992, %r9986, %r9991;
	xor.b32  	%r9993, %r9988, %r9992;
	shf.l.wrap.b32 	%r9994, %r9993, %r9993, 7;
	add.s32 	%r9995, %r9953, %r9946;
	xor.b32  	%r9996, %r9967, %r9995;
	shf.l.wrap.b32 	%r9997, %r9996, %r9996, 16;
	add.s32 	%r9998, %r9980, %r9997;
	xor.b32  	%r9999, %r9946, %r9998;
	shf.l.wrap.b32 	%r10000, %r9999, %r9999, 12;
	add.s32 	%r10001, %r9995, %r10000;
	xor.b32  	%r10002, %r9997, %r10001;
	shf.l.wrap.b32 	%r10003, %r10002, %r10002, 8;
	add.s32 	%r10004, %r9998, %r10003;
	xor.b32  	%r10005, %r10000, %r10004;
	shf.l.wrap.b32 	%r10006, %r10005, %r10005, 7;
	add.s32 	%r10007, %r9965, %r9958;
	xor.b32  	%r10008, %r9979, %r10007;
	shf.l.wrap.b32 	%r10009, %r10008, %r10008, 16;
	add.s32 	%r10010, %r9944, %r10009;
	xor.b32  	%r10011, %r9958, %r10010;
	shf.l.wrap.b32 	%r10012, %r10011, %r10011, 12;
	add.s32 	%r10013, %r10007, %r10012;
	xor.b32  	%r10014, %r10009, %r10013;
	shf.l.wrap.b32 	%r10015, %r10014, %r10014, 8;
	add.s32 	%r10016, %r10010, %r10015;
	xor.b32  	%r10017, %r10012, %r10016;
	shf.l.wrap.b32 	%r10018, %r10017, %r10017, 7;
	add.s32 	%r10019, %r9977, %r9970;
	xor.b32  	%r10020, %r9943, %r10019;
	shf.l.wrap.b32 	%r10021, %r10020, %r10020, 16;
	add.s32 	%r10022, %r9956, %r10021;
	xor.b32  	%r10023, %r9970, %r10022;
	shf.l.wrap.b32 	%r10024, %r10023, %r10023, 12;
	add.s32 	%r10025, %r10019, %r10024;
	xor.b32  	%r10026, %r10021, %r10025;
	shf.l.wrap.b32 	%r10027, %r10026, %r10026, 8;
	add.s32 	%r10028, %r10022, %r10027;
	xor.b32  	%r10029, %r10024, %r10028;
	shf.l.wrap.b32 	%r10030, %r10029, %r10029, 7;
	add.s32 	%r10031, %r9989, %r10006;
	xor.b32  	%r10032, %r10027, %r10031;
	shf.l.wrap.b32 	%r10033, %r10032, %r10032, 16;
	add.s32 	%r10034, %r10016, %r10033;
	xor.b32  	%r10035, %r10006, %r10034;
	shf.l.wrap.b32 	%r10036, %r10035, %r10035, 12;
	add.s32 	%r10037, %r10031, %r10036;
	xor.b32  	%r10038, %r10033, %r10037;
	shf.l.wrap.b32 	%r10039, %r10038, %r10038, 8;
	add.s32 	%r10040, %r10034, %r10039;
	xor.b32  	%r10041, %r10036, %r10040;
	shf.l.wrap.b32 	%r10042, %r10041, %r10041, 7;
	add.s32 	%r10043, %r10001, %r10018;
	xor.b32  	%r10044, %r9991, %r10043;
	shf.l.wrap.b32 	%r10045, %r10044, %r10044, 16;
	add.s32 	%r10046, %r10028, %r10045;
	xor.b32  	%r10047, %r10018, %r10046;
	shf.l.wrap.b32 	%r10048, %r10047, %r10047, 12;
	add.s32 	%r10049, %r10043, %r10048;
	xor.b32  	%r10050, %r10045, %r10049;
	shf.l.wrap.b32 	%r10051, %r10050, %r10050, 8;
	add.s32 	%r10052, %r10046, %r10051;
	xor.b32  	%r10053, %r10048, %r10052;
	shf.l.wrap.b32 	%r10054, %r10053, %r10053, 7;
	add.s32 	%r10055, %r10013, %r10030;
	xor.b32  	%r10056, %r10003, %r10055;
	shf.l.wrap.b32 	%r10057, %r10056, %r10056, 16;
	add.s32 	%r10058, %r9992, %r10057;
	xor.b32  	%r10059, %r10030, %r10058;
	shf.l.wrap.b32 	%r10060, %r10059, %r10059, 12;
	add.s32 	%r10061, %r10055, %r10060;
	xor.b32  	%r10062, %r10057, %r10061;
	shf.l.wrap.b32 	%r10063, %r10062, %r10062, 8;
	add.s32 	%r10064, %r10058, %r10063;
	xor.b32  	%r10065, %r10060, %r10064;
	shf.l.wrap.b32 	%r10066, %r10065, %r10065, 7;
	add.s32 	%r10067, %r10025, %r9994;
	xor.b32  	%r10068, %r10015, %r10067;
	shf.l.wrap.b32 	%r10069, %r10068, %r10068, 16;
	add.s32 	%r10070, %r10004, %r10069;
	xor.b32  	%r10071, %r9994, %r10070;
	shf.l.wrap.b32 	%r10072, %r10071, %r10071, 12;
	add.s32 	%r10073, %r10067, %r10072;
	xor.b32  	%r10074, %r10069, %r10073;
	shf.l.wrap.b32 	%r10075, %r10074, %r10074, 8;
	add.s32 	%r10076, %r10070, %r10075;
	xor.b32  	%r10077, %r10072, %r10076;
	shf.l.wrap.b32 	%r10078, %r10077, %r10077, 7;
	add.s32 	%r10079, %r10037, %r10078;
	xor.b32  	%r10080, %r10051, %r10079;
	shf.l.wrap.b32 	%r10081, %r10080, %r10080, 16;
	add.s32 	%r10082, %r10064, %r10081;
	xor.b32  	%r10083, %r10078, %r10082;
	shf.l.wrap.b32 	%r10084, %r10083, %r10083, 12;
	add.s32 	%r10085, %r10079, %r10084;
	xor.b32  	%r10086, %r10081, %r10085;
	shf.l.wrap.b32 	%r10087, %r10086, %r10086, 8;
	add.s32 	%r10088, %r10082, %r10087;
	xor.b32  	%r10089, %r10084, %r10088;
	shf.l.wrap.b32 	%r10090, %r10089, %r10089, 7;
	add.s32 	%r10091, %r10049, %r10042;
	xor.b32  	%r10092, %r10063, %r10091;
	shf.l.wrap.b32 	%r10093, %r10092, %r10092, 16;
	add.s32 	%r10094, %r10076, %r10093;
	xor.b32  	%r10095, %r10042, %r10094;
	shf.l.wrap.b32 	%r10096, %r10095, %r10095, 12;
	add.s32 	%r10097, %r10091, %r10096;
	xor.b32  	%r10098, %r10093, %r10097;
	shf.l.wrap.b32 	%r10099, %r10098, %r10098, 8;
	add.s32 	%r10100, %r10094, %r10099;
	xor.b32  	%r10101, %r10096, %r10100;
	shf.l.wrap.b32 	%r10102, %r10101, %r10101, 7;
	add.s32 	%r10103, %r10061, %r10054;
	xor.b32  	%r10104, %r10075, %r10103;
	shf.l.wrap.b32 	%r10105, %r10104, %r10104, 16;
	add.s32 	%r10106, %r10040, %r10105;
	xor.b32  	%r10107, %r10054, %r10106;
	shf.l.wrap.b32 	%r10108, %r10107, %r10107, 12;
	add.s32 	%r10109, %r10103, %r10108;
	xor.b32  	%r10110, %r10105, %r10109;
	shf.l.wrap.b32 	%r10111, %r10110, %r10110, 8;
	add.s32 	%r10112, %r10106, %r10111;
	xor.b32  	%r10113, %r10108, %r10112;
	shf.l.wrap.b32 	%r10114, %r10113, %r10113, 7;
	add.s32 	%r10115, %r10073, %r10066;
	xor.b32  	%r10116, %r10039, %r10115;
	shf.l.wrap.b32 	%r10117, %r10116, %r10116, 16;
	add.s32 	%r10118, %r10052, %r10117;
	xor.b32  	%r10119, %r10066, %r10118;
	shf.l.wrap.b32 	%r10120, %r10119, %r10119, 12;
	add.s32 	%r10121, %r10115, %r10120;
	xor.b32  	%r10122, %r10117, %r10121;
	shf.l.wrap.b32 	%r10123, %r10122, %r10122, 8;
	add.s32 	%r10124, %r10118, %r10123;
	xor.b32  	%r10125, %r10120, %r10124;
	shf.l.wrap.b32 	%r10126, %r10125, %r10125, 7;
	add.s32 	%r10127, %r10085, %r10102;
	xor.b32  	%r10128, %r10123, %r10127;
	shf.l.wrap.b32 	%r10129, %r10128, %r10128, 16;
	add.s32 	%r10130, %r10112, %r10129;
	xor.b32  	%r10131, %r10102, %r10130;
	shf.l.wrap.b32 	%r10132, %r10131, %r10131, 12;
	add.s32 	%r10133, %r10127, %r10132;
	xor.b32  	%r10134, %r10129, %r10133;
	shf.l.wrap.b32 	%r10135, %r10134, %r10134, 8;
	add.s32 	%r10136, %r10130, %r10135;
	xor.b32  	%r10137, %r10132, %r10136;
	shf.l.wrap.b32 	%r10138, %r10137, %r10137, 7;
	add.s32 	%r10139, %r10097, %r10114;
	xor.b32  	%r10140, %r10087, %r10139;
	shf.l.wrap.b32 	%r10141, %r10140, %r10140, 16;
	add.s32 	%r10142, %r10124, %r10141;
	xor.b32  	%r10143, %r10114, %r10142;
	shf.l.wrap.b32 	%r10144, %r10143, %r10143, 12;
	add.s32 	%r10145, %r10139, %r10144;
	xor.b32  	%r10146, %r10141, %r10145;
	shf.l.wrap.b32 	%r10147, %r10146, %r10146, 8;
	add.s32 	%r10148, %r10142, %r10147;
	xor.b32  	%r10149, %r10144, %r10148;
	shf.l.wrap.b32 	%r10150, %r10149, %r10149, 7;
	add.s32 	%r10151, %r10109, %r10126;
	xor.b32  	%r10152, %r10099, %r10151;
	shf.l.wrap.b32 	%r10153, %r10152, %r10152, 16;
	add.s32 	%r10154, %r10088, %r10153;
	xor.b32  	%r10155, %r10126, %r10154;
	shf.l.wrap.b32 	%r10156, %r10155, %r10155, 12;
	add.s32 	%r10157, %r10151, %r10156;
	xor.b32  	%r10158, %r10153, %r10157;
	shf.l.wrap.b32 	%r10159, %r10158, %r10158, 8;
	add.s32 	%r10160, %r10154, %r10159;
	xor.b32  	%r10161, %r10156, %r10160;
	shf.l.wrap.b32 	%r10162, %r10161, %r10161, 7;
	add.s32 	%r10163, %r10121, %r10090;
	xor.b32  	%r10164, %r10111, %r10163;
	shf.l.wrap.b32 	%r10165, %r10164, %r10164, 16;
	add.s32 	%r10166, %r10100, %r10165;
	xor.b32  	%r10167, %r10090, %r10166;
	shf.l.wrap.b32 	%r10168, %r10167, %r10167, 12;
	add.s32 	%r10169, %r10163, %r10168;
	xor.b32  	%r10170, %r10165, %r10169;
	shf.l.wrap.b32 	%r10171, %r10170, %r10170, 8;
	add.s32 	%r10172, %r10166, %r10171;
	xor.b32  	%r10173, %r10168, %r10172;
	shf.l.wrap.b32 	%r10174, %r10173, %r10173, 7;
	add.s32 	%r27371, %r9791, %r10133;
	add.s32 	%r27370, %r9803, %r10145;
	add.s32 	%r27369, %r9815, %r10157;
	add.s32 	%r27368, %r9827, %r10169;
	add.s32 	%r27372, %r27379, %r10174;
	add.s32 	%r27373, %r27378, %r10138;
	add.s32 	%r27374, %r27377, %r10150;
	add.s32 	%r27375, %r27376, %r10162;
	xor.b32  	%r10175, %r9792, 1;
	shf.l.wrap.b32 	%r10176, %r9792, %r10175, 16;
	add.s32 	%r10177, %r27379, %r10176;
	xor.b32  	%r10178, %r27379, %r10177;
	shf.l.wrap.b32 	%r10179, %r10178, %r10178, 12;
	add.s32 	%r10180, %r9792, %r10179;
	xor.b32  	%r10181, %r10176, %r10180;
	shf.l.wrap.b32 	%r10182, %r10181, %r10181, 8;
	add.s32 	%r10183, %r10177, %r10182;
	xor.b32  	%r10184, %r10179, %r10183;
	shf.l.wrap.b32 	%r10185, %r10184, %r10184, 7;
	add.s32 	%r10186, %r10180, %r9814;
	xor.b32  	%r10187, %r9835, %r10186;
	shf.l.wrap.b32 	%r10188, %r10187, %r10187, 16;
	add.s32 	%r10189, %r9824, %r10188;
	xor.b32  	%r10190, %r9814, %r10189;
	shf.l.wrap.b32 	%r10191, %r10190, %r10190, 12;
	add.s32 	%r10192, %r10186, %r10191;
	xor.b32  	%r10193, %r10188, %r10192;
	shf.l.wrap.b32 	%r10194, %r10193, %r10193, 8;
	add.s32 	%r10195, %r10189, %r10194;
	xor.b32  	%r10196, %r10191, %r10195;
	shf.l.wrap.b32 	%r10197, %r10196, %r10196, 7;
	xor.b32  	%r10198, %r10182, %r9851;
	shf.l.wrap.b32 	%r10199, %r10198, %r10198, 16;
	add.s32 	%r10200, %r9836, %r10199;
	xor.b32  	%r10201, %r9826, %r10200;
	shf.l.wrap.b32 	%r10202, %r10201, %r10201, 12;
	add.s32 	%r10203, %r9851, %r10202;
	xor.b32  	%r10204, %r10199, %r10203;
	shf.l.wrap.b32 	%r10205, %r10204, %r10204, 8;
	add.s32 	%r10206, %r10200, %r10205;
	xor.b32  	%r10207, %r10202, %r10206;
	shf.l.wrap.b32 	%r10208, %r10207, %r10207, 7;
	add.s32 	%r10209, %r10183, %r9865;
	xor.b32  	%r10210, %r9838, %r10209;
	shf.l.wrap.b32 	%r10211, %r10210, %r10210, 12;
	add.s32 	%r10212, %r9863, %r10211;
	xor.b32  	%r10213, %r9865, %r10212;
	shf.l.wrap.b32 	%r10214, %r10213, %r10213, 8;
	add.s32 	%r10215, %r10209, %r10214;
	xor.b32  	%r10216, %r10211, %r10215;
	shf.l.wrap.b32 	%r10217, %r10216, %r10216, 7;
	add.s32 	%r10218, %r9833, %r10185;
	xor.b32  	%r10219, %r9823, %r10218;
	shf.l.wrap.b32 	%r10220, %r10219, %r10219, 16;
	add.s32 	%r10221, %r9812, %r10220;
	xor.b32  	%r10222, %r10185, %r10221;
	shf.l.wrap.b32 	%r10223, %r10222, %r10222, 12;
	add.s32 	%r10224, %r10218, %r10223;
	xor.b32  	%r10225, %r10220, %r10224;
	shf.l.wrap.b32 	%r10226, %r10225, %r10225, 8;
	add.s32 	%r10227, %r10221, %r10226;
	xor.b32  	%r10228, %r10223, %r10227;
	shf.l.wrap.b32 	%r10229, %r10228, %r10228, 7;
	add.s32 	%r10230, %r10192, %r10229;
	xor.b32  	%r10231, %r10205, %r10230;
	shf.l.wrap.b32 	%r10232, %r10231, %r10231, 16;
	add.s32 	%r10233, %r10215, %r10232;
	xor.b32  	%r10234, %r10229, %r10233;
	shf.l.wrap.b32 	%r10235, %r10234, %r10234, 12;
	add.s32 	%r10236, %r10230, %r10235;
	xor.b32  	%r10237, %r10232, %r10236;
	shf.l.wrap.b32 	%r10238, %r10237, %r10237, 8;
	add.s32 	%r10239, %r10233, %r10238;
	xor.b32  	%r10240, %r10235, %r10239;
	shf.l.wrap.b32 	%r10241, %r10240, %r10240, 7;
	add.s32 	%r10242, %r10203, %r10197;
	xor.b32  	%r10243, %r10214, %r10242;
	shf.l.wrap.b32 	%r10244, %r10243, %r10243, 16;
	add.s32 	%r10245, %r10227, %r10244;
	xor.b32  	%r10246, %r10197, %r10245;
	shf.l.wrap.b32 	%r10247, %r10246, %r10246, 12;
	add.s32 	%r10248, %r10242, %r10247;
	xor.b32  	%r10249, %r10244, %r10248;
	shf.l.wrap.b32 	%r10250, %r10249, %r10249, 8;
	add.s32 	%r10251, %r10245, %r10250;
	xor.b32  	%r10252, %r10247, %r10251;
	shf.l.wrap.b32 	%r10253, %r10252, %r10252, 7;
	add.s32 	%r10254, %r10212, %r10208;
	xor.b32  	%r10255, %r10226, %r10254;
	shf.l.wrap.b32 	%r10256, %r10255, %r10255, 16;
	add.s32 	%r10257, %r10195, %r10256;
	xor.b32  	%r10258, %r10208, %r10257;
	shf.l.wrap.b32 	%r10259, %r10258, %r10258, 12;
	add.s32 	%r10260, %r10254, %r10259;
	xor.b32  	%r10261, %r10256, %r10260;
	shf.l.wrap.b32 	%r10262, %r10261, %r10261, 8;
	add.s32 	%r10263, %r10257, %r10262;
	xor.b32  	%r10264, %r10259, %r10263;
	shf.l.wrap.b32 	%r10265, %r10264, %r10264, 7;
	add.s32 	%r10266, %r10224, %r10217;
	xor.b32  	%r10267, %r10194, %r10266;
	shf.l.wrap.b32 	%r10268, %r10267, %r10267, 16;
	add.s32 	%r10269, %r10206, %r10268;
	xor.b32  	%r10270, %r10217, %r10269;
	shf.l.wrap.b32 	%r10271, %r10270, %r10270, 12;
	add.s32 	%r10272, %r10266, %r10271;
	xor.b32  	%r10273, %r10268, %r10272;
	shf.l.wrap.b32 	%r10274, %r10273, %r10273, 8;
	add.s32 	%r10275, %r10269, %r10274;
	xor.b32  	%r10276, %r10271, %r10275;
	shf.l.wrap.b32 	%r10277, %r10276, %r10276, 7;
	add.s32 	%r10278, %r10236, %r10253;
	xor.b32  	%r10279, %r10274, %r10278;
	shf.l.wrap.b32 	%r10280, %r10279, %r10279, 16;
	add.s32 	%r10281, %r10263, %r10280;
	xor.b32  	%r10282, %r10253, %r10281;
	shf.l.wrap.b32 	%r10283, %r10282, %r10282, 12;
	add.s32 	%r10284, %r10278, %r10283;
	xor.b32  	%r10285, %r10280, %r10284;
	shf.l.wrap.b32 	%r10286, %r10285, %r10285, 8;
	add.s32 	%r10287, %r10281, %r10286;
	xor.b32  	%r10288, %r10283, %r10287;
	shf.l.wrap.b32 	%r10289, %r10288, %r10288, 7;
	add.s32 	%r10290, %r10248, %r10265;
	xor.b32  	%r10291, %r10238, %r10290;
	shf.l.wrap.b32 	%r10292, %r10291, %r10291, 16;
	add.s32 	%r10293, %r10275, %r10292;
	xor.b32  	%r10294, %r10265, %r10293;
	shf.l.wrap.b32 	%r10295, %r10294, %r10294, 12;
	add.s32 	%r10296, %r10290, %r10295;
	xor.b32  	%r10297, %r10292, %r10296;
	shf.l.wrap.b32 	%r10298, %r10297, %r10297, 8;
	add.s32 	%r10299, %r10293, %r10298;
	xor.b32  	%r10300, %r10295, %r10299;
	shf.l.wrap.b32 	%r10301, %r10300, %r10300, 7;
	add.s32 	%r10302, %r10260, %r10277;
	xor.b32  	%r10303, %r10250, %r10302;
	shf.l.wrap.b32 	%r10304, %r10303, %r10303, 16;
	add.s32 	%r10305, %r10239, %r10304;
	xor.b32  	%r10306, %r10277, %r10305;
	shf.l.wrap.b32 	%r10307, %r10306, %r10306, 12;
	add.s32 	%r10308, %r10302, %r10307;
	xor.b32  	%r10309, %r10304, %r10308;
	shf.l.wrap.b32 	%r10310, %r10309, %r10309, 8;
	add.s32 	%r10311, %r10305, %r10310;
	xor.b32  	%r10312, %r10307, %r10311;
	shf.l.wrap.b32 	%r10313, %r10312, %r10312, 7;
	add.s32 	%r10314, %r10272, %r10241;
	xor.b32  	%r10315, %r10262, %r10314;
	shf.l.wrap.b32 	%r10316, %r10315, %r10315, 16;
	add.s32 	%r10317, %r10251, %r10316;
	xor.b32  	%r10318, %r10241, %r10317;
	shf.l.wrap.b32 	%r10319, %r10318, %r10318, 12;
	add.s32 	%r10320, %r10314, %r10319;
	xor.b32  	%r10321, %r10316, %r10320;
	shf.l.wrap.b32 	%r10322, %r10321, %r10321, 8;
	add.s32 	%r10323, %r10317, %r10322;
	xor.b32  	%r10324, %r10319, %r10323;
	shf.l.wrap.b32 	%r10325, %r10324, %r10324, 7;
	add.s32 	%r10326, %r10284, %r10325;
	xor.b32  	%r10327, %r10298, %r10326;
	shf.l.wrap.b32 	%r10328, %r10327, %r10327, 16;
	add.s32 	%r10329, %r10311, %r10328;
	xor.b32  	%r10330, %r10325, %r10329;
	shf.l.wrap.b32 	%r10331, %r10330, %r10330, 12;
	add.s32 	%r10332, %r10326, %r10331;
	xor.b32  	%r10333, %r10328, %r10332;
	shf.l.wrap.b32 	%r10334, %r10333, %r10333, 8;
	add.s32 	%r10335, %r10329, %r10334;
	xor.b32  	%r10336, %r10331, %r10335;
	shf.l.wrap.b32 	%r10337, %r10336, %r10336, 7;
	add.s32 	%r10338, %r10296, %r10289;
	xor.b32  	%r10339, %r10310, %r10338;
	shf.l.wrap.b32 	%r10340, %r10339, %r10339, 16;
	add.s32 	%r10341, %r10323, %r10340;
	xor.b32  	%r10342, %r10289, %r10341;
	shf.l.wrap.b32 	%r10343, %r10342, %r10342, 12;
	add.s32 	%r10344, %r10338, %r10343;
	xor.b32  	%r10345, %r10340, %r10344;
	shf.l.wrap.b32 	%r10346, %r10345, %r10345, 8;
	add.s32 	%r10347, %r10341, %r10346;
	xor.b32  	%r10348, %r10343, %r10347;
	shf.l.wrap.b32 	%r10349, %r10348, %r10348, 7;
	add.s32 	%r10350, %r10308, %r10301;
	xor.b32  	%r10351, %r10322, %r10350;
	shf.l.wrap.b32 	%r10352, %r10351, %r10351, 16;
	add.s32 	%r10353, %r10287, %r10352;
	xor.b32  	%r10354, %r10301, %r10353;
	shf.l.wrap.b32 	%r10355, %r10354, %r10354, 12;
	add.s32 	%r10356, %r10350, %r10355;
	xor.b32  	%r10357, %r10352, %r10356;
	shf.l.wrap.b32 	%r10358, %r10357, %r10357, 8;
	add.s32 	%r10359, %r10353, %r10358;
	xor.b32  	%r10360, %r10355, %r10359;
	shf.l.wrap.b32 	%r10361, %r10360, %r10360, 7;
	add.s32 	%r10362, %r10320, %r10313;
	xor.b32  	%r10363, %r10286, %r10362;
	shf.l.wrap.b32 	%r10364, %r10363, %r10363, 16;
	add.s32 	%r10365, %r10299, %r10364;
	xor.b32  	%r10366, %r10313, %r10365;
	shf.l.wrap.b32 	%r10367, %r10366, %r10366, 12;
	add.s32 	%r10368, %r10362, %r10367;
	xor.b32  	%r10369, %r10364, %r10368;
	shf.l.wrap.b32 	%r10370, %r10369, %r10369, 8;
	add.s32 	%r10371, %r10365, %r10370;
	xor.b32  	%r10372, %r10367, %r10371;
	shf.l.wrap.b32 	%r10373, %r10372, %r10372, 7;
	add.s32 	%r10374, %r10332, %r10349;
	xor.b32  	%r10375, %r10370, %r10374;
	shf.l.wrap.b32 	%r10376, %r10375, %r10375, 16;
	add.s32 	%r10377, %r10359, %r10376;
	xor.b32  	%r10378, %r10349, %r10377;
	shf.l.wrap.b32 	%r10379, %r10378, %r10378, 12;
	add.s32 	%r10380, %r10374, %r10379;
	xor.b32  	%r10381, %r10376, %r10380;
	shf.l.wrap.b32 	%r10382, %r10381, %r10381, 8;
	add.s32 	%r10383, %r10377, %r10382;
	xor.b32  	%r10384, %r10379, %r10383;
	shf.l.wrap.b32 	%r10385, %r10384, %r10384, 7;
	add.s32 	%r10386, %r10344, %r10361;
	xor.b32  	%r10387, %r10334, %r10386;
	shf.l.wrap.b32 	%r10388, %r10387, %r10387, 16;
	add.s32 	%r10389, %r10371, %r10388;
	xor.b32  	%r10390, %r10361, %r10389;
	shf.l.wrap.b32 	%r10391, %r10390, %r10390, 12;
	add.s32 	%r10392, %r10386, %r10391;
	xor.b32  	%r10393, %r10388, %r10392;
	shf.l.wrap.b32 	%r10394, %r10393, %r10393, 8;
	add.s32 	%r10395, %r10389, %r10394;
	xor.b32  	%r10396, %r10391, %r10395;
	shf.l.wrap.b32 	%r10397, %r10396, %r10396, 7;
	add.s32 	%r10398, %r10356, %r10373;
	xor.b32  	%r10399, %r10346, %r10398;
	shf.l.wrap.b32 	%r10400, %r10399, %r10399, 16;
	add.s32 	%r10401, %r10335, %r10400;
	xor.b32  	%r10402, %r10373, %r10401;
	shf.l.wrap.b32 	%r10403, %r10402, %r10402, 12;
	add.s32 	%r10404, %r10398, %r10403;
	xor.b32  	%r10405, %r10400, %r10404;
	shf.l.wrap.b32 	%r10406, %r10405, %r10405, 8;
	add.s32 	%r10407, %r10401, %r10406;
	xor.b32  	%r10408, %r10403, %r10407;
	shf.l.wrap.b32 	%r10409, %r10408, %r10408, 7;
	add.s32 	%r10410, %r10368, %r10337;
	xor.b32  	%r10411, %r10358, %r10410;
	shf.l.wrap.b32 	%r10412, %r10411, %r10411, 16;
	add.s32 	%r10413, %r10347, %r10412;
	xor.b32  	%r10414, %r10337, %r10413;
	shf.l.wrap.b32 	%r10415, %r10414, %r10414, 12;
	add.s32 	%r10416, %r10410, %r10415;
	xor.b32  	%r10417, %r10412, %r10416;
	shf.l.wrap.b32 	%r10418, %r10417, %r10417, 8;
	add.s32 	%r10419, %r10413, %r10418;
	xor.b32  	%r10420, %r10415, %r10419;
	shf.l.wrap.b32 	%r10421, %r10420, %r10420, 7;
	add.s32 	%r10422, %r10380, %r10421;
	xor.b32  	%r10423, %r10394, %r10422;
	shf.l.wrap.b32 	%r10424, %r10423, %r10423, 16;
	add.s32 	%r10425, %r10407, %r10424;
	xor.b32  	%r10426, %r10421, %r10425;
	shf.l.wrap.b32 	%r10427, %r10426, %r10426, 12;
	add.s32 	%r10428, %r10422, %r10427;
	xor.b32  	%r10429, %r10424, %r10428;
	shf.l.wrap.b32 	%r10430, %r10429, %r10429, 8;
	add.s32 	%r10431, %r10392, %r10385;
	xor.b32  	%r10432, %r10406, %r10431;
	shf.l.wrap.b32 	%r10433, %r10432, %r10432, 16;
	add.s32 	%r10434, %r10419, %r10433;
	xor.b32  	%r10435, %r10385, %r10434;
	shf.l.wrap.b32 	%r10436, %r10435, %r10435, 12;
	add.s32 	%r10437, %r10431, %r10436;
	xor.b32  	%r10438, %r10433, %r10437;
	shf.l.wrap.b32 	%r10439, %r10438, %r10438, 8;
	add.s32 	%r10440, %r10434, %r10439;
	xor.b32  	%r10441, %r10436, %r10440;
	shf.l.wrap.b32 	%r10442, %r10441, %r10441, 7;
	add.s32 	%r10443, %r10404, %r10397;
	xor.b32  	%r10444, %r10418, %r10443;
	shf.l.wrap.b32 	%r10445, %r10444, %r10444, 16;
	add.s32 	%r10446, %r10383, %r10445;
	xor.b32  	%r10447, %r10397, %r10446;
	shf.l.wrap.b32 	%r10448, %r10447, %r10447, 12;
	add.s32 	%r10449, %r10443, %r10448;
	xor.b32  	%r10450, %r10445, %r10449;
	shf.l.wrap.b32 	%r10451, %r10450, %r10450, 8;
	add.s32 	%r10452, %r10446, %r10451;
	xor.b32  	%r10453, %r10448, %r10452;
	shf.l.wrap.b32 	%r10454, %r10453, %r10453, 7;
	add.s32 	%r10455, %r10416, %r10409;
	xor.b32  	%r10456, %r10382, %r10455;
	shf.l.wrap.b32 	%r10457, %r10456, %r10456, 16;
	add.s32 	%r10458, %r10395, %r10457;
	xor.b32  	%r10459, %r10409, %r10458;
	shf.l.wrap.b32 	%r10460, %r10459, %r10459, 12;
	add.s32 	%r10461, %r10455, %r10460;
	xor.b32  	%r10462, %r10457, %r10461;
	shf.l.wrap.b32 	%r10463, %r10462, %r10462, 8;
	add.s32 	%r10464, %r10458, %r10463;
	add.s32 	%r10465, %r10428, %r10442;
	xor.b32  	%r10466, %r10463, %r10465;
	shf.l.wrap.b32 	%r10467, %r10466, %r10466, 16;
	add.s32 	%r10468, %r10452, %r10467;
	xor.b32  	%r10469, %r10442, %r10468;
	shr.u32 	%r10470, %r10469, 20;
	add.s32 	%r10471, %r10465, %r10470;
	add.s32 	%r10472, %r10437, %r10454;
	xor.b32  	%r10473, %r10430, %r10472;
	shf.l.wrap.b32 	%r10474, %r10473, %r10473, 16;
	add.s32 	%r10475, %r10464, %r10474;
	xor.b32  	%r10476, %r10454, %r10475;
	shr.u32 	%r10477, %r10476, 20;
	add.s32 	%r10478, %r10472, %r10477;
	add.s32 	%r10479, %r9791, %r10471;
	add.s32 	%r10480, %r9803, %r10478;
	not.b32 	%r10481, %r27367;
	add.s32 	%r10482, %r1170, %r10481;
	mov.u32 	%r10483, %ctaid.x;
	shl.b32 	%r10484, %r10483, 11;
	mov.u32 	%r10485, %tid.x;
	and.b32  	%r10486, %r10485, 31;
	or.b32  	%r10487, %r10484, %r10486;
	shl.b32 	%r10488, %r10485, 3;
	and.b32  	%r10489, %r10488, 7936;
	add.s32 	%r10490, %r27217, %r10489;
	add.s32 	%r10491, %r10487, %r10490;
	shr.u32 	%r10492, %r10491, %r10482;
	and.b32  	%r10493, %r10492, 1;
	setp.eq.b32 	%p80, %r10493, 1;
	selp.b32 	%r10494, %r10480, %r10479, %p80;
	cvt.u16.u32 	%rs216, %r10494;
	and.b16  	%rs399, %rs216, 1;
	and.b16  	%rs217, %rs397, 255;
	setp.ne.s16 	%p81, %rs217, 1;
	@%p81 bra 	$L__BB3_103;
	ld.param.u64 	%rd371, [fused_batch_pir_kernel_8_param_1];
	not.b32 	%r10495, %r27367;
	add.s32 	%r10496, %r1170, %r10495;
	mov.u32 	%r10497, %ctaid.x;
	shl.b32 	%r10498, %r10497, 11;
	mov.u32 	%r10499, %tid.x;
	and.b32  	%r10500, %r10499, 31;
	or.b32  	%r10501, %r10498, %r10500;
	shl.b32 	%r10502, %r10499, 3;
	and.b32  	%r10503, %r10502, 7936;
	add.s32 	%r10504, %r27217, %r10503;
	add.s32 	%r10505, %r10501, %r10504;
	shr.u32 	%r10506, %r10505, %r10496;
	and.b32  	%r10507, %r10506, 1;
	setp.eq.b32 	%p82, %r10507, 1;
	cvt.s64.s32 	%rd92, %r27367;
	cvta.to.global.u64 	%rd93, %rd371;
	mul.wide.s32 	%rd94, %r27367, 16;
	add.s64 	%rd95, %rd93, %rd94;
	ld.global.u32 	%r10508, [%rd95+2948];
	selp.b32 	%r10509, %r27372, %r27371, %p82;
	xor.b32  	%r10510, %r10509, %r10508;
	selp.b32 	%r10511, %r27373, %r27370, %p82;
	selp.b32 	%r27371, %r27371, %r10510, %p82;
	selp.b32 	%r27372, %r10510, %r27372, %p82;
	ld.global.u32 	%r10512, [%rd95+2952];
	xor.b32  	%r10513, %r10511, %r10512;
	selp.b32 	%r10514, %r27374, %r27369, %p82;
	selp.b32 	%r27370, %r27370, %r10513, %p82;
	selp.b32 	%r27373, %r10513, %r27373, %p82;
	ld.global.u32 	%r10515, [%rd95+2956];
	xor.b32  	%r10516, %r10514, %r10515;
	selp.b32 	%r10517, %r27375, %r27368, %p82;
	selp.b32 	%r27369, %r27369, %r10516, %p82;
	selp.b32 	%r27374, %r10516, %r27374, %p82;
	ld.global.u32 	%r10518, [%rd95+2960];
	xor.b32  	%r10519, %r10517, %r10518;
	selp.b64 	%rd96, 445, 420, %p82;
	selp.b32 	%r27368, %r27368, %r10519, %p82;
	selp.b32 	%r27375, %r10519, %r27375, %p82;
	add.s64 	%rd97, %rd96, %rd92;
	add.s64 	%rd98, %rd93, %rd97;
	ld.global.u8 	%rs218, [%rd98+2928];
	xor.b16  	%rs399, %rs218, %rs399;
$L__BB3_103:
	not.b32 	%r10520, %r27367;
	add.s32 	%r10521, %r1170, %r10520;
	mov.u32 	%r10522, %ctaid.x;
	shl.b32 	%r10523, %r10522, 11;
	mov.u32 	%r10524, %tid.x;
	and.b32  	%r10525, %r10524, 31;
	or.b32  	%r10526, %r10523, %r10525;
	shl.b32 	%r10527, %r10524, 3;
	and.b32  	%r10528, %r10527, 7936;
	add.s32 	%r10529, %r27217, %r10528;
	add.s32 	%r10530, %r10526, %r10529;
	shr.u32 	%r10531, %r10530, %r10521;
	and.b32  	%r10532, %r10531, 1;
	setp.eq.b32 	%p83, %r10532, 1;
	selp.b32 	%r27379, %r27372, %r27371, %p83;
	selp.b32 	%r27378, %r27373, %r27370, %p83;
	selp.b32 	%r27377, %r27374, %r27369, %p83;
	selp.b32 	%r27376, %r27375, %r27368, %p83;
	add.s32 	%r27367, %r27367, 1;
	setp.lt.u32 	%p84, %r27367, %r1170;
	mov.u16 	%rs397, %rs399;
	@%p84 bra 	$L__BB3_101;
$L__BB3_104:
	and.b16  	%rs219, %rs399, 255;
	setp.ne.s16 	%p85, %rs219, 1;
	@%p85 bra 	$L__BB3_106;
	ld.param.u64 	%rd372, [fused_batch_pir_kernel_8_param_1];
	cvta.to.global.u64 	%rd99, %rd372;
	ld.global.u32 	%r10533, [%rd99+3400];
	xor.b32  	%r27379, %r27379, %r10533;
$L__BB3_106:
	@%p85 bra 	$L__BB3_108;
	ld.param.u64 	%rd373, [fused_batch_pir_kernel_8_param_1];
	cvta.to.global.u64 	%rd100, %rd373;
	ld.global.u32 	%r10534, [%rd100+3404];
	xor.b32  	%r27378, %r27378, %r10534;
$L__BB3_108:
	@%p85 bra 	$L__BB3_110;
	ld.param.u64 	%rd374, [fused_batch_pir_kernel_8_param_1];
	cvta.to.global.u64 	%rd101, %rd374;
	ld.global.u32 	%r10535, [%rd101+3408];
	xor.b32  	%r27377, %r27377, %r10535;
$L__BB3_110:
	@%p85 bra 	$L__BB3_112;
	ld.param.u64 	%rd375, [fused_batch_pir_kernel_8_param_1];
	cvta.to.global.u64 	%rd102, %rd375;
	ld.global.u32 	%r10536, [%rd102+3412];
	xor.b32  	%r27376, %r27376, %r10536;
$L__BB3_112:
	ld.param.u32 	%r26409, [fused_batch_pir_kernel_8_param_4];
	mov.u32 	%r10538, %ctaid.x;
	shl.b32 	%r10539, %r10538, 11;
	mov.u32 	%r10540, %tid.x;
	and.b32  	%r10541, %r10540, 31;
	or.b32  	%r10542, %r10539, %r10541;
	shl.b32 	%r10543, %r10540, 3;
	and.b32  	%r10544, %r10543, 7936;
	add.s32 	%r10545, %r27217, %r10544;
	add.s32 	%r10546, %r10542, %r10545;
	setp.ge.s32 	%p89, %r10546, %r26409;
	mov.b32 	%r27400, 0;
	mov.u32 	%r27401, %r27400;
	mov.u32 	%r27402, %r27400;
	mov.u32 	%r27403, %r27400;
	@%p89 bra 	$L__BB3_126;
	ld.param.u64 	%rd376, [fused_batch_pir_kernel_8_param_1];
	cvta.to.global.u64 	%rd103, %rd376;
	ld.global.u8 	%rs223, [%rd103+3433];
	max.u16 	%rs224, %rs223, 11;
	cvt.u32.u16 	%r10547, %rs224;
	add.s32 	%r27391, %r10547, -11;
	ld.shared.u32 	%r27403, [s_mem+98828];
	ld.shared.v4.u32 	{%r27402, %r27401, %r27400, %r10548}, [s_mem+98832];
	mov.b64 	%rd104, {%r27400, %r10548};
	shr.u64 	%rd105, %rd104, 32;
	cvt.u16.u64 	%rs402, %rd105;
	cvt.u32.u16 	%r1225, %rs223;
	setp.ge.u32 	%p90, %r27391, %r1225;
	@%p90 bra 	$L__BB3_118;
	mov.u16 	%rs400, %rs402;
$L__BB3_115:
	ld.const.u32 	%r10549, [CHACHA_CONSTANTS];
	add.s32 	%r10550, %r10549, %r27403;
	shf.l.wrap.b32 	%r10551, %r10550, %r10550, 16;
	add.s32 	%r10552, %r27403, %r10551;
	xor.b32  	%r10553, %r27403, %r10552;
	shf.l.wrap.b32 	%r10554, %r10553, %r10553, 12;
	add.s32 	%r10555, %r10550, %r10554;
	xor.b32  	%r10556, %r10551, %r10555;
	shf.l.wrap.b32 	%r10557, %r10556, %r10556, 8;
	add.s32 	%r10558, %r10552, %r10557;
	xor.b32  	%r10559, %r10554, %r10558;
	shf.l.wrap.b32 	%r10560, %r10559, %r10559, 7;
	ld.const.u32 	%r10561, [CHACHA_CONSTANTS+4];
	add.s32 	%r10562, %r10561, %r27402;
	shf.l.wrap.b32 	%r10563, %r10562, %r10562, 16;
	add.s32 	%r10564, %r27402, %r10563;
	xor.b32  	%r10565, %r27402, %r10564;
	shf.l.wrap.b32 	%r10566, %r10565, %r10565, 12;
	add.s32 	%r10567, %r10562, %r10566;
	xor.b32  	%r10568, %r10563, %r10567;
	shf.l.wrap.b32 	%r10569, %r10568, %r10568, 8;
	add.s32 	%r10570, %r10564, %r10569;
	xor.b32  	%r10571, %r10566, %r10570;
	shf.l.wrap.b32 	%r10572, %r10571, %r10571, 7;
	ld.const.u32 	%r10573, [CHACHA_CONSTANTS+8];
	add.s32 	%r10574, %r10573, %r27401;
	shf.l.wrap.b32 	%r10575, %r10574, %r10574, 16;
	add.s32 	%r10576, %r27401, %r10575;
	xor.b32  	%r10577, %r27401, %r10576;
	shf.l.wrap.b32 	%r10578, %r10577, %r10577, 12;
	add.s32 	%r10579, %r10574, %r10578;
	xor.b32  	%r10580, %r10575, %r10579;
	shf.l.wrap.b32 	%r10581, %r10580, %r10580, 8;
	add.s32 	%r10582, %r10576, %r10581;
	xor.b32  	%r10583, %r10578, %r10582;
	shf.l.wrap.b32 	%r10584, %r10583, %r10583, 7;
	ld.const.u32 	%r10585, [CHACHA_CONSTANTS+12];
	add.s32 	%r10586, %r10585, %r27400;
	shf.l.wrap.b32 	%r10587, %r10586, %r10586, 16;
	add.s32 	%r10588, %r27400, %r10587;
	xor.b32  	%r10589, %r27400, %r10588;
	shf.l.wrap.b32 	%r10590, %r10589, %r10589, 12;
	add.s32 	%r10591, %r10586, %r10590;
	xor.b32  	%r10592, %r10587, %r10591;
	shf.l.wrap.b32 	%r10593, %r10592, %r10592, 8;
	add.s32 	%r10594, %r10588, %r10593;
	xor.b32  	%r10595, %r10590, %r10594;
	shf.l.wrap.b32 	%r10596, %r10595, %r10595, 7;
	add.s32 	%r10597, %r10555, %r10572;
	xor.b32  	%r10598, %r10593, %r10597;
	shf.l.wrap.b32 	%r10599, %r10598, %r10598, 16;
	add.s32 	%r10600, %r10582, %r10599;
	xor.b32  	%r10601, %r10572, %r10600;
	shf.l.wrap.b32 	%r10602, %r10601, %r10601, 12;
	add.s32 	%r10603, %r10597, %r10602;
	xor.b32  	%r10604, %r10599, %r10603;
	shf.l.wrap.b32 	%r10605, %r10604, %r10604, 8;
	add.s32 	%r10606, %r10600, %r10605;
	xor.b32  	%r10607, %r10602, %r10606;
	shf.l.wrap.b32 	%r10608, %r10607, %r10607, 7;
	add.s32 	%r10609, %r10567, %r10584;
	xor.b32  	%r10610, %r10557, %r10609;
	shf.l.wrap.b32 	%r10611, %r10610, %r10610, 16;
	add.s32 	%r10612, %r10594, %r10611;
	xor.b32  	%r10613, %r10584, %r10612;
	shf.l.wrap.b32 	%r10614, %r10613, %r10613, 12;
	add.s32 	%r10615, %r10609, %r10614;
	xor.b32  	%r10616, %r10611, %r10615;
	shf.l.wrap.b32 	%r10617, %r10616, %r10616, 8;
	add.s32 	%r10618, %r10612, %r10617;
	xor.b32  	%r10619, %r10614, %r10618;
	shf.l.wrap.b32 	%r10620, %r10619, %r10619, 7;
	add.s32 	%r10621, %r10579, %r10596;
	xor.b32  	%r10622, %r10569, %r10621;
	shf.l.wrap.b32 	%r10623, %r10622, %r10622, 16;
	add.s32 	%r10624, %r10558, %r10623;
	xor.b32  	%r10625, %r10596, %r10624;
	shf.l.wrap.b32 	%r10626, %r10625, %r10625, 12;
	add.s32 	%r10627, %r10621, %r10626;
	xor.b32  	%r10628, %r10623, %r10627;
	shf.l.wrap.b32 	%r10629, %r10628, %r10628, 8;
	add.s32 	%r10630, %r10624, %r10629;
	xor.b32  	%r10631, %r10626, %r10630;
	shf.l.wrap.b32 	%r10632, %r10631, %r10631, 7;
	add.s32 	%r10633, %r10591, %r10560;
	xor.b32  	%r10634, %r10581, %r10633;
	shf.l.wrap.b32 	%r10635, %r10634, %r10634, 16;
	add.s32 	%r10636, %r10570, %r10635;
	xor.b32  	%r10637, %r10560, %r10636;
	shf.l.wrap.b32 	%r10638, %r10637, %r10637, 12;
	add.s32 	%r10639, %r10633, %r10638;
	xor.b32  	%r10640, %r10635, %r10639;
	shf.l.wrap.b32 	%r10641, %r10640, %r10640, 8;
	add.s32 	%r10642, %r10636, %r10641;
	xor.b32  	%r10643, %r10638, %r10642;
	shf.l.wrap.b32 	%r10644, %r10643, %r10643, 7;
	add.s32 	%r10645, %r10603, %r10644;
	xor.b32  	%r10646, %r10617, %r10645;
	shf.l.wrap.b32 	%r10647, %r10646, %r10646, 16;
	add.s32 	%r10648, %r10630, %r10647;
	xor.b32  	%r10649, %r10644, %r10648;
	shf.l.wrap.b32 	%r10650, %r10649, %r10649, 12;
	add.s32 	%r10651, %r10645, %r10650;
	xor.b32  	%r10652, %r10647, %r10651;
	shf.l.wrap.b32 	%r10653, %r10652, %r10652, 8;
	add.s32 	%r10654, %r10648, %r10653;
	xor.b32  	%r10655, %r10650, %r10654;
	shf.l.wrap.b32 	%r10656, %r10655, %r10655, 7;
	add.s32 	%r10657, %r10615, %r10608;
	xor.b32  	%r10658, %r10629, %r10657;
	shf.l.wrap.b32 	%r10659, %r10658, %r10658, 16;
	add.s32 	%r10660, %r10642, %r10659;
	xor.b32  	%r10661, %r10608, %r10660;
	shf.l.wrap.b32 	%r10662, %r10661, %r10661, 12;
	add.s32 	%r10663, %r10657, %r10662;
	xor.b32  	%r10664, %r10659, %r10663;
	shf.l.wrap.b32 	%r10665, %r10664, %r10664, 8;
	add.s32 	%r10666, %r10660, %r10665;
	xor.b32  	%r10667, %r10662, %r10666;
	shf.l.wrap.b32 	%r10668, %r10667, %r10667, 7;
	add.s32 	%r10669, %r10627, %r10620;
	xor.b32  	%r10670, %r10641, %r10669;
	shf.l.wrap.b32 	%r10671, %r10670, %r10670, 16;
	add.s32 	%r10672, %r10606, %r10671;
	xor.b32  	%r10673, %r10620, %r10672;
	shf.l.wrap.b32 	%r10674, %r10673, %r10673, 12;
	add.s32 	%r10675, %r10669, %r10674;
	xor.b32  	%r10676, %r10671, %r10675;
	shf.l.wrap.b32 	%r10677, %r10676, %r10676, 8;
	add.s32 	%r10678, %r10672, %r10677;
	xor.b32  	%r10679, %r10674, %r10678;
	shf.l.wrap.b32 	%r10680, %r10679, %r10679, 7;
	add.s32 	%r10681, %r10639, %r10632;
	xor.b32  	%r10682, %r10605, %r10681;
	shf.l.wrap.b32 	%r10683, %r10682, %r10682, 16;
	add.s32 	%r10684, %r10618, %r10683;
	xor.b32  	%r10685, %r10632, %r10684;
	shf.l.wrap.b32 	%r10686, %r10685, %r10685, 12;
	add.s32 	%r10687, %r10681, %r10686;
	xor.b32  	%r10688, %r10683, %r10687;
	shf.l.wrap.b32 	%r10689, %r10688, %r10688, 8;
	add.s32 	%r10690, %r10684, %r10689;
	xor.b32  	%r10691, %r10686, %r10690;
	shf.l.wrap.b32 	%r10692, %r10691, %r10691, 7;
	add.s32 	%r10693, %r10651, %r10668;
	xor.b32  	%r10694, %r10689, %r10693;
	shf.l.wrap.b32 	%r10695, %r10694, %r10694, 16;
	add.s32 	%r10696, %r10678, %r10695;
	xor.b32  	%r10697, %r10668, %r10696;
	shf.l.wrap.b32 	%r10698, %r10697, %r10697, 12;
	add.s32 	%r10699, %r10693, %r10698;
	xor.b32  	%r10700, %r10695, %r10699;
	shf.l.wrap.b32 	%r10701, %r10700, %r10700, 8;
	add.s32 	%r10702, %r10696, %r10701;
	xor.b32  	%r10703, %r10698, %r10702;
	shf.l.wrap.b32 	%r10704, %r10703, %r10703, 7;
	add.s32 	%r10705, %r10663, %r10680;
	xor.b32  	%r10706, %r10653, %r10705;
	shf.l.wrap.b32 	%r10707, %r10706, %r10706, 16;
	add.s32 	%r10708, %r10690, %r10707;
	xor.b32  	%r10709, %r10680, %r10708;
	shf.l.wrap.b32 	%r10710, %r10709, %r10709, 12;
	add.s32 	%r10711, %r10705, %r10710;
	xor.b32  	%r10712, %r10707, %r10711;
	shf.l.wrap.b32 	%r10713, %r10712, %r10712, 8;
	add.s32 	%r10714, %r10708, %r10713;
	xor.b32  	%r10715, %r10710, %r10714;
	shf.l.wrap.b32 	%r10716, %r10715, %r10715, 7;
	add.s32 	%r10717, %r10675, %r10692;
	xor.b32  	%r10718, %r10665, %r10717;
	shf.l.wrap.b32 	%r10719, %r10718, %r10718, 16;
	add.s32 	%r10720, %r10654, %r10719;
	xor.b32  	%r10721, %r10692, %r10720;
	shf.l.wrap.b32 	%r10722, %r10721, %r10721, 12;
	add.s32 	%r10723, %r10717, %r10722;
	xor.b32  	%r10724, %r10719, %r10723;
	shf.l.wrap.b32 	%r10725, %r10724, %r10724, 8;
	add.s32 	%r10726, %r10720, %r10725;
	xor.b32  	%r10727, %r10722, %r10726;
	shf.l.wrap.b32 	%r10728, %r10727, %r10727, 7;
	add.s32 	%r10729, %r10687, %r10656;
	xor.b32  	%r10730, %r10677, %r10729;
	shf.l.wrap.b32 	%r10731, %r10730, %r10730, 16;
	add.s32 	%r10732, %r10666, %r10731;
	xor.b32  	%r10733, %r10656, %r10732;
	shf.l.wrap.b32 	%r10734, %r10733, %r10733, 12;
	add.s32 	%r10735, %r10729, %r10734;
	xor.b32  	%r10736, %r10731, %r10735;
	shf.l.wrap.b32 	%r10737, %r10736, %r10736, 8;
	add.s32 	%r10738, %r10732, %r10737;
	xor.b32  	%r10739, %r10734, %r10738;
	shf.l.wrap.b32 	%r10740, %r10739, %r10739, 7;
	add.s32 	%r10741, %r10699, %r10740;
	xor.b32  	%r10742, %r10713, %r10741;
	shf.l.wrap.b32 	%r10743, %r10742, %r10742, 16;
	add.s32 	%r10744, %r10726, %r10743;
	xor.b32  	%r10745, %r10740, %r10744;
	shf.l.wrap.b32 	%r10746, %r10745, %r10745, 12;
	add.s32 	%r10747, %r10741, %r10746;
	xor.b32  	%r10748, %r10743, %r10747;
	shf.l.wrap.b32 	%r10749, %r10748, %r10748, 8;
	add.s32 	%r10750, %r10744, %r10749;
	xor.b32  	%r10751, %r10746, %r10750;
	shf.l.wrap.b32 	%r10752, %r10751, %r10751, 7;
	add.s32 	%r10753, %r10711, %r10704;
	xor.b32  	%r10754, %r10725, %r10753;
	shf.l.wrap.b32 	%r10755, %r10754, %r10754, 16;
	add.s32 	%r10756, %r10738, %r10755;
	xor.b32  	%r10757, %r10704, %r10756;
	shf.l.wrap.b32 	%r10758, %r10757, %r10757, 12;
	add.s32 	%r10759, %r10753, %r10758;
	xor.b32  	%r10760, %r10755, %r10759;
	shf.l.wrap.b32 	%r10761, %r10760, %r10760, 8;
	add.s32 	%r10762, %r10756, %r10761;
	xor.b32  	%r10763, %r10758, %r10762;
	shf.l.wrap.b32 	%r10764, %r10763, %r10763, 7;
	add.s32 	%r10765, %r10723, %r10716;
	xor.b32  	%r10766, %r10737, %r10765;
	shf.l.wrap.b32 	%r10767, %r10766, %r10766, 16;
	add.s32 	%r10768, %r10702, %r10767;
	xor.b32  	%r10769, %r10716, %r10768;
	shf.l.wrap.b32 	%r10770, %r10769, %r10769, 12;
	add.s32 	%r10771, %r10765, %r10770;
	xor.b32  	%r10772, %r10767, %r10771;
	shf.l.wrap.b32 	%r10773, %r10772, %r10772, 8;
	add.s32 	%r10774, %r10768, %r10773;
	xor.b32  	%r10775, %r10770, %r10774;
	shf.l.wrap.b32 	%r10776, %r10775, %r10775, 7;
	add.s32 	%r10777, %r10735, %r10728;
	xor.b32  	%r10778, %r10701, %r10777;
	shf.l.wrap.b32 	%r10779, %r10778, %r10778, 16;
	add.s32 	%r10780, %r10714, %r10779;
	xor.b32  	%r10781, %r10728, %r10780;
	shf.l.wrap.b32 	%r10782, %r10781, %r10781, 12;
	add.s32 	%r10783, %r10777, %r10782;
	xor.b32  	%r10784, %r10779, %r10783;
	shf.l.wrap.b32 	%r10785, %r10784, %r10784, 8;
	add.s32 	%r10786, %r10780, %r10785;
	xor.b32  	%r10787, %r10782, %r10786;
	shf.l.wrap.b32 	%r10788, %r10787, %r10787, 7;
	add.s32 	%r10789, %r10747, %r10764;
	xor.b32  	%r10790, %r10785, %r10789;
	shf.l.wrap.b32 	%r10791, %r10790, %r10790, 16;
	add.s32 	%r10792, %r10774, %r10791;
	xor.b32  	%r10793, %r10764, %r10792;
	shf.l.wrap.b32 	%r10794, %r10793, %r10793, 12;
	add.s32 	%r10795, %r10789, %r10794;
	xor.b32  	%r10796, %r10791, %r10795;
	shf.l.wrap.b32 	%r10797, %r10796, %r10796, 8;
	add.s32 	%r10798, %r10792, %r10797;
	xor.b32  	%r10799, %r10794, %r10798;
	shf.l.wrap.b32 	%r10800, %r10799, %r10799, 7;
	add.s32 	%r10801, %r10759, %r10776;
	xor.b32  	%r10802, %r10749, %r10801;
	shf.l.wrap.b32 	%r10803, %r10802, %r10802, 16;
	add.s32 	%r10804, %r10786, %r10803;
	xor.b32  	%r10805, %r10776, %r10804;
	shf.l.wrap.b32 	%r10806, %r10805, %r10805, 12;
	add.s32 	%r10807, %r10801, %r10806;
	xor.b32  	%r10808, %r10803, %r10807;
	shf.l.wrap.b32 	%r10809, %r10808, %r10808, 8;
	add.s32 	%r10810, %r10804, %r10809;
	xor.b32  	%r10811, %r10806, %r10810;
	shf.l.wrap.b32 	%r10812, %r10811, %r10811, 7;
	add.s32 	%r10813, %r10771, %r10788;
	xor.b32  	%r10814, %r10761, %r10813;
	shf.l.wrap.b32 	%r10815, %r10814, %r10814, 16;
	add.s32 	%r10816, %r10750, %r10815;
	xor.b32  	%r10817, %r10788, %r10816;
	shf.l.wrap.b32 	%r10818, %r10817, %r10817, 12;
	add.s32 	%r10819, %r10813, %r10818;
	xor.b32  	%r10820, %r10815, %r10819;
	shf.l.wrap.b32 	%r10821, %r10820, %r10820, 8;
	add.s32 	%r10822, %r10816, %r10821;
	xor.b32  	%r10823, %r10818, %r10822;
	shf.l.wrap.b32 	%r10824, %r10823, %r10823, 7;
	add.s32 	%r10825, %r10783, %r10752;
	xor.b32  	%r10826, %r10773, %r10825;
	shf.l.wrap.b32 	%r10827, %r10826, %r10826, 16;
	add.s32 	%r10828, %r10762, %r10827;
	xor.b32  	%r10829, %r10752, %r10828;
	shf.l.wrap.b32 	%r10830, %r10829, %r10829, 12;
	add.s32 	%r10831, %r10825, %r10830;
	xor.b32  	%r10832, %r10827, %r10831;
	shf.l.wrap.b32 	%r10833, %r10832, %r10832, 8;
	add.s32 	%r10834, %r10828, %r10833;
	xor.b32  	%r10835, %r10830, %r10834;
	shf.l.wrap.b32 	%r10836, %r10835, %r10835, 7;
	add.s32 	%r10837, %r10795, %r10836;
	xor.b32  	%r10838, %r10809, %r10837;
	shf.l.wrap.b32 	%r10839, %r10838, %r10838, 16;
	add.s32 	%r10840, %r10822, %r10839;
	xor.b32  	%r10841, %r10836, %r10840;
	shf.l.wrap.b32 	%r10842, %r10841, %r10841, 12;
	add.s32 	%r10843, %r10837, %r10842;
	xor.b32  	%r10844, %r10839, %r10843;
	shf.l.wrap.b32 	%r10845, %r10844, %r10844, 8;
	add.s32 	%r10846, %r10840, %r10845;
	xor.b32  	%r10847, %r10842, %r10846;
	shf.l.wrap.b32 	%r10848, %r10847, %r10847, 7;
	add.s32 	%r10849, %r10807, %r10800;
	xor.b32  	%r10850, %r10821, %r10849;
	shf.l.wrap.b32 	%r10851, %r10850, %r10850, 16;
	add.s32 	%r10852, %r10834, %r10851;
	xor.b32  	%r10853, %r10800, %r10852;
	shf.l.wrap.b32 	%r10854, %r10853, %r10853, 12;
	add.s32 	%r10855, %r10849, %r10854;
	xor.b32  	%r10856, %r10851, %r10855;
	shf.l.wrap.b32 	%r10857, %r10856, %r10856, 8;
	add.s32 	%r10858, %r10852, %r10857;
	xor.b32  	%r10859, %r10854, %r10858;
	shf.l.wrap.b32 	%r10860, %r10859, %r10859, 7;
	add.s32 	%r10861, %r10819, %r10812;
	xor.b32  	%r10862, %r10833, %r10861;
	shf.l.wrap.b32 	%r10863, %r10862, %r10862, 16;
	add.s32 	%r10864, %r10798, %r10863;
	xor.b32  	%r10865, %r10812, %r10864;
	shf.l.wrap.b32 	%r10866, %r10865, %r10865, 12;
	add.s32 	%r10867, %r10861, %r10866;
	xor.b32  	%r10868, %r10863, %r10867;
	shf.l.wrap.b32 	%r10869, %r10868, %r10868, 8;
	add.s32 	%r10870, %r10864, %r10869;
	xor.b32  	%r10871, %r10866, %r10870;
	shf.l.wrap.b32 	%r10872, %r10871, %r10871, 7;
	add.s32 	%r10873, %r10831, %r10824;
	xor.b32  	%r10874, %r10797, %r10873;
	shf.l.wrap.b32 	%r10875, %r10874, %r10874, 16;
	add.s32 	%r10876, %r10810, %r10875;
	xor.b32  	%r10877, %r10824, %r10876;
	shf.l.wrap.b32 	%r10878, %r10877, %r10877, 12;
	add.s32 	%r10879, %r10873, %r10878;
	xor.b32  	%r10880, %r10875, %r10879;
	shf.l.wrap.b32 	%r10881, %r10880, %r10880, 8;
	add.s32 	%r10882, %r10876, %r10881;
	xor.b32  	%r10883, %r10878, %r10882;
	shf.l.wrap.b32 	%r10884, %r10883, %r10883, 7;
	add.s32 	%r10885, %r10843, %r10860;
	xor.b32  	%r10886, %r10881, %r10885;
	shf.l.wrap.b32 	%r10887, %r10886, %r10886, 16;
	add.s32 	%r10888, %r10870, %r10887;
	xor.b32  	%r10889, %r10860, %r10888;
	shf.l.wrap.b32 	%r10890, %r10889, %r10889, 12;
	add.s32 	%r10891, %r10885, %r10890;
	xor.b32  	%r10892, %r10887, %r10891;
	shf.l.wrap.b32 	%r10893, %r10892, %r10892, 8;
	add.s32 	%r10894, %r10888, %r10893;
	xor.b32  	%r10895, %r10890, %r10894;
	shf.l.wrap.b32 	%r10896, %r10895, %r10895, 7;
	add.s32 	%r10897, %r10855, %r10872;
	xor.b32  	%r10898, %r10845, %r10897;
	shf.l.wrap.b32 	%r10899, %r10898, %r10898, 16;
	add.s32 	%r10900, %r10882, %r10899;
	xor.b32  	%r10901, %r10872, %r10900;
	shf.l.wrap.b32 	%r10902, %r10901, %r10901, 12;
	add.s32 	%r10903, %r10897, %r10902;
	xor.b32  	%r10904, %r10899, %r10903;
	shf.l.wrap.b32 	%r10905, %r10904, %r10904, 8;
	add.s32 	%r10906, %r10900, %r10905;
	xor.b32  	%r10907, %r10902, %r10906;
	shf.l.wrap.b32 	%r10908, %r10907, %r10907, 7;
	add.s32 	%r10909, %r10867, %r10884;
	xor.b32  	%r10910, %r10857, %r10909;
	shf.l.wrap.b32 	%r10911, %r10910, %r10910, 16;
	add.s32 	%r10912, %r10846, %r10911;
	xor.b32  	%r10913, %r10884, %r10912;
	shf.l.wrap.b32 	%r10914, %r10913, %r10913, 12;
	add.s32 	%r10915, %r10909, %r10914;
	xor.b32  	%r10916, %r10911, %r10915;
	shf.l.wrap.b32 	%r10917, %r10916, %r10916, 8;
	add.s32 	%r10918, %r10912, %r10917;
	xor.b32  	%r10919, %r10914, %r10918;
	shf.l.wrap.b32 	%r10920, %r10919, %r10919, 7;
	add.s32 	%r10921, %r10879, %r10848;
	xor.b32  	%r10922, %r10869, %r10921;
	shf.l.wrap.b32 	%r10923, %r10922, %r10922, 16;
	add.s32 	%r10924, %r10858, %r10923;
	xor.b32  	%r10925, %r10848, %r10924;
	shf.l.wrap.b32 	%r10926, %r10925, %r10925, 12;
	add.s32 	%r10927, %r10921, %r10926;
	xor.b32  	%r10928, %r10923, %r10927;
	shf.l.wrap.b32 	%r10929, %r10928, %r10928, 8;
	add.s32 	%r10930, %r10924, %r10929;
	xor.b32  	%r10931, %r10926, %r10930;
	shf.l.wrap.b32 	%r10932, %r10931, %r10931, 7;
	add.s32 	%r27395, %r10549, %r10891;
	add.s32 	%r27394, %r10561, %r10903;
	add.s32 	%r27393, %r10573, %r10915;
	add.s32 	%r27392, %r10585, %r10927;
	add.s32 	%r27396, %r27403, %r10932;
	add.s32 	%r27397, %r27402, %r10896;
	add.s32 	%r27398, %r27401, %r10908;
	add.s32 	%r27399, %r27400, %r10920;
	xor.b32  	%r10933, %r10550, 1;
	shf.l.wrap.b32 	%r10934, %r10550, %r10933, 16;
	add.s32 	%r10935, %r27403, %r10934;
	xor.b32  	%r10936, %r27403, %r10935;
	shf.l.wrap.b32 	%r10937, %r10936, %r10936, 12;
	add.s32 	%r10938, %r10550, %r10937;
	xor.b32  	%r10939, %r10934, %r10938;
	shf.l.wrap.b32 	%r10940, %r10939, %r10939, 8;
	add.s32 	%r10941, %r10935, %r10940;
	xor.b32  	%r10942, %r10937, %r10941;
	shf.l.wrap.b32 	%r10943, %r10942, %r10942, 7;
	add.s32 	%r10944, %r10938, %r10572;
	xor.b32  	%r10945, %r10593, %r10944;
	shf.l.wrap.b32 	%r10946, %r10945, %r10945, 16;
	add.s32 	%r10947, %r10582, %r10946;
	xor.b32  	%r10948, %r10572, %r10947;
	shf.l.wrap.b32 	%r10949, %r10948, %r10948, 12;
	add.s32 	%r10950, %r10944, %r10949;
	xor.b32  	%r10951, %r10946, %r10950;
	shf.l.wrap.b32 	%r10952, %r10951, %r10951, 8;
	add.s32 	%r10953, %r10947, %r10952;
	xor.b32  	%r10954, %r10949, %r10953;
	shf.l.wrap.b32 	%r10955, %r10954, %r10954, 7;
	xor.b32  	%r10956, %r10940, %r10609;
	shf.l.wrap.b32 	%r10957, %r10956, %r10956, 16;
	add.s32 	%r10958, %r10594, %r10957;
	xor.b32  	%r10959, %r10584, %r10958;
	shf.l.wrap.b32 	%r10960, %r10959, %r10959, 12;
	add.s32 	%r10961, %r10609, %r10960;
	xor.b32  	%r10962, %r10957, %r10961;
	shf.l.wrap.b32 	%r10963, %r10962, %r10962, 8;
	add.s32 	%r10964, %r10958, %r10963;
	xor.b32  	%r10965, %r10960, %r10964;
	shf.l.wrap.b32 	%r10966, %r10965, %r10965, 7;
	add.s32 	%r10967, %r10941, %r10623;
	xor.b32  	%r10968, %r10596, %r10967;
	shf.l.wrap.b32 	%r10969, %r10968, %r10968, 12;
	add.s32 	%r10970, %r10621, %r10969;
	xor.b32  	%r10971, %r10623, %r10970;
	shf.l.wrap.b32 	%r10972, %r10971, %r10971, 8;
	add.s32 	%r10973, %r10967, %r10972;
	xor.b32  	%r10974, %r10969, %r10973;
	shf.l.wrap.b32 	%r10975, %r10974, %r10974, 7;
	add.s32 	%r10976, %r10591, %r10943;
	xor.b32  	%r10977, %r10581, %r10976;
	shf.l.wrap.b32 	%r10978, %r10977, %r10977, 16;
	add.s32 	%r10979, %r10570, %r10978;
	xor.b32  	%r10980, %r10943, %r10979;
	shf.l.wrap.b32 	%r10981, %r10980, %r10980, 12;
	add.s32 	%r10982, %r10976, %r10981;
	xor.b32  	%r10983, %r10978, %r10982;
	shf.l.wrap.b32 	%r10984, %r10983, %r10983, 8;
	add.s32 	%r10985, %r10979, %r10984;
	xor.b32  	%r10986, %r10981, %r10985;
	shf.l.wrap.b32 	%r10987, %r10986, %r10986, 7;
	add.s32 	%r10988, %r10950, %r10987;
	xor.b32  	%r10989, %r10963, %r10988;
	shf.l.wrap.b32 	%r10990, %r10989, %r10989, 16;
	add.s32 	%r10991, %r10973, %r10990;
	xor.b32  	%r10992, %r10987, %r10991;
	shf.l.wrap.b32 	%r10993, %r10992, %r10992, 12;
	add.s32 	%r10994, %r10988, %r10993;
	xor.b32  	%r10995, %r10990, %r10994;
	shf.l.wrap.b32 	%r10996, %r10995, %r10995, 8;
	add.s32 	%r10997, %r10991, %r10996;
	xor.b32  	%r10998, %r10993, %r10997;
	shf.l.wrap.b32 	%r10999, %r10998, %r10998, 7;
	add.s32 	%r11000, %r10961, %r10955;
	xor.b32  	%r11001, %r10972, %r11000;
	shf.l.wrap.b32 	%r11002, %r11001, %r11001, 16;
	add.s32 	%r11003, %r10985, %r11002;
	xor.b32  	%r11004, %r10955, %r11003;
	shf.l.wrap.b32 	%r11005, %r11004, %r11004, 12;
	add.s32 	%r11006, %r11000, %r11005;
	xor.b32  	%r11007, %r11002, %r11006;
	shf.l.wrap.b32 	%r11008, %r11007, %r11007, 8;
	add.s32 	%r11009, %r11003, %r11008;
	xor.b32  	%r11010, %r11005, %r11009;
	shf.l.wrap.b32 	%r11011, %r11010, %r11010, 7;
	add.s32 	%r11012, %r10970, %r10966;
	xor.b32  	%r11013, %r10984, %r11012;
	shf.l.wrap.b32 	%r11014, %r11013, %r11013, 16;
	add.s32 	%r11015, %r10953, %r11014;
	xor.b32  	%r11016, %r10966, %r11015;
	shf.l.wrap.b32 	%r11017, %r11016, %r11016, 12;
	add.s32 	%r11018, %r11012, %r11017;
	xor.b32  	%r11019, %r11014, %r11018;
	shf.l.wrap.b32 	%r11020, %r11019, %r11019, 8;
	add.s32 	%r11021, %r11015, %r11020;
	xor.b32  	%r11022, %r11017, %r11021;
	shf.l.wrap.b32 	%r11023, %r11022, %r11022, 7;
	add.s32 	%r11024, %r10982, %r10975;
	xor.b32  	%r11025, %r10952, %r11024;
	shf.l.wrap.b32 	%r11026, %r11025, %r11025, 16;
	add.s32 	%r11027, %r10964, %r11026;
	xor.b32  	%r11028, %r10975, %r11027;
	shf.l.wrap.b32 	%r11029, %r11028, %r11028, 12;
	add.s32 	%r11030, %r11024, %r11029;
	xor.b32  	%r11031, %r11026, %r11030;
	shf.l.wrap.b32 	%r11032, %r11031, %r11031, 8;
	add.s32 	%r11033, %r11027, %r11032;
	xor.b32  	%r11034, %r11029, %r11033;
	shf.l.wrap.b32 	%r11035, %r11034, %r11034, 7;
	add.s32 	%r11036, %r10994, %r11011;
	xor.b32  	%r11037, %r11032, %r11036;
	shf.l.wrap.b32 	%r11038, %r11037, %r11037, 16;
	add.s32 	%r11039, %r11021, %r11038;
	xor.b32  	%r11040, %r11011, %r11039;
	shf.l.wrap.b32 	%r11041, %r11040, %r11040, 12;
	add.s32 	%r11042, %r11036, %r11041;
	xor.b32  	%r11043, %r11038, %r11042;
	shf.l.wrap.b32 	%r11044, %r11043, %r11043, 8;
	add.s32 	%r11045, %r11039, %r11044;
	xor.b32  	%r11046, %r11041, %r11045;
	shf.l.wrap.b32 	%r11047, %r11046, %r11046, 7;
	add.s32 	%r11048, %r11006, %r11023;
	xor.b32  	%r11049, %r10996, %r11048;
	shf.l.wrap.b32 	%r11050, %r11049, %r11049, 16;
	add.s32 	%r11051, %r11033, %r11050;
	xor.b32  	%r11052, %r11023, %r11051;
	shf.l.wrap.b32 	%r11053, %r11052, %r11052, 12;
	add.s32 	%r11054, %r11048, %r11053;
	xor.b32  	%r11055, %r11050, %r11054;
	shf.l.wrap.b32 	%r11056, %r11055, %r11055, 8;
	add.s32 	%r11057, %r11051, %r11056;
	xor.b32  	%r11058, %r11053, %r11057;
	shf.l.wrap.b32 	%r11059, %r11058, %r11058, 7;
	add.s32 	%r11060, %r11018, %r11035;
	xor.b32  	%r11061, %r11008, %r11060;
	shf.l.wrap.b32 	%r11062, %r11061, %r11061, 16;
	add.s32 	%r11063, %r10997, %r11062;
	xor.b32  	%r11064, %r11035, %r11063;
	shf.l.wrap.b32 	%r11065, %r11064, %r11064, 12;
	add.s32 	%r11066, %r11060, %r11065;
	xor.b32  	%r11067, %r11062, %r11066;
	shf.l.wrap.b32 	%r11068, %r11067, %r11067, 8;
	add.s32 	%r11069, %r11063, %r11068;
	xor.b32  	%r11070, %r11065, %r11069;
	shf.l.wrap.b32 	%r11071, %r11070, %r11070, 7;
	add.s32 	%r11072, %r11030, %r10999;
	xor.b32  	%r11073, %r11020, %r11072;
	shf.l.wrap.b32 	%r11074, %r11073, %r11073, 16;
	add.s32 	%r11075, %r11009, %r11074;
	xor.b32  	%r11076, %r10999, %r11075;
	shf.l.wrap.b32 	%r11077, %r11076, %r11076, 12;
	add.s32 	%r11078, %r11072, %r11077;
	xor.b32  	%r11079, %r11074, %r11078;
	shf.l.wrap.b32 	%r11080, %r11079, %r11079, 8;
	add.s32 	%r11081, %r11075, %r11080;
	xor.b32  	%r11082, %r11077, %r11081;
	shf.l.wrap.b32 	%r11083, %r11082, %r11082, 7;
	add.s32 	%r11084, %r11042, %r11083;
	xor.b32  	%r11085, %r11056, %r11084;
	shf.l.wrap.b32 	%r11086, %r11085, %r11085, 16;
	add.s32 	%r11087, %r11069, %r11086;
	xor.b32  	%r11088, %r11083, %r11087;
	shf.l.wrap.b32 	%r11089, %r11088, %r11088, 12;
	add.s32 	%r11090, %r11084, %r11089;
	xor.b32  	%r11091, %r11086, %r11090;
	shf.l.wrap.b32 	%r11092, %r11091, %r11091, 8;
	add.s32 	%r11093, %r11087, %r11092;
	xor.b32  	%r11094, %r11089, %r11093;
	shf.l.wrap.b32 	%r11095, %r11094, %r11094, 7;
	add.s32 	%r11096, %r11054, %r11047;
	xor.b32  	%r11097, %r11068, %r11096;
	shf.l.wrap.b32 	%r11098, %r11097, %r11097, 16;
	add.s32 	%r11099, %r11081, %r11098;
	xor.b32  	%r11100, %r11047, %r11099;
	shf.l.wrap.b32 	%r11101, %r11100, %r11100, 12;
	add.s32 	%r11102, %r11096, %r11101;
	xor.b32  	%r11103, %r11098, %r11102;
	shf.l.wrap.b32 	%r11104, %r11103, %r11103, 8;
	add.s32 	%r11105, %r11099, %r11104;
	xor.b32  	%r11106, %r11101, %r11105;
	shf.l.wrap.b32 	%r11107, %r11106, %r11106, 7;
	add.s32 	%r11108, %r11066, %r11059;
	xor.b32  	%r11109, %r11080, %r11108;
	shf.l.wrap.b32 	%r11110, %r11109, %r11109, 16;
	add.s32 	%r11111, %r11045, %r11110;
	xor.b32  	%r11112, %r11059, %r11111;
	shf.l.wrap.b32 	%r11113, %r11112, %r11112, 12;
	add.s32 	%r11114, %r11108, %r11113;
	xor.b32  	%r11115, %r11110, %r11114;
	shf.l.wrap.b32 	%r11116, %r11115, %r11115, 8;
	add.s32 	%r11117, %r11111, %r11116;
	xor.b32  	%r11118, %r11113, %r11117;
	shf.l.wrap.b32 	%r11119, %r11118, %r11118, 7;
	add.s32 	%r11120, %r11078, %r11071;
	xor.b32  	%r11121, %r11044, %r11120;
	shf.l.wrap.b32 	%r11122, %r11121, %r11121, 16;
	add.s32 	%r11123, %r11057, %r11122;
	xor.b32  	%r11124, %r11071, %r11123;
	shf.l.wrap.b32 	%r11125, %r11124, %r11124, 12;
	add.s32 	%r11126, %r11120, %r11125;
	xor.b32  	%r11127, %r11122, %r11126;
	shf.l.wrap.b32 	%r11128, %r11127, %r11127, 8;
	add.s32 	%r11129, %r11123, %r11128;
	xor.b32  	%r11130, %r11125, %r11129;
	shf.l.wrap.b32 	%r11131, %r11130, %r11130, 7;
	add.s32 	%r11132, %r11090, %r11107;
	xor.b32  	%r11133, %r11128, %r11132;
	shf.l.wrap.b32 	%r11134, %r11133, %r11133, 16;
	add.s32 	%r11135, %r11117, %r11134;
	xor.b32  	%r11136, %r11107, %r11135;
	shf.l.wrap.b32 	%r11137, %r11136, %r11136, 12;
	add.s32 	%r11138, %r11132, %r11137;
	xor.b32  	%r11139, %r11134, %r11138;
	shf.l.wrap.b32 	%r11140, %r11139, %r11139, 8;
	add.s32 	%r11141, %r11135, %r11140;
	xor.b32  	%r11142, %r11137, %r11141;
	shf.l.wrap.b32 	%r11143, %r11142, %r11142, 7;
	add.s32 	%r11144, %r11102, %r11119;
	xor.b32  	%r11145, %r11092, %r11144;
	shf.l.wrap.b32 	%r11146, %r11145, %r11145, 16;
	add.s32 	%r11147, %r11129, %r11146;
	xor.b32  	%r11148, %r11119, %r11147;
	shf.l.wrap.b32 	%r11149, %r11148, %r11148, 12;
	add.s32 	%r11150, %r11144, %r11149;
	xor.b32  	%r11151, %r11146, %r11150;
	shf.l.wrap.b32 	%r11152, %r11151, %r11151, 8;
	add.s32 	%r11153, %r11147, %r11152;
	xor.b32  	%r11154, %r11149, %r11153;
	shf.l.wrap.b32 	%r11155, %r11154, %r11154, 7;
	add.s32 	%r11156, %r11114, %r11131;
	xor.b32  	%r11157, %r11104, %r11156;
	shf.l.wrap.b32 	%r11158, %r11157, %r11157, 16;
	add.s32 	%r11159, %r11093, %r11158;
	xor.b32  	%r11160, %r11131, %r11159;
	shf.l.wrap.b32 	%r11161, %r11160, %r11160, 12;
	add.s32 	%r11162, %r11156, %r11161;
	xor.b32  	%r11163, %r11158, %r11162;
	shf.l.wrap.b32 	%r11164, %r11163, %r11163, 8;
	add.s32 	%r11165, %r11159, %r11164;
	xor.b32  	%r11166, %r11161, %r11165;
	shf.l.wrap.b32 	%r11167, %r11166, %r11166, 7;
	add.s32 	%r11168, %r11126, %r11095;
	xor.b32  	%r11169, %r11116, %r11168;
	shf.l.wrap.b32 	%r11170, %r11169, %r11169, 16;
	add.s32 	%r11171, %r11105, %r11170;
	xor.b32  	%r11172, %r11095, %r11171;
	shf.l.wrap.b32 	%r11173, %r11172, %r11172, 12;
	add.s32 	%r11174, %r11168, %r11173;
	xor.b32  	%r11175, %r11170, %r11174;
	shf.l.wrap.b32 	%r11176, %r11175, %r11175, 8;
	add.s32 	%r11177, %r11171, %r11176;
	xor.b32  	%r11178, %r11173, %r11177;
	shf.l.wrap.b32 	%r11179, %r11178, %r11178, 7;
	add.s32 	%r11180, %r11138, %r11179;
	xor.b32  	%r11181, %r11152, %r11180;
	shf.l.wrap.b32 	%r11182, %r11181, %r11181, 16;
	add.s32 	%r11183, %r11165, %r11182;
	xor.b32  	%r11184, %r11179, %r11183;
	shf.l.wrap.b32 	%r11185, %r11184, %r11184, 12;
	add.s32 	%r11186, %r11180, %r11185;
	xor.b32  	%r11187, %r11182, %r11186;
	shf.l.wrap.b32 	%r11188, %r11187, %r11187, 8;
	add.s32 	%r11189, %r11150, %r11143;
	xor.b32  	%r11190, %r11164, %r11189;
	shf.l.wrap.b32 	%r11191, %r11190, %r11190, 16;
	add.s32 	%r11192, %r11177, %r11191;
	xor.b32  	%r11193, %r11143, %r11192;
	shf.l.wrap.b32 	%r11194, %r11193, %r11193, 12;
	add.s32 	%r11195, %r11189, %r11194;
	xor.b32  	%r11196, %r11191, %r11195;
	shf.l.wrap.b32 	%r11197, %r11196, %r11196, 8;
	add.s32 	%r11198, %r11192, %r11197;
	xor.b32  	%r11199, %r11194, %r11198;
	shf.l.wrap.b32 	%r11200, %r11199, %r11199, 7;
	add.s32 	%r11201, %r11162, %r11155;
	xor.b32  	%r11202, %r11176, %r11201;
	shf.l.wrap.b32 	%r11203, %r11202, %r11202, 16;
	add.s32 	%r11204, %r11141, %r11203;
	xor.b32  	%r11205, %r11155, %r11204;
	shf.l.wrap.b32 	%r11206, %r11205, %r11205, 12;
	add.s32 	%r11207, %r11201, %r11206;
	xor.b32  	%r11208, %r11203, %r11207;
	shf.l.wrap.b32 	%r11209, %r11208, %r11208, 8;
	add.s32 	%r11210, %r11204, %r11209;
	xor.b32  	%r11211, %r11206, %r11210;
	shf.l.wrap.b32 	%r11212, %r11211, %r11211, 7;
	add.s32 	%r11213, %r11174, %r11167;
	xor.b32  	%r11214, %r11140, %r11213;
	shf.l.wrap.b32 	%r11215, %r11214, %r11214, 16;
	add.s32 	%r11216, %r11153, %r11215;
	xor.b32  	%r11217, %r11167, %r11216;
	shf.l.wrap.b32 	%r11218, %r11217, %r11217, 12;
	add.s32 	%r11219, %r11213, %r11218;
	xor.b32  	%r11220, %r11215, %r11219;
	shf.l.wrap.b32 	%r11221, %r11220, %r11220, 8;
	add.s32 	%r11222, %r11216, %r11221;
	add.s32 	%r11223, %r11186, %r11200;
	xor.b32  	%r11224, %r11221, %r11223;
	shf.l.wrap.b32 	%r11225, %r11224, %r11224, 16;
	add.s32 	%r11226, %r11210, %r11225;
	xor.b32  	%r11227, %r11200, %r11226;
	shr.u32 	%r11228, %r11227, 20;
	add.s32 	%r11229, %r11223, %r11228;
	add.s32 	%r11230, %r11195, %r11212;
	xor.b32  	%r11231, %r11188, %r11230;
	shf.l.wrap.b32 	%r11232, %r11231, %r11231, 16;
	add.s32 	%r11233, %r11222, %r11232;
	xor.b32  	%r11234, %r11212, %r11233;
	shr.u32 	%r11235, %r11234, 20;
	add.s32 	%r11236, %r11230, %r11235;
	add.s32 	%r11237, %r10549, %r11229;
	add.s32 	%r11238, %r10561, %r11236;
	not.b32 	%r11239, %r27391;
	add.s32 	%r11240, %r1225, %r11239;
	mov.u32 	%r11241, %ctaid.x;
	shl.b32 	%r11242, %r11241, 11;
	mov.u32 	%r11243, %tid.x;
	and.b32  	%r11244, %r11243, 31;
	or.b32  	%r11245, %r11242, %r11244;
	shl.b32 	%r11246, %r11243, 3;
	and.b32  	%r11247, %r11246, 7936;
	add.s32 	%r11248, %r27217, %r11247;
	add.s32 	%r11249, %r11245, %r11248;
	shr.u32 	%r11250, %r11249, %r11240;
	and.b32  	%r11251, %r11250, 1;
	setp.eq.b32 	%p91, %r11251, 1;
	selp.b32 	%r11252, %r11238, %r11237, %p91;
	cvt.u16.u32 	%rs225, %r11252;
	and.b16  	%rs402, %rs225, 1;
	and.b16  	%rs226, %rs400, 255;
	setp.ne.s16 	%p92, %rs226, 1;
	@%p92 bra 	$L__BB3_117;
	ld.param.u64 	%rd377, [fused_batch_pir_kernel_8_param_1];
	not.b32 	%r11253, %r27391;
	add.s32 	%r11254, %r1225, %r11253;
	mov.u32 	%r11255, %ctaid.x;
	shl.b32 	%r11256, %r11255, 11;
	mov.u32 	%r11257, %tid.x;
	and.b32  	%r11258, %r11257, 31;
	or.b32  	%r11259, %r11256, %r11258;
	shl.b32 	%r11260, %r11257, 3;
	and.b32  	%r11261, %r11260, 7936;
	add.s32 	%r11262, %r27217, %r11261;
	add.s32 	%r11263, %r11259, %r11262;
	shr.u32 	%r11264, %r11263, %r11254;
	and.b32  	%r11265, %r11264, 1;
	setp.eq.b32 	%p93, %r11265, 1;
	cvt.s64.s32 	%rd106, %r27391;
	cvta.to.global.u64 	%rd107, %rd377;
	mul.wide.s32 	%rd108, %r27391, 16;
	add.s64 	%rd109, %rd107, %rd108;
	ld.global.u32 	%r11266, [%rd109+3436];
	selp.b32 	%r11267, %r27396, %r27395, %p93;
	xor.b32  	%r11268, %r11267, %r11266;
	selp.b32 	%r11269, %r27397, %r27394, %p93;
	selp.b32 	%r27395, %r27395, %r11268, %p93;
	selp.b32 	%r27396, %r11268, %r27396, %p93;
	ld.global.u32 	%r11270, [%rd109+3440];
	xor.b32  	%r11271, %r11269, %r11270;
	selp.b32 	%r11272, %r27398, %r27393, %p93;
	selp.b32 	%r27394, %r27394, %r11271, %p93;
	selp.b32 	%r27397, %r11271, %r27397, %p93;
	ld.global.u32 	%r11273, [%rd109+3444];
	xor.b32  	%r11274, %r11272, %r11273;
	selp.b32 	%r11275, %r27399, %r27392, %p93;
	selp.b32 	%r27393, %r27393, %r11274, %p93;
	selp.b32 	%r27398, %r11274, %r27398, %p93;
	ld.global.u32 	%r11276, [%rd109+3448];
	xor.b32  	%r11277, %r11275, %r11276;
	selp.b64 	%rd110, 445, 420, %p93;
	selp.b32 	%r27392, %r27392, %r11277, %p93;
	selp.b32 	%r27399, %r11277, %r27399, %p93;
	add.s64 	%rd111, %rd110, %rd106;
	add.s64 	%rd112, %rd107, %rd111;
	ld.global.u8 	%rs227, [%rd112+3416];
	xor.b16  	%rs402, %rs227, %rs402;
$L__BB3_117:
	not.b32 	%r11278, %r27391;
	add.s32 	%r11279, %r1225, %r11278;
	mov.u32 	%r11280, %ctaid.x;
	shl.b32 	%r11281, %r11280, 11;
	mov.u32 	%r11282, %tid.x;
	and.b32  	%r11283, %r11282, 31;
	or.b32  	%r11284, %r11281, %r11283;
	shl.b32 	%r11285, %r11282, 3;
	and.b32  	%r11286, %r11285, 7936;
	add.s32 	%r11287, %r27217, %r11286;
	add.s32 	%r11288, %r11284, %r11287;
	shr.u32 	%r11289, %r11288, %r11279;
	and.b32  	%r11290, %r11289, 1;
	setp.eq.b32 	%p94, %r11290, 1;
	selp.b32 	%r27403, %r27396, %r27395, %p94;
	selp.b32 	%r27402, %r27397, %r27394, %p94;
	selp.b32 	%r27401, %r27398, %r27393, %p94;
	selp.b32 	%r27400, %r27399, %r27392, %p94;
	add.s32 	%r27391, %r27391, 1;
	setp.lt.u32 	%p95, %r27391, %r1225;
	mov.u16 	%rs400, %rs402;
	@%p95 bra 	$L__BB3_115;
$L__BB3_118:
	and.b16  	%rs228, %rs402, 255;
	setp.ne.s16 	%p96, %rs228, 1;
	@%p96 bra 	$L__BB3_120;
	ld.param.u64 	%rd378, [fused_batch_pir_kernel_8_param_1];
	cvta.to.global.u64 	%rd113, %rd378;
	ld.global.u32 	%r11291, [%rd113+3888];
	xor.b32  	%r27403, %r27403, %r11291;
$L__BB3_120:
	@%p96 bra 	$L__BB3_122;
	ld.param.u64 	%rd379, [fused_batch_pir_kernel_8_param_1];
	cvta.to.global.u64 	%rd114, %rd379;
	ld.global.u32 	%r11292, [%rd114+3892];
	xor.b32  	%r27402, %r27402, %r11292;
$L__BB3_122:
	@%p96 bra 	$L__BB3_124;
	ld.param.u64 	%rd380, [fused_batch_pir_kernel_8_param_1];
	cvta.to.global.u64 	%rd115, %rd380;
	ld.global.u32 	%r11293, [%rd115+3896];
	xor.b32  	%r27401, %r27401, %r11293;
$L__BB3_124:
	@%p96 bra 	$L__BB3_126;
	ld.param.u64 	%rd381, [fused_batch_pir_kernel_8_param_1];
	cvta.to.global.u64 	%rd116, %rd381;
	ld.global.u32 	%r11294, [%rd116+3900];
	xor.b32  	%r27400, %r27400, %r11294;
$L__BB3_126:
	ld.param.u32 	%r26410, [fused_batch_pir_kernel_8_param_4];
	mov.u32 	%r11296, %ctaid.x;
	shl.b32 	%r11297, %r11296, 11;
	mov.u32 	%r11298, %tid.x;
	and.b32  	%r11299, %r11298, 31;
	or.b32  	%r11300, %r11297, %r11299;
	shl.b32 	%r11301, %r11298, 3;
	and.b32  	%r11302, %r11301, 7936;
	add.s32 	%r11303, %r27217, %r11302;
	add.s32 	%r11304, %r11300, %r11303;
	setp.ge.s32 	%p100, %r11304, %r26410;
	mov.b32 	%r27424, 0;
	mov.u32 	%r27425, %r27424;
	mov.u32 	%r27426, %r27424;
	mov.u32 	%r27427, %r27424;
	@%p100 bra 	$L__BB3_140;
	ld.param.u64 	%rd382, [fused_batch_pir_kernel_8_param_1];
	cvta.to.global.u64 	%rd117, %rd382;
	ld.global.u8 	%rs232, [%rd117+3921];
	max.u16 	%rs233, %rs232, 11;
	cvt.u32.u16 	%r11305, %rs233;
	add.s32 	%r27415, %r11305, -11;
	ld.shared.v4.u32 	{%r27427, %r27426, %r27425, %r27424}, [s_mem+98848];
	ld.shared.u8 	%rs405, [s_mem+98864];
	cvt.u32.u16 	%r1280, %rs232;
	setp.ge.u32 	%p101, %r27415, %r1280;
	@%p101 bra 	$L__BB3_132;
	mov.u16 	%rs403, %rs405;
$L__BB3_129:
	ld.const.u32 	%r11306, [CHACHA_CONSTANTS];
	add.s32 	%r11307, %r11306, %r27427;
	shf.l.wrap.b32 	%r11308, %r11307, %r11307, 16;
	add.s32 	%r11309, %r27427, %r11308;
	xor.b32  	%r11310, %r27427, %r11309;
	shf.l.wrap.b32 	%r11311, %r11310, %r11310, 12;
	add.s32 	%r11312, %r11307, %r11311;
	xor.b32  	%r11313, %r11308, %r11312;
	shf.l.wrap.b32 	%r11314, %r11313, %r11313, 8;
	add.s32 	%r11315, %r11309, %r11314;
	xor.b32  	%r11316, %r11311, %r11315;
	shf.l.wrap.b32 	%r11317, %r11316, %r11316, 7;
	ld.const.u32 	%r11318, [CHACHA_CONSTANTS+4];
	add.s32 	%r11319, %r11318, %r27426;
	shf.l.wrap.b32 	%r11320, %r11319, %r11319, 16;
	add.s32 	%r11321, %r27426, %r11320;
	xor.b32  	%r11322, %r27426, %r11321;
	shf.l.wrap.b32 	%r11323, %r11322, %r11322, 12;
	add.s32 	%r11324, %r11319, %r11323;
	xor.b32  	%r11325, %r11320, %r11324;
	shf.l.wrap.b32 	%r11326, %r11325, %r11325, 8;
	add.s32 	%r11327, %r11321, %r11326;
	xor.b32  	%r11328, %r11323, %r11327;
	shf.l.wrap.b32 	%r11329, %r11328, %r11328, 7;
	ld.const.u32 	%r11330, [CHACHA_CONSTANTS+8];
	add.s32 	%r11331, %r11330, %r27425;
	shf.l.wrap.b32 	%r11332, %r11331, %r11331, 16;
	add.s32 	%r11333, %r27425, %r11332;
	xor.b32  	%r11334, %r27425, %r11333;
	shf.l.wrap.b32 	%r11335, %r11334, %r11334, 12;
	add.s32 	%r11336, %r11331, %r11335;
	xor.b32  	%r11337, %r11332, %r11336;
	shf.l.wrap.b32 	%r11338, %r11337, %r11337, 8;
	add.s32 	%r11339, %r11333, %r11338;
	xor.b32  	%r11340, %r11335, %r11339;
	shf.l.wrap.b32 	%r11341, %r11340, %r11340, 7;
	ld.const.u32 	%r11342, [CHACHA_CONSTANTS+12];
	add.s32 	%r11343, %r11342, %r27424;
	shf.l.wrap.b32 	%r11344, %r11343, %r11343, 16;
	add.s32 	%r11345, %r27424, %r11344;
	xor.b32  	%r11346, %r27424, %r11345;
	shf.l.wrap.b32 	%r11347, %r11346, %r11346, 12;
	add.s32 	%r11348, %r11343, %r11347;
	xor.b32  	%r11349, %r11344, %r11348;
	shf.l.wrap.b32 	%r11350, %r11349, %r11349, 8;
	add.s32 	%r11351, %r11345, %r11350;
	xor.b32  	%r11352, %r11347, %r11351;
	shf.l.wrap.b32 	%r11353, %r11352, %r11352, 7;
	add.s32 	%r11354, %r11312, %r11329;
	xor.b32  	%r11355, %r11350, %r11354;
	shf.l.wrap.b32 	%r11356, %r11355, %r11355, 16;
	add.s32 	%r11357, %r11339, %r11356;
	xor.b32  	%r11358, %r11329, %r11357;
	shf.l.wrap.b32 	%r11359, %r11358, %r11358, 12;
	add.s32 	%r11360, %r11354, %r11359;
	xor.b32  	%r11361, %r11356, %r11360;
	shf.l.wrap.b32 	%r11362, %r11361, %r11361, 8;
	add.s32 	%r11363, %r11357, %r11362;
	xor.b32  	%r11364, %r11359, %r11363;
	shf.l.wrap.b32 	%r11365, %r11364, %r11364, 7;
	add.s32 	%r11366, %r11324, %r11341;
	xor.b32  	%r11367, %r11314, %r11366;
	shf.l.wrap.b32 	%r11368, %r11367, %r11367, 16;
	add.s32 	%r11369, %r11351, %r11368;
	xor.b32  	%r11370, %r11341, %r11369;
	shf.l.wrap.b32 	%r11371, %r11370, %r11370, 12;
	add.s32 	%r11372, %r11366, %r11371;
	xor.b32  	%r11373, %r11368, %r11372;
	shf.l.wrap.b32 	%r11374, %r11373, %r11373, 8;
	add.s32 	%r11375, %r11369, %r11374;
	xor.b32  	%r11376, %r11371, %r11375;
	shf.l.wrap.b32 	%r11377, %r11376, %r11376, 7;
	add.s32 	%r11378, %r11336, %r11353;
	xor.b32  	%r11379, %r11326, %r11378;
	shf.l.wrap.b32 	%r11380, %r11379, %r11379, 16;
	add.s32 	%r11381, %r11315, %r11380;
	xor.b32  	%r11382, %r11353, %r11381;
	shf.l.wrap.b32 	%r11383, %r11382, %r11382, 12;
	add.s32 	%r11384, %r11378, %r11383;
	xor.b32  	%r11385, %r11380, %r11384;
	shf.l.wrap.b32 	%r11386, %r11385, %r11385, 8;
	add.s32 	%r11387, %r11381, %r11386;
	xor.b32  	%r11388, %r11383, %r11387;
	shf.l.wrap.b32 	%r11389, %r11388, %r11388, 7;
	add.s32 	%r11390, %r11348, %r11317;
	xor.b32  	%r11391, %r11338, %r11390;
	shf.l.wrap.b32 	%r11392, %r11391, %r11391, 16;
	add.s32 	%r11393, %r11327, %r11392;
	xor.b32  	%r11394, %r11317, %r11393;
	shf.l.wrap.b32 	%r11395, %r11394, %r11394, 12;
	add.s32 	%r11396, %r11390, %r11395;
	xor.b32  	%r11397, %r11392, %r11396;
	shf.l.wrap.b32 	%r11398, %r11397, %r11397, 8;
	add.s32 	%r11399, %r11393, %r11398;
	xor.b32  	%r11400, %r11395, %r11399;
	shf.l.wrap.b32 	%r11401, %r11400, %r11400, 7;
	add.s32 	%r11402, %r11360, %r11401;
	xor.b32  	%r11403, %r11374, %r11402;
	shf.l.wrap.b32 	%r11404, %r11403, %r11403, 16;
	add.s32 	%r11405, %r11387, %r11404;
	xor.b32  	%r11406, %r11401, %r11405;
	shf.l.wrap.b32 	%r11407, %r11406, %r11406, 12;
	add.s32 	%r11408, %r11402, %r11407;
	xor.b32  	%r11409, %r11404, %r11408;
	shf.l.wrap.b32 	%r11410, %r11409, %r11409, 8;
	add.s32 	%r11411, %r11405, %r11410;
	xor.b32  	%r11412, %r11407, %r11411;
	shf.l.wrap.b32 	%r11413, %r11412, %r11412, 7;
	add.s32 	%r11414, %r11372, %r11365;
	xor.b32  	%r11415, %r11386, %r11414;
	shf.l.wrap.b32 	%r11416, %r11415, %r11415, 16;
	add.s32 	%r11417, %r11399, %r11416;
	xor.b32  	%r11418, %r11365, %r11417;
	shf.l.wrap.b32 	%r11419, %r11418, %r11418, 12;
	add.s32 	%r11420, %r11414, %r11419;
	xor.b32  	%r11421, %r11416, %r11420;
	shf.l.wrap.b32 	%r11422, %r11421, %r11421, 8;
	add.s32 	%r11423, %r11417, %r11422;
	xor.b32  	%r11424, %r11419, %r11423;
	shf.l.wrap.b32 	%r11425, %r11424, %r11424, 7;
	add.s32 	%r11426, %r11384, %r11377;
	xor.b32  	%r11427, %r11398, %r11426;
	shf.l.wrap.b32 	%r11428, %r11427, %r11427, 16;
	add.s32 	%r11429, %r11363, %r11428;
	xor.b32  	%r11430, %r11377, %r11429;
	shf.l.wrap.b32 	%r11431, %r11430, %r11430, 12;
	add.s32 	%r11432, %r11426, %r11431;
	xor.b32  	%r11433, %r11428, %r11432;
	shf.l.wrap.b32 	%r11434, %r11433, %r11433, 8;
	add.s32 	%r11435, %r11429, %r11434;
	xor.b32  	%r11436, %r11431, %r11435;
	shf.l.wrap.b32 	%r11437, %r11436, %r11436, 7;
	add.s32 	%r11438, %r11396, %r11389;
	xor.b32  	%r11439, %r11362, %r11438;
	shf.l.wrap.b32 	%r11440, %r11439, %r11439, 16;
	add.s32 	%r11441, %r11375, %r11440;
	xor.b32  	%r11442, %r11389, %r11441;
	shf.l.wrap.b32 	%r11443, %r11442, %r11442, 12;
	add.s32 	%r11444, %r11438, %r11443;
	xor.b32  	%r11445, %r11440, %r11444;
	shf.l.wrap.b32 	%r11446, %r11445, %r11445, 8;
	add.s32 	%r11447, %r11441, %r11446;
	xor.b32  	%r11448, %r11443, %r11447;
	shf.l.wrap.b32 	%r11449, %r11448, %r11448, 7;
	add.s32 	%r11450, %r11408, %r11425;
	xor.b32  	%r11451, %r11446, %r11450;
	shf.l.wrap.b32 	%r11452, %r11451, %r11451, 16;
	add.s32 	%r11453, %r11435, %r11452;
	xor.b32  	%r11454, %r11425, %r11453;
	shf.l.wrap.b32 	%r11455, %r11454, %r11454, 12;
	add.s32 	%r11456, %r11450, %r11455;
	xor.b32  	%r11457, %r11452, %r11456;
	shf.l.wrap.b32 	%r11458, %r11457, %r11457, 8;
	add.s32 	%r11459, %r11453, %r11458;
	xor.b32  	%r11460, %r11455, %r11459;
	shf.l.wrap.b32 	%r11461, %r11460, %r11460, 7;
	add.s32 	%r11462, %r11420, %r11437;
	xor.b32  	%r11463, %r11410, %r11462;
	shf.l.wrap.b32 	%r11464, %r11463, %r11463, 16;
	add.s32 	%r11465, %r11447, %r11464;
	xor.b32  	%r11466, %r11437, %r11465;
	shf.l.wrap.b32 	%r11467, %r11466, %r11466, 12;
	add.s32 	%r11468, %r11462, %r11467;
	xor.b32  	%r11469, %r11464, %r11468;
	shf.l.wrap.b32 	%r11470, %r11469, %r11469, 8;
	add.s32 	%r11471, %r11465, %r11470;
	xor.b32  	%r11472, %r11467, %r11471;
	shf.l.wrap.b32 	%r11473, %r11472, %r11472, 7;
	add.s32 	%r11474, %r11432, %r11449;
	xor.b32  	%r11475, %r11422, %r11474;
	shf.l.wrap.b32 	%r11476, %r11475, %r11475, 16;
	add.s32 	%r11477, %r11411, %r11476;
	xor.b32  	%r11478, %r11449, %r11477;
	shf.l.wrap.b32 	%r11479, %r11478, %r11478, 12;
	add.s32 	%r11480, %r11474, %r11479;
	xor.b32  	%r11481, %r11476, %r11480;
	shf.l.wrap.b32 	%r11482, %r11481, %r11481, 8;
	add.s32 	%r11483, %r11477, %r11482;
	xor.b32  	%r11484, %r11479, %r11483;
	shf.l.wrap.b32 	%r11485, %r11484, %r11484, 7;
	add.s32 	%r11486, %r11444, %r11413;
	xor.b32  	%r11487, %r11434, %r11486;
	shf.l.wrap.b32 	%r11488, %r11487, %r11487, 16;
	add.s32 	%r11489, %r11423, %r11488;
	xor.b32  	%r11490, %r11413, %r11489;
	shf.l.wrap.b32 	%r11491, %r11490, %r11490, 12;
	add.s32 	%r11492, %r11486, %r11491;
	xor.b32  	%r11493, %r11488, %r11492;
	shf.l.wrap.b32 	%r11494, %r11493, %r11493, 8;
	add.s32 	%r11495, %r11489, %r11494;
	xor.b32  	%r11496, %r11491, %r11495;
	shf.l.wrap.b32 	%r11497, %r11496, %r11496, 7;
	add.s32 	%r11498, %r11456, %r11497;
	xor.b32  	%r11499, %r11470, %r11498;
	shf.l.wrap.b32 	%r11500, %r11499, %r11499, 16;
	add.s32 	%r11501, %r11483, %r11500;
	xor.b32  	%r11502, %r11497, %r11501;
	shf.l.wrap.b32 	%r11503, %r11502, %r11502, 12;
	add.s32 	%r11504, %r11498, %r11503;
	xor.b32  	%r11505, %r11500, %r11504;
	shf.l.wrap.b32 	%r11506, %r11505, %r11505, 8;
	add.s32 	%r11507, %r11501, %r11506;
	xor.b32  	%r11508, %r11503, %r11507;
	shf.l.wrap.b32 	%r11509, %r11508, %r11508, 7;
	add.s32 	%r11510, %r11468, %r11461;
	xor.b32  	%r11511, %r11482, %r11510;
	shf.l.wrap.b32 	%r11512, %r11511, %r11511, 16;
	add.s32 	%r11513, %r11495, %r11512;
	xor.b32  	%r11514, %r11461, %r11513;
	shf.l.wrap.b32 	%r11515, %r11514, %r11514, 12;
	add.s32 	%r11516, %r11510, %r11515;
	xor.b32  	%r11517, %r11512, %r11516;
	shf.l.wrap.b32 	%r11518, %r11517, %r11517, 8;
	add.s32 	%r11519, %r11513, %r11518;
	xor.b32  	%r11520, %r11515, %r11519;
	shf.l.wrap.b32 	%r11521, %r11520, %r11520, 7;
	add.s32 	%r11522, %r11480, %r11473;
	xor.b32  	%r11523, %r11494, %r11522;
	shf.l.wrap.b32 	%r11524, %r11523, %r11523, 16;
	add.s32 	%r11525, %r11459, %r11524;
	xor.b32  	%r11526, %r11473, %r11525;
	shf.l.wrap.b32 	%r11527, %r11526, %r11526, 12;
	add.s32 	%r11528, %r11522, %r11527;
	xor.b32  	%r11529, %r11524, %r11528;
	shf.l.wrap.b32 	%r11530, %r11529, %r11529, 8;
	add.s32 	%r11531, %r11525, %r11530;
	xor.b32  	%r11532, %r11527, %r11531;
	shf.l.wrap.b32 	%r11533, %r11532, %r11532, 7;
	add.s32 	%r11534, %r11492, %r11485;
	xor.b32  	%r11535, %r11458, %r11534;
	shf.l.wrap.b32 	%r11536, %r11535, %r11535, 16;
	add.s32 	%r11537, %r11471, %r11536;
	xor.b32  	%r11538, %r11485, %r11537;
	shf.l.wrap.b32 	%r11539, %r11538, %r11538, 12;
	add.s32 	%r11540, %r11534, %r11539;
	xor.b32  	%r11541, %r11536, %r11540;
	shf.l.wrap.b32 	%r11542, %r11541, %r11541, 8;
	add.s32 	%r11543, %r11537, %r11542;
	xor.b32  	%r11544, %r11539, %r11543;
	shf.l.wrap.b32 	%r11545, %r11544, %r11544, 7;
	add.s32 	%r11546, %r11504, %r11521;
	xor.b32  	%r11547, %r11542, %r11546;
	shf.l.wrap.b32 	%r11548, %r11547, %r11547, 16;
	add.s32 	%r11549, %r11531, %r11548;
	xor.b32  	%r11550, %r11521, %r11549;
	shf.l.wrap.b32 	%r11551, %r11550, %r11550, 12;
	add.s32 	%r11552, %r11546, %r11551;
	xor.b32  	%r11553, %r11548, %r11552;
	shf.l.wrap.b32 	%r11554, %r11553, %r11553, 8;
	add.s32 	%r11555, %r11549, %r11554;
	xor.b32  	%r11556, %r11551, %r11555;
	shf.l.wrap.b32 	%r11557, %r11556, %r11556, 7;
	add.s32 	%r11558, %r11516, %r11533;
	xor.b32  	%r11559, %r11506, %r11558;
	shf.l.wrap.b32 	%r11560, %r11559, %r11559, 16;
	add.s32 	%r11561, %r11543, %r11560;
	xor.b32  	%r11562, %r11533, %r11561;
	shf.l.wrap.b32 	%r11563, %r11562, %r11562, 12;
	add.s32 	%r11564, %r11558, %r11563;
	xor.b32  	%r11565, %r11560, %r11564;
	shf.l.wrap.b32 	%r11566, %r11565, %r11565, 8;
	add.s32 	%r11567, %r11561, %r11566;
	xor.b32  	%r11568, %r11563, %r11567;
	shf.l.wrap.b32 	%r11569, %r11568, %r11568, 7;
	add.s32 	%r11570, %r11528, %r11545;
	xor.b32  	%r11571, %r11518, %r11570;
	shf.l.wrap.b32 	%r11572, %r11571, %r11571, 16;
	add.s32 	%r11573, %r11507, %r11572;
	xor.b32  	%r11574, %r11545, %r11573;
	shf.l.wrap.b32 	%r11575, %r11574, %r11574, 12;
	add.s32 	%r11576, %r11570, %r11575;
	xor.b32  	%r11577, %r11572, %r11576;
	shf.l.wrap.b32 	%r11578, %r11577, %r11577, 8;
	add.s32 	%r11579, %r11573, %r11578;
	xor.b32  	%r11580, %r11575, %r11579;
	shf.l.wrap.b32 	%r11581, %r11580, %r11580, 7;
	add.s32 	%r11582, %r11540, %r11509;
	xor.b32  	%r11583, %r11530, %r11582;
	shf.l.wrap.b32 	%r11584, %r11583, %r11583, 16;
	add.s32 	%r11585, %r11519, %r11584;
	xor.b32  	%r11586, %r11509, %r11585;
	shf.l.wrap.b32 	%r11587, %r11586, %r11586, 12;
	add.s32 	%r11588, %r11582, %r11587;
	xor.b32  	%r11589, %r11584, %r11588;
	shf.l.wrap.b32 	%r11590, %r11589, %r11589, 8;
	add.s32 	%r11591, %r11585, %r11590;
	xor.b32  	%r11592, %r11587, %r11591;
	shf.l.wrap.b32 	%r11593, %r11592, %r11592, 7;
	add.s32 	%r11594, %r11552, %r11593;
	xor.b32  	%r11595, %r11566, %r11594;
	shf.l.wrap.b32 	%r11596, %r11595, %r11595, 16;
	add.s32 	%r11597, %r11579, %r11596;
	xor.b32  	%r11598, %r11593, %r11597;
	shf.l.wrap.b32 	%r11599, %r11598, %r11598, 12;
	add.s32 	%r11600, %r11594, %r11599;
	xor.b32  	%r11601, %r11596, %r11600;
	shf.l.wrap.b32 	%r11602, %r11601, %r11601, 8;
	add.s32 	%r11603, %r11597, %r11602;
	xor.b32  	%r11604, %r11599, %r11603;
	shf.l.wrap.b32 	%r11605, %r11604, %r11604, 7;
	add.s32 	%r11606, %r11564, %r11557;
	xor.b32  	%r11607, %r11578, %r11606;
	shf.l.wrap.b32 	%r11608, %r11607, %r11607, 16;
	add.s32 	%r11609, %r11591, %r11608;
	xor.b32  	%r11610, %r11557, %r11609;
	shf.l.wrap.b32 	%r11611, %r11610, %r11610, 12;
	add.s32 	%r11612, %r11606, %r11611;
	xor.b32  	%r11613, %r11608, %r11612;
	shf.l.wrap.b32 	%r11614, %r11613, %r11613, 8;
	add.s32 	%r11615, %r11609, %r11614;
	xor.b32  	%r11616, %r11611, %r11615;
	shf.l.wrap.b32 	%r11617, %r11616, %r11616, 7;
	add.s32 	%r11618, %r11576, %r11569;
	xor.b32  	%r11619, %r11590, %r11618;
	shf.l.wrap.b32 	%r11620, %r11619, %r11619, 16;
	add.s32 	%r11621, %r11555, %r11620;
	xor.b32  	%r11622, %r11569, %r11621;
	shf.l.wrap.b32 	%r11623, %r11622, %r11622, 12;
	add.s32 	%r11624, %r11618, %r11623;
	xor.b32  	%r11625, %r11620, %r11624;
	shf.l.wrap.b32 	%r11626, %r11625, %r11625, 8;
	add.s32 	%r11627, %r11621, %r11626;
	xor.b32  	%r11628, %r11623, %r11627;
	shf.l.wrap.b32 	%r11629, %r11628, %r11628, 7;
	add.s32 	%r11630, %r11588, %r11581;
	xor.b32  	%r11631, %r11554, %r11630;
	shf.l.wrap.b32 	%r11632, %r11631, %r11631, 16;
	add.s32 	%r11633, %r11567, %r11632;
	xor.b32  	%r11634, %r11581, %r11633;
	shf.l.wrap.b32 	%r11635, %r11634, %r11634, 12;
	add.s32 	%r11636, %r11630, %r11635;
	xor.b32  	%r11637, %r11632, %r11636;
	shf.l.wrap.b32 	%r11638, %r11637, %r11637, 8;
	add.s32 	%r11639, %r11633, %r11638;
	xor.b32  	%r11640, %r11635, %r11639;
	shf.l.wrap.b32 	%r11641, %r11640, %r11640, 7;
	add.s32 	%r11642, %r11600, %r11617;
	xor.b32  	%r11643, %r11638, %r11642;
	shf.l.wrap.b32 	%r11644, %r11643, %r11643, 16;
	add.s32 	%r11645, %r11627, %r11644;
	xor.b32  	%r11646, %r11617, %r11645;
	shf.l.wrap.b32 	%r11647, %r11646, %r11646, 12;
	add.s32 	%r11648, %r11642, %r11647;
	xor.b32  	%r11649, %r11644, %r11648;
	shf.l.wrap.b32 	%r11650, %r11649, %r11649, 8;
	add.s32 	%r11651, %r11645, %r11650;
	xor.b32  	%r11652, %r11647, %r11651;
	shf.l.wrap.b32 	%r11653, %r11652, %r11652, 7;
	add.s32 	%r11654, %r11612, %r11629;
	xor.b32  	%r11655, %r11602, %r11654;
	shf.l.wrap.b32 	%r11656, %r11655, %r11655, 16;
	add.s32 	%r11657, %r11639, %r11656;
	xor.b32  	%r11658, %r11629, %r11657;
	shf.l.wrap.b32 	%r11659, %r11658, %r11658, 12;
	add.s32 	%r11660, %r11654, %r11659;
	xor.b32  	%r11661, %r11656, %r11660;
	shf.l.wrap.b32 	%r11662, %r11661, %r11661, 8;
	add.s32 	%r11663, %r11657, %r11662;
	xor.b32  	%r11664, %r11659, %r11663;
	shf.l.wrap.b32 	%r11665, %r11664, %r11664, 7;
	add.s32 	%r11666, %r11624, %r11641;
	xor.b32  	%r11667, %r11614, %r11666;
	shf.l.wrap.b32 	%r11668, %r11667, %r11667, 16;
	add.s32 	%r11669, %r11603, %r11668;
	xor.b32  	%r11670, %r11641, %r11669;
	shf.l.wrap.b32 	%r11671, %r11670, %r11670, 12;
	add.s32 	%r11672, %r11666, %r11671;
	xor.b32  	%r11673, %r11668, %r11672;
	shf.l.wrap.b32 	%r11674, %r11673, %r11673, 8;
	add.s32 	%r11675, %r11669, %r11674;
	xor.b32  	%r11676, %r11671, %r11675;
	shf.l.wrap.b32 	%r11677, %r11676, %r11676, 7;
	add.s32 	%r11678, %r11636, %r11605;
	xor.b32  	%r11679, %r11626, %r11678;
	shf.l.wrap.b32 	%r11680, %r11679, %r11679, 16;
	add.s32 	%r11681, %r11615, %r11680;
	xor.b32  	%r11682, %r11605, %r11681;
	shf.l.wrap.b32 	%r11683, %r11682, %r11682, 12;
	add.s32 	%r11684, %r11678, %r11683;
	xor.b32  	%r11685, %r11680, %r11684;
	shf.l.wrap.b32 	%r11686, %r11685, %r11685, 8;
	add.s32 	%r11687, %r11681, %r11686;
	xor.b32  	%r11688, %r11683, %r11687;
	shf.l.wrap.b32 	%r11689, %r11688, %r11688, 7;
	add.s32 	%r27419, %r11306, %r11648;
	add.s32 	%r27418, %r11318, %r11660;
	add.s32 	%r27417, %r11330, %r11672;
	add.s32 	%r27416, %r11342, %r11684;
	add.s32 	%r27420, %r27427, %r11689;
	add.s32 	%r27421, %r27426, %r11653;
	add.s32 	%r27422, %r27425, %r11665;
	add.s32 	%r27423, %r27424, %r11677;
	xor.b32  	%r11690, %r11307, 1;
	shf.l.wrap.b32 	%r11691, %r11307, %r11690, 16;
	add.s32 	%r11692, %r27427, %r11691;
	xor.b32  	%r11693, %r27427, %r11692;
	shf.l.wrap.b32 	%r11694, %r11693, %r11693, 12;
	add.s32 	%r11695, %r11307, %r11694;
	xor.b32  	%r11696, %r11691, %r11695;
	shf.l.wrap.b32 	%r11697, %r11696, %r11696, 8;
	add.s32 	%r11698, %r11692, %r11697;
	xor.b32  	%r11699, %r11694, %r11698;
	shf.l.wrap.b32 	%r11700, %r11699, %r11699, 7;
	add.s32 	%r11701, %r11695, %r11329;
	xor.b32  	%r11702, %r11350, %r11701;
	shf.l.wrap.b32 	%r11703, %r11702, %r11702, 16;
	add.s32 	%r11704, %r11339, %r11703;
	xor.b32  	%r11705, %r11329, %r11704;
	shf.l.wrap.b32 	%r11706, %r11705, %r11705, 12;
	add.s32 	%r11707, %r11701, %r11706;
	xor.b32  	%r11708, %r11703, %r11707;
	shf.l.wrap.b32 	%r11709, %r11708, %r11708, 8;
	add.s32 	%r11710, %r11704, %r11709;
	xor.b32  	%r11711, %r11706, %r11710;
	shf.l.wrap.b32 	%r11712, %r11711, %r11711, 7;
	xor.b32  	%r11713, %r11697, %r11366;
	shf.l.wrap.b32 	%r11714, %r11713, %r11713, 16;
	add.s32 	%r11715, %r11351, %r11714;
	xor.b32  	%r11716, %r11341, %r11715;
	shf.l.wrap.b32 	%r11717, %r11716, %r11716, 12;
	add.s32 	%r11718, %r11366, %r11717;
	xor.b32  	%r11719, %r11714, %r11718;
	shf.l.wrap.b32 	%r11720, %r11719, %r11719, 8;
	add.s32 	%r11721, %r11715, %r11720;
	xor.b32  	%r11722, %r11717, %r11721;
	shf.l.wrap.b32 	%r11723, %r11722, %r11722, 7;
	add.s32 	%r11724, %r11698, %r11380;
	xor.b32  	%r11725, %r11353, %r11724;
	shf.l.wrap.b32 	%r11726, %r11725, %r11725, 12;
	add.s32 	%r11727, %r11378, %r11726;
	xor.b32  	%r11728, %r11380, %r11727;
	shf.l.wrap.b32 	%r11729, %r11728, %r11728, 8;
	add.s32 	%r11730, %r11724, %r11729;
	xor.b32  	%r11731, %r11726, %r11730;
	shf.l.wrap.b32 	%r11732, %r11731, %r11731, 7;
	add.s32 	%r11733, %r11348, %r11700;
	xor.b32  	%r11734, %r11338, %r11733;
	shf.l.wrap.b32 	%r11735, %r11734, %r11734, 16;
	add.s32 	%r11736, %r11327, %r11735;
	xor.b32  	%r11737, %r11700, %r11736;
	shf.l.wrap.b32 	%r11738, %r11737, %r11737, 12;
	add.s32 	%r11739, %r11733, %r11738;
	xor.b32  	%r11740, %r11735, %r11739;
	shf.l.wrap.b32 	%r11741, %r11740, %r11740, 8;
	add.s32 	%r11742, %r11736, %r11741;
	xor.b32  	%r11743, %r11738, %r11742;
	shf.l.wrap.b32 	%r11744, %r11743, %r11743, 7;
	add.s32 	%r11745, %r11707, %r11744;
	xor.b32  	%r11746, %r11720, %r11745;
	shf.l.wrap.b32 	%r11747, %r11746, %r11746, 16;
	add.s32 	%r11748, %r11730, %r11747;
	xor.b32  	%r11749, %r11744, %r11748;
	shf.l.wrap.b32 	%r11750, %r11749, %r11749, 12;
	add.s32 	%r11751, %r11745, %r11750;
	xor.b32  	%r11752, %r11747, %r11751;
	shf.l.wrap.b32 	%r11753, %r11752, %r11752, 8;
	add.s32 	%r11754, %r11748, %r11753;
	xor.b32  	%r11755, %r11750, %r11754;
	shf.l.wrap.b32 	%r11756, %r11755, %r11755, 7;
	add.s32 	%r11757, %r11718, %r11712;
	xor.b32  	%r11758, %r11729, %r11757;
	shf.l.wrap.b32 	%r11759, %r11758, %r11758, 16;
	add.s32 	%r11760, %r11742, %r11759;
	xor.b32  	%r11761, %r11712, %r11760;
	shf.l.wrap.b32 	%r11762, %r11761, %r11761, 12;
	add.s32 	%r11763, %r11757, %r11762;
	xor.b32  	%r11764, %r11759, %r11763;
	shf.l.wrap.b32 	%r11765, %r11764, %r11764, 8;
	add.s32 	%r11766, %r11760, %r11765;
	xor.b32  	%r11767, %r11762, %r11766;
	shf.l.wrap.b32 	%r11768, %r11767, %r11767, 7;
	add.s32 	%r11769, %r11727, %r11723;
	xor.b32  	%r11770, %r11741, %r11769;
	shf.l.wrap.b32 	%r11771, %r11770, %r11770, 16;
	add.s32 	%r11772, %r11710, %r11771;
	xor.b32  	%r11773, %r11723, %r11772;
	shf.l.wrap.b32 	%r11774, %r11773, %r11773, 12;
	add.s32 	%r11775, %r11769, %r11774;
	xor.b32  	%r11776, %r11771, %r11775;
	shf.l.wrap.b32 	%r11777, %r11776, %r11776, 8;
	add.s32 	%r11778, %r11772, %r11777;
	xor.b32  	%r11779, %r11774, %r11778;
	shf.l.wrap.b32 	%r11780, %r11779, %r11779, 7;
	add.s32 	%r11781, %r11739, %r11732;
	xor.b32  	%r11782, %r11709, %r11781;
	shf.l.wrap.b32 	%r11783, %r11782, %r11782, 16;
	add.s32 	%r11784, %r11721, %r11783;
	xor.b32  	%r11785, %r11732, %r11784;
	shf.l.wrap.b32 	%r11786, %r11785, %r11785, 12;
	add.s32 	%r11787, %r11781, %r11786;
	xor.b32  	%r11788, %r11783, %r11787;
	shf.l.wrap.b32 	%r11789, %r11788, %r11788, 8;
	add.s32 	%r11790, %r11784, %r11789;
	xor.b32  	%r11791, %r11786, %r11790;
	shf.l.wrap.b32 	%r11792, %r11791, %r11791, 7;
	add.s32 	%r11793, %r11751, %r11768;
	xor.b32  	%r11794, %r11789, %r11793;
	shf.l.wrap.b32 	%r11795, %r11794, %r11794, 16;
	add.s32 	%r11796, %r11778, %r11795;
	xor.b32  	%r11797, %r11768, %r11796;
	shf.l.wrap.b32 	%r11798, %r11797, %r11797, 12;
	add.s32 	%r11799, %r11793, %r11798;
	xor.b32  	%r11800, %r11795, %r11799;
	shf.l.wrap.b32 	%r11801, %r11800, %r11800, 8;
	add.s32 	%r11802, %r11796, %r11801;
	xor.b32  	%r11803, %r11798, %r11802;
	shf.l.wrap.b32 	%r11804, %r11803, %r11803, 7;
	add.s32 	%r11805, %r11763, %r11780;
	xor.b32  	%r11806, %r11753, %r11805;
	shf.l.wrap.b32 	%r11807, %r11806, %r11806, 16;
	add.s32 	%r11808, %r11790, %r11807;
	xor.b32  	%r11809, %r11780, %r11808;
	shf.l.wrap.b32 	%r11810, %r11809, %r11809, 12;
	add.s32 	%r11811, %r11805, %r11810;
	xor.b32  	%r11812, %r11807, %r11811;
	shf.l.wrap.b32 	%r11813, %r11812, %r11812, 8;
	add.s32 	%r11814, %r11808, %r11813;
	xor.b32  	%r11815, %r11810, %r11814;
	shf.l.wrap.b32 	%r11816, %r11815, %r11815, 7;
	add.s32 	%r11817, %r11775, %r11792;
	xor.b32  	%r11818, %r11765, %r11817;
	shf.l.wrap.b32 	%r11819, %r11818, %r11818, 16;
	add.s32 	%r11820, %r11754, %r11819;
	xor.b32  	%r11821, %r11792, %r11820;
	shf.l.wrap.b32 	%r11822, %r11821, %r11821, 12;
	add.s32 	%r11823, %r11817, %r11822;
	xor.b32  	%r11824, %r11819, %r11823;
	shf.l.wrap.b32 	%r11825, %r11824, %r11824, 8;
	add.s32 	%r11826, %r11820, %r11825;
	xor.b32  	%r11827, %r11822, %r11826;
	shf.l.wrap.b32 	%r11828, %r11827, %r11827, 7;
	add.s32 	%r11829, %r11787, %r11756;
	xor.b32  	%r11830, %r11777, %r11829;
	shf.l.wrap.b32 	%r11831, %r11830, %r11830, 16;
	add.s32 	%r11832, %r11766, %r11831;
	xor.b32  	%r11833, %r11756, %r11832;
	shf.l.wrap.b32 	%r11834, %r11833, %r11833, 12;
	add.s32 	%r11835, %r11829, %r11834;
	xor.b32  	%r11836, %r11831, %r11835;
	shf.l.wrap.b32 	%r11837, %r11836, %r11836, 8;
	add.s32 	%r11838, %r11832, %r11837;
	xor.b32  	%r11839, %r11834, %r11838;
	shf.l.wrap.b32 	%r11840, %r11839, %r11839, 7;
	add.s32 	%r11841, %r11799, %r11840;
	xor.b32  	%r11842, %r11813, %r11841;
	shf.l.wrap.b32 	%r11843, %r11842, %r11842, 16;
	add.s32 	%r11844, %r11826, %r11843;
	xor.b32  	%r11845, %r11840, %r11844;
	shf.l.wrap.b32 	%r11846, %r11845, %r11845, 12;
	add.s32 	%r11847, %r11841, %r11846;
	xor.b32  	%r11848, %r11843, %r11847;
	shf.l.wrap.b32 	%r11849, %r11848, %r11848, 8;
	add.s32 	%r11850, %r11844, %r11849;
	xor.b32  	%r11851, %r11846, %r11850;
	shf.l.wrap.b32 	%r11852, %r11851, %r11851, 7;
	add.s32 	%r11853, %r11811, %r11804;
	xor.b32  	%r11854, %r11825, %r11853;
	shf.l.wrap.b32 	%r11855, %r11854, %r11854, 16;
	add.s32 	%r11856, %r11838, %r11855;
	xor.b32  	%r11857, %r11804, %r11856;
	shf.l.wrap.b32 	%r11858, %r11857, %r11857, 12;
	add.s32 	%r11859, %r11853, %r11858;
	xor.b32  	%r11860, %r11855, %r11859;
	shf.l.wrap.b32 	%r11861, %r11860, %r11860, 8;
	add.s32 	%r11862, %r11856, %r11861;
	xor.b32  	%r11863, %r11858, %r11862;
	shf.l.wrap.b32 	%r11864, %r11863, %r11863, 7;
	add.s32 	%r11865, %r11823, %r11816;
	xor.b32  	%r11866, %r11837, %r11865;
	shf.l.wrap.b32 	%r11867, %r11866, %r11866, 16;
	add.s32 	%r11868, %r11802, %r11867;
	xor.b32  	%r11869, %r11816, %r11868;
	shf.l.wrap.b32 	%r11870, %r11869, %r11869, 12;
	add.s32 	%r11871, %r11865, %r11870;
	xor.b32  	%r11872, %r11867, %r11871;
	shf.l.wrap.b32 	%r11873, %r11872, %r11872, 8;
	add.s32 	%r11874, %r11868, %r11873;
	xor.b32  	%r11875, %r11870, %r11874;
	shf.l.wrap.b32 	%r11876, %r11875, %r11875, 7;
	add.s32 	%r11877, %r11835, %r11828;
	xor.b32  	%r11878, %r11801, %r11877;
	shf.l.wrap.b32 	%r11879, %r11878, %r11878, 16;
	add.s32 	%r11880, %r11814, %r11879;
	xor.b32  	%r11881, %r11828, %r11880;
	shf.l.wrap.b32 	%r11882, %r11881, %r11881, 12;
	add.s32 	%r11883, %r11877, %r11882;
	xor.b32  	%r11884, %r11879, %r11883;
	shf.l.wrap.b32 	%r11885, %r11884, %r11884, 8;
	add.s32 	%r11886, %r11880, %r11885;
	xor.b32  	%r11887, %r11882, %r11886;
	shf.l.wrap.b32 	%r11888, %r11887, %r11887, 7;
	add.s32 	%r11889, %r11847, %r11864;
	xor.b32  	%r11890, %r11885, %r11889;
	shf.l.wrap.b32 	%r11891, %r11890, %r11890, 16;
	add.s32 	%r11892, %r11874, %r11891;
	xor.b32  	%r11893, %r11864, %r11892;
	shf.l.wrap.b32 	%r11894, %r11893, %r11893, 12;
	add.s32 	%r11895, %r11889, %r11894;
	xor.b32  	%r11896, %r11891, %r11895;
	shf.l.wrap.b32 	%r11897, %r11896, %r11896, 8;
	add.s32 	%r11898, %r11892, %r11897;
	xor.b32  	%r11899, %r11894, %r11898;
	shf.l.wrap.b32 	%r11900, %r11899, %r11899, 7;
	add.s32 	%r11901, %r11859, %r11876;
	xor.b32  	%r11902, %r11849, %r11901;
	shf.l.wrap.b32 	%r11903, %r11902, %r11902, 16;
	add.s32 	%r11904, %r11886, %r11903;
	xor.b32  	%r11905, %r11876, %r11904;
	shf.l.wrap.b32 	%r11906, %r11905, %r11905, 12;
	add.s32 	%r11907, %r11901, %r11906;
	xor.b32  	%r11908, %r11903, %r11907;
	shf.l.wrap.b32 	%r11909, %r11908, %r11908, 8;
	add.s32 	%r11910, %r11904, %r11909;
	xor.b32  	%r11911, %r11906, %r11910;
	shf.l.wrap.b32 	%r11912, %r11911, %r11911, 7;
	add.s32 	%r11913, %r11871, %r11888;
	xor.b32  	%r11914, %r11861, %r11913;
	shf.l.wrap.b32 	%r11915, %r11914, %r11914, 16;
	add.s32 	%r11916, %r11850, %r11915;
	xor.b32  	%r11917, %r11888, %r11916;
	shf.l.wrap.b32 	%r11918, %r11917, %r11917, 12;
	add.s32 	%r11919, %r11913, %r11918;
	xor.b32  	%r11920, %r11915, %r11919;
	shf.l.wrap.b32 	%r11921, %r11920, %r11920, 8;
	add.s32 	%r11922, %r11916, %r11921;
	xor.b32  	%r11923, %r11918, %r11922;
	shf.l.wrap.b32 	%r11924, %r11923, %r11923, 7;
	add.s32 	%r11925, %r11883, %r11852;
	xor.b32  	%r11926, %r11873, %r11925;
	shf.l.wrap.b32 	%r11927, %r11926, %r11926, 16;
	add.s32 	%r11928, %r11862, %r11927;
	xor.b32  	%r11929, %r11852, %r11928;
	shf.l.wrap.b32 	%r11930, %r11929, %r11929, 12;
	add.s32 	%r11931, %r11925, %r11930;
	xor.b32  	%r11932, %r11927, %r11931;
	shf.l.wrap.b32 	%r11933, %r11932, %r11932, 8;
	add.s32 	%r11934, %r11928, %r11933;
	xor.b32  	%r11935, %r11930, %r11934;
	shf.l.wrap.b32 	%r11936, %r11935, %r11935, 7;
	add.s32 	%r11937, %r11895, %r11936;
	xor.b32  	%r11938, %r11909, %r11937;
	shf.l.wrap.b32 	%r11939, %r11938, %r11938, 16;
	add.s32 	%r11940, %r11922, %r11939;
	xor.b32  	%r11941, %r11936, %r11940;
	shf.l.wrap.b32 	%r11942, %r11941, %r11941, 12;
	add.s32 	%r11943, %r11937, %r11942;
	xor.b32  	%r11944, %r11939, %r11943;
	shf.l.wrap.b32 	%r11945, %r11944, %r11944, 8;
	add.s32 	%r11946, %r11907, %r11900;
	xor.b32  	%r11947, %r11921, %r11946;
	shf.l.wrap.b32 	%r11948, %r11947, %r11947, 16;
	add.s32 	%r11949, %r11934, %r11948;
	xor.b32  	%r11950, %r11900, %r11949;
	shf.l.wrap.b32 	%r11951, %r11950, %r11950, 12;
	add.s32 	%r11952, %r11946, %r11951;
	xor.b32  	%r11953, %r11948, %r11952;
	shf.l.wrap.b32 	%r11954, %r11953, %r11953, 8;
	add.s32 	%r11955, %r11949, %r11954;
	xor.b32  	%r11956, %r11951, %r11955;
	shf.l.wrap.b32 	%r11957, %r11956, %r11956, 7;
	add.s32 	%r11958, %r11919, %r11912;
	xor.b32  	%r11959, %r11933, %r11958;
	shf.l.wrap.b32 	%r11960, %r11959, %r11959, 16;
	add.s32 	%r11961, %r11898, %r11960;
	xor.b32  	%r11962, %r11912, %r11961;
	shf.l.wrap.b32 	%r11963, %r11962, %r11962, 12;
	add.s32 	%r11964, %r11958, %r11963;
	xor.b32  	%r11965, %r11960, %r11964;
	shf.l.wrap.b32 	%r11966, %r11965, %r11965, 8;
	add.s32 	%r11967, %r11961, %r11966;
	xor.b32  	%r11968, %r11963, %r11967;
	shf.l.wrap.b32 	%r11969, %r11968, %r11968, 7;
	add.s32 	%r11970, %r11931, %r11924;
	xor.b32  	%r11971, %r11897, %r11970;
	shf.l.wrap.b32 	%r11972, %r11971, %r11971, 16;
	add.s32 	%r11973, %r11910, %r11972;
	xor.b32  	%r11974, %r11924, %r11973;
	shf.l.wrap.b32 	%r11975, %r11974, %r11974, 12;
	add.s32 	%r11976, %r11970, %r11975;
	xor.b32  	%r11977, %r11972, %r11976;
	shf.l.wrap.b32 	%r11978, %r11977, %r11977, 8;
	add.s32 	%r11979, %r11973, %r11978;
	add.s32 	%r11980, %r11943, %r11957;
	xor.b32  	%r11981, %r11978, %r11980;
	shf.l.wrap.b32 	%r11982, %r11981, %r11981, 16;
	add.s32 	%r11983, %r11967, %r11982;
	xor.b32  	%r11984, %r11957, %r11983;
	shr.u32 	%r11985, %r11984, 20;
	add.s32 	%r11986, %r11980, %r11985;
	add.s32 	%r11987, %r11952, %r11969;
	xor.b32  	%r11988, %r11945, %r11987;
	shf.l.wrap.b32 	%r11989, %r11988, %r11988, 16;
	add.s32 	%r11990, %r11979, %r11989;
	xor.b32  	%r11991, %r11969, %r11990;
	shr.u32 	%r11992, %r11991, 20;
	add.s32 	%r11993, %r11987, %r11992;
	add.s32 	%r11994, %r11306, %r11986;
	add.s32 	%r11995, %r11318, %r11993;
	not.b32 	%r11996, %r27415;
	add.s32 	%r11997, %r1280, %r11996;
	mov.u32 	%r11998, %ctaid.x;
	shl.b32 	%r11999, %r11998, 11;
	mov.u32 	%r12000, %tid.x;
	and.b32  	%r12001, %r12000, 31;
	or.b32  	%r12002, %r11999, %r12001;
	shl.b32 	%r12003, %r12000, 3;
	and.b32  	%r12004, %r12003, 7936;
	add.s32 	%r12005, %r27217, %r12004;
	add.s32 	%r12006, %r12002, %r12005;
	shr.u32 	%r12007, %r12006, %r11997;
	and.b32  	%r12008, %r12007, 1;
	setp.eq.b32 	%p102, %r12008, 1;
	selp.b32 	%r12009, %r11995, %r11994, %p102;
	cvt.u16.u32 	%rs234, %r12009;
	and.b16  	%rs405, %rs234, 1;
	and.b16  	%rs235, %rs403, 255;
	setp.ne.s16 	%p103, %rs235, 1;
	@%p103 bra 	$L__BB3_131;
	ld.param.u64 	%rd383, [fused_batch_pir_kernel_8_param_1];
	not.b32 	%r12010, %r27415;
	add.s32 	%r12011, %r1280, %r12010;
	mov.u32 	%r12012, %ctaid.x;
	shl.b32 	%r12013, %r12012, 11;
	mov.u32 	%r12014, %tid.x;
	and.b32  	%r12015, %r12014, 31;
	or.b32  	%r12016, %r12013, %r12015;
	shl.b32 	%r12017, %r12014, 3;
	and.b32  	%r12018, %r12017, 7936;
	add.s32 	%r12019, %r27217, %r12018;
	add.s32 	%r12020, %r12016, %r12019;
	shr.u32 	%r12021, %r12020, %r12011;
	and.b32  	%r12022, %r12021, 1;
	setp.eq.b32 	%p104, %r12022, 1;
	cvt.s64.s32 	%rd118, %r27415;
	cvta.to.global.u64 	%rd119, %rd383;
	mul.wide.s32 	%rd120, %r27415, 16;
	add.s64 	%rd121, %rd119, %rd120;
	ld.global.u32 	%r12023, [%rd121+3924];
	selp.b32 	%r12024, %r27420, %r27419, %p104;
	xor.b32  	%r12025, %r12024, %r12023;
	selp.b32 	%r12026, %r27421, %r27418, %p104;
	selp.b32 	%r27419, %r27419, %r12025, %p104;
	selp.b32 	%r27420, %r12025, %r27420, %p104;
	ld.global.u32 	%r12027, [%rd121+3928];
	xor.b32  	%r12028, %r12026, %r12027;
	selp.b32 	%r12029, %r27422, %r27417, %p104;
	selp.b32 	%r27418, %r27418, %r12028, %p104;
	selp.b32 	%r27421, %r12028, %r27421, %p104;
	ld.global.u32 	%r12030, [%rd121+3932];
	xor.b32  	%r12031, %r12029, %r12030;
	selp.b32 	%r12032, %r27423, %r27416, %p104;
	selp.b32 	%r27417, %r27417, %r12031, %p104;
	selp.b32 	%r27422, %r12031, %r27422, %p104;
	ld.global.u32 	%r12033, [%rd121+3936];
	xor.b32  	%r12034, %r12032, %r12033;
	selp.b64 	%rd122, 445, 420, %p104;
	selp.b32 	%r27416, %r27416, %r12034, %p104;
	selp.b32 	%r27423, %r12034, %r27423, %p104;
	add.s64 	%rd123, %rd122, %rd118;
	add.s64 	%rd124, %rd119, %rd123;
	ld.global.u8 	%rs236, [%rd124+3904];
	xor.b16  	%rs405, %rs236, %rs405;
$L__BB3_131:
	not.b32 	%r12035, %r27415;
	add.s32 	%r12036, %r1280, %r12035;
	mov.u32 	%r12037, %ctaid.x;
	shl.b32 	%r12038, %r12037, 11;
	mov.u32 	%r12039, %tid.x;
	and.b32  	%r12040, %r12039, 31;
	or.b32  	%r12041, %r12038, %r12040;
	shl.b32 	%r12042, %r12039, 3;
	and.b32  	%r12043, %r12042, 7936;
	add.s32 	%r12044, %r27217, %r12043;
	add.s32 	%r12045, %r12041, %r12044;
	shr.u32 	%r12046, %r12045, %r12036;
	and.b32  	%r12047, %r12046, 1;
	setp.eq.b32 	%p105, %r12047, 1;
	selp.b32 	%r27427, %r27420, %r27419, %p105;
	selp.b32 	%r27426, %r27421, %r27418, %p105;
	selp.b32 	%r27425, %r27422, %r27417, %p105;
	selp.b32 	%r27424, %r27423, %r27416, %p105;
	add.s32 	%r27415, %r27415, 1;
	setp.lt.u32 	%p106, %r27415, %r1280;
	mov.u16 	%rs403, %rs405;
	@%p106 bra 	$L__BB3_129;
$L__BB3_132:
	and.b16  	%rs237, %rs405, 255;
	setp.ne.s16 	%p107, %rs237, 1;
	@%p107 bra 	$L__BB3_134;
	ld.param.u64 	%rd384, [fused_batch_pir_kernel_8_param_1];
	cvta.to.global.u64 	%rd125, %rd384;
	ld.global.u32 	%r12048, [%rd125+4376];
	xor.b32  	%r27427, %r27427, %r12048;
$L__BB3_134:
	@%p107 bra 	$L__BB3_136;
	ld.param.u64 	%rd385, [fused_batch_pir_kernel_8_param_1];
	cvta.to.global.u64 	%rd126, %rd385;
	ld.global.u32 	%r12049, [%rd126+4380];
	xor.b32  	%r27426, %r27426, %r12049;
$L__BB3_136:
	@%p107 bra 	$L__BB3_138;
	ld.param.u64 	%rd386, [fused_batch_pir_kernel_8_param_1];
	cvta.to.global.u64 	%rd127, %rd386;
	ld.global.u32 	%r12050, [%rd127+4384];
	xor.b32  	%r27425, %r27425, %r12050;
$L__BB3_138:
	@%p107 bra 	$L__BB3_140;
	ld.param.u64 	%rd387, [fused_batch_pir_kernel_8_param_1];
	cvta.to.global.u64 	%rd128, %rd387;
	ld.global.u32 	%r12051, [%rd128+4388];
	xor.b32  	%r27424, %r27424, %r12051;
$L__BB3_140:
	ld.param.u32 	%r26411, [fused_batch_pir_kernel_8_param_4];
	mov.u32 	%r12053, %ctaid.x;
	shl.b32 	%r12054, %r12053, 11;
	mov.u32 	%r12055, %tid.x;
	and.b32  	%r12056, %r12055, 31;
	or.b32  	%r12057, %r12054, %r12056;
	shl.b32 	%r12058, %r12055, 3;
	and.b32  	%r12059, %r12058, 7936;
	add.s32 	%r12060, %r27217, %r12059;
	add.s32 	%r12061, %r12057, %r12060;
	setp.ge.s32 	%p111, %r12061, %r26411;
	mov.b32 	%r27448, 0;
	mov.u32 	%r27449, %r27448;
	mov.u32 	%r27450, %r27448;
	mov.u32 	%r27451, %r27448;
	@%p111 bra 	$L__BB3_154;
	ld.param.u64 	%rd388, [fused_batch_pir_kernel_8_param_1];
	cvta.to.global.u64 	%rd129, %rd388;
	ld.global.u8 	%rs241, [%rd129+4409];
	max.u16 	%rs242, %rs241, 11;
	cvt.u32.u16 	%r12062, %rs242;
	add.s32 	%r27439, %r12062, -11;
	ld.shared.u32 	%r27451, [s_mem+98868];
	ld.shared.v2.u32 	{%r27450, %r27449}, [s_mem+98872];
	ld.shared.u32 	%r27448, [s_mem+98880];
	ld.shared.u8 	%rs408, [s_mem+98884];
	cvt.u32.u16 	%r1335, %rs241;
	setp.ge.u32 	%p112, %r27439, %r1335;
	@%p112 bra 	$L__BB3_146;
	mov.u16 	%rs406, %rs408;
$L__BB3_143:
	ld.const.u32 	%r12063, [CHACHA_CONSTANTS];
	add.s32 	%r12064, %r12063, %r27451;
	shf.l.wrap.b32 	%r12065, %r12064, %r12064, 16;
	add.s32 	%r12066, %r27451, %r12065;
	xor.b32  	%r12067, %r27451, %r12066;
	shf.l.wrap.b32 	%r12068, %r12067, %r12067, 12;
	add.s32 	%r12069, %r12064, %r12068;
	xor.b32  	%r12070, %r12065, %r12069;
	shf.l.wrap.b32 	%r12071, %r12070, %r12070, 8;
	add.s32 	%r12072, %r12066, %r12071;
	xor.b32  	%r12073, %r12068, %r12072;
	shf.l.wrap.b32 	%r12074, %r12073, %r12073, 7;
	ld.const.u32 	%r12075, [CHACHA_CONSTANTS+4];
	add.s32 	%r12076, %r12075, %r27450;
	shf.l.wrap.b32 	%r12077, %r12076, %r12076, 16;
	add.s32 	%r12078, %r27450, %r12077;
	xor.b32  	%r12079, %r27450, %r12078;
	shf.l.wrap.b32 	%r12080, %r12079, %r12079, 12;
	add.s32 	%r12081, %r12076, %r12080;
	xor.b32  	%r12082, %r12077, %r12081;
	shf.l.wrap.b32 	%r12083, %r12082, %r12082, 8;
	add.s32 	%r12084, %r12078, %r12083;
	xor.b32  	%r12085, %r12080, %r12084;
	shf.l.wrap.b32 	%r12086, %r12085, %r12085, 7;
	ld.const.u32 	%r12087, [CHACHA_CONSTANTS+8];
	add.s32 	%r12088, %r12087, %r27449;
	shf.l.wrap.b32 	%r12089, %r12088, %r12088, 16;
	add.s32 	%r12090, %r27449, %r12089;
	xor.b32  	%r12091, %r27449, %r12090;
	shf.l.wrap.b32 	%r12092, %r12091, %r12091, 12;
	add.s32 	%r12093, %r12088, %r12092;
	xor.b32  	%r12094, %r12089, %r12093;
	shf.l.wrap.b32 	%r12095, %r12094, %r12094, 8;
	add.s32 	%r12096, %r12090, %r12095;
	xor.b32  	%r12097, %r12092, %r12096;
	shf.l.wrap.b32 	%r12098, %r12097, %r12097, 7;
	ld.const.u32 	%r12099, [CHACHA_CONSTANTS+12];
	add.s32 	%r12100, %r12099, %r27448;
	shf.l.wrap.b32 	%r12101, %r12100, %r12100, 16;
	add.s32 	%r12102, %r27448, %r12101;
	xor.b32  	%r12103, %r27448, %r12102;
	shf.l.wrap.b32 	%r12104, %r12103, %r12103, 12;
	add.s32 	%r12105, %r12100, %r12104;
	xor.b32  	%r12106, %r12101, %r12105;
	shf.l.wrap.b32 	%r12107, %r12106, %r12106, 8;
	add.s32 	%r12108, %r12102, %r12107;
	xor.b32  	%r12109, %r12104, %r12108;
	shf.l.wrap.b32 	%r12110, %r12109, %r12109, 7;
	add.s32 	%r12111, %r12069, %r12086;
	xor.b32  	%r12112, %r12107, %r12111;
	shf.l.wrap.b32 	%r12113, %r12112, %r12112, 16;
	add.s32 	%r12114, %r12096, %r12113;
	xor.b32  	%r12115, %r12086, %r12114;
	shf.l.wrap.b32 	%r12116, %r12115, %r12115, 12;
	add.s32 	%r12117, %r12111, %r12116;
	xor.b32  	%r12118, %r12113, %r12117;
	shf.l.wrap.b32 	%r12119, %r12118, %r12118, 8;
	add.s32 	%r12120, %r12114, %r12119;
	xor.b32  	%r12121, %r12116, %r12120;
	shf.l.wrap.b32 	%r12122, %r12121, %r12121, 7;
	add.s32 	%r12123, %r12081, %r12098;
	xor.b32  	%r12124, %r12071, %r12123;
	shf.l.wrap.b32 	%r12125, %r12124, %r12124, 16;
	add.s32 	%r12126, %r12108, %r12125;
	xor.b32  	%r12127, %r12098, %r12126;
	shf.l.wrap.b32 	%r12128, %r12127, %r12127, 12;
	add.s32 	%r12129, %r12123, %r12128;
	xor.b32  	%r12130, %r12125, %r12129;
	shf.l.wrap.b32 	%r12131, %r12130, %r12130, 8;
	add.s32 	%r12132, %r12126, %r12131;
	xor.b32  	%r12133, %r12128, %r12132;
	shf.l.wrap.b32 	%r12134, %r12133, %r12133, 7;
	add.s32 	%r12135, %r12093, %r12110;
	xor.b32  	%r12136, %r12083, %r12135;
	shf.l.wrap.b32 	%r12137, %r12136, %r12136, 16;
	add.s32 	%r12138, %r12072, %r12137;
	xor.b32  	%r12139, %r12110, %r12138;
	shf.l.wrap.b32 	%r12140, %r12139, %r12139, 12;
	add.s32 	%r12141, %r12135, %r12140;
	xor.b32  	%r12142, %r12137, %r12141;
	shf.l.wrap.b32 	%r12143, %r12142, %r12142, 8;
	add.s32 	%r12144, %r12138, %r12143;
	xor.b32  	%r12145, %r12140, %r12144;
	shf.l.wrap.b32 	%r12146, %r12145, %r12145, 7;
	add.s32 	%r12147, %r12105, %r12074;
	xor.b32  	%r12148, %r12095, %r12147;
	shf.l.wrap.b32 	%r12149, %r12148, %r12148, 16;
	add.s32 	%r12150, %r12084, %r12149;
	xor.b32  	%r12151, %r12074, %r12150;
	shf.l.wrap.b32 	%r12152, %r12151, %r12151, 12;
	add.s32 	%r12153, %r12147, %r12152;
	xor.b32  	%r12154, %r12149, %r12153;
	shf.l.wrap.b32 	%r12155, %r12154, %r12154, 8;
	add.s32 	%r12156, %r12150, %r12155;
	xor.b32  	%r12157, %r12152, %r12156;
	shf.l.wrap.b32 	%r12158, %r12157, %r12157, 7;
	add.s32 	%r12159, %r12117, %r12158;
	xor.b32  	%r12160, %r12131, %r12159;
	shf.l.wrap.b32 	%r12161, %r12160, %r12160, 16;
	add.s32 	%r12162, %r12144, %r12161;
	xor.b32  	%r12163, %r12158, %r12162;
	shf.l.wrap.b32 	%r12164, %r12163, %r12163, 12;
	add.s32 	%r12165, %r12159, %r12164;
	xor.b32  	%r12166, %r12161, %r12165;
	shf.l.wrap.b32 	%r12167, %r12166, %r12166, 8;
	add.s32 	%r12168, %r12162, %r12167;
	xor.b32  	%r12169, %r12164, %r12168;
	shf.l.wrap.b32 	%r12170, %r12169, %r12169, 7;
	add.s32 	%r12171, %r12129, %r12122;
	xor.b32  	%r12172, %r12143, %r12171;
	shf.l.wrap.b32 	%r12173, %r12172, %r12172, 16;
	add.s32 	%r12174, %r12156, %r12173;
	xor.b32  	%r12175, %r12122, %r12174;
	shf.l.wrap.b32 	%r12176, %r12175, %r12175, 12;
	add.s32 	%r12177, %r12171, %r12176;
	xor.b32  	%r12178, %r12173, %r12177;
	shf.l.wrap.b32 	%r12179, %r12178, %r12178, 8;
	add.s32 	%r12180, %r12174, %r12179;
	xor.b32  	%r12181, %r12176, %r12180;
	shf.l.wrap.b32 	%r12182, %r12181, %r12181, 7;
	add.s32 	%r12183, %r12141, %r12134;
	xor.b32  	%r12184, %r12155, %r12183;
	shf.l.wrap.b32 	%r12185, %r12184, %r12184, 16;
	add.s32 	%r12186, %r12120, %r12185;
	xor.b32  	%r12187, %r12134, %r12186;
	shf.l.wrap.b32 	%r12188, %r12187, %r12187, 12;
	add.s32 	%r12189, %r12183, %r12188;
	xor.b32  	%r12190, %r12185, %r12189;
	shf.l.wrap.b32 	%r12191, %r12190, %r12190, 8;
	add.s32 	%r12192, %r12186, %r12191;
	xor.b32  	%r12193, %r12188, %r12192;
	shf.l.wrap.b32 	%r12194, %r12193, %r12193, 7;
	add.s32 	%r12195, %r12153, %r12146;
	xor.b32  	%r12196, %r12119, %r12195;
	shf.l.wrap.b32 	%r12197, %r12196, %r12196, 16;
	add.s32 	%r12198, %r12132, %r12197;
	xor.b32  	%r12199, %r12146, %r12198;
	shf.l.wrap.b32 	%r12200, %r12199, %r12199, 12;
	add.s32 	%r12201, %r12195, %r12200;
	xor.b32  	%r12202, %r12197, %r12201;
	shf.l.wrap.b32 	%r12203, %r12202, %r12202, 8;
	add.s32 	%r12204, %r12198, %r12203;
	xor.b32  	%r12205, %r12200, %r12204;
	shf.l.wrap.b32 	%r12206, %r12205, %r12205, 7;
	add.s32 	%r12207, %r12165, %r12182;
	xor.b32  	%r12208, %r12203, %r12207;
	shf.l.wrap.b32 	%r12209, %r12208, %r12208, 16;
	add.s32 	%r12210, %r12192, %r12209;
	xor.b32  	%r12211, %r12182, %r12210;
	shf.l.wrap.b32 	%r12212, %r12211, %r12211, 12;
	add.s32 	%r12213, %r12207, %r12212;
	xor.b32  	%r12214, %r12209, %r12213;
	shf.l.wrap.b32 	%r12215, %r12214, %r12214, 8;
	add.s32 	%r12216, %r12210, %r12215;
	xor.b32  	%r12217, %r12212, %r12216;
	shf.l.wrap.b32 	%r12218, %r12217, %r12217, 7;
	add.s32 	%r12219, %r12177, %r12194;
	xor.b32  	%r12220, %r12167, %r12219;
	shf.l.wrap.b32 	%r12221, %r12220, %r12220, 16;
	add.s32 	%r12222, %r12204, %r12221;
	xor.b32  	%r12223, %r12194, %r12222;
	shf.l.wrap.b32 	%r12224, %r12223, %r12223, 12;
	add.s32 	%r12225, %r12219, %r12224;
	xor.b32  	%r12226, %r12221, %r12225;
	shf.l.wrap.b32 	%r12227, %r12226, %r12226, 8;
	add.s32 	%r12228, %r12222, %r12227;
	xor.b32  	%r12229, %r12224, %r12228;
	shf.l.wrap.b32 	%r12230, %r12229, %r12229, 7;
	add.s32 	%r12231, %r12189, %r12206;
	xor.b32  	%r12232, %r12179, %r12231;
	shf.l.wrap.b32 	%r12233, %r12232, %r12232, 16;
	add.s32 	%r12234, %r12168, %r12233;
	xor.b32  	%r12235, %r12206, %r12234;
	shf.l.wrap.b32 	%r12236, %r12235, %r12235, 12;
	add.s32 	%r12237, %r12231, %r12236;
	xor.b32  	%r12238, %r12233, %r12237;
	shf.l.wrap.b32 	%r12239, %r12238, %r12238, 8;
	add.s32 	%r12240, %r12234, %r12239;
	xor.b32  	%r12241, %r12236, %r12240;
	shf.l.wrap.b32 	%r12242, %r12241, %r12241, 7;
	add.s32 	%r12243, %r12201, %r12170;
	xor.b32  	%r12244, %r12191, %r12243;
	shf.l.wrap.b32 	%r12245, %r12244, %r12244, 16;
	add.s32 	%r12246, %r12180, %r12245;
	xor.b32  	%r12247, %r12170, %r12246;
	shf.l.wrap.b32 	%r12248, %r12247, %r12247, 12;
	add.s32 	%r12249, %r12243, %r12248;
	xor.b32  	%r12250, %r12245, %r12249;
	shf.l.wrap.b32 	%r12251, %r12250, %r12250, 8;
	add.s32 	%r12252, %r12246, %r12251;
	xor.b32  	%r12253, %r12248, %r12252;
	shf.l.wrap.b32 	%r12254, %r12253, %r12253, 7;
	add.s32 	%r12255, %r12213, %r12254;
	xor.b32  	%r12256, %r12227, %r12255;
	shf.l.wrap.b32 	%r12257, %r12256, %r12256, 16;
	add.s32 	%r12258, %r12240, %r12257;
	xor.b32  	%r12259, %r12254, %r12258;
	shf.l.wrap.b32 	%r12260, %r12259, %r12259, 12;
	add.s32 	%r12261, %r12255, %r12260;
	xor.b32  	%r12262, %r12257, %r12261;
	shf.l.wrap.b32 	%r12263, %r12262, %r12262, 8;
	add.s32 	%r12264, %r12258, %r12263;
	xor.b32  	%r12265, %r12260, %r12264;
	shf.l.wrap.b32 	%r12266, %r12265, %r12265, 7;
	add.s32 	%r12267, %r12225, %r12218;
	xor.b32  	%r12268, %r12239, %r12267;
	shf.l.wrap.b32 	%r12269, %r12268, %r12268, 16;
	add.s32 	%r12270, %r12252, %r12269;
	xor.b32  	%r12271, %r12218, %r12270;
	shf.l.wrap.b32 	%r12272, %r12271, %r12271, 12;
	add.s32 	%r12273, %r12267, %r12272;
	xor.b32  	%r12274, %r12269, %r12273;
	shf.l.wrap.b32 	%r12275, %r12274, %r12274, 8;
	add.s32 	%r12276, %r12270, %r12275;
	xor.b32  	%r12277, %r12272, %r12276;
	shf.l.wrap.b32 	%r12278, %r12277, %r12277, 7;
	add.s32 	%r12279, %r12237, %r12230;
	xor.b32  	%r12280, %r12251, %r12279;
	shf.l.wrap.b32 	%r12281, %r12280, %r12280, 16;
	add.s32 	%r12282, %r12216, %r12281;
	xor.b32  	%r12283, %r12230, %r12282;
	shf.l.wrap.b32 	%r12284, %r12283, %r12283, 12;
	add.s32 	%r12285, %r12279, %r12284;
	xor.b32  	%r12286, %r12281, %r12285;
	shf.l.wrap.b32 	%r12287, %r12286, %r12286, 8;
	add.s32 	%r12288, %r12282, %r12287;
	xor.b32  	%r12289, %r12284, %r12288;
	shf.l.wrap.b32 	%r12290, %r12289, %r12289, 7;
	add.s32 	%r12291, %r12249, %r12242;
	xor.b32  	%r12292, %r12215, %r12291;
	shf.l.wrap.b32 	%r12293, %r12292, %r12292, 16;
	add.s32 	%r12294, %r12228, %r12293;
	xor.b32  	%r12295, %r12242, %r12294;
	shf.l.wrap.b32 	%r12296, %r12295, %r12295, 12;
	add.s32 	%r12297, %r12291, %r12296;
	xor.b32  	%r12298, %r12293, %r12297;
	shf.l.wrap.b32 	%r12299, %r12298, %r12298, 8;
	add.s32 	%r12300, %r12294, %r12299;
	xor.b32  	%r12301, %r12296, %r12300;
	shf.l.wrap.b32 	%r12302, %r12301, %r12301, 7;
	add.s32 	%r12303, %r12261, %r12278;
	xor.b32  	%r12304, %r12299, %r12303;
	shf.l.wrap.b32 	%r12305, %r12304, %r12304, 16;
	add.s32 	%r12306, %r12288, %r12305;
	xor.b32  	%r12307, %r12278, %r12306;
	shf.l.wrap.b32 	%r12308, %r12307, %r12307, 12;
	add.s32 	%r12309, %r12303, %r12308;
	xor.b32  	%r12310, %r12305, %r12309;
	shf.l.wrap.b32 	%r12311, %r12310, %r12310, 8;
	add.s32 	%r12312, %r12306, %r12311;
	xor.b32  	%r12313, %r12308, %r12312;
	shf.l.wrap.b32 	%r12314, %r12313, %r12313, 7;
	add.s32 	%r12315, %r12273, %r12290;
	xor.b32  	%r12316, %r12263, %r12315;
	shf.l.wrap.b32 	%r12317, %r12316, %r12316, 16;
	add.s32 	%r12318, %r12300, %r12317;
	xor.b32  	%r12319, %r12290, %r12318;
	shf.l.wrap.b32 	%r12320, %r12319, %r12319, 12;
	add.s32 	%r12321, %r12315, %r12320;
	xor.b32  	%r12322, %r12317, %r12321;
	shf.l.wrap.b32 	%r12323, %r12322, %r12322, 8;
	add.s32 	%r12324, %r12318, %r12323;
	xor.b32  	%r12325, %r12320, %r12324;
	shf.l.wrap.b32 	%r12326, %r12325, %r12325, 7;
	add.s32 	%r12327, %r12285, %r12302;
	xor.b32  	%r12328, %r12275, %r12327;
	shf.l.wrap.b32 	%r12329, %r12328, %r12328, 16;
	add.s32 	%r12330, %r12264, %r12329;
	xor.b32  	%r12331, %r12302, %r12330;
	shf.l.wrap.b32 	%r12332, %r12331, %r12331, 12;
	add.s32 	%r12333, %r12327, %r12332;
	xor.b32  	%r12334, %r12329, %r12333;
	shf.l.wrap.b32 	%r12335, %r12334, %r12334, 8;
	add.s32 	%r12336, %r12330, %r12335;
	xor.b32  	%r12337, %r12332, %r12336;
	shf.l.wrap.b32 	%r12338, %r12337, %r12337, 7;
	add.s32 	%r12339, %r12297, %r12266;
	xor.b32  	%r12340, %r12287, %r12339;
	shf.l.wrap.b32 	%r12341, %r12340, %r12340, 16;
	add.s32 	%r12342, %r12276, %r12341;
	xor.b32  	%r12343, %r12266, %r12342;
	shf.l.wrap.b32 	%r12344, %r12343, %r12343, 12;
	add.s32 	%r12345, %r12339, %r12344;
	xor.b32  	%r12346, %r12341, %r12345;
	shf.l.wrap.b32 	%r12347, %r12346, %r12346, 8;
	add.s32 	%r12348, %r12342, %r12347;
	xor.b32  	%r12349, %r12344, %r12348;
	shf.l.wrap.b32 	%r12350, %r12349, %r12349, 7;
	add.s32 	%r12351, %r12309, %r12350;
	xor.b32  	%r12352, %r12323, %r12351;
	shf.l.wrap.b32 	%r12353, %r12352, %r12352, 16;
	add.s32 	%r12354, %r12336, %r12353;
	xor.b32  	%r12355, %r12350, %r12354;
	shf.l.wrap.b32 	%r12356, %r12355, %r12355, 12;
	add.s32 	%r12357, %r12351, %r12356;
	xor.b32  	%r12358, %r12353, %r12357;
	shf.l.wrap.b32 	%r12359, %r12358, %r12358, 8;
	add.s32 	%r12360, %r12354, %r12359;
	xor.b32  	%r12361, %r12356, %r12360;
	shf.l.wrap.b32 	%r12362, %r12361, %r12361, 7;
	add.s32 	%r12363, %r12321, %r12314;
	xor.b32  	%r12364, %r12335, %r12363;
	shf.l.wrap.b32 	%r12365, %r12364, %r12364, 16;
	add.s32 	%r12366, %r12348, %r12365;
	xor.b32  	%r12367, %r12314, %r12366;
	shf.l.wrap.b32 	%r12368, %r12367, %r12367, 12;
	add.s32 	%r12369, %r12363, %r12368;
	xor.b32  	%r12370, %r12365, %r12369;
	shf.l.wrap.b32 	%r12371, %r12370, %r12370, 8;
	add.s32 	%r12372, %r12366, %r12371;
	xor.b32  	%r12373, %r12368, %r12372;
	shf.l.wrap.b32 	%r12374, %r12373, %r12373, 7;
	add.s32 	%r12375, %r12333, %r12326;
	xor.b32  	%r12376, %r12347, %r12375;
	shf.l.wrap.b32 	%r12377, %r12376, %r12376, 16;
	add.s32 	%r12378, %r12312, %r12377;
	xor.b32  	%r12379, %r12326, %r12378;
	shf.l.wrap.b32 	%r12380, %r12379, %r12379, 12;
	add.s32 	%r12381, %r12375, %r12380;
	xor.b32  	%r12382, %r12377, %r12381;
	shf.l.wrap.b32 	%r12383, %r12382, %r12382, 8;
	add.s32 	%r12384, %r12378, %r12383;
	xor.b32  	%r12385, %r12380, %r12384;
	shf.l.wrap.b32 	%r12386, %r12385, %r12385, 7;
	add.s32 	%r12387, %r12345, %r12338;
	xor.b32  	%r12388, %r12311, %r12387;
	shf.l.wrap.b32 	%r12389, %r12388, %r12388, 16;
	add.s32 	%r12390, %r12324, %r12389;
	xor.b32  	%r12391, %r12338, %r12390;
	shf.l.wrap.b32 	%r12392, %r12391, %r12391, 12;
	add.s32 	%r12393, %r12387, %r12392;
	xor.b32  	%r12394, %r12389, %r12393;
	shf.l.wrap.b32 	%r12395, %r12394, %r12394, 8;
	add.s32 	%r12396, %r12390, %r12395;
	xor.b32  	%r12397, %r12392, %r12396;
	shf.l.wrap.b32 	%r12398, %r12397, %r12397, 7;
	add.s32 	%r12399, %r12357, %r12374;
	xor.b32  	%r12400, %r12395, %r12399;
	shf.l.wrap.b32 	%r12401, %r12400, %r12400, 16;
	add.s32 	%r12402, %r12384, %r12401;
	xor.b32  	%r12403, %r12374, %r12402;
	shf.l.wrap.b32 	%r12404, %r12403, %r12403, 12;
	add.s32 	%r12405, %r12399, %r12404;
	xor.b32  	%r12406, %r12401, %r12405;
	shf.l.wrap.b32 	%r12407, %r12406, %r12406, 8;
	add.s32 	%r12408, %r12402, %r12407;
	xor.b32  	%r12409, %r12404, %r12408;
	shf.l.wrap.b32 	%r12410, %r12409, %r12409, 7;
	add.s32 	%r12411, %r12369, %r12386;
	xor.b32  	%r12412, %r12359, %r12411;
	shf.l.wrap.b32 	%r12413, %r12412, %r12412, 16;
	add.s32 	%r12414, %r12396, %r12413;
	xor.b32  	%r12415, %r12386, %r12414;
	shf.l.wrap.b32 	%r12416, %r12415, %r12415, 12;
	add.s32 	%r12417, %r12411, %r12416;
	xor.b32  	%r12418, %r12413, %r12417;
	shf.l.wrap.b32 	%r12419, %r12418, %r12418, 8;
	add.s32 	%r12420, %r12414, %r12419;
	xor.b32  	%r12421, %r12416, %r12420;
	shf.l.wrap.b32 	%r12422, %r12421, %r12421, 7;
	add.s32 	%r12423, %r12381, %r12398;
	xor.b32  	%r12424, %r12371, %r12423;
	shf.l.wrap.b32 	%r12425, %r12424, %r12424, 16;
	add.s32 	%r12426, %r12360, %r12425;
	xor.b32  	%r12427, %r12398, %r12426;
	shf.l.wrap.b32 	%r12428, %r12427, %r12427, 12;
	add.s32 	%r12429, %r12423, %r12428;
	xor.b32  	%r12430, %r12425, %r12429;
	shf.l.wrap.b32 	%r12431, %r12430, %r12430, 8;
	add.s32 	%r12432, %r12426, %r12431;
	xor.b32  	%r12433, %r12428, %r12432;
	shf.l.wrap.b32 	%r12434, %r12433, %r12433, 7;
	add.s32 	%r12435, %r12393, %r12362;
	xor.b32  	%r12436, %r12383, %r12435;
	shf.l.wrap.b32 	%r12437, %r12436, %r12436, 16;
	add.s32 	%r12438, %r12372, %r12437;
	xor.b32  	%r12439, %r12362, %r12438;
	shf.l.wrap.b32 	%r12440, %r12439, %r12439, 12;
	add.s32 	%r12441, %r12435, %r12440;
	xor.b32  	%r12442, %r12437, %r12441;
	shf.l.wrap.b32 	%r12443, %r12442, %r12442, 8;
	add.s32 	%r12444, %r12438, %r12443;
	xor.b32  	%r12445, %r12440, %r12444;
	shf.l.wrap.b32 	%r12446, %r12445, %r12445, 7;
	add.s32 	%r27443, %r12063, %r12405;
	add.s32 	%r27442, %r12075, %r12417;
	add.s32 	%r27441, %r12087, %r12429;
	add.s32 	%r27440, %r12099, %r12441;
	add.s32 	%r27444, %r27451, %r12446;
	add.s32 	%r27445, %r27450, %r12410;
	add.s32 	%r27446, %r27449, %r12422;
	add.s32 	%r27447, %r27448, %r12434;
	xor.b32  	%r12447, %r12064, 1;
	shf.l.wrap.b32 	%r12448, %r12064, %r12447, 16;
	add.s32 	%r12449, %r27451, %r12448;
	xor.b32  	%r12450, %r27451, %r12449;
	shf.l.wrap.b32 	%r12451, %r12450, %r12450, 12;
	add.s32 	%r12452, %r12064, %r12451;
	xor.b32  	%r12453, %r12448, %r12452;
	shf.l.wrap.b32 	%r12454, %r12453, %r12453, 8;
	add.s32 	%r12455, %r12449, %r12454;
	xor.b32  	%r12456, %r12451, %r12455;
	shf.l.wrap.b32 	%r12457, %r12456, %r12456, 7;
	add.s32 	%r12458, %r12452, %r12086;
	xor.b32  	%r12459, %r12107, %r12458;
	shf.l.wrap.b32 	%r12460, %r12459, %r12459, 16;
	add.s32 	%r12461, %r12096, %r12460;
	xor.b32  	%r12462, %r12086, %r12461;
	shf.l.wrap.b32 	%r12463, %r12462, %r12462, 12;
	add.s32 	%r12464, %r12458, %r12463;
	xor.b32  	%r12465, %r12460, %r12464;
	shf.l.wrap.b32 	%r12466, %r12465, %r12465, 8;
	add.s32 	%r12467, %r12461, %r12466;
	xor.b32  	%r12468, %r12463, %r12467;
	shf.l.wrap.b32 	%r12469, %r12468, %r12468, 7;
	xor.b32  	%r12470, %r12454, %r12123;
	shf.l.wrap.b32 	%r12471, %r12470, %r12470, 16;
	add.s32 	%r12472, %r12108, %r12471;
	xor.b32  	%r12473, %r12098, %r12472;
	shf.l.wrap.b32 	%r12474, %r12473, %r12473, 12;
	add.s32 	%r12475, %r12123, %r12474;
	xor.b32  	%r12476, %r12471, %r12475;
	shf.l.wrap.b32 	%r12477, %r12476, %r12476, 8;
	add.s32 	%r12478, %r12472, %r12477;
	xor.b32  	%r12479, %r12474, %r12478;
	shf.l.wrap.b32 	%r12480, %r12479, %r12479, 7;
	add.s32 	%r12481, %r12455, %r12137;
	xor.b32  	%r12482, %r12110, %r12481;
	shf.l.wrap.b32 	%r12483, %r12482, %r12482, 12;
	add.s32 	%r12484, %r12135, %r12483;
	xor.b32  	%r12485, %r12137, %r12484;
	shf.l.wrap.b32 	%r12486, %r12485, %r12485, 8;
	add.s32 	%r12487, %r12481, %r12486;
	xor.b32  	%r12488, %r12483, %r12487;
	shf.l.wrap.b32 	%r12489, %r12488, %r12488, 7;
	add.s32 	%r12490, %r12105, %r12457;
	xor.b32  	%r12491, %r12095, %r12490;
	shf.l.wrap.b32 	%r12492, %r12491, %r12491, 16;
	add.s32 	%r12493, %r12084, %r12492;
	xor.b32  	%r12494, %r12457, %r12493;
	shf.l.wrap.b32 	%r12495, %r12494, %r12494, 12;
	add.s32 	%r12496, %r12490, %r12495;
	xor.b32  	%r12497, %r12492, %r12496;
	shf.l.wrap.b32 	%r12498, %r12497, %r12497, 8;
	add.s32 	%r12499, %r12493, %r12498;
	xor.b32  	%r12500, %r12495, %r12499;
	shf.l.wrap.b32 	%r12501, %r12500, %r12500, 7;
	add.s32 	%r12502, %r12464, %r12501;
	xor.b32  	%r12503, %r12477, %r12502;
	shf.l.wrap.b32 	%r12504, %r12503, %r12503, 16;
	add.s32 	%r12505, %r12487, %r12504;
	xor.b32  	%r12506, %r12501, %r12505;
	shf.l.wrap.b32 	%r12507, %r12506, %r12506, 12;
	add.s32 	%r12508, %r12502, %r12507;
	xor.b32  	%r12509, %r12504, %r12508;
	shf.l.wrap.b32 	%r12510, %r12509, %r12509, 8;
	add.s32 	%r12511, %r12505, %r12510;
	xor.b32  	%r12512, %r12507, %r12511;
	shf.l.wrap.b32 	%r12513, %r12512, %r12512, 7;
	add.s32 	%r12514, %r12475, %r12469;
	xor.b32  	%r12515, %r12486, %r12514;
	shf.l.wrap.b32 	%r12516, %r12515, %r12515, 16;
	add.s32 	%r12517, %r12499, %r12516;
	xor.b32  	%r12518, %r12469, %r12517;
	shf.l.wrap.b32 	%r12519, %r12518, %r12518, 12;
	add.s32 	%r12520, %r12514, %r12519;
	xor.b32  	%r12521, %r12516, %r12520;
	shf.l.wrap.b32 	%r12522, %r12521, %r12521, 8;
	add.s32 	%r12523, %r12517, %r12522;
	xor.b32  	%r12524, %r12519, %r12523;
	shf.l.wrap.b32 	%r12525, %r12524, %r12524, 7;
	add.s32 	%r12526, %r12484, %r12480;
	xor.b32  	%r12527, %r12498, %r12526;
	shf.l.wrap.b32 	%r12528, %r12527, %r12527, 16;
	add.s32 	%r12529, %r12467, %r12528;
	xor.b32  	%r12530, %r12480, %r12529;
	shf.l.wrap.b32 	%r12531, %r12530, %r12530, 12;
	add.s32 	%r12532, %r12526, %r12531;
	xor.b32  	%r12533, %r12528, %r12532;
	shf.l.wrap.b32 	%r12534, %r12533, %r12533, 8;
	add.s32 	%r12535, %r12529, %r12534;
	xor.b32  	%r12536, %r12531, %r12535;
	shf.l.wrap.b32 	%r12537, %r12536, %r12536, 7;
	add.s32 	%r12538, %r12496, %r12489;
	xor.b32  	%r12539, %r12466, %r12538;
	shf.l.wrap.b32 	%r12540, %r12539, %r12539, 16;
	add.s32 	%r12541, %r12478, %r12540;
	xor.b32  	%r12542, %r12489, %r12541;
	shf.l.wrap.b32 	%r12543, %r12542, %r12542, 12;
	add.s32 	%r12544, %r12538, %r12543;
	xor.b32  	%r12545, %r12540, %r12544;
	shf.l.wrap.b32 	%r12546, %r12545, %r12545, 8;
	add.s32 	%r12547, %r12541, %r12546;
	xor.b32  	%r12548, %r12543, %r12547;
	shf.l.wrap.b32 	%r12549, %r12548, %r12548, 7;
	add.s32 	%r12550, %r12508, %r12525;
	xor.b32  	%r12551, %r12546, %r12550;
	shf.l.wrap.b32 	%r12552, %r12551, %r12551, 16;
	add.s32 	%r12553, %r12535, %r12552;
	xor.b32  	%r12554, %r12525, %r12553;
	shf.l.wrap.b32 	%r12555, %r12554, %r12554, 12;
	add.s32 	%r12556, %r12550, %r12555;
	xor.b32  	%r12557, %r12552, %r12556;
	shf.l.wrap.b32 	%r12558, %r12557, %r12557, 8;
	add.s32 	%r12559, %r12553, %r12558;
	xor.b32  	%r12560, %r12555, %r12559;
	shf.l.wrap.b32 	%r12561, %r12560, %r12560, 7;
	add.s32 	%r12562, %r12520, %r12537;
	xor.b32  	%r12563, %r12510, %r12562;
	shf.l.wrap.b32 	%r12564, %r12563, %r12563, 16;
	add.s32 	%r12565, %r12547, %r12564;
	xor.b32  	%r12566, %r12537, %r12565;
	shf.l.wrap.b32 	%r12567, %r12566, %r12566, 12;
	add.s32 	%r12568, %r12562, %r12567;
	xor.b32  	%r12569, %r12564, %r12568;
	shf.l.wrap.b32 	%r12570, %r12569, %r12569, 8;
	add.s32 	%r12571, %r12565, %r12570;
	xor.b32  	%r12572, %r12567, %r12571;
	shf.l.wrap.b32 	%r12573, %r12572, %r12572, 7;
	add.s32 	%r12574, %r12532, %r12549;
	xor.b32  	%r12575, %r12522, %r12574;
	shf.l.wrap.b32 	%r12576, %r12575, %r12575, 16;
	add.s32 	%r12577, %r12511, %r12576;
	xor.b32  	%r12578, %r12549, %r12577;
	shf.l.wrap.b32 	%r12579, %r12578, %r12578, 12;
	add.s32 	%r12580, %r12574, %r12579;
	xor.b32  	%r12581, %r12576, %r12580;
	shf.l.wrap.b32 	%r12582, %r12581, %r12581, 8;
	add.s32 	%r12583, %r12577, %r12582;
	xor.b32  	%r12584, %r12579, %r12583;
	shf.l.wrap.b32 	%r12585, %r12584, %r12584, 7;
	add.s32 	%r12586, %r12544, %r12513;
	xor.b32  	%r12587, %r12534, %r12586;
	shf.l.wrap.b32 	%r12588, %r12587, %r12587, 16;
	add.s32 	%r12589, %r12523, %r12588;
	xor.b32  	%r12590, %r12513, %r12589;
	shf.l.wrap.b32 	%r12591, %r12590, %r12590, 12;
	add.s32 	%r12592, %r12586, %r12591;
	xor.b32  	%r12593, %r12588, %r12592;
	shf.l.wrap.b32 	%r12594, %r12593, %r12593, 8;
	add.s32 	%r12595, %r12589, %r12594;
	xor.b32  	%r12596, %r12591, %r12595;
	shf.l.wrap.b32 	%r12597, %r12596, %r12596, 7;
	add.s32 	%r12598, %r12556, %r12597;
	xor.b32  	%r12599, %r12570, %r12598;
	shf.l.wrap.b32 	%r12600, %r12599, %r12599, 16;
	add.s32 	%r12601, %r12583, %r12600;
	xor.b32  	%r12602, %r12597, %r12601;
	shf.l.wrap.b32 	%r12603, %r12602, %r12602, 12;
	add.s32 	%r12604, %r12598, %r12603;
	xor.b32  	%r12605, %r12600, %r12604;
	shf.l.wrap.b32 	%r12606, %r12605, %r12605, 8;
	add.s32 	%r12607, %r12601, %r12606;
	xor.b32  	%r12608, %r12603, %r12607;
	shf.l.wrap.b32 	%r12609, %r12608, %r12608, 7;
	add.s32 	%r12610, %r12568, %r12561;
	xor.b32  	%r12611, %r12582, %r12610;
	shf.l.wrap.b32 	%r12612, %r12611, %r12611, 16;
	add.s32 	%r12613, %r12595, %r12612;
	xor.b32  	%r12614, %r12561, %r12613;
	shf.l.wrap.b32 	%r12615, %r12614, %r12614, 12;
	add.s32 	%r12616, %r12610, %r12615;
	xor.b32  	%r12617, %r12612, %r12616;
	shf.l.wrap.b32 	%r12618, %r12617, %r12617, 8;
	add.s32 	%r12619, %r12613, %r12618;
	xor.b32  	%r12620, %r12615, %r12619;
	shf.l.wrap.b32 	%r12621, %r12620, %r12620, 7;
	add.s32 	%r12622, %r12580, %r12573;
	xor.b32  	%r12623, %r12594, %r12622;
	shf.l.wrap.b32 	%r12624, %r12623, %r12623, 16;
	add.s32 	%r12625, %r12559, %r12624;
	xor.b32  	%r12626, %r12573, %r12625;
	shf.l.wrap.b32 	%r12627, %r12626, %r12626, 12;
	add.s32 	%r12628, %r12622, %r12627;
	xor.b32  	%r12629, %r12624, %r12628;
	shf.l.wrap.b32 	%r12630, %r12629, %r12629, 8;
	add.s32 	%r12631, %r12625, %r12630;
	xor.b32  	%r12632, %r12627, %r12631;
	shf.l.wrap.b32 	%r12633, %r12632, %r12632, 7;
	add.s32 	%r12634, %r12592, %r12585;
	xor.b32  	%r12635, %r12558, %r12634;
	shf.l.wrap.b32 	%r12636, %r12635, %r12635, 16;
	add.s32 	%r12637, %r12571, %r12636;
	xor.b32  	%r12638, %r12585, %r12637;
	shf.l.wrap.b32 	%r12639, %r12638, %r12638, 12;
	add.s32 	%r12640, %r12634, %r12639;
	xor.b32  	%r12641, %r12636, %r12640;
	shf.l.wrap.b32 	%r12642, %r12641, %r12641, 8;
	add.s32 	%r12643, %r12637, %r12642;
	xor.b32  	%r12644, %r12639, %r12643;
	shf.l.wrap.b32 	%r12645, %r12644, %r12644, 7;
	add.s32 	%r12646, %r12604, %r12621;
	xor.b32  	%r12647, %r12642, %r12646;
	shf.l.wrap.b32 	%r12648, %r12647, %r12647, 16;
	add.s32 	%r12649, %r12631, %r12648;
	xor.b32  	%r12650, %r12621, %r12649;
	shf.l.wrap.b32 	%r12651, %r12650, %r12650, 12;
	add.s32 	%r12652, %r12646, %r12651;
	xor.b32  	%r12653, %r12648, %r12652;
	shf.l.wrap.b32 	%r12654, %r12653, %r12653, 8;
	add.s32 	%r12655, %r12649, %r12654;
	xor.b32  	%r12656, %r12651, %r12655;
	shf.l.wrap.b32 	%r12657, %r12656, %r12656, 7;
	add.s32 	%r12658, %r12616, %r12633;
	xor.b32  	%r12659, %r12606, %r12658;
	shf.l.wrap.b32 	%r12660, %r12659, %r12659, 16;
	add.s32 	%r12661, %r12643, %r12660;
	xor.b32  	%r12662, %r12633, %r12661;
	shf.l.wrap.b32 	%r12663, %r12662, %r12662, 12;
	add.s32 	%r12664, %r12658, %r12663;
	xor.b32  	%r12665, %r12660, %r12664;
	shf.l.wrap.b32 	%r12666, %r12665, %r12665, 8;
	add.s32 	%r12667, %r12661, %r12666;
	xor.b32  	%r12668, %r12663, %r12667;
	shf.l.wrap.b32 	%r12669, %r12668, %r12668, 7;
	add.s32 	%r12670, %r12628, %r12645;
	xor.b32  	%r12671, %r12618, %r12670;
	shf.l.wrap.b32 	%r12672, %r12671, %r12671, 16;
	add.s32 	%r12673, %r12607, %r12672;
	xor.b32  	%r12674, %r12645, %r12673;
	shf.l.wrap.b32 	%r12675, %r12674, %r12674, 12;
	add.s32 	%r12676, %r12670, %r12675;
	xor.b32  	%r12677, %r12672, %r12676;
	shf.l.wrap.b32 	%r12678, %r12677, %r12677, 8;
	add.s32 	%r12679, %r12673, %r12678;
	xor.b32  	%r12680, %r12675, %r12679;
	shf.l.wrap.b32 	%r12681, %r12680, %r12680, 7;
	add.s32 	%r12682, %r12640, %r12609;
	xor.b32  	%r12683, %r12630, %r12682;
	shf.l.wrap.b32 	%r12684, %r12683, %r12683, 16;
	add.s32 	%r12685, %r12619, %r12684;
	xor.b32  	%r12686, %r12609, %r12685;
	shf.l.wrap.b32 	%r12687, %r12686, %r12686, 12;
	add.s32 	%r12688, %r12682, %r12687;
	xor.b32  	%r12689, %r12684, %r12688;
	shf.l.wrap.b32 	%r12690, %r12689, %r12689, 8;
	add.s32 	%r12691, %r12685, %r12690;
	xor.b32  	%r12692, %r12687, %r12691;
	shf.l.wrap.b32 	%r12693, %r12692, %r12692, 7;
	add.s32 	%r12694, %r12652, %r12693;
	xor.b32  	%r12695, %r12666, %r12694;
	shf.l.wrap.b32 	%r12696, %r12695, %r12695, 16;
	add.s32 	%r12697, %r12679, %r12696;
	xor.b32  	%r12698, %r12693, %r12697;
	shf.l.wrap.b32 	%r12699, %r12698, %r12698, 12;
	add.s32 	%r12700, %r12694, %r12699;
	xor.b32  	%r12701, %r12696, %r12700;
	shf.l.wrap.b32 	%r12702, %r12701, %r12701, 8;
	add.s32 	%r12703, %r12664, %r12657;
	xor.b32  	%r12704, %r12678, %r12703;
	shf.l.wrap.b32 	%r12705, %r12704, %r12704, 16;
	add.s32 	%r12706, %r12691, %r12705;
	xor.b32  	%r12707, %r12657, %r12706;
	shf.l.wrap.b32 	%r12708, %r12707, %r12707, 12;
	add.s32 	%r12709, %r12703, %r12708;
	xor.b32  	%r12710, %r12705, %r12709;
	shf.l.wrap.b32 	%r12711, %r12710, %r12710, 8;
	add.s32 	%r12712, %r12706, %r12711;
	xor.b32  	%r12713, %r12708, %r12712;
	shf.l.wrap.b32 	%r12714, %r12713, %r12713, 7;
	add.s32 	%r12715, %r12676, %r12669;
	xor.b32  	%r12716, %r12690, %r12715;
	shf.l.wrap.b32 	%r12717, %r12716, %r12716, 16;
	add.s32 	%r12718, %r12655, %r12717;
	xor.b32  	%r12719, %r12669, %r12718;
	shf.l.wrap.b32 	%r12720, %r12719, %r12719, 12;
	add.s32 	%r12721, %r12715, %r12720;
	xor.b32  	%r12722, %r12717, %r12721;
	shf.l.wrap.b32 	%r12723, %r12722, %r12722, 8;
	add.s32 	%r12724, %r12718, %r12723;
	xor.b32  	%r12725, %r12720, %r12724;
	shf.l.wrap.b32 	%r12726, %r12725, %r12725, 7;
	add.s32 	%r12727, %r12688, %r12681;
	xor.b32  	%r12728, %r12654, %r12727;
	shf.l.wrap.b32 	%r12729, %r12728, %r12728, 16;
	add.s32 	%r12730, %r12667, %r12729;
	xor.b32  	%r12731, %r12681, %r12730;
	shf.l.wrap.b32 	%r12732, %r12731, %r12731, 12;
	add.s32 	%r12733, %r12727, %r12732;
	xor.b32  	%r12734, %r12729, %r12733;
	shf.l.wrap.b32 	%r12735, %r12734, %r12734, 8;
	add.s32 	%r12736, %r12730, %r12735;
	add.s32 	%r12737, %r12700, %r12714;
	xor.b32  	%r12738, %r12735, %r12737;
	shf.l.wrap.b32 	%r12739, %r12738, %r12738, 16;
	add.s32 	%r12740, %r12724, %r12739;
	xor.b32  	%r12741, %r12714, %r12740;
	shr.u32 	%r12742, %r12741, 20;
	add.s32 	%r12743, %r12737, %r12742;
	add.s32 	%r12744, %r12709, %r12726;
	xor.b32  	%r12745, %r12702, %r12744;
	shf.l.wrap.b32 	%r12746, %r12745, %r12745, 16;
	add.s32 	%r12747, %r12736, %r12746;
	xor.b32  	%r12748, %r12726, %r12747;
	shr.u32 	%r12749, %r12748, 20;
	add.s32 	%r12750, %r12744, %r12749;
	add.s32 	%r12751, %r12063, %r12743;
	add.s32 	%r12752, %r12075, %r12750;
	not.b32 	%r12753, %r27439;
	add.s32 	%r12754, %r1335, %r12753;
	mov.u32 	%r12755, %ctaid.x;
	shl.b32 	%r12756, %r12755, 11;
	mov.u32 	%r12757, %tid.x;
	and.b32  	%r12758, %r12757, 31;
	or.b32  	%r12759, %r12756, %r12758;
	shl.b32 	%r12760, %r12757, 3;
	and.b32  	%r12761, %r12760, 7936;
	add.s32 	%r12762, %r27217, %r12761;
	add.s32 	%r12763, %r12759, %r12762;
	shr.u32 	%r12764, %r12763, %r12754;
	and.b32  	%r12765, %r12764, 1;
	setp.eq.b32 	%p113, %r12765, 1;
	selp.b32 	%r12766, %r12752, %r12751, %p113;
	cvt.u16.u32 	%rs243, %r12766;
	and.b16  	%rs408, %rs243, 1;
	and.b16  	%rs244, %rs406, 255;
	setp.ne.s16 	%p114, %rs244, 1;
	@%p114 bra 	$L__BB3_145;
	ld.param.u64 	%rd389, [fused_batch_pir_kernel_8_param_1];
	not.b32 	%r12767, %r27439;
	add.s32 	%r12768, %r1335, %r12767;
	mov.u32 	%r12769, %ctaid.x;
	shl.b32 	%r12770, %r12769, 11;
	mov.u32 	%r12771, %tid.x;
	and.b32  	%r12772, %r12771, 31;
	or.b32  	%r12773, %r12770, %r12772;
	shl.b32 	%r12774, %r12771, 3;
	and.b32  	%r12775, %r12774, 7936;
	add.s32 	%r12776, %r27217, %r12775;
	add.s32 	%r12777, %r12773, %r12776;
	shr.u32 	%r12778, %r12777, %r12768;
	and.b32  	%r12779, %r12778, 1;
	setp.eq.b32 	%p115, %r12779, 1;
	cvt.s64.s32 	%rd130, %r27439;
	cvta.to.global.u64 	%rd131, %rd389;
	mul.wide.s32 	%rd132, %r27439, 16;
	add.s64 	%rd133, %rd131, %rd132;
	ld.global.u32 	%r12780, [%rd133+4412];
	selp.b32 	%r12781, %r27444, %r27443, %p115;
	xor.b32  	%r12782, %r12781, %r12780;
	selp.b32 	%r12783, %r27445, %r27442, %p115;
	selp.b32 	%r27443, %r27443, %r12782, %p115;
	selp.b32 	%r27444, %r12782, %r27444, %p115;
	ld.global.u32 	%r12784, [%rd133+4416];
	xor.b32  	%r12785, %r12783, %r12784;
	selp.b32 	%r12786, %r27446, %r27441, %p115;
	selp.b32 	%r27442, %r27442, %r12785, %p115;
	selp.b32 	%r27445, %r12785, %r27445, %p115;
	ld.global.u32 	%r12787, [%rd133+4420];
	xor.b32  	%r12788, %r12786, %r12787;
	selp.b32 	%r12789, %r27447, %r27440, %p115;
	selp.b32 	%r27441, %r27441, %r12788, %p115;
	selp.b32 	%r27446, %r12788, %r27446, %p115;
	ld.global.u32 	%r12790, [%rd133+4424];
	xor.b32  	%r12791, %r12789, %r12790;
	selp.b64 	%rd134, 445, 420, %p115;
	selp.b32 	%r27440, %r27440, %r12791, %p115;
	selp.b32 	%r27447, %r12791, %r27447, %p115;
	add.s64 	%rd135, %rd134, %rd130;
	add.s64 	%rd136, %rd131, %rd135;
	ld.global.u8 	%rs245, [%rd136+4392];
	xor.b16  	%rs408, %rs245, %rs408;
$L__BB3_145:
	not.b32 	%r12792, %r27439;
	add.s32 	%r12793, %r1335, %r12792;
	mov.u32 	%r12794, %ctaid.x;
	shl.b32 	%r12795, %r12794, 11;
	mov.u32 	%r12796, %tid.x;
	and.b32  	%r12797, %r12796, 31;
	or.b32  	%r12798, %r12795, %r12797;
	shl.b32 	%r12799, %r12796, 3;
	and.b32  	%r12800, %r12799, 7936;
	add.s32 	%r12801, %r27217, %r12800;
	add.s32 	%r12802, %r12798, %r12801;
	shr.u32 	%r12803, %r12802, %r12793;
	and.b32  	%r12804, %r12803, 1;
	setp.eq.b32 	%p116, %r12804, 1;
	selp.b32 	%r27451, %r27444, %r27443, %p116;
	selp.b32 	%r27450, %r27445, %r27442, %p116;
	selp.b32 	%r27449, %r27446, %r27441, %p116;
	selp.b32 	%r27448, %r27447, %r27440, %p116;
	add.s32 	%r27439, %r27439, 1;
	setp.lt.u32 	%p117, %r27439, %r1335;
	mov.u16 	%rs406, %rs408;
	@%p117 bra 	$L__BB3_143;
$L__BB3_146:
	and.b16  	%rs246, %rs408, 255;
	setp.ne.s16 	%p118, %rs246, 1;
	@%p118 bra 	$L__BB3_148;
	ld.param.u64 	%rd390, [fused_batch_pir_kernel_8_param_1];
	cvta.to.global.u64 	%rd137, %rd390;
	ld.global.u32 	%r12805, [%rd137+4864];
	xor.b32  	%r27451, %r27451, %r12805;
$L__BB3_148:
	@%p118 bra 	$L__BB3_150;
	ld.param.u64 	%rd391, [fused_batch_pir_kernel_8_param_1];
	cvta.to.global.u64 	%rd138, %rd391;
	ld.global.u32 	%r12806, [%rd138+4868];
	xor.b32  	%r27450, %r27450, %r12806;
$L__BB3_150:
	@%p118 bra 	$L__BB3_152;
	ld.param.u64 	%rd392, [fused_batch_pir_kernel_8_param_1];
	cvta.to.global.u64 	%rd139, %rd392;
	ld.global.u32 	%r12807, [%rd139+4872];
	xor.b32  	%r27449, %r27449, %r12807;
$L__BB3_152:
	@%p118 bra 	$L__BB3_154;
	ld.param.u64 	%rd393, [fused_batch_pir_kernel_8_param_1];
	cvta.to.global.u64 	%rd140, %rd393;
	ld.global.u32 	%r12808, [%rd140+4876];
	xor.b32  	%r27448, %r27448, %r12808;
$L__BB3_154:
	ld.param.u32 	%r26412, [fused_batch_pir_kernel_8_param_4];
	mov.u32 	%r12810, %ctaid.x;
	shl.b32 	%r12811, %r12810, 11;
	mov.u32 	%r12812, %tid.x;
	and.b32  	%r12813, %r12812, 31;
	or.b32  	%r12814, %r12811, %r12813;
	shl.b32 	%r12815, %r12812, 3;
	and.b32  	%r12816, %r12815, 7936;
	add.s32 	%r12817, %r27217, %r12816;
	add.s32 	%r12818, %r12814, %r12817;
	setp.ge.s32 	%p122, %r12818, %r26412;
	mov.b32 	%r27472, 0;
	mov.u32 	%r27473, %r27472;
	mov.u32 	%r27474, %r27472;
	mov.u32 	%r27475, %r27472;
	@%p122 bra 	$L__BB3_168;
	ld.param.u64 	%rd394, [fused_batch_pir_kernel_8_param_1];
	cvta.to.global.u64 	%rd141, %rd394;
	ld.global.u8 	%rs250, [%rd141+4897];
	max.u16 	%rs251, %rs250, 11;
	cvt.u32.u16 	%r12819, %rs251;
	add.s32 	%r27463, %r12819, -11;
	ld.shared.v2.u32 	{%r27475, %r27474}, [s_mem+98888];
	ld.shared.v2.u32 	{%r27473, %r27472}, [s_mem+98896];
	ld.shared.u8 	%rs411, [s_mem+98904];
	cvt.u32.u16 	%r1390, %rs250;
	setp.ge.u32 	%p123, %r27463, %r1390;
	@%p123 bra 	$L__BB3_160;
	mov.u16 	%rs409, %rs411;
$L__BB3_157:
	ld.const.u32 	%r12820, [CHACHA_CONSTANTS];
	add.s32 	%r12821, %r12820, %r27475;
	shf.l.wrap.b32 	%r12822, %r12821, %r12821, 16;
	add.s32 	%r12823, %r27475, %r12822;
	xor.b32  	%r12824, %r27475, %r12823;
	shf.l.wrap.b32 	%r12825, %r12824, %r12824, 12;
	add.s32 	%r12826, %r12821, %r12825;
	xor.b32  	%r12827, %r12822, %r12826;
	shf.l.wrap.b32 	%r12828, %r12827, %r12827, 8;
	add.s32 	%r12829, %r12823, %r12828;
	xor.b32  	%r12830, %r12825, %r12829;
	shf.l.wrap.b32 	%r12831, %r12830, %r12830, 7;
	ld.const.u32 	%r12832, [CHACHA_CONSTANTS+4];
	add.s32 	%r12833, %r12832, %r27474;
	shf.l.wrap.b32 	%r12834, %r12833, %r12833, 16;
	add.s32 	%r12835, %r27474, %r12834;
	xor.b32  	%r12836, %r27474, %r12835;
	shf.l.wrap.b32 	%r12837, %r12836, %r12836, 12;
	add.s32 	%r12838, %r12833, %r12837;
	xor.b32  	%r12839, %r12834, %r12838;
	shf.l.wrap.b32 	%r12840, %r12839, %r12839, 8;
	add.s32 	%r12841, %r12835, %r12840;
	xor.b32  	%r12842, %r12837, %r12841;
	shf.l.wrap.b32 	%r12843, %r12842, %r12842, 7;
	ld.const.u32 	%r12844, [CHACHA_CONSTANTS+8];
	add.s32 	%r12845, %r12844, %r27473;
	shf.l.wrap.b32 	%r12846, %r12845, %r12845, 16;
	add.s32 	%r12847, %r27473, %r12846;
	xor.b32  	%r12848, %r27473, %r12847;
	shf.l.wrap.b32 	%r12849, %r12848, %r12848, 12;
	add.s32 	%r12850, %r12845, %r12849;
	xor.b32  	%r12851, %r12846, %r12850;
	shf.l.wrap.b32 	%r12852, %r12851, %r12851, 8;
	add.s32 	%r12853, %r12847, %r12852;
	xor.b32  	%r12854, %r12849, %r12853;
	shf.l.wrap.b32 	%r12855, %r12854, %r12854, 7;
	ld.const.u32 	%r12856, [CHACHA_CONSTANTS+12];
	add.s32 	%r12857, %r12856, %r27472;
	shf.l.wrap.b32 	%r12858, %r12857, %r12857, 16;
	add.s32 	%r12859, %r27472, %r12858;
	xor.b32  	%r12860, %r27472, %r12859;
	shf.l.wrap.b32 	%r12861, %r12860, %r12860, 12;
	add.s32 	%r12862, %r12857, %r12861;
	xor.b32  	%r12863, %r12858, %r12862;
	shf.l.wrap.b32 	%r12864, %r12863, %r12863, 8;
	add.s32 	%r12865, %r12859, %r12864;
	xor.b32  	%r12866, %r12861, %r12865;
	shf.l.wrap.b32 	%r12867, %r12866, %r12866, 7;
	add.s32 	%r12868, %r12826, %r12843;
	xor.b32  	%r12869, %r12864, %r12868;
	shf.l.wrap.b32 	%r12870, %r12869, %r12869, 16;
	add.s32 	%r12871, %r12853, %r12870;
	xor.b32  	%r12872, %r12843, %r12871;
	shf.l.wrap.b32 	%r12873, %r12872, %r12872, 12;
	add.s32 	%r12874, %r12868, %r12873;
	xor.b32  	%r12875, %r12870, %r12874;
	shf.l.wrap.b32 	%r12876, %r12875, %r12875, 8;
	add.s32 	%r12877, %r12871, %r12876;
	xor.b32  	%r12878, %r12873, %r12877;
	shf.l.wrap.b32 	%r12879, %r12878, %r12878, 7;
	add.s32 	%r12880, %r12838, %r12855;
	xor.b32  	%r12881, %r12828, %r12880;
	shf.l.wrap.b32 	%r12882, %r12881, %r12881, 16;
	add.s32 	%r12883, %r12865, %r12882;
	xor.b32  	%r12884, %r12855, %r12883;
	shf.l.wrap.b32 	%r12885, %r12884, %r12884, 12;
	add.s32 	%r12886, %r12880, %r12885;
	xor.b32  	%r12887, %r12882, %r12886;
	shf.l.wrap.b32 	%r12888, %r12887, %r12887, 8;
	add.s32 	%r12889, %r12883, %r12888;
	xor.b32  	%r12890, %r12885, %r12889;
	shf.l.wrap.b32 	%r12891, %r12890, %r12890, 7;
	add.s32 	%r12892, %r12850, %r12867;
	xor.b32  	%r12893, %r12840, %r12892;
	shf.l.wrap.b32 	%r12894, %r12893, %r12893, 16;
	add.s32 	%r12895, %r12829, %r12894;
	xor.b32  	%r12896, %r12867, %r12895;
	shf.l.wrap.b32 	%r12897, %r12896, %r12896, 12;
	add.s32 	%r12898, %r12892, %r12897;
	xor.b32  	%r12899, %r12894, %r12898;
	shf.l.wrap.b32 	%r12900, %r12899, %r12899, 8;
	add.s32 	%r12901, %r12895, %r12900;
	xor.b32  	%r12902, %r12897, %r12901;
	shf.l.wrap.b32 	%r12903, %r12902, %r12902, 7;
	add.s32 	%r12904, %r12862, %r12831;
	xor.b32  	%r12905, %r12852, %r12904;
	shf.l.wrap.b32 	%r12906, %r12905, %r12905, 16;
	add.s32 	%r12907, %r12841, %r12906;
	xor.b32  	%r12908, %r12831, %r12907;
	shf.l.wrap.b32 	%r12909, %r12908, %r12908, 12;
	add.s32 	%r12910, %r12904, %r12909;
	xor.b32  	%r12911, %r12906, %r12910;
	shf.l.wrap.b32 	%r12912, %r12911, %r12911, 8;
	add.s32 	%r12913, %r12907, %r12912;
	xor.b32  	%r12914, %r12909, %r12913;
	shf.l.wrap.b32 	%r12915, %r12914, %r12914, 7;
	add.s32 	%r12916, %r12874, %r12915;
	xor.b32  	%r12917, %r12888, %r12916;
	shf.l.wrap.b32 	%r12918, %r12917, %r12917, 16;
	add.s32 	%r12919, %r12901, %r12918;
	xor.b32  	%r12920, %r12915, %r12919;
	shf.l.wrap.b32 	%r12921, %r12920, %r12920, 12;
	add.s32 	%r12922, %r12916, %r12921;
	xor.b32  	%r12923, %r12918, %r12922;
	shf.l.wrap.b32 	%r12924, %r12923, %r12923, 8;
	add.s32 	%r12925, %r12919, %r12924;
	xor.b32  	%r12926, %r12921, %r12925;
	shf.l.wrap.b32 	%r12927, %r12926, %r12926, 7;
	add.s32 	%r12928, %r12886, %r12879;
	xor.b32  	%r12929, %r12900, %r12928;
	shf.l.wrap.b32 	%r12930, %r12929, %r12929, 16;
	add.s32 	%r12931, %r12913, %r12930;
	xor.b32  	%r12932, %r12879, %r12931;
	shf.l.wrap.b32 	%r12933, %r12932, %r12932, 12;
	add.s32 	%r12934, %r12928, %r12933;
	xor.b32  	%r12935, %r12930, %r12934;
	shf.l.wrap.b32 	%r12936, %r12935, %r12935, 8;
	add.s32 	%r12937, %r12931, %r12936;
	xor.b32  	%r12938, %r12933, %r12937;
	shf.l.wrap.b32 	%r12939, %r12938, %r12938, 7;
	add.s32 	%r12940, %r12898, %r12891;
	xor.b32  	%r12941, %r12912, %r12940;
	shf.l.wrap.b32 	%r12942, %r12941, %r12941, 16;
	add.s32 	%r12943, %r12877, %r12942;
	xor.b32  	%r12944, %r12891, %r12943;
	shf.l.wrap.b32 	%r12945, %r12944, %r12944, 12;
	add.s32 	%r12946, %r12940, %r12945;
	xor.b32  	%r12947, %r12942, %r12946;
	shf.l.wrap.b32 	%r12948, %r12947, %r12947, 8;
	add.s32 	%r12949, %r12943, %r12948;
	xor.b32  	%r12950, %r12945, %r12949;
	shf.l.wrap.b32 	%r12951, %r12950, %r12950, 7;
	add.s32 	%r12952, %r12910, %r12903;
	xor.b32  	%r12953, %r12876, %r12952;
	shf.l.wrap.b32 	%r12954, %r12953, %r12953, 16;
	add.s32 	%r12955, %r12889, %r12954;
	xor.b32  	%r12956, %r12903, %r12955;
	shf.l.wrap.b32 	%r12957, %r12956, %r12956, 12;
	add.s32 	%r12958, %r12952, %r12957;
	xor.b32  	%r12959, %r12954, %r12958;
	shf.l.wrap.b32 	%r12960, %r12959, %r12959, 8;
	add.s32 	%r12961, %r12955, %r12960;
	xor.b32  	%r12962, %r12957, %r12961;
	shf.l.wrap.b32 	%r12963, %r12962, %r12962, 7;
	add.s32 	%r12964, %r12922, %r12939;
	xor.b32  	%r12965, %r12960, %r12964;
	shf.l.wrap.b32 	%r12966, %r12965, %r12965, 16;
	add.s32 	%r12967, %r12949, %r12966;
	xor.b32  	%r12968, %r12939, %r12967;
	shf.l.wrap.b32 	%r12969, %r12968, %r12968, 12;
	add.s32 	%r12970, %r12964, %r12969;
	xor.b32  	%r12971, %r12966, %r12970;
	shf.l.wrap.b32 	%r12972, %r12971, %r12971, 8;
	add.s32 	%r12973, %r12967, %r12972;
	xor.b32  	%r12974, %r12969, %r12973;
	shf.l.wrap.b32 	%r12975, %r12974, %r12974, 7;
	add.s32 	%r12976, %r12934, %r12951;
	xor.b32  	%r12977, %r12924, %r12976;
	shf.l.wrap.b32 	%r12978, %r12977, %r12977, 16;
	add.s32 	%r12979, %r12961, %r12978;
	xor.b32  	%r12980, %r12951, %r12979;
	shf.l.wrap.b32 	%r12981, %r12980, %r12980, 12;
	add.s32 	%r12982, %r12976, %r12981;
	xor.b32  	%r12983, %r12978, %r12982;
	shf.l.wrap.b32 	%r12984, %r12983, %r12983, 8;
	add.s32 	%r12985, %r12979, %r12984;
	xor.b32  	%r12986, %r12981, %r12985;
	shf.l.wrap.b32 	%r12987, %r12986, %r12986, 7;
	add.s32 	%r12988, %r12946, %r12963;
	xor.b32  	%r12989, %r12936, %r12988;
	shf.l.wrap.b32 	%r12990, %r12989, %r12989, 16;
	add.s32 	%r12991, %r12925, %r12990;
	xor.b32  	%r12992, %r12963, %r12991;
	shf.l.wrap.b32 	%r12993, %r12992, %r12992, 12;
	add.s32 	%r12994, %r12988, %r12993;
	xor.b32  	%r12995, %r12990, %r12994;
	shf.l.wrap.b32 	%r12996, %r12995, %r12995, 8;
	add.s32 	%r12997, %r12991, %r12996;
	xor.b32  	%r12998, %r12993, %r12997;
	shf.l.wrap.b32 	%r12999, %r12998, %r12998, 7;
	add.s32 	%r13000, %r12958, %r12927;
	xor.b32  	%r13001, %r12948, %r13000;
	shf.l.wrap.b32 	%r13002, %r13001, %r13001, 16;
	add.s32 	%r13003, %r12937, %r13002;
	xor.b32  	%r13004, %r12927, %r13003;
	shf.l.wrap.b32 	%r13005, %r13004, %r13004, 12;
	add.s32 	%r13006, %r13000, %r13005;
	xor.b32  	%r13007, %r13002, %r13006;
	shf.l.wrap.b32 	%r13008, %r13007, %r13007, 8;
	add.s32 	%r13009, %r13003, %r13008;
	xor.b32  	%r13010, %r13005, %r13009;
	shf.l.wrap.b32 	%r13011, %r13010, %r13010, 7;
	add.s32 	%r13012, %r12970, %r13011;
	xor.b32  	%r13013, %r12984, %r13012;
	shf.l.wrap.b32 	%r13014, %r13013, %r13013, 16;
	add.s32 	%r13015, %r12997, %r13014;
	xor.b32  	%r13016, %r13011, %r13015;
	shf.l.wrap.b32 	%r13017, %r13016, %r13016, 12;
	add.s32 	%r13018, %r13012, %r13017;
	xor.b32  	%r13019, %r13014, %r13018;
	shf.l.wrap.b32 	%r13020, %r13019, %r13019, 8;
	add.s32 	%r13021, %r13015, %r13020;
	xor.b32  	%r13022, %r13017, %r13021;
	shf.l.wrap.b32 	%r13023, %r13022, %r13022, 7;
	add.s32 	%r13024, %r12982, %r12975;
	xor.b32  	%r13025, %r12996, %r13024;
	shf.l.wrap.b32 	%r13026, %r13025, %r13025, 16;
	add.s32 	%r13027, %r13009, %r13026;
	xor.b32  	%r13028, %r12975, %r13027;
	shf.l.wrap.b32 	%r13029, %r13028, %r13028, 12;
	add.s32 	%r13030, %r13024, %r13029;
	xor.b32  	%r13031, %r13026, %r13030;
	shf.l.wrap.b32 	%r13032, %r13031, %r13031, 8;
	add.s32 	%r13033, %r13027, %r13032;
	xor.b32  	%r13034, %r13029, %r13033;
	shf.l.wrap.b32 	%r13035, %r13034, %r13034, 7;
	add.s32 	%r13036, %r12994, %r12987;
	xor.b32  	%r13037, %r13008, %r13036;
	shf.l.wrap.b32 	%r13038, %r13037, %r13037, 16;
	add.s32 	%r13039, %r12973, %r13038;
	xor.b32  	%r13040, %r12987, %r13039;
	shf.l.wrap.b32 	%r13041, %r13040, %r13040, 12;
	add.s32 	%r13042, %r13036, %r13041;
	xor.b32  	%r13043, %r13038, %r13042;
	shf.l.wrap.b32 	%r13044, %r13043, %r13043, 8;
	add.s32 	%r13045, %r13039, %r13044;
	xor.b32  	%r13046, %r13041, %r13045;
	shf.l.wrap.b32 	%r13047, %r13046, %r13046, 7;
	add.s32 	%r13048, %r13006, %r12999;
	xor.b32  	%r13049, %r12972, %r13048;
	shf.l.wrap.b32 	%r13050, %r13049, %r13049, 16;
	add.s32 	%r13051, %r12985, %r13050;
	xor.b32  	%r13052, %r12999, %r13051;
	shf.l.wrap.b32 	%r13053, %r13052, %r13052, 12;
	add.s32 	%r13054, %r13048, %r13053;
	xor.b32  	%r13055, %r13050, %r13054;
	shf.l.wrap.b32 	%r13056, %r13055, %r13055, 8;
	add.s32 	%r13057, %r13051, %r13056;
	xor.b32  	%r13058, %r13053, %r13057;
	shf.l.wrap.b32 	%r13059, %r13058, %r13058, 7;
	add.s32 	%r13060, %r13018, %r13035;
	xor.b32  	%r13061, %r13056, %r13060;
	shf.l.wrap.b32 	%r13062, %r13061, %r13061, 16;
	add.s32 	%r13063, %r13045, %r13062;
	xor.b32  	%r13064, %r13035, %r13063;
	shf.l.wrap.b32 	%r13065, %r13064, %r13064, 12;
	add.s32 	%r13066, %r13060, %r13065;
	xor.b32  	%r13067, %r13062, %r13066;
	shf.l.wrap.b32 	%r13068, %r13067, %r13067, 8;
	add.s32 	%r13069, %r13063, %r13068;
	xor.b32  	%r13070, %r13065, %r13069;
	shf.l.wrap.b32 	%r13071, %r13070, %r13070, 7;
	add.s32 	%r13072, %r13030, %r13047;
	xor.b32  	%r13073, %r13020, %r13072;
	shf.l.wrap.b32 	%r13074, %r13073, %r13073, 16;
	add.s32 	%r13075, %r13057, %r13074;
	xor.b32  	%r13076, %r13047, %r13075;
	shf.l.wrap.b32 	%r13077, %r13076, %r13076, 12;
	add.s32 	%r13078, %r13072, %r13077;
	xor.b32  	%r13079, %r13074, %r13078;
	shf.l.wrap.b32 	%r13080, %r13079, %r13079, 8;
	add.s32 	%r13081, %r13075, %r13080;
	xor.b32  	%r13082, %r13077, %r13081;
	shf.l.wrap.b32 	%r13083, %r13082, %r13082, 7;
	add.s32 	%r13084, %r13042, %r13059;
	xor.b32  	%r13085, %r13032, %r13084;
	shf.l.wrap.b32 	%r13086, %r13085, %r13085, 16;
	add.s32 	%r13087, %r13021, %r13086;
	xor.b32  	%r13088, %r13059, %r13087;
	shf.l.wrap.b32 	%r13089, %r13088, %r13088, 12;
	add.s32 	%r13090, %r13084, %r13089;
	xor.b32  	%r13091, %r13086, %r13090;
	shf.l.wrap.b32 	%r13092, %r13091, %r13091, 8;
	add.s32 	%r13093, %r13087, %r13092;
	xor.b32  	%r13094, %r13089, %r13093;
	shf.l.wrap.b32 	%r13095, %r13094, %r13094, 7;
	add.s32 	%r13096, %r13054, %r13023;
	xor.b32  	%r13097, %r13044, %r13096;
	shf.l.wrap.b32 	%r13098, %r13097, %r13097, 16;
	add.s32 	%r13099, %r13033, %r13098;
	xor.b32  	%r13100, %r13023, %r13099;
	shf.l.wrap.b32 	%r13101, %r13100, %r13100, 12;
	add.s32 	%r13102, %r13096, %r13101;
	xor.b32  	%r13103, %r13098, %r13102;
	shf.l.wrap.b32 	%r13104, %r13103, %r13103, 8;
	add.s32 	%r13105, %r13099, %r13104;
	xor.b32  	%r13106, %r13101, %r13105;
	shf.l.wrap.b32 	%r13107, %r13106, %r13106, 7;
	add.s32 	%r13108, %r13066, %r13107;
	xor.b32  	%r13109, %r13080, %r13108;
	shf.l.wrap.b32 	%r13110, %r13109, %r13109, 16;
	add.s32 	%r13111, %r13093, %r13110;
	xor.b32  	%r13112, %r13107, %r13111;
	shf.l.wrap.b32 	%r13113, %r13112, %r13112, 12;
	add.s32 	%r13114, %r13108, %r13113;
	xor.b32  	%r13115, %r13110, %r13114;
	shf.l.wrap.b32 	%r13116, %r13115, %r13115, 8;
	add.s32 	%r13117, %r13111, %r13116;
	xor.b32  	%r13118, %r13113, %r13117;
	shf.l.wrap.b32 	%r13119, %r13118, %r13118, 7;
	add.s32 	%r13120, %r13078, %r13071;
	xor.b32  	%r13121, %r13092, %r13120;
	shf.l.wrap.b32 	%r13122, %r13121, %r13121, 16;
	add.s32 	%r13123, %r13105, %r13122;
	xor.b32  	%r13124, %r13071, %r13123;
	shf.l.wrap.b32 	%r13125, %r13124, %r13124, 12;
	add.s32 	%r13126, %r13120, %r13125;
	xor.b32  	%r13127, %r13122, %r13126;
	shf.l.wrap.b32 	%r13128, %r13127, %r13127, 8;
	add.s32 	%r13129, %r13123, %r13128;
	xor.b32  	%r13130, %r13125, %r13129;
	shf.l.wrap.b32 	%r13131, %r13130, %r13130, 7;
	add.s32 	%r13132, %r13090, %r13083;
	xor.b32  	%r13133, %r13104, %r13132;
	shf.l.wrap.b32 	%r13134, %r13133, %r13133, 16;
	add.s32 	%r13135, %r13069, %r13134;
	xor.b32  	%r13136, %r13083, %r13135;
	shf.l.wrap.b32 	%r13137, %r13136, %r13136, 12;
	add.s32 	%r13138, %r13132, %r13137;
	xor.b32  	%r13139, %r13134, %r13138;
	shf.l.wrap.b32 	%r13140, %r13139, %r13139, 8;
	add.s32 	%r13141, %r13135, %r13140;
	xor.b32  	%r13142, %r13137, %r13141;
	shf.l.wrap.b32 	%r13143, %r13142, %r13142, 7;
	add.s32 	%r13144, %r13102, %r13095;
	xor.b32  	%r13145, %r13068, %r13144;
	shf.l.wrap.b32 	%r13146, %r13145, %r13145, 16;
	add.s32 	%r13147, %r13081, %r13146;
	xor.b32  	%r13148, %r13095, %r13147;
	shf.l.wrap.b32 	%r13149, %r13148, %r13148, 12;
	add.s32 	%r13150, %r13144, %r13149;
	xor.b32  	%r13151, %r13146, %r13150;
	shf.l.wrap.b32 	%r13152, %r13151, %r13151, 8;
	add.s32 	%r13153, %r13147, %r13152;
	xor.b32  	%r13154, %r13149, %r13153;
	shf.l.wrap.b32 	%r13155, %r13154, %r13154, 7;
	add.s32 	%r13156, %r13114, %r13131;
	xor.b32  	%r13157, %r13152, %r13156;
	shf.l.wrap.b32 	%r13158, %r13157, %r13157, 16;
	add.s32 	%r13159, %r13141, %r13158;
	xor.b32  	%r13160, %r13131, %r13159;
	shf.l.wrap.b32 	%r13161, %r13160, %r13160, 12;
	add.s32 	%r13162, %r13156, %r13161;
	xor.b32  	%r13163, %r13158, %r13162;
	shf.l.wrap.b32 	%r13164, %r13163, %r13163, 8;
	add.s32 	%r13165, %r13159, %r13164;
	xor.b32  	%r13166, %r13161, %r13165;
	shf.l.wrap.b32 	%r13167, %r13166, %r13166, 7;
	add.s32 	%r13168, %r13126, %r13143;
	xor.b32  	%r13169, %r13116, %r13168;
	shf.l.wrap.b32 	%r13170, %r13169, %r13169, 16;
	add.s32 	%r13171, %r13153, %r13170;
	xor.b32  	%r13172, %r13143, %r13171;
	shf.l.wrap.b32 	%r13173, %r13172, %r13172, 12;
	add.s32 	%r13174, %r13168, %r13173;
	xor.b32  	%r13175, %r13170, %r13174;
	shf.l.wrap.b32 	%r13176, %r13175, %r13175, 8;
	add.s32 	%r13177, %r13171, %r13176;
	xor.b32  	%r13178, %r13173, %r13177;
	shf.l.wrap.b32 	%r13179, %r13178, %r13178, 7;
	add.s32 	%r13180, %r13138, %r13155;
	xor.b32  	%r13181, %r13128, %r13180;
	shf.l.wrap.b32 	%r13182, %r13181, %r13181, 16;
	add.s32 	%r13183, %r13117, %r13182;
	xor.b32  	%r13184, %r13155, %r13183;
	shf.l.wrap.b32 	%r13185, %r13184, %r13184, 12;
	add.s32 	%r13186, %r13180, %r13185;
	xor.b32  	%r13187, %r13182, %r13186;
	shf.l.wrap.b32 	%r13188, %r13187, %r13187, 8;
	add.s32 	%r13189, %r13183, %r13188;
	xor.b32  	%r13190, %r13185, %r13189;
	shf.l.wrap.b32 	%r13191, %r13190, %r13190, 7;
	add.s32 	%r13192, %r13150, %r13119;
	xor.b32  	%r13193, %r13140, %r13192;
	shf.l.wrap.b32 	%r13194, %r13193, %r13193, 16;
	add.s32 	%r13195, %r13129, %r13194;
	xor.b32  	%r13196, %r13119, %r13195;
	shf.l.wrap.b32 	%r13197, %r13196, %r13196, 12;
	add.s32 	%r13198, %r13192, %r13197;
	xor.b32  	%r13199, %r13194, %r13198;
	shf.l.wrap.b32 	%r13200, %r13199, %r13199, 8;
	add.s32 	%r13201, %r13195, %r13200;
	xor.b32  	%r13202, %r13197, %r13201;
	shf.l.wrap.b32 	%r13203, %r13202, %r13202, 7;
	add.s32 	%r27467, %r12820, %r13162;
	add.s32 	%r27466, %r12832, %r13174;
	add.s32 	%r27465, %r12844, %r13186;
	add.s32 	%r27464, %r12856, %r13198;
	add.s32 	%r27468, %r27475, %r13203;
	add.s32 	%r27469, %r27474, %r13167;
	add.s32 	%r27470, %r27473, %r13179;
	add.s32 	%r27471, %r27472, %r13191;
	xor.b32  	%r13204, %r12821, 1;
	shf.l.wrap.b32 	%r13205, %r12821, %r13204, 16;
	add.s32 	%r13206, %r27475, %r13205;
	xor.b32  	%r13207, %r27475, %r13206;
	shf.l.wrap.b32 	%r13208, %r13207, %r13207, 12;
	add.s32 	%r13209, %r12821, %r13208;
	xor.b32  	%r13210, %r13205, %r13209;
	shf.l.wrap.b32 	%r13211, %r13210, %r13210, 8;
	add.s32 	%r13212, %r13206, %r13211;
	xor.b32  	%r13213, %r13208, %r13212;
	shf.l.wrap.b32 	%r13214, %r13213, %r13213, 7;
	add.s32 	%r13215, %r13209, %r12843;
	xor.b32  	%r13216, %r12864, %r13215;
	shf.l.wrap.b32 	%r13217, %r13216, %r13216, 16;
	add.s32 	%r13218, %r12853, %r13217;
	xor.b32  	%r13219, %r12843, %r13218;
	shf.l.wrap.b32 	%r13220, %r13219, %r13219, 12;
	add.s32 	%r13221, %r13215, %r13220;
	xor.b32  	%r13222, %r13217, %r13221;
	shf.l.wrap.b32 	%r13223, %r13222, %r13222, 8;
	add.s32 	%r13224, %r13218, %r13223;
	xor.b32  	%r13225, %r13220, %r13224;
	shf.l.wrap.b32 	%r13226, %r13225, %r13225, 7;
	xor.b32  	%r13227, %r13211, %r12880;
	shf.l.wrap.b32 	%r13228, %r13227, %r13227, 16;
	add.s32 	%r13229, %r12865, %r13228;
	xor.b32  	%r13230, %r12855, %r13229;
	shf.l.wrap.b32 	%r13231, %r13230, %r13230, 12;
	add.s32 	%r13232, %r12880, %r13231;
	xor.b32  	%r13233, %r13228, %r13232;
	shf.l.wrap.b32 	%r13234, %r13233, %r13233, 8;
	add.s32 	%r13235, %r13229, %r13234;
	xor.b32  	%r13236, %r13231, %r13235;
	shf.l.wrap.b32 	%r13237, %r13236, %r13236, 7;
	add.s32 	%r13238, %r13212, %r12894;
	xor.b32  	%r13239, %r12867, %r13238;
	shf.l.wrap.b32 	%r13240, %r13239, %r13239, 12;
	add.s32 	%r13241, %r12892, %r13240;
	xor.b32  	%r13242, %r12894, %r13241;
	shf.l.wrap.b32 	%r13243, %r13242, %r13242, 8;
	add.s32 	%r13244, %r13238, %r13243;
	xor.b32  	%r13245, %r13240, %r13244;
	shf.l.wrap.b32 	%r13246, %r13245, %r13245, 7;
	add.s32 	%r13247, %r12862, %r13214;
	xor.b32  	%r13248, %r12852, %r13247;
	shf.l.wrap.b32 	%r13249, %r13248, %r13248, 16;
	add.s32 	%r13250, %r12841, %r13249;
	xor.b32  	%r13251, %r13214, %r13250;
	shf.l.wrap.b32 	%r13252, %r13251, %r13251, 12;
	add.s32 	%r13253, %r13247, %r13252;
	xor.b32  	%r13254, %r13249, %r13253;
	shf.l.wrap.b32 	%r13255, %r13254, %r13254, 8;
	add.s32 	%r13256, %r13250, %r13255;
	xor.b32  	%r13257, %r13252, %r13256;
	shf.l.wrap.b32 	%r13258, %r13257, %r13257, 7;
	add.s32 	%r13259, %r13221, %r13258;
	xor.b32  	%r13260, %r13234, %r13259;
	shf.l.wrap.b32 	%r13261, %r13260, %r13260, 16;
	add.s32 	%r13262, %r13244, %r13261;
	xor.b32  	%r13263, %r13258, %r13262;
	shf.l.wrap.b32 	%r13264, %r13263, %r13263, 12;
	add.s32 	%r13265, %r13259, %r13264;
	xor.b32  	%r13266, %r13261, %r13265;
	shf.l.wrap.b32 	%r13267, %r13266, %r13266, 8;
	add.s32 	%r13268, %r13262, %r13267;
	xor.b32  	%r13269, %r13264, %r13268;
	shf.l.wrap.b32 	%r13270, %r13269, %r13269, 7;
	add.s32 	%r13271, %r13232, %r13226;
	xor.b32  	%r13272, %r13243, %r13271;
	shf.l.wrap.b32 	%r13273, %r13272, %r13272, 16;
	add.s32 	%r13274, %r13256, %r13273;
	xor.b32  	%r13275, %r13226, %r13274;
	shf.l.wrap.b32 	%r13276, %r13275, %r13275, 12;
	add.s32 	%r13277, %r13271, %r13276;
	xor.b32  	%r13278, %r13273, %r13277;
	shf.l.wrap.b32 	%r13279, %r13278, %r13278, 8;
	add.s32 	%r13280, %r13274, %r13279;
	xor.b32  	%r13281, %r13276, %r13280;
	shf.l.wrap.b32 	%r13282, %r13281, %r13281, 7;
	add.s32 	%r13283, %r13241, %r13237;
	xor.b32  	%r13284, %r13255, %r13283;
	shf.l.wrap.b32 	%r13285, %r13284, %r13284, 16;
	add.s32 	%r13286, %r13224, %r13285;
	xor.b32  	%r13287, %r13237, %r13286;
	shf.l.wrap.b32 	%r13288, %r13287, %r13287, 12;
	add.s32 	%r13289, %r13283, %r13288;
	xor.b32  	%r13290, %r13285, %r13289;
	shf.l.wrap.b32 	%r13291, %r13290, %r13290, 8;
	add.s32 	%r13292, %r13286, %r13291;
	xor.b32  	%r13293, %r13288, %r13292;
	shf.l.wrap.b32 	%r13294, %r13293, %r13293, 7;
	add.s32 	%r13295, %r13253, %r13246;
	xor.b32  	%r13296, %r13223, %r13295;
	shf.l.wrap.b32 	%r13297, %r13296, %r13296, 16;
	add.s32 	%r13298, %r13235, %r13297;
	xor.b32  	%r13299, %r13246, %r13298;
	shf.l.wrap.b32 	%r13300, %r13299, %r13299, 12;
	add.s32 	%r13301, %r13295, %r13300;
	xor.b32  	%r13302, %r13297, %r13301;
	shf.l.wrap.b32 	%r13303, %r13302, %r13302, 8;
	add.s32 	%r13304, %r13298, %r13303;
	xor.b32  	%r13305, %r13300, %r13304;
	shf.l.wrap.b32 	%r13306, %r13305, %r13305, 7;
	add.s32 	%r13307, %r13265, %r13282;
	xor.b32  	%r13308, %r13303, %r13307;
	shf.l.wrap.b32 	%r13309, %r13308, %r13308, 16;
	add.s32 	%r13310, %r13292, %r13309;
	xor.b32  	%r13311, %r13282, %r13310;
	shf.l.wrap.b32 	%r13312, %r13311, %r13311, 12;
	add.s32 	%r13313, %r13307, %r13312;
	xor.b32  	%r13314, %r13309, %r13313;
	shf.l.wrap.b32 	%r13315, %r13314, %r13314, 8;
	add.s32 	%r13316, %r13310, %r13315;
	xor.b32  	%r13317, %r13312, %r13316;
	shf.l.wrap.b32 	%r13318, %r13317, %r13317, 7;
	add.s32 	%r13319, %r13277, %r13294;
	xor.b32  	%r13320, %r13267, %r13319;
	shf.l.wrap.b32 	%r13321, %r13320, %r13320, 16;
	add.s32 	%r13322, %r13304, %r13321;
	xor.b32  	%r13323, %r13294, %r13322;
	shf.l.wrap.b32 	%r13324, %r13323, %r13323, 12;
	add.s32 	%r13325, %r13319, %r13324;
	xor.b32  	%r13326, %r13321, %r13325;
	shf.l.wrap.b32 	%r13327, %r13326, %r13326, 8;
	add.s32 	%r13328, %r13322, %r13327;
	xor.b32  	%r13329, %r13324, %r13328;
	shf.l.wrap.b32 	%r13330, %r13329, %r13329, 7;
	add.s32 	%r13331, %r13289, %r13306;
	xor.b32  	%r13332, %r13279, %r13331;
	shf.l.wrap.b32 	%r13333, %r13332, %r13332, 16;
	add.s32 	%r13334, %r13268, %r13333;
	xor.b32  	%r13335, %r13306, %r13334;
	shf.l.wrap.b32 	%r13336, %r13335, %r13335, 12;
	add.s32 	%r13337, %r13331, %r13336;
	xor.b32  	%r13338, %r13333, %r13337;
	shf.l.wrap.b32 	%r13339, %r13338, %r13338, 8;
	add.s32 	%r13340, %r13334, %r13339;
	xor.b32  	%r13341, %r13336, %r13340;
	shf.l.wrap.b32 	%r13342, %r13341, %r13341, 7;
	add.s32 	%r13343, %r13301, %r13270;
	xor.b32  	%r13344, %r13291, %r13343;
	shf.l.wrap.b32 	%r13345, %r13344, %r13344, 16;
	add.s32 	%r13346, %r13280, %r13345;
	xor.b32  	%r13347, %r13270, %r13346;
	shf.l.wrap.b32 	%r13348, %r13347, %r13347, 12;
	add.s32 	%r13349, %r13343, %r13348;
	xor.b32  	%r13350, %r13345, %r13349;
	shf.l.wrap.b32 	%r13351, %r13350, %r13350, 8;
	add.s32 	%r13352, %r13346, %r13351;
	xor.b32  	%r13353, %r13348, %r13352;
	shf.l.wrap.b32 	%r13354, %r13353, %r13353, 7;
	add.s32 	%r13355, %r13313, %r13354;
	xor.b32  	%r13356, %r13327, %r13355;
	shf.l.wrap.b32 	%r13357, %r13356, %r13356, 16;
	add.s32 	%r13358, %r13340, %r13357;
	xor.b32  	%r13359, %r13354, %r13358;
	shf.l.wrap.b32 	%r13360, %r13359, %r13359, 12;
	add.s32 	%r13361, %r13355, %r13360;
	xor.b32  	%r13362, %r13357, %r13361;
	shf.l.wrap.b32 	%r13363, %r13362, %r13362, 8;
	add.s32 	%r13364, %r13358, %r13363;
	xor.b32  	%r13365, %r13360, %r13364;
	shf.l.wrap.b32 	%r13366, %r13365, %r13365, 7;
	add.s32 	%r13367, %r13325, %r13318;
	xor.b32  	%r13368, %r13339, %r13367;
	shf.l.wrap.b32 	%r13369, %r13368, %r13368, 16;
	add.s32 	%r13370, %r13352, %r13369;
	xor.b32  	%r13371, %r13318, %r13370;
	shf.l.wrap.b32 	%r13372, %r13371, %r13371, 12;
	add.s32 	%r13373, %r13367, %r13372;
	xor.b32  	%r13374, %r13369, %r13373;
	shf.l.wrap.b32 	%r13375, %r13374, %r13374, 8;
	add.s32 	%r13376, %r13370, %r13375;
	xor.b32  	%r13377, %r13372, %r13376;
	shf.l.wrap.b32 	%r13378, %r13377, %r13377, 7;
	add.s32 	%r13379, %r13337, %r13330;
	xor.b32  	%r13380, %r13351, %r13379;
	shf.l.wrap.b32 	%r13381, %r13380, %r13380, 16;
	add.s32 	%r13382, %r13316, %r13381;
	xor.b32  	%r13383, %r13330, %r13382;
	shf.l.wrap.b32 	%r13384, %r13383, %r13383, 12;
	add.s32 	%r13385, %r13379, %r13384;
	xor.b32  	%r13386, %r13381, %r13385;
	shf.l.wrap.b32 	%r13387, %r13386, %r13386, 8;
	add.s32 	%r13388, %r13382, %r13387;
	xor.b32  	%r13389, %r13384, %r13388;
	shf.l.wrap.b32 	%r13390, %r13389, %r13389, 7;
	add.s32 	%r13391, %r13349, %r13342;
	xor.b32  	%r13392, %r13315, %r13391;
	shf.l.wrap.b32 	%r13393, %r13392, %r13392, 16;
	add.s32 	%r13394, %r13328, %r13393;
	xor.b32  	%r13395, %r13342, %r13394;
	shf.l.wrap.b32 	%r13396, %r13395, %r13395, 12;
	add.s32 	%r13397, %r13391, %r13396;
	xor.b32  	%r13398, %r13393, %r13397;
	shf.l.wrap.b32 	%r13399, %r13398, %r13398, 8;
	add.s32 	%r13400, %r13394, %r13399;
	xor.b32  	%r13401, %r13396, %r13400;
	shf.l.wrap.b32 	%r13402, %r13401, %r13401, 7;
	add.s32 	%r13403, %r13361, %r13378;
	xor.b32  	%r13404, %r13399, %r13403;
	shf.l.wrap.b32 	%r13405, %r13404, %r13404, 16;
	add.s32 	%r13406, %r13388, %r13405;
	xor.b32  	%r13407, %r13378, %r13406;
	shf.l.wrap.b32 	%r13408, %r13407, %r13407, 12;
	add.s32 	%r13409, %r13403, %r13408;
	xor.b32  	%r13410, %r13405, %r13409;
	shf.l.wrap.b32 	%r13411, %r13410, %r13410, 8;
	add.s32 	%r13412, %r13406, %r13411;
	xor.b32  	%r13413, %r13408, %r13412;
	shf.l.wrap.b32 	%r13414, %r13413, %r13413, 7;
	add.s32 	%r13415, %r13373, %r13390;
	xor.b32  	%r13416, %r13363, %r13415;
	shf.l.wrap.b32 	%r13417, %r13416, %r13416, 16;
	add.s32 	%r13418, %r13400, %r13417;
	xor.b32  	%r13419, %r13390, %r13418;
	shf.l.wrap.b32 	%r13420, %r13419, %r13419, 12;
	add.s32 	%r13421, %r13415, %r13420;
	xor.b32  	%r13422, %r13417, %r13421;
	shf.l.wrap.b32 	%r13423, %r13422, %r13422, 8;
	add.s32 	%r13424, %r13418, %r13423;
	xor.b32  	%r13425, %r13420, %r13424;
	shf.l.wrap.b32 	%r13426, %r13425, %r13425, 7;
	add.s32 	%r13427, %r13385, %r13402;
	xor.b32  	%r13428, %r13375, %r13427;
	shf.l.wrap.b32 	%r13429, %r13428, %r13428, 16;
	add.s32 	%r13430, %r13364, %r13429;
	xor.b32  	%r13431, %r13402, %r13430;
	shf.l.wrap.b32 	%r13432, %r13431, %r13431, 12;
	add.s32 	%r13433, %r13427, %r13432;
	xor.b32  	%r13434, %r13429, %r13433;
	shf.l.wrap.b32 	%r13435, %r13434, %r13434, 8;
	add.s32 	%r13436, %r13430, %r13435;
	xor.b32  	%r13437, %r13432, %r13436;
	shf.l.wrap.b32 	%r13438, %r13437, %r13437, 7;
	add.s32 	%r13439, %r13397, %r13366;
	xor.b32  	%r13440, %r13387, %r13439;
	shf.l.wrap.b32 	%r13441, %r13440, %r13440, 16;
	add.s32 	%r13442, %r13376, %r13441;
	xor.b32  	%r13443, %r13366, %r13442;
	shf.l.wrap.b32 	%r13444, %r13443, %r13443, 12;
	add.s32 	%r13445, %r13439, %r13444;
	xor.b32  	%r13446, %r13441, %r13445;
	shf.l.wrap.b32 	%r13447, %r13446, %r13446, 8;
	add.s32 	%r13448, %r13442, %r13447;
	xor.b32  	%r13449, %r13444, %r13448;
	shf.l.wrap.b32 	%r13450, %r13449, %r13449, 7;
	add.s32 	%r13451, %r13409, %r13450;
	xor.b32  	%r13452, %r13423, %r13451;
	shf.l.wrap.b32 	%r13453, %r13452, %r13452, 16;
	add.s32 	%r13454, %r13436, %r13453;
	xor.b32  	%r13455, %r13450, %r13454;
	shf.l.wrap.b32 	%r13456, %r13455, %r13455, 12;
	add.s32 	%r13457, %r13451, %r13456;
	xor.b32  	%r13458, %r13453, %r13457;
	shf.l.wrap.b32 	%r13459, %r13458, %r13458, 8;
	add.s32 	%r13460, %r13421, %r13414;
	xor.b32  	%r13461, %r13435, %r13460;
	shf.l.wrap.b32 	%r13462, %r13461, %r13461, 16;
	add.s32 	%r13463, %r13448, %r13462;
	xor.b32  	%r13464, %r13414, %r13463;
	shf.l.wrap.b32 	%r13465, %r13464, %r13464, 12;
	add.s32 	%r13466, %r13460, %r13465;
	xor.b32  	%r13467, %r13462, %r13466;
	shf.l.wrap.b32 	%r13468, %r13467, %r13467, 8;
	add.s32 	%r13469, %r13463, %r13468;
	xor.b32  	%r13470, %r13465, %r13469;
	shf.l.wrap.b32 	%r13471, %r13470, %r13470, 7;
	add.s32 	%r13472, %r13433, %r13426;
	xor.b32  	%r13473, %r13447, %r13472;
	shf.l.wrap.b32 	%r13474, %r13473, %r13473, 16;
	add.s32 	%r13475, %r13412, %r13474;
	xor.b32  	%r13476, %r13426, %r13475;
	shf.l.wrap.b32 	%r13477, %r13476, %r13476, 12;
	add.s32 	%r13478, %r13472, %r13477;
	xor.b32  	%r13479, %r13474, %r13478;
	shf.l.wrap.b32 	%r13480, %r13479, %r13479, 8;
	add.s32 	%r13481, %r13475, %r13480;
	xor.b32  	%r13482, %r13477, %r13481;
	shf.l.wrap.b32 	%r13483, %r13482, %r13482, 7;
	add.s32 	%r13484, %r13445, %r13438;
	xor.b32  	%r13485, %r13411, %r13484;
	shf.l.wrap.b32 	%r13486, %r13485, %r13485, 16;
	add.s32 	%r13487, %r13424, %r13486;
	xor.b32  	%r13488, %r13438, %r13487;
	shf.l.wrap.b32 	%r13489, %r13488, %r13488, 12;
	add.s32 	%r13490, %r13484, %r13489;
	xor.b32  	%r13491, %r13486, %r13490;
	shf.l.wrap.b32 	%r13492, %r13491, %r13491, 8;
	add.s32 	%r13493, %r13487, %r13492;
	add.s32 	%r13494, %r13457, %r13471;
	xor.b32  	%r13495, %r13492, %r13494;
	shf.l.wrap.b32 	%r13496, %r13495, %r13495, 16;
	add.s32 	%r13497, %r13481, %r13496;
	xor.b32  	%r13498, %r13471, %r13497;
	shr.u32 	%r13499, %r13498, 20;
	add.s32 	%r13500, %r13494, %r13499;
	add.s32 	%r13501, %r13466, %r13483;
	xor.b32  	%r13502, %r13459, %r13501;
	shf.l.wrap.b32 	%r13503, %r13502, %r13502, 16;
	add.s32 	%r13504, %r13493, %r13503;
	xor.b32  	%r13505, %r13483, %r13504;
	shr.u32 	%r13506, %r13505, 20;
	add.s32 	%r13507, %r13501, %r13506;
	add.s32 	%r13508, %r12820, %r13500;
	add.s32 	%r13509, %r12832, %r13507;
	not.b32 	%r13510, %r27463;
	add.s32 	%r13511, %r1390, %r13510;
	mov.u32 	%r13512, %ctaid.x;
	shl.b32 	%r13513, %r13512, 11;
	mov.u32 	%r13514, %tid.x;
	and.b32  	%r13515, %r13514, 31;
	or.b32  	%r13516, %r13513, %r13515;
	shl.b32 	%r13517, %r13514, 3;
	and.b32  	%r13518, %r13517, 7936;
	add.s32 	%r13519, %r27217, %r13518;
	add.s32 	%r13520, %r13516, %r13519;
	shr.u32 	%r13521, %r13520, %r13511;
	and.b32  	%r13522, %r13521, 1;
	setp.eq.b32 	%p124, %r13522, 1;
	selp.b32 	%r13523, %r13509, %r13508, %p124;
	cvt.u16.u32 	%rs252, %r13523;
	and.b16  	%rs411, %rs252, 1;
	and.b16  	%rs253, %rs409, 255;
	setp.ne.s16 	%p125, %rs253, 1;
	@%p125 bra 	$L__BB3_159;
	ld.param.u64 	%rd395, [fused_batch_pir_kernel_8_param_1];
	not.b32 	%r13524, %r27463;
	add.s32 	%r13525, %r1390, %r13524;
	mov.u32 	%r13526, %ctaid.x;
	shl.b32 	%r13527, %r13526, 11;
	mov.u32 	%r13528, %tid.x;
	and.b32  	%r13529, %r13528, 31;
	or.b32  	%r13530, %r13527, %r13529;
	shl.b32 	%r13531, %r13528, 3;
	and.b32  	%r13532, %r13531, 7936;
	add.s32 	%r13533, %r27217, %r13532;
	add.s32 	%r13534, %r13530, %r13533;
	shr.u32 	%r13535, %r13534, %r13525;
	and.b32  	%r13536, %r13535, 1;
	setp.eq.b32 	%p126, %r13536, 1;
	cvt.s64.s32 	%rd142, %r27463;
	cvta.to.global.u64 	%rd143, %rd395;
	mul.wide.s32 	%rd144, %r27463, 16;
	add.s64 	%rd145, %rd143, %rd144;
	ld.global.u32 	%r13537, [%rd145+4900];
	selp.b32 	%r13538, %r27468, %r27467, %p126;
	xor.b32  	%r13539, %r13538, %r13537;
	selp.b32 	%r13540, %r27469, %r27466, %p126;
	selp.b32 	%r27467, %r27467, %r13539, %p126;
	selp.b32 	%r27468, %r13539, %r27468, %p126;
	ld.global.u32 	%r13541, [%rd145+4904];
	xor.b32  	%r13542, %r13540, %r13541;
	selp.b32 	%r13543, %r27470, %r27465, %p126;
	selp.b32 	%r27466, %r27466, %r13542, %p126;
	selp.b32 	%r27469, %r13542, %r27469, %p126;
	ld.global.u32 	%r13544, [%rd145+4908];
	xor.b32  	%r13545, %r13543, %r13544;
	selp.b32 	%r13546, %r27471, %r27464, %p126;
	selp.b32 	%r27465, %r27465, %r13545, %p126;
	selp.b32 	%r27470, %r13545, %r27470, %p126;
	ld.global.u32 	%r13547, [%rd145+4912];
	xor.b32  	%r13548, %r13546, %r13547;
	selp.b64 	%rd146, 445, 420, %p126;
	selp.b32 	%r27464, %r27464, %r13548, %p126;
	selp.b32 	%r27471, %r13548, %r27471, %p126;
	add.s64 	%rd147, %rd146, %rd142;
	add.s64 	%rd148, %rd143, %rd147;
	ld.global.u8 	%rs254, [%rd148+4880];
	xor.b16  	%rs411, %rs254, %rs411;
$L__BB3_159:
	not.b32 	%r13549, %r27463;
	add.s32 	%r13550, %r1390, %r13549;
	mov.u32 	%r13551, %ctaid.x;
	shl.b32 	%r13552, %r13551, 11;
	mov.u32 	%r13553, %tid.x;
	and.b32  	%r13554, %r13553, 31;
	or.b32  	%r13555, %r13552, %r13554;
	shl.b32 	%r13556, %r13553, 3;
	and.b32  	%r13557, %r13556, 7936;
	add.s32 	%r13558, %r27217, %r13557;
	add.s32 	%r13559, %r13555, %r13558;
	shr.u32 	%r13560, %r13559, %r13550;
	and.b32  	%r13561, %r13560, 1;
	setp.eq.b32 	%p127, %r13561, 1;
	selp.b32 	%r27475, %r27468, %r27467, %p127;
	selp.b32 	%r27474, %r27469, %r27466, %p127;
	selp.b32 	%r27473, %r27470, %r27465, %p127;
	selp.b32 	%r27472, %r27471, %r27464, %p127;
	add.s32 	%r27463, %r27463, 1;
	setp.lt.u32 	%p128, %r27463, %r1390;
	mov.u16 	%rs409, %rs411;
	@%p128 bra 	$L__BB3_157;
$L__BB3_160:
	and.b16  	%rs255, %rs411, 255;
	setp.ne.s16 	%p129, %rs255, 1;
	@%p129 bra 	$L__BB3_162;
	ld.param.u64 	%rd396, [fused_batch_pir_kernel_8_param_1];
	cvta.to.global.u64 	%rd149, %rd396;
	ld.global.u32 	%r13562, [%rd149+5352];
	xor.b32  	%r27475, %r27475, %r13562;
$L__BB3_162:
	@%p129 bra 	$L__BB3_164;
	ld.param.u64 	%rd397, [fused_batch_pir_kernel_8_param_1];
	cvta.to.global.u64 	%rd150, %rd397;
	ld.global.u32 	%r13563, [%rd150+5356];
	xor.b32  	%r27474, %r27474, %r13563;
$L__BB3_164:
	@%p129 bra 	$L__BB3_166;
	ld.param.u64 	%rd398, [fused_batch_pir_kernel_8_param_1];
	cvta.to.global.u64 	%rd151, %rd398;
	ld.global.u32 	%r13564, [%rd151+5360];
	xor.b32  	%r27473, %r27473, %r13564;
$L__BB3_166:
	@%p129 bra 	$L__BB3_168;
	ld.param.u64 	%rd399, [fused_batch_pir_kernel_8_param_1];
	cvta.to.global.u64 	%rd152, %rd399;
	ld.global.u32 	%r13565, [%rd152+5364];
	xor.b32  	%r27472, %r27472, %r13565;
$L__BB3_168:
	ld.param.u32 	%r26413, [fused_batch_pir_kernel_8_param_4];
	mov.u32 	%r13567, %ctaid.x;
	shl.b32 	%r13568, %r13567, 11;
	mov.u32 	%r13569, %tid.x;
	and.b32  	%r13570, %r13569, 31;
	or.b32  	%r13571, %r13568, %r13570;
	shl.b32 	%r13572, %r13569, 3;
	and.b32  	%r13573, %r13572, 7936;
	add.s32 	%r13574, %r27217, %r13573;
	add.s32 	%r13575, %r13571, %r13574;
	setp.ge.s32 	%p133, %r13575, %r26413;
	mov.b32 	%r27496, 0;
	mov.u32 	%r27497, %r27496;
	mov.u32 	%r27498, %r27496;
	mov.u32 	%r27499, %r27496;
	@%p133 bra 	$L__BB3_182;
	ld.param.u64 	%rd400, [fused_batch_pir_kernel_8_param_1];
	cvta.to.global.u64 	%rd153, %rd400;
	ld.global.u8 	%rs259, [%rd153+5385];
	max.u16 	%rs260, %rs259, 11;
	cvt.u32.u16 	%r13576, %rs260;
	add.s32 	%r27487, %r13576, -11;
	ld.shared.u32 	%r27499, [s_mem+98908];
	ld.shared.v4.u32 	{%r27498, %r27497, %r27496, %r13577}, [s_mem+98912];
	mov.b64 	%rd154, {%r27496, %r13577};
	shr.u64 	%rd155, %rd154, 32;
	cvt.u16.u64 	%rs414, %rd155;
	cvt.u32.u16 	%r1445, %rs259;
	setp.ge.u32 	%p134, %r27487, %r1445;
	@%p134 bra 	$L__BB3_174;
	mov.u16 	%rs412, %rs414;
$L__BB3_171:
	ld.const.u32 	%r13578, [CHACHA_CONSTANTS];
	add.s32 	%r13579, %r13578, %r27499;
	shf.l.wrap.b32 	%r13580, %r13579, %r13579, 16;
	add.s32 	%r13581, %r27499, %r13580;
	xor.b32  	%r13582, %r27499, %r13581;
	shf.l.wrap.b32 	%r13583, %r13582, %r13582, 12;
	add.s32 	%r13584, %r13579, %r13583;
	xor.b32  	%r13585, %r13580, %r13584;
	shf.l.wrap.b32 	%r13586, %r13585, %r13585, 8;
	add.s32 	%r13587, %r13581, %r13586;
	xor.b32  	%r13588, %r13583, %r13587;
	shf.l.wrap.b32 	%r13589, %r13588, %r13588, 7;
	ld.const.u32 	%r13590, [CHACHA_CONSTANTS+4];
	add.s32 	%r13591, %r13590, %r27498;
	shf.l.wrap.b32 	%r13592, %r13591, %r13591, 16;
	add.s32 	%r13593, %r27498, %r13592;
	xor.b32  	%r13594, %r27498, %r13593;
	shf.l.wrap.b32 	%r13595, %r13594, %r13594, 12;
	add.s32 	%r13596, %r13591, %r13595;
	xor.b32  	%r13597, %r13592, %r13596;
	shf.l.wrap.b32 	%r13598, %r13597, %r13597, 8;
	add.s32 	%r13599, %r13593, %r13598;
	xor.b32  	%r13600, %r13595, %r13599;
	shf.l.wrap.b32 	%r13601, %r13600, %r13600, 7;
	ld.const.u32 	%r13602, [CHACHA_CONSTANTS+8];
	add.s32 	%r13603, %r13602, %r27497;
	shf.l.wrap.b32 	%r13604, %r13603, %r13603, 16;
	add.s32 	%r13605, %r27497, %r13604;
	xor.b32  	%r13606, %r27497, %r13605;
	shf.l.wrap.b32 	%r13607, %r13606, %r13606, 12;
	add.s32 	%r13608, %r13603, %r13607;
	xor.b32  	%r13609, %r13604, %r13608;
	shf.l.wrap.b32 	%r13610, %r13609, %r13609, 8;
	add.s32 	%r13611, %r13605, %r13610;
	xor.b32  	%r13612, %r13607, %r13611;
	shf.l.wrap.b32 	%r13613, %r13612, %r13612, 7;
	ld.const.u32 	%r13614, [CHACHA_CONSTANTS+12];
	add.s32 	%r13615, %r13614, %r27496;
	shf.l.wrap.b32 	%r13616, %r13615, %r13615, 16;
	add.s32 	%r13617, %r27496, %r13616;
	xor.b32  	%r13618, %r27496, %r13617;
	shf.l.wrap.b32 	%r13619, %r13618, %r13618, 12;
	add.s32 	%r13620, %r13615, %r13619;
	xor.b32  	%r13621, %r13616, %r13620;
	shf.l.wrap.b32 	%r13622, %r13621, %r13621, 8;
	add.s32 	%r13623, %r13617, %r13622;
	xor.b32  	%r13624, %r13619, %r13623;
	shf.l.wrap.b32 	%r13625, %r13624, %r13624, 7;
	add.s32 	%r13626, %r13584, %r13601;
	xor.b32  	%r13627, %r13622, %r13626;
	shf.l.wrap.b32 	%r13628, %r13627, %r13627, 16;
	add.s32 	%r13629, %r13611, %r13628;
	xor.b32  	%r13630, %r13601, %r13629;
	shf.l.wrap.b32 	%r13631, %r13630, %r13630, 12;
	add.s32 	%r13632, %r13626, %r13631;
	xor.b32  	%r13633, %r13628, %r13632;
	shf.l.wrap.b32 	%r13634, %r13633, %r13633, 8;
	add.s32 	%r13635, %r13629, %r13634;
	xor.b32  	%r13636, %r13631, %r13635;
	shf.l.wrap.b32 	%r13637, %r13636, %r13636, 7;
	add.s32 	%r13638, %r13596, %r13613;
	xor.b32  	%r13639, %r13586, %r13638;
	shf.l.wrap.b32 	%r13640, %r13639, %r13639, 16;
	add.s32 	%r13641, %r13623, %r13640;
	xor.b32  	%r13642, %r13613, %r13641;
	shf.l.wrap.b32 	%r13643, %r13642, %r13642, 12;
	add.s32 	%r13644, %r13638, %r13643;
	xor.b32  	%r13645, %r13640, %r13644;
	shf.l.wrap.b32 	%r13646, %r13645, %r13645, 8;
	add.s32 	%r13647, %r13641, %r13646;
	xor.b32  	%r13648, %r13643, %r13647;
	shf.l.wrap.b32 	%r13649, %r13648, %r13648, 7;
	add.s32 	%r13650, %r13608, %r13625;
	xor.b32  	%r13651, %r13598, %r13650;
	shf.l.wrap.b32 	%r13652, %r13651, %r13651, 16;
	add.s32 	%r13653, %r13587, %r13652;
	xor.b32  	%r13654, %r13625, %r13653;
	shf.l.wrap.b32 	%r13655, %r13654, %r13654, 12;
	add.s32 	%r13656, %r13650, %r13655;
	xor.b32  	%r13657, %r13652, %r13656;
	shf.l.wrap.b32 	%r13658, %r13657, %r13657, 8;
	add.s32 	%r13659, %r13653, %r13658;
	xor.b32  	%r13660, %r13655, %r13659;
	shf.l.wrap.b32 	%r13661, %r13660, %r13660, 7;
	add.s32 	%r13662, %r13620, %r13589;
	xor.b32  	%r13663, %r13610, %r13662;
	shf.l.wrap.b32 	%r13664, %r13663, %r13663, 16;
	add.s32 	%r13665, %r13599, %r13664;
	xor.b32  	%r13666, %r13589, %r13665;
	shf.l.wrap.b32 	%r13667, %r13666, %r13666, 12;
	add.s32 	%r13668, %r13662, %r13667;
	xor.b32  	%r13669, %r13664, %r13668;
	shf.l.wrap.b32 	%r13670, %r13669, %r13669, 8;
	add.s32 	%r13671, %r13665, %r13670;
	xor.b32  	%r13672, %r13667, %r13671;
	shf.l.wrap.b32 	%r13673, %r13672, %r13672, 7;
	add.s32 	%r13674, %r13632, %r13673;
	xor.b32  	%r13675, %r13646, %r13674;
	shf.l.wrap.b32 	%r13676, %r13675, %r13675, 16;
	add.s32 	%r13677, %r13659, %r13676;
	xor.b32  	%r13678, %r13673, %r13677;
	shf.l.wrap.b32 	%r13679, %r13678, %r13678, 12;
	add.s32 	%r13680, %r13674, %r13679;
	xor.b32  	%r13681, %r13676, %r13680;
	shf.l.wrap.b32 	%r13682, %r13681, %r13681, 8;
	add.s32 	%r13683, %r13677, %r13682;
	xor.b32  	%r13684, %r13679, %r13683;
	shf.l.wrap.b32 	%r13685, %r13684, %r13684, 7;
	add.s32 	%r13686, %r13644, %r13637;
	xor.b32  	%r13687, %r13658, %r13686;
	shf.l.wrap.b32 	%r13688, %r13687, %r13687, 16;
	add.s32 	%r13689, %r13671, %r13688;
	xor.b32  	%r13690, %r13637, %r13689;
	shf.l.wrap.b32 	%r13691, %r13690, %r13690, 12;
	add.s32 	%r13692, %r13686, %r13691;
	xor.b32  	%r13693, %r13688, %r13692;
	shf.l.wrap.b32 	%r13694, %r13693, %r13693, 8;
	add.s32 	%r13695, %r13689, %r13694;
	xor.b32  	%r13696, %r13691, %r13695;
	shf.l.wrap.b32 	%r13697, %r13696, %r13696, 7;
	add.s32 	%r13698, %r13656, %r13649;
	xor.b32  	%r13699, %r13670, %r13698;
	shf.l.wrap.b32 	%r13700, %r13699, %r13699, 16;
	add.s32 	%r13701, %r13635, %r13700;
	xor.b32  	%r13702, %r13649, %r13701;
	shf.l.wrap.b32 	%r13703, %r13702, %r13702, 12;
	add.s32 	%r13704, %r13698, %r13703;
	xor.b32  	%r13705, %r13700, %r13704;
	shf.l.wrap.b32 	%r13706, %r13705, %r13705, 8;
	add.s32 	%r13707, %r13701, %r13706;
	xor.b32  	%r13708, %r13703, %r13707;
	shf.l.wrap.b32 	%r13709, %r13708, %r13708, 7;
	add.s32 	%r13710, %r13668, %r13661;
	xor.b32  	%r13711, %r13634, %r13710;
	shf.l.wrap.b32 	%r13712, %r13711, %r13711, 16;
	add.s32 	%r13713, %r13647, %r13712;
	xor.b32  	%r13714, %r13661, %r13713;
	shf.l.wrap.b32 	%r13715, %r13714, %r13714, 12;
	add.s32 	%r13716, %r13710, %r13715;
	xor.b32  	%r13717, %r13712, %r13716;
	shf.l.wrap.b32 	%r13718, %r13717, %r13717, 8;
	add.s32 	%r13719, %r13713, %r13718;
	xor.b32  	%r13720, %r13715, %r13719;
	shf.l.wrap.b32 	%r13721, %r13720, %r13720, 7;
	add.s32 	%r13722, %r13680, %r13697;
	xor.b32  	%r13723, %r13718, %r13722;
	shf.l.wrap.b32 	%r13724, %r13723, %r13723, 16;
	add.s32 	%r13725, %r13707, %r13724;
	xor.b32  	%r13726, %r13697, %r13725;
	shf.l.wrap.b32 	%r13727, %r13726, %r13726, 12;
	add.s32 	%r13728, %r13722, %r13727;
	xor.b32  	%r13729, %r13724, %r13728;
	shf.l.wrap.b32 	%r13730, %r13729, %r13729, 8;
	add.s32 	%r13731, %r13725, %r13730;
	xor.b32  	%r13732, %r13727, %r13731;
	shf.l.wrap.b32 	%r13733, %r13732, %r13732, 7;
	add.s32 	%r13734, %r13692, %r13709;
	xor.b32  	%r13735, %r13682, %r13734;
	shf.l.wrap.b32 	%r13736, %r13735, %r13735, 16;
	add.s32 	%r13737, %r13719, %r13736;
	xor.b32  	%r13738, %r13709, %r13737;
	shf.l.wrap.b32 	%r13739, %r13738, %r13738, 12;
	add.s32 	%r13740, %r13734, %r13739;
	xor.b32  	%r13741, %r13736, %r13740;
	shf.l.wrap.b32 	%r13742, %r13741, %r13741, 8;
	add.s32 	%r13743, %r13737, %r13742;
	xor.b32  	%r13744, %r13739, %r13743;
	shf.l.wrap.b32 	%r13745, %r13744, %r13744, 7;
	add.s32 	%r13746, %r13704, %r13721;
	xor.b32  	%r13747, %r13694, %r13746;
	shf.l.wrap.b32 	%r13748, %r13747, %r13747, 16;
	add.s32 	%r13749, %r13683, %r13748;
	xor.b32  	%r13750, %r13721, %r13749;
	shf.l.wrap.b32 	%r13751, %r13750, %r13750, 12;
	add.s32 	%r13752, %r13746, %r13751;
	xor.b32  	%r13753, %r13748, %r13752;
	shf.l.wrap.b32 	%r13754, %r13753, %r13753, 8;
	add.s32 	%r13755, %r13749, %r13754;
	xor.b32  	%r13756, %r13751, %r13755;
	shf.l.wrap.b32 	%r13757, %r13756, %r13756, 7;
	add.s32 	%r13758, %r13716, %r13685;
	xor.b32  	%r13759, %r13706, %r13758;
	shf.l.wrap.b32 	%r13760, %r13759, %r13759, 16;
	add.s32 	%r13761, %r13695, %r13760;
	xor.b32  	%r13762, %r13685, %r13761;
	shf.l.wrap.b32 	%r13763, %r13762, %r13762, 12;
	add.s32 	%r13764, %r13758, %r13763;
	xor.b32  	%r13765, %r13760, %r13764;
	shf.l.wrap.b32 	%r13766, %r13765, %r13765, 8;
	add.s32 	%r13767, %r13761, %r13766;
	xor.b32  	%r13768, %r13763, %r13767;
	shf.l.wrap.b32 	%r13769, %r13768, %r13768, 7;
	add.s32 	%r13770, %r13728, %r13769;
	xor.b32  	%r13771, %r13742, %r13770;
	shf.l.wrap.b32 	%r13772, %r13771, %r13771, 16;
	add.s32 	%r13773, %r13755, %r13772;
	xor.b32  	%r13774, %r13769, %r13773;
	shf.l.wrap.b32 	%r13775, %r13774, %r13774, 12;
	add.s32 	%r13776, %r13770, %r13775;
	xor.b32  	%r13777, %r13772, %r13776;
	shf.l.wrap.b32 	%r13778, %r13777, %r13777, 8;
	add.s32 	%r13779, %r13773, %r13778;
	xor.b32  	%r13780, %r13775, %r13779;
	shf.l.wrap.b32 	%r13781, %r13780, %r13780, 7;
	add.s32 	%r13782, %r13740, %r13733;
	xor.b32  	%r13783, %r13754, %r13782;
	shf.l.wrap.b32 	%r13784, %r13783, %r13783, 16;
	add.s32 	%r13785, %r13767, %r13784;
	xor.b32  	%r13786, %r13733, %r13785;
	shf.l.wrap.b32 	%r13787, %r13786, %r13786, 12;
	add.s32 	%r13788, %r13782, %r13787;
	xor.b32  	%r13789, %r13784, %r13788;
	shf.l.wrap.b32 	%r13790, %r13789, %r13789, 8;
	add.s32 	%r13791, %r13785, %r13790;
	xor.b32  	%r13792, %r13787, %r13791;
	shf.l.wrap.b32 	%r13793, %r13792, %r13792, 7;
	add.s32 	%r13794, %r13752, %r13745;
	xor.b32  	%r13795, %r13766, %r13794;
	shf.l.wrap.b32 	%r13796, %r13795, %r13795, 16;
	add.s32 	%r13797, %r13731, %r13796;
	xor.b32  	%r13798, %r13745, %r13797;
	shf.l.wrap.b32 	%r13799, %r13798, %r13798, 12;
	add.s32 	%r13800, %r13794, %r13799;
	xor.b32  	%r13801, %r13796, %r13800;
	shf.l.wrap.b32 	%r13802, %r13801, %r13801, 8;
	add.s32 	%r13803, %r13797, %r13802;
	xor.b32  	%r13804, %r13799, %r13803;
	shf.l.wrap.b32 	%r13805, %r13804, %r13804, 7;
	add.s32 	%r13806, %r13764, %r13757;
	xor.b32  	%r13807, %r13730, %r13806;
	shf.l.wrap.b32 	%r13808, %r13807, %r13807, 16;
	add.s32 	%r13809, %r13743, %r13808;
	xor.b32  	%r13810, %r13757, %r13809;
	shf.l.wrap.b32 	%r13811, %r13810, %r13810, 12;
	add.s32 	%r13812, %r13806, %r13811;
	xor.b32  	%r13813, %r13808, %r13812;
	shf.l.wrap.b32 	%r13814, %r13813, %r13813, 8;
	add.s32 	%r13815, %r13809, %r13814;
	xor.b32  	%r13816, %r13811, %r13815;
	shf.l.wrap.b32 	%r13817, %r13816, %r13816, 7;
	add.s32 	%r13818, %r13776, %r13793;
	xor.b32  	%r13819, %r13814, %r13818;
	shf.l.wrap.b32 	%r13820, %r13819, %r13819, 16;
	add.s32 	%r13821, %r13803, %r13820;
	xor.b32  	%r13822, %r13793, %r13821;
	shf.l.wrap.b32 	%r13823, %r13822, %r13822, 12;
	add.s32 	%r13824, %r13818, %r13823;
	xor.b32  	%r13825, %r13820, %r13824;
	shf.l.wrap.b32 	%r13826, %r13825, %r13825, 8;
	add.s32 	%r13827, %r13821, %r13826;
	xor.b32  	%r13828, %r13823, %r13827;
	shf.l.wrap.b32 	%r13829, %r13828, %r13828, 7;
	add.s32 	%r13830, %r13788, %r13805;
	xor.b32  	%r13831, %r13778, %r13830;
	shf.l.wrap.b32 	%r13832, %r13831, %r13831, 16;
	add.s32 	%r13833, %r13815, %r13832;
	xor.b32  	%r13834, %r13805, %r13833;
	shf.l.wrap.b32 	%r13835, %r13834, %r13834, 12;
	add.s32 	%r13836, %r13830, %r13835;
	xor.b32  	%r13837, %r13832, %r13836;
	shf.l.wrap.b32 	%r13838, %r13837, %r13837, 8;
	add.s32 	%r13839, %r13833, %r13838;
	xor.b32  	%r13840, %r13835, %r13839;
	shf.l.wrap.b32 	%r13841, %r13840, %r13840, 7;
	add.s32 	%r13842, %r13800, %r13817;
	xor.b32  	%r13843, %r13790, %r13842;
	shf.l.wrap.b32 	%r13844, %r13843, %r13843, 16;
	add.s32 	%r13845, %r13779, %r13844;
	xor.b32  	%r13846, %r13817, %r13845;
	shf.l.wrap.b32 	%r13847, %r13846, %r13846, 12;
	add.s32 	%r13848, %r13842, %r13847;
	xor.b32  	%r13849, %r13844, %r13848;
	shf.l.wrap.b32 	%r13850, %r13849, %r13849, 8;
	add.s32 	%r13851, %r13845, %r13850;
	xor.b32  	%r13852, %r13847, %r13851;
	shf.l.wrap.b32 	%r13853, %r13852, %r13852, 7;
	add.s32 	%r13854, %r13812, %r13781;
	xor.b32  	%r13855, %r13802, %r13854;
	shf.l.wrap.b32 	%r13856, %r13855, %r13855, 16;
	add.s32 	%r13857, %r13791, %r13856;
	xor.b32  	%r13858, %r13781, %r13857;
	shf.l.wrap.b32 	%r13859, %r13858, %r13858, 12;
	add.s32 	%r13860, %r13854, %r13859;
	xor.b32  	%r13861, %r13856, %r13860;
	shf.l.wrap.b32 	%r13862, %r13861, %r13861, 8;
	add.s32 	%r13863, %r13857, %r13862;
	xor.b32  	%r13864, %r13859, %r13863;
	shf.l.wrap.b32 	%r13865, %r13864, %r13864, 7;
	add.s32 	%r13866, %r13824, %r13865;
	xor.b32  	%r13867, %r13838, %r13866;
	shf.l.wrap.b32 	%r13868, %r13867, %r13867, 16;
	add.s32 	%r13869, %r13851, %r13868;
	xor.b32  	%r13870, %r13865, %r13869;
	shf.l.wrap.b32 	%r13871, %r13870, %r13870, 12;
	add.s32 	%r13872, %r13866, %r13871;
	xor.b32  	%r13873, %r13868, %r13872;
	shf.l.wrap.b32 	%r13874, %r13873, %r13873, 8;
	add.s32 	%r13875, %r13869, %r13874;
	xor.b32  	%r13876, %r13871, %r13875;
	shf.l.wrap.b32 	%r13877, %r13876, %r13876, 7;
	add.s32 	%r13878, %r13836, %r13829;
	xor.b32  	%r13879, %r13850, %r13878;
	shf.l.wrap.b32 	%r13880, %r13879, %r13879, 16;
	add.s32 	%r13881, %r13863, %r13880;
	xor.b32  	%r13882, %r13829, %r13881;
	shf.l.wrap.b32 	%r13883, %r13882, %r13882, 12;
	add.s32 	%r13884, %r13878, %r13883;
	xor.b32  	%r13885, %r13880, %r13884;
	shf.l.wrap.b32 	%r13886, %r13885, %r13885, 8;
	add.s32 	%r13887, %r13881, %r13886;
	xor.b32  	%r13888, %r13883, %r13887;
	shf.l.wrap.b32 	%r13889, %r13888, %r13888, 7;
	add.s32 	%r13890, %r13848, %r13841;
	xor.b32  	%r13891, %r13862, %r13890;
	shf.l.wrap.b32 	%r13892, %r13891, %r13891, 16;
	add.s32 	%r13893, %r13827, %r13892;
	xor.b32  	%r13894, %r13841, %r13893;
	shf.l.wrap.b32 	%r13895, %r13894, %r13894, 12;
	add.s32 	%r13896, %r13890, %r13895;
	xor.b32  	%r13897, %r13892, %r13896;
	shf.l.wrap.b32 	%r13898, %r13897, %r13897, 8;
	add.s32 	%r13899, %r13893, %r13898;
	xor.b32  	%r13900, %r13895, %r13899;
	shf.l.wrap.b32 	%r13901, %r13900, %r13900, 7;
	add.s32 	%r13902, %r13860, %r13853;
	xor.b32  	%r13903, %r13826, %r13902;
	shf.l.wrap.b32 	%r13904, %r13903, %r13903, 16;
	add.s32 	%r13905, %r13839, %r13904;
	xor.b32  	%r13906, %r13853, %r13905;
	shf.l.wrap.b32 	%r13907, %r13906, %r13906, 12;
	add.s32 	%r13908, %r13902, %r13907;
	xor.b32  	%r13909, %r13904, %r13908;
	shf.l.wrap.b32 	%r13910, %r13909, %r13909, 8;
	add.s32 	%r13911, %r13905, %r13910;
	xor.b32  	%r13912, %r13907, %r13911;
	shf.l.wrap.b32 	%r13913, %r13912, %r13912, 7;
	add.s32 	%r13914, %r13872, %r13889;
	xor.b32  	%r13915, %r13910, %r13914;
	shf.l.wrap.b32 	%r13916, %r13915, %r13915, 16;
	add.s32 	%r13917, %r13899, %r13916;
	xor.b32  	%r13918, %r13889, %r13917;
	shf.l.wrap.b32 	%r13919, %r13918, %r13918, 12;
	add.s32 	%r13920, %r13914, %r13919;
	xor.b32  	%r13921, %r13916, %r13920;
	shf.l.wrap.b32 	%r13922, %r13921, %r13921, 8;
	add.s32 	%r13923, %r13917, %r13922;
	xor.b32  	%r13924, %r13919, %r13923;
	shf.l.wrap.b32 	%r13925, %r13924, %r13924, 7;
	add.s32 	%r13926, %r13884, %r13901;
	xor.b32  	%r13927, %r13874, %r13926;
	shf.l.wrap.b32 	%r13928, %r13927, %r13927, 16;
	add.s32 	%r13929, %r13911, %r13928;
	xor.b32  	%r13930, %r13901, %r13929;
	shf.l.wrap.b32 	%r13931, %r13930, %r13930, 12;
	add.s32 	%r13932, %r13926, %r13931;
	xor.b32  	%r13933, %r13928, %r13932;
	shf.l.wrap.b32 	%r13934, %r13933, %r13933, 8;
	add.s32 	%r13935, %r13929, %r13934;
	xor.b32  	%r13936, %r13931, %r13935;
	shf.l.wrap.b32 	%r13937, %r13936, %r13936, 7;
	add.s32 	%r13938, %r13896, %r13913;
	xor.b32  	%r13939, %r13886, %r13938;
	shf.l.wrap.b32 	%r13940, %r13939, %r13939, 16;
	add.s32 	%r13941, %r13875, %r13940;
	xor.b32  	%r13942, %r13913, %r13941;
	shf.l.wrap.b32 	%r13943, %r13942, %r13942, 12;
	add.s32 	%r13944, %r13938, %r13943;
	xor.b32  	%r13945, %r13940, %r13944;
	shf.l.wrap.b32 	%r13946, %r13945, %r13945, 8;
	add.s32 	%r13947, %r13941, %r13946;
	xor.b32  	%r13948, %r13943, %r13947;
	shf.l.wrap.b32 	%r13949, %r13948, %r13948, 7;
	add.s32 	%r13950, %r13908, %r13877;
	xor.b32  	%r13951, %r13898, %r13950;
	shf.l.wrap.b32 	%r13952, %r13951, %r13951, 16;
	add.s32 	%r13953, %r13887, %r13952;
	xor.b32  	%r13954, %r13877, %r13953;
	shf.l.wrap.b32 	%r13955, %r13954, %r13954, 12;
	add.s32 	%r13956, %r13950, %r13955;
	xor.b32  	%r13957, %r13952, %r13956;
	shf.l.wrap.b32 	%r13958, %r13957, %r13957, 8;
	add.s32 	%r13959, %r13953, %r13958;
	xor.b32  	%r13960, %r13955, %r13959;
	shf.l.wrap.b32 	%r13961, %r13960, %r13960, 7;
	add.s32 	%r27491, %r13578, %r13920;
	add.s32 	%r27490, %r13590, %r13932;
	add.s32 	%r27489, %r13602, %r13944;
	add.s32 	%r27488, %r13614, %r13956;
	add.s32 	%r27492, %r27499, %r13961;
	add.s32 	%r27493, %r27498, %r13925;
	add.s32 	%r27494, %r27497, %r13937;
	add.s32 	%r27495, %r27496, %r13949;
	xor.b32  	%r13962, %r13579, 1;
	shf.l.wrap.b32 	%r13963, %r13579, %r13962, 16;
	add.s32 	%r13964, %r27499, %r13963;
	xor.b32  	%r13965, %r27499, %r13964;
	shf.l.wrap.b32 	%r13966, %r13965, %r13965, 12;
	add.s32 	%r13967, %r13579, %r13966;
	xor.b32  	%r13968, %r13963, %r13967;
	shf.l.wrap.b32 	%r13969, %r13968, %r13968, 8;
	add.s32 	%r13970, %r13964, %r13969;
	xor.b32  	%r13971, %r13966, %r13970;
	shf.l.wrap.b32 	%r13972, %r13971, %r13971, 7;
	add.s32 	%r13973, %r13967, %r13601;
	xor.b32  	%r13974, %r13622, %r13973;
	shf.l.wrap.b32 	%r13975, %r13974, %r13974, 16;
	add.s32 	%r13976, %r13611, %r13975;
	xor.b32  	%r13977, %r13601, %r13976;
	shf.l.wrap.b32 	%r13978, %r13977, %r13977, 12;
	add.s32 	%r13979, %r13973, %r13978;
	xor.b32  	%r13980, %r13975, %r13979;
	shf.l.wrap.b32 	%r13981, %r13980, %r13980, 8;
	add.s32 	%r13982, %r13976, %r13981;
	xor.b32  	%r13983, %r13978, %r13982;
	shf.l.wrap.b32 	%r13984, %r13983, %r13983, 7;
	xor.b32  	%r13985, %r13969, %r13638;
	shf.l.wrap.b32 	%r13986, %r13985, %r13985, 16;
	add.s32 	%r13987, %r13623, %r13986;
	xor.b32  	%r13988, %r13613, %r13987;
	shf.l.wrap.b32 	%r13989, %r13988, %r13988, 12;
	add.s32 	%r13990, %r13638, %r13989;
	xor.b32  	%r13991, %r13986, %r13990;
	shf.l.wrap.b32 	%r13992, %r13991, %r13991, 8;
	add.s32 	%r13993, %r13987, %r13992;
	xor.b32  	%r13994, %r13989, %r13993;
	shf.l.wrap.b32 	%r13995, %r13994, %r13994, 7;
	add.s32 	%r13996, %r13970, %r13652;
	xor.b32  	%r13997, %r13625, %r13996;
	shf.l.wrap.b32 	%r13998, %r13997, %r13997, 12;
	add.s32 	%r13999, %r13650, %r13998;
	xor.b32  	%r14000, %r13652, %r13999;
	shf.l.wrap.b32 	%r14001, %r14000, %r14000, 8;
	add.s32 	%r14002, %r13996, %r14001;
	xor.b32  	%r14003, %r13998, %r14002;
	shf.l.wrap.b32 	%r14004, %r14003, %r14003, 7;
	add.s32 	%r14005, %r13620, %r13972;
	xor.b32  	%r14006, %r13610, %r14005;
	shf.l.wrap.b32 	%r14007, %r14006, %r14006, 16;
	add.s32 	%r14008, %r13599, %r14007;
	xor.b32  	%r14009, %r13972, %r14008;
	shf.l.wrap.b32 	%r14010, %r14009, %r14009, 12;
	add.s32 	%r14011, %r14005, %r14010;
	xor.b32  	%r14012, %r14007, %r14011;
	shf.l.wrap.b32 	%r14013, %r14012, %r14012, 8;
	add.s32 	%r14014, %r14008, %r14013;
	xor.b32  	%r14015, %r14010, %r14014;
	shf.l.wrap.b32 	%r14016, %r14015, %r14015, 7;
	add.s32 	%r14017, %r13979, %r14016;
	xor.b32  	%r14018, %r13992, %r14017;
	shf.l.wrap.b32 	%r14019, %r14018, %r14018, 16;
	add.s32 	%r14020, %r14002, %r14019;
	xor.b32  	%r14021, %r14016, %r14020;
	shf.l.wrap.b32 	%r14022, %r14021, %r14021, 12;
	add.s32 	%r14023, %r14017, %r14022;
	xor.b32  	%r14024, %r14019, %r14023;
	shf.l.wrap.b32 	%r14025, %r14024, %r14024, 8;
	add.s32 	%r14026, %r14020, %r14025;
	xor.b32  	%r14027, %r14022, %r14026;
	shf.l.wrap.b32 	%r14028, %r14027, %r14027, 7;
	add.s32 	%r14029, %r13990, %r13984;
	xor.b32  	%r14030, %r14001, %r14029;
	shf.l.wrap.b32 	%r14031, %r14030, %r14030, 16;
	add.s32 	%r14032, %r14014, %r14031;
	xor.b32  	%r14033, %r13984, %r14032;
	shf.l.wrap.b32 	%r14034, %r14033, %r14033, 12;
	add.s32 	%r14035, %r14029, %r14034;
	xor.b32  	%r14036, %r14031, %r14035;
	shf.l.wrap.b32 	%r14037, %r14036, %r14036, 8;
	add.s32 	%r14038, %r14032, %r14037;
	xor.b32  	%r14039, %r14034, %r14038;
	shf.l.wrap.b32 	%r14040, %r14039, %r14039, 7;
	add.s32 	%r14041, %r13999, %r13995;
	xor.b32  	%r14042, %r14013, %r14041;
	shf.l.wrap.b32 	%r14043, %r14042, %r14042, 16;
	add.s32 	%r14044, %r13982, %r14043;
	xor.b32  	%r14045, %r13995, %r14044;
	shf.l.wrap.b32 	%r14046, %r14045, %r14045, 12;
	add.s32 	%r14047, %r14041, %r14046;
	xor.b32  	%r14048, %r14043, %r14047;
	shf.l.wrap.b32 	%r14049, %r14048, %r14048, 8;
	add.s32 	%r14050, %r14044, %r14049;
	xor.b32  	%r14051, %r14046, %r14050;
	shf.l.wrap.b32 	%r14052, %r14051, %r14051, 7;
	add.s32 	%r14053, %r14011, %r14004;
	xor.b32  	%r14054, %r13981, %r14053;
	shf.l.wrap.b32 	%r14055, %r14054, %r14054, 16;
	add.s32 	%r14056, %r13993, %r14055;
	xor.b32  	%r14057, %r14004, %r14056;
	shf.l.wrap.b32 	%r14058, %r14057, %r14057, 12;
	add.s32 	%r14059, %r14053, %r14058;
	xor.b32  	%r14060, %r14055, %r14059;
	shf.l.wrap.b32 	%r14061, %r14060, %r14060, 8;
	add.s32 	%r14062, %r14056, %r14061;
	xor.b32  	%r14063, %r14058, %r14062;
	shf.l.wrap.b32 	%r14064, %r14063, %r14063, 7;
	add.s32 	%r14065, %r14023, %r14040;
	xor.b32  	%r14066, %r14061, %r14065;
	shf.l.wrap.b32 	%r14067, %r14066, %r14066, 16;
	add.s32 	%r14068, %r14050, %r14067;
	xor.b32  	%r14069, %r14040, %r14068;
	shf.l.wrap.b32 	%r14070, %r14069, %r14069, 12;
	add.s32 	%r14071, %r14065, %r14070;
	xor.b32  	%r14072, %r14067, %r14071;
	shf.l.wrap.b32 	%r14073, %r14072, %r14072, 8;
	add.s32 	%r14074, %r14068, %r14073;
	xor.b32  	%r14075, %r14070, %r14074;
	shf.l.wrap.b32 	%r14076, %r14075, %r14075, 7;
	add.s32 	%r14077, %r14035, %r14052;
	xor.b32  	%r14078, %r14025, %r14077;
	shf.l.wrap.b32 	%r14079, %r14078, %r14078, 16;
	add.s32 	%r14080, %r14062, %r14079;
	xor.b32  	%r14081, %r14052, %r14080;
	shf.l.wrap.b32 	%r14082, %r14081, %r14081, 12;
	add.s32 	%r14083, %r14077, %r14082;
	xor.b32  	%r14084, %r14079, %r14083;
	shf.l.wrap.b32 	%r14085, %r14084, %r14084, 8;
	add.s32 	%r14086, %r14080, %r14085;
	xor.b32  	%r14087, %r14082, %r14086;
	shf.l.wrap.b32 	%r14088, %r14087, %r14087, 7;
	add.s32 	%r14089, %r14047, %r14064;
	xor.b32  	%r14090, %r14037, %r14089;
	shf.l.wrap.b32 	%r14091, %r14090, %r14090, 16;
	add.s32 	%r14092, %r14026, %r14091;
	xor.b32  	%r14093, %r14064, %r14092;
	shf.l.wrap.b32 	%r14094, %r14093, %r14093, 12;
	add.s32 	%r14095, %r14089, %r14094;
	xor.b32  	%r14096, %r14091, %r14095;
	shf.l.wrap.b32 	%r14097, %r14096, %r14096, 8;
	add.s32 	%r14098, %r14092, %r14097;
	xor.b32  	%r14099, %r14094, %r14098;
	shf.l.wrap.b32 	%r14100, %r14099, %r14099, 7;
	add.s32 	%r14101, %r14059, %r14028;
	xor.b32  	%r14102, %r14049, %r14101;
	shf.l.wrap.b32 	%r14103, %r14102, %r14102, 16;
	add.s32 	%r14104, %r14038, %r14103;
	xor.b32  	%r14105, %r14028, %r14104;
	shf.l.wrap.b32 	%r14106, %r14105, %r14105, 12;
	add.s32 	%r14107, %r14101, %r14106;
	xor.b32  	%r14108, %r14103, %r14107;
	shf.l.wrap.b32 	%r14109, %r14108, %r14108, 8;
	add.s32 	%r14110, %r14104, %r14109;
	xor.b32  	%r14111, %r14106, %r14110;
	shf.l.wrap.b32 	%r14112, %r14111, %r14111, 7;
	add.s32 	%r14113, %r14071, %r14112;
	xor.b32  	%r14114, %r14085, %r14113;
	shf.l.wrap.b32 	%r14115, %r14114, %r14114, 16;
	add.s32 	%r14116, %r14098, %r14115;
	xor.b32  	%r14117, %r14112, %r14116;
	shf.l.wrap.b32 	%r14118, %r14117, %r14117, 12;
	add.s32 	%r14119, %r14113, %r14118;
	xor.b32  	%r14120, %r14115, %r14119;
	shf.l.wrap.b32 	%r14121, %r14120, %r14120, 8;
	add.s32 	%r14122, %r14116, %r14121;
	xor.b32  	%r14123, %r14118, %r14122;
	shf.l.wrap.b32 	%r14124, %r14123, %r14123, 7;
	add.s32 	%r14125, %r14083, %r14076;
	xor.b32  	%r14126, %r14097, %r14125;
	shf.l.wrap.b32 	%r14127, %r14126, %r14126, 16;
	add.s32 	%r14128, %r14110, %r14127;
	xor.b32  	%r14129, %r14076, %r14128;
	shf.l.wrap.b32 	%r14130, %r14129, %r14129, 12;
	add.s32 	%r14131, %r14125, %r14130;
	xor.b32  	%r14132, %r14127, %r14131;
	shf.l.wrap.b32 	%r14133, %r14132, %r14132, 8;
	add.s32 	%r14134, %r14128, %r14133;
	xor.b32  	%r14135, %r14130, %r14134;
	shf.l.wrap.b32 	%r14136, %r14135, %r14135, 7;
	add.s32 	%r14137, %r14095, %r14088;
	xor.b32  	%r14138, %r14109, %r14137;
	shf.l.wrap.b32 	%r14139, %r14138, %r14138, 16;
	add.s32 	%r14140, %r14074, %r14139;
	xor.b32  	%r14141, %r14088, %r14140;
	shf.l.wrap.b32 	%r14142, %r14141, %r14141, 12;
	add.s32 	%r14143, %r14137, %r14142;
	xor.b32  	%r14144, %r14139, %r14143;
	shf.l.wrap.b32 	%r14145, %r14144, %r14144, 8;
	add.s32 	%r14146, %r14140, %r14145;
	xor.b32  	%r14147, %r14142, %r14146;
	shf.l.wrap.b32 	%r14148, %r14147, %r14147, 7;
	add.s32 	%r14149, %r14107, %r14100;
	xor.b32  	%r14150, %r14073, %r14149;
	shf.l.wrap.b32 	%r14151, %r14150, %r14150, 16;
	add.s32 	%r14152, %r14086, %r14151;
	xor.b32  	%r14153, %r14100, %r14152;
	shf.l.wrap.b32 	%r14154, %r14153, %r14153, 12;
	add.s32 	%r14155, %r14149, %r14154;
	xor.b32  	%r14156, %r14151, %r14155;
	shf.l.wrap.b32 	%r14157, %r14156, %r14156, 8;
	add.s32 	%r14158, %r14152, %r14157;
	xor.b32  	%r14159, %r14154, %r14158;
	shf.l.wrap.b32 	%r14160, %r14159, %r14159, 7;
	add.s32 	%r14161, %r14119, %r14136;
	xor.b32  	%r14162, %r14157, %r14161;
	shf.l.wrap.b32 	%r14163, %r14162, %r14162, 16;
	add.s32 	%r14164, %r14146, %r14163;
	xor.b32  	%r14165, %r14136, %r14164;
	shf.l.wrap.b32 	%r14166, %r14165, %r14165, 12;
	add.s32 	%r14167, %r14161, %r14166;
	xor.b32  	%r14168, %r14163, %r14167;
	shf.l.wrap.b32 	%r14169, %r14168, %r14168, 8;
	add.s32 	%r14170, %r14164, %r14169;
	xor.b32  	%r14171, %r14166, %r14170;
	shf.l.wrap.b32 	%r14172, %r14171, %r14171, 7;
	add.s32 	%r14173, %r14131, %r14148;
	xor.b32  	%r14174, %r14121, %r14173;
	shf.l.wrap.b32 	%r14175, %r14174, %r14174, 16;
	add.s32 	%r14176, %r14158, %r14175;
	xor.b32  	%r14177, %r14148, %r14176;
	shf.l.wrap.b32 	%r14178, %r14177, %r14177, 12;
	add.s32 	%r14179, %r14173, %r14178;
	xor.b32  	%r14180, %r14175, %r14179;
	shf.l.wrap.b32 	%r14181, %r14180, %r14180, 8;
	add.s32 	%r14182, %r14176, %r14181;
	xor.b32  	%r14183, %r14178, %r14182;
	shf.l.wrap.b32 	%r14184, %r14183, %r14183, 7;
	add.s32 	%r14185, %r14143, %r14160;
	xor.b32  	%r14186, %r14133, %r14185;
	shf.l.wrap.b32 	%r14187, %r14186, %r14186, 16;
	add.s32 	%r14188, %r14122, %r14187;
	xor.b32  	%r14189, %r14160, %r14188;
	shf.l.wrap.b32 	%r14190, %r14189, %r14189, 12;
	add.s32 	%r14191, %r14185, %r14190;
	xor.b32  	%r14192, %r14187, %r14191;
	shf.l.wrap.b32 	%r14193, %r14192, %r14192, 8;
	add.s32 	%r14194, %r14188, %r14193;
	xor.b32  	%r14195, %r14190, %r14194;
	shf.l.wrap.b32 	%r14196, %r14195, %r14195, 7;
	add.s32 	%r14197, %r14155, %r14124;
	xor.b32  	%r14198, %r14145, %r14197;
	shf.l.wrap.b32 	%r14199, %r14198, %r14198, 16;
	add.s32 	%r14200, %r14134, %r14199;
	xor.b32  	%r14201, %r14124, %r14200;
	shf.l.wrap.b32 	%r14202, %r14201, %r14201, 12;
	add.s32 	%r14203, %r14197, %r14202;
	xor.b32  	%r14204, %r14199, %r14203;
	shf.l.wrap.b32 	%r14205, %r14204, %r14204, 8;
	add.s32 	%r14206, %r14200, %r14205;
	xor.b32  	%r14207, %r14202, %r14206;
	shf.l.wrap.b32 	%r14208, %r14207, %r14207, 7;
	add.s32 	%r14209, %r14167, %r14208;
	xor.b32  	%r14210, %r14181, %r14209;
	shf.l.wrap.b32 	%r14211, %r14210, %r14210, 16;
	add.s32 	%r14212, %r14194, %r14211;
	xor.b32  	%r14213, %r14208, %r14212;
	shf.l.wrap.b32 	%r14214, %r14213, %r14213, 12;
	add.s32 	%r14215, %r14209, %r14214;
	xor.b32  	%r14216, %r14211, %r14215;
	shf.l.wrap.b32 	%r14217, %r14216, %r14216, 8;
	add.s32 	%r14218, %r14179, %r14172;
	xor.b32  	%r14219, %r14193, %r14218;
	shf.l.wrap.b32 	%r14220, %r14219, %r14219, 16;
	add.s32 	%r14221, %r14206, %r14220;
	xor.b32  	%r14222, %r14172, %r14221;
	shf.l.wrap.b32 	%r14223, %r14222, %r14222, 12;
	add.s32 	%r14224, %r14218, %r14223;
	xor.b32  	%r14225, %r14220, %r14224;
	shf.l.wrap.b32 	%r14226, %r14225, %r14225, 8;
	add.s32 	%r14227, %r14221, %r14226;
	xor.b32  	%r14228, %r14223, %r14227;
	shf.l.wrap.b32 	%r14229, %r14228, %r14228, 7;
	add.s32 	%r14230, %r14191, %r14184;
	xor.b32  	%r14231, %r14205, %r14230;
	shf.l.wrap.b32 	%r14232, %r14231, %r14231, 16;
	add.s32 	%r14233, %r14170, %r14232;
	xor.b32  	%r14234, %r14184, %r14233;
	shf.l.wrap.b32 	%r14235, %r14234, %r14234, 12;
	add.s32 	%r14236, %r14230, %r14235;
	xor.b32  	%r14237, %r14232, %r14236;
	shf.l.wrap.b32 	%r14238, %r14237, %r14237, 8;
	add.s32 	%r14239, %r14233, %r14238;
	xor.b32  	%r14240, %r14235, %r14239;
	shf.l.wrap.b32 	%r14241, %r14240, %r14240, 7;
	add.s32 	%r14242, %r14203, %r14196;
	xor.b32  	%r14243, %r14169, %r14242;
	shf.l.wrap.b32 	%r14244, %r14243, %r14243, 16;
	add.s32 	%r14245, %r14182, %r14244;
	xor.b32  	%r14246, %r14196, %r14245;
	shf.l.wrap.b32 	%r14247, %r14246, %r14246, 12;
	add.s32 	%r14248, %r14242, %r14247;
	xor.b32  	%r14249, %r14244, %r14248;
	shf.l.wrap.b32 	%r14250, %r14249, %r14249, 8;
	add.s32 	%r14251, %r14245, %r14250;
	add.s32 	%r14252, %r14215, %r14229;
	xor.b32  	%r14253, %r14250, %r14252;
	shf.l.wrap.b32 	%r14254, %r14253, %r14253, 16;
	add.s32 	%r14255, %r14239, %r14254;
	xor.b32  	%r14256, %r14229, %r14255;
	shr.u32 	%r14257, %r14256, 20;
	add.s32 	%r14258, %r14252, %r14257;
	add.s32 	%r14259, %r14224, %r14241;
	xor.b32  	%r14260, %r14217, %r14259;
	shf.l.wrap.b32 	%r14261, %r14260, %r14260, 16;
	add.s32 	%r14262, %r14251, %r14261;
	xor.b32  	%r14263, %r14241, %r14262;
	shr.u32 	%r14264, %r14263, 20;
	add.s32 	%r14265, %r14259, %r14264;
	add.s32 	%r14266, %r13578, %r14258;
	add.s32 	%r14267, %r13590, %r14265;
	not.b32 	%r14268, %r27487;
	add.s32 	%r14269, %r1445, %r14268;
	mov.u32 	%r14270, %ctaid.x;
	shl.b32 	%r14271, %r14270, 11;
	mov.u32 	%r14272, %tid.x;
	and.b32  	%r14273, %r14272, 31;
	or.b32  	%r14274, %r14271, %r14273;
	shl.b32 	%r14275, %r14272, 3;
	and.b32  	%r14276, %r14275, 7936;
	add.s32 	%r14277, %r27217, %r14276;
	add.s32 	%r14278, %r14274, %r14277;
	shr.u32 	%r14279, %r14278, %r14269;
	and.b32  	%r14280, %r14279, 1;
	setp.eq.b32 	%p135, %r14280, 1;
	selp.b32 	%r14281, %r14267, %r14266, %p135;
	cvt.u16.u32 	%rs261, %r14281;
	and.b16  	%rs414, %rs261, 1;
	and.b16  	%rs262, %rs412, 255;
	setp.ne.s16 	%p136, %rs262, 1;
	@%p136 bra 	$L__BB3_173;
	ld.param.u64 	%rd401, [fused_batch_pir_kernel_8_param_1];
	not.b32 	%r14282, %r27487;
	add.s32 	%r14283, %r1445, %r14282;
	mov.u32 	%r14284, %ctaid.x;
	shl.b32 	%r14285, %r14284, 11;
	mov.u32 	%r14286, %tid.x;
	and.b32  	%r14287, %r14286, 31;
	or.b32  	%r14288, %r14285, %r14287;
	shl.b32 	%r14289, %r14286, 3;
	and.b32  	%r14290, %r14289, 7936;
	add.s32 	%r14291, %r27217, %r14290;
	add.s32 	%r14292, %r14288, %r14291;
	shr.u32 	%r14293, %r14292, %r14283;
	and.b32  	%r14294, %r14293, 1;
	setp.eq.b32 	%p137, %r14294, 1;
	cvt.s64.s32 	%rd156, %r27487;
	cvta.to.global.u64 	%rd157, %rd401;
	mul.wide.s32 	%rd158, %r27487, 16;
	add.s64 	%rd159, %rd157, %rd158;
	ld.global.u32 	%r14295, [%rd159+5388];
	selp.b32 	%r14296, %r27492, %r27491, %p137;
	xor.b32  	%r14297, %r14296, %r14295;
	selp.b32 	%r14298, %r27493, %r27490, %p137;
	selp.b32 	%r27491, %r27491, %r14297, %p137;
	selp.b32 	%r27492, %r14297, %r27492, %p137;
	ld.global.u32 	%r14299, [%rd159+5392];
	xor.b32  	%r14300, %r14298, %r14299;
	selp.b32 	%r14301, %r27494, %r27489, %p137;
	selp.b32 	%r27490, %r27490, %r14300, %p137;
	selp.b32 	%r27493, %r14300, %r27493, %p137;
	ld.global.u32 	%r14302, [%rd159+5396];
	xor.b32  	%r14303, %r14301, %r14302;
	selp.b32 	%r14304, %r27495, %r27488, %p137;
	selp.b32 	%r27489, %r27489, %r14303, %p137;
	selp.b32 	%r27494, %r14303, %r27494, %p137;
	ld.global.u32 	%r14305, [%rd159+5400];
	xor.b32  	%r14306, %r14304, %r14305;
	selp.b64 	%rd160, 445, 420, %p137;
	selp.b32 	%r27488, %r27488, %r14306, %p137;
	selp.b32 	%r27495, %r14306, %r27495, %p137;
	add.s64 	%rd161, %rd160, %rd156;
	add.s64 	%rd162, %rd157, %rd161;
	ld.global.u8 	%rs263, [%rd162+5368];
	xor.b16  	%rs414, %rs263, %rs414;
$L__BB3_173:
	not.b32 	%r14307, %r27487;
	add.s32 	%r14308, %r1445, %r14307;
	mov.u32 	%r14309, %ctaid.x;
	shl.b32 	%r14310, %r14309, 11;
	mov.u32 	%r14311, %tid.x;
	and.b32  	%r14312, %r14311, 31;
	or.b32  	%r14313, %r14310, %r14312;
	shl.b32 	%r14314, %r14311, 3;
	and.b32  	%r14315, %r14314, 7936;
	add.s32 	%r14316, %r27217, %r14315;
	add.s32 	%r14317, %r14313, %r14316;
	shr.u32 	%r14318, %r14317, %r14308;
	and.b32  	%r14319, %r14318, 1;
	setp.eq.b32 	%p138, %r14319, 1;
	selp.b32 	%r27499, %r27492, %r27491, %p138;
	selp.b32 	%r27498, %r27493, %r27490, %p138;
	selp.b32 	%r27497, %r27494, %r27489, %p138;
	selp.b32 	%r27496, %r27495, %r27488, %p138;
	add.s32 	%r27487, %r27487, 1;
	setp.lt.u32 	%p139, %r27487, %r1445;
	mov.u16 	%rs412, %rs414;
	@%p139 bra 	$L__BB3_171;
$L__BB3_174:
	and.b16  	%rs264, %rs414, 255;
	setp.ne.s16 	%p140, %rs264, 1;
	@%p140 bra 	$L__BB3_176;
	ld.param.u64 	%rd402, [fused_batch_pir_kernel_8_param_1];
	cvta.to.global.u64 	%rd163, %rd402;
	ld.global.u32 	%r14320, [%rd163+5840];
	xor.b32  	%r27499, %r27499, %r14320;
$L__BB3_176:
	@%p140 bra 	$L__BB3_178;
	ld.param.u64 	%rd403, [fused_batch_pir_kernel_8_param_1];
	cvta.to.global.u64 	%rd164, %rd403;
	ld.global.u32 	%r14321, [%rd164+5844];
	xor.b32  	%r27498, %r27498, %r14321;
$L__BB3_178:
	@%p140 bra 	$L__BB3_180;
	ld.param.u64 	%rd404, [fused_batch_pir_kernel_8_param_1];
	cvta.to.global.u64 	%rd165, %rd404;
	ld.global.u32 	%r14322, [%rd165+5848];
	xor.b32  	%r27497, %r27497, %r14322;
$L__BB3_180:
	@%p140 bra 	$L__BB3_182;
	ld.param.u64 	%rd405, [fused_batch_pir_kernel_8_param_1];
	cvta.to.global.u64 	%rd166, %rd405;
	ld.global.u32 	%r14323, [%rd166+5852];
	xor.b32  	%r27496, %r27496, %r14323;
$L__BB3_182:
	ld.param.u32 	%r26414, [fused_batch_pir_kernel_8_param_4];
	mov.u32 	%r14325, %ctaid.x;
	shl.b32 	%r14326, %r14325, 11;
	mov.u32 	%r14327, %tid.x;
	and.b32  	%r14328, %r14327, 31;
	or.b32  	%r14329, %r14326, %r14328;
	shl.b32 	%r14330, %r14327, 3;
	and.b32  	%r14331, %r14330, 7936;
	add.s32 	%r14332, %r27217, %r14331;
	add.s32 	%r14333, %r14329, %r14332;
	setp.ge.s32 	%p144, %r14333, %r26414;
	mov.b32 	%r27520, 0;
	mov.u32 	%r27521, %r27520;
	mov.u32 	%r27522, %r27520;
	mov.u32 	%r27523, %r27520;
	@%p144 bra 	$L__BB3_196;
	ld.param.u64 	%rd406, [fused_batch_pir_kernel_8_param_1];
	cvta.to.global.u64 	%rd167, %rd406;
	ld.global.u8 	%rs268, [%rd167+5873];
	max.u16 	%rs269, %rs268, 11;
	cvt.u32.u16 	%r14334, %rs269;
	add.s32 	%r27511, %r14334, -11;
	ld.shared.v4.u32 	{%r27523, %r27522, %r27521, %r27520}, [s_mem+98928];
	ld.shared.u8 	%rs417, [s_mem+98944];
	cvt.u32.u16 	%r1500, %rs268;
	setp.ge.u32 	%p145, %r27511, %r1500;
	@%p145 bra 	$L__BB3_188;
	mov.u16 	%rs415, %rs417;
$L__BB3_185:
	ld.const.u32 	%r14335, [CHACHA_CONSTANTS];
	add.s32 	%r14336, %r14335, %r27523;
	shf.l.wrap.b32 	%r14337, %r14336, %r14336, 16;
	add.s32 	%r14338, %r27523, %r14337;
	xor.b32  	%r14339, %r27523, %r14338;
	shf.l.wrap.b32 	%r14340, %r14339, %r14339, 12;
	add.s32 	%r14341, %r14336, %r14340;
	xor.b32  	%r14342, %r14337, %r14341;
	shf.l.wrap.b32 	%r14343, %r14342, %r14342, 8;
	add.s32 	%r14344, %r14338, %r14343;
	xor.b32  	%r14345, %r14340, %r14344;
	shf.l.wrap.b32 	%r14346, %r14345, %r14345, 7;
	ld.const.u32 	%r14347, [CHACHA_CONSTANTS+4];
	add.s32 	%r14348, %r14347, %r27522;
	shf.l.wrap.b32 	%r14349, %r14348, %r14348, 16;
	add.s32 	%r14350, %r27522, %r14349;
	xor.b32  	%r14351, %r27522, %r14350;
	shf.l.wrap.b32 	%r14352, %r14351, %r14351, 12;
	add.s32 	%r14353, %r14348, %r14352;
	xor.b32  	%r14354, %r14349, %r14353;
	shf.l.wrap.b32 	%r14355, %r14354, %r14354, 8;
	add.s32 	%r14356, %r14350, %r14355;
	xor.b32  	%r14357, %r14352, %r14356;
	shf.l.wrap.b32 	%r14358, %r14357, %r14357, 7;
	ld.const.u32 	%r14359, [CHACHA_CONSTANTS+8];
	add.s32 	%r14360, %r14359, %r27521;
	shf.l.wrap.b32 	%r14361, %r14360, %r14360, 16;
	add.s32 	%r14362, %r27521, %r14361;
	xor.b32  	%r14363, %r27521, %r14362;
	shf.l.wrap.b32 	%r14364, %r14363, %r14363, 12;
	add.s32 	%r14365, %r14360, %r14364;
	xor.b32  	%r14366, %r14361, %r14365;
	shf.l.wrap.b32 	%r14367, %r14366, %r14366, 8;
	add.s32 	%r14368, %r14362, %r14367;
	xor.b32  	%r14369, %r14364, %r14368;
	shf.l.wrap.b32 	%r14370, %r14369, %r14369, 7;
	ld.const.u32 	%r14371, [CHACHA_CONSTANTS+12];
	add.s32 	%r14372, %r14371, %r27520;
	shf.l.wrap.b32 	%r14373, %r14372, %r14372, 16;
	add.s32 	%r14374, %r27520, %r14373;
	xor.b32  	%r14375, %r27520, %r14374;
	shf.l.wrap.b32 	%r14376, %r14375, %r14375, 12;
	add.s32 	%r14377, %r14372, %r14376;
	xor.b32  	%r14378, %r14373, %r14377;
	shf.l.wrap.b32 	%r14379, %r14378, %r14378, 8;
	add.s32 	%r14380, %r14374, %r14379;
	xor.b32  	%r14381, %r14376, %r14380;
	shf.l.wrap.b32 	%r14382, %r14381, %r14381, 7;
	add.s32 	%r14383, %r14341, %r14358;
	xor.b32  	%r14384, %r14379, %r14383;
	shf.l.wrap.b32 	%r14385, %r14384, %r14384, 16;
	add.s32 	%r14386, %r14368, %r14385;
	xor.b32  	%r14387, %r14358, %r14386;
	shf.l.wrap.b32 	%r14388, %r14387, %r14387, 12;
	add.s32 	%r14389, %r14383, %r14388;
	xor.b32  	%r14390, %r14385, %r14389;
	shf.l.wrap.b32 	%r14391, %r14390, %r14390, 8;
	add.s32 	%r14392, %r14386, %r14391;
	xor.b32  	%r14393, %r14388, %r14392;
	shf.l.wrap.b32 	%r14394, %r14393, %r14393, 7;
	add.s32 	%r14395, %r14353, %r14370;
	xor.b32  	%r14396, %r14343, %r14395;
	shf.l.wrap.b32 	%r14397, %r14396, %r14396, 16;
	add.s32 	%r14398, %r14380, %r14397;
	xor.b32  	%r14399, %r14370, %r14398;
	shf.l.wrap.b32 	%r14400, %r14399, %r14399, 12;
	add.s32 	%r14401, %r14395, %r14400;
	xor.b32  	%r14402, %r14397, %r14401;
	shf.l.wrap.b32 	%r14403, %r14402, %r14402, 8;
	add.s32 	%r14404, %r14398, %r14403;
	xor.b32  	%r14405, %r14400, %r14404;
	shf.l.wrap.b32 	%r14406, %r14405, %r14405, 7;
	add.s32 	%r14407, %r14365, %r14382;
	xor.b32  	%r14408, %r14355, %r14407;
	shf.l.wrap.b32 	%r14409, %r14408, %r14408, 16;
	add.s32 	%r14410, %r14344, %r14409;
	xor.b32  	%r14411, %r14382, %r14410;
	shf.l.wrap.b32 	%r14412, %r14411, %r14411, 12;
	add.s32 	%r14413, %r14407, %r14412;
	xor.b32  	%r14414, %r14409, %r14413;
	shf.l.wrap.b32 	%r14415, %r14414, %r14414, 8;
	add.s32 	%r14416, %r14410, %r14415;
	xor.b32  	%r14417, %r14412, %r14416;
	shf.l.wrap.b32 	%r14418, %r14417, %r14417, 7;
	add.s32 	%r14419, %r14377, %r14346;
	xor.b32  	%r14420, %r14367, %r14419;
	shf.l.wrap.b32 	%r14421, %r14420, %r14420, 16;
	add.s32 	%r14422, %r14356, %r14421;
	xor.b32  	%r14423, %r14346, %r14422;
	shf.l.wrap.b32 	%r14424, %r14423, %r14423, 12;
	add.s32 	%r14425, %r14419, %r14424;
	xor.b32  	%r14426, %r14421, %r14425;
	shf.l.wrap.b32 	%r14427, %r14426, %r14426, 8;
	add.s32 	%r14428, %r14422, %r14427;
	xor.b32  	%r14429, %r14424, %r14428;
	shf.l.wrap.b32 	%r14430, %r14429, %r14429, 7;
	add.s32 	%r14431, %r14389, %r14430;
	xor.b32  	%r14432, %r14403, %r14431;
	shf.l.wrap.b32 	%r14433, %r14432, %r14432, 16;
	add.s32 	%r14434, %r14416, %r14433;
	xor.b32  	%r14435, %r14430, %r14434;
	shf.l.wrap.b32 	%r14436, %r14435, %r14435, 12;
	add.s32 	%r14437, %r14431, %r14436;
	xor.b32  	%r14438, %r14433, %r14437;
	shf.l.wrap.b32 	%r14439, %r14438, %r14438, 8;
	add.s32 	%r14440, %r14434, %r14439;
	xor.b32  	%r14441, %r14436, %r14440;
	shf.l.wrap.b32 	%r14442, %r14441, %r14441, 7;
	add.s32 	%r14443, %r14401, %r14394;
	xor.b32  	%r14444, %r14415, %r14443;
	shf.l.wrap.b32 	%r14445, %r14444, %r14444, 16;
	add.s32 	%r14446, %r14428, %r14445;
	xor.b32  	%r14447, %r14394, %r14446;
	shf.l.wrap.b32 	%r14448, %r14447, %r14447, 12;
	add.s32 	%r14449, %r14443, %r14448;
	xor.b32  	%r14450, %r14445, %r14449;
	shf.l.wrap.b32 	%r14451, %r14450, %r14450, 8;
	add.s32 	%r14452, %r14446, %r14451;
	xor.b32  	%r14453, %r14448, %r14452;
	shf.l.wrap.b32 	%r14454, %r14453, %r14453, 7;
	add.s32 	%r14455, %r14413, %r14406;
	xor.b32  	%r14456, %r14427, %r14455;
	shf.l.wrap.b32 	%r14457, %r14456, %r14456, 16;
	add.s32 	%r14458, %r14392, %r14457;
	xor.b32  	%r14459, %r14406, %r14458;
	shf.l.wrap.b32 	%r14460, %r14459, %r14459, 12;
	add.s32 	%r14461, %r14455, %r14460;
	xor.b32  	%r14462, %r14457, %r14461;
	shf.l.wrap.b32 	%r14463, %r14462, %r14462, 8;
	add.s32 	%r14464, %r14458, %r14463;
	xor.b32  	%r14465, %r14460, %r14464;
	shf.l.wrap.b32 	%r14466, %r14465, %r14465, 7;
	add.s32 	%r14467, %r14425, %r14418;
	xor.b32  	%r14468, %r14391, %r14467;
	shf.l.wrap.b32 	%r14469, %r14468, %r14468, 16;
	add.s32 	%r14470, %r14404, %r14469;
	xor.b32  	%r14471, %r14418, %r14470;
	shf.l.wrap.b32 	%r14472, %r14471, %r14471, 12;
	add.s32 	%r14473, %r14467, %r14472;
	xor.b32  	%r14474, %r14469, %r14473;
	shf.l.wrap.b32 	%r14475, %r14474, %r14474, 8;
	add.s32 	%r14476, %r14470, %r14475;
	xor.b32  	%r14477, %r14472, %r14476;
	shf.l.wrap.b32 	%r14478, %r14477, %r14477, 7;
	add.s32 	%r14479, %r14437, %r14454;
	xor.b32  	%r14480, %r14475, %r14479;
	shf.l.wrap.b32 	%r14481, %r14480, %r14480, 16;
	add.s32 	%r14482, %r14464, %r14481;
	xor.b32  	%r14483, %r14454, %r14482;
	shf.l.wrap.b32 	%r14484, %r14483, %r14483, 12;
	add.s32 	%r14485, %r14479, %r14484;
	xor.b32  	%r14486, %r14481, %r14485;
	shf.l.wrap.b32 	%r14487, %r14486, %r14486, 8;
	add.s32 	%r14488, %r14482, %r14487;
	xor.b32  	%r14489, %r14484, %r14488;
	shf.l.wrap.b32 	%r14490, %r14489, %r14489, 7;
	add.s32 	%r14491, %r14449, %r14466;
	xor.b32  	%r14492, %r14439, %r14491;
	shf.l.wrap.b32 	%r14493, %r14492, %r14492, 16;
	add.s32 	%r14494, %r14476, %r14493;
	xor.b32  	%r14495, %r14466, %r14494;
	shf.l.wrap.b32 	%r14496, %r14495, %r14495, 12;
	add.s32 	%r14497, %r14491, %r14496;
	xor.b32  	%r14498, %r14493, %r14497;
	shf.l.wrap.b32 	%r14499, %r14498, %r14498, 8;
	add.s32 	%r14500, %r14494, %r14499;
	xor.b32  	%r14501, %r14496, %r14500;
	shf.l.wrap.b32 	%r14502, %r14501, %r14501, 7;
	add.s32 	%r14503, %r14461, %r14478;
	xor.b32  	%r14504, %r14451, %r14503;
	shf.l.wrap.b32 	%r14505, %r14504, %r14504, 16;
	add.s32 	%r14506, %r14440, %r14505;
	xor.b32  	%r14507, %r14478, %r14506;
	shf.l.wrap.b32 	%r14508, %r14507, %r14507, 12;
	add.s32 	%r14509, %r14503, %r14508;
	xor.b32  	%r14510, %r14505, %r14509;
	shf.l.wrap.b32 	%r14511, %r14510, %r14510, 8;
	add.s32 	%r14512, %r14506, %r14511;
	xor.b32  	%r14513, %r14508, %r14512;
	shf.l.wrap.b32 	%r14514, %r14513, %r14513, 7;
	add.s32 	%r14515, %r14473, %r14442;
	xor.b32  	%r14516, %r14463, %r14515;
	shf.l.wrap.b32 	%r14517, %r14516, %r14516, 16;
	add.s32 	%r14518, %r14452, %r14517;
	xor.b32  	%r14519, %r14442, %r14518;
	shf.l.wrap.b32 	%r14520, %r14519, %r14519, 12;
	add.s32 	%r14521, %r14515, %r14520;
	xor.b32  	%r14522, %r14517, %r14521;
	shf.l.wrap.b32 	%r14523, %r14522, %r14522, 8;
	add.s32 	%r14524, %r14518, %r14523;
	xor.b32  	%r14525, %r14520, %r14524;
	shf.l.wrap.b32 	%r14526, %r14525, %r14525, 7;
	add.s32 	%r14527, %r14485, %r14526;
	xor.b32  	%r14528, %r14499, %r14527;
	shf.l.wrap.b32 	%r14529, %r14528, %r14528, 16;
	add.s32 	%r14530, %r14512, %r14529;
	xor.b32  	%r14531, %r14526, %r14530;
	shf.l.wrap.b32 	%r14532, %r14531, %r14531, 12;
	add.s32 	%r14533, %r14527, %r14532;
	xor.b32  	%r14534, %r14529, %r14533;
	shf.l.wrap.b32 	%r14535, %r14534, %r14534, 8;
	add.s32 	%r14536, %r14530, %r14535;
	xor.b32  	%r14537, %r14532, %r14536;
	shf.l.wrap.b32 	%r14538, %r14537, %r14537, 7;
	add.s32 	%r14539, %r14497, %r14490;
	xor.b32  	%r14540, %r14511, %r14539;
	shf.l.wrap.b32 	%r14541, %r14540, %r14540, 16;
	add.s32 	%r14542, %r14524, %r14541;
	xor.b32  	%r14543, %r14490, %r14542;
	shf.l.wrap.b32 	%r14544, %r14543, %r14543, 12;
	add.s32 	%r14545, %r14539, %r14544;
	xor.b32  	%r14546, %r14541, %r14545;
	shf.l.wrap.b32 	%r14547, %r14546, %r14546, 8;
	add.s32 	%r14548, %r14542, %r14547;
	xor.b32  	%r14549, %r14544, %r14548;
	shf.l.wrap.b32 	%r14550, %r14549, %r14549, 7;
	add.s32 	%r14551, %r14509, %r14502;
	xor.b32  	%r14552, %r14523, %r14551;
	shf.l.wrap.b32 	%r14553, %r14552, %r14552, 16;
	add.s32 	%r14554, %r14488, %r14553;
	xor.b32  	%r14555, %r14502, %r14554;
	shf.l.wrap.b32 	%r14556, %r14555, %r14555, 12;
	add.s32 	%r14557, %r14551, %r14556;
	xor.b32  	%r14558, %r14553, %r14557;
	shf.l.wrap.b32 	%r14559, %r14558, %r14558, 8;
	add.s32 	%r14560, %r14554, %r14559;
	xor.b32  	%r14561, %r14556, %r14560;
	shf.l.wrap.b32 	%r14562, %r14561, %r14561, 7;
	add.s32 	%r14563, %r14521, %r14514;
	xor.b32  	%r14564, %r14487, %r14563;
	shf.l.wrap.b32 	%r14565, %r14564, %r14564, 16;
	add.s32 	%r14566, %r14500, %r14565;
	xor.b32  	%r14567, %r14514, %r14566;
	shf.l.wrap.b32 	%r14568, %r14567, %r14567, 12;
	add.s32 	%r14569, %r14563, %r14568;
	xor.b32  	%r14570, %r14565, %r14569;
	shf.l.wrap.b32 	%r14571, %r14570, %r14570, 8;
	add.s32 	%r14572, %r14566, %r14571;
	xor.b32  	%r14573, %r14568, %r14572;
	shf.l.wrap.b32 	%r14574, %r14573, %r14573, 7;
	add.s32 	%r14575, %r14533, %r14550;
	xor.b32  	%r14576, %r14571, %r14575;
	shf.l.wrap.b32 	%r14577, %r14576, %r14576, 16;
	add.s32 	%r14578, %r14560, %r14577;
	xor.b32  	%r14579, %r14550, %r14578;
	shf.l.wrap.b32 	%r14580, %r14579, %r14579, 12;
	add.s32 	%r14581, %r14575, %r14580;
	xor.b32  	%r14582, %r14577, %r14581;
	shf.l.wrap.b32 	%r14583, %r14582, %r14582, 8;
	add.s32 	%r14584, %r14578, %r14583;
	xor.b32  	%r14585, %r14580, %r14584;
	shf.l.wrap.b32 	%r14586, %r14585, %r14585, 7;
	add.s32 	%r14587, %r14545, %r14562;
	xor.b32  	%r14588, %r14535, %r14587;
	shf.l.wrap.b32 	%r14589, %r14588, %r14588, 16;
	add.s32 	%r14590, %r14572, %r14589;
	xor.b32  	%r14591, %r14562, %r14590;
	shf.l.wrap.b32 	%r14592, %r14591, %r14591, 12;
	add.s32 	%r14593, %r14587, %r14592;
	xor.b32  	%r14594, %r14589, %r14593;
	shf.l.wrap.b32 	%r14595, %r14594, %r14594, 8;
	add.s32 	%r14596, %r14590, %r14595;
	xor.b32  	%r14597, %r14592, %r14596;
	shf.l.wrap.b32 	%r14598, %r14597, %r14597, 7;
	add.s32 	%r14599, %r14557, %r14574;
	xor.b32  	%r14600, %r14547, %r14599;
	shf.l.wrap.b32 	%r14601, %r14600, %r14600, 16;
	add.s32 	%r14602, %r14536, %r14601;
	xor.b32  	%r14603, %r14574, %r14602;
	shf.l.wrap.b32 	%r14604, %r14603, %r14603, 12;
	add.s32 	%r14605, %r14599, %r14604;
	xor.b32  	%r14606, %r14601, %r14605;
	shf.l.wrap.b32 	%r14607, %r14606, %r14606, 8;
	add.s32 	%r14608, %r14602, %r14607;
	xor.b32  	%r14609, %r14604, %r14608;
	shf.l.wrap.b32 	%r14610, %r14609, %r14609, 7;
	add.s32 	%r14611, %r14569, %r14538;
	xor.b32  	%r14612, %r14559, %r14611;
	shf.l.wrap.b32 	%r14613, %r14612, %r14612, 16;
	add.s32 	%r14614, %r14548, %r14613;
	xor.b32  	%r14615, %r14538, %r14614;
	shf.l.wrap.b32 	%r14616, %r14615, %r14615, 12;
	add.s32 	%r14617, %r14611, %r14616;
	xor.b32  	%r14618, %r14613, %r14617;
	shf.l.wrap.b32 	%r14619, %r14618, %r14618, 8;
	add.s32 	%r14620, %r14614, %r14619;
	xor.b32  	%r14621, %r14616, %r14620;
	shf.l.wrap.b32 	%r14622, %r14621, %r14621, 7;
	add.s32 	%r14623, %r14581, %r14622;
	xor.b32  	%r14624, %r14595, %r14623;
	shf.l.wrap.b32 	%r14625, %r14624, %r14624, 16;
	add.s32 	%r14626, %r14608, %r14625;
	xor.b32  	%r14627, %r14622, %r14626;
	shf.l.wrap.b32 	%r14628, %r14627, %r14627, 12;
	add.s32 	%r14629, %r14623, %r14628;
	xor.b32  	%r14630, %r14625, %r14629;
	shf.l.wrap.b32 	%r14631, %r14630, %r14630, 8;
	add.s32 	%r14632, %r14626, %r14631;
	xor.b32  	%r14633, %r14628, %r14632;
	shf.l.wrap.b32 	%r14634, %r14633, %r14633, 7;
	add.s32 	%r14635, %r14593, %r14586;
	xor.b32  	%r14636, %r14607, %r14635;
	shf.l.wrap.b32 	%r14637, %r14636, %r14636, 16;
	add.s32 	%r14638, %r14620, %r14637;
	xor.b32  	%r14639, %r14586, %r14638;
	shf.l.wrap.b32 	%r14640, %r14639, %r14639, 12;
	add.s32 	%r14641, %r14635, %r14640;
	xor.b32  	%r14642, %r14637, %r14641;
	shf.l.wrap.b32 	%r14643, %r14642, %r14642, 8;
	add.s32 	%r14644, %r14638, %r14643;
	xor.b32  	%r14645, %r14640, %r14644;
	shf.l.wrap.b32 	%r14646, %r14645, %r14645, 7;
	add.s32 	%r14647, %r14605, %r14598;
	xor.b32  	%r14648, %r14619, %r14647;
	shf.l.wrap.b32 	%r14649, %r14648, %r14648, 16;
	add.s32 	%r14650, %r14584, %r14649;
	xor.b32  	%r14651, %r14598, %r14650;
	shf.l.wrap.b32 	%r14652, %r14651, %r14651, 12;
	add.s32 	%r14653, %r14647, %r14652;
	xor.b32  	%r14654, %r14649, %r14653;
	shf.l.wrap.b32 	%r14655, %r14654, %r14654, 8;
	add.s32 	%r14656, %r14650, %r14655;
	xor.b32  	%r14657, %r14652, %r14656;
	shf.l.wrap.b32 	%r14658, %r14657, %r14657, 7;
	add.s32 	%r14659, %r14617, %r14610;
	xor.b32  	%r14660, %r14583, %r14659;
	shf.l.wrap.b32 	%r14661, %r14660, %r14660, 16;
	add.s32 	%r14662, %r14596, %r14661;
	xor.b32  	%r14663, %r14610, %r14662;
	shf.l.wrap.b32 	%r14664, %r14663, %r14663, 12;
	add.s32 	%r14665, %r14659, %r14664;
	xor.b32  	%r14666, %r14661, %r14665;
	shf.l.wrap.b32 	%r14667, %r14666, %r14666, 8;
	add.s32 	%r14668, %r14662, %r14667;
	xor.b32  	%r14669, %r14664, %r14668;
	shf.l.wrap.b32 	%r14670, %r14669, %r14669, 7;
	add.s32 	%r14671, %r14629, %r14646;
	xor.b32  	%r14672, %r14667, %r14671;
	shf.l.wrap.b32 	%r14673, %r14672, %r14672, 16;
	add.s32 	%r14674, %r14656, %r14673;
	xor.b32  	%r14675, %r14646, %r14674;
	shf.l.wrap.b32 	%r14676, %r14675, %r14675, 12;
	add.s32 	%r14677, %r14671, %r14676;
	xor.b32  	%r14678, %r14673, %r14677;
	shf.l.wrap.b32 	%r14679, %r14678, %r14678, 8;
	add.s32 	%r14680, %r14674, %r14679;
	xor.b32  	%r14681, %r14676, %r14680;
	shf.l.wrap.b32 	%r14682, %r14681, %r14681, 7;
	add.s32 	%r14683, %r14641, %r14658;
	xor.b32  	%r14684, %r14631, %r14683;
	shf.l.wrap.b32 	%r14685, %r14684, %r14684, 16;
	add.s32 	%r14686, %r14668, %r14685;
	xor.b32  	%r14687, %r14658, %r14686;
	shf.l.wrap.b32 	%r14688, %r14687, %r14687, 12;
	add.s32 	%r14689, %r14683, %r14688;
	xor.b32  	%r14690, %r14685, %r14689;
	shf.l.wrap.b32 	%r14691, %r14690, %r14690, 8;
	add.s32 	%r14692, %r14686, %r14691;
	xor.b32  	%r14693, %r14688, %r14692;
	shf.l.wrap.b32 	%r14694, %r14693, %r14693, 7;
	add.s32 	%r14695, %r14653, %r14670;
	xor.b32  	%r14696, %r14643, %r14695;
	shf.l.wrap.b32 	%r14697, %r14696, %r14696, 16;
	add.s32 	%r14698, %r14632, %r14697;
	xor.b32  	%r14699, %r14670, %r14698;
	shf.l.wrap.b32 	%r14700, %r14699, %r14699, 12;
	add.s32 	%r14701, %r14695, %r14700;
	xor.b32  	%r14702, %r14697, %r14701;
	shf.l.wrap.b32 	%r14703, %r14702, %r14702, 8;
	add.s32 	%r14704, %r14698, %r14703;
	xor.b32  	%r14705, %r14700, %r14704;
	shf.l.wrap.b32 	%r14706, %r14705, %r14705, 7;
	add.s32 	%r14707, %r14665, %r14634;
	xor.b32  	%r14708, %r14655, %r14707;
	shf.l.wrap.b32 	%r14709, %r14708, %r14708, 16;
	add.s32 	%r14710, %r14644, %r14709;
	xor.b32  	%r14711, %r14634, %r14710;
	shf.l.wrap.b32 	%r14712, %r14711, %r14711, 12;
	add.s32 	%r14713, %r14707, %r14712;
	xor.b32  	%r14714, %r14709, %r14713;
	shf.l.wrap.b32 	%r14715, %r14714, %r14714, 8;
	add.s32 	%r14716, %r14710, %r14715;
	xor.b32  	%r14717, %r14712, %r14716;
	shf.l.wrap.b32 	%r14718, %r14717, %r14717, 7;
	add.s32 	%r27515, %r14335, %r14677;
	add.s32 	%r27514, %r14347, %r14689;
	add.s32 	%r27513, %r14359, %r14701;
	add.s32 	%r27512, %r14371, %r14713;
	add.s32 	%r27516, %r27523, %r14718;
	add.s32 	%r27517, %r27522, %r14682;
	add.s32 	%r27518, %r27521, %r14694;
	add.s32 	%r27519, %r27520, %r14706;
	xor.b32  	%r14719, %r14336, 1;
	shf.l.wrap.b32 	%r14720, %r14336, %r14719, 16;
	add.s32 	%r14721, %r27523, %r14720;
	xor.b32  	%r14722, %r27523, %r14721;
	shf.l.wrap.b32 	%r14723, %r14722, %r14722, 12;
	add.s32 	%r14724, %r14336, %r14723;
	xor.b32  	%r14725, %r14720, %r14724;
	shf.l.wrap.b32 	%r14726, %r14725, %r14725, 8;
	add.s32 	%r14727, %r14721, %r14726;
	xor.b32  	%r14728, %r14723, %r14727;
	shf.l.wrap.b32 	%r14729, %r14728, %r14728, 7;
	add.s32 	%r14730, %r14724, %r14358;
	xor.b32  	%r14731, %r14379, %r14730;
	shf.l.wrap.b32 	%r14732, %r14731, %r14731, 16;
	add.s32 	%r14733, %r14368, %r14732;
	xor.b32  	%r14734, %r14358, %r14733;
	shf.l.wrap.b32 	%r14735, %r14734, %r14734, 12;
	add.s32 	%r14736, %r14730, %r14735;
	xor.b32  	%r14737, %r14732, %r14736;
	shf.l.wrap.b32 	%r14738, %r14737, %r14737, 8;
	add.s32 	%r14739, %r14733, %r14738;
	xor.b32  	%r14740, %r14735, %r14739;
	shf.l.wrap.b32 	%r14741, %r14740, %r14740, 7;
	xor.b32  	%r14742, %r14726, %r14395;
	shf.l.wrap.b32 	%r14743, %r14742, %r14742, 16;
	add.s32 	%r14744, %r14380, %r14743;
	xor.b32  	%r14745, %r14370, %r14744;
	shf.l.wrap.b32 	%r14746, %r14745, %r14745, 12;
	add.s32 	%r14747, %r14395, %r14746;
	xor.b32  	%r14748, %r14743, %r14747;
	shf.l.wrap.b32 	%r14749, %r14748, %r14748, 8;
	add.s32 	%r14750, %r14744, %r14749;
	xor.b32  	%r14751, %r14746, %r14750;
	shf.l.wrap.b32 	%r14752, %r14751, %r14751, 7;
	add.s32 	%r14753, %r14727, %r14409;
	xor.b32  	%r14754, %r14382, %r14753;
	shf.l.wrap.b32 	%r14755, %r14754, %r14754, 12;
	add.s32 	%r14756, %r14407, %r14755;
	xor.b32  	%r14757, %r14409, %r14756;
	shf.l.wrap.b32 	%r14758, %r14757, %r14757, 8;
	add.s32 	%r14759, %r14753, %r14758;
	xor.b32  	%r14760, %r14755, %r14759;
	shf.l.wrap.b32 	%r14761, %r14760, %r14760, 7;
	add.s32 	%r14762, %r14377, %r14729;
	xor.b32  	%r14763, %r14367, %r14762;
	shf.l.wrap.b32 	%r14764, %r14763, %r14763, 16;
	add.s32 	%r14765, %r14356, %r14764;
	xor.b32  	%r14766, %r14729, %r14765;
	shf.l.wrap.b32 	%r14767, %r14766, %r14766, 12;
	add.s32 	%r14768, %r14762, %r14767;
	xor.b32  	%r14769, %r14764, %r14768;
	shf.l.wrap.b32 	%r14770, %r14769, %r14769, 8;
	add.s32 	%r14771, %r14765, %r14770;
	xor.b32  	%r14772, %r14767, %r14771;
	shf.l.wrap.b32 	%r14773, %r14772, %r14772, 7;
	add.s32 	%r14774, %r14736, %r14773;
	xor.b32  	%r14775, %r14749, %r14774;
	shf.l.wrap.b32 	%r14776, %r14775, %r14775, 16;
	add.s32 	%r14777, %r14759, %r14776;
	xor.b32  	%r14778, %r14773, %r14777;
	shf.l.wrap.b32 	%r14779, %r14778, %r14778, 12;
	add.s32 	%r14780, %r14774, %r14779;
	xor.b32  	%r14781, %r14776, %r14780;
	shf.l.wrap.b32 	%r14782, %r14781, %r14781, 8;
	add.s32 	%r14783, %r14777, %r14782;
	xor.b32  	%r14784, %r14779, %r14783;
	shf.l.wrap.b32 	%r14785, %r14784, %r14784, 7;
	add.s32 	%r14786, %r14747, %r14741;
	xor.b32  	%r14787, %r14758, %r14786;
	shf.l.wrap.b32 	%r14788, %r14787, %r14787, 16;
	add.s32 	%r14789, %r14771, %r14788;
	xor.b32  	%r14790, %r14741, %r14789;
	shf.l.wrap.b32 	%r14791, %r14790, %r14790, 12;
	add.s32 	%r14792, %r14786, %r14791;
	xor.b32  	%r14793, %r14788, %r14792;
	shf.l.wrap.b32 	%r14794, %r14793, %r14793, 8;
	add.s32 	%r14795, %r14789, %r14794;
	xor.b32  	%r14796, %r14791, %r14795;
	shf.l.wrap.b32 	%r14797, %r14796, %r14796, 7;
	add.s32 	%r14798, %r14756, %r14752;
	xor.b32  	%r14799, %r14770, %r14798;
	shf.l.wrap.b32 	%r14800, %r14799, %r14799, 16;
	add.s32 	%r14801, %r14739, %r14800;
	xor.b32  	%r14802, %r14752, %r14801;
	shf.l.wrap.b32 	%r14803, %r14802, %r14802, 12;
	add.s32 	%r14804, %r14798, %r14803;
	xor.b32  	%r14805, %r14800, %r14804;
	shf.l.wrap.b32 	%r14806, %r14805, %r14805, 8;
	add.s32 	%r14807, %r14801, %r14806;
	xor.b32  	%r14808, %r14803, %r14807;
	shf.l.wrap.b32 	%r14809, %r14808, %r14808, 7;
	add.s32 	%r14810, %r14768, %r14761;
	xor.b32  	%r14811, %r14738, %r14810;
	shf.l.wrap.b32 	%r14812, %r14811, %r14811, 16;
	add.s32 	%r14813, %r14750, %r14812;
	xor.b32  	%r14814, %r14761, %r14813;
	shf.l.wrap.b32 	%r14815, %r14814, %r14814, 12;
	add.s32 	%r14816, %r14810, %r14815;
	xor.b32  	%r14817, %r14812, %r14816;
	shf.l.wrap.b32 	%r14818, %r14817, %r14817, 8;
	add.s32 	%r14819, %r14813, %r14818;
	xor.b32  	%r14820, %r14815, %r14819;
	shf.l.wrap.b32 	%r14821, %r14820, %r14820, 7;
	add.s32 	%r14822, %r14780, %r14797;
	xor.b32  	%r14823, %r14818, %r14822;
	shf.l.wrap.b32 	%r14824, %r14823, %r14823, 16;
	add.s32 	%r14825, %r14807, %r14824;
	xor.b32  	%r14826, %r14797, %r14825;
	shf.l.wrap.b32 	%r14827, %r14826, %r14826, 12;
	add.s32 	%r14828, %r14822, %r14827;
	xor.b32  	%r14829, %r14824, %r14828;
	shf.l.wrap.b32 	%r14830, %r14829, %r14829, 8;
	add.s32 	%r14831, %r14825, %r14830;
	xor.b32  	%r14832, %r14827, %r14831;
	shf.l.wrap.b32 	%r14833, %r14832, %r14832, 7;
	add.s32 	%r14834, %r14792, %r14809;
	xor.b32  	%r14835, %r14782, %r14834;
	shf.l.wrap.b32 	%r14836, %r14835, %r14835, 16;
	add.s32 	%r14837, %r14819, %r14836;
	xor.b32  	%r14838, %r14809, %r14837;
	shf.l.wrap.b32 	%r14839, %r14838, %r14838, 12;
	add.s32 	%r14840, %r14834, %r14839;
	xor.b32  	%r14841, %r14836, %r14840;
	shf.l.wrap.b32 	%r14842, %r14841, %r14841, 8;
	add.s32 	%r14843, %r14837, %r14842;
	xor.b32  	%r14844, %r14839, %r14843;
	shf.l.wrap.b32 	%r14845, %r14844, %r14844, 7;
	add.s32 	%r14846, %r14804, %r14821;
	xor.b32  	%r14847, %r14794, %r14846;
	shf.l.wrap.b32 	%r14848, %r14847, %r14847, 16;
	add.s32 	%r14849, %r14783, %r14848;
	xor.b32  	%r14850, %r14821, %r14849;
	shf.l.wrap.b32 	%r14851, %r14850, %r14850, 12;
	add.s32 	%r14852, %r14846, %r14851;
	xor.b32  	%r14853, %r14848, %r14852;
	shf.l.wrap.b32 	%r14854, %r14853, %r14853, 8;
	add.s32 	%r14855, %r14849, %r14854;
	xor.b32  	%r14856, %r14851, %r14855;
	shf.l.wrap.b32 	%r14857, %r14856, %r14856, 7;
	add.s32 	%r14858, %r14816, %r14785;
	xor.b32  	%r14859, %r14806, %r14858;
	shf.l.wrap.b32 	%r14860, %r14859, %r14859, 16;
	add.s32 	%r14861, %r14795, %r14860;
	xor.b32  	%r14862, %r14785, %r14861;
	shf.l.wrap.b32 	%r14863, %r14862, %r14862, 12;
	add.s32 	%r14864, %r14858, %r14863;
	xor.b32  	%r14865, %r14860, %r14864;
	shf.l.wrap.b32 	%r14866, %r14865, %r14865, 8;
	add.s32 	%r14867, %r14861, %r14866;
	xor.b32  	%r14868, %r14863, %r14867;
	shf.l.wrap.b32 	%r14869, %r14868, %r14868, 7;
	add.s32 	%r14870, %r14828, %r14869;
	xor.b32  	%r14871, %r14842, %r14870;
	shf.l.wrap.b32 	%r14872, %r14871, %r14871, 16;
	add.s32 	%r14873, %r14855, %r14872;
	xor.b32  	%r14874, %r14869, %r14873;
	shf.l.wrap.b32 	%r14875, %r14874, %r14874, 12;
	add.s32 	%r14876, %r14870, %r14875;
	xor.b32  	%r14877, %r14872, %r14876;
	shf.l.wrap.b32 	%r14878, %r14877, %r14877, 8;
	add.s32 	%r14879, %r14873, %r14878;
	xor.b32  	%r14880, %r14875, %r14879;
	shf.l.wrap.b32 	%r14881, %r14880, %r14880, 7;
	add.s32 	%r14882, %r14840, %r14833;
	xor.b32  	%r14883, %r14854, %r14882;
	shf.l.wrap.b32 	%r14884, %r14883, %r14883, 16;
	add.s32 	%r14885, %r14867, %r14884;
	xor.b32  	%r14886, %r14833, %r14885;
	shf.l.wrap.b32 	%r14887, %r14886, %r14886, 12;
	add.s32 	%r14888, %r14882, %r14887;
	xor.b32  	%r14889, %r14884, %r14888;
	shf.l.wrap.b32 	%r14890, %r14889, %r14889, 8;
	add.s32 	%r14891, %r14885, %r14890;
	xor.b32  	%r14892, %r14887, %r14891;
	shf.l.wrap.b32 	%r14893, %r14892, %r14892, 7;
	add.s32 	%r14894, %r14852, %r14845;
	xor.b32  	%r14895, %r14866, %r14894;
	shf.l.wrap.b32 	%r14896, %r14895, %r14895, 16;
	add.s32 	%r14897, %r14831, %r14896;
	xor.b32  	%r14898, %r14845, %r14897;
	shf.l.wrap.b32 	%r14899, %r14898, %r14898, 12;
	add.s32 	%r14900, %r14894, %r14899;
	xor.b32  	%r14901, %r14896, %r14900;
	shf.l.wrap.b32 	%r14902, %r14901, %r14901, 8;
	add.s32 	%r14903, %r14897, %r14902;
	xor.b32  	%r14904, %r14899, %r14903;
	shf.l.wrap.b32 	%r14905, %r14904, %r14904, 7;
	add.s32 	%r14906, %r14864, %r14857;
	xor.b32  	%r14907, %r14830, %r14906;
	shf.l.wrap.b32 	%r14908, %r14907, %r14907, 16;
	add.s32 	%r14909, %r14843, %r14908;
	xor.b32  	%r14910, %r14857, %r14909;
	shf.l.wrap.b32 	%r14911, %r14910, %r14910, 12;
	add.s32 	%r14912, %r14906, %r14911;
	xor.b32  	%r14913, %r14908, %r14912;
	shf.l.wrap.b32 	%r14914, %r14913, %r14913, 8;
	add.s32 	%r14915, %r14909, %r14914;
	xor.b32  	%r14916, %r14911, %r14915;
	shf.l.wrap.b32 	%r14917, %r14916, %r14916, 7;
	add.s32 	%r14918, %r14876, %r14893;
	xor.b32  	%r14919, %r14914, %r14918;
	shf.l.wrap.b32 	%r14920, %r14919, %r14919, 16;
	add.s32 	%r14921, %r14903, %r14920;
	xor.b32  	%r14922, %r14893, %r14921;
	shf.l.wrap.b32 	%r14923, %r14922, %r14922, 12;
	add.s32 	%r14924, %r14918, %r14923;
	xor.b32  	%r14925, %r14920, %r14924;
	shf.l.wrap.b32 	%r14926, %r14925, %r14925, 8;
	add.s32 	%r14927, %r14921, %r14926;
	xor.b32  	%r14928, %r14923, %r14927;
	shf.l.wrap.b32 	%r14929, %r14928, %r14928, 7;
	add.s32 	%r14930, %r14888, %r14905;
	xor.b32  	%r14931, %r14878, %r14930;
	shf.l.wrap.b32 	%r14932, %r14931, %r14931, 16;
	add.s32 	%r14933, %r14915, %r14932;
	xor.b32  	%r14934, %r14905, %r14933;
	shf.l.wrap.b32 	%r14935, %r14934, %r14934, 12;
	add.s32 	%r14936, %r14930, %r14935;
	xor.b32  	%r14937, %r14932, %r14936;
	shf.l.wrap.b32 	%r14938, %r14937, %r14937, 8;
	add.s32 	%r14939, %r14933, %r14938;
	xor.b32  	%r14940, %r14935, %r14939;
	shf.l.wrap.b32 	%r14941, %r14940, %r14940, 7;
	add.s32 	%r14942, %r14900, %r14917;
	xor.b32  	%r14943, %r14890, %r14942;
	shf.l.wrap.b32 	%r14944, %r14943, %r14943, 16;
	add.s32 	%r14945, %r14879, %r14944;
	xor.b32  	%r14946, %r14917, %r14945;
	shf.l.wrap.b32 	%r14947, %r14946, %r14946, 12;
	add.s32 	%r14948, %r14942, %r14947;
	xor.b32  	%r14949, %r14944, %r14948;
	shf.l.wrap.b32 	%r14950, %r14949, %r14949, 8;
	add.s32 	%r14951, %r14945, %r14950;
	xor.b32  	%r14952, %r14947, %r14951;
	shf.l.wrap.b32 	%r14953, %r14952, %r14952, 7;
	add.s32 	%r14954, %r14912, %r14881;
	xor.b32  	%r14955, %r14902, %r14954;
	shf.l.wrap.b32 	%r14956, %r14955, %r14955, 16;
	add.s32 	%r14957, %r14891, %r14956;
	xor.b32  	%r14958, %r14881, %r14957;
	shf.l.wrap.b32 	%r14959, %r14958, %r14958, 12;
	add.s32 	%r14960, %r14954, %r14959;
	xor.b32  	%r14961, %r14956, %r14960;
	shf.l.wrap.b32 	%r14962, %r14961, %r14961, 8;
	add.s32 	%r14963, %r14957, %r14962;
	xor.b32  	%r14964, %r14959, %r14963;
	shf.l.wrap.b32 	%r14965, %r14964, %r14964, 7;
	add.s32 	%r14966, %r14924, %r14965;
	xor.b32  	%r14967, %r14938, %r14966;
	shf.l.wrap.b32 	%r14968, %r14967, %r14967, 16;
	add.s32 	%r14969, %r14951, %r14968;
	xor.b32  	%r14970, %r14965, %r14969;
	shf.l.wrap.b32 	%r14971, %r14970, %r14970, 12;
	add.s32 	%r14972, %r14966, %r14971;
	xor.b32  	%r14973, %r14968, %r14972;
	shf.l.wrap.b32 	%r14974, %r14973, %r14973, 8;
	add.s32 	%r14975, %r14936, %r14929;
	xor.b32  	%r14976, %r14950, %r14975;
	shf.l.wrap.b32 	%r14977, %r14976, %r14976, 16;
	add.s32 	%r14978, %r14963, %r14977;
	xor.b32  	%r14979, %r14929, %r14978;
	shf.l.wrap.b32 	%r14980, %r14979, %r14979, 12;
	add.s32 	%r14981, %r14975, %r14980;
	xor.b32  	%r14982, %r14977, %r14981;
	shf.l.wrap.b32 	%r14983, %r14982, %r14982, 8;
	add.s32 	%r14984, %r14978, %r14983;
	xor.b32  	%r14985, %r14980, %r14984;
	shf.l.wrap.b32 	%r14986, %r14985, %r14985, 7;
	add.s32 	%r14987, %r14948, %r14941;
	xor.b32  	%r14988, %r14962, %r14987;
	shf.l.wrap.b32 	%r14989, %r14988, %r14988, 16;
	add.s32 	%r14990, %r14927, %r14989;
	xor.b32  	%r14991, %r14941, %r14990;
	shf.l.wrap.b32 	%r14992, %r14991, %r14991, 12;
	add.s32 	%r14993, %r14987, %r14992;
	xor.b32  	%r14994, %r14989, %r14993;
	shf.l.wrap.b32 	%r14995, %r14994, %r14994, 8;
	add.s32 	%r14996, %r14990, %r14995;
	xor.b32  	%r14997, %r14992, %r14996;
	shf.l.wrap.b32 	%r14998, %r14997, %r14997, 7;
	add.s32 	%r14999, %r14960, %r14953;
	xor.b32  	%r15000, %r14926, %r14999;
	shf.l.wrap.b32 	%r15001, %r15000, %r15000, 16;
	add.s32 	%r15002, %r14939, %r15001;
	xor.b32  	%r15003, %r14953, %r15002;
	shf.l.wrap.b32 	%r15004, %r15003, %r15003, 12;
	add.s32 	%r15005, %r14999, %r15004;
	xor.b32  	%r15006, %r15001, %r15005;
	shf.l.wrap.b32 	%r15007, %r15006, %r15006, 8;
	add.s32 	%r15008, %r15002, %r15007;
	add.s32 	%r15009, %r14972, %r14986;
	xor.b32  	%r15010, %r15007, %r15009;
	shf.l.wrap.b32 	%r15011, %r15010, %r15010, 16;
	add.s32 	%r15012, %r14996, %r15011;
	xor.b32  	%r15013, %r14986, %r15012;
	shr.u32 	%r15014, %r15013, 20;
	add.s32 	%r15015, %r15009, %r15014;
	add.s32 	%r15016, %r14981, %r14998;
	xor.b32  	%r15017, %r14974, %r15016;
	shf.l.wrap.b32 	%r15018, %r15017, %r15017, 16;
	add.s32 	%r15019, %r15008, %r15018;
	xor.b32  	%r15020, %r14998, %r15019;
	shr.u32 	%r15021, %r15020, 20;
	add.s32 	%r15022, %r15016, %r15021;
	add.s32 	%r15023, %r14335, %r15015;
	add.s32 	%r15024, %r14347, %r15022;
	not.b32 	%r15025, %r27511;
	add.s32 	%r15026, %r1500, %r15025;
	mov.u32 	%r15027, %ctaid.x;
	shl.b32 	%r15028, %r15027, 11;
	mov.u32 	%r15029, %tid.x;
	and.b32  	%r15030, %r15029, 31;
	or.b32  	%r15031, %r15028, %r15030;
	shl.b32 	%r15032, %r15029, 3;
	and.b32  	%r15033, %r15032, 7936;
	add.s32 	%r15034, %r27217, %r15033;
	add.s32 	%r15035, %r15031, %r15034;
	shr.u32 	%r15036, %r15035, %r15026;
	and.b32  	%r15037, %r15036, 1;
	setp.eq.b32 	%p146, %r15037, 1;
	selp.b32 	%r15038, %r15024, %r15023, %p146;
	cvt.u16.u32 	%rs270, %r15038;
	and.b16  	%rs417, %rs270, 1;
	and.b16  	%rs271, %rs415, 255;
	setp.ne.s16 	%p147, %rs271, 1;
	@%p147 bra 	$L__BB3_187;
	ld.param.u64 	%rd407, [fused_batch_pir_kernel_8_param_1];
	not.b32 	%r15039, %r27511;
	add.s32 	%r15040, %r1500, %r15039;
	mov.u32 	%r15041, %ctaid.x;
	shl.b32 	%r15042, %r15041, 11;
	mov.u32 	%r15043, %tid.x;
	and.b32  	%r15044, %r15043, 31;
	or.b32  	%r15045, %r15042, %r15044;
	shl.b32 	%r15046, %r15043, 3;
	and.b32  	%r15047, %r15046, 7936;
	add.s32 	%r15048, %r27217, %r15047;
	add.s32 	%r15049, %r15045, %r15048;
	shr.u32 	%r15050, %r15049, %r15040;
	and.b32  	%r15051, %r15050, 1;
	setp.eq.b32 	%p148, %r15051, 1;
	cvt.s64.s32 	%rd168, %r27511;
	cvta.to.global.u64 	%rd169, %rd407;
	mul.wide.s32 	%rd170, %r27511, 16;
	add.s64 	%rd171, %rd169, %rd170;
	ld.global.u32 	%r15052, [%rd171+5876];
	selp.b32 	%r15053, %r27516, %r27515, %p148;
	xor.b32  	%r15054, %r15053, %r15052;
	selp.b32 	%r15055, %r27517, %r27514, %p148;
	selp.b32 	%r27515, %r27515, %r15054, %p148;
	selp.b32 	%r27516, %r15054, %r27516, %p148;
	ld.global.u32 	%r15056, [%rd171+5880];
	xor.b32  	%r15057, %r15055, %r15056;
	selp.b32 	%r15058, %r27518, %r27513, %p148;
	selp.b32 	%r27514, %r27514, %r15057, %p148;
	selp.b32 	%r27517, %r15057, %r27517, %p148;
	ld.global.u32 	%r15059, [%rd171+5884];
	xor.b32  	%r15060, %r15058, %r15059;
	selp.b32 	%r15061, %r27519, %r27512, %p148;
	selp.b32 	%r27513, %r27513, %r15060, %p148;
	selp.b32 	%r27518, %r15060, %r27518, %p148;
	ld.global.u32 	%r15062, [%rd171+5888];
	xor.b32  	%r15063, %r15061, %r15062;
	selp.b64 	%rd172, 445, 420, %p148;
	selp.b32 	%r27512, %r27512, %r15063, %p148;
	selp.b32 	%r27519, %r15063, %r27519, %p148;
	add.s64 	%rd173, %rd172, %rd168;
	add.s64 	%rd174, %rd169, %rd173;
	ld.global.u8 	%rs272, [%rd174+5856];
	xor.b16  	%rs417, %rs272, %rs417;
$L__BB3_187:
	not.b32 	%r15064, %r27511;
	add.s32 	%r15065, %r1500, %r15064;
	mov.u32 	%r15066, %ctaid.x;
	shl.b32 	%r15067, %r15066, 11;
	mov.u32 	%r15068, %tid.x;
	and.b32  	%r15069, %r15068, 31;
	or.b32  	%r15070, %r15067, %r15069;
	shl.b32 	%r15071, %r15068, 3;
	and.b32  	%r15072, %r15071, 7936;
	add.s32 	%r15073, %r27217, %r15072;
	add.s32 	%r15074, %r15070, %r15073;
	shr.u32 	%r15075, %r15074, %r15065;
	and.b32  	%r15076, %r15075, 1;
	setp.eq.b32 	%p149, %r15076, 1;
	selp.b32 	%r27523, %r27516, %r27515, %p149;
	selp.b32 	%r27522, %r27517, %r27514, %p149;
	selp.b32 	%r27521, %r27518, %r27513, %p149;
	selp.b32 	%r27520, %r27519, %r27512, %p149;
	add.s32 	%r27511, %r27511, 1;
	setp.lt.u32 	%p150, %r27511, %r1500;
	mov.u16 	%rs415, %rs417;
	@%p150 bra 	$L__BB3_185;
$L__BB3_188:
	and.b16  	%rs273, %rs417, 255;
	setp.ne.s16 	%p151, %rs273, 1;
	@%p151 bra 	$L__BB3_190;
	ld.param.u64 	%rd408, [fused_batch_pir_kernel_8_param_1];
	cvta.to.global.u64 	%rd175, %rd408;
	ld.global.u32 	%r15077, [%rd175+6328];
	xor.b32  	%r27523, %r27523, %r15077;
$L__BB3_190:
	@%p151 bra 	$L__BB3_192;
	ld.param.u64 	%rd409, [fused_batch_pir_kernel_8_param_1];
	cvta.to.global.u64 	%rd176, %rd409;
	ld.global.u32 	%r15078, [%rd176+6332];
	xor.b32  	%r27522, %r27522, %r15078;
$L__BB3_192:
	@%p151 bra 	$L__BB3_194;
	ld.param.u64 	%rd410, [fused_batch_pir_kernel_8_param_1];
	cvta.to.global.u64 	%rd177, %rd410;
	ld.global.u32 	%r15079, [%rd177+6336];
	xor.b32  	%r27521, %r27521, %r15079;
$L__BB3_194:
	@%p151 bra 	$L__BB3_196;
	ld.param.u64 	%rd411, [fused_batch_pir_kernel_8_param_1];
	cvta.to.global.u64 	%rd178, %rd411;
	ld.global.u32 	%r15080, [%rd178+6340];
	xor.b32  	%r27520, %r27520, %r15080;
$L__BB3_196:
	ld.param.u32 	%r26415, [fused_batch_pir_kernel_8_param_4];
	mov.u32 	%r15082, %ctaid.x;
	shl.b32 	%r15083, %r15082, 11;
	mov.u32 	%r15084, %tid.x;
	and.b32  	%r15085, %r15084, 31;
	or.b32  	%r15086, %r15083, %r15085;
	shl.b32 	%r15087, %r15084, 3;
	and.b32  	%r15088, %r15087, 7936;
	add.s32 	%r15089, %r27217, %r15088;
	add.s32 	%r15090, %r15086, %r15089;
	setp.ge.s32 	%p155, %r15090, %r26415;
	mov.b32 	%r27544, 0;
	mov.u32 	%r27545, %r27544;
	mov.u32 	%r27546, %r27544;
	mov.u32 	%r27547, %r27544;
	@%p155 bra 	$L__BB3_210;
	ld.param.u64 	%rd412, [fused_batch_pir_kernel_8_param_1];
	cvta.to.global.u64 	%rd179, %rd412;
	ld.global.u8 	%rs277, [%rd179+6361];
	max.u16 	%rs278, %rs277, 11;
	cvt.u32.u16 	%r15091, %rs278;
	add.s32 	%r27535, %r15091, -11;
	ld.shared.u32 	%r27547, [s_mem+98948];
	ld.shared.v2.u32 	{%r27546, %r27545}, [s_mem+98952];
	ld.shared.u32 	%r27544, [s_mem+98960];
	ld.shared.u8 	%rs420, [s_mem+98964];
	cvt.u32.u16 	%r1555, %rs277;
	setp.ge.u32 	%p156, %r27535, %r1555;
	@%p156 bra 	$L__BB3_202;
	mov.u16 	%rs418, %rs420;
$L__BB3_199:
	ld.const.u32 	%r15092, [CHACHA_CONSTANTS];
	add.s32 	%r15093, %r15092, %r27547;
	shf.l.wrap.b32 	%r15094, %r15093, %r15093, 16;
	add.s32 	%r15095, %r27547, %r15094;
	xor.b32  	%r15096, %r27547, %r15095;
	shf.l.wrap.b32 	%r15097, %r15096, %r15096, 12;
	add.s32 	%r15098, %r15093, %r15097;
	xor.b32  	%r15099, %r15094, %r15098;
	shf.l.wrap.b32 	%r15100, %r15099, %r15099, 8;
	add.s32 	%r15101, %r15095, %r15100;
	xor.b32  	%r15102, %r15097, %r15101;
	shf.l.wrap.b32 	%r15103, %r15102, %r15102, 7;
	ld.const.u32 	%r15104, [CHACHA_CONSTANTS+4];
	add.s32 	%r15105, %r15104, %r27546;
	shf.l.wrap.b32 	%r15106, %r15105, %r15105, 16;
	add.s32 	%r15107, %r27546, %r15106;
	xor.b32  	%r15108, %r27546, %r15107;
	shf.l.wrap.b32 	%r15109, %r15108, %r15108, 12;
	add.s32 	%r15110, %r15105, %r15109;
	xor.b32  	%r15111, %r15106, %r15110;
	shf.l.wrap.b32 	%r15112, %r15111, %r15111, 8;
	add.s32 	%r15113, %r15107, %r15112;
	xor.b32  	%r15114, %r15109, %r15113;
	shf.l.wrap.b32 	%r15115, %r15114, %r15114, 7;
	ld.const.u32 	%r15116, [CHACHA_CONSTANTS+8];
	add.s32 	%r15117, %r15116, %r27545;
	shf.l.wrap.b32 	%r15118, %r15117, %r15117, 16;
	add.s32 	%r15119, %r27545, %r15118;
	xor.b32  	%r15120, %r27545, %r15119;
	shf.l.wrap.b32 	%r15121, %r15120, %r15120, 12;
	add.s32 	%r15122, %r15117, %r15121;
	xor.b32  	%r15123, %r15118, %r15122;
	shf.l.wrap.b32 	%r15124, %r15123, %r15123, 8;
	add.s32 	%r15125, %r15119, %r15124;
	xor.b32  	%r15126, %r15121, %r15125;
	shf.l.wrap.b32 	%r15127, %r15126, %r15126, 7;
	ld.const.u32 	%r15128, [CHACHA_CONSTANTS+12];
	add.s32 	%r15129, %r15128, %r27544;
	shf.l.wrap.b32 	%r15130, %r15129, %r15129, 16;
	add.s32 	%r15131, %r27544, %r15130;
	xor.b32  	%r15132, %r27544, %r15131;
	shf.l.wrap.b32 	%r15133, %r15132, %r15132, 12;
	add.s32 	%r15134, %r15129, %r15133;
	xor.b32  	%r15135, %r15130, %r15134;
	shf.l.wrap.b32 	%r15136, %r15135, %r15135, 8;
	add.s32 	%r15137, %r15131, %r15136;
	xor.b32  	%r15138, %r15133, %r15137;
	shf.l.wrap.b32 	%r15139, %r15138, %r15138, 7;
	add.s32 	%r15140, %r15098, %r15115;
	xor.b32  	%r15141, %r15136, %r15140;
	shf.l.wrap.b32 	%r15142, %r15141, %r15141, 16;
	add.s32 	%r15143, %r15125, %r15142;
	xor.b32  	%r15144, %r15115, %r15143;
	shf.l.wrap.b32 	%r15145, %r15144, %r15144, 12;
	add.s32 	%r15146, %r15140, %r15145;
	xor.b32  	%r15147, %r15142, %r15146;
	shf.l.wrap.b32 	%r15148, %r15147, %r15147, 8;
	add.s32 	%r15149, %r15143, %r15148;
	xor.b32  	%r15150, %r15145, %r15149;
	shf.l.wrap.b32 	%r15151, %r15150, %r15150, 7;
	add.s32 	%r15152, %r15110, %r15127;
	xor.b32  	%r15153, %r15100, %r15152;
	shf.l.wrap.b32 	%r15154, %r15153, %r15153, 16;
	add.s32 	%r15155, %r15137, %r15154;
	xor.b32  	%r15156, %r15127, %r15155;
	shf.l.wrap.b32 	%r15157, %r15156, %r15156, 12;
	add.s32 	%r15158, %r15152, %r15157;
	xor.b32  	%r15159, %r15154, %r15158;
	shf.l.wrap.b32 	%r15160, %r15159, %r15159, 8;
	add.s32 	%r15161, %r15155, %r15160;
	xor.b32  	%r15162, %r15157, %r15161;
	shf.l.wrap.b32 	%r15163, %r15162, %r15162, 7;
	add.s32 	%r15164, %r15122, %r15139;
	xor.b32  	%r15165, %r15112, %r15164;
	shf.l.wrap.b32 	%r15166, %r15165, %r15165, 16;
	add.s32 	%r15167, %r15101, %r15166;
	xor.b32  	%r15168, %r15139, %r15167;
	shf.l.wrap.b32 	%r15169, %r15168, %r15168, 12;
	add.s32 	%r15170, %r15164, %r15169;
	xor.b32  	%r15171, %r15166, %r15170;
	shf.l.wrap.b32 	%r15172, %r15171, %r15171, 8;
	add.s32 	%r15173, %r15167, %r15172;
	xor.b32  	%r15174, %r15169, %r15173;
	shf.l.wrap.b32 	%r15175, %r15174, %r15174, 7;
	add.s32 	%r15176, %r15134, %r15103;
	xor.b32  	%r15177, %r15124, %r15176;
	shf.l.wrap.b32 	%r15178, %r15177, %r15177, 16;
	add.s32 	%r15179, %r15113, %r15178;
	xor.b32  	%r15180, %r15103, %r15179;
	shf.l.wrap.b32 	%r15181, %r15180, %r15180, 12;
	add.s32 	%r15182, %r15176, %r15181;
	xor.b32  	%r15183, %r15178, %r15182;
	shf.l.wrap.b32 	%r15184, %r15183, %r15183, 8;
	add.s32 	%r15185, %r15179, %r15184;
	xor.b32  	%r15186, %r15181, %r15185;
	shf.l.wrap.b32 	%r15187, %r15186, %r15186, 7;
	add.s32 	%r15188, %r15146, %r15187;
	xor.b32  	%r15189, %r15160, %r15188;
	shf.l.wrap.b32 	%r15190, %r15189, %r15189, 16;
	add.s32 	%r15191, %r15173, %r15190;
	xor.b32  	%r15192, %r15187, %r15191;
	shf.l.wrap.b32 	%r15193, %r15192, %r15192, 12;
	add.s32 	%r15194, %r15188, %r15193;
	xor.b32  	%r15195, %r15190, %r15194;
	shf.l.wrap.b32 	%r15196, %r15195, %r15195, 8;
	add.s32 	%r15197, %r15191, %r15196;
	xor.b32  	%r15198, %r15193, %r15197;
	shf.l.wrap.b32 	%r15199, %r15198, %r15198, 7;
	add.s32 	%r15200, %r15158, %r15151;
	xor.b32  	%r15201, %r15172, %r15200;
	shf.l.wrap.b32 	%r15202, %r15201, %r15201, 16;
	add.s32 	%r15203, %r15185, %r15202;
	xor.b32  	%r15204, %r15151, %r15203;
	shf.l.wrap.b32 	%r15205, %r15204, %r15204, 12;
	add.s32 	%r15206, %r15200, %r15205;
	xor.b32  	%r15207, %r15202, %r15206;
	shf.l.wrap.b32 	%r15208, %r15207, %r15207, 8;
	add.s32 	%r15209, %r15203, %r15208;
	xor.b32  	%r15210, %r15205, %r15209;
	shf.l.wrap.b32 	%r15211, %r15210, %r15210, 7;
	add.s32 	%r15212, %r15170, %r15163;
	xor.b32  	%r15213, %r15184, %r15212;
	shf.l.wrap.b32 	%r15214, %r15213, %r15213, 16;
	add.s32 	%r15215, %r15149, %r15214;
	xor.b32  	%r15216, %r15163, %r15215;
	shf.l.wrap.b32 	%r15217, %r15216, %r15216, 12;
	add.s32 	%r15218, %r15212, %r15217;
	xor.b32  	%r15219, %r15214, %r15218;
	shf.l.wrap.b32 	%r15220, %r15219, %r15219, 8;
	add.s32 	%r15221, %r15215, %r15220;
	xor.b32  	%r15222, %r15217, %r15221;
	shf.l.wrap.b32 	%r15223, %r15222, %r15222, 7;
	add.s32 	%r15224, %r15182, %r15175;
	xor.b32  	%r15225, %r15148, %r15224;
	shf.l.wrap.b32 	%r15226, %r15225, %r15225, 16;
	add.s32 	%r15227, %r15161, %r15226;
	xor.b32  	%r15228, %r15175, %r15227;
	shf.l.wrap.b32 	%r15229, %r15228, %r15228, 12;
	add.s32 	%r15230, %r15224, %r15229;
	xor.b32  	%r15231, %r15226, %r15230;
	shf.l.wrap.b32 	%r15232, %r15231, %r15231, 8;
	add.s32 	%r15233, %r15227, %r15232;
	xor.b32  	%r15234, %r15229, %r15233;
	shf.l.wrap.b32 	%r15235, %r15234, %r15234, 7;
	add.s32 	%r15236, %r15194, %r15211;
	xor.b32  	%r15237, %r15232, %r15236;
	shf.l.wrap.b32 	%r15238, %r15237, %r15237, 16;
	add.s32 	%r15239, %r15221, %r15238;
	xor.b32  	%r15240, %r15211, %r15239;
	shf.l.wrap.b32 	%r15241, %r15240, %r15240, 12;
	add.s32 	%r15242, %r15236, %r15241;
	xor.b32  	%r15243, %r15238, %r15242;
	shf.l.wrap.b32 	%r15244, %r15243, %r15243, 8;
	add.s32 	%r15245, %r15239, %r15244;
	xor.b32  	%r15246, %r15241, %r15245;
	shf.l.wrap.b32 	%r15247, %r15246, %r15246, 7;
	add.s32 	%r15248, %r15206, %r15223;
	xor.b32  	%r15249, %r15196, %r15248;
	shf.l.wrap.b32 	%r15250, %r15249, %r15249, 16;
	add.s32 	%r15251, %r15233, %r15250;
	xor.b32  	%r15252, %r15223, %r15251;
	shf.l.wrap.b32 	%r15253, %r15252, %r15252, 12;
	add.s32 	%r15254, %r15248, %r15253;
	xor.b32  	%r15255, %r15250, %r15254;
	shf.l.wrap.b32 	%r15256, %r15255, %r15255, 8;
	add.s32 	%r15257, %r15251, %r15256;
	xor.b32  	%r15258, %r15253, %r15257;
	shf.l.wrap.b32 	%r15259, %r15258, %r15258, 7;
	add.s32 	%r15260, %r15218, %r15235;
	xor.b32  	%r15261, %r15208, %r15260;
	shf.l.wrap.b32 	%r15262, %r15261, %r15261, 16;
	add.s32 	%r15263, %r15197, %r15262;
	xor.b32  	%r15264, %r15235, %r15263;
	shf.l.wrap.b32 	%r15265, %r15264, %r15264, 12;
	add.s32 	%r15266, %r15260, %r15265;
	xor.b32  	%r15267, %r15262, %r15266;
	shf.l.wrap.b32 	%r15268, %r15267, %r15267, 8;
	add.s32 	%r15269, %r15263, %r15268;
	xor.b32  	%r15270, %r15265, %r15269;
	shf.l.wrap.b32 	%r15271, %r15270, %r15270, 7;
	add.s32 	%r15272, %r15230, %r15199;
	xor.b32  	%r15273, %r15220, %r15272;
	shf.l.wrap.b32 	%r15274, %r15273, %r15273, 16;
	add.s32 	%r15275, %r15209, %r15274;
	xor.b32  	%r15276, %r15199, %r15275;
	shf.l.wrap.b32 	%r15277, %r15276, %r15276, 12;
	add.s32 	%r15278, %r15272, %r15277;
	xor.b32  	%r15279, %r15274, %r15278;
	shf.l.wrap.b32 	%r15280, %r15279, %r15279, 8;
	add.s32 	%r15281, %r15275, %r15280;
	xor.b32  	%r15282, %r15277, %r15281;
	shf.l.wrap.b32 	%r15283, %r15282, %r15282, 7;
	add.s32 	%r15284, %r15242, %r15283;
	xor.b32  	%r15285, %r15256, %r15284;
	shf.l.wrap.b32 	%r15286, %r15285, %r15285, 16;
	add.s32 	%r15287, %r15269, %r15286;
	xor.b32  	%r15288, %r15283, %r15287;
	shf.l.wrap.b32 	%r15289, %r15288, %r15288, 12;
	add.s32 	%r15290, %r15284, %r15289;
	xor.b32  	%r15291, %r15286, %r15290;
	shf.l.wrap.b32 	%r15292, %r15291, %r15291, 8;
	add.s32 	%r15293, %r15287, %r15292;
	xor.b32  	%r15294, %r15289, %r15293;
	shf.l.wrap.b32 	%r15295, %r15294, %r15294, 7;
	add.s32 	%r15296, %r15254, %r15247;
	xor.b32  	%r15297, %r15268, %r15296;
	shf.l.wrap.b32 	%r15298, %r15297, %r15297, 16;
	add.s32 	%r15299, %r15281, %r15298;
	xor.b32  	%r15300, %r15247, %r15299;
	shf.l.wrap.b32 	%r15301, %r15300, %r15300, 12;
	add.s32 	%r15302, %r15296, %r15301;
	xor.b32  	%r15303, %r15298, %r15302;
	shf.l.wrap.b32 	%r15304, %r15303, %r15303, 8;
	add.s32 	%r15305, %r15299, %r15304;
	xor.b32  	%r15306, %r15301, %r15305;
	shf.l.wrap.b32 	%r15307, %r15306, %r15306, 7;
	add.s32 	%r15308, %r15266, %r15259;
	xor.b32  	%r15309, %r15280, %r15308;
	shf.l.wrap.b32 	%r15310, %r15309, %r15309, 16;
	add.s32 	%r15311, %r15245, %r15310;
	xor.b32  	%r15312, %r15259, %r15311;
	shf.l.wrap.b32 	%r15313, %r15312, %r15312, 12;
	add.s32 	%r15314, %r15308, %r15313;
	xor.b32  	%r15315, %r15310, %r15314;
	shf.l.wrap.b32 	%r15316, %r15315, %r15315, 8;
	add.s32 	%r15317, %r15311, %r15316;
	xor.b32  	%r15318, %r15313, %r15317;
	shf.l.wrap.b32 	%r15319, %r15318, %r15318, 7;
	add.s32 	%r15320, %r15278, %r15271;
	xor.b32  	%r15321, %r15244, %r15320;
	shf.l.wrap.b32 	%r15322, %r15321, %r15321, 16;
	add.s32 	%r15323, %r15257, %r15322;
	xor.b32  	%r15324, %r15271, %r15323;
	shf.l.wrap.b32 	%r15325, %r15324, %r15324, 12;
	add.s32 	%r15326, %r15320, %r15325;
	xor.b32  	%r15327, %r15322, %r15326;
	shf.l.wrap.b32 	%r15328, %r15327, %r15327, 8;
	add.s32 	%r15329, %r15323, %r15328;
	xor.b32  	%r15330, %r15325, %r15329;
	shf.l.wrap.b32 	%r15331, %r15330, %r15330, 7;
	add.s32 	%r15332, %r15290, %r15307;
	xor.b32  	%r15333, %r15328, %r15332;
	shf.l.wrap.b32 	%r15334, %r15333, %r15333, 16;
	add.s32 	%r15335, %r15317, %r15334;
	xor.b32  	%r15336, %r15307, %r15335;
	shf.l.wrap.b32 	%r15337, %r15336, %r15336, 12;
	add.s32 	%r15338, %r15332, %r15337;
	xor.b32  	%r15339, %r15334, %r15338;
	shf.l.wrap.b32 	%r15340, %r15339, %r15339, 8;
	add.s32 	%r15341, %r15335, %r15340;
	xor.b32  	%r15342, %r15337, %r15341;
	shf.l.wrap.b32 	%r15343, %r15342, %r15342, 7;
	add.s32 	%r15344, %r15302, %r15319;
	xor.b32  	%r15345, %r15292, %r15344;
	shf.l.wrap.b32 	%r15346, %r15345, %r15345, 16;
	add.s32 	%r15347, %r15329, %r15346;
	xor.b32  	%r15348, %r15319, %r15347;
	shf.l.wrap.b32 	%r15349, %r15348, %r15348, 12;
	add.s32 	%r15350, %r15344, %r15349;
	xor.b32  	%r15351, %r15346, %r15350;
	shf.l.wrap.b32 	%r15352, %r15351, %r15351, 8;
	add.s32 	%r15353, %r15347, %r15352;
	xor.b32  	%r15354, %r15349, %r15353;
	shf.l.wrap.b32 	%r15355, %r15354, %r15354, 7;
	add.s32 	%r15356, %r15314, %r15331;
	xor.b32  	%r15357, %r15304, %r15356;
	shf.l.wrap.b32 	%r15358, %r15357, %r15357, 16;
	add.s32 	%r15359, %r15293, %r15358;
	xor.b32  	%r15360, %r15331, %r15359;
	shf.l.wrap.b32 	%r15361, %r15360, %r15360, 12;
	add.s32 	%r15362, %r15356, %r15361;
	xor.b32  	%r15363, %r15358, %r15362;
	shf.l.wrap.b32 	%r15364, %r15363, %r15363, 8;
	add.s32 	%r15365, %r15359, %r15364;
	xor.b32  	%r15366, %r15361, %r15365;
	shf.l.wrap.b32 	%r15367, %r15366, %r15366, 7;
	add.s32 	%r15368, %r15326, %r15295;
	xor.b32  	%r15369, %r15316, %r15368;
	shf.l.wrap.b32 	%r15370, %r15369, %r15369, 16;
	add.s32 	%r15371, %r15305, %r15370;
	xor.b32  	%r15372, %r15295, %r15371;
	shf.l.wrap.b32 	%r15373, %r15372, %r15372, 12;
	add.s32 	%r15374, %r15368, %r15373;
	xor.b32  	%r15375, %r15370, %r15374;
	shf.l.wrap.b32 	%r15376, %r15375, %r15375, 8;
	add.s32 	%r15377, %r15371, %r15376;
	xor.b32  	%r15378, %r15373, %r15377;
	shf.l.wrap.b32 	%r15379, %r15378, %r15378, 7;
	add.s32 	%r15380, %r15338, %r15379;
	xor.b32  	%r15381, %r15352, %r15380;
	shf.l.wrap.b32 	%r15382, %r15381, %r15381, 16;
	add.s32 	%r15383, %r15365, %r15382;
	xor.b32  	%r15384, %r15379, %r15383;
	shf.l.wrap.b32 	%r15385, %r15384, %r15384, 12;
	add.s32 	%r15386, %r15380, %r15385;
	xor.b32  	%r15387, %r15382, %r15386;
	shf.l.wrap.b32 	%r15388, %r15387, %r15387, 8;
	add.s32 	%r15389, %r15383, %r15388;
	xor.b32  	%r15390, %r15385, %r15389;
	shf.l.wrap.b32 	%r15391, %r15390, %r15390, 7;
	add.s32 	%r15392, %r15350, %r15343;
	xor.b32  	%r15393, %r15364, %r15392;
	shf.l.wrap.b32 	%r15394, %r15393, %r15393, 16;
	add.s32 	%r15395, %r15377, %r15394;
	xor.b32  	%r15396, %r15343, %r15395;
	shf.l.wrap.b32 	%r15397, %r15396, %r15396, 12;
	add.s32 	%r15398, %r15392, %r15397;
	xor.b32  	%r15399, %r15394, %r15398;
	shf.l.wrap.b32 	%r15400, %r15399, %r15399, 8;
	add.s32 	%r15401, %r15395, %r15400;
	xor.b32  	%r15402, %r15397, %r15401;
	shf.l.wrap.b32 	%r15403, %r15402, %r15402, 7;
	add.s32 	%r15404, %r15362, %r15355;
	xor.b32  	%r15405, %r15376, %r15404;
	shf.l.wrap.b32 	%r15406, %r15405, %r15405, 16;
	add.s32 	%r15407, %r15341, %r15406;
	xor.b32  	%r15408, %r15355, %r15407;
	shf.l.wrap.b32 	%r15409, %r15408, %r15408, 12;
	add.s32 	%r15410, %r15404, %r15409;
	xor.b32  	%r15411, %r15406, %r15410;
	shf.l.wrap.b32 	%r15412, %r15411, %r15411, 8;
	add.s32 	%r15413, %r15407, %r15412;
	xor.b32  	%r15414, %r15409, %r15413;
	shf.l.wrap.b32 	%r15415, %r15414, %r15414, 7;
	add.s32 	%r15416, %r15374, %r15367;
	xor.b32  	%r15417, %r15340, %r15416;
	shf.l.wrap.b32 	%r15418, %r15417, %r15417, 16;
	add.s32 	%r15419, %r15353, %r15418;
	xor.b32  	%r15420, %r15367, %r15419;
	shf.l.wrap.b32 	%r15421, %r15420, %r15420, 12;
	add.s32 	%r15422, %r15416, %r15421;
	xor.b32  	%r15423, %r15418, %r15422;
	shf.l.wrap.b32 	%r15424, %r15423, %r15423, 8;
	add.s32 	%r15425, %r15419, %r15424;
	xor.b32  	%r15426, %r15421, %r15425;
	shf.l.wrap.b32 	%r15427, %r15426, %r15426, 7;
	add.s32 	%r15428, %r15386, %r15403;
	xor.b32  	%r15429, %r15424, %r15428;
	shf.l.wrap.b32 	%r15430, %r15429, %r15429, 16;
	add.s32 	%r15431, %r15413, %r15430;
	xor.b32  	%r15432, %r15403, %r15431;
	shf.l.wrap.b32 	%r15433, %r15432, %r15432, 12;
	add.s32 	%r15434, %r15428, %r15433;
	xor.b32  	%r15435, %r15430, %r15434;
	shf.l.wrap.b32 	%r15436, %r15435, %r15435, 8;
	add.s32 	%r15437, %r15431, %r15436;
	xor.b32  	%r15438, %r15433, %r15437;
	shf.l.wrap.b32 	%r15439, %r15438, %r15438, 7;
	add.s32 	%r15440, %r15398, %r15415;
	xor.b32  	%r15441, %r15388, %r15440;
	shf.l.wrap.b32 	%r15442, %r15441, %r15441, 16;
	add.s32 	%r15443, %r15425, %r15442;
	xor.b32  	%r15444, %r15415, %r15443;
	shf.l.wrap.b32 	%r15445, %r15444, %r15444, 12;
	add.s32 	%r15446, %r15440, %r15445;
	xor.b32  	%r15447, %r15442, %r15446;
	shf.l.wrap.b32 	%r15448, %r15447, %r15447, 8;
	add.s32 	%r15449, %r15443, %r15448;
	xor.b32  	%r15450, %r15445, %r15449;
	shf.l.wrap.b32 	%r15451, %r15450, %r15450, 7;
	add.s32 	%r15452, %r15410, %r15427;
	xor.b32  	%r15453, %r15400, %r15452;
	shf.l.wrap.b32 	%r15454, %r15453, %r15453, 16;
	add.s32 	%r15455, %r15389, %r15454;
	xor.b32  	%r15456, %r15427, %r15455;
	shf.l.wrap.b32 	%r15457, %r15456, %r15456, 12;
	add.s32 	%r15458, %r15452, %r15457;
	xor.b32  	%r15459, %r15454, %r15458;
	shf.l.wrap.b32 	%r15460, %r15459, %r15459, 8;
	add.s32 	%r15461, %r15455, %r15460;
	xor.b32  	%r15462, %r15457, %r15461;
	shf.l.wrap.b32 	%r15463, %r15462, %r15462, 7;
	add.s32 	%r15464, %r15422, %r15391;
	xor.b32  	%r15465, %r15412, %r15464;
	shf.l.wrap.b32 	%r15466, %r15465, %r15465, 16;
	add.s32 	%r15467, %r15401, %r15466;
	xor.b32  	%r15468, %r15391, %r15467;
	shf.l.wrap.b32 	%r15469, %r15468, %r15468, 12;
	add.s32 	%r15470, %r15464, %r15469;
	xor.b32  	%r15471, %r15466, %r15470;
	shf.l.wrap.b32 	%r15472, %r15471, %r15471, 8;
	add.s32 	%r15473, %r15467, %r15472;
	xor.b32  	%r15474, %r15469, %r15473;
	shf.l.wrap.b32 	%r15475, %r15474, %r15474, 7;
	add.s32 	%r27539, %r15092, %r15434;
	add.s32 	%r27538, %r15104, %r15446;
	add.s32 	%r27537, %r15116, %r15458;
	add.s32 	%r27536, %r15128, %r15470;
	add.s32 	%r27540, %r27547, %r15475;
	add.s32 	%r27541, %r27546, %r15439;
	add.s32 	%r27542, %r27545, %r15451;
	add.s32 	%r27543, %r27544, %r15463;
	xor.b32  	%r15476, %r15093, 1;
	shf.l.wrap.b32 	%r15477, %r15093, %r15476, 16;
	add.s32 	%r15478, %r27547, %r15477;
	xor.b32  	%r15479, %r27547, %r15478;
	shf.l.wrap.b32 	%r15480, %r15479, %r15479, 12;
	add.s32 	%r15481, %r15093, %r15480;
	xor.b32  	%r15482, %r15477, %r15481;
	shf.l.wrap.b32 	%r15483, %r15482, %r15482, 8;
	add.s32 	%r15484, %r15478, %r15483;
	xor.b32  	%r15485, %r15480, %r15484;
	shf.l.wrap.b32 	%r15486, %r15485, %r15485, 7;
	add.s32 	%r15487, %r15481, %r15115;
	xor.b32  	%r15488, %r15136, %r15487;
	shf.l.wrap.b32 	%r15489, %r15488, %r15488, 16;
	add.s32 	%r15490, %r15125, %r15489;
	xor.b32  	%r15491, %r15115, %r15490;
	shf.l.wrap.b32 	%r15492, %r15491, %r15491, 12;
	add.s32 	%r15493, %r15487, %r15492;
	xor.b32  	%r15494, %r15489, %r15493;
	shf.l.wrap.b32 	%r15495, %r15494, %r15494, 8;
	add.s32 	%r15496, %r15490, %r15495;
	xor.b32  	%r15497, %r15492, %r15496;
	shf.l.wrap.b32 	%r15498, %r15497, %r15497, 7;
	xor.b32  	%r15499, %r15483, %r15152;
	shf.l.wrap.b32 	%r15500, %r15499, %r15499, 16;
	add.s32 	%r15501, %r15137, %r15500;
	xor.b32  	%r15502, %r15127, %r15501;
	shf.l.wrap.b32 	%r15503, %r15502, %r15502, 12;
	add.s32 	%r15504, %r15152, %r15503;
	xor.b32  	%r15505, %r15500, %r15504;
	shf.l.wrap.b32 	%r15506, %r15505, %r15505, 8;
	add.s32 	%r15507, %r15501, %r15506;
	xor.b32  	%r15508, %r15503, %r15507;
	shf.l.wrap.b32 	%r15509, %r15508, %r15508, 7;
	add.s32 	%r15510, %r15484, %r15166;
	xor.b32  	%r15511, %r15139, %r15510;
	shf.l.wrap.b32 	%r15512, %r15511, %r15511, 12;
	add.s32 	%r15513, %r15164, %r15512;
	xor.b32  	%r15514, %r15166, %r15513;
	shf.l.wrap.b32 	%r15515, %r15514, %r15514, 8;
	add.s32 	%r15516, %r15510, %r15515;
	xor.b32  	%r15517, %r15512, %r15516;
	shf.l.wrap.b32 	%r15518, %r15517, %r15517, 7;
	add.s32 	%r15519, %r15134, %r15486;
	xor.b32  	%r15520, %r15124, %r15519;
	shf.l.wrap.b32 	%r15521, %r15520, %r15520, 16;
	add.s32 	%r15522, %r15113, %r15521;
	xor.b32  	%r15523, %r15486, %r15522;
	shf.l.wrap.b32 	%r15524, %r15523, %r15523, 12;
	add.s32 	%r15525, %r15519, %r15524;
	xor.b32  	%r15526, %r15521, %r15525;
	shf.l.wrap.b32 	%r15527, %r15526, %r15526, 8;
	add.s32 	%r15528, %r15522, %r15527;
	xor.b32  	%r15529, %r15524, %r15528;
	shf.l.wrap.b32 	%r15530, %r15529, %r15529, 7;
	add.s32 	%r15531, %r15493, %r15530;
	xor.b32  	%r15532, %r15506, %r15531;
	shf.l.wrap.b32 	%r15533, %r15532, %r15532, 16;
	add.s32 	%r15534, %r15516, %r15533;
	xor.b32  	%r15535, %r15530, %r15534;
	shf.l.wrap.b32 	%r15536, %r15535, %r15535, 12;
	add.s32 	%r15537, %r15531, %r15536;
	xor.b32  	%r15538, %r15533, %r15537;
	shf.l.wrap.b32 	%r15539, %r15538, %r15538, 8;
	add.s32 	%r15540, %r15534, %r15539;
	xor.b32  	%r15541, %r15536, %r15540;
	shf.l.wrap.b32 	%r15542, %r15541, %r15541, 7;
	add.s32 	%r15543, %r15504, %r15498;
	xor.b32  	%r15544, %r15515, %r15543;
	shf.l.wrap.b32 	%r15545, %r15544, %r15544, 16;
	add.s32 	%r15546, %r15528, %r15545;
	xor.b32  	%r15547, %r15498, %r15546;
	shf.l.wrap.b32 	%r15548, %r15547, %r15547, 12;
	add.s32 	%r15549, %r15543, %r15548;
	xor.b32  	%r15550, %r15545, %r15549;
	shf.l.wrap.b32 	%r15551, %r15550, %r15550, 8;
	add.s32 	%r15552, %r15546, %r15551;
	xor.b32  	%r15553, %r15548, %r15552;
	shf.l.wrap.b32 	%r15554, %r15553, %r15553, 7;
	add.s32 	%r15555, %r15513, %r15509;
	xor.b32  	%r15556, %r15527, %r15555;
	shf.l.wrap.b32 	%r15557, %r15556, %r15556, 16;
	add.s32 	%r15558, %r15496, %r15557;
	xor.b32  	%r15559, %r15509, %r15558;
	shf.l.wrap.b32 	%r15560, %r15559, %r15559, 12;
	add.s32 	%r15561, %r15555, %r15560;
	xor.b32  	%r15562, %r15557, %r15561;
	shf.l.wrap.b32 	%r15563, %r15562, %r15562, 8;
	add.s32 	%r15564, %r15558, %r15563;
	xor.b32  	%r15565, %r15560, %r15564;
	shf.l.wrap.b32 	%r15566, %r15565, %r15565, 7;
	add.s32 	%r15567, %r15525, %r15518;
	xor.b32  	%r15568, %r15495, %r15567;
	shf.l.wrap.b32 	%r15569, %r15568, %r15568, 16;
	add.s32 	%r15570, %r15507, %r15569;
	xor.b32  	%r15571, %r15518, %r15570;
	shf.l.wrap.b32 	%r15572, %r15571, %r15571, 12;
	add.s32 	%r15573, %r15567, %r15572;
	xor.b32  	%r15574, %r15569, %r15573;
	shf.l.wrap.b32 	%r15575, %r15574, %r15574, 8;
	add.s32 	%r15576, %r15570, %r15575;
	xor.b32  	%r15577, %r15572, %r15576;
	shf.l.wrap.b32 	%r15578, %r15577, %r15577, 7;
	add.s32 	%r15579, %r15537, %r15554;
	xor.b32  	%r15580, %r15575, %r15579;
	shf.l.wrap.b32 	%r15581, %r15580, %r15580, 16;
	add.s32 	%r15582, %r15564, %r15581;
	xor.b32  	%r15583, %r15554, %r15582;
	shf.l.wrap.b32 	%r15584, %r15583, %r15583, 12;
	add.s32 	%r15585, %r15579, %r15584;
	xor.b32  	%r15586, %r15581, %r15585;
	shf.l.wrap.b32 	%r15587, %r15586, %r15586, 8;
	add.s32 	%r15588, %r15582, %r15587;
	xor.b32  	%r15589, %r15584, %r15588;
	shf.l.wrap.b32 	%r15590, %r15589, %r15589, 7;
	add.s32 	%r15591, %r15549, %r15566;
	xor.b32  	%r15592, %r15539, %r15591;
	shf.l.wrap.b32 	%r15593, %r15592, %r15592, 16;
	add.s32 	%r15594, %r15576, %r15593;
	xor.b32  	%r15595, %r15566, %r15594;
	shf.l.wrap.b32 	%r15596, %r15595, %r15595, 12;
	add.s32 	%r15597, %r15591, %r15596;
	xor.b32  	%r15598, %r15593, %r15597;
	shf.l.wrap.b32 	%r15599, %r15598, %r15598, 8;
	add.s32 	%r15600, %r15594, %r15599;
	xor.b32  	%r15601, %r15596, %r15600;
	shf.l.wrap.b32 	%r15602, %r15601, %r15601, 7;
	add.s32 	%r15603, %r15561, %r15578;
	xor.b32  	%r15604, %r15551, %r15603;
	shf.l.wrap.b32 	%r15605, %r15604, %r15604, 16;
	add.s32 	%r15606, %r15540, %r15605;
	xor.b32  	%r15607, %r15578, %r15606;
	shf.l.wrap.b32 	%r15608, %r15607, %r15607, 12;
	add.s32 	%r15609, %r15603, %r15608;
	xor.b32  	%r15610, %r15605, %r15609;
	shf.l.wrap.b32 	%r15611, %r15610, %r15610, 8;
	add.s32 	%r15612, %r15606, %r15611;
	xor.b32  	%r15613, %r15608, %r15612;
	shf.l.wrap.b32 	%r15614, %r15613, %r15613, 7;
	add.s32 	%r15615, %r15573, %r15542;
	xor.b32  	%r15616, %r15563, %r15615;
	shf.l.wrap.b32 	%r15617, %r15616, %r15616, 16;
	add.s32 	%r15618, %r15552, %r15617;
	xor.b32  	%r15619, %r15542, %r15618;
	shf.l.wrap.b32 	%r15620, %r15619, %r15619, 12;
	add.s32 	%r15621, %r15615, %r15620;
	xor.b32  	%r15622, %r15617, %r15621;
	shf.l.wrap.b32 	%r15623, %r15622, %r15622, 8;
	add.s32 	%r15624, %r15618, %r15623;
	xor.b32  	%r15625, %r15620, %r15624;
	shf.l.wrap.b32 	%r15626, %r15625, %r15625, 7;
	add.s32 	%r15627, %r15585, %r15626;
	xor.b32  	%r15628, %r15599, %r15627;
	shf.l.wrap.b32 	%r15629, %r15628, %r15628, 16;
	add.s32 	%r15630, %r15612, %r15629;
	xor.b32  	%r15631, %r15626, %r15630;
	shf.l.wrap.b32 	%r15632, %r15631, %r15631, 12;
	add.s32 	%r15633, %r15627, %r15632;
	xor.b32  	%r15634, %r15629, %r15633;
	shf.l.wrap.b32 	%r15635, %r15634, %r15634, 8;
	add.s32 	%r15636, %r15630, %r15635;
	xor.b32  	%r15637, %r15632, %r15636;
	shf.l.wrap.b32 	%r15638, %r15637, %r15637, 7;
	add.s32 	%r15639, %r15597, %r15590;
	xor.b32  	%r15640, %r15611, %r15639;
	shf.l.wrap.b32 	%r15641, %r15640, %r15640, 16;
	add.s32 	%r15642, %r15624, %r15641;
	xor.b32  	%r15643, %r15590, %r15642;
	shf.l.wrap.b32 	%r15644, %r15643, %r15643, 12;
	add.s32 	%r15645, %r15639, %r15644;
	xor.b32  	%r15646, %r15641, %r15645;
	shf.l.wrap.b32 	%r15647, %r15646, %r15646, 8;
	add.s32 	%r15648, %r15642, %r15647;
	xor.b32  	%r15649, %r15644, %r15648;
	shf.l.wrap.b32 	%r15650, %r15649, %r15649, 7;
	add.s32 	%r15651, %r15609, %r15602;
	xor.b32  	%r15652, %r15623, %r15651;
	shf.l.wrap.b32 	%r15653, %r15652, %r15652, 16;
	add.s32 	%r15654, %r15588, %r15653;
	xor.b32  	%r15655, %r15602, %r15654;
	shf.l.wrap.b32 	%r15656, %r15655, %r15655, 12;
	add.s32 	%r15657, %r15651, %r15656;
	xor.b32  	%r15658, %r15653, %r15657;
	shf.l.wrap.b32 	%r15659, %r15658, %r15658, 8;
	add.s32 	%r15660, %r15654, %r15659;
	xor.b32  	%r15661, %r15656, %r15660;
	shf.l.wrap.b32 	%r15662, %r15661, %r15661, 7;
	add.s32 	%r15663, %r15621, %r15614;
	xor.b32  	%r15664, %r15587, %r15663;
	shf.l.wrap.b32 	%r15665, %r15664, %r15664, 16;
	add.s32 	%r15666, %r15600, %r15665;
	xor.b32  	%r15667, %r15614, %r15666;
	shf.l.wrap.b32 	%r15668, %r15667, %r15667, 12;
	add.s32 	%r15669, %r15663, %r15668;
	xor.b32  	%r15670, %r15665, %r15669;
	shf.l.wrap.b32 	%r15671, %r15670, %r15670, 8;
	add.s32 	%r15672, %r15666, %r15671;
	xor.b32  	%r15673, %r15668, %r15672;
	shf.l.wrap.b32 	%r15674, %r15673, %r15673, 7;
	add.s32 	%r15675, %r15633, %r15650;
	xor.b32  	%r15676, %r15671, %r15675;
	shf.l.wrap.b32 	%r15677, %r15676, %r15676, 16;
	add.s32 	%r15678, %r15660, %r15677;
	xor.b32  	%r15679, %r15650, %r15678;
	shf.l.wrap.b32 	%r15680, %r15679, %r15679, 12;
	add.s32 	%r15681, %r15675, %r15680;
	xor.b32  	%r15682, %r15677, %r15681;
	shf.l.wrap.b32 	%r15683, %r15682, %r15682, 8;
	add.s32 	%r15684, %r15678, %r15683;
	xor.b32  	%r15685, %r15680, %r15684;
	shf.l.wrap.b32 	%r15686, %r15685, %r15685, 7;
	add.s32 	%r15687, %r15645, %r15662;
	xor.b32  	%r15688, %r15635, %r15687;
	shf.l.wrap.b32 	%r15689, %r15688, %r15688, 16;
	add.s32 	%r15690, %r15672, %r15689;
	xor.b32  	%r15691, %r15662, %r15690;
	shf.l.wrap.b32 	%r15692, %r15691, %r15691, 12;
	add.s32 	%r15693, %r15687, %r15692;
	xor.b32  	%r15694, %r15689, %r15693;
	shf.l.wrap.b32 	%r15695, %r15694, %r15694, 8;
	add.s32 	%r15696, %r15690, %r15695;
	xor.b32  	%r15697, %r15692, %r15696;
	shf.l.wrap.b32 	%r15698, %r15697, %r15697, 7;
	add.s32 	%r15699, %r15657, %r15674;
	xor.b32  	%r15700, %r15647, %r15699;
	shf.l.wrap.b32 	%r15701, %r15700, %r15700, 16;
	add.s32 	%r15702, %r15636, %r15701;
	xor.b32  	%r15703, %r15674, %r15702;
	shf.l.wrap.b32 	%r15704, %r15703, %r15703, 12;
	add.s32 	%r15705, %r15699, %r15704;
	xor.b32  	%r15706, %r15701, %r15705;
	shf.l.wrap.b32 	%r15707, %r15706, %r15706, 8;
	add.s32 	%r15708, %r15702, %r15707;
	xor.b32  	%r15709, %r15704, %r15708;
	shf.l.wrap.b32 	%r15710, %r15709, %r15709, 7;
	add.s32 	%r15711, %r15669, %r15638;
	xor.b32  	%r15712, %r15659, %r15711;
	shf.l.wrap.b32 	%r15713, %r15712, %r15712, 16;
	add.s32 	%r15714, %r15648, %r15713;
	xor.b32  	%r15715, %r15638, %r15714;
	shf.l.wrap.b32 	%r15716, %r15715, %r15715, 12;
	add.s32 	%r15717, %r15711, %r15716;
	xor.b32  	%r15718, %r15713, %r15717;
	shf.l.wrap.b32 	%r15719, %r15718, %r15718, 8;
	add.s32 	%r15720, %r15714, %r15719;
	xor.b32  	%r15721, %r15716, %r15720;
	shf.l.wrap.b32 	%r15722, %r15721, %r15721, 7;
	add.s32 	%r15723, %r15681, %r15722;
	xor.b32  	%r15724, %r15695, %r15723;
	shf.l.wrap.b32 	%r15725, %r15724, %r15724, 16;
	add.s32 	%r15726, %r15708, %r15725;
	xor.b32  	%r15727, %r15722, %r15726;
	shf.l.wrap.b32 	%r15728, %r15727, %r15727, 12;
	add.s32 	%r15729, %r15723, %r15728;
	xor.b32  	%r15730, %r15725, %r15729;
	shf.l.wrap.b32 	%r15731, %r15730, %r15730, 8;
	add.s32 	%r15732, %r15693, %r15686;
	xor.b32  	%r15733, %r15707, %r15732;
	shf.l.wrap.b32 	%r15734, %r15733, %r15733, 16;
	add.s32 	%r15735, %r15720, %r15734;
	xor.b32  	%r15736, %r15686, %r15735;
	shf.l.wrap.b32 	%r15737, %r15736, %r15736, 12;
	add.s32 	%r15738, %r15732, %r15737;
	xor.b32  	%r15739, %r15734, %r15738;
	shf.l.wrap.b32 	%r15740, %r15739, %r15739, 8;
	add.s32 	%r15741, %r15735, %r15740;
	xor.b32  	%r15742, %r15737, %r15741;
	shf.l.wrap.b32 	%r15743, %r15742, %r15742, 7;
	add.s32 	%r15744, %r15705, %r15698;
	xor.b32  	%r15745, %r15719, %r15744;
	shf.l.wrap.b32 	%r15746, %r15745, %r15745, 16;
	add.s32 	%r15747, %r15684, %r15746;
	xor.b32  	%r15748, %r15698, %r15747;
	shf.l.wrap.b32 	%r15749, %r15748, %r15748, 12;
	add.s32 	%r15750, %r15744, %r15749;
	xor.b32  	%r15751, %r15746, %r15750;
	shf.l.wrap.b32 	%r15752, %r15751, %r15751, 8;
	add.s32 	%r15753, %r15747, %r15752;
	xor.b32  	%r15754, %r15749, %r15753;
	shf.l.wrap.b32 	%r15755, %r15754, %r15754, 7;
	add.s32 	%r15756, %r15717, %r15710;
	xor.b32  	%r15757, %r15683, %r15756;
	shf.l.wrap.b32 	%r15758, %r15757, %r15757, 16;
	add.s32 	%r15759, %r15696, %r15758;
	xor.b32  	%r15760, %r15710, %r15759;
	shf.l.wrap.b32 	%r15761, %r15760, %r15760, 12;
	add.s32 	%r15762, %r15756, %r15761;
	xor.b32  	%r15763, %r15758, %r15762;
	shf.l.wrap.b32 	%r15764, %r15763, %r15763, 8;
	add.s32 	%r15765, %r15759, %r15764;
	add.s32 	%r15766, %r15729, %r15743;
	xor.b32  	%r15767, %r15764, %r15766;
	shf.l.wrap.b32 	%r15768, %r15767, %r15767, 16;
	add.s32 	%r15769, %r15753, %r15768;
	xor.b32  	%r15770, %r15743, %r15769;
	shr.u32 	%r15771, %r15770, 20;
	add.s32 	%r15772, %r15766, %r15771;
	add.s32 	%r15773, %r15738, %r15755;
	xor.b32  	%r15774, %r15731, %r15773;
	shf.l.wrap.b32 	%r15775, %r15774, %r15774, 16;
	add.s32 	%r15776, %r15765, %r15775;
	xor.b32  	%r15777, %r15755, %r15776;
	shr.u32 	%r15778, %r15777, 20;
	add.s32 	%r15779, %r15773, %r15778;
	add.s32 	%r15780, %r15092, %r15772;
	add.s32 	%r15781, %r15104, %r15779;
	not.b32 	%r15782, %r27535;
	add.s32 	%r15783, %r1555, %r15782;
	mov.u32 	%r15784, %ctaid.x;
	shl.b32 	%r15785, %r15784, 11;
	mov.u32 	%r15786, %tid.x;
	and.b32  	%r15787, %r15786, 31;
	or.b32  	%r15788, %r15785, %r15787;
	shl.b32 	%r15789, %r15786, 3;
	and.b32  	%r15790, %r15789, 7936;
	add.s32 	%r15791, %r27217, %r15790;
	add.s32 	%r15792, %r15788, %r15791;
	shr.u32 	%r15793, %r15792, %r15783;
	and.b32  	%r15794, %r15793, 1;
	setp.eq.b32 	%p157, %r15794, 1;
	selp.b32 	%r15795, %r15781, %r15780, %p157;
	cvt.u16.u32 	%rs279, %r15795;
	and.b16  	%rs420, %rs279, 1;
	and.b16  	%rs280, %rs418, 255;
	setp.ne.s16 	%p158, %rs280, 1;
	@%p158 bra 	$L__BB3_201;
	ld.param.u64 	%rd413, [fused_batch_pir_kernel_8_param_1];
	not.b32 	%r15796, %r27535;
	add.s32 	%r15797, %r1555, %r15796;
	mov.u32 	%r15798, %ctaid.x;
	shl.b32 	%r15799, %r15798, 11;
	mov.u32 	%r15800, %tid.x;
	and.b32  	%r15801, %r15800, 31;
	or.b32  	%r15802, %r15799, %r15801;
	shl.b32 	%r15803, %r15800, 3;
	and.b32  	%r15804, %r15803, 7936;
	add.s32 	%r15805, %r27217, %r15804;
	add.s32 	%r15806, %r15802, %r15805;
	shr.u32 	%r15807, %r15806, %r15797;
	and.b32  	%r15808, %r15807, 1;
	setp.eq.b32 	%p159, %r15808, 1;
	cvt.s64.s32 	%rd180, %r27535;
	cvta.to.global.u64 	%rd181, %rd413;
	mul.wide.s32 	%rd182, %r27535, 16;
	add.s64 	%rd183, %rd181, %rd182;
	ld.global.u32 	%r15809, [%rd183+6364];
	selp.b32 	%r15810, %r27540, %r27539, %p159;
	xor.b32  	%r15811, %r15810, %r15809;
	selp.b32 	%r15812, %r27541, %r27538, %p159;
	selp.b32 	%r27539, %r27539, %r15811, %p159;
	selp.b32 	%r27540, %r15811, %r27540, %p159;
	ld.global.u32 	%r15813, [%rd183+6368];
	xor.b32  	%r15814, %r15812, %r15813;
	selp.b32 	%r15815, %r27542, %r27537, %p159;
	selp.b32 	%r27538, %r27538, %r15814, %p159;
	selp.b32 	%r27541, %r15814, %r27541, %p159;
	ld.global.u32 	%r15816, [%rd183+6372];
	xor.b32  	%r15817, %r15815, %r15816;
	selp.b32 	%r15818, %r27543, %r27536, %p159;
	selp.b32 	%r27537, %r27537, %r15817, %p159;
	selp.b32 	%r27542, %r15817, %r27542, %p159;
	ld.global.u32 	%r15819, [%rd183+6376];
	xor.b32  	%r15820, %r15818, %r15819;
	selp.b64 	%rd184, 445, 420, %p159;
	selp.b32 	%r27536, %r27536, %r15820, %p159;
	selp.b32 	%r27543, %r15820, %r27543, %p159;
	add.s64 	%rd185, %rd184, %rd180;
	add.s64 	%rd186, %rd181, %rd185;
	ld.global.u8 	%rs281, [%rd186+6344];
	xor.b16  	%rs420, %rs281, %rs420;
$L__BB3_201:
	not.b32 	%r15821, %r27535;
	add.s32 	%r15822, %r1555, %r15821;
	mov.u32 	%r15823, %ctaid.x;
	shl.b32 	%r15824, %r15823, 11;
	mov.u32 	%r15825, %tid.x;
	and.b32  	%r15826, %r15825, 31;
	or.b32  	%r15827, %r15824, %r15826;
	shl.b32 	%r15828, %r15825, 3;
	and.b32  	%r15829, %r15828, 7936;
	add.s32 	%r15830, %r27217, %r15829;
	add.s32 	%r15831, %r15827, %r15830;
	shr.u32 	%r15832, %r15831, %r15822;
	and.b32  	%r15833, %r15832, 1;
	setp.eq.b32 	%p160, %r15833, 1;
	selp.b32 	%r27547, %r27540, %r27539, %p160;
	selp.b32 	%r27546, %r27541, %r27538, %p160;
	selp.b32 	%r27545, %r27542, %r27537, %p160;
	selp.b32 	%r27544, %r27543, %r27536, %p160;
	add.s32 	%r27535, %r27535, 1;
	setp.lt.u32 	%p161, %r27535, %r1555;
	mov.u16 	%rs418, %rs420;
	@%p161 bra 	$L__BB3_199;
$L__BB3_202:
	and.b16  	%rs282, %rs420, 255;
	setp.ne.s16 	%p162, %rs282, 1;
	@%p162 bra 	$L__BB3_204;
	ld.param.u64 	%rd414, [fused_batch_pir_kernel_8_param_1];
	cvta.to.global.u64 	%rd187, %rd414;
	ld.global.u32 	%r15834, [%rd187+6816];
	xor.b32  	%r27547, %r27547, %r15834;
$L__BB3_204:
	@%p162 bra 	$L__BB3_206;
	ld.param.u64 	%rd415, [fused_batch_pir_kernel_8_param_1];
	cvta.to.global.u64 	%rd188, %rd415;
	ld.global.u32 	%r15835, [%rd188+6820];
	xor.b32  	%r27546, %r27546, %r15835;
$L__BB3_206:
	@%p162 bra 	$L__BB3_208;
	ld.param.u64 	%rd416, [fused_batch_pir_kernel_8_param_1];
	cvta.to.global.u64 	%rd189, %rd416;
	ld.global.u32 	%r15836, [%rd189+6824];
	xor.b32  	%r27545, %r27545, %r15836;
$L__BB3_208:
	@%p162 bra 	$L__BB3_210;
	ld.param.u64 	%rd417, [fused_batch_pir_kernel_8_param_1];
	cvta.to.global.u64 	%rd190, %rd417;
	ld.global.u32 	%r15837, [%rd190+6828];
	xor.b32  	%r27544, %r27544, %r15837;
$L__BB3_210:
	ld.param.u32 	%r26416, [fused_batch_pir_kernel_8_param_4];
	mov.u32 	%r15839, %ctaid.x;
	shl.b32 	%r15840, %r15839, 11;
	mov.u32 	%r15841, %tid.x;
	and.b32  	%r15842, %r15841, 31;
	or.b32  	%r15843, %r15840, %r15842;
	shl.b32 	%r15844, %r15841, 3;
	and.b32  	%r15845, %r15844, 7936;
	add.s32 	%r15846, %r27217, %r15845;
	add.s32 	%r15847, %r15843, %r15846;
	setp.ge.s32 	%p166, %r15847, %r26416;
	mov.b32 	%r27568, 0;
	mov.u32 	%r27569, %r27568;
	mov.u32 	%r27570, %r27568;
	mov.u32 	%r27571, %r27568;
	@%p166 bra 	$L__BB3_224;
	ld.param.u64 	%rd418, [fused_batch_pir_kernel_8_param_1];
	cvta.to.global.u64 	%rd191, %rd418;
	ld.global.u8 	%rs286, [%rd191+6849];
	max.u16 	%rs287, %rs286, 11;
	cvt.u32.u16 	%r15848, %rs287;
	add.s32 	%r27559, %r15848, -11;
	ld.shared.v2.u32 	{%r27571, %r27570}, [s_mem+98968];
	ld.shared.v2.u32 	{%r27569, %r27568}, [s_mem+98976];
	ld.shared.u8 	%rs423, [s_mem+98984];
	cvt.u32.u16 	%r1610, %rs286;
	setp.ge.u32 	%p167, %r27559, %r1610;
	@%p167 bra 	$L__BB3_216;
	mov.u16 	%rs421, %rs423;
$L__BB3_213:
	ld.const.u32 	%r15849, [CHACHA_CONSTANTS];
	add.s32 	%r15850, %r15849, %r27571;
	shf.l.wrap.b32 	%r15851, %r15850, %r15850, 16;
	add.s32 	%r15852, %r27571, %r15851;
	xor.b32  	%r15853, %r27571, %r15852;
	shf.l.wrap.b32 	%r15854, %r15853, %r15853, 12;
	add.s32 	%r15855, %r15850, %r15854;
	xor.b32  	%r15856, %r15851, %r15855;
	shf.l.wrap.b32 	%r15857, %r15856, %r15856, 8;
	add.s32 	%r15858, %r15852, %r15857;
	xor.b32  	%r15859, %r15854, %r15858;
	shf.l.wrap.b32 	%r15860, %r15859, %r15859, 7;
	ld.const.u32 	%r15861, [CHACHA_CONSTANTS+4];
	add.s32 	%r15862, %r15861, %r27570;
	shf.l.wrap.b32 	%r15863, %r15862, %r15862, 16;
	add.s32 	%r15864, %r27570, %r15863;
	xor.b32  	%r15865, %r27570, %r15864;
	shf.l.wrap.b32 	%r15866, %r15865, %r15865, 12;
	add.s32 	%r15867, %r15862, %r15866;
	xor.b32  	%r15868, %r15863, %r15867;
	shf.l.wrap.b32 	%r15869, %r15868, %r15868, 8;
	add.s32 	%r15870, %r15864, %r15869;
	xor.b32  	%r15871, %r15866, %r15870;
	shf.l.wrap.b32 	%r15872, %r15871, %r15871, 7;
	ld.const.u32 	%r15873, [CHACHA_CONSTANTS+8];
	add.s32 	%r15874, %r15873, %r27569;
	shf.l.wrap.b32 	%r15875, %r15874, %r15874, 16;
	add.s32 	%r15876, %r27569, %r15875;
	xor.b32  	%r15877, %r27569, %r15876;
	shf.l.wrap.b32 	%r15878, %r15877, %r15877, 12;
	add.s32 	%r15879, %r15874, %r15878;
	xor.b32  	%r15880, %r15875, %r15879;
	shf.l.wrap.b32 	%r15881, %r15880, %r15880, 8;
	add.s32 	%r15882, %r15876, %r15881;
	xor.b32  	%r15883, %r15878, %r15882;
	shf.l.wrap.b32 	%r15884, %r15883, %r15883, 7;
	ld.const.u32 	%r15885, [CHACHA_CONSTANTS+12];
	add.s32 	%r15886, %r15885, %r27568;
	shf.l.wrap.b32 	%r15887, %r15886, %r15886, 16;
	add.s32 	%r15888, %r27568, %r15887;
	xor.b32  	%r15889, %r27568, %r15888;
	shf.l.wrap.b32 	%r15890, %r15889, %r15889, 12;
	add.s32 	%r15891, %r15886, %r15890;
	xor.b32  	%r15892, %r15887, %r15891;
	shf.l.wrap.b32 	%r15893, %r15892, %r15892, 8;
	add.s32 	%r15894, %r15888, %r15893;
	xor.b32  	%r15895, %r15890, %r15894;
	shf.l.wrap.b32 	%r15896, %r15895, %r15895, 7;
	add.s32 	%r15897, %r15855, %r15872;
	xor.b32  	%r15898, %r15893, %r15897;
	shf.l.wrap.b32 	%r15899, %r15898, %r15898, 16;
	add.s32 	%r15900, %r15882, %r15899;
	xor.b32  	%r15901, %r15872, %r15900;
	shf.l.wrap.b32 	%r15902, %r15901, %r15901, 12;
	add.s32 	%r15903, %r15897, %r15902;
	xor.b32  	%r15904, %r15899, %r15903;
	shf.l.wrap.b32 	%r15905, %r15904, %r15904, 8;
	add.s32 	%r15906, %r15900, %r15905;
	xor.b32  	%r15907, %r15902, %r15906;
	shf.l.wrap.b32 	%r15908, %r15907, %r15907, 7;
	add.s32 	%r15909, %r15867, %r15884;
	xor.b32  	%r15910, %r15857, %r15909;
	shf.l.wrap.b32 	%r15911, %r15910, %r15910, 16;
	add.s32 	%r15912, %r15894, %r15911;
	xor.b32  	%r15913, %r15884, %r15912;
	shf.l.wrap.b32 	%r15914, %r15913, %r15913, 12;
	add.s32 	%r15915, %r15909, %r15914;
	xor.b32  	%r15916, %r15911, %r15915;
	shf.l.wrap.b32 	%r15917, %r15916, %r15916, 8;
	add.s32 	%r15918, %r15912, %r15917;
	xor.b32  	%r15919, %r15914, %r15918;
	shf.l.wrap.b32 	%r15920, %r15919, %r15919, 7;
	add.s32 	%r15921, %r15879, %r15896;
	xor.b32  	%r15922, %r15869, %r15921;
	shf.l.wrap.b32 	%r15923, %r15922, %r15922, 16;
	add.s32 	%r15924, %r15858, %r15923;
	xor.b32  	%r15925, %r15896, %r15924;
	shf.l.wrap.b32 	%r15926, %r15925, %r15925, 12;
	add.s32 	%r15927, %r15921, %r15926;
	xor.b32  	%r15928, %r15923, %r15927;
	shf.l.wrap.b32 	%r15929, %r15928, %r15928, 8;
	add.s32 	%r15930, %r15924, %r15929;
	xor.b32  	%r15931, %r15926, %r15930;
	shf.l.wrap.b32 	%r15932, %r15931, %r15931, 7;
	add.s32 	%r15933, %r15891, %r15860;
	xor.b32  	%r15934, %r15881, %r15933;
	shf.l.wrap.b32 	%r15935, %r15934, %r15934, 16;
	add.s32 	%r15936, %r15870, %r15935;
	xor.b32  	%r15937, %r15860, %r15936;
	shf.l.wrap.b32 	%r15938, %r15937, %r15937, 12;
	add.s32 	%r15939, %r15933, %r15938;
	xor.b32  	%r15940, %r15935, %r15939;
	shf.l.wrap.b32 	%r15941, %r15940, %r15940, 8;
	add.s32 	%r15942, %r15936, %r15941;
	xor.b32  	%r15943, %r15938, %r15942;
	shf.l.wrap.b32 	%r15944, %r15943, %r15943, 7;
	add.s32 	%r15945, %r15903, %r15944;
	xor.b32  	%r15946, %r15917, %r15945;
	shf.l.wrap.b32 	%r15947, %r15946, %r15946, 16;
	add.s32 	%r15948, %r15930, %r15947;
	xor.b32  	%r15949, %r15944, %r15948;
	shf.l.wrap.b32 	%r15950, %r15949, %r15949, 12;
	add.s32 	%r15951, %r15945, %r15950;
	xor.b32  	%r15952, %r15947, %r15951;
	shf.l.wrap.b32 	%r15953, %r15952, %r15952, 8;
	add.s32 	%r15954, %r15948, %r15953;
	xor.b32  	%r15955, %r15950, %r15954;
	shf.l.wrap.b32 	%r15956, %r15955, %r15955, 7;
	add.s32 	%r15957, %r15915, %r15908;
	xor.b32  	%r15958, %r15929, %r15957;
	shf.l.wrap.b32 	%r15959, %r15958, %r15958, 16;
	add.s32 	%r15960, %r15942, %r15959;
	xor.b32  	%r15961, %r15908, %r15960;
	shf.l.wrap.b32 	%r15962, %r15961, %r15961, 12;
	add.s32 	%r15963, %r15957, %r15962;
	xor.b32  	%r15964, %r15959, %r15963;
	shf.l.wrap.b32 	%r15965, %r15964, %r15964, 8;
	add.s32 	%r15966, %r15960, %r15965;
	xor.b32  	%r15967, %r15962, %r15966;
	shf.l.wrap.b32 	%r15968, %r15967, %r15967, 7;
	add.s32 	%r15969, %r15927, %r15920;
	xor.b32  	%r15970, %r15941, %r15969;
	shf.l.wrap.b32 	%r15971, %r15970, %r15970, 16;
	add.s32 	%r15972, %r15906, %r15971;
	xor.b32  	%r15973, %r15920, %r15972;
	shf.l.wrap.b32 	%r15974, %r15973, %r15973, 12;
	add.s32 	%r15975, %r15969, %r15974;
	xor.b32  	%r15976, %r15971, %r15975;
	shf.l.wrap.b32 	%r15977, %r15976, %r15976, 8;
	add.s32 	%r15978, %r15972, %r15977;
	xor.b32  	%r15979, %r15974, %r15978;
	shf.l.wrap.b32 	%r15980, %r15979, %r15979, 7;
	add.s32 	%r15981, %r15939, %r15932;
	xor.b32  	%r15982, %r15905, %r15981;
	shf.l.wrap.b32 	%r15983, %r15982, %r15982, 16;
	add.s32 	%r15984, %r15918, %r15983;
	xor.b32  	%r15985, %r15932, %r15984;
	shf.l.wrap.b32 	%r15986, %r15985, %r15985, 12;
	add.s32 	%r15987, %r15981, %r15986;
	xor.b32  	%r15988, %r15983, %r15987;
	shf.l.wrap.b32 	%r15989, %r15988, %r15988, 8;
	add.s32 	%r15990, %r15984, %r15989;
	xor.b32  	%r15991, %r15986, %r15990;
	shf.l.wrap.b32 	%r15992, %r15991, %r15991, 7;
	add.s32 	%r15993, %r15951, %r15968;
	xor.b32  	%r15994, %r15989, %r15993;
	shf.l.wrap.b32 	%r15995, %r15994, %r15994, 16;
	add.s32 	%r15996, %r15978, %r15995;
	xor.b32  	%r15997, %r15968, %r15996;
	shf.l.wrap.b32 	%r15998, %r15997, %r15997, 12;
	add.s32 	%r15999, %r15993, %r15998;
	xor.b32  	%r16000, %r15995, %r15999;
	shf.l.wrap.b32 	%r16001, %r16000, %r16000, 8;
	add.s32 	%r16002, %r15996, %r16001;
	xor.b32  	%r16003, %r15998, %r16002;
	shf.l.wrap.b32 	%r16004, %r16003, %r16003, 7;
	add.s32 	%r16005, %r15963, %r15980;
	xor.b32  	%r16006, %r15953, %r16005;
	shf.l.wrap.b32 	%r16007, %r16006, %r16006, 16;
	add.s32 	%r16008, %r15990, %r16007;
	xor.b32  	%r16009, %r15980, %r16008;
	shf.l.wrap.b32 	%r16010, %r16009, %r16009, 12;
	add.s32 	%r16011, %r16005, %r16010;
	xor.b32  	%r16012, %r16007, %r16011;
	shf.l.wrap.b32 	%r16013, %r16012, %r16012, 8;
	add.s32 	%r16014, %r16008, %r16013;
	xor.b32  	%r16015, %r16010, %r16014;
	shf.l.wrap.b32 	%r16016, %r16015, %r16015, 7;
	add.s32 	%r16017, %r15975, %r15992;
	xor.b32  	%r16018, %r15965, %r16017;
	shf.l.wrap.b32 	%r16019, %r16018, %r16018, 16;
	add.s32 	%r16020, %r15954, %r16019;
	xor.b32  	%r16021, %r15992, %r16020;
	shf.l.wrap.b32 	%r16022, %r16021, %r16021, 12;
	add.s32 	%r16023, %r16017, %r16022;
	xor.b32  	%r16024, %r16019, %r16023;
	shf.l.wrap.b32 	%r16025, %r16024, %r16024, 8;
	add.s32 	%r16026, %r16020, %r16025;
	xor.b32  	%r16027, %r16022, %r16026;
	shf.l.wrap.b32 	%r16028, %r16027, %r16027, 7;
	add.s32 	%r16029, %r15987, %r15956;
	xor.b32  	%r16030, %r15977, %r16029;
	shf.l.wrap.b32 	%r16031, %r16030, %r16030, 16;
	add.s32 	%r16032, %r15966, %r16031;
	xor.b32  	%r16033, %r15956, %r16032;
	shf.l.wrap.b32 	%r16034, %r16033, %r16033, 12;
	add.s32 	%r16035, %r16029, %r16034;
	xor.b32  	%r16036, %r16031, %r16035;
	shf.l.wrap.b32 	%r16037, %r16036, %r16036, 8;
	add.s32 	%r16038, %r16032, %r16037;
	xor.b32  	%r16039, %r16034, %r16038;
	shf.l.wrap.b32 	%r16040, %r16039, %r16039, 7;
	add.s32 	%r16041, %r15999, %r16040;
	xor.b32  	%r16042, %r16013, %r16041;
	shf.l.wrap.b32 	%r16043, %r16042, %r16042, 16;
	add.s32 	%r16044, %r16026, %r16043;
	xor.b32  	%r16045, %r16040, %r16044;
	shf.l.wrap.b32 	%r16046, %r16045, %r16045, 12;
	add.s32 	%r16047, %r16041, %r16046;
	xor.b32  	%r16048, %r16043, %r16047;
	shf.l.wrap.b32 	%r16049, %r16048, %r16048, 8;
	add.s32 	%r16050, %r16044, %r16049;
	xor.b32  	%r16051, %r16046, %r16050;
	shf.l.wrap.b32 	%r16052, %r16051, %r16051, 7;
	add.s32 	%r16053, %r16011, %r16004;
	xor.b32  	%r16054, %r16025, %r16053;
	shf.l.wrap.b32 	%r16055, %r16054, %r16054, 16;
	add.s32 	%r16056, %r16038, %r16055;
	xor.b32  	%r16057, %r16004, %r16056;
	shf.l.wrap.b32 	%r16058, %r16057, %r16057, 12;
	add.s32 	%r16059, %r16053, %r16058;
	xor.b32  	%r16060, %r16055, %r16059;
	shf.l.wrap.b32 	%r16061, %r16060, %r16060, 8;
	add.s32 	%r16062, %r16056, %r16061;
	xor.b32  	%r16063, %r16058, %r16062;
	shf.l.wrap.b32 	%r16064, %r16063, %r16063, 7;
	add.s32 	%r16065, %r16023, %r16016;
	xor.b32  	%r16066, %r16037, %r16065;
	shf.l.wrap.b32 	%r16067, %r16066, %r16066, 16;
	add.s32 	%r16068, %r16002, %r16067;
	xor.b32  	%r16069, %r16016, %r16068;
	shf.l.wrap.b32 	%r16070, %r16069, %r16069, 12;
	add.s32 	%r16071, %r16065, %r16070;
	xor.b32  	%r16072, %r16067, %r16071;
	shf.l.wrap.b32 	%r16073, %r16072, %r16072, 8;
	add.s32 	%r16074, %r16068, %r16073;
	xor.b32  	%r16075, %r16070, %r16074;
	shf.l.wrap.b32 	%r16076, %r16075, %r16075, 7;
	add.s32 	%r16077, %r16035, %r16028;
	xor.b32  	%r16078, %r16001, %r16077;
	shf.l.wrap.b32 	%r16079, %r16078, %r16078, 16;
	add.s32 	%r16080, %r16014, %r16079;
	xor.b32  	%r16081, %r16028, %r16080;
	shf.l.wrap.b32 	%r16082, %r16081, %r16081, 12;
	add.s32 	%r16083, %r16077, %r16082;
	xor.b32  	%r16084, %r16079, %r16083;
	shf.l.wrap.b32 	%r16085, %r16084, %r16084, 8;
	add.s32 	%r16086, %r16080, %r16085;
	xor.b32  	%r16087, %r16082, %r16086;
	shf.l.wrap.b32 	%r16088, %r16087, %r16087, 7;
	add.s32 	%r16089, %r16047, %r16064;
	xor.b32  	%r16090, %r16085, %r16089;
	shf.l.wrap.b32 	%r16091, %r16090, %r16090, 16;
	add.s32 	%r16092, %r16074, %r16091;
	xor.b32  	%r16093, %r16064, %r16092;
	shf.l.wrap.b32 	%r16094, %r16093, %r16093, 12;
	add.s32 	%r16095, %r16089, %r16094;
	xor.b32  	%r16096, %r16091, %r16095;
	shf.l.wrap.b32 	%r16097, %r16096, %r16096, 8;
	add.s32 	%r16098, %r16092, %r16097;
	xor.b32  	%r16099, %r16094, %r16098;
	shf.l.wrap.b32 	%r16100, %r16099, %r16099, 7;
	add.s32 	%r16101, %r16059, %r16076;
	xor.b32  	%r16102, %r16049, %r16101;
	shf.l.wrap.b32 	%r16103, %r16102, %r16102, 16;
	add.s32 	%r16104, %r16086, %r16103;
	xor.b32  	%r16105, %r16076, %r16104;
	shf.l.wrap.b32 	%r16106, %r16105, %r16105, 12;
	add.s32 	%r16107, %r16101, %r16106;
	xor.b32  	%r16108, %r16103, %r16107;
	shf.l.wrap.b32 	%r16109, %r16108, %r16108, 8;
	add.s32 	%r16110, %r16104, %r16109;
	xor.b32  	%r16111, %r16106, %r16110;
	shf.l.wrap.b32 	%r16112, %r16111, %r16111, 7;
	add.s32 	%r16113, %r16071, %r16088;
	xor.b32  	%r16114, %r16061, %r16113;
	shf.l.wrap.b32 	%r16115, %r16114, %r16114, 16;
	add.s32 	%r16116, %r16050, %r16115;
	xor.b32  	%r16117, %r16088, %r16116;
	shf.l.wrap.b32 	%r16118, %r16117, %r16117, 12;
	add.s32 	%r16119, %r16113, %r16118;
	xor.b32  	%r16120, %r16115, %r16119;
	shf.l.wrap.b32 	%r16121, %r16120, %r16120, 8;
	add.s32 	%r16122, %r16116, %r16121;
	xor.b32  	%r16123, %r16118, %r16122;
	shf.l.wrap.b32 	%r16124, %r16123, %r16123, 7;
	add.s32 	%r16125, %r16083, %r16052;
	xor.b32  	%r16126, %r16073, %r16125;
	shf.l.wrap.b32 	%r16127, %r16126, %r16126, 16;
	add.s32 	%r16128, %r16062, %r16127;
	xor.b32  	%r16129, %r16052, %r16128;
	shf.l.wrap.b32 	%r16130, %r16129, %r16129, 12;
	add.s32 	%r16131, %r16125, %r16130;
	xor.b32  	%r16132, %r16127, %r16131;
	shf.l.wrap.b32 	%r16133, %r16132, %r16132, 8;
	add.s32 	%r16134, %r16128, %r16133;
	xor.b32  	%r16135, %r16130, %r16134;
	shf.l.wrap.b32 	%r16136, %r16135, %r16135, 7;
	add.s32 	%r16137, %r16095, %r16136;
	xor.b32  	%r16138, %r16109, %r16137;
	shf.l.wrap.b32 	%r16139, %r16138, %r16138, 16;
	add.s32 	%r16140, %r16122, %r16139;
	xor.b32  	%r16141, %r16136, %r16140;
	shf.l.wrap.b32 	%r16142, %r16141, %r16141, 12;
	add.s32 	%r16143, %r16137, %r16142;
	xor.b32  	%r16144, %r16139, %r16143;
	shf.l.wrap.b32 	%r16145, %r16144, %r16144, 8;
	add.s32 	%r16146, %r16140, %r16145;
	xor.b32  	%r16147, %r16142, %r16146;
	shf.l.wrap.b32 	%r16148, %r16147, %r16147, 7;
	add.s32 	%r16149, %r16107, %r16100;
	xor.b32  	%r16150, %r16121, %r16149;
	shf.l.wrap.b32 	%r16151, %r16150, %r16150, 16;
	add.s32 	%r16152, %r16134, %r16151;
	xor.b32  	%r16153, %r16100, %r16152;
	shf.l.wrap.b32 	%r16154, %r16153, %r16153, 12;
	add.s32 	%r16155, %r16149, %r16154;
	xor.b32  	%r16156, %r16151, %r16155;
	shf.l.wrap.b32 	%r16157, %r16156, %r16156, 8;
	add.s32 	%r16158, %r16152, %r16157;
	xor.b32  	%r16159, %r16154, %r16158;
	shf.l.wrap.b32 	%r16160, %r16159, %r16159, 7;
	add.s32 	%r16161, %r16119, %r16112;
	xor.b32  	%r16162, %r16133, %r16161;
	shf.l.wrap.b32 	%r16163, %r16162, %r16162, 16;
	add.s32 	%r16164, %r16098, %r16163;
	xor.b32  	%r16165, %r16112, %r16164;
	shf.l.wrap.b32 	%r16166, %r16165, %r16165, 12;
	add.s32 	%r16167, %r16161, %r16166;
	xor.b32  	%r16168, %r16163, %r16167;
	shf.l.wrap.b32 	%r16169, %r16168, %r16168, 8;
	add.s32 	%r16170, %r16164, %r16169;
	xor.b32  	%r16171, %r16166, %r16170;
	shf.l.wrap.b32 	%r16172, %r16171, %r16171, 7;
	add.s32 	%r16173, %r16131, %r16124;
	xor.b32  	%r16174, %r16097, %r16173;
	shf.l.wrap.b32 	%r16175, %r16174, %r16174, 16;
	add.s32 	%r16176, %r16110, %r16175;
	xor.b32  	%r16177, %r16124, %r16176;
	shf.l.wrap.b32 	%r16178, %r16177, %r16177, 12;
	add.s32 	%r16179, %r16173, %r16178;
	xor.b32  	%r16180, %r16175, %r16179;
	shf.l.wrap.b32 	%r16181, %r16180, %r16180, 8;
	add.s32 	%r16182, %r16176, %r16181;
	xor.b32  	%r16183, %r16178, %r16182;
	shf.l.wrap.b32 	%r16184, %r16183, %r16183, 7;
	add.s32 	%r16185, %r16143, %r16160;
	xor.b32  	%r16186, %r16181, %r16185;
	shf.l.wrap.b32 	%r16187, %r16186, %r16186, 16;
	add.s32 	%r16188, %r16170, %r16187;
	xor.b32  	%r16189, %r16160, %r16188;
	shf.l.wrap.b32 	%r16190, %r16189, %r16189, 12;
	add.s32 	%r16191, %r16185, %r16190;
	xor.b32  	%r16192, %r16187, %r16191;
	shf.l.wrap.b32 	%r16193, %r16192, %r16192, 8;
	add.s32 	%r16194, %r16188, %r16193;
	xor.b32  	%r16195, %r16190, %r16194;
	shf.l.wrap.b32 	%r16196, %r16195, %r16195, 7;
	add.s32 	%r16197, %r16155, %r16172;
	xor.b32  	%r16198, %r16145, %r16197;
	shf.l.wrap.b32 	%r16199, %r16198, %r16198, 16;
	add.s32 	%r16200, %r16182, %r16199;
	xor.b32  	%r16201, %r16172, %r16200;
	shf.l.wrap.b32 	%r16202, %r16201, %r16201, 12;
	add.s32 	%r16203, %r16197, %r16202;
	xor.b32  	%r16204, %r16199, %r16203;
	shf.l.wrap.b32 	%r16205, %r16204, %r16204, 8;
	add.s32 	%r16206, %r16200, %r16205;
	xor.b32  	%r16207, %r16202, %r16206;
	shf.l.wrap.b32 	%r16208, %r16207, %r16207, 7;
	add.s32 	%r16209, %r16167, %r16184;
	xor.b32  	%r16210, %r16157, %r16209;
	shf.l.wrap.b32 	%r16211, %r16210, %r16210, 16;
	add.s32 	%r16212, %r16146, %r16211;
	xor.b32  	%r16213, %r16184, %r16212;
	shf.l.wrap.b32 	%r16214, %r16213, %r16213, 12;
	add.s32 	%r16215, %r16209, %r16214;
	xor.b32  	%r16216, %r16211, %r16215;
	shf.l.wrap.b32 	%r16217, %r16216, %r16216, 8;
	add.s32 	%r16218, %r16212, %r16217;
	xor.b32  	%r16219, %r16214, %r16218;
	shf.l.wrap.b32 	%r16220, %r16219, %r16219, 7;
	add.s32 	%r16221, %r16179, %r16148;
	xor.b32  	%r16222, %r16169, %r16221;
	shf.l.wrap.b32 	%r16223, %r16222, %r16222, 16;
	add.s32 	%r16224, %r16158, %r16223;
	xor.b32  	%r16225, %r16148, %r16224;
	shf.l.wrap.b32 	%r16226, %r16225, %r16225, 12;
	add.s32 	%r16227, %r16221, %r16226;
	xor.b32  	%r16228, %r16223, %r16227;
	shf.l.wrap.b32 	%r16229, %r16228, %r16228, 8;
	add.s32 	%r16230, %r16224, %r16229;
	xor.b32  	%r16231, %r16226, %r16230;
	shf.l.wrap.b32 	%r16232, %r16231, %r16231, 7;
	add.s32 	%r27563, %r15849, %r16191;
	add.s32 	%r27562, %r15861, %r16203;
	add.s32 	%r27561, %r15873, %r16215;
	add.s32 	%r27560, %r15885, %r16227;
	add.s32 	%r27564, %r27571, %r16232;
	add.s32 	%r27565, %r27570, %r16196;
	add.s32 	%r27566, %r27569, %r16208;
	add.s32 	%r27567, %r27568, %r16220;
	xor.b32  	%r16233, %r15850, 1;
	shf.l.wrap.b32 	%r16234, %r15850, %r16233, 16;
	add.s32 	%r16235, %r27571, %r16234;
	xor.b32  	%r16236, %r27571, %r16235;
	shf.l.wrap.b32 	%r16237, %r16236, %r16236, 12;
	add.s32 	%r16238, %r15850, %r16237;
	xor.b32  	%r16239, %r16234, %r16238;
	shf.l.wrap.b32 	%r16240, %r16239, %r16239, 8;
	add.s32 	%r16241, %r16235, %r16240;
	xor.b32  	%r16242, %r16237, %r16241;
	shf.l.wrap.b32 	%r16243, %r16242, %r16242, 7;
	add.s32 	%r16244, %r16238, %r15872;
	xor.b32  	%r16245, %r15893, %r16244;
	shf.l.wrap.b32 	%r16246, %r16245, %r16245, 16;
	add.s32 	%r16247, %r15882, %r16246;
	xor.b32  	%r16248, %r15872, %r16247;
	shf.l.wrap.b32 	%r16249, %r16248, %r16248, 12;
	add.s32 	%r16250, %r16244, %r16249;
	xor.b32  	%r16251, %r16246, %r16250;
	shf.l.wrap.b32 	%r16252, %r16251, %r16251, 8;
	add.s32 	%r16253, %r16247, %r16252;
	xor.b32  	%r16254, %r16249, %r16253;
	shf.l.wrap.b32 	%r16255, %r16254, %r16254, 7;
	xor.b32  	%r16256, %r16240, %r15909;
	shf.l.wrap.b32 	%r16257, %r16256, %r16256, 16;
	add.s32 	%r16258, %r15894, %r16257;
	xor.b32  	%r16259, %r15884, %r16258;
	shf.l.wrap.b32 	%r16260, %r16259, %r16259, 12;
	add.s32 	%r16261, %r15909, %r16260;
	xor.b32  	%r16262, %r16257, %r16261;
	shf.l.wrap.b32 	%r16263, %r16262, %r16262, 8;
	add.s32 	%r16264, %r16258, %r16263;
	xor.b32  	%r16265, %r16260, %r16264;
	shf.l.wrap.b32 	%r16266, %r16265, %r16265, 7;
	add.s32 	%r16267, %r16241, %r15923;
	xor.b32  	%r16268, %r15896, %r16267;
	shf.l.wrap.b32 	%r16269, %r16268, %r16268, 12;
	add.s32 	%r16270, %r15921, %r16269;
	xor.b32  	%r16271, %r15923, %r16270;
	shf.l.wrap.b32 	%r16272, %r16271, %r16271, 8;
	add.s32 	%r16273, %r16267, %r16272;
	xor.b32  	%r16274, %r16269, %r16273;
	shf.l.wrap.b32 	%r16275, %r16274, %r16274, 7;
	add.s32 	%r16276, %r15891, %r16243;
	xor.b32  	%r16277, %r15881, %r16276;
	shf.l.wrap.b32 	%r16278, %r16277, %r16277, 16;
	add.s32 	%r16279, %r15870, %r16278;
	xor.b32  	%r16280, %r16243, %r16279;
	shf.l.wrap.b32 	%r16281, %r16280, %r16280, 12;
	add.s32 	%r16282, %r16276, %r16281;
	xor.b32  	%r16283, %r16278, %r16282;
	shf.l.wrap.b32 	%r16284, %r16283, %r16283, 8;
	add.s32 	%r16285, %r16279, %r16284;
	xor.b32  	%r16286, %r16281, %r16285;
	shf.l.wrap.b32 	%r16287, %r16286, %r16286, 7;
	add.s32 	%r16288, %r16250, %r16287;
	xor.b32  	%r16289, %r16263, %r16288;
	shf.l.wrap.b32 	%r16290, %r16289, %r16289, 16;
	add.s32 	%r16291, %r16273, %r16290;
	xor.b32  	%r16292, %r16287, %r16291;
	shf.l.wrap.b32 	%r16293, %r16292, %r16292, 12;
	add.s32 	%r16294, %r16288, %r16293;
	xor.b32  	%r16295, %r16290, %r16294;
	shf.l.wrap.b32 	%r16296, %r16295, %r16295, 8;
	add.s32 	%r16297, %r16291, %r16296;
	xor.b32  	%r16298, %r16293, %r16297;
	shf.l.wrap.b32 	%r16299, %r16298, %r16298, 7;
	add.s32 	%r16300, %r16261, %r16255;
	xor.b32  	%r16301, %r16272, %r16300;
	shf.l.wrap.b32 	%r16302, %r16301, %r16301, 16;
	add.s32 	%r16303, %r16285, %r16302;
	xor.b32  	%r16304, %r16255, %r16303;
	shf.l.wrap.b32 	%r16305, %r16304, %r16304, 12;
	add.s32 	%r16306, %r16300, %r16305;
	xor.b32  	%r16307, %r16302, %r16306;
	shf.l.wrap.b32 	%r16308, %r16307, %r16307, 8;
	add.s32 	%r16309, %r16303, %r16308;
	xor.b32  	%r16310, %r16305, %r16309;
	shf.l.wrap.b32 	%r16311, %r16310, %r16310, 7;
	add.s32 	%r16312, %r16270, %r16266;
	xor.b32  	%r16313, %r16284, %r16312;
	shf.l.wrap.b32 	%r16314, %r16313, %r16313, 16;
	add.s32 	%r16315, %r16253, %r16314;
	xor.b32  	%r16316, %r16266, %r16315;
	shf.l.wrap.b32 	%r16317, %r16316, %r16316, 12;
	add.s32 	%r16318, %r16312, %r16317;
	xor.b32  	%r16319, %r16314, %r16318;
	shf.l.wrap.b32 	%r16320, %r16319, %r16319, 8;
	add.s32 	%r16321, %r16315, %r16320;
	xor.b32  	%r16322, %r16317, %r16321;
	shf.l.wrap.b32 	%r16323, %r16322, %r16322, 7;
	add.s32 	%r16324, %r16282, %r16275;
	xor.b32  	%r16325, %r16252, %r16324;
	shf.l.wrap.b32 	%r16326, %r16325, %r16325, 16;
	add.s32 	%r16327, %r16264, %r16326;
	xor.b32  	%r16328, %r16275, %r16327;
	shf.l.wrap.b32 	%r16329, %r16328, %r16328, 12;
	add.s32 	%r16330, %r16324, %r16329;
	xor.b32  	%r16331, %r16326, %r16330;
	shf.l.wrap.b32 	%r16332, %r16331, %r16331, 8;
	add.s32 	%r16333, %r16327, %r16332;
	xor.b32  	%r16334, %r16329, %r16333;
	shf.l.wrap.b32 	%r16335, %r16334, %r16334, 7;
	add.s32 	%r16336, %r16294, %r16311;
	xor.b32  	%r16337, %r16332, %r16336;
	shf.l.wrap.b32 	%r16338, %r16337, %r16337, 16;
	add.s32 	%r16339, %r16321, %r16338;
	xor.b32  	%r16340, %r16311, %r16339;
	shf.l.wrap.b32 	%r16341, %r16340, %r16340, 12;
	add.s32 	%r16342, %r16336, %r16341;
	xor.b32  	%r16343, %r16338, %r16342;
	shf.l.wrap.b32 	%r16344, %r16343, %r16343, 8;
	add.s32 	%r16345, %r16339, %r16344;
	xor.b32  	%r16346, %r16341, %r16345;
	shf.l.wrap.b32 	%r16347, %r16346, %r16346, 7;
	add.s32 	%r16348, %r16306, %r16323;
	xor.b32  	%r16349, %r16296, %r16348;
	shf.l.wrap.b32 	%r16350, %r16349, %r16349, 16;
	add.s32 	%r16351, %r16333, %r16350;
	xor.b32  	%r16352, %r16323, %r16351;
	shf.l.wrap.b32 	%r16353, %r16352, %r16352, 12;
	add.s32 	%r16354, %r16348, %r16353;
	xor.b32  	%r16355, %r16350, %r16354;
	shf.l.wrap.b32 	%r16356, %r16355, %r16355, 8;
	add.s32 	%r16357, %r16351, %r16356;
	xor.b32  	%r16358, %r16353, %r16357;
	shf.l.wrap.b32 	%r16359, %r16358, %r16358, 7;
	add.s32 	%r16360, %r16318, %r16335;
	xor.b32  	%r16361, %r16308, %r16360;
	shf.l.wrap.b32 	%r16362, %r16361, %r16361, 16;
	add.s32 	%r16363, %r16297, %r16362;
	xor.b32  	%r16364, %r16335, %r16363;
	shf.l.wrap.b32 	%r16365, %r16364, %r16364, 12;
	add.s32 	%r16366, %r16360, %r16365;
	xor.b32  	%r16367, %r16362, %r16366;
	shf.l.wrap.b32 	%r16368, %r16367, %r16367, 8;
	add.s32 	%r16369, %r16363, %r16368;
	xor.b32  	%r16370, %r16365, %r16369;
	shf.l.wrap.b32 	%r16371, %r16370, %r16370, 7;
	add.s32 	%r16372, %r16330, %r16299;
	xor.b32  	%r16373, %r16320, %r16372;
	shf.l.wrap.b32 	%r16374, %r16373, %r16373, 16;
	add.s32 	%r16375, %r16309, %r16374;
	xor.b32  	%r16376, %r16299, %r16375;
	shf.l.wrap.b32 	%r16377, %r16376, %r16376, 12;
	add.s32 	%r16378, %r16372, %r16377;
	xor.b32  	%r16379, %r16374, %r16378;
	shf.l.wrap.b32 	%r16380, %r16379, %r16379, 8;
	add.s32 	%r16381, %r16375, %r16380;
	xor.b32  	%r16382, %r16377, %r16381;
	shf.l.wrap.b32 	%r16383, %r16382, %r16382, 7;
	add.s32 	%r16384, %r16342, %r16383;
	xor.b32  	%r16385, %r16356, %r16384;
	shf.l.wrap.b32 	%r16386, %r16385, %r16385, 16;
	add.s32 	%r16387, %r16369, %r16386;
	xor.b32  	%r16388, %r16383, %r16387;
	shf.l.wrap.b32 	%r16389, %r16388, %r16388, 12;
	add.s32 	%r16390, %r16384, %r16389;
	xor.b32  	%r16391, %r16386, %r16390;
	shf.l.wrap.b32 	%r16392, %r16391, %r16391, 8;
	add.s32 	%r16393, %r16387, %r16392;
	xor.b32  	%r16394, %r16389, %r16393;
	shf.l.wrap.b32 	%r16395, %r16394, %r16394, 7;
	add.s32 	%r16396, %r16354, %r16347;
	xor.b32  	%r16397, %r16368, %r16396;
	shf.l.wrap.b32 	%r16398, %r16397, %r16397, 16;
	add.s32 	%r16399, %r16381, %r16398;
	xor.b32  	%r16400, %r16347, %r16399;
	shf.l.wrap.b32 	%r16401, %r16400, %r16400, 12;
	add.s32 	%r16402, %r16396, %r16401;
	xor.b32  	%r16403, %r16398, %r16402;
	shf.l.wrap.b32 	%r16404, %r16403, %r16403, 8;
	add.s32 	%r16405, %r16399, %r16404;
	xor.b32  	%r16406, %r16401, %r16405;
	shf.l.wrap.b32 	%r16407, %r16406, %r16406, 7;
	add.s32 	%r16408, %r16366, %r16359;
	xor.b32  	%r16409, %r16380, %r16408;
	shf.l.wrap.b32 	%r16410, %r16409, %r16409, 16;
	add.s32 	%r16411, %r16345, %r16410;
	xor.b32  	%r16412, %r16359, %r16411;
	shf.l.wrap.b32 	%r16413, %r16412, %r16412, 12;
	add.s32 	%r16414, %r16408, %r16413;
	xor.b32  	%r16415, %r16410, %r16414;
	shf.l.wrap.b32 	%r16416, %r16415, %r16415, 8;
	add.s32 	%r16417, %r16411, %r16416;
	xor.b32  	%r16418, %r16413, %r16417;
	shf.l.wrap.b32 	%r16419, %r16418, %r16418, 7;
	add.s32 	%r16420, %r16378, %r16371;
	xor.b32  	%r16421, %r16344, %r16420;
	shf.l.wrap.b32 	%r16422, %r16421, %r16421, 16;
	add.s32 	%r16423, %r16357, %r16422;
	xor.b32  	%r16424, %r16371, %r16423;
	shf.l.wrap.b32 	%r16425, %r16424, %r16424, 12;
	add.s32 	%r16426, %r16420, %r16425;
	xor.b32  	%r16427, %r16422, %r16426;
	shf.l.wrap.b32 	%r16428, %r16427, %r16427, 8;
	add.s32 	%r16429, %r16423, %r16428;
	xor.b32  	%r16430, %r16425, %r16429;
	shf.l.wrap.b32 	%r16431, %r16430, %r16430, 7;
	add.s32 	%r16432, %r16390, %r16407;
	xor.b32  	%r16433, %r16428, %r16432;
	shf.l.wrap.b32 	%r16434, %r16433, %r16433, 16;
	add.s32 	%r16435, %r16417, %r16434;
	xor.b32  	%r16436, %r16407, %r16435;
	shf.l.wrap.b32 	%r16437, %r16436, %r16436, 12;
	add.s32 	%r16438, %r16432, %r16437;
	xor.b32  	%r16439, %r16434, %r16438;
	shf.l.wrap.b32 	%r16440, %r16439, %r16439, 8;
	add.s32 	%r16441, %r16435, %r16440;
	xor.b32  	%r16442, %r16437, %r16441;
	shf.l.wrap.b32 	%r16443, %r16442, %r16442, 7;
	add.s32 	%r16444, %r16402, %r16419;
	xor.b32  	%r16445, %r16392, %r16444;
	shf.l.wrap.b32 	%r16446, %r16445, %r16445, 16;
	add.s32 	%r16447, %r16429, %r16446;
	xor.b32  	%r16448, %r16419, %r16447;
	shf.l.wrap.b32 	%r16449, %r16448, %r16448, 12;
	add.s32 	%r16450, %r16444, %r16449;
	xor.b32  	%r16451, %r16446, %r16450;
	shf.l.wrap.b32 	%r16452, %r16451, %r16451, 8;
	add.s32 	%r16453, %r16447, %r16452;
	xor.b32  	%r16454, %r16449, %r16453;
	shf.l.wrap.b32 	%r16455, %r16454, %r16454, 7;
	add.s32 	%r16456, %r16414, %r16431;
	xor.b32  	%r16457, %r16404, %r16456;
	shf.l.wrap.b32 	%r16458, %r16457, %r16457, 16;
	add.s32 	%r16459, %r16393, %r16458;
	xor.b32  	%r16460, %r16431, %r16459;
	shf.l.wrap.b32 	%r16461, %r16460, %r16460, 12;
	add.s32 	%r16462, %r16456, %r16461;
	xor.b32  	%r16463, %r16458, %r16462;
	shf.l.wrap.b32 	%r16464, %r16463, %r16463, 8;
	add.s32 	%r16465, %r16459, %r16464;
	xor.b32  	%r16466, %r16461, %r16465;
	shf.l.wrap.b32 	%r16467, %r16466, %r16466, 7;
	add.s32 	%r16468, %r16426, %r16395;
	xor.b32  	%r16469, %r16416, %r16468;
	shf.l.wrap.b32 	%r16470, %r16469, %r16469, 16;
	add.s32 	%r16471, %r16405, %r16470;
	xor.b32  	%r16472, %r16395, %r16471;
	shf.l.wrap.b32 	%r16473, %r16472, %r16472, 12;
	add.s32 	%r16474, %r16468, %r16473;
	xor.b32  	%r16475, %r16470, %r16474;
	shf.l.wrap.b32 	%r16476, %r16475, %r16475, 8;
	add.s32 	%r16477, %r16471, %r16476;
	xor.b32  	%r16478, %r16473, %r16477;
	shf.l.wrap.b32 	%r16479, %r16478, %r16478, 7;
	add.s32 	%r16480, %r16438, %r16479;
	xor.b32  	%r16481, %r16452, %r16480;
	shf.l.wrap.b32 	%r16482, %r16481, %r16481, 16;
	add.s32 	%r16483, %r16465, %r16482;
	xor.b32  	%r16484, %r16479, %r16483;
	shf.l.wrap.b32 	%r16485, %r16484, %r16484, 12;
	add.s32 	%r16486, %r16480, %r16485;
	xor.b32  	%r16487, %r16482, %r16486;
	shf.l.wrap.b32 	%r16488, %r16487, %r16487, 8;
	add.s32 	%r16489, %r16450, %r16443;
	xor.b32  	%r16490, %r16464, %r16489;
	shf.l.wrap.b32 	%r16491, %r16490, %r16490, 16;
	add.s32 	%r16492, %r16477, %r16491;
	xor.b32  	%r16493, %r16443, %r16492;
	shf.l.wrap.b32 	%r16494, %r16493, %r16493, 12;
	add.s32 	%r16495, %r16489, %r16494;
	xor.b32  	%r16496, %r16491, %r16495;
	shf.l.wrap.b32 	%r16497, %r16496, %r16496, 8;
	add.s32 	%r16498, %r16492, %r16497;
	xor.b32  	%r16499, %r16494, %r16498;
	shf.l.wrap.b32 	%r16500, %r16499, %r16499, 7;
	add.s32 	%r16501, %r16462, %r16455;
	xor.b32  	%r16502, %r16476, %r16501;
	shf.l.wrap.b32 	%r16503, %r16502, %r16502, 16;
	add.s32 	%r16504, %r16441, %r16503;
	xor.b32  	%r16505, %r16455, %r16504;
	shf.l.wrap.b32 	%r16506, %r16505, %r16505, 12;
	add.s32 	%r16507, %r16501, %r16506;
	xor.b32  	%r16508, %r16503, %r16507;
	shf.l.wrap.b32 	%r16509, %r16508, %r16508, 8;
	add.s32 	%r16510, %r16504, %r16509;
	xor.b32  	%r16511, %r16506, %r16510;
	shf.l.wrap.b32 	%r16512, %r16511, %r16511, 7;
	add.s32 	%r16513, %r16474, %r16467;
	xor.b32  	%r16514, %r16440, %r16513;
	shf.l.wrap.b32 	%r16515, %r16514, %r16514, 16;
	add.s32 	%r16516, %r16453, %r16515;
	xor.b32  	%r16517, %r16467, %r16516;
	shf.l.wrap.b32 	%r16518, %r16517, %r16517, 12;
	add.s32 	%r16519, %r16513, %r16518;
	xor.b32  	%r16520, %r16515, %r16519;
	shf.l.wrap.b32 	%r16521, %r16520, %r16520, 8;
	add.s32 	%r16522, %r16516, %r16521;
	add.s32 	%r16523, %r16486, %r16500;
	xor.b32  	%r16524, %r16521, %r16523;
	shf.l.wrap.b32 	%r16525, %r16524, %r16524, 16;
	add.s32 	%r16526, %r16510, %r16525;
	xor.b32  	%r16527, %r16500, %r16526;
	shr.u32 	%r16528, %r16527, 20;
	add.s32 	%r16529, %r16523, %r16528;
	add.s32 	%r16530, %r16495, %r16512;
	xor.b32  	%r16531, %r16488, %r16530;
	shf.l.wrap.b32 	%r16532, %r16531, %r16531, 16;
	add.s32 	%r16533, %r16522, %r16532;
	xor.b32  	%r16534, %r16512, %r16533;
	shr.u32 	%r16535, %r16534, 20;
	add.s32 	%r16536, %r16530, %r16535;
	add.s32 	%r16537, %r15849, %r16529;
	add.s32 	%r16538, %r15861, %r16536;
	not.b32 	%r16539, %r27559;
	add.s32 	%r16540, %r1610, %r16539;
	mov.u32 	%r16541, %ctaid.x;
	shl.b32 	%r16542, %r16541, 11;
	mov.u32 	%r16543, %tid.x;
	and.b32  	%r16544, %r16543, 31;
	or.b32  	%r16545, %r16542, %r16544;
	shl.b32 	%r16546, %r16543, 3;
	and.b32  	%r16547, %r16546, 7936;
	add.s32 	%r16548, %r27217, %r16547;
	add.s32 	%r16549, %r16545, %r16548;
	shr.u32 	%r16550, %r16549, %r16540;
	and.b32  	%r16551, %r16550, 1;
	setp.eq.b32 	%p168, %r16551, 1;
	selp.b32 	%r16552, %r16538, %r16537, %p168;
	cvt.u16.u32 	%rs288, %r16552;
	and.b16  	%rs423, %rs288, 1;
	and.b16  	%rs289, %rs421, 255;
	setp.ne.s16 	%p169, %rs289, 1;
	@%p169 bra 	$L__BB3_215;
	ld.param.u64 	%rd419, [fused_batch_pir_kernel_8_param_1];
	not.b32 	%r16553, %r27559;
	add.s32 	%r16554, %r1610, %r16553;
	mov.u32 	%r16555, %ctaid.x;
	shl.b32 	%r16556, %r16555, 11;
	mov.u32 	%r16557, %tid.x;
	and.b32  	%r16558, %r16557, 31;
	or.b32  	%r16559, %r16556, %r16558;
	shl.b32 	%r16560, %r16557, 3;
	and.b32  	%r16561, %r16560, 7936;
	add.s32 	%r16562, %r27217, %r16561;
	add.s32 	%r16563, %r16559, %r16562;
	shr.u32 	%r16564, %r16563, %r16554;
	and.b32  	%r16565, %r16564, 1;
	setp.eq.b32 	%p170, %r16565, 1;
	cvt.s64.s32 	%rd192, %r27559;
	cvta.to.global.u64 	%rd193, %rd419;
	mul.wide.s32 	%rd194, %r27559, 16;
	add.s64 	%rd195, %rd193, %rd194;
	ld.global.u32 	%r16566, [%rd195+6852];
	selp.b32 	%r16567, %r27564, %r27563, %p170;
	xor.b32  	%r16568, %r16567, %r16566;
	selp.b32 	%r16569, %r27565, %r27562, %p170;
	selp.b32 	%r27563, %r27563, %r16568, %p170;
	selp.b32 	%r27564, %r16568, %r27564, %p170;
	ld.global.u32 	%r16570, [%rd195+6856];
	xor.b32  	%r16571, %r16569, %r16570;
	selp.b32 	%r16572, %r27566, %r27561, %p170;
	selp.b32 	%r27562, %r27562, %r16571, %p170;
	selp.b32 	%r27565, %r16571, %r27565, %p170;
	ld.global.u32 	%r16573, [%rd195+6860];
	xor.b32  	%r16574, %r16572, %r16573;
	selp.b32 	%r16575, %r27567, %r27560, %p170;
	selp.b32 	%r27561, %r27561, %r16574, %p170;
	selp.b32 	%r27566, %r16574, %r27566, %p170;
	ld.global.u32 	%r16576, [%rd195+6864];
	xor.b32  	%r16577, %r16575, %r16576;
	selp.b64 	%rd196, 445, 420, %p170;
	selp.b32 	%r27560, %r27560, %r16577, %p170;
	selp.b32 	%r27567, %r16577, %r27567, %p170;
	add.s64 	%rd197, %rd196, %rd192;
	add.s64 	%rd198, %rd193, %rd197;
	ld.global.u8 	%rs290, [%rd198+6832];
	xor.b16  	%rs423, %rs290, %rs423;
$L__BB3_215:
	not.b32 	%r16578, %r27559;
	add.s32 	%r16579, %r1610, %r16578;
	mov.u32 	%r16580, %ctaid.x;
	shl.b32 	%r16581, %r16580, 11;
	mov.u32 	%r16582, %tid.x;
	and.b32  	%r16583, %r16582, 31;
	or.b32  	%r16584, %r16581, %r16583;
	shl.b32 	%r16585, %r16582, 3;
	and.b32  	%r16586, %r16585, 7936;
	add.s32 	%r16587, %r27217, %r16586;
	add.s32 	%r16588, %r16584, %r16587;
	shr.u32 	%r16589, %r16588, %r16579;
	and.b32  	%r16590, %r16589, 1;
	setp.eq.b32 	%p171, %r16590, 1;
	selp.b32 	%r27571, %r27564, %r27563, %p171;
	selp.b32 	%r27570, %r27565, %r27562, %p171;
	selp.b32 	%r27569, %r27566, %r27561, %p171;
	selp.b32 	%r27568, %r27567, %r27560, %p171;
	add.s32 	%r27559, %r27559, 1;
	setp.lt.u32 	%p172, %r27559, %r1610;
	mov.u16 	%rs421, %rs423;
	@%p172 bra 	$L__BB3_213;
$L__BB3_216:
	and.b16  	%rs291, %rs423, 255;
	setp.ne.s16 	%p173, %rs291, 1;
	@%p173 bra 	$L__BB3_218;
	ld.param.u64 	%rd420, [fused_batch_pir_kernel_8_param_1];
	cvta.to.global.u64 	%rd199, %rd420;
	ld.global.u32 	%r16591, [%rd199+7304];
	xor.b32  	%r27571, %r27571, %r16591;
$L__BB3_218:
	@%p173 bra 	$L__BB3_220;
	ld.param.u64 	%rd421, [fused_batch_pir_kernel_8_param_1];
	cvta.to.global.u64 	%rd200, %rd421;
	ld.global.u32 	%r16592, [%rd200+7308];
	xor.b32  	%r27570, %r27570, %r16592;
$L__BB3_220:
	@%p173 bra 	$L__BB3_222;
	ld.param.u64 	%rd422, [fused_batch_pir_kernel_8_param_1];
	cvta.to.global.u64 	%rd201, %rd422;
	ld.global.u32 	%r16593, [%rd201+7312];
	xor.b32  	%r27569, %r27569, %r16593;
$L__BB3_222:
	@%p173 bra 	$L__BB3_224;
	ld.param.u64 	%rd423, [fused_batch_pir_kernel_8_param_1];
	cvta.to.global.u64 	%rd202, %rd423;
	ld.global.u32 	%r16594, [%rd202+7316];
	xor.b32  	%r27568, %r27568, %r16594;
$L__BB3_224:
	ld.param.u32 	%r26417, [fused_batch_pir_kernel_8_param_4];
	mov.u32 	%r16596, %ctaid.x;
	shl.b32 	%r16597, %r16596, 11;
	mov.u32 	%r16598, %tid.x;
	and.b32  	%r16599, %r16598, 31;
	or.b32  	%r16600, %r16597, %r16599;
	shl.b32 	%r16601, %r16598, 3;
	and.b32  	%r16602, %r16601, 7936;
	add.s32 	%r16603, %r27217, %r16602;
	add.s32 	%r16604, %r16600, %r16603;
	setp.ge.s32 	%p177, %r16604, %r26417;
	mov.b32 	%r27592, 0;
	mov.u32 	%r27593, %r27592;
	mov.u32 	%r27594, %r27592;
	mov.u32 	%r27595, %r27592;
	@%p177 bra 	$L__BB3_238;
	ld.param.u64 	%rd424, [fused_batch_pir_kernel_8_param_1];
	cvta.to.global.u64 	%rd203, %rd424;
	ld.global.u8 	%rs295, [%rd203+7337];
	max.u16 	%rs296, %rs295, 11;
	cvt.u32.u16 	%r16605, %rs296;
	add.s32 	%r27583, %r16605, -11;
	ld.shared.u32 	%r27595, [s_mem+98988];
	ld.shared.v4.u32 	{%r27594, %r27593, %r27592, %r16606}, [s_mem+98992];
	mov.b64 	%rd204, {%r27592, %r16606};
	shr.u64 	%rd205, %rd204, 32;
	cvt.u16.u64 	%rs426, %rd205;
	cvt.u32.u16 	%r1665, %rs295;
	setp.ge.u32 	%p178, %r27583, %r1665;
	@%p178 bra 	$L__BB3_230;
	mov.u16 	%rs424, %rs426;
$L__BB3_227:
	ld.const.u32 	%r16607, [CHACHA_CONSTANTS];
	add.s32 	%r16608, %r16607, %r27595;
	shf.l.wrap.b32 	%r16609, %r16608, %r16608, 16;
	add.s32 	%r16610, %r27595, %r16609;
	xor.b32  	%r16611, %r27595, %r16610;
	shf.l.wrap.b32 	%r16612, %r16611, %r16611, 12;
	add.s32 	%r16613, %r16608, %r16612;
	xor.b32  	%r16614, %r16609, %r16613;
	shf.l.wrap.b32 	%r16615, %r16614, %r16614, 8;
	add.s32 	%r16616, %r16610, %r16615;
	xor.b32  	%r16617, %r16612, %r16616;
	shf.l.wrap.b32 	%r16618, %r16617, %r16617, 7;
	ld.const.u32 	%r16619, [CHACHA_CONSTANTS+4];
	add.s32 	%r16620, %r16619, %r27594;
	shf.l.wrap.b32 	%r16621, %r16620, %r16620, 16;
	add.s32 	%r16622, %r27594, %r16621;
	xor.b32  	%r16623, %r27594, %r16622;
	shf.l.wrap.b32 	%r16624, %r16623, %r16623, 12;
	add.s32 	%r16625, %r16620, %r16624;
	xor.b32  	%r16626, %r16621, %r16625;
	shf.l.wrap.b32 	%r16627, %r16626, %r16626, 8;
	add.s32 	%r16628, %r16622, %r16627;
	xor.b32  	%r16629, %r16624, %r16628;
	shf.l.wrap.b32 	%r16630, %r16629, %r16629, 7;
	ld.const.u32 	%r16631, [CHACHA_CONSTANTS+8];
	add.s32 	%r16632, %r16631, %r27593;
	shf.l.wrap.b32 	%r16633, %r16632, %r16632, 16;
	add.s32 	%r16634, %r27593, %r16633;
	xor.b32  	%r16635, %r27593, %r16634;
	shf.l.wrap.b32 	%r16636, %r16635, %r16635, 12;
	add.s32 	%r16637, %r16632, %r16636;
	xor.b32  	%r16638, %r16633, %r16637;
	shf.l.wrap.b32 	%r16639, %r16638, %r16638, 8;
	add.s32 	%r16640, %r16634, %r16639;
	xor.b32  	%r16641, %r16636, %r16640;
	shf.l.wrap.b32 	%r16642, %r16641, %r16641, 7;
	ld.const.u32 	%r16643, [CHACHA_CONSTANTS+12];
	add.s32 	%r16644, %r16643, %r27592;
	shf.l.wrap.b32 	%r16645, %r16644, %r16644, 16;
	add.s32 	%r16646, %r27592, %r16645;
	xor.b32  	%r16647, %r27592, %r16646;
	shf.l.wrap.b32 	%r16648, %r16647, %r16647, 12;
	add.s32 	%r16649, %r16644, %r16648;
	xor.b32  	%r16650, %r16645, %r16649;
	shf.l.wrap.b32 	%r16651, %r16650, %r16650, 8;
	add.s32 	%r16652, %r16646, %r16651;
	xor.b32  	%r16653, %r16648, %r16652;
	shf.l.wrap.b32 	%r16654, %r16653, %r16653, 7;
	add.s32 	%r16655, %r16613, %r16630;
	xor.b32  	%r16656, %r16651, %r16655;
	shf.l.wrap.b32 	%r16657, %r16656, %r16656, 16;
	add.s32 	%r16658, %r16640, %r16657;
	xor.b32  	%r16659, %r16630, %r16658;
	shf.l.wrap.b32 	%r16660, %r16659, %r16659, 12;
	add.s32 	%r16661, %r16655, %r16660;
	xor.b32  	%r16662, %r16657, %r16661;
	shf.l.wrap.b32 	%r16663, %r16662, %r16662, 8;
	add.s32 	%r16664, %r16658, %r16663;
	xor.b32  	%r16665, %r16660, %r16664;
	shf.l.wrap.b32 	%r16666, %r16665, %r16665, 7;
	add.s32 	%r16667, %r16625, %r16642;
	xor.b32  	%r16668, %r16615, %r16667;
	shf.l.wrap.b32 	%r16669, %r16668, %r16668, 16;
	add.s32 	%r16670, %r16652, %r16669;
	xor.b32  	%r16671, %r16642, %r16670;
	shf.l.wrap.b32 	%r16672, %r16671, %r16671, 12;
	add.s32 	%r16673, %r16667, %r16672;
	xor.b32  	%r16674, %r16669, %r16673;
	shf.l.wrap.b32 	%r16675, %r16674, %r16674, 8;
	add.s32 	%r16676, %r16670, %r16675;
	xor.b32  	%r16677, %r16672, %r16676;
	shf.l.wrap.b32 	%r16678, %r16677, %r16677, 7;
	add.s32 	%r16679, %r16637, %r16654;
	xor.b32  	%r16680, %r16627, %r16679;
	shf.l.wrap.b32 	%r16681, %r16680, %r16680, 16;
	add.s32 	%r16682, %r16616, %r16681;
	xor.b32  	%r16683, %r16654, %r16682;
	shf.l.wrap.b32 	%r16684, %r16683, %r16683, 12;
	add.s32 	%r16685, %r16679, %r16684;
	xor.b32  	%r16686, %r16681, %r16685;
	shf.l.wrap.b32 	%r16687, %r16686, %r16686, 8;
	add.s32 	%r16688, %r16682, %r16687;
	xor.b32  	%r16689, %r16684, %r16688;
	shf.l.wrap.b32 	%r16690, %r16689, %r16689, 7;
	add.s32 	%r16691, %r16649, %r16618;
	xor.b32  	%r16692, %r16639, %r16691;
	shf.l.wrap.b32 	%r16693, %r16692, %r16692, 16;
	add.s32 	%r16694, %r16628, %r16693;
	xor.b32  	%r16695, %r16618, %r16694;
	shf.l.wrap.b32 	%r16696, %r16695, %r16695, 12;
	add.s32 	%r16697, %r16691, %r16696;
	xor.b32  	%r16698, %r16693, %r16697;
	shf.l.wrap.b32 	%r16699, %r16698, %r16698, 8;
	add.s32 	%r16700, %r16694, %r16699;
	xor.b32  	%r16701, %r16696, %r16700;
	shf.l.wrap.b32 	%r16702, %r16701, %r16701, 7;
	add.s32 	%r16703, %r16661, %r16702;
	xor.b32  	%r16704, %r16675, %r16703;
	shf.l.wrap.b32 	%r16705, %r16704, %r16704, 16;
	add.s32 	%r16706, %r16688, %r16705;
	xor.b32  	%r16707, %r16702, %r16706;
	shf.l.wrap.b32 	%r16708, %r16707, %r16707, 12;
	add.s32 	%r16709, %r16703, %r16708;
	xor.b32  	%r16710, %r16705, %r16709;
	shf.l.wrap.b32 	%r16711, %r16710, %r16710, 8;
	add.s32 	%r16712, %r16706, %r16711;
	xor.b32  	%r16713, %r16708, %r16712;
	shf.l.wrap.b32 	%r16714, %r16713, %r16713, 7;
	add.s32 	%r16715, %r16673, %r16666;
	xor.b32  	%r16716, %r16687, %r16715;
	shf.l.wrap.b32 	%r16717, %r16716, %r16716, 16;
	add.s32 	%r16718, %r16700, %r16717;
	xor.b32  	%r16719, %r16666, %r16718;
	shf.l.wrap.b32 	%r16720, %r16719, %r16719, 12;
	add.s32 	%r16721, %r16715, %r16720;
	xor.b32  	%r16722, %r16717, %r16721;
	shf.l.wrap.b32 	%r16723, %r16722, %r16722, 8;
	add.s32 	%r16724, %r16718, %r16723;
	xor.b32  	%r16725, %r16720, %r16724;
	shf.l.wrap.b32 	%r16726, %r16725, %r16725, 7;
	add.s32 	%r16727, %r16685, %r16678;
	xor.b32  	%r16728, %r16699, %r16727;
	shf.l.wrap.b32 	%r16729, %r16728, %r16728, 16;
	add.s32 	%r16730, %r16664, %r16729;
	xor.b32  	%r16731, %r16678, %r16730;
	shf.l.wrap.b32 	%r16732, %r16731, %r16731, 12;
	add.s32 	%r16733, %r16727, %r16732;
	xor.b32  	%r16734, %r16729, %r16733;
	shf.l.wrap.b32 	%r16735, %r16734, %r16734, 8;
	add.s32 	%r16736, %r16730, %r16735;
	xor.b32  	%r16737, %r16732, %r16736;
	shf.l.wrap.b32 	%r16738, %r16737, %r16737, 7;
	add.s32 	%r16739, %r16697, %r16690;
	xor.b32  	%r16740, %r16663, %r16739;
	shf.l.wrap.b32 	%r16741, %r16740, %r16740, 16;
	add.s32 	%r16742, %r16676, %r16741;
	xor.b32  	%r16743, %r16690, %r16742;
	shf.l.wrap.b32 	%r16744, %r16743, %r16743, 12;
	add.s32 	%r16745, %r16739, %r16744;
	xor.b32  	%r16746, %r16741, %r16745;
	shf.l.wrap.b32 	%r16747, %r16746, %r16746, 8;
	add.s32 	%r16748, %r16742, %r16747;
	xor.b32  	%r16749, %r16744, %r16748;
	shf.l.wrap.b32 	%r16750, %r16749, %r16749, 7;
	add.s32 	%r16751, %r16709, %r16726;
	xor.b32  	%r16752, %r16747, %r16751;
	shf.l.wrap.b32 	%r16753, %r16752, %r16752, 16;
	add.s32 	%r16754, %r16736, %r16753;
	xor.b32  	%r16755, %r16726, %r16754;
	shf.l.wrap.b32 	%r16756, %r16755, %r16755, 12;
	add.s32 	%r16757, %r16751, %r16756;
	xor.b32  	%r16758, %r16753, %r16757;
	shf.l.wrap.b32 	%r16759, %r16758, %r16758, 8;
	add.s32 	%r16760, %r16754, %r16759;
	xor.b32  	%r16761, %r16756, %r16760;
	shf.l.wrap.b32 	%r16762, %r16761, %r16761, 7;
	add.s32 	%r16763, %r16721, %r16738;
	xor.b32  	%r16764, %r16711, %r16763;
	shf.l.wrap.b32 	%r16765, %r16764, %r16764, 16;
	add.s32 	%r16766, %r16748, %r16765;
	xor.b32  	%r16767, %r16738, %r16766;
	shf.l.wrap.b32 	%r16768, %r16767, %r16767, 12;
	add.s32 	%r16769, %r16763, %r16768;
	xor.b32  	%r16770, %r16765, %r16769;
	shf.l.wrap.b32 	%r16771, %r16770, %r16770, 8;
	add.s32 	%r16772, %r16766, %r16771;
	xor.b32  	%r16773, %r16768, %r16772;
	shf.l.wrap.b32 	%r16774, %r16773, %r16773, 7;
	add.s32 	%r16775, %r16733, %r16750;
	xor.b32  	%r16776, %r16723, %r16775;
	shf.l.wrap.b32 	%r16777, %r16776, %r16776, 16;
	add.s32 	%r16778, %r16712, %r16777;
	xor.b32  	%r16779, %r16750, %r16778;
	shf.l.wrap.b32 	%r16780, %r16779, %r16779, 12;
	add.s32 	%r16781, %r16775, %r16780;
	xor.b32  	%r16782, %r16777, %r16781;
	shf.l.wrap.b32 	%r16783, %r16782, %r16782, 8;
	add.s32 	%r16784, %r16778, %r16783;
	xor.b32  	%r16785, %r16780, %r16784;
	shf.l.wrap.b32 	%r16786, %r16785, %r16785, 7;
	add.s32 	%r16787, %r16745, %r16714;
	xor.b32  	%r16788, %r16735, %r16787;
	shf.l.wrap.b32 	%r16789, %r16788, %r16788, 16;
	add.s32 	%r16790, %r16724, %r16789;
	xor.b32  	%r16791, %r16714, %r16790;
	shf.l.wrap.b32 	%r16792, %r16791, %r16791, 12;
	add.s32 	%r16793, %r16787, %r16792;
	xor.b32  	%r16794, %r16789, %r16793;
	shf.l.wrap.b32 	%r16795, %r16794, %r16794, 8;
	add.s32 	%r16796, %r16790, %r16795;
	xor.b32  	%r16797, %r16792, %r16796;
	shf.l.wrap.b32 	%r16798, %r16797, %r16797, 7;
	add.s32 	%r16799, %r16757, %r16798;
	xor.b32  	%r16800, %r16771, %r16799;
	shf.l.wrap.b32 	%r16801, %r16800, %r16800, 16;
	add.s32 	%r16802, %r16784, %r16801;
	xor.b32  	%r16803, %r16798, %r16802;
	shf.l.wrap.b32 	%r16804, %r16803, %r16803, 12;
	add.s32 	%r16805, %r16799, %r16804;
	xor.b32  	%r16806, %r16801, %r16805;
	shf.l.wrap.b32 	%r16807, %r16806, %r16806, 8;
	add.s32 	%r16808, %r16802, %r16807;
	xor.b32  	%r16809, %r16804, %r16808;
	shf.l.wrap.b32 	%r16810, %r16809, %r16809, 7;
	add.s32 	%r16811, %r16769, %r16762;
	xor.b32  	%r16812, %r16783, %r16811;
	shf.l.wrap.b32 	%r16813, %r16812, %r16812, 16;
	add.s32 	%r16814, %r16796, %r16813;
	xor.b32  	%r16815, %r16762, %r16814;
	shf.l.wrap.b32 	%r16816, %r16815, %r16815, 12;
	add.s32 	%r16817, %r16811, %r16816;
	xor.b32  	%r16818, %r16813, %r16817;
	shf.l.wrap.b32 	%r16819, %r16818, %r16818, 8;
	add.s32 	%r16820, %r16814, %r16819;
	xor.b32  	%r16821, %r16816, %r16820;
	shf.l.wrap.b32 	%r16822, %r16821, %r16821, 7;
	add.s32 	%r16823, %r16781, %r16774;
	xor.b32  	%r16824, %r16795, %r16823;
	shf.l.wrap.b32 	%r16825, %r16824, %r16824, 16;
	add.s32 	%r16826, %r16760, %r16825;
	xor.b32  	%r16827, %r16774, %r16826;
	shf.l.wrap.b32 	%r16828, %r16827, %r16827, 12;
	add.s32 	%r16829, %r16823, %r16828;
	xor.b32  	%r16830, %r16825, %r16829;
	shf.l.wrap.b32 	%r16831, %r16830, %r16830, 8;
	add.s32 	%r16832, %r16826, %r16831;
	xor.b32  	%r16833, %r16828, %r16832;
	shf.l.wrap.b32 	%r16834, %r16833, %r16833, 7;
	add.s32 	%r16835, %r16793, %r16786;
	xor.b32  	%r16836, %r16759, %r16835;
	shf.l.wrap.b32 	%r16837, %r16836, %r16836, 16;
	add.s32 	%r16838, %r16772, %r16837;
	xor.b32  	%r16839, %r16786, %r16838;
	shf.l.wrap.b32 	%r16840, %r16839, %r16839, 12;
	add.s32 	%r16841, %r16835, %r16840;
	xor.b32  	%r16842, %r16837, %r16841;
	shf.l.wrap.b32 	%r16843, %r16842, %r16842, 8;
	add.s32 	%r16844, %r16838, %r16843;
	xor.b32  	%r16845, %r16840, %r16844;
	shf.l.wrap.b32 	%r16846, %r16845, %r16845, 7;
	add.s32 	%r16847, %r16805, %r16822;
	xor.b32  	%r16848, %r16843, %r16847;
	shf.l.wrap.b32 	%r16849, %r16848, %r16848, 16;
	add.s32 	%r16850, %r16832, %r16849;
	xor.b32  	%r16851, %r16822, %r16850;
	shf.l.wrap.b32 	%r16852, %r16851, %r16851, 12;
	add.s32 	%r16853, %r16847, %r16852;
	xor.b32  	%r16854, %r16849, %r16853;
	shf.l.wrap.b32 	%r16855, %r16854, %r16854, 8;
	add.s32 	%r16856, %r16850, %r16855;
	xor.b32  	%r16857, %r16852, %r16856;
	shf.l.wrap.b32 	%r16858, %r16857, %r16857, 7;
	add.s32 	%r16859, %r16817, %r16834;
	xor.b32  	%r16860, %r16807, %r16859;
	shf.l.wrap.b32 	%r16861, %r16860, %r16860, 16;
	add.s32 	%r16862, %r16844, %r16861;
	xor.b32  	%r16863, %r16834, %r16862;
	shf.l.wrap.b32 	%r16864, %r16863, %r16863, 12;
	add.s32 	%r16865, %r16859, %r16864;
	xor.b32  	%r16866, %r16861, %r16865;
	shf.l.wrap.b32 	%r16867, %r16866, %r16866, 8;
	add.s32 	%r16868, %r16862, %r16867;
	xor.b32  	%r16869, %r16864, %r16868;
	shf.l.wrap.b32 	%r16870, %r16869, %r16869, 7;
	add.s32 	%r16871, %r16829, %r16846;
	xor.b32  	%r16872, %r16819, %r16871;
	shf.l.wrap.b32 	%r16873, %r16872, %r16872, 16;
	add.s32 	%r16874, %r16808, %r16873;
	xor.b32  	%r16875, %r16846, %r16874;
	shf.l.wrap.b32 	%r16876, %r16875, %r16875, 12;
	add.s32 	%r16877, %r16871, %r16876;
	xor.b32  	%r16878, %r16873, %r16877;
	shf.l.wrap.b32 	%r16879, %r16878, %r16878, 8;
	add.s32 	%r16880, %r16874, %r16879;
	xor.b32  	%r16881, %r16876, %r16880;
	shf.l.wrap.b32 	%r16882, %r16881, %r16881, 7;
	add.s32 	%r16883, %r16841, %r16810;
	xor.b32  	%r16884, %r16831, %r16883;
	shf.l.wrap.b32 	%r16885, %r16884, %r16884, 16;
	add.s32 	%r16886, %r16820, %r16885;
	xor.b32  	%r16887, %r16810, %r16886;
	shf.l.wrap.b32 	%r16888, %r16887, %r16887, 12;
	add.s32 	%r16889, %r16883, %r16888;
	xor.b32  	%r16890, %r16885, %r16889;
	shf.l.wrap.b32 	%r16891, %r16890, %r16890, 8;
	add.s32 	%r16892, %r16886, %r16891;
	xor.b32  	%r16893, %r16888, %r16892;
	shf.l.wrap.b32 	%r16894, %r16893, %r16893, 7;
	add.s32 	%r16895, %r16853, %r16894;
	xor.b32  	%r16896, %r16867, %r16895;
	shf.l.wrap.b32 	%r16897, %r16896, %r16896, 16;
	add.s32 	%r16898, %r16880, %r16897;
	xor.b32  	%r16899, %r16894, %r16898;
	shf.l.wrap.b32 	%r16900, %r16899, %r16899, 12;
	add.s32 	%r16901, %r16895, %r16900;
	xor.b32  	%r16902, %r16897, %r16901;
	shf.l.wrap.b32 	%r16903, %r16902, %r16902, 8;
	add.s32 	%r16904, %r16898, %r16903;
	xor.b32  	%r16905, %r16900, %r16904;
	shf.l.wrap.b32 	%r16906, %r16905, %r16905, 7;
	add.s32 	%r16907, %r16865, %r16858;
	xor.b32  	%r16908, %r16879, %r16907;
	shf.l.wrap.b32 	%r16909, %r16908, %r16908, 16;
	add.s32 	%r16910, %r16892, %r16909;
	xor.b32  	%r16911, %r16858, %r16910;
	shf.l.wrap.b32 	%r16912, %r16911, %r16911, 12;
	add.s32 	%r16913, %r16907, %r16912;
	xor.b32  	%r16914, %r16909, %r16913;
	shf.l.wrap.b32 	%r16915, %r16914, %r16914, 8;
	add.s32 	%r16916, %r16910, %r16915;
	xor.b32  	%r16917, %r16912, %r16916;
	shf.l.wrap.b32 	%r16918, %r16917, %r16917, 7;
	add.s32 	%r16919, %r16877, %r16870;
	xor.b32  	%r16920, %r16891, %r16919;
	shf.l.wrap.b32 	%r16921, %r16920, %r16920, 16;
	add.s32 	%r16922, %r16856, %r16921;
	xor.b32  	%r16923, %r16870, %r16922;
	shf.l.wrap.b32 	%r16924, %r16923, %r16923, 12;
	add.s32 	%r16925, %r16919, %r16924;
	xor.b32  	%r16926, %r16921, %r16925;
	shf.l.wrap.b32 	%r16927, %r16926, %r16926, 8;
	add.s32 	%r16928, %r16922, %r16927;
	xor.b32  	%r16929, %r16924, %r16928;
	shf.l.wrap.b32 	%r16930, %r16929, %r16929, 7;
	add.s32 	%r16931, %r16889, %r16882;
	xor.b32  	%r16932, %r16855, %r16931;
	shf.l.wrap.b32 	%r16933, %r16932, %r16932, 16;
	add.s32 	%r16934, %r16868, %r16933;
	xor.b32  	%r16935, %r16882, %r16934;
	shf.l.wrap.b32 	%r16936, %r16935, %r16935, 12;
	add.s32 	%r16937, %r16931, %r16936;
	xor.b32  	%r16938, %r16933, %r16937;
	shf.l.wrap.b32 	%r16939, %r16938, %r16938, 8;
	add.s32 	%r16940, %r16934, %r16939;
	xor.b32  	%r16941, %r16936, %r16940;
	shf.l.wrap.b32 	%r16942, %r16941, %r16941, 7;
	add.s32 	%r16943, %r16901, %r16918;
	xor.b32  	%r16944, %r16939, %r16943;
	shf.l.wrap.b32 	%r16945, %r16944, %r16944, 16;
	add.s32 	%r16946, %r16928, %r16945;
	xor.b32  	%r16947, %r16918, %r16946;
	shf.l.wrap.b32 	%r16948, %r16947, %r16947, 12;
	add.s32 	%r16949, %r16943, %r16948;
	xor.b32  	%r16950, %r16945, %r16949;
	shf.l.wrap.b32 	%r16951, %r16950, %r16950, 8;
	add.s32 	%r16952, %r16946, %r16951;
	xor.b32  	%r16953, %r16948, %r16952;
	shf.l.wrap.b32 	%r16954, %r16953, %r16953, 7;
	add.s32 	%r16955, %r16913, %r16930;
	xor.b32  	%r16956, %r16903, %r16955;
	shf.l.wrap.b32 	%r16957, %r16956, %r16956, 16;
	add.s32 	%r16958, %r16940, %r16957;
	xor.b32  	%r16959, %r16930, %r16958;
	shf.l.wrap.b32 	%r16960, %r16959, %r16959, 12;
	add.s32 	%r16961, %r16955, %r16960;
	xor.b32  	%r16962, %r16957, %r16961;
	shf.l.wrap.b32 	%r16963, %r16962, %r16962, 8;
	add.s32 	%r16964, %r16958, %r16963;
	xor.b32  	%r16965, %r16960, %r16964;
	shf.l.wrap.b32 	%r16966, %r16965, %r16965, 7;
	add.s32 	%r16967, %r16925, %r16942;
	xor.b32  	%r16968, %r16915, %r16967;
	shf.l.wrap.b32 	%r16969, %r16968, %r16968, 16;
	add.s32 	%r16970, %r16904, %r16969;
	xor.b32  	%r16971, %r16942, %r16970;
	shf.l.wrap.b32 	%r16972, %r16971, %r16971, 12;
	add.s32 	%r16973, %r16967, %r16972;
	xor.b32  	%r16974, %r16969, %r16973;
	shf.l.wrap.b32 	%r16975, %r16974, %r16974, 8;
	add.s32 	%r16976, %r16970, %r16975;
	xor.b32  	%r16977, %r16972, %r16976;
	shf.l.wrap.b32 	%r16978, %r16977, %r16977, 7;
	add.s32 	%r16979, %r16937, %r16906;
	xor.b32  	%r16980, %r16927, %r16979;
	shf.l.wrap.b32 	%r16981, %r16980, %r16980, 16;
	add.s32 	%r16982, %r16916, %r16981;
	xor.b32  	%r16983, %r16906, %r16982;
	shf.l.wrap.b32 	%r16984, %r16983, %r16983, 12;
	add.s32 	%r16985, %r16979, %r16984;
	xor.b32  	%r16986, %r16981, %r16985;
	shf.l.wrap.b32 	%r16987, %r16986, %r16986, 8;
	add.s32 	%r16988, %r16982, %r16987;
	xor.b32  	%r16989, %r16984, %r16988;
	shf.l.wrap.b32 	%r16990, %r16989, %r16989, 7;
	add.s32 	%r27587, %r16607, %r16949;
	add.s32 	%r27586, %r16619, %r16961;
	add.s32 	%r27585, %r16631, %r16973;
	add.s32 	%r27584, %r16643, %r16985;
	add.s32 	%r27588, %r27595, %r16990;
	add.s32 	%r27589, %r27594, %r16954;
	add.s32 	%r27590, %r27593, %r16966;
	add.s32 	%r27591, %r27592, %r16978;
	xor.b32  	%r16991, %r16608, 1;
	shf.l.wrap.b32 	%r16992, %r16608, %r16991, 16;
	add.s32 	%r16993, %r27595, %r16992;
	xor.b32  	%r16994, %r27595, %r16993;
	shf.l.wrap.b32 	%r16995, %r16994, %r16994, 12;
	add.s32 	%r16996, %r16608, %r16995;
	xor.b32  	%r16997, %r16992, %r16996;
	shf.l.wrap.b32 	%r16998, %r16997, %r16997, 8;
	add.s32 	%r16999, %r16993, %r16998;
	xor.b32  	%r17000, %r16995, %r16999;
	shf.l.wrap.b32 	%r17001, %r17000, %r17000, 7;
	add.s32 	%r17002, %r16996, %r16630;
	xor.b32  	%r17003, %r16651, %r17002;
	shf.l.wrap.b32 	%r17004, %r17003, %r17003, 16;
	add.s32 	%r17005, %r16640, %r17004;
	xor.b32  	%r17006, %r16630, %r17005;
	shf.l.wrap.b32 	%r17007, %r17006, %r17006, 12;
	add.s32 	%r17008, %r17002, %r17007;
	xor.b32  	%r17009, %r17004, %r17008;
	shf.l.wrap.b32 	%r17010, %r17009, %r17009, 8;
	add.s32 	%r17011, %r17005, %r17010;
	xor.b32  	%r17012, %r17007, %r17011;
	shf.l.wrap.b32 	%r17013, %r17012, %r17012, 7;
	xor.b32  	%r17014, %r16998, %r16667;
	shf.l.wrap.b32 	%r17015, %r17014, %r17014, 16;
	add.s32 	%r17016, %r16652, %r17015;
	xor.b32  	%r17017, %r16642, %r17016;
	shf.l.wrap.b32 	%r17018, %r17017, %r17017, 12;
	add.s32 	%r17019, %r16667, %r17018;
	xor.b32  	%r17020, %r17015, %r17019;
	shf.l.wrap.b32 	%r17021, %r17020, %r17020, 8;
	add.s32 	%r17022, %r17016, %r17021;
	xor.b32  	%r17023, %r17018, %r17022;
	shf.l.wrap.b32 	%r17024, %r17023, %r17023, 7;
	add.s32 	%r17025, %r16999, %r16681;
	xor.b32  	%r17026, %r16654, %r17025;
	shf.l.wrap.b32 	%r17027, %r17026, %r17026, 12;
	add.s32 	%r17028, %r16679, %r17027;
	xor.b32  	%r17029, %r16681, %r17028;
	shf.l.wrap.b32 	%r17030, %r17029, %r17029, 8;
	add.s32 	%r17031, %r17025, %r17030;
	xor.b32  	%r17032, %r17027, %r17031;
	shf.l.wrap.b32 	%r17033, %r17032, %r17032, 7;
	add.s32 	%r17034, %r16649, %r17001;
	xor.b32  	%r17035, %r16639, %r17034;
	shf.l.wrap.b32 	%r17036, %r17035, %r17035, 16;
	add.s32 	%r17037, %r16628, %r17036;
	xor.b32  	%r17038, %r17001, %r17037;
	shf.l.wrap.b32 	%r17039, %r17038, %r17038, 12;
	add.s32 	%r17040, %r17034, %r17039;
	xor.b32  	%r17041, %r17036, %r17040;
	shf.l.wrap.b32 	%r17042, %r17041, %r17041, 8;
	add.s32 	%r17043, %r17037, %r17042;
	xor.b32  	%r17044, %r17039, %r17043;
	shf.l.wrap.b32 	%r17045, %r17044, %r17044, 7;
	add.s32 	%r17046, %r17008, %r17045;
	xor.b32  	%r17047, %r17021, %r17046;
	shf.l.wrap.b32 	%r17048, %r17047, %r17047, 16;
	add.s32 	%r17049, %r17031, %r17048;
	xor.b32  	%r17050, %r17045, %r17049;
	shf.l.wrap.b32 	%r17051, %r17050, %r17050, 12;
	add.s32 	%r17052, %r17046, %r17051;
	xor.b32  	%r17053, %r17048, %r17052;
	shf.l.wrap.b32 	%r17054, %r17053, %r17053, 8;
	add.s32 	%r17055, %r17049, %r17054;
	xor.b32  	%r17056, %r17051, %r17055;
	shf.l.wrap.b32 	%r17057, %r17056, %r17056, 7;
	add.s32 	%r17058, %r17019, %r17013;
	xor.b32  	%r17059, %r17030, %r17058;
	shf.l.wrap.b32 	%r17060, %r17059, %r17059, 16;
	add.s32 	%r17061, %r17043, %r17060;
	xor.b32  	%r17062, %r17013, %r17061;
	shf.l.wrap.b32 	%r17063, %r17062, %r17062, 12;
	add.s32 	%r17064, %r17058, %r17063;
	xor.b32  	%r17065, %r17060, %r17064;
	shf.l.wrap.b32 	%r17066, %r17065, %r17065, 8;
	add.s32 	%r17067, %r17061, %r17066;
	xor.b32  	%r17068, %r17063, %r17067;
	shf.l.wrap.b32 	%r17069, %r17068, %r17068, 7;
	add.s32 	%r17070, %r17028, %r17024;
	xor.b32  	%r17071, %r17042, %r17070;
	shf.l.wrap.b32 	%r17072, %r17071, %r17071, 16;
	add.s32 	%r17073, %r17011, %r17072;
	xor.b32  	%r17074, %r17024, %r17073;
	shf.l.wrap.b32 	%r17075, %r17074, %r17074, 12;
	add.s32 	%r17076, %r17070, %r17075;
	xor.b32  	%r17077, %r17072, %r17076;
	shf.l.wrap.b32 	%r17078, %r17077, %r17077, 8;
	add.s32 	%r17079, %r17073, %r17078;
	xor.b32  	%r17080, %r17075, %r17079;
	shf.l.wrap.b32 	%r17081, %r17080, %r17080, 7;
	add.s32 	%r17082, %r17040, %r17033;
	xor.b32  	%r17083, %r17010, %r17082;
	shf.l.wrap.b32 	%r17084, %r17083, %r17083, 16;
	add.s32 	%r17085, %r17022, %r17084;
	xor.b32  	%r17086, %r17033, %r17085;
	shf.l.wrap.b32 	%r17087, %r17086, %r17086, 12;
	add.s32 	%r17088, %r17082, %r17087;
	xor.b32  	%r17089, %r17084, %r17088;
	shf.l.wrap.b32 	%r17090, %r17089, %r17089, 8;
	add.s32 	%r17091, %r17085, %r17090;
	xor.b32  	%r17092, %r17087, %r17091;
	shf.l.wrap.b32 	%r17093, %r17092, %r17092, 7;
	add.s32 	%r17094, %r17052, %r17069;
	xor.b32  	%r17095, %r17090, %r17094;
	shf.l.wrap.b32 	%r17096, %r17095, %r17095, 16;
	add.s32 	%r17097, %r17079, %r17096;
	xor.b32  	%r17098, %r17069, %r17097;
	shf.l.wrap.b32 	%r17099, %r17098, %r17098, 12;
	add.s32 	%r17100, %r17094, %r17099;
	xor.b32  	%r17101, %r17096, %r17100;
	shf.l.wrap.b32 	%r17102, %r17101, %r17101, 8;
	add.s32 	%r17103, %r17097, %r17102;
	xor.b32  	%r17104, %r17099, %r17103;
	shf.l.wrap.b32 	%r17105, %r17104, %r17104, 7;
	add.s32 	%r17106, %r17064, %r17081;
	xor.b32  	%r17107, %r17054, %r17106;
	shf.l.wrap.b32 	%r17108, %r17107, %r17107, 16;
	add.s32 	%r17109, %r17091, %r17108;
	xor.b32  	%r17110, %r17081, %r17109;
	shf.l.wrap.b32 	%r17111, %r17110, %r17110, 12;
	add.s32 	%r17112, %r17106, %r17111;
	xor.b32  	%r17113, %r17108, %r17112;
	shf.l.wrap.b32 	%r17114, %r17113, %r17113, 8;
	add.s32 	%r17115, %r17109, %r17114;
	xor.b32  	%r17116, %r17111, %r17115;
	shf.l.wrap.b32 	%r17117, %r17116, %r17116, 7;
	add.s32 	%r17118, %r17076, %r17093;
	xor.b32  	%r17119, %r17066, %r17118;
	shf.l.wrap.b32 	%r17120, %r17119, %r17119, 16;
	add.s32 	%r17121, %r17055, %r17120;
	xor.b32  	%r17122, %r17093, %r17121;
	shf.l.wrap.b32 	%r17123, %r17122, %r17122, 12;
	add.s32 	%r17124, %r17118, %r17123;
	xor.b32  	%r17125, %r17120, %r17124;
	shf.l.wrap.b32 	%r17126, %r17125, %r17125, 8;
	add.s32 	%r17127, %r17121, %r17126;
	xor.b32  	%r17128, %r17123, %r17127;
	shf.l.wrap.b32 	%r17129, %r17128, %r17128, 7;
	add.s32 	%r17130, %r17088, %r17057;
	xor.b32  	%r17131, %r17078, %r17130;
	shf.l.wrap.b32 	%r17132, %r17131, %r17131, 16;
	add.s32 	%r17133, %r17067, %r17132;
	xor.b32  	%r17134, %r17057, %r17133;
	shf.l.wrap.b32 	%r17135, %r17134, %r17134, 12;
	add.s32 	%r17136, %r17130, %r17135;
	xor.b32  	%r17137, %r17132, %r17136;
	shf.l.wrap.b32 	%r17138, %r17137, %r17137, 8;
	add.s32 	%r17139, %r17133, %r17138;
	xor.b32  	%r17140, %r17135, %r17139;
	shf.l.wrap.b32 	%r17141, %r17140, %r17140, 7;
	add.s32 	%r17142, %r17100, %r17141;
	xor.b32  	%r17143, %r17114, %r17142;
	shf.l.wrap.b32 	%r17144, %r17143, %r17143, 16;
	add.s32 	%r17145, %r17127, %r17144;
	xor.b32  	%r17146, %r17141, %r17145;
	shf.l.wrap.b32 	%r17147, %r17146, %r17146, 12;
	add.s32 	%r17148, %r17142, %r17147;
	xor.b32  	%r17149, %r17144, %r17148;
	shf.l.wrap.b32 	%r17150, %r17149, %r17149, 8;
	add.s32 	%r17151, %r17145, %r17150;
	xor.b32  	%r17152, %r17147, %r17151;
	shf.l.wrap.b32 	%r17153, %r17152, %r17152, 7;
	add.s32 	%r17154, %r17112, %r17105;
	xor.b32  	%r17155, %r17126, %r17154;
	shf.l.wrap.b32 	%r17156, %r17155, %r17155, 16;
	add.s32 	%r17157, %r17139, %r17156;
	xor.b32  	%r17158, %r17105, %r17157;
	shf.l.wrap.b32 	%r17159, %r17158, %r17158, 12;
	add.s32 	%r17160, %r17154, %r17159;
	xor.b32  	%r17161, %r17156, %r17160;
	shf.l.wrap.b32 	%r17162, %r17161, %r17161, 8;
	add.s32 	%r17163, %r17157, %r17162;
	xor.b32  	%r17164, %r17159, %r17163;
	shf.l.wrap.b32 	%r17165, %r17164, %r17164, 7;
	add.s32 	%r17166, %r17124, %r17117;
	xor.b32  	%r17167, %r17138, %r17166;
	shf.l.wrap.b32 	%r17168, %r17167, %r17167, 16;
	add.s32 	%r17169, %r17103, %r17168;
	xor.b32  	%r17170, %r17117, %r17169;
	shf.l.wrap.b32 	%r17171, %r17170, %r17170, 12;
	add.s32 	%r17172, %r17166, %r17171;
	xor.b32  	%r17173, %r17168, %r17172;
	shf.l.wrap.b32 	%r17174, %r17173, %r17173, 8;
	add.s32 	%r17175, %r17169, %r17174;
	xor.b32  	%r17176, %r17171, %r17175;
	shf.l.wrap.b32 	%r17177, %r17176, %r17176, 7;
	add.s32 	%r17178, %r17136, %r17129;
	xor.b32  	%r17179, %r17102, %r17178;
	shf.l.wrap.b32 	%r17180, %r17179, %r17179, 16;
	add.s32 	%r17181, %r17115, %r17180;
	xor.b32  	%r17182, %r17129, %r17181;
	shf.l.wrap.b32 	%r17183, %r17182, %r17182, 12;
	add.s32 	%r17184, %r17178, %r17183;
	xor.b32  	%r17185, %r17180, %r17184;
	shf.l.wrap.b32 	%r17186, %r17185, %r17185, 8;
	add.s32 	%r17187, %r17181, %r17186;
	xor.b32  	%r17188, %r17183, %r17187;
	shf.l.wrap.b32 	%r17189, %r17188, %r17188, 7;
	add.s32 	%r17190, %r17148, %r17165;
	xor.b32  	%r17191, %r17186, %r17190;
	shf.l.wrap.b32 	%r17192, %r17191, %r17191, 16;
	add.s32 	%r17193, %r17175, %r17192;
	xor.b32  	%r17194, %r17165, %r17193;
	shf.l.wrap.b32 	%r17195, %r17194, %r17194, 12;
	add.s32 	%r17196, %r17190, %r17195;
	xor.b32  	%r17197, %r17192, %r17196;
	shf.l.wrap.b32 	%r17198, %r17197, %r17197, 8;
	add.s32 	%r17199, %r17193, %r17198;
	xor.b32  	%r17200, %r17195, %r17199;
	shf.l.wrap.b32 	%r17201, %r17200, %r17200, 7;
	add.s32 	%r17202, %r17160, %r17177;
	xor.b32  	%r17203, %r17150, %r17202;
	shf.l.wrap.b32 	%r17204, %r17203, %r17203, 16;
	add.s32 	%r17205, %r17187, %r17204;
	xor.b32  	%r17206, %r17177, %r17205;
	shf.l.wrap.b32 	%r17207, %r17206, %r17206, 12;
	add.s32 	%r17208, %r17202, %r17207;
	xor.b32  	%r17209, %r17204, %r17208;
	shf.l.wrap.b32 	%r17210, %r17209, %r17209, 8;
	add.s32 	%r17211, %r17205, %r17210;
	xor.b32  	%r17212, %r17207, %r17211;
	shf.l.wrap.b32 	%r17213, %r17212, %r17212, 7;
	add.s32 	%r17214, %r17172, %r17189;
	xor.b32  	%r17215, %r17162, %r17214;
	shf.l.wrap.b32 	%r17216, %r17215, %r17215, 16;
	add.s32 	%r17217, %r17151, %r17216;
	xor.b32  	%r17218, %r17189, %r17217;
	shf.l.wrap.b32 	%r17219, %r17218, %r17218, 12;
	add.s32 	%r17220, %r17214, %r17219;
	xor.b32  	%r17221, %r17216, %r17220;
	shf.l.wrap.b32 	%r17222, %r17221, %r17221, 8;
	add.s32 	%r17223, %r17217, %r17222;
	xor.b32  	%r17224, %r17219, %r17223;
	shf.l.wrap.b32 	%r17225, %r17224, %r17224, 7;
	add.s32 	%r17226, %r17184, %r17153;
	xor.b32  	%r17227, %r17174, %r17226;
	shf.l.wrap.b32 	%r17228, %r17227, %r17227, 16;
	add.s32 	%r17229, %r17163, %r17228;
	xor.b32  	%r17230, %r17153, %r17229;
	shf.l.wrap.b32 	%r17231, %r17230, %r17230, 12;
	add.s32 	%r17232, %r17226, %r17231;
	xor.b32  	%r17233, %r17228, %r17232;
	shf.l.wrap.b32 	%r17234, %r17233, %r17233, 8;
	add.s32 	%r17235, %r17229, %r17234;
	xor.b32  	%r17236, %r17231, %r17235;
	shf.l.wrap.b32 	%r17237, %r17236, %r17236, 7;
	add.s32 	%r17238, %r17196, %r17237;
	xor.b32  	%r17239, %r17210, %r17238;
	shf.l.wrap.b32 	%r17240, %r17239, %r17239, 16;
	add.s32 	%r17241, %r17223, %r17240;
	xor.b32  	%r17242, %r17237, %r17241;
	shf.l.wrap.b32 	%r17243, %r17242, %r17242, 12;
	add.s32 	%r17244, %r17238, %r17243;
	xor.b32  	%r17245, %r17240, %r17244;
	shf.l.wrap.b32 	%r17246, %r17245, %r17245, 8;
	add.s32 	%r17247, %r17208, %r17201;
	xor.b32  	%r17248, %r17222, %r17247;
	shf.l.wrap.b32 	%r17249, %r17248, %r17248, 16;
	add.s32 	%r17250, %r17235, %r17249;
	xor.b32  	%r17251, %r17201, %r17250;
	shf.l.wrap.b32 	%r17252, %r17251, %r17251, 12;
	add.s32 	%r17253, %r17247, %r17252;
	xor.b32  	%r17254, %r17249, %r17253;
	shf.l.wrap.b32 	%r17255, %r17254, %r17254, 8;
	add.s32 	%r17256, %r17250, %r17255;
	xor.b32  	%r17257, %r17252, %r17256;
	shf.l.wrap.b32 	%r17258, %r17257, %r17257, 7;
	add.s32 	%r17259, %r17220, %r17213;
	xor.b32  	%r17260, %r17234, %r17259;
	shf.l.wrap.b32 	%r17261, %r17260, %r17260, 16;
	add.s32 	%r17262, %r17199, %r17261;
	xor.b32  	%r17263, %r17213, %r17262;
	shf.l.wrap.b32 	%r17264, %r17263, %r17263, 12;
	add.s32 	%r17265, %r17259, %r17264;
	xor.b32  	%r17266, %r17261, %r17265;
	shf.l.wrap.b32 	%r17267, %r17266, %r17266, 8;
	add.s32 	%r17268, %r17262, %r17267;
	xor.b32  	%r17269, %r17264, %r17268;
	shf.l.wrap.b32 	%r17270, %r17269, %r17269, 7;
	add.s32 	%r17271, %r17232, %r17225;
	xor.b32  	%r17272, %r17198, %r17271;
	shf.l.wrap.b32 	%r17273, %r17272, %r17272, 16;
	add.s32 	%r17274, %r17211, %r17273;
	xor.b32  	%r17275, %r17225, %r17274;
	shf.l.wrap.b32 	%r17276, %r17275, %r17275, 12;
	add.s32 	%r17277, %r17271, %r17276;
	xor.b32  	%r17278, %r17273, %r17277;
	shf.l.wrap.b32 	%r17279, %r17278, %r17278, 8;
	add.s32 	%r17280, %r17274, %r17279;
	add.s32 	%r17281, %r17244, %r17258;
	xor.b32  	%r17282, %r17279, %r17281;
	shf.l.wrap.b32 	%r17283, %r17282, %r17282, 16;
	add.s32 	%r17284, %r17268, %r17283;
	xor.b32  	%r17285, %r17258, %r17284;
	shr.u32 	%r17286, %r17285, 20;
	add.s32 	%r17287, %r17281, %r17286;
	add.s32 	%r17288, %r17253, %r17270;
	xor.b32  	%r17289, %r17246, %r17288;
	shf.l.wrap.b32 	%r17290, %r17289, %r17289, 16;
	add.s32 	%r17291, %r17280, %r17290;
	xor.b32  	%r17292, %r17270, %r17291;
	shr.u32 	%r17293, %r17292, 20;
	add.s32 	%r17294, %r17288, %r17293;
	add.s32 	%r17295, %r16607, %r17287;
	add.s32 	%r17296, %r16619, %r17294;
	not.b32 	%r17297, %r27583;
	add.s32 	%r17298, %r1665, %r17297;
	mov.u32 	%r17299, %ctaid.x;
	shl.b32 	%r17300, %r17299, 11;
	mov.u32 	%r17301, %tid.x;
	and.b32  	%r17302, %r17301, 31;
	or.b32  	%r17303, %r17300, %r17302;
	shl.b32 	%r17304, %r17301, 3;
	and.b32  	%r17305, %r17304, 7936;
	add.s32 	%r17306, %r27217, %r17305;
	add.s32 	%r17307, %r17303, %r17306;
	shr.u32 	%r17308, %r17307, %r17298;
	and.b32  	%r17309, %r17308, 1;
	setp.eq.b32 	%p179, %r17309, 1;
	selp.b32 	%r17310, %r17296, %r17295, %p179;
	cvt.u16.u32 	%rs297, %r17310;
	and.b16  	%rs426, %rs297, 1;
	and.b16  	%rs298, %rs424, 255;
	setp.ne.s16 	%p180, %rs298, 1;
	@%p180 bra 	$L__BB3_229;
	ld.param.u64 	%rd425, [fused_batch_pir_kernel_8_param_1];
	not.b32 	%r17311, %r27583;
	add.s32 	%r17312, %r1665, %r17311;
	mov.u32 	%r17313, %ctaid.x;
	shl.b32 	%r17314, %r17313, 11;
	mov.u32 	%r17315, %tid.x;
	and.b32  	%r17316, %r17315, 31;
	or.b32  	%r17317, %r17314, %r17316;
	shl.b32 	%r17318, %r17315, 3;
	and.b32  	%r17319, %r17318, 7936;
	add.s32 	%r17320, %r27217, %r17319;
	add.s32 	%r17321, %r17317, %r17320;
	shr.u32 	%r17322, %r17321, %r17312;
	and.b32  	%r17323, %r17322, 1;
	setp.eq.b32 	%p181, %r17323, 1;
	cvt.s64.s32 	%rd206, %r27583;
	cvta.to.global.u64 	%rd207, %rd425;
	mul.wide.s32 	%rd208, %r27583, 16;
	add.s64 	%rd209, %rd207, %rd208;
	ld.global.u32 	%r17324, [%rd209+7340];
	selp.b32 	%r17325, %r27588, %r27587, %p181;
	xor.b32  	%r17326, %r17325, %r17324;
	selp.b32 	%r17327, %r27589, %r27586, %p181;
	selp.b32 	%r27587, %r27587, %r17326, %p181;
	selp.b32 	%r27588, %r17326, %r27588, %p181;
	ld.global.u32 	%r17328, [%rd209+7344];
	xor.b32  	%r17329, %r17327, %r17328;
	selp.b32 	%r17330, %r27590, %r27585, %p181;
	selp.b32 	%r27586, %r27586, %r17329, %p181;
	selp.b32 	%r27589, %r17329, %r27589, %p181;
	ld.global.u32 	%r17331, [%rd209+7348];
	xor.b32  	%r17332, %r17330, %r17331;
	selp.b32 	%r17333, %r27591, %r27584, %p181;
	selp.b32 	%r27585, %r27585, %r17332, %p181;
	selp.b32 	%r27590, %r17332, %r27590, %p181;
	ld.global.u32 	%r17334, [%rd209+7352];
	xor.b32  	%r17335, %r17333, %r17334;
	selp.b64 	%rd210, 445, 420, %p181;
	selp.b32 	%r27584, %r27584, %r17335, %p181;
	selp.b32 	%r27591, %r17335, %r27591, %p181;
	add.s64 	%rd211, %rd210, %rd206;
	add.s64 	%rd212, %rd207, %rd211;
	ld.global.u8 	%rs299, [%rd212+7320];
	xor.b16  	%rs426, %rs299, %rs426;
$L__BB3_229:
	not.b32 	%r17336, %r27583;
	add.s32 	%r17337, %r1665, %r17336;
	mov.u32 	%r17338, %ctaid.x;
	shl.b32 	%r17339, %r17338, 11;
	mov.u32 	%r17340, %tid.x;
	and.b32  	%r17341, %r17340, 31;
	or.b32  	%r17342, %r17339, %r17341;
	shl.b32 	%r17343, %r17340, 3;
	and.b32  	%r17344, %r17343, 7936;
	add.s32 	%r17345, %r27217, %r17344;
	add.s32 	%r17346, %r17342, %r17345;
	shr.u32 	%r17347, %r17346, %r17337;
	and.b32  	%r17348, %r17347, 1;
	setp.eq.b32 	%p182, %r17348, 1;
	selp.b32 	%r27595, %r27588, %r27587, %p182;
	selp.b32 	%r27594, %r27589, %r27586, %p182;
	selp.b32 	%r27593, %r27590, %r27585, %p182;
	selp.b32 	%r27592, %r27591, %r27584, %p182;
	add.s32 	%r27583, %r27583, 1;
	setp.lt.u32 	%p183, %r27583, %r1665;
	mov.u16 	%rs424, %rs426;
	@%p183 bra 	$L__BB3_227;
$L__BB3_230:
	and.b16  	%rs300, %rs426, 255;
	setp.ne.s16 	%p184, %rs300, 1;
	@%p184 bra 	$L__BB3_232;
	ld.param.u64 	%rd426, [fused_batch_pir_kernel_8_param_1];
	cvta.to.global.u64 	%rd213, %rd426;
	ld.global.u32 	%r17349, [%rd213+7792];
	xor.b32  	%r27595, %r27595, %r17349;
$L__BB3_232:
	@%p184 bra 	$L__BB3_234;
	ld.param.u64 	%rd427, [fused_batch_pir_kernel_8_param_1];
	cvta.to.global.u64 	%rd214, %rd427;
	ld.global.u32 	%r17350, [%rd214+7796];
	xor.b32  	%r27594, %r27594, %r17350;
$L__BB3_234:
	@%p184 bra 	$L__BB3_236;
	ld.param.u64 	%rd428, [fused_batch_pir_kernel_8_param_1];
	cvta.to.global.u64 	%rd215, %rd428;
	ld.global.u32 	%r17351, [%rd215+7800];
	xor.b32  	%r27593, %r27593, %r17351;
$L__BB3_236:
	@%p184 bra 	$L__BB3_238;
	ld.param.u64 	%rd429, [fused_batch_pir_kernel_8_param_1];
	cvta.to.global.u64 	%rd216, %rd429;
	ld.global.u32 	%r17352, [%rd216+7804];
	xor.b32  	%r27592, %r27592, %r17352;
$L__BB3_238:
	ld.param.u32 	%r26418, [fused_batch_pir_kernel_8_param_4];
	mov.u32 	%r17354, %ctaid.x;
	shl.b32 	%r17355, %r17354, 11;
	mov.u32 	%r17356, %tid.x;
	and.b32  	%r17357, %r17356, 31;
	or.b32  	%r17358, %r17355, %r17357;
	shl.b32 	%r17359, %r17356, 3;
	and.b32  	%r17360, %r17359, 7936;
	add.s32 	%r17361, %r27217, %r17360;
	add.s32 	%r17362, %r17358, %r17361;
	setp.ge.s32 	%p188, %r17362, %r26418;
	mov.b32 	%r27616, 0;
	mov.u32 	%r27617, %r27616;
	mov.u32 	%r27618, %r27616;
	mov.u32 	%r27619, %r27616;
	@%p188 bra 	$L__BB3_252;
	ld.param.u64 	%rd430, [fused_batch_pir_kernel_8_param_1];
	cvta.to.global.u64 	%rd217, %rd430;
	ld.global.u8 	%rs304, [%rd217+7825];
	max.u16 	%rs305, %rs304, 11;
	cvt.u32.u16 	%r17363, %rs305;
	add.s32 	%r27607, %r17363, -11;
	ld.shared.v4.u32 	{%r27619, %r27618, %r27617, %r27616}, [s_mem+99008];
	ld.shared.u8 	%rs429, [s_mem+99024];
	cvt.u32.u16 	%r1720, %rs304;
	setp.ge.u32 	%p189, %r27607, %r1720;
	@%p189 bra 	$L__BB3_244;
	mov.u16 	%rs427, %rs429;
$L__BB3_241:
	ld.const.u32 	%r17364, [CHACHA_CONSTANTS];
	add.s32 	%r17365, %r17364, %r27619;
	shf.l.wrap.b32 	%r17366, %r17365, %r17365, 16;
	add.s32 	%r17367, %r27619, %r17366;
	xor.b32  	%r17368, %r27619, %r17367;
	shf.l.wrap.b32 	%r17369, %r17368, %r17368, 12;
	add.s32 	%r17370, %r17365, %r17369;
	xor.b32  	%r17371, %r17366, %r17370;
	shf.l.wrap.b32 	%r17372, %r17371, %r17371, 8;
	add.s32 	%r17373, %r17367, %r17372;
	xor.b32  	%r17374, %r17369, %r17373;
	shf.l.wrap.b32 	%r17375, %r17374, %r17374, 7;
	ld.const.u32 	%r17376, [CHACHA_CONSTANTS+4];
	add.s32 	%r17377, %r17376, %r27618;
	shf.l.wrap.b32 	%r17378, %r17377, %r17377, 16;
	add.s32 	%r17379, %r27618, %r17378;
	xor.b32  	%r17380, %r27618, %r17379;
	shf.l.wrap.b32 	%r17381, %r17380, %r17380, 12;
	add.s32 	%r17382, %r17377, %r17381;
	xor.b32  	%r17383, %r17378, %r17382;
	shf.l.wrap.b32 	%r17384, %r17383, %r17383, 8;
	add.s32 	%r17385, %r17379, %r17384;
	xor.b32  	%r17386, %r17381, %r17385;
	shf.l.wrap.b32 	%r17387, %r17386, %r17386, 7;
	ld.const.u32 	%r17388, [CHACHA_CONSTANTS+8];
	add.s32 	%r17389, %r17388, %r27617;
	shf.l.wrap.b32 	%r17390, %r17389, %r17389, 16;
	add.s32 	%r17391, %r27617, %r17390;
	xor.b32  	%r17392, %r27617, %r17391;
	shf.l.wrap.b32 	%r17393, %r17392, %r17392, 12;
	add.s32 	%r17394, %r17389, %r17393;
	xor.b32  	%r17395, %r17390, %r17394;
	shf.l.wrap.b32 	%r17396, %r17395, %r17395, 8;
	add.s32 	%r17397, %r17391, %r17396;
	xor.b32  	%r17398, %r17393, %r17397;
	shf.l.wrap.b32 	%r17399, %r17398, %r17398, 7;
	ld.const.u32 	%r17400, [CHACHA_CONSTANTS+12];
	add.s32 	%r17401, %r17400, %r27616;
	shf.l.wrap.b32 	%r17402, %r17401, %r17401, 16;
	add.s32 	%r17403, %r27616, %r17402;
	xor.b32  	%r17404, %r27616, %r17403;
	shf.l.wrap.b32 	%r17405, %r17404, %r17404, 12;
	add.s32 	%r17406, %r17401, %r17405;
	xor.b32  	%r17407, %r17402, %r17406;
	shf.l.wrap.b32 	%r17408, %r17407, %r17407, 8;
	add.s32 	%r17409, %r17403, %r17408;
	xor.b32  	%r17410, %r17405, %r17409;
	shf.l.wrap.b32 	%r17411, %r17410, %r17410, 7;
	add.s32 	%r17412, %r17370, %r17387;
	xor.b32  	%r17413, %r17408, %r17412;
	shf.l.wrap.b32 	%r17414, %r17413, %r17413, 16;
	add.s32 	%r17415, %r17397, %r17414;
	xor.b32  	%r17416, %r17387, %r17415;
	shf.l.wrap.b32 	%r17417, %r17416, %r17416, 12;
	add.s32 	%r17418, %r17412, %r17417;
	xor.b32  	%r17419, %r17414, %r17418;
	shf.l.wrap.b32 	%r17420, %r17419, %r17419, 8;
	add.s32 	%r17421, %r17415, %r17420;
	xor.b32  	%r17422, %r17417, %r17421;
	shf.l.wrap.b32 	%r17423, %r17422, %r17422, 7;
	add.s32 	%r17424, %r17382, %r17399;
	xor.b32  	%r17425, %r17372, %r17424;
	shf.l.wrap.b32 	%r17426, %r17425, %r17425, 16;
	add.s32 	%r17427, %r17409, %r17426;
	xor.b32  	%r17428, %r17399, %r17427;
	shf.l.wrap.b32 	%r17429, %r17428, %r17428, 12;
	add.s32 	%r17430, %r17424, %r17429;
	xor.b32  	%r17431, %r17426, %r17430;
	shf.l.wrap.b32 	%r17432, %r17431, %r17431, 8;
	add.s32 	%r17433, %r17427, %r17432;
	xor.b32  	%r17434, %r17429, %r17433;
	shf.l.wrap.b32 	%r17435, %r17434, %r17434, 7;
	add.s32 	%r17436, %r17394, %r17411;
	xor.b32  	%r17437, %r17384, %r17436;
	shf.l.wrap.b32 	%r17438, %r17437, %r17437, 16;
	add.s32 	%r17439, %r17373, %r17438;
	xor.b32  	%r17440, %r17411, %r17439;
	shf.l.wrap.b32 	%r17441, %r17440, %r17440, 12;
	add.s32 	%r17442, %r17436, %r17441;
	xor.b32  	%r17443, %r17438, %r17442;
	shf.l.wrap.b32 	%r17444, %r17443, %r17443, 8;
	add.s32 	%r17445, %r17439, %r17444;
	xor.b32  	%r17446, %r17441, %r17445;
	shf.l.wrap.b32 	%r17447, %r17446, %r17446, 7;
	add.s32 	%r17448, %r17406, %r17375;
	xor.b32  	%r17449, %r17396, %r17448;
	shf.l.wrap.b32 	%r17450, %r17449, %r17449, 16;
	add.s32 	%r17451, %r17385, %r17450;
	xor.b32  	%r17452, %r17375, %r17451;
	shf.l.wrap.b32 	%r17453, %r17452, %r17452, 12;
	add.s32 	%r17454, %r17448, %r17453;
	xor.b32  	%r17455, %r17450, %r17454;
	shf.l.wrap.b32 	%r17456, %r17455, %r17455, 8;
	add.s32 	%r17457, %r17451, %r17456;
	xor.b32  	%r17458, %r17453, %r17457;
	shf.l.wrap.b32 	%r17459, %r17458, %r17458, 7;
	add.s32 	%r17460, %r17418, %r17459;
	xor.b32  	%r17461, %r17432, %r17460;
	shf.l.wrap.b32 	%r17462, %r17461, %r17461, 16;
	add.s32 	%r17463, %r17445, %r17462;
	xor.b32  	%r17464, %r17459, %r17463;
	shf.l.wrap.b32 	%r17465, %r17464, %r17464, 12;
	add.s32 	%r17466, %r17460, %r17465;
	xor.b32  	%r17467, %r17462, %r17466;
	shf.l.wrap.b32 	%r17468, %r17467, %r17467, 8;
	add.s32 	%r17469, %r17463, %r17468;
	xor.b32  	%r17470, %r17465, %r17469;
	shf.l.wrap.b32 	%r17471, %r17470, %r17470, 7;
	add.s32 	%r17472, %r17430, %r17423;
	xor.b32  	%r17473, %r17444, %r17472;
	shf.l.wrap.b32 	%r17474, %r17473, %r17473, 16;
	add.s32 	%r17475, %r17457, %r17474;
	xor.b32  	%r17476, %r17423, %r17475;
	shf.l.wrap.b32 	%r17477, %r17476, %r17476, 12;
	add.s32 	%r17478, %r17472, %r17477;
	xor.b32  	%r17479, %r17474, %r17478;
	shf.l.wrap.b32 	%r17480, %r17479, %r17479, 8;
	add.s32 	%r17481, %r17475, %r17480;
	xor.b32  	%r17482, %r17477, %r17481;
	shf.l.wrap.b32 	%r17483, %r17482, %r17482, 7;
	add.s32 	%r17484, %r17442, %r17435;
	xor.b32  	%r17485, %r17456, %r17484;
	shf.l.wrap.b32 	%r17486, %r17485, %r17485, 16;
	add.s32 	%r17487, %r17421, %r17486;
	xor.b32  	%r17488, %r17435, %r17487;
	shf.l.wrap.b32 	%r17489, %r17488, %r17488, 12;
	add.s32 	%r17490, %r17484, %r17489;
	xor.b32  	%r17491, %r17486, %r17490;
	shf.l.wrap.b32 	%r17492, %r17491, %r17491, 8;
	add.s32 	%r17493, %r17487, %r17492;
	xor.b32  	%r17494, %r17489, %r17493;
	shf.l.wrap.b32 	%r17495, %r17494, %r17494, 7;
	add.s32 	%r17496, %r17454, %r17447;
	xor.b32  	%r17497, %r17420, %r17496;
	shf.l.wrap.b32 	%r17498, %r17497, %r17497, 16;
	add.s32 	%r17499, %r17433, %r17498;
	xor.b32  	%r17500, %r17447, %r17499;
	shf.l.wrap.b32 	%r17501, %r17500, %r17500, 12;
	add.s32 	%r17502, %r17496, %r17501;
	xor.b32  	%r17503, %r17498, %r17502;
	shf.l.wrap.b32 	%r17504, %r17503, %r17503, 8;
	add.s32 	%r17505, %r17499, %r17504;
	xor.b32  	%r17506, %r17501, %r17505;
	shf.l.wrap.b32 	%r17507, %r17506, %r17506, 7;
	add.s32 	%r17508, %r17466, %r17483;
	xor.b32  	%r17509, %r17504, %r17508;
	shf.l.wrap.b32 	%r17510, %r17509, %r17509, 16;
	add.s32 	%r17511, %r17493, %r17510;
	xor.b32  	%r17512, %r17483, %r17511;
	shf.l.wrap.b32 	%r17513, %r17512, %r17512, 12;
	add.s32 	%r17514, %r17508, %r17513;
	xor.b32  	%r17515, %r17510, %r17514;
	shf.l.wrap.b32 	%r17516, %r17515, %r17515, 8;
	add.s32 	%r17517, %r17511, %r17516;
	xor.b32  	%r17518, %r17513, %r17517;
	shf.l.wrap.b32 	%r17519, %r17518, %r17518, 7;
	add.s32 	%r17520, %r17478, %r17495;
	xor.b32  	%r17521, %r17468, %r17520;
	shf.l.wrap.b32 	%r17522, %r17521, %r17521, 16;
	add.s32 	%r17523, %r17505, %r17522;
	xor.b32  	%r17524, %r17495, %r17523;
	shf.l.wrap.b32 	%r17525, %r17524, %r17524, 12;
	add.s32 	%r17526, %r17520, %r17525;
	xor.b32  	%r17527, %r17522, %r17526;
	shf.l.wrap.b32 	%r17528, %r17527, %r17527, 8;
	add.s32 	%r17529, %r17523, %r17528;
	xor.b32  	%r17530, %r17525, %r17529;
	shf.l.wrap.b32 	%r17531, %r17530, %r17530, 7;
	add.s32 	%r17532, %r17490, %r17507;
	xor.b32  	%r17533, %r17480, %r17532;
	shf.l.wrap.b32 	%r17534, %r17533, %r17533, 16;
	add.s32 	%r17535, %r17469, %r17534;
	xor.b32  	%r17536, %r17507, %r17535;
	shf.l.wrap.b32 	%r17537, %r17536, %r17536, 12;
	add.s32 	%r17538, %r17532, %r17537;
	xor.b32  	%r17539, %r17534, %r17538;
	shf.l.wrap.b32 	%r17540, %r17539, %r17539, 8;
	add.s32 	%r17541, %r17535, %r17540;
	xor.b32  	%r17542, %r17537, %r17541;
	shf.l.wrap.b32 	%r17543, %r17542, %r17542, 7;
	add.s32 	%r17544, %r17502, %r17471;
	xor.b32  	%r17545, %r17492, %r17544;
	shf.l.wrap.b32 	%r17546, %r17545, %r17545, 16;
	add.s32 	%r17547, %r17481, %r17546;
	xor.b32  	%r17548, %r17471, %r17547;
	shf.l.wrap.b32 	%r17549, %r17548, %r17548, 12;
	add.s32 	%r17550, %r17544, %r17549;
	xor.b32  	%r17551, %r17546, %r17550;
	shf.l.wrap.b32 	%r17552, %r17551, %r17551, 8;
	add.s32 	%r17553, %r17547, %r17552;
	xor.b32  	%r17554, %r17549, %r17553;
	shf.l.wrap.b32 	%r17555, %r17554, %r17554, 7;
	add.s32 	%r17556, %r17514, %r17555;
	xor.b32  	%r17557, %r17528, %r17556;
	shf.l.wrap.b32 	%r17558, %r17557, %r17557, 16;
	add.s32 	%r17559, %r17541, %r17558;
	xor.b32  	%r17560, %r17555, %r17559;
	shf.l.wrap.b32 	%r17561, %r17560, %r17560, 12;
	add.s32 	%r17562, %r17556, %r17561;
	xor.b32  	%r17563, %r17558, %r17562;
	shf.l.wrap.b32 	%r17564, %r17563, %r17563, 8;
	add.s32 	%r17565, %r17559, %r17564;
	xor.b32  	%r17566, %r17561, %r17565;
	shf.l.wrap.b32 	%r17567, %r17566, %r17566, 7;
	add.s32 	%r17568, %r17526, %r17519;
	xor.b32  	%r17569, %r17540, %r17568;
	shf.l.wrap.b32 	%r17570, %r17569, %r17569, 16;
	add.s32 	%r17571, %r17553, %r17570;
	xor.b32  	%r17572, %r17519, %r17571;
	shf.l.wrap.b32 	%r17573, %r17572, %r17572, 12;
	add.s32 	%r17574, %r17568, %r17573;
	xor.b32  	%r17575, %r17570, %r17574;
	shf.l.wrap.b32 	%r17576, %r17575, %r17575, 8;
	add.s32 	%r17577, %r17571, %r17576;
	xor.b32  	%r17578, %r17573, %r17577;
	shf.l.wrap.b32 	%r17579, %r17578, %r17578, 7;
	add.s32 	%r17580, %r17538, %r17531;
	xor.b32  	%r17581, %r17552, %r17580;
	shf.l.wrap.b32 	%r17582, %r17581, %r17581, 16;
	add.s32 	%r17583, %r17517, %r17582;
	xor.b32  	%r17584, %r17531, %r17583;
	shf.l.wrap.b32 	%r17585, %r17584, %r17584, 12;
	add.s32 	%r17586, %r17580, %r17585;
	xor.b32  	%r17587, %r17582, %r17586;
	shf.l.wrap.b32 	%r17588, %r17587, %r17587, 8;
	add.s32 	%r17589, %r17583, %r17588;
	xor.b32  	%r17590, %r17585, %r17589;
	shf.l.wrap.b32 	%r17591, %r17590, %r17590, 7;
	add.s32 	%r17592, %r17550, %r17543;
	xor.b32  	%r17593, %r17516, %r17592;
	shf.l.wrap.b32 	%r17594, %r17593, %r17593, 16;
	add.s32 	%r17595, %r17529, %r17594;
	xor.b32  	%r17596, %r17543, %r17595;
	shf.l.wrap.b32 	%r17597, %r17596, %r17596, 12;
	add.s32 	%r17598, %r17592, %r17597;
	xor.b32  	%r17599, %r17594, %r17598;
	shf.l.wrap.b32 	%r17600, %r17599, %r17599, 8;
	add.s32 	%r17601, %r17595, %r17600;
	xor.b32  	%r17602, %r17597, %r17601;
	shf.l.wrap.b32 	%r17603, %r17602, %r17602, 7;
	add.s32 	%r17604, %r17562, %r17579;
	xor.b32  	%r17605, %r17600, %r17604;
	shf.l.wrap.b32 	%r17606, %r17605, %r17605, 16;
	add.s32 	%r17607, %r17589, %r17606;
	xor.b32  	%r17608, %r17579, %r17607;
	shf.l.wrap.b32 	%r17609, %r17608, %r17608, 12;
	add.s32 	%r17610, %r17604, %r17609;
	xor.b32  	%r17611, %r17606, %r17610;
	shf.l.wrap.b32 	%r17612, %r17611, %r17611, 8;
	add.s32 	%r17613, %r17607, %r17612;
	xor.b32  	%r17614, %r17609, %r17613;
	shf.l.wrap.b32 	%r17615, %r17614, %r17614, 7;
	add.s32 	%r17616, %r17574, %r17591;
	xor.b32  	%r17617, %r17564, %r17616;
	shf.l.wrap.b32 	%r17618, %r17617, %r17617, 16;
	add.s32 	%r17619, %r17601, %r17618;
	xor.b32  	%r17620, %r17591, %r17619;
	shf.l.wrap.b32 	%r17621, %r17620, %r17620, 12;
	add.s32 	%r17622, %r17616, %r17621;
	xor.b32  	%r17623, %r17618, %r17622;
	shf.l.wrap.b32 	%r17624, %r17623, %r17623, 8;
	add.s32 	%r17625, %r17619, %r17624;
	xor.b32  	%r17626, %r17621, %r17625;
	shf.l.wrap.b32 	%r17627, %r17626, %r17626, 7;
	add.s32 	%r17628, %r17586, %r17603;
	xor.b32  	%r17629, %r17576, %r17628;
	shf.l.wrap.b32 	%r17630, %r17629, %r17629, 16;
	add.s32 	%r17631, %r17565, %r17630;
	xor.b32  	%r17632, %r17603, %r17631;
	shf.l.wrap.b32 	%r17633, %r17632, %r17632, 12;
	add.s32 	%r17634, %r17628, %r17633;
	xor.b32  	%r17635, %r17630, %r17634;
	shf.l.wrap.b32 	%r17636, %r17635, %r17635, 8;
	add.s32 	%r17637, %r17631, %r17636;
	xor.b32  	%r17638, %r17633, %r17637;
	shf.l.wrap.b32 	%r17639, %r17638, %r17638, 7;
	add.s32 	%r17640, %r17598, %r17567;
	xor.b32  	%r17641, %r17588, %r17640;
	shf.l.wrap.b32 	%r17642, %r17641, %r17641, 16;
	add.s32 	%r17643, %r17577, %r17642;
	xor.b32  	%r17644, %r17567, %r17643;
	shf.l.wrap.b32 	%r17645, %r17644, %r17644, 12;
	add.s32 	%r17646, %r17640, %r17645;
	xor.b32  	%r17647, %r17642, %r17646;
	shf.l.wrap.b32 	%r17648, %r17647, %r17647, 8;
	add.s32 	%r17649, %r17643, %r17648;
	xor.b32  	%r17650, %r17645, %r17649;
	shf.l.wrap.b32 	%r17651, %r17650, %r17650, 7;
	add.s32 	%r17652, %r17610, %r17651;
	xor.b32  	%r17653, %r17624, %r17652;
	shf.l.wrap.b32 	%r17654, %r17653, %r17653, 16;
	add.s32 	%r17655, %r17637, %r17654;
	xor.b32  	%r17656, %r17651, %r17655;
	shf.l.wrap.b32 	%r17657, %r17656, %r17656, 12;
	add.s32 	%r17658, %r17652, %r17657;
	xor.b32  	%r17659, %r17654, %r17658;
	shf.l.wrap.b32 	%r17660, %r17659, %r17659, 8;
	add.s32 	%r17661, %r17655, %r17660;
	xor.b32  	%r17662, %r17657, %r17661;
	shf.l.wrap.b32 	%r17663, %r17662, %r17662, 7;
	add.s32 	%r17664, %r17622, %r17615;
	xor.b32  	%r17665, %r17636, %r17664;
	shf.l.wrap.b32 	%r17666, %r17665, %r17665, 16;
	add.s32 	%r17667, %r17649, %r17666;
	xor.b32  	%r17668, %r17615, %r17667;
	shf.l.wrap.b32 	%r17669, %r17668, %r17668, 12;
	add.s32 	%r17670, %r17664, %r17669;
	xor.b32  	%r17671, %r17666, %r17670;
	shf.l.wrap.b32 	%r17672, %r17671, %r17671, 8;
	add.s32 	%r17673, %r17667, %r17672;
	xor.b32  	%r17674, %r17669, %r17673;
	shf.l.wrap.b32 	%r17675, %r17674, %r17674, 7;
	add.s32 	%r17676, %r17634, %r17627;
	xor.b32  	%r17677, %r17648, %r17676;
	shf.l.wrap.b32 	%r17678, %r17677, %r17677, 16;
	add.s32 	%r17679, %r17613, %r17678;
	xor.b32  	%r17680, %r17627, %r17679;
	shf.l.wrap.b32 	%r17681, %r17680, %r17680, 12;
	add.s32 	%r17682, %r17676, %r17681;
	xor.b32  	%r17683, %r17678, %r17682;
	shf.l.wrap.b32 	%r17684, %r17683, %r17683, 8;
	add.s32 	%r17685, %r17679, %r17684;
	xor.b32  	%r17686, %r17681, %r17685;
	shf.l.wrap.b32 	%r17687, %r17686, %r17686, 7;
	add.s32 	%r17688, %r17646, %r17639;
	xor.b32  	%r17689, %r17612, %r17688;
	shf.l.wrap.b32 	%r17690, %r17689, %r17689, 16;
	add.s32 	%r17691, %r17625, %r17690;
	xor.b32  	%r17692, %r17639, %r17691;
	shf.l.wrap.b32 	%r17693, %r17692, %r17692, 12;
	add.s32 	%r17694, %r17688, %r17693;
	xor.b32  	%r17695, %r17690, %r17694;
	shf.l.wrap.b32 	%r17696, %r17695, %r17695, 8;
	add.s32 	%r17697, %r17691, %r17696;
	xor.b32  	%r17698, %r17693, %r17697;
	shf.l.wrap.b32 	%r17699, %r17698, %r17698, 7;
	add.s32 	%r17700, %r17658, %r17675;
	xor.b32  	%r17701, %r17696, %r17700;
	shf.l.wrap.b32 	%r17702, %r17701, %r17701, 16;
	add.s32 	%r17703, %r17685, %r17702;
	xor.b32  	%r17704, %r17675, %r17703;
	shf.l.wrap.b32 	%r17705, %r17704, %r17704, 12;
	add.s32 	%r17706, %r17700, %r17705;
	xor.b32  	%r17707, %r17702, %r17706;
	shf.l.wrap.b32 	%r17708, %r17707, %r17707, 8;
	add.s32 	%r17709, %r17703, %r17708;
	xor.b32  	%r17710, %r17705, %r17709;
	shf.l.wrap.b32 	%r17711, %r17710, %r17710, 7;
	add.s32 	%r17712, %r17670, %r17687;
	xor.b32  	%r17713, %r17660, %r17712;
	shf.l.wrap.b32 	%r17714, %r17713, %r17713, 16;
	add.s32 	%r17715, %r17697, %r17714;
	xor.b32  	%r17716, %r17687, %r17715;
	shf.l.wrap.b32 	%r17717, %r17716, %r17716, 12;
	add.s32 	%r17718, %r17712, %r17717;
	xor.b32  	%r17719, %r17714, %r17718;
	shf.l.wrap.b32 	%r17720, %r17719, %r17719, 8;
	add.s32 	%r17721, %r17715, %r17720;
	xor.b32  	%r17722, %r17717, %r17721;
	shf.l.wrap.b32 	%r17723, %r17722, %r17722, 7;
	add.s32 	%r17724, %r17682, %r17699;
	xor.b32  	%r17725, %r17672, %r17724;
	shf.l.wrap.b32 	%r17726, %r17725, %r17725, 16;
	add.s32 	%r17727, %r17661, %r17726;
	xor.b32  	%r17728, %r17699, %r17727;
	shf.l.wrap.b32 	%r17729, %r17728, %r17728, 12;
	add.s32 	%r17730, %r17724, %r17729;
	xor.b32  	%r17731, %r17726, %r17730;
	shf.l.wrap.b32 	%r17732, %r17731, %r17731, 8;
	add.s32 	%r17733, %r17727, %r17732;
	xor.b32  	%r17734, %r17729, %r17733;
	shf.l.wrap.b32 	%r17735, %r17734, %r17734, 7;
	add.s32 	%r17736, %r17694, %r17663;
	xor.b32  	%r17737, %r17684, %r17736;
	shf.l.wrap.b32 	%r17738, %r17737, %r17737, 16;
	add.s32 	%r17739, %r17673, %r17738;
	xor.b32  	%r17740, %r17663, %r17739;
	shf.l.wrap.b32 	%r17741, %r17740, %r17740, 12;
	add.s32 	%r17742, %r17736, %r17741;
	xor.b32  	%r17743, %r17738, %r17742;
	shf.l.wrap.b32 	%r17744, %r17743, %r17743, 8;
	add.s32 	%r17745, %r17739, %r17744;
	xor.b32  	%r17746, %r17741, %r17745;
	shf.l.wrap.b32 	%r17747, %r17746, %r17746, 7;
	add.s32 	%r27611, %r17364, %r17706;
	add.s32 	%r27610, %r17376, %r17718;
	add.s32 	%r27609, %r17388, %r17730;
	add.s32 	%r27608, %r17400, %r17742;
	add.s32 	%r27612, %r27619, %r17747;
	add.s32 	%r27613, %r27618, %r17711;
	add.s32 	%r27614, %r27617, %r17723;
	add.s32 	%r27615, %r27616, %r17735;
	xor.b32  	%r17748, %r17365, 1;
	shf.l.wrap.b32 	%r17749, %r17365, %r17748, 16;
	add.s32 	%r17750, %r27619, %r17749;
	xor.b32  	%r17751, %r27619, %r17750;
	shf.l.wrap.b32 	%r17752, %r17751, %r17751, 12;
	add.s32 	%r17753, %r17365, %r17752;
	xor.b32  	%r17754, %r17749, %r17753;
	shf.l.wrap.b32 	%r17755, %r17754, %r17754, 8;
	add.s32 	%r17756, %r17750, %r17755;
	xor.b32  	%r17757, %r17752, %r17756;
	shf.l.wrap.b32 	%r17758, %r17757, %r17757, 7;
	add.s32 	%r17759, %r17753, %r17387;
	xor.b32  	%r17760, %r17408, %r17759;
	shf.l.wrap.b32 	%r17761, %r17760, %r17760, 16;
	add.s32 	%r17762, %r17397, %r17761;
	xor.b32  	%r17763, %r17387, %r17762;
	shf.l.wrap.b32 	%r17764, %r17763, %r17763, 12;
	add.s32 	%r17765, %r17759, %r17764;
	xor.b32  	%r17766, %r17761, %r17765;
	shf.l.wrap.b32 	%r17767, %r17766, %r17766, 8;
	add.s32 	%r17768, %r17762, %r17767;
	xor.b32  	%r17769, %r17764, %r17768;
	shf.l.wrap.b32 	%r17770, %r17769, %r17769, 7;
	xor.b32  	%r17771, %r17755, %r17424;
	shf.l.wrap.b32 	%r17772, %r17771, %r17771, 16;
	add.s32 	%r17773, %r17409, %r17772;
	xor.b32  	%r17774, %r17399, %r17773;
	shf.l.wrap.b32 	%r17775, %r17774, %r17774, 12;
	add.s32 	%r17776, %r17424, %r17775;
	xor.b32  	%r17777, %r17772, %r17776;
	shf.l.wrap.b32 	%r17778, %r17777, %r17777, 8;
	add.s32 	%r17779, %r17773, %r17778;
	xor.b32  	%r17780, %r17775, %r17779;
	shf.l.wrap.b32 	%r17781, %r17780, %r17780, 7;
	add.s32 	%r17782, %r17756, %r17438;
	xor.b32  	%r17783, %r17411, %r17782;
	shf.l.wrap.b32 	%r17784, %r17783, %r17783, 12;
	add.s32 	%r17785, %r17436, %r17784;
	xor.b32  	%r17786, %r17438, %r17785;
	shf.l.wrap.b32 	%r17787, %r17786, %r17786, 8;
	add.s32 	%r17788, %r17782, %r17787;
	xor.b32  	%r17789, %r17784, %r17788;
	shf.l.wrap.b32 	%r17790, %r17789, %r17789, 7;
	add.s32 	%r17791, %r17406, %r17758;
	xor.b32  	%r17792, %r17396, %r17791;
	shf.l.wrap.b32 	%r17793, %r17792, %r17792, 16;
	add.s32 	%r17794, %r17385, %r17793;
	xor.b32  	%r17795, %r17758, %r17794;
	shf.l.wrap.b32 	%r17796, %r17795, %r17795, 12;
	add.s32 	%r17797, %r17791, %r17796;
	xor.b32  	%r17798, %r17793, %r17797;
	shf.l.wrap.b32 	%r17799, %r17798, %r17798, 8;
	add.s32 	%r17800, %r17794, %r17799;
	xor.b32  	%r17801, %r17796, %r17800;
	shf.l.wrap.b32 	%r17802, %r17801, %r17801, 7;
	add.s32 	%r17803, %r17765, %r17802;
	xor.b32  	%r17804, %r17778, %r17803;
	shf.l.wrap.b32 	%r17805, %r17804, %r17804, 16;
	add.s32 	%r17806, %r17788, %r17805;
	xor.b32  	%r17807, %r17802, %r17806;
	shf.l.wrap.b32 	%r17808, %r17807, %r17807, 12;
	add.s32 	%r17809, %r17803, %r17808;
	xor.b32  	%r17810, %r17805, %r17809;
	shf.l.wrap.b32 	%r17811, %r17810, %r17810, 8;
	add.s32 	%r17812, %r17806, %r17811;
	xor.b32  	%r17813, %r17808, %r17812;
	shf.l.wrap.b32 	%r17814, %r17813, %r17813, 7;
	add.s32 	%r17815, %r17776, %r17770;
	xor.b32  	%r17816, %r17787, %r17815;
	shf.l.wrap.b32 	%r17817, %r17816, %r17816, 16;
	add.s32 	%r17818, %r17800, %r17817;
	xor.b32  	%r17819, %r17770, %r17818;
	shf.l.wrap.b32 	%r17820, %r17819, %r17819, 12;
	add.s32 	%r17821, %r17815, %r17820;
	xor.b32  	%r17822, %r17817, %r17821;
	shf.l.wrap.b32 	%r17823, %r17822, %r17822, 8;
	add.s32 	%r17824, %r17818, %r17823;
	xor.b32  	%r17825, %r17820, %r17824;
	shf.l.wrap.b32 	%r17826, %r17825, %r17825, 7;
	add.s32 	%r17827, %r17785, %r17781;
	xor.b32  	%r17828, %r17799, %r17827;
	shf.l.wrap.b32 	%r17829, %r17828, %r17828, 16;
	add.s32 	%r17830, %r17768, %r17829;
	xor.b32  	%r17831, %r17781, %r17830;
	shf.l.wrap.b32 	%r17832, %r17831, %r17831, 12;
	add.s32 	%r17833, %r17827, %r17832;
	xor.b32  	%r17834, %r17829, %r17833;
	shf.l.wrap.b32 	%r17835, %r17834, %r17834, 8;
	add.s32 	%r17836, %r17830, %r17835;
	xor.b32  	%r17837, %r17832, %r17836;
	shf.l.wrap.b32 	%r17838, %r17837, %r17837, 7;
	add.s32 	%r17839, %r17797, %r17790;
	xor.b32  	%r17840, %r17767, %r17839;
	shf.l.wrap.b32 	%r17841, %r17840, %r17840, 16;
	add.s32 	%r17842, %r17779, %r17841;
	xor.b32  	%r17843, %r17790, %r17842;
	shf.l.wrap.b32 	%r17844, %r17843, %r17843, 12;
	add.s32 	%r17845, %r17839, %r17844;
	xor.b32  	%r17846, %r17841, %r17845;
	shf.l.wrap.b32 	%r17847, %r17846, %r17846, 8;
	add.s32 	%r17848, %r17842, %r17847;
	xor.b32  	%r17849, %r17844, %r17848;
	shf.l.wrap.b32 	%r17850, %r17849, %r17849, 7;
	add.s32 	%r17851, %r17809, %r17826;
	xor.b32  	%r17852, %r17847, %r17851;
	shf.l.wrap.b32 	%r17853, %r17852, %r17852, 16;
	add.s32 	%r17854, %r17836, %r17853;
	xor.b32  	%r17855, %r17826, %r17854;
	shf.l.wrap.b32 	%r17856, %r17855, %r17855, 12;
	add.s32 	%r17857, %r17851, %r17856;
	xor.b32  	%r17858, %r17853, %r17857;
	shf.l.wrap.b32 	%r17859, %r17858, %r17858, 8;
	add.s32 	%r17860, %r17854, %r17859;
	xor.b32  	%r17861, %r17856, %r17860;
	shf.l.wrap.b32 	%r17862, %r17861, %r17861, 7;
	add.s32 	%r17863, %r17821, %r17838;
	xor.b32  	%r17864, %r17811, %r17863;
	shf.l.wrap.b32 	%r17865, %r17864, %r17864, 16;
	add.s32 	%r17866, %r17848, %r17865;
	xor.b32  	%r17867, %r17838, %r17866;
	shf.l.wrap.b32 	%r17868, %r17867, %r17867, 12;
	add.s32 	%r17869, %r17863, %r17868;
	xor.b32  	%r17870, %r17865, %r17869;
	shf.l.wrap.b32 	%r17871, %r17870, %r17870, 8;
	add.s32 	%r17872, %r17866, %r17871;
	xor.b32  	%r17873, %r17868, %r17872;
	shf.l.wrap.b32 	%r17874, %r17873, %r17873, 7;
	add.s32 	%r17875, %r17833, %r17850;
	xor.b32  	%r17876, %r17823, %r17875;
	shf.l.wrap.b32 	%r17877, %r17876, %r17876, 16;
	add.s32 	%r17878, %r17812, %r17877;
	xor.b32  	%r17879, %r17850, %r17878;
	shf.l.wrap.b32 	%r17880, %r17879, %r17879, 12;
	add.s32 	%r17881, %r17875, %r17880;
	xor.b32  	%r17882, %r17877, %r17881;
	shf.l.wrap.b32 	%r17883, %r17882, %r17882, 8;
	add.s32 	%r17884, %r17878, %r17883;
	xor.b32  	%r17885, %r17880, %r17884;
	shf.l.wrap.b32 	%r17886, %r17885, %r17885, 7;
	add.s32 	%r17887, %r17845, %r17814;
	xor.b32  	%r17888, %r17835, %r17887;
	shf.l.wrap.b32 	%r17889, %r17888, %r17888, 16;
	add.s32 	%r17890, %r17824, %r17889;
	xor.b32  	%r17891, %r17814, %r17890;
	shf.l.wrap.b32 	%r17892, %r17891, %r17891, 12;
	add.s32 	%r17893, %r17887, %r17892;
	xor.b32  	%r17894, %r17889, %r17893;
	shf.l.wrap.b32 	%r17895, %r17894, %r17894, 8;
	add.s32 	%r17896, %r17890, %r17895;
	xor.b32  	%r17897, %r17892, %r17896;
	shf.l.wrap.b32 	%r17898, %r17897, %r17897, 7;
	add.s32 	%r17899, %r17857, %r17898;
	xor.b32  	%r17900, %r17871, %r17899;
	shf.l.wrap.b32 	%r17901, %r17900, %r17900, 16;
	add.s32 	%r17902, %r17884, %r17901;
	xor.b32  	%r17903, %r17898, %r17902;
	shf.l.wrap.b32 	%r17904, %r17903, %r17903, 12;
	add.s32 	%r17905, %r17899, %r17904;
	xor.b32  	%r17906, %r17901, %r17905;
	shf.l.wrap.b32 	%r17907, %r17906, %r17906, 8;
	add.s32 	%r17908, %r17902, %r17907;
	xor.b32  	%r17909, %r17904, %r17908;
	shf.l.wrap.b32 	%r17910, %r17909, %r17909, 7;
	add.s32 	%r17911, %r17869, %r17862;
	xor.b32  	%r17912, %r17883, %r17911;
	shf.l.wrap.b32 	%r17913, %r17912, %r17912, 16;
	add.s32 	%r17914, %r17896, %r17913;
	xor.b32  	%r17915, %r17862, %r17914;
	shf.l.wrap.b32 	%r17916, %r17915, %r17915, 12;
	add.s32 	%r17917, %r17911, %r17916;
	xor.b32  	%r17918, %r17913, %r17917;
	shf.l.wrap.b32 	%r17919, %r17918, %r17918, 8;
	add.s32 	%r17920, %r17914, %r17919;
	xor.b32  	%r17921, %r17916, %r17920;
	shf.l.wrap.b32 	%r17922, %r17921, %r17921, 7;
	add.s32 	%r17923, %r17881, %r17874;
	xor.b32  	%r17924, %r17895, %r17923;
	shf.l.wrap.b32 	%r17925, %r17924, %r17924, 16;
	add.s32 	%r17926, %r17860, %r17925;
	xor.b32  	%r17927, %r17874, %r17926;
	shf.l.wrap.b32 	%r17928, %r17927, %r17927, 12;
	add.s32 	%r17929, %r17923, %r17928;
	xor.b32  	%r17930, %r17925, %r17929;
	shf.l.wrap.b32 	%r17931, %r17930, %r17930, 8;
	add.s32 	%r17932, %r17926, %r17931;
	xor.b32  	%r17933, %r17928, %r17932;
	shf.l.wrap.b32 	%r17934, %r17933, %r17933, 7;
	add.s32 	%r17935, %r17893, %r17886;
	xor.b32  	%r17936, %r17859, %r17935;
	shf.l.wrap.b32 	%r17937, %r17936, %r17936, 16;
	add.s32 	%r17938, %r17872, %r17937;
	xor.b32  	%r17939, %r17886, %r17938;
	shf.l.wrap.b32 	%r17940, %r17939, %r17939, 12;
	add.s32 	%r17941, %r17935, %r17940;
	xor.b32  	%r17942, %r17937, %r17941;
	shf.l.wrap.b32 	%r17943, %r17942, %r17942, 8;
	add.s32 	%r17944, %r17938, %r17943;
	xor.b32  	%r17945, %r17940, %r17944;
	shf.l.wrap.b32 	%r17946, %r17945, %r17945, 7;
	add.s32 	%r17947, %r17905, %r17922;
	xor.b32  	%r17948, %r17943, %r17947;
	shf.l.wrap.b32 	%r17949, %r17948, %r17948, 16;
	add.s32 	%r17950, %r17932, %r17949;
	xor.b32  	%r17951, %r17922, %r17950;
	shf.l.wrap.b32 	%r17952, %r17951, %r17951, 12;
	add.s32 	%r17953, %r17947, %r17952;
	xor.b32  	%r17954, %r17949, %r17953;
	shf.l.wrap.b32 	%r17955, %r17954, %r17954, 8;
	add.s32 	%r17956, %r17950, %r17955;
	xor.b32  	%r17957, %r17952, %r17956;
	shf.l.wrap.b32 	%r17958, %r17957, %r17957, 7;
	add.s32 	%r17959, %r17917, %r17934;
	xor.b32  	%r17960, %r17907, %r17959;
	shf.l.wrap.b32 	%r17961, %r17960, %r17960, 16;
	add.s32 	%r17962, %r17944, %r17961;
	xor.b32  	%r17963, %r17934, %r17962;
	shf.l.wrap.b32 	%r17964, %r17963, %r17963, 12;
	add.s32 	%r17965, %r17959, %r17964;
	xor.b32  	%r17966, %r17961, %r17965;
	shf.l.wrap.b32 	%r17967, %r17966, %r17966, 8;
	add.s32 	%r17968, %r17962, %r17967;
	xor.b32  	%r17969, %r17964, %r17968;
	shf.l.wrap.b32 	%r17970, %r17969, %r17969, 7;
	add.s32 	%r17971, %r17929, %r17946;
	xor.b32  	%r17972, %r17919, %r17971;
	shf.l.wrap.b32 	%r17973, %r17972, %r17972, 16;
	add.s32 	%r17974, %r17908, %r17973;
	xor.b32  	%r17975, %r17946, %r17974;
	shf.l.wrap.b32 	%r17976, %r17975, %r17975, 12;
	add.s32 	%r17977, %r17971, %r17976;
	xor.b32  	%r17978, %r17973, %r17977;
	shf.l.wrap.b32 	%r17979, %r17978, %r17978, 8;
	add.s32 	%r17980, %r17974, %r17979;
	xor.b32  	%r17981, %r17976, %r17980;
	shf.l.wrap.b32 	%r17982, %r17981, %r17981, 7;
	add.s32 	%r17983, %r17941, %r17910;
	xor.b32  	%r17984, %r17931, %r17983;
	shf.l.wrap.b32 	%r17985, %r17984, %r17984, 16;
	add.s32 	%r17986, %r17920, %r17985;
	xor.b32  	%r17987, %r17910, %r17986;
	shf.l.wrap.b32 	%r17988, %r17987, %r17987, 12;
	add.s32 	%r17989, %r17983, %r17988;
	xor.b32  	%r17990, %r17985, %r17989;
	shf.l.wrap.b32 	%r17991, %r17990, %r17990, 8;
	add.s32 	%r17992, %r17986, %r17991;
	xor.b32  	%r17993, %r17988, %r17992;
	shf.l.wrap.b32 	%r17994, %r17993, %r17993, 7;
	add.s32 	%r17995, %r17953, %r17994;
	xor.b32  	%r17996, %r17967, %r17995;
	shf.l.wrap.b32 	%r17997, %r17996, %r17996, 16;
	add.s32 	%r17998, %r17980, %r17997;
	xor.b32  	%r17999, %r17994, %r17998;
	shf.l.wrap.b32 	%r18000, %r17999, %r17999, 12;
	add.s32 	%r18001, %r17995, %r18000;
	xor.b32  	%r18002, %r17997, %r18001;
	shf.l.wrap.b32 	%r18003, %r18002, %r18002, 8;
	add.s32 	%r18004, %r17965, %r17958;
	xor.b32  	%r18005, %r17979, %r18004;
	shf.l.wrap.b32 	%r18006, %r18005, %r18005, 16;
	add.s32 	%r18007, %r17992, %r18006;
	xor.b32  	%r18008, %r17958, %r18007;
	shf.l.wrap.b32 	%r18009, %r18008, %r18008, 12;
	add.s32 	%r18010, %r18004, %r18009;
	xor.b32  	%r18011, %r18006, %r18010;
	shf.l.wrap.b32 	%r18012, %r18011, %r18011, 8;
	add.s32 	%r18013, %r18007, %r18012;
	xor.b32  	%r18014, %r18009, %r18013;
	shf.l.wrap.b32 	%r18015, %r18014, %r18014, 7;
	add.s32 	%r18016, %r17977, %r17970;
	xor.b32  	%r18017, %r17991, %r18016;
	shf.l.wrap.b32 	%r18018, %r18017, %r18017, 16;
	add.s32 	%r18019, %r17956, %r18018;
	xor.b32  	%r18020, %r17970, %r18019;
	shf.l.wrap.b32 	%r18021, %r18020, %r18020, 12;
	add.s32 	%r18022, %r18016, %r18021;
	xor.b32  	%r18023, %r18018, %r18022;
	shf.l.wrap.b32 	%r18024, %r18023, %r18023, 8;
	add.s32 	%r18025, %r18019, %r18024;
	xor.b32  	%r18026, %r18021, %r18025;
	shf.l.wrap.b32 	%r18027, %r18026, %r18026, 7;
	add.s32 	%r18028, %r17989, %r17982;
	xor.b32  	%r18029, %r17955, %r18028;
	shf.l.wrap.b32 	%r18030, %r18029, %r18029, 16;
	add.s32 	%r18031, %r17968, %r18030;
	xor.b32  	%r18032, %r17982, %r18031;
	shf.l.wrap.b32 	%r18033, %r18032, %r18032, 12;
	add.s32 	%r18034, %r18028, %r18033;
	xor.b32  	%r18035, %r18030, %r18034;
	shf.l.wrap.b32 	%r18036, %r18035, %r18035, 8;
	add.s32 	%r18037, %r18031, %r18036;
	add.s32 	%r18038, %r18001, %r18015;
	xor.b32  	%r18039, %r18036, %r18038;
	shf.l.wrap.b32 	%r18040, %r18039, %r18039, 16;
	add.s32 	%r18041, %r18025, %r18040;
	xor.b32  	%r18042, %r18015, %r18041;
	shr.u32 	%r18043, %r18042, 20;
	add.s32 	%r18044, %r18038, %r18043;
	add.s32 	%r18045, %r18010, %r18027;
	xor.b32  	%r18046, %r18003, %r18045;
	shf.l.wrap.b32 	%r18047, %r18046, %r18046, 16;
	add.s32 	%r18048, %r18037, %r18047;
	xor.b32  	%r18049, %r18027, %r18048;
	shr.u32 	%r18050, %r18049, 20;
	add.s32 	%r18051, %r18045, %r18050;
	add.s32 	%r18052, %r17364, %r18044;
	add.s32 	%r18053, %r17376, %r18051;
	not.b32 	%r18054, %r27607;
	add.s32 	%r18055, %r1720, %r18054;
	mov.u32 	%r18056, %ctaid.x;
	shl.b32 	%r18057, %r18056, 11;
	mov.u32 	%r18058, %tid.x;
	and.b32  	%r18059, %r18058, 31;
	or.b32  	%r18060, %r18057, %r18059;
	shl.b32 	%r18061, %r18058, 3;
	and.b32  	%r18062, %r18061, 7936;
	add.s32 	%r18063, %r27217, %r18062;
	add.s32 	%r18064, %r18060, %r18063;
	shr.u32 	%r18065, %r18064, %r18055;
	and.b32  	%r18066, %r18065, 1;
	setp.eq.b32 	%p190, %r18066, 1;
	selp.b32 	%r18067, %r18053, %r18052, %p190;
	cvt.u16.u32 	%rs306, %r18067;
	and.b16  	%rs429, %rs306, 1;
	and.b16  	%rs307, %rs427, 255;
	setp.ne.s16 	%p191, %rs307, 1;
	@%p191 bra 	$L__BB3_243;
	ld.param.u64 	%rd431, [fused_batch_pir_kernel_8_param_1];
	not.b32 	%r18068, %r27607;
	add.s32 	%r18069, %r1720, %r18068;
	mov.u32 	%r18070, %ctaid.x;
	shl.b32 	%r18071, %r18070, 11;
	mov.u32 	%r18072, %tid.x;
	and.b32  	%r18073, %r18072, 31;
	or.b32  	%r18074, %r18071, %r18073;
	shl.b32 	%r18075, %r18072, 3;
	and.b32  	%r18076, %r18075, 7936;
	add.s32 	%r18077, %r27217, %r18076;
	add.s32 	%r18078, %r18074, %r18077;
	shr.u32 	%r18079, %r18078, %r18069;
	and.b32  	%r18080, %r18079, 1;
	setp.eq.b32 	%p192, %r18080, 1;
	cvt.s64.s32 	%rd218, %r27607;
	cvta.to.global.u64 	%rd219, %rd431;
	mul.wide.s32 	%rd220, %r27607, 16;
	add.s64 	%rd221, %rd219, %rd220;
	ld.global.u32 	%r18081, [%rd221+7828];
	selp.b32 	%r18082, %r27612, %r27611, %p192;
	xor.b32  	%r18083, %r18082, %r18081;
	selp.b32 	%r18084, %r27613, %r27610, %p192;
	selp.b32 	%r27611, %r27611, %r18083, %p192;
	selp.b32 	%r27612, %r18083, %r27612, %p192;
	ld.global.u32 	%r18085, [%rd221+7832];
	xor.b32  	%r18086, %r18084, %r18085;
	selp.b32 	%r18087, %r27614, %r27609, %p192;
	selp.b32 	%r27610, %r27610, %r18086, %p192;
	selp.b32 	%r27613, %r18086, %r27613, %p192;
	ld.global.u32 	%r18088, [%rd221+7836];
	xor.b32  	%r18089, %r18087, %r18088;
	selp.b32 	%r18090, %r27615, %r27608, %p192;
	selp.b32 	%r27609, %r27609, %r18089, %p192;
	selp.b32 	%r27614, %r18089, %r27614, %p192;
	ld.global.u32 	%r18091, [%rd221+7840];
	xor.b32  	%r18092, %r18090, %r18091;
	selp.b64 	%rd222, 445, 420, %p192;
	selp.b32 	%r27608, %r27608, %r18092, %p192;
	selp.b32 	%r27615, %r18092, %r27615, %p192;
	add.s64 	%rd223, %rd222, %rd218;
	add.s64 	%rd224, %rd219, %rd223;
	ld.global.u8 	%rs308, [%rd224+7808];
	xor.b16  	%rs429, %rs308, %rs429;
$L__BB3_243:
	not.b32 	%r18093, %r27607;
	add.s32 	%r18094, %r1720, %r18093;
	mov.u32 	%r18095, %ctaid.x;
	shl.b32 	%r18096, %r18095, 11;
	mov.u32 	%r18097, %tid.x;
	and.b32  	%r18098, %r18097, 31;
	or.b32  	%r18099, %r18096, %r18098;
	shl.b32 	%r18100, %r18097, 3;
	and.b32  	%r18101, %r18100, 7936;
	add.s32 	%r18102, %r27217, %r18101;
	add.s32 	%r18103, %r18099, %r18102;
	shr.u32 	%r18104, %r18103, %r18094;
	and.b32  	%r18105, %r18104, 1;
	setp.eq.b32 	%p193, %r18105, 1;
	selp.b32 	%r27619, %r27612, %r27611, %p193;
	selp.b32 	%r27618, %r27613, %r27610, %p193;
	selp.b32 	%r27617, %r27614, %r27609, %p193;
	selp.b32 	%r27616, %r27615, %r27608, %p193;
	add.s32 	%r27607, %r27607, 1;
	setp.lt.u32 	%p194, %r27607, %r1720;
	mov.u16 	%rs427, %rs429;
	@%p194 bra 	$L__BB3_241;
$L__BB3_244:
	and.b16  	%rs309, %rs429, 255;
	setp.ne.s16 	%p195, %rs309, 1;
	@%p195 bra 	$L__BB3_246;
	ld.param.u64 	%rd432, [fused_batch_pir_kernel_8_param_1];
	cvta.to.global.u64 	%rd225, %rd432;
	ld.global.u32 	%r18106, [%rd225+8280];
	xor.b32  	%r27619, %r27619, %r18106;
$L__BB3_246:
	@%p195 bra 	$L__BB3_248;
	ld.param.u64 	%rd433, [fused_batch_pir_kernel_8_param_1];
	cvta.to.global.u64 	%rd226, %rd433;
	ld.global.u32 	%r18107, [%rd226+8284];
	xor.b32  	%r27618, %r27618, %r18107;
$L__BB3_248:
	@%p195 bra 	$L__BB3_250;
	ld.param.u64 	%rd434, [fused_batch_pir_kernel_8_param_1];
	cvta.to.global.u64 	%rd227, %rd434;
	ld.global.u32 	%r18108, [%rd227+8288];
	xor.b32  	%r27617, %r27617, %r18108;
$L__BB3_250:
	@%p195 bra 	$L__BB3_252;
	ld.param.u64 	%rd435, [fused_batch_pir_kernel_8_param_1];
	cvta.to.global.u64 	%rd228, %rd435;
	ld.global.u32 	%r18109, [%rd228+8292];
	xor.b32  	%r27616, %r27616, %r18109;
$L__BB3_252:
	ld.param.u32 	%r26419, [fused_batch_pir_kernel_8_param_4];
	mov.u32 	%r18111, %ctaid.x;
	shl.b32 	%r18112, %r18111, 11;
	mov.u32 	%r18113, %tid.x;
	and.b32  	%r18114, %r18113, 31;
	or.b32  	%r18115, %r18112, %r18114;
	shl.b32 	%r18116, %r18113, 3;
	and.b32  	%r18117, %r18116, 7936;
	add.s32 	%r18118, %r27217, %r18117;
	add.s32 	%r18119, %r18115, %r18118;
	setp.ge.s32 	%p199, %r18119, %r26419;
	mov.b32 	%r27640, 0;
	mov.u32 	%r27641, %r27640;
	mov.u32 	%r27642, %r27640;
	mov.u32 	%r27643, %r27640;
	@%p199 bra 	$L__BB3_266;
	ld.param.u64 	%rd436, [fused_batch_pir_kernel_8_param_1];
	cvta.to.global.u64 	%rd229, %rd436;
	ld.global.u8 	%rs313, [%rd229+8313];
	max.u16 	%rs314, %rs313, 11;
	cvt.u32.u16 	%r18120, %rs314;
	add.s32 	%r27631, %r18120, -11;
	ld.shared.u32 	%r27643, [s_mem+99028];
	ld.shared.v2.u32 	{%r27642, %r27641}, [s_mem+99032];
	ld.shared.u32 	%r27640, [s_mem+99040];
	ld.shared.u8 	%rs432, [s_mem+99044];
	cvt.u32.u16 	%r1775, %rs313;
	setp.ge.u32 	%p200, %r27631, %r1775;
	@%p200 bra 	$L__BB3_258;
	mov.u16 	%rs430, %rs432;
$L__BB3_255:
	ld.const.u32 	%r18121, [CHACHA_CONSTANTS];
	add.s32 	%r18122, %r18121, %r27643;
	shf.l.wrap.b32 	%r18123, %r18122, %r18122, 16;
	add.s32 	%r18124, %r27643, %r18123;
	xor.b32  	%r18125, %r27643, %r18124;
	shf.l.wrap.b32 	%r18126, %r18125, %r18125, 12;
	add.s32 	%r18127, %r18122, %r18126;
	xor.b32  	%r18128, %r18123, %r18127;
	shf.l.wrap.b32 	%r18129, %r18128, %r18128, 8;
	add.s32 	%r18130, %r18124, %r18129;
	xor.b32  	%r18131, %r18126, %r18130;
	shf.l.wrap.b32 	%r18132, %r18131, %r18131, 7;
	ld.const.u32 	%r18133, [CHACHA_CONSTANTS+4];
	add.s32 	%r18134, %r18133, %r27642;
	shf.l.wrap.b32 	%r18135, %r18134, %r18134, 16;
	add.s32 	%r18136, %r27642, %r18135;
	xor.b32  	%r18137, %r27642, %r18136;
	shf.l.wrap.b32 	%r18138, %r18137, %r18137, 12;
	add.s32 	%r18139, %r18134, %r18138;
	xor.b32  	%r18140, %r18135, %r18139;
	shf.l.wrap.b32 	%r18141, %r18140, %r18140, 8;
	add.s32 	%r18142, %r18136, %r18141;
	xor.b32  	%r18143, %r18138, %r18142;
	shf.l.wrap.b32 	%r18144, %r18143, %r18143, 7;
	ld.const.u32 	%r18145, [CHACHA_CONSTANTS+8];
	add.s32 	%r18146, %r18145, %r27641;
	shf.l.wrap.b32 	%r18147, %r18146, %r18146, 16;
	add.s32 	%r18148, %r27641, %r18147;
	xor.b32  	%r18149, %r27641, %r18148;
	shf.l.wrap.b32 	%r18150, %r18149, %r18149, 12;
	add.s32 	%r18151, %r18146, %r18150;
	xor.b32  	%r18152, %r18147, %r18151;
	shf.l.wrap.b32 	%r18153, %r18152, %r18152, 8;
	add.s32 	%r18154, %r18148, %r18153;
	xor.b32  	%r18155, %r18150, %r18154;
	shf.l.wrap.b32 	%r18156, %r18155, %r18155, 7;
	ld.const.u32 	%r18157, [CHACHA_CONSTANTS+12];
	add.s32 	%r18158, %r18157, %r27640;
	shf.l.wrap.b32 	%r18159, %r18158, %r18158, 16;
	add.s32 	%r18160, %r27640, %r18159;
	xor.b32  	%r18161, %r27640, %r18160;
	shf.l.wrap.b32 	%r18162, %r18161, %r18161, 12;
	add.s32 	%r18163, %r18158, %r18162;
	xor.b32  	%r18164, %r18159, %r18163;
	shf.l.wrap.b32 	%r18165, %r18164, %r18164, 8;
	add.s32 	%r18166, %r18160, %r18165;
	xor.b32  	%r18167, %r18162, %r18166;
	shf.l.wrap.b32 	%r18168, %r18167, %r18167, 7;
	add.s32 	%r18169, %r18127, %r18144;
	xor.b32  	%r18170, %r18165, %r18169;
	shf.l.wrap.b32 	%r18171, %r18170, %r18170, 16;
	add.s32 	%r18172, %r18154, %r18171;
	xor.b32  	%r18173, %r18144, %r18172;
	shf.l.wrap.b32 	%r18174, %r18173, %r18173, 12;
	add.s32 	%r18175, %r18169, %r18174;
	xor.b32  	%r18176, %r18171, %r18175;
	shf.l.wrap.b32 	%r18177, %r18176, %r18176, 8;
	add.s32 	%r18178, %r18172, %r18177;
	xor.b32  	%r18179, %r18174, %r18178;
	shf.l.wrap.b32 	%r18180, %r18179, %r18179, 7;
	add.s32 	%r18181, %r18139, %r18156;
	xor.b32  	%r18182, %r18129, %r18181;
	shf.l.wrap.b32 	%r18183, %r18182, %r18182, 16;
	add.s32 	%r18184, %r18166, %r18183;
	xor.b32  	%r18185, %r18156, %r18184;
	shf.l.wrap.b32 	%r18186, %r18185, %r18185, 12;
	add.s32 	%r18187, %r18181, %r18186;
	xor.b32  	%r18188, %r18183, %r18187;
	shf.l.wrap.b32 	%r18189, %r18188, %r18188, 8;
	add.s32 	%r18190, %r18184, %r18189;
	xor.b32  	%r18191, %r18186, %r18190;
	shf.l.wrap.b32 	%r18192, %r18191, %r18191, 7;
	add.s32 	%r18193, %r18151, %r18168;
	xor.b32  	%r18194, %r18141, %r18193;
	shf.l.wrap.b32 	%r18195, %r18194, %r18194, 16;
	add.s32 	%r18196, %r18130, %r18195;
	xor.b32  	%r18197, %r18168, %r18196;
	shf.l.wrap.b32 	%r18198, %r18197, %r18197, 12;
	add.s32 	%r18199, %r18193, %r18198;
	xor.b32  	%r18200, %r18195, %r18199;
	shf.l.wrap.b32 	%r18201, %r18200, %r18200, 8;
	add.s32 	%r18202, %r18196, %r18201;
	xor.b32  	%r18203, %r18198, %r18202;
	shf.l.wrap.b32 	%r18204, %r18203, %r18203, 7;
	add.s32 	%r18205, %r18163, %r18132;
	xor.b32  	%r18206, %r18153, %r18205;
	shf.l.wrap.b32 	%r18207, %r18206, %r18206, 16;
	add.s32 	%r18208, %r18142, %r18207;
	xor.b32  	%r18209, %r18132, %r18208;
	shf.l.wrap.b32 	%r18210, %r18209, %r18209, 12;
	add.s32 	%r18211, %r18205, %r18210;
	xor.b32  	%r18212, %r18207, %r18211;
	shf.l.wrap.b32 	%r18213, %r18212, %r18212, 8;
	add.s32 	%r18214, %r18208, %r18213;
	xor.b32  	%r18215, %r18210, %r18214;
	shf.l.wrap.b32 	%r18216, %r18215, %r18215, 7;
	add.s32 	%r18217, %r18175, %r18216;
	xor.b32  	%r18218, %r18189, %r18217;
	shf.l.wrap.b32 	%r18219, %r18218, %r18218, 16;
	add.s32 	%r18220, %r18202, %r18219;
	xor.b32  	%r18221, %r18216, %r18220;
	shf.l.wrap.b32 	%r18222, %r18221, %r18221, 12;
	add.s32 	%r18223, %r18217, %r18222;
	xor.b32  	%r18224, %r18219, %r18223;
	shf.l.wrap.b32 	%r18225, %r18224, %r18224, 8;
	add.s32 	%r18226, %r18220, %r18225;
	xor.b32  	%r18227, %r18222, %r18226;
	shf.l.wrap.b32 	%r18228, %r18227, %r18227, 7;
	add.s32 	%r18229, %r18187, %r18180;
	xor.b32  	%r18230, %r18201, %r18229;
	shf.l.wrap.b32 	%r18231, %r18230, %r18230, 16;
	add.s32 	%r18232, %r18214, %r18231;
	xor.b32  	%r18233, %r18180, %r18232;
	shf.l.wrap.b32 	%r18234, %r18233, %r18233, 12;
	add.s32 	%r18235, %r18229, %r18234;
	xor.b32  	%r18236, %r18231, %r18235;
	shf.l.wrap.b32 	%r18237, %r18236, %r18236, 8;
	add.s32 	%r18238, %r18232, %r18237;
	xor.b32  	%r18239, %r18234, %r18238;
	shf.l.wrap.b32 	%r18240, %r18239, %r18239, 7;
	add.s32 	%r18241, %r18199, %r18192;
	xor.b32  	%r18242, %r18213, %r18241;
	shf.l.wrap.b32 	%r18243, %r18242, %r18242, 16;
	add.s32 	%r18244, %r18178, %r18243;
	xor.b32  	%r18245, %r18192, %r18244;
	shf.l.wrap.b32 	%r18246, %r18245, %r18245, 12;
	add.s32 	%r18247, %r18241, %r18246;
	xor.b32  	%r18248, %r18243, %r18247;
	shf.l.wrap.b32 	%r18249, %r18248, %r18248, 8;
	add.s32 	%r18250, %r18244, %r18249;
	xor.b32  	%r18251, %r18246, %r18250;
	shf.l.wrap.b32 	%r18252, %r18251, %r18251, 7;
	add.s32 	%r18253, %r18211, %r18204;
	xor.b32  	%r18254, %r18177, %r18253;
	shf.l.wrap.b32 	%r18255, %r18254, %r18254, 16;
	add.s32 	%r18256, %r18190, %r18255;
	xor.b32  	%r18257, %r18204, %r18256;
	shf.l.wrap.b32 	%r18258, %r18257, %r18257, 12;
	add.s32 	%r18259, %r18253, %r18258;
	xor.b32  	%r18260, %r18255, %r18259;
	shf.l.wrap.b32 	%r18261, %r18260, %r18260, 8;
	add.s32 	%r18262, %r18256, %r18261;
	xor.b32  	%r18263, %r18258, %r18262;
	shf.l.wrap.b32 	%r18264, %r18263, %r18263, 7;
	add.s32 	%r18265, %r18223, %r18240;
	xor.b32  	%r18266, %r18261, %r18265;
	shf.l.wrap.b32 	%r18267, %r18266, %r18266, 16;
	add.s32 	%r18268, %r18250, %r18267;
	xor.b32  	%r18269, %r18240, %r18268;
	shf.l.wrap.b32 	%r18270, %r18269, %r18269, 12;
	add.s32 	%r18271, %r18265, %r18270;
	xor.b32  	%r18272, %r18267, %r18271;
	shf.l.wrap.b32 	%r18273, %r18272, %r18272, 8;
	add.s32 	%r18274, %r18268, %r18273;
	xor.b32  	%r18275, %r18270, %r18274;
	shf.l.wrap.b32 	%r18276, %r18275, %r18275, 7;
	add.s32 	%r18277, %r18235, %r18252;
	xor.b32  	%r18278, %r18225, %r18277;
	shf.l.wrap.b32 	%r18279, %r18278, %r18278, 16;
	add.s32 	%r18280, %r18262, %r18279;
	xor.b32  	%r18281, %r18252, %r18280;
	shf.l.wrap.b32 	%r18282, %r18281, %r18281, 12;
	add.s32 	%r18283, %r18277, %r18282;
	xor.b32  	%r18284, %r18279, %r18283;
	shf.l.wrap.b32 	%r18285, %r18284, %r18284, 8;
	add.s32 	%r18286, %r18280, %r18285;
	xor.b32  	%r18287, %r18282, %r18286;
	shf.l.wrap.b32 	%r18288, %r18287, %r18287, 7;
	add.s32 	%r18289, %r18247, %r18264;
	xor.b32  	%r18290, %r18237, %r18289;
	shf.l.wrap.b32 	%r18291, %r18290, %r18290, 16;
	add.s32 	%r18292, %r18226, %r18291;
	xor.b32  	%r18293, %r18264, %r18292;
	shf.l.wrap.b32 	%r18294, %r18293, %r18293, 12;
	add.s32 	%r18295, %r18289, %r18294;
	xor.b32  	%r18296, %r18291, %r18295;
	shf.l.wrap.b32 	%r18297, %r18296, %r18296, 8;
	add.s32 	%r18298, %r18292, %r18297;
	xor.b32  	%r18299, %r18294, %r18298;
	shf.l.wrap.b32 	%r18300, %r18299, %r18299, 7;
	add.s32 	%r18301, %r18259, %r18228;
	xor.b32  	%r18302, %r18249, %r18301;
	shf.l.wrap.b32 	%r18303, %r18302, %r18302, 16;
	add.s32 	%r18304, %r18238, %r18303;
	xor.b32  	%r18305, %r18228, %r18304;
	shf.l.wrap.b32 	%r18306, %r18305, %r18305, 12;
	add.s32 	%r18307, %r18301, %r18306;
	xor.b32  	%r18308, %r18303, %r18307;
	shf.l.wrap.b32 	%r18309, %r18308, %r18308, 8;
	add.s32 	%r18310, %r18304, %r18309;
	xor.b32  	%r18311, %r18306, %r18310;
	shf.l.wrap.b32 	%r18312, %r18311, %r18311, 7;
	add.s32 	%r18313, %r18271, %r18312;
	xor.b32  	%r18314, %r18285, %r18313;
	shf.l.wrap.b32 	%r18315, %r18314, %r18314, 16;
	add.s32 	%r18316, %r18298, %r18315;
	xor.b32  	%r18317, %r18312, %r18316;
	shf.l.wrap.b32 	%r18318, %r18317, %r18317, 12;
	add.s32 	%r18319, %r18313, %r18318;
	xor.b32  	%r18320, %r18315, %r18319;
	shf.l.wrap.b32 	%r18321, %r18320, %r18320, 8;
	add.s32 	%r18322, %r18316, %r18321;
	xor.b32  	%r18323, %r18318, %r18322;
	shf.l.wrap.b32 	%r18324, %r18323, %r18323, 7;
	add.s32 	%r18325, %r18283, %r18276;
	xor.b32  	%r18326, %r18297, %r18325;
	shf.l.wrap.b32 	%r18327, %r18326, %r18326, 16;
	add.s32 	%r18328, %r18310, %r18327;
	xor.b32  	%r18329, %r18276, %r18328;
	shf.l.wrap.b32 	%r18330, %r18329, %r18329, 12;
	add.s32 	%r18331, %r18325, %r18330;
	xor.b32  	%r18332, %r18327, %r18331;
	shf.l.wrap.b32 	%r18333, %r18332, %r18332, 8;
	add.s32 	%r18334, %r18328, %r18333;
	xor.b32  	%r18335, %r18330, %r18334;
	shf.l.wrap.b32 	%r18336, %r18335, %r18335, 7;
	add.s32 	%r18337, %r18295, %r18288;
	xor.b32  	%r18338, %r18309, %r18337;
	shf.l.wrap.b32 	%r18339, %r18338, %r18338, 16;
	add.s32 	%r18340, %r18274, %r18339;
	xor.b32  	%r18341, %r18288, %r18340;
	shf.l.wrap.b32 	%r18342, %r18341, %r18341, 12;
	add.s32 	%r18343, %r18337, %r18342;
	xor.b32  	%r18344, %r18339, %r18343;
	shf.l.wrap.b32 	%r18345, %r18344, %r18344, 8;
	add.s32 	%r18346, %r18340, %r18345;
	xor.b32  	%r18347, %r18342, %r18346;
	shf.l.wrap.b32 	%r18348, %r18347, %r18347, 7;
	add.s32 	%r18349, %r18307, %r18300;
	xor.b32  	%r18350, %r18273, %r18349;
	shf.l.wrap.b32 	%r18351, %r18350, %r18350, 16;
	add.s32 	%r18352, %r18286, %r18351;
	xor.b32  	%r18353, %r18300, %r18352;
	shf.l.wrap.b32 	%r18354, %r18353, %r18353, 12;
	add.s32 	%r18355, %r18349, %r18354;
	xor.b32  	%r18356, %r18351, %r18355;
	shf.l.wrap.b32 	%r18357, %r18356, %r18356, 8;
	add.s32 	%r18358, %r18352, %r18357;
	xor.b32  	%r18359, %r18354, %r18358;
	shf.l.wrap.b32 	%r18360, %r18359, %r18359, 7;
	add.s32 	%r18361, %r18319, %r18336;
	xor.b32  	%r18362, %r18357, %r18361;
	shf.l.wrap.b32 	%r18363, %r18362, %r18362, 16;
	add.s32 	%r18364, %r18346, %r18363;
	xor.b32  	%r18365, %r18336, %r18364;
	shf.l.wrap.b32 	%r18366, %r18365, %r18365, 12;
	add.s32 	%r18367, %r18361, %r18366;
	xor.b32  	%r18368, %r18363, %r18367;
	shf.l.wrap.b32 	%r18369, %r18368, %r18368, 8;
	add.s32 	%r18370, %r18364, %r18369;
	xor.b32  	%r18371, %r18366, %r18370;
	shf.l.wrap.b32 	%r18372, %r18371, %r18371, 7;
	add.s32 	%r18373, %r18331, %r18348;
	xor.b32  	%r18374, %r18321, %r18373;
	shf.l.wrap.b32 	%r18375, %r18374, %r18374, 16;
	add.s32 	%r18376, %r18358, %r18375;
	xor.b32  	%r18377, %r18348, %r18376;
	shf.l.wrap.b32 	%r18378, %r18377, %r18377, 12;
	add.s32 	%r18379, %r18373, %r18378;
	xor.b32  	%r18380, %r18375, %r18379;
	shf.l.wrap.b32 	%r18381, %r18380, %r18380, 8;
	add.s32 	%r18382, %r18376, %r18381;
	xor.b32  	%r18383, %r18378, %r18382;
	shf.l.wrap.b32 	%r18384, %r18383, %r18383, 7;
	add.s32 	%r18385, %r18343, %r18360;
	xor.b32  	%r18386, %r18333, %r18385;
	shf.l.wrap.b32 	%r18387, %r18386, %r18386, 16;
	add.s32 	%r18388, %r18322, %r18387;
	xor.b32  	%r18389, %r18360, %r18388;
	shf.l.wrap.b32 	%r18390, %r18389, %r18389, 12;
	add.s32 	%r18391, %r18385, %r18390;
	xor.b32  	%r18392, %r18387, %r18391;
	shf.l.wrap.b32 	%r18393, %r18392, %r18392, 8;
	add.s32 	%r18394, %r18388, %r18393;
	xor.b32  	%r18395, %r18390, %r18394;
	shf.l.wrap.b32 	%r18396, %r18395, %r18395, 7;
	add.s32 	%r18397, %r18355, %r18324;
	xor.b32  	%r18398, %r18345, %r18397;
	shf.l.wrap.b32 	%r18399, %r18398, %r18398, 16;
	add.s32 	%r18400, %r18334, %r18399;
	xor.b32  	%r18401, %r18324, %r18400;
	shf.l.wrap.b32 	%r18402, %r18401, %r18401, 12;
	add.s32 	%r18403, %r18397, %r18402;
	xor.b32  	%r18404, %r18399, %r18403;
	shf.l.wrap.b32 	%r18405, %r18404, %r18404, 8;
	add.s32 	%r18406, %r18400, %r18405;
	xor.b32  	%r18407, %r18402, %r18406;
	shf.l.wrap.b32 	%r18408, %r18407, %r18407, 7;
	add.s32 	%r18409, %r18367, %r18408;
	xor.b32  	%r18410, %r18381, %r18409;
	shf.l.wrap.b32 	%r18411, %r18410, %r18410, 16;
	add.s32 	%r18412, %r18394, %r18411;
	xor.b32  	%r18413, %r18408, %r18412;
	shf.l.wrap.b32 	%r18414, %r18413, %r18413, 12;
	add.s32 	%r18415, %r18409, %r18414;
	xor.b32  	%r18416, %r18411, %r18415;
	shf.l.wrap.b32 	%r18417, %r18416, %r18416, 8;
	add.s32 	%r18418, %r18412, %r18417;
	xor.b32  	%r18419, %r18414, %r18418;
	shf.l.wrap.b32 	%r18420, %r18419, %r18419, 7;
	add.s32 	%r18421, %r18379, %r18372;
	xor.b32  	%r18422, %r18393, %r18421;
	shf.l.wrap.b32 	%r18423, %r18422, %r18422, 16;
	add.s32 	%r18424, %r18406, %r18423;
	xor.b32  	%r18425, %r18372, %r18424;
	shf.l.wrap.b32 	%r18426, %r18425, %r18425, 12;
	add.s32 	%r18427, %r18421, %r18426;
	xor.b32  	%r18428, %r18423, %r18427;
	shf.l.wrap.b32 	%r18429, %r18428, %r18428, 8;
	add.s32 	%r18430, %r18424, %r18429;
	xor.b32  	%r18431, %r18426, %r18430;
	shf.l.wrap.b32 	%r18432, %r18431, %r18431, 7;
	add.s32 	%r18433, %r18391, %r18384;
	xor.b32  	%r18434, %r18405, %r18433;
	shf.l.wrap.b32 	%r18435, %r18434, %r18434, 16;
	add.s32 	%r18436, %r18370, %r18435;
	xor.b32  	%r18437, %r18384, %r18436;
	shf.l.wrap.b32 	%r18438, %r18437, %r18437, 12;
	add.s32 	%r18439, %r18433, %r18438;
	xor.b32  	%r18440, %r18435, %r18439;
	shf.l.wrap.b32 	%r18441, %r18440, %r18440, 8;
	add.s32 	%r18442, %r18436, %r18441;
	xor.b32  	%r18443, %r18438, %r18442;
	shf.l.wrap.b32 	%r18444, %r18443, %r18443, 7;
	add.s32 	%r18445, %r18403, %r18396;
	xor.b32  	%r18446, %r18369, %r18445;
	shf.l.wrap.b32 	%r18447, %r18446, %r18446, 16;
	add.s32 	%r18448, %r18382, %r18447;
	xor.b32  	%r18449, %r18396, %r18448;
	shf.l.wrap.b32 	%r18450, %r18449, %r18449, 12;
	add.s32 	%r18451, %r18445, %r18450;
	xor.b32  	%r18452, %r18447, %r18451;
	shf.l.wrap.b32 	%r18453, %r18452, %r18452, 8;
	add.s32 	%r18454, %r18448, %r18453;
	xor.b32  	%r18455, %r18450, %r18454;
	shf.l.wrap.b32 	%r18456, %r18455, %r18455, 7;
	add.s32 	%r18457, %r18415, %r18432;
	xor.b32  	%r18458, %r18453, %r18457;
	shf.l.wrap.b32 	%r18459, %r18458, %r18458, 16;
	add.s32 	%r18460, %r18442, %r18459;
	xor.b32  	%r18461, %r18432, %r18460;
	shf.l.wrap.b32 	%r18462, %r18461, %r18461, 12;
	add.s32 	%r18463, %r18457, %r18462;
	xor.b32  	%r18464, %r18459, %r18463;
	shf.l.wrap.b32 	%r18465, %r18464, %r18464, 8;
	add.s32 	%r18466, %r18460, %r18465;
	xor.b32  	%r18467, %r18462, %r18466;
	shf.l.wrap.b32 	%r18468, %r18467, %r18467, 7;
	add.s32 	%r18469, %r18427, %r18444;
	xor.b32  	%r18470, %r18417, %r18469;
	shf.l.wrap.b32 	%r18471, %r18470, %r18470, 16;
	add.s32 	%r18472, %r18454, %r18471;
	xor.b32  	%r18473, %r18444, %r18472;
	shf.l.wrap.b32 	%r18474, %r18473, %r18473, 12;
	add.s32 	%r18475, %r18469, %r18474;
	xor.b32  	%r18476, %r18471, %r18475;
	shf.l.wrap.b32 	%r18477, %r18476, %r18476, 8;
	add.s32 	%r18478, %r18472, %r18477;
	xor.b32  	%r18479, %r18474, %r18478;
	shf.l.wrap.b32 	%r18480, %r18479, %r18479, 7;
	add.s32 	%r18481, %r18439, %r18456;
	xor.b32  	%r18482, %r18429, %r18481;
	shf.l.wrap.b32 	%r18483, %r18482, %r18482, 16;
	add.s32 	%r18484, %r18418, %r18483;
	xor.b32  	%r18485, %r18456, %r18484;
	shf.l.wrap.b32 	%r18486, %r18485, %r18485, 12;
	add.s32 	%r18487, %r18481, %r18486;
	xor.b32  	%r18488, %r18483, %r18487;
	shf.l.wrap.b32 	%r18489, %r18488, %r18488, 8;
	add.s32 	%r18490, %r18484, %r18489;
	xor.b32  	%r18491, %r18486, %r18490;
	shf.l.wrap.b32 	%r18492, %r18491, %r18491, 7;
	add.s32 	%r18493, %r18451, %r18420;
	xor.b32  	%r18494, %r18441, %r18493;
	shf.l.wrap.b32 	%r18495, %r18494, %r18494, 16;
	add.s32 	%r18496, %r18430, %r18495;
	xor.b32  	%r18497, %r18420, %r18496;
	shf.l.wrap.b32 	%r18498, %r18497, %r18497, 12;
	add.s32 	%r18499, %r18493, %r18498;
	xor.b32  	%r18500, %r18495, %r18499;
	shf.l.wrap.b32 	%r18501, %r18500, %r18500, 8;
	add.s32 	%r18502, %r18496, %r18501;
	xor.b32  	%r18503, %r18498, %r18502;
	shf.l.wrap.b32 	%r18504, %r18503, %r18503, 7;
	add.s32 	%r27635, %r18121, %r18463;
	add.s32 	%r27634, %r18133, %r18475;
	add.s32 	%r27633, %r18145, %r18487;
	add.s32 	%r27632, %r18157, %r18499;
	add.s32 	%r27636, %r27643, %r18504;
	add.s32 	%r27637, %r27642, %r18468;
	add.s32 	%r27638, %r27641, %r18480;
	add.s32 	%r27639, %r27640, %r18492;
	xor.b32  	%r18505, %r18122, 1;
	shf.l.wrap.b32 	%r18506, %r18122, %r18505, 16;
	add.s32 	%r18507, %r27643, %r18506;
	xor.b32  	%r18508, %r27643, %r18507;
	shf.l.wrap.b32 	%r18509, %r18508, %r18508, 12;
	add.s32 	%r18510, %r18122, %r18509;
	xor.b32  	%r18511, %r18506, %r18510;
	shf.l.wrap.b32 	%r18512, %r18511, %r18511, 8;
	add.s32 	%r18513, %r18507, %r18512;
	xor.b32  	%r18514, %r18509, %r18513;
	shf.l.wrap.b32 	%r18515, %r18514, %r18514, 7;
	add.s32 	%r18516, %r18510, %r18144;
	xor.b32  	%r18517, %r18165, %r18516;
	shf.l.wrap.b32 	%r18518, %r18517, %r18517, 16;
	add.s32 	%r18519, %r18154, %r18518;
	xor.b32  	%r18520, %r18144, %r18519;
	shf.l.wrap.b32 	%r18521, %r18520, %r18520, 12;
	add.s32 	%r18522, %r18516, %r18521;
	xor.b32  	%r18523, %r18518, %r18522;
	shf.l.wrap.b32 	%r18524, %r18523, %r18523, 8;
	add.s32 	%r18525, %r18519, %r18524;
	xor.b32  	%r18526, %r18521, %r18525;
	shf.l.wrap.b32 	%r18527, %r18526, %r18526, 7;
	xor.b32  	%r18528, %r18512, %r18181;
	shf.l.wrap.b32 	%r18529, %r18528, %r18528, 16;
	add.s32 	%r18530, %r18166, %r18529;
	xor.b32  	%r18531, %r18156, %r18530;
	shf.l.wrap.b32 	%r18532, %r18531, %r18531, 12;
	add.s32 	%r18533, %r18181, %r18532;
	xor.b32  	%r18534, %r18529, %r18533;
	shf.l.wrap.b32 	%r18535, %r18534, %r18534, 8;
	add.s32 	%r18536, %r18530, %r18535;
	xor.b32  	%r18537, %r18532, %r18536;
	shf.l.wrap.b32 	%r18538, %r18537, %r18537, 7;
	add.s32 	%r18539, %r18513, %r18195;
	xor.b32  	%r18540, %r18168, %r18539;
	shf.l.wrap.b32 	%r18541, %r18540, %r18540, 12;
	add.s32 	%r18542, %r18193, %r18541;
	xor.b32  	%r18543, %r18195, %r18542;
	shf.l.wrap.b32 	%r18544, %r18543, %r18543, 8;
	add.s32 	%r18545, %r18539, %r18544;
	xor.b32  	%r18546, %r18541, %r18545;
	shf.l.wrap.b32 	%r18547, %r18546, %r18546, 7;
	add.s32 	%r18548, %r18163, %r18515;
	xor.b32  	%r18549, %r18153, %r18548;
	shf.l.wrap.b32 	%r18550, %r18549, %r18549, 16;
	add.s32 	%r18551, %r18142, %r18550;
	xor.b32  	%r18552, %r18515, %r18551;
	shf.l.wrap.b32 	%r18553, %r18552, %r18552, 12;
	add.s32 	%r18554, %r18548, %r18553;
	xor.b32  	%r18555, %r18550, %r18554;
	shf.l.wrap.b32 	%r18556, %r18555, %r18555, 8;
	add.s32 	%r18557, %r18551, %r18556;
	xor.b32  	%r18558, %r18553, %r18557;
	shf.l.wrap.b32 	%r18559, %r18558, %r18558, 7;
	add.s32 	%r18560, %r18522, %r18559;
	xor.b32  	%r18561, %r18535, %r18560;
	shf.l.wrap.b32 	%r18562, %r18561, %r18561, 16;
	add.s32 	%r18563, %r18545, %r18562;
	xor.b32  	%r18564, %r18559, %r18563;
	shf.l.wrap.b32 	%r18565, %r18564, %r18564, 12;
	add.s32 	%r18566, %r18560, %r18565;
	xor.b32  	%r18567, %r18562, %r18566;
	shf.l.wrap.b32 	%r18568, %r18567, %r18567, 8;
	add.s32 	%r18569, %r18563, %r18568;
	xor.b32  	%r18570, %r18565, %r18569;
	shf.l.wrap.b32 	%r18571, %r18570, %r18570, 7;
	add.s32 	%r18572, %r18533, %r18527;
	xor.b32  	%r18573, %r18544, %r18572;
	shf.l.wrap.b32 	%r18574, %r18573, %r18573, 16;
	add.s32 	%r18575, %r18557, %r18574;
	xor.b32  	%r18576, %r18527, %r18575;
	shf.l.wrap.b32 	%r18577, %r18576, %r18576, 12;
	add.s32 	%r18578, %r18572, %r18577;
	xor.b32  	%r18579, %r18574, %r18578;
	shf.l.wrap.b32 	%r18580, %r18579, %r18579, 8;
	add.s32 	%r18581, %r18575, %r18580;
	xor.b32  	%r18582, %r18577, %r18581;
	shf.l.wrap.b32 	%r18583, %r18582, %r18582, 7;
	add.s32 	%r18584, %r18542, %r18538;
	xor.b32  	%r18585, %r18556, %r18584;
	shf.l.wrap.b32 	%r18586, %r18585, %r18585, 16;
	add.s32 	%r18587, %r18525, %r18586;
	xor.b32  	%r18588, %r18538, %r18587;
	shf.l.wrap.b32 	%r18589, %r18588, %r18588, 12;
	add.s32 	%r18590, %r18584, %r18589;
	xor.b32  	%r18591, %r18586, %r18590;
	shf.l.wrap.b32 	%r18592, %r18591, %r18591, 8;
	add.s32 	%r18593, %r18587, %r18592;
	xor.b32  	%r18594, %r18589, %r18593;
	shf.l.wrap.b32 	%r18595, %r18594, %r18594, 7;
	add.s32 	%r18596, %r18554, %r18547;
	xor.b32  	%r18597, %r18524, %r18596;
	shf.l.wrap.b32 	%r18598, %r18597, %r18597, 16;
	add.s32 	%r18599, %r18536, %r18598;
	xor.b32  	%r18600, %r18547, %r18599;
	shf.l.wrap.b32 	%r18601, %r18600, %r18600, 12;
	add.s32 	%r18602, %r18596, %r18601;
	xor.b32  	%r18603, %r18598, %r18602;
	shf.l.wrap.b32 	%r18604, %r18603, %r18603, 8;
	add.s32 	%r18605, %r18599, %r18604;
	xor.b32  	%r18606, %r18601, %r18605;
	shf.l.wrap.b32 	%r18607, %r18606, %r18606, 7;
	add.s32 	%r18608, %r18566, %r18583;
	xor.b32  	%r18609, %r18604, %r18608;
	shf.l.wrap.b32 	%r18610, %r18609, %r18609, 16;
	add.s32 	%r18611, %r18593, %r18610;
	xor.b32  	%r18612, %r18583, %r18611;
	shf.l.wrap.b32 	%r18613, %r18612, %r18612, 12;
	add.s32 	%r18614, %r18608, %r18613;
	xor.b32  	%r18615, %r18610, %r18614;
	shf.l.wrap.b32 	%r18616, %r18615, %r18615, 8;
	add.s32 	%r18617, %r18611, %r18616;
	xor.b32  	%r18618, %r18613, %r18617;
	shf.l.wrap.b32 	%r18619, %r18618, %r18618, 7;
	add.s32 	%r18620, %r18578, %r18595;
	xor.b32  	%r18621, %r18568, %r18620;
	shf.l.wrap.b32 	%r18622, %r18621, %r18621, 16;
	add.s32 	%r18623, %r18605, %r18622;
	xor.b32  	%r18624, %r18595, %r18623;
	shf.l.wrap.b32 	%r18625, %r18624, %r18624, 12;
	add.s32 	%r18626, %r18620, %r18625;
	xor.b32  	%r18627, %r18622, %r18626;
	shf.l.wrap.b32 	%r18628, %r18627, %r18627, 8;
	add.s32 	%r18629, %r18623, %r18628;
	xor.b32  	%r18630, %r18625, %r18629;
	shf.l.wrap.b32 	%r18631, %r18630, %r18630, 7;
	add.s32 	%r18632, %r18590, %r18607;
	xor.b32  	%r18633, %r18580, %r18632;
	shf.l.wrap.b32 	%r18634, %r18633, %r18633, 16;
	add.s32 	%r18635, %r18569, %r18634;
	xor.b32  	%r18636, %r18607, %r18635;
	shf.l.wrap.b32 	%r18637, %r18636, %r18636, 12;
	add.s32 	%r18638, %r18632, %r18637;
	xor.b32  	%r18639, %r18634, %r18638;
	shf.l.wrap.b32 	%r18640, %r18639, %r18639, 8;
	add.s32 	%r18641, %r18635, %r18640;
	xor.b32  	%r18642, %r18637, %r18641;
	shf.l.wrap.b32 	%r18643, %r18642, %r18642, 7;
	add.s32 	%r18644, %r18602, %r18571;
	xor.b32  	%r18645, %r18592, %r18644;
	shf.l.wrap.b32 	%r18646, %r18645, %r18645, 16;
	add.s32 	%r18647, %r18581, %r18646;
	xor.b32  	%r18648, %r18571, %r18647;
	shf.l.wrap.b32 	%r18649, %r18648, %r18648, 12;
	add.s32 	%r18650, %r18644, %r18649;
	xor.b32  	%r18651, %r18646, %r18650;
	shf.l.wrap.b32 	%r18652, %r18651, %r18651, 8;
	add.s32 	%r18653, %r18647, %r18652;
	xor.b32  	%r18654, %r18649, %r18653;
	shf.l.wrap.b32 	%r18655, %r18654, %r18654, 7;
	add.s32 	%r18656, %r18614, %r18655;
	xor.b32  	%r18657, %r18628, %r18656;
	shf.l.wrap.b32 	%r18658, %r18657, %r18657, 16;
	add.s32 	%r18659, %r18641, %r18658;
	xor.b32  	%r18660, %r18655, %r18659;
	shf.l.wrap.b32 	%r18661, %r18660, %r18660, 12;
	add.s32 	%r18662, %r18656, %r18661;
	xor.b32  	%r18663, %r18658, %r18662;
	shf.l.wrap.b32 	%r18664, %r18663, %r18663, 8;
	add.s32 	%r18665, %r18659, %r18664;
	xor.b32  	%r18666, %r18661, %r18665;
	shf.l.wrap.b32 	%r18667, %r18666, %r18666, 7;
	add.s32 	%r18668, %r18626, %r18619;
	xor.b32  	%r18669, %r18640, %r18668;
	shf.l.wrap.b32 	%r18670, %r18669, %r18669, 16;
	add.s32 	%r18671, %r18653, %r18670;
	xor.b32  	%r18672, %r18619, %r18671;
	shf.l.wrap.b32 	%r18673, %r18672, %r18672, 12;
	add.s32 	%r18674, %r18668, %r18673;
	xor.b32  	%r18675, %r18670, %r18674;
	shf.l.wrap.b32 	%r18676, %r18675, %r18675, 8;
	add.s32 	%r18677, %r18671, %r18676;
	xor.b32  	%r18678, %r18673, %r18677;
	shf.l.wrap.b32 	%r18679, %r18678, %r18678, 7;
	add.s32 	%r18680, %r18638, %r18631;
	xor.b32  	%r18681, %r18652, %r18680;
	shf.l.wrap.b32 	%r18682, %r18681, %r18681, 16;
	add.s32 	%r18683, %r18617, %r18682;
	xor.b32  	%r18684, %r18631, %r18683;
	shf.l.wrap.b32 	%r18685, %r18684, %r18684, 12;
	add.s32 	%r18686, %r18680, %r18685;
	xor.b32  	%r18687, %r18682, %r18686;
	shf.l.wrap.b32 	%r18688, %r18687, %r18687, 8;
	add.s32 	%r18689, %r18683, %r18688;
	xor.b32  	%r18690, %r18685, %r18689;
	shf.l.wrap.b32 	%r18691, %r18690, %r18690, 7;
	add.s32 	%r18692, %r18650, %r18643;
	xor.b32  	%r18693, %r18616, %r18692;
	shf.l.wrap.b32 	%r18694, %r18693, %r18693, 16;
	add.s32 	%r18695, %r18629, %r18694;
	xor.b32  	%r18696, %r18643, %r18695;
	shf.l.wrap.b32 	%r18697, %r18696, %r18696, 12;
	add.s32 	%r18698, %r18692, %r18697;
	xor.b32  	%r18699, %r18694, %r18698;
	shf.l.wrap.b32 	%r18700, %r18699, %r18699, 8;
	add.s32 	%r18701, %r18695, %r18700;
	xor.b32  	%r18702, %r18697, %r18701;
	shf.l.wrap.b32 	%r18703, %r18702, %r18702, 7;
	add.s32 	%r18704, %r18662, %r18679;
	xor.b32  	%r18705, %r18700, %r18704;
	shf.l.wrap.b32 	%r18706, %r18705, %r18705, 16;
	add.s32 	%r18707, %r18689, %r18706;
	xor.b32  	%r18708, %r18679, %r18707;
	shf.l.wrap.b32 	%r18709, %r18708, %r18708, 12;
	add.s32 	%r18710, %r18704, %r18709;
	xor.b32  	%r18711, %r18706, %r18710;
	shf.l.wrap.b32 	%r18712, %r18711, %r18711, 8;
	add.s32 	%r18713, %r18707, %r18712;
	xor.b32  	%r18714, %r18709, %r18713;
	shf.l.wrap.b32 	%r18715, %r18714, %r18714, 7;
	add.s32 	%r18716, %r18674, %r18691;
	xor.b32  	%r18717, %r18664, %r18716;
	shf.l.wrap.b32 	%r18718, %r18717, %r18717, 16;
	add.s32 	%r18719, %r18701, %r18718;
	xor.b32  	%r18720, %r18691, %r18719;
	shf.l.wrap.b32 	%r18721, %r18720, %r18720, 12;
	add.s32 	%r18722, %r18716, %r18721;
	xor.b32  	%r18723, %r18718, %r18722;
	shf.l.wrap.b32 	%r18724, %r18723, %r18723, 8;
	add.s32 	%r18725, %r18719, %r18724;
	xor.b32  	%r18726, %r18721, %r18725;
	shf.l.wrap.b32 	%r18727, %r18726, %r18726, 7;
	add.s32 	%r18728, %r18686, %r18703;
	xor.b32  	%r18729, %r18676, %r18728;
	shf.l.wrap.b32 	%r18730, %r18729, %r18729, 16;
	add.s32 	%r18731, %r18665, %r18730;
	xor.b32  	%r18732, %r18703, %r18731;
	shf.l.wrap.b32 	%r18733, %r18732, %r18732, 12;
	add.s32 	%r18734, %r18728, %r18733;
	xor.b32  	%r18735, %r18730, %r18734;
	shf.l.wrap.b32 	%r18736, %r18735, %r18735, 8;
	add.s32 	%r18737, %r18731, %r18736;
	xor.b32  	%r18738, %r18733, %r18737;
	shf.l.wrap.b32 	%r18739, %r18738, %r18738, 7;
	add.s32 	%r18740, %r18698, %r18667;
	xor.b32  	%r18741, %r18688, %r18740;
	shf.l.wrap.b32 	%r18742, %r18741, %r18741, 16;
	add.s32 	%r18743, %r18677, %r18742;
	xor.b32  	%r18744, %r18667, %r18743;
	shf.l.wrap.b32 	%r18745, %r18744, %r18744, 12;
	add.s32 	%r18746, %r18740, %r18745;
	xor.b32  	%r18747, %r18742, %r18746;
	shf.l.wrap.b32 	%r18748, %r18747, %r18747, 8;
	add.s32 	%r18749, %r18743, %r18748;
	xor.b32  	%r18750, %r18745, %r18749;
	shf.l.wrap.b32 	%r18751, %r18750, %r18750, 7;
	add.s32 	%r18752, %r18710, %r18751;
	xor.b32  	%r18753, %r18724, %r18752;
	shf.l.wrap.b32 	%r18754, %r18753, %r18753, 16;
	add.s32 	%r18755, %r18737, %r18754;
	xor.b32  	%r18756, %r18751, %r18755;
	shf.l.wrap.b32 	%r18757, %r18756, %r18756, 12;
	add.s32 	%r18758, %r18752, %r18757;
	xor.b32  	%r18759, %r18754, %r18758;
	shf.l.wrap.b32 	%r18760, %r18759, %r18759, 8;
	add.s32 	%r18761, %r18722, %r18715;
	xor.b32  	%r18762, %r18736, %r18761;
	shf.l.wrap.b32 	%r18763, %r18762, %r18762, 16;
	add.s32 	%r18764, %r18749, %r18763;
	xor.b32  	%r18765, %r18715, %r18764;
	shf.l.wrap.b32 	%r18766, %r18765, %r18765, 12;
	add.s32 	%r18767, %r18761, %r18766;
	xor.b32  	%r18768, %r18763, %r18767;
	shf.l.wrap.b32 	%r18769, %r18768, %r18768, 8;
	add.s32 	%r18770, %r18764, %r18769;
	xor.b32  	%r18771, %r18766, %r18770;
	shf.l.wrap.b32 	%r18772, %r18771, %r18771, 7;
	add.s32 	%r18773, %r18734, %r18727;
	xor.b32  	%r18774, %r18748, %r18773;
	shf.l.wrap.b32 	%r18775, %r18774, %r18774, 16;
	add.s32 	%r18776, %r18713, %r18775;
	xor.b32  	%r18777, %r18727, %r18776;
	shf.l.wrap.b32 	%r18778, %r18777, %r18777, 12;
	add.s32 	%r18779, %r18773, %r18778;
	xor.b32  	%r18780, %r18775, %r18779;
	shf.l.wrap.b32 	%r18781, %r18780, %r18780, 8;
	add.s32 	%r18782, %r18776, %r18781;
	xor.b32  	%r18783, %r18778, %r18782;
	shf.l.wrap.b32 	%r18784, %r18783, %r18783, 7;
	add.s32 	%r18785, %r18746, %r18739;
	xor.b32  	%r18786, %r18712, %r18785;
	shf.l.wrap.b32 	%r18787, %r18786, %r18786, 16;
	add.s32 	%r18788, %r18725, %r18787;
	xor.b32  	%r18789, %r18739, %r18788;
	shf.l.wrap.b32 	%r18790, %r18789, %r18789, 12;
	add.s32 	%r18791, %r18785, %r18790;
	xor.b32  	%r18792, %r18787, %r18791;
	shf.l.wrap.b32 	%r18793, %r18792, %r18792, 8;
	add.s32 	%r18794, %r18788, %r18793;
	add.s32 	%r18795, %r18758, %r18772;
	xor.b32  	%r18796, %r18793, %r18795;
	shf.l.wrap.b32 	%r18797, %r18796, %r18796, 16;
	add.s32 	%r18798, %r18782, %r18797;
	xor.b32  	%r18799, %r18772, %r18798;
	shr.u32 	%r18800, %r18799, 20;
	add.s32 	%r18801, %r18795, %r18800;
	add.s32 	%r18802, %r18767, %r18784;
	xor.b32  	%r18803, %r18760, %r18802;
	shf.l.wrap.b32 	%r18804, %r18803, %r18803, 16;
	add.s32 	%r18805, %r18794, %r18804;
	xor.b32  	%r18806, %r18784, %r18805;
	shr.u32 	%r18807, %r18806, 20;
	add.s32 	%r18808, %r18802, %r18807;
	add.s32 	%r18809, %r18121, %r18801;
	add.s32 	%r18810, %r18133, %r18808;
	not.b32 	%r18811, %r27631;
	add.s32 	%r18812, %r1775, %r18811;
	mov.u32 	%r18813, %ctaid.x;
	shl.b32 	%r18814, %r18813, 11;
	mov.u32 	%r18815, %tid.x;
	and.b32  	%r18816, %r18815, 31;
	or.b32  	%r18817, %r18814, %r18816;
	shl.b32 	%r18818, %r18815, 3;
	and.b32  	%r18819, %r18818, 7936;
	add.s32 	%r18820, %r27217, %r18819;
	add.s32 	%r18821, %r18817, %r18820;
	shr.u32 	%r18822, %r18821, %r18812;
	and.b32  	%r18823, %r18822, 1;
	setp.eq.b32 	%p201, %r18823, 1;
	selp.b32 	%r18824, %r18810, %r18809, %p201;
	cvt.u16.u32 	%rs315, %r18824;
	and.b16  	%rs432, %rs315, 1;
	and.b16  	%rs316, %rs430, 255;
	setp.ne.s16 	%p202, %rs316, 1;
	@%p202 bra 	$L__BB3_257;
	ld.param.u64 	%rd437, [fused_batch_pir_kernel_8_param_1];
	not.b32 	%r18825, %r27631;
	add.s32 	%r18826, %r1775, %r18825;
	mov.u32 	%r18827, %ctaid.x;
	shl.b32 	%r18828, %r18827, 11;
	mov.u32 	%r18829, %tid.x;
	and.b32  	%r18830, %r18829, 31;
	or.b32  	%r18831, %r18828, %r18830;
	shl.b32 	%r18832, %r18829, 3;
	and.b32  	%r18833, %r18832, 7936;
	add.s32 	%r18834, %r27217, %r18833;
	add.s32 	%r18835, %r18831, %r18834;
	shr.u32 	%r18836, %r18835, %r18826;
	and.b32  	%r18837, %r18836, 1;
	setp.eq.b32 	%p203, %r18837, 1;
	cvt.s64.s32 	%rd230, %r27631;
	cvta.to.global.u64 	%rd231, %rd437;
	mul.wide.s32 	%rd232, %r27631, 16;
	add.s64 	%rd233, %rd231, %rd232;
	ld.global.u32 	%r18838, [%rd233+8316];
	selp.b32 	%r18839, %r27636, %r27635, %p203;
	xor.b32  	%r18840, %r18839, %r18838;
	selp.b32 	%r18841, %r27637, %r27634, %p203;
	selp.b32 	%r27635, %r27635, %r18840, %p203;
	selp.b32 	%r27636, %r18840, %r27636, %p203;
	ld.global.u32 	%r18842, [%rd233+8320];
	xor.b32  	%r18843, %r18841, %r18842;
	selp.b32 	%r18844, %r27638, %r27633, %p203;
	selp.b32 	%r27634, %r27634, %r18843, %p203;
	selp.b32 	%r27637, %r18843, %r27637, %p203;
	ld.global.u32 	%r18845, [%rd233+8324];
	xor.b32  	%r18846, %r18844, %r18845;
	selp.b32 	%r18847, %r27639, %r27632, %p203;
	selp.b32 	%r27633, %r27633, %r18846, %p203;
	selp.b32 	%r27638, %r18846, %r27638, %p203;
	ld.global.u32 	%r18848, [%rd233+8328];
	xor.b32  	%r18849, %r18847, %r18848;
	selp.b64 	%rd234, 445, 420, %p203;
	selp.b32 	%r27632, %r27632, %r18849, %p203;
	selp.b32 	%r27639, %r18849, %r27639, %p203;
	add.s64 	%rd235, %rd234, %rd230;
	add.s64 	%rd236, %rd231, %rd235;
	ld.global.u8 	%rs317, [%rd236+8296];
	xor.b16  	%rs432, %rs317, %rs432;
$L__BB3_257:
	not.b32 	%r18850, %r27631;
	add.s32 	%r18851, %r1775, %r18850;
	mov.u32 	%r18852, %ctaid.x;
	shl.b32 	%r18853, %r18852, 11;
	mov.u32 	%r18854, %tid.x;
	and.b32  	%r18855, %r18854, 31;
	or.b32  	%r18856, %r18853, %r18855;
	shl.b32 	%r18857, %r18854, 3;
	and.b32  	%r18858, %r18857, 7936;
	add.s32 	%r18859, %r27217, %r18858;
	add.s32 	%r18860, %r18856, %r18859;
	shr.u32 	%r18861, %r18860, %r18851;
	and.b32  	%r18862, %r18861, 1;
	setp.eq.b32 	%p204, %r18862, 1;
	selp.b32 	%r27643, %r27636, %r27635, %p204;
	selp.b32 	%r27642, %r27637, %r27634, %p204;
	selp.b32 	%r27641, %r27638, %r27633, %p204;
	selp.b32 	%r27640, %r27639, %r27632, %p204;
	add.s32 	%r27631, %r27631, 1;
	setp.lt.u32 	%p205, %r27631, %r1775;
	mov.u16 	%rs430, %rs432;
	@%p205 bra 	$L__BB3_255;
$L__BB3_258:
	and.b16  	%rs318, %rs432, 255;
	setp.ne.s16 	%p206, %rs318, 1;
	@%p206 bra 	$L__BB3_260;
	ld.param.u64 	%rd438, [fused_batch_pir_kernel_8_param_1];
	cvta.to.global.u64 	%rd237, %rd438;
	ld.global.u32 	%r18863, [%rd237+8768];
	xor.b32  	%r27643, %r27643, %r18863;
$L__BB3_260:
	@%p206 bra 	$L__BB3_262;
	ld.param.u64 	%rd439, [fused_batch_pir_kernel_8_param_1];
	cvta.to.global.u64 	%rd238, %rd439;
	ld.global.u32 	%r18864, [%rd238+8772];
	xor.b32  	%r27642, %r27642, %r18864;
$L__BB3_262:
	@%p206 bra 	$L__BB3_264;
	ld.param.u64 	%rd440, [fused_batch_pir_kernel_8_param_1];
	cvta.to.global.u64 	%rd239, %rd440;
	ld.global.u32 	%r18865, [%rd239+8776];
	xor.b32  	%r27641, %r27641, %r18865;
$L__BB3_264:
	@%p206 bra 	$L__BB3_266;
	ld.param.u64 	%rd441, [fused_batch_pir_kernel_8_param_1];
	cvta.to.global.u64 	%rd240, %rd441;
	ld.global.u32 	%r18866, [%rd240+8780];
	xor.b32  	%r27640, %r27640, %r18866;
$L__BB3_266:
	ld.param.u32 	%r26420, [fused_batch_pir_kernel_8_param_4];
	mov.u32 	%r18868, %ctaid.x;
	shl.b32 	%r18869, %r18868, 11;
	mov.u32 	%r18870, %tid.x;
	and.b32  	%r18871, %r18870, 31;
	or.b32  	%r18872, %r18869, %r18871;
	shl.b32 	%r18873, %r18870, 3;
	and.b32  	%r18874, %r18873, 7936;
	add.s32 	%r18875, %r27217, %r18874;
	add.s32 	%r18876, %r18872, %r18875;
	setp.ge.s32 	%p210, %r18876, %r26420;
	mov.b32 	%r27664, 0;
	mov.u32 	%r27665, %r27664;
	mov.u32 	%r27666, %r27664;
	mov.u32 	%r27667, %r27664;
	@%p210 bra 	$L__BB3_280;
	ld.param.u64 	%rd442, [fused_batch_pir_kernel_8_param_1];
	cvta.to.global.u64 	%rd241, %rd442;
	ld.global.u8 	%rs322, [%rd241+8801];
	max.u16 	%rs323, %rs322, 11;
	cvt.u32.u16 	%r18877, %rs323;
	add.s32 	%r27655, %r18877, -11;
	ld.shared.v2.u32 	{%r27667, %r27666}, [s_mem+99048];
	ld.shared.v2.u32 	{%r27665, %r27664}, [s_mem+99056];
	ld.shared.u8 	%rs435, [s_mem+99064];
	cvt.u32.u16 	%r1830, %rs322;
	setp.ge.u32 	%p211, %r27655, %r1830;
	@%p211 bra 	$L__BB3_272;
	mov.u16 	%rs433, %rs435;
$L__BB3_269:
	ld.const.u32 	%r18878, [CHACHA_CONSTANTS];
	add.s32 	%r18879, %r18878, %r27667;
	shf.l.wrap.b32 	%r18880, %r18879, %r18879, 16;
	add.s32 	%r18881, %r27667, %r18880;
	xor.b32  	%r18882, %r27667, %r18881;
	shf.l.wrap.b32 	%r18883, %r18882, %r18882, 12;
	add.s32 	%r18884, %r18879, %r18883;
	xor.b32  	%r18885, %r18880, %r18884;
	shf.l.wrap.b32 	%r18886, %r18885, %r18885, 8;
	add.s32 	%r18887, %r18881, %r18886;
	xor.b32  	%r18888, %r18883, %r18887;
	shf.l.wrap.b32 	%r18889, %r18888, %r18888, 7;
	ld.const.u32 	%r18890, [CHACHA_CONSTANTS+4];
	add.s32 	%r18891, %r18890, %r27666;
	shf.l.wrap.b32 	%r18892, %r18891, %r18891, 16;
	add.s32 	%r18893, %r27666, %r18892;
	xor.b32  	%r18894, %r27666, %r18893;
	shf.l.wrap.b32 	%r18895, %r18894, %r18894, 12;
	add.s32 	%r18896, %r18891, %r18895;
	xor.b32  	%r18897, %r18892, %r18896;
	shf.l.wrap.b32 	%r18898, %r18897, %r18897, 8;
	add.s32 	%r18899, %r18893, %r18898;
	xor.b32  	%r18900, %r18895, %r18899;
	shf.l.wrap.b32 	%r18901, %r18900, %r18900, 7;
	ld.const.u32 	%r18902, [CHACHA_CONSTANTS+8];
	add.s32 	%r18903, %r18902, %r27665;
	shf.l.wrap.b32 	%r18904, %r18903, %r18903, 16;
	add.s32 	%r18905, %r27665, %r18904;
	xor.b32  	%r18906, %r27665, %r18905;
	shf.l.wrap.b32 	%r18907, %r18906, %r18906, 12;
	add.s32 	%r18908, %r18903, %r18907;
	xor.b32  	%r18909, %r18904, %r18908;
	shf.l.wrap.b32 	%r18910, %r18909, %r18909, 8;
	add.s32 	%r18911, %r18905, %r18910;
	xor.b32  	%r18912, %r18907, %r18911;
	shf.l.wrap.b32 	%r18913, %r18912, %r18912, 7;
	ld.const.u32 	%r18914, [CHACHA_CONSTANTS+12];
	add.s32 	%r18915, %r18914, %r27664;
	shf.l.wrap.b32 	%r18916, %r18915, %r18915, 16;
	add.s32 	%r18917, %r27664, %r18916;
	xor.b32  	%r18918, %r27664, %r18917;
	shf.l.wrap.b32 	%r18919, %r18918, %r18918, 12;
	add.s32 	%r18920, %r18915, %r18919;
	xor.b32  	%r18921, %r18916, %r18920;
	shf.l.wrap.b32 	%r18922, %r18921, %r18921, 8;
	add.s32 	%r18923, %r18917, %r18922;
	xor.b32  	%r18924, %r18919, %r18923;
	shf.l.wrap.b32 	%r18925, %r18924, %r18924, 7;
	add.s32 	%r18926, %r18884, %r18901;
	xor.b32  	%r18927, %r18922, %r18926;
	shf.l.wrap.b32 	%r18928, %r18927, %r18927, 16;
	add.s32 	%r18929, %r18911, %r18928;
	xor.b32  	%r18930, %r18901, %r18929;
	shf.l.wrap.b32 	%r18931, %r18930, %r18930, 12;
	add.s32 	%r18932, %r18926, %r18931;
	xor.b32  	%r18933, %r18928, %r18932;
	shf.l.wrap.b32 	%r18934, %r18933, %r18933, 8;
	add.s32 	%r18935, %r18929, %r18934;
	xor.b32  	%r18936, %r18931, %r18935;
	shf.l.wrap.b32 	%r18937, %r18936, %r18936, 7;
	add.s32 	%r18938, %r18896, %r18913;
	xor.b32  	%r18939, %r18886, %r18938;
	shf.l.wrap.b32 	%r18940, %r18939, %r18939, 16;
	add.s32 	%r18941, %r18923, %r18940;
	xor.b32  	%r18942, %r18913, %r18941;
	shf.l.wrap.b32 	%r18943, %r18942, %r18942, 12;
	add.s32 	%r18944, %r18938, %r18943;
	xor.b32  	%r18945, %r18940, %r18944;
	shf.l.wrap.b32 	%r18946, %r18945, %r18945, 8;
	add.s32 	%r18947, %r18941, %r18946;
	xor.b32  	%r18948, %r18943, %r18947;
	shf.l.wrap.b32 	%r18949, %r18948, %r18948, 7;
	add.s32 	%r18950, %r18908, %r18925;
	xor.b32  	%r18951, %r18898, %r18950;
	shf.l.wrap.b32 	%r18952, %r18951, %r18951, 16;
	add.s32 	%r18953, %r18887, %r18952;
	xor.b32  	%r18954, %r18925, %r18953;
	shf.l.wrap.b32 	%r18955, %r18954, %r18954, 12;
	add.s32 	%r18956, %r18950, %r18955;
	xor.b32  	%r18957, %r18952, %r18956;
	shf.l.wrap.b32 	%r18958, %r18957, %r18957, 8;
	add.s32 	%r18959, %r18953, %r18958;
	xor.b32  	%r18960, %r18955, %r18959;
	shf.l.wrap.b32 	%r18961, %r18960, %r18960, 7;
	add.s32 	%r18962, %r18920, %r18889;
	xor.b32  	%r18963, %r18910, %r18962;
	shf.l.wrap.b32 	%r18964, %r18963, %r18963, 16;
	add.s32 	%r18965, %r18899, %r18964;
	xor.b32  	%r18966, %r18889, %r18965;
	shf.l.wrap.b32 	%r18967, %r18966, %r18966, 12;
	add.s32 	%r18968, %r18962, %r18967;
	xor.b32  	%r18969, %r18964, %r18968;
	shf.l.wrap.b32 	%r18970, %r18969, %r18969, 8;
	add.s32 	%r18971, %r18965, %r18970;
	xor.b32  	%r18972, %r18967, %r18971;
	shf.l.wrap.b32 	%r18973, %r18972, %r18972, 7;
	add.s32 	%r18974, %r18932, %r18973;
	xor.b32  	%r18975, %r18946, %r18974;
	shf.l.wrap.b32 	%r18976, %r18975, %r18975, 16;
	add.s32 	%r18977, %r18959, %r18976;
	xor.b32  	%r18978, %r18973, %r18977;
	shf.l.wrap.b32 	%r18979, %r18978, %r18978, 12;
	add.s32 	%r18980, %r18974, %r18979;
	xor.b32  	%r18981, %r18976, %r18980;
	shf.l.wrap.b32 	%r18982, %r18981, %r18981, 8;
	add.s32 	%r18983, %r18977, %r18982;
	xor.b32  	%r18984, %r18979, %r18983;
	shf.l.wrap.b32 	%r18985, %r18984, %r18984, 7;
	add.s32 	%r18986, %r18944, %r18937;
	xor.b32  	%r18987, %r18958, %r18986;
	shf.l.wrap.b32 	%r18988, %r18987, %r18987, 16;
	add.s32 	%r18989, %r18971, %r18988;
	xor.b32  	%r18990, %r18937, %r18989;
	shf.l.wrap.b32 	%r18991, %r18990, %r18990, 12;
	add.s32 	%r18992, %r18986, %r18991;
	xor.b32  	%r18993, %r18988, %r18992;
	shf.l.wrap.b32 	%r18994, %r18993, %r18993, 8;
	add.s32 	%r18995, %r18989, %r18994;
	xor.b32  	%r18996, %r18991, %r18995;
	shf.l.wrap.b32 	%r18997, %r18996, %r18996, 7;
	add.s32 	%r18998, %r18956, %r18949;
	xor.b32  	%r18999, %r18970, %r18998;
	shf.l.wrap.b32 	%r19000, %r18999, %r18999, 16;
	add.s32 	%r19001, %r18935, %r19000;
	xor.b32  	%r19002, %r18949, %r19001;
	shf.l.wrap.b32 	%r19003, %r19002, %r19002, 12;
	add.s32 	%r19004, %r18998, %r19003;
	xor.b32  	%r19005, %r19000, %r19004;
	shf.l.wrap.b32 	%r19006, %r19005, %r19005, 8;
	add.s32 	%r19007, %r19001, %r19006;
	xor.b32  	%r19008, %r19003, %r19007;
	shf.l.wrap.b32 	%r19009, %r19008, %r19008, 7;
	add.s32 	%r19010, %r18968, %r18961;
	xor.b32  	%r19011, %r18934, %r19010;
	shf.l.wrap.b32 	%r19012, %r19011, %r19011, 16;
	add.s32 	%r19013, %r18947, %r19012;
	xor.b32  	%r19014, %r18961, %r19013;
	shf.l.wrap.b32 	%r19015, %r19014, %r19014, 12;
	add.s32 	%r19016, %r19010, %r19015;
	xor.b32  	%r19017, %r19012, %r19016;
	shf.l.wrap.b32 	%r19018, %r19017, %r19017, 8;
	add.s32 	%r19019, %r19013, %r19018;
	xor.b32  	%r19020, %r19015, %r19019;
	shf.l.wrap.b32 	%r19021, %r19020, %r19020, 7;
	add.s32 	%r19022, %r18980, %r18997;
	xor.b32  	%r19023, %r19018, %r19022;
	shf.l.wrap.b32 	%r19024, %r19023, %r19023, 16;
	add.s32 	%r19025, %r19007, %r19024;
	xor.b32  	%r19026, %r18997, %r19025;
	shf.l.wrap.b32 	%r19027, %r19026, %r19026, 12;
	add.s32 	%r19028, %r19022, %r19027;
	xor.b32  	%r19029, %r19024, %r19028;
	shf.l.wrap.b32 	%r19030, %r19029, %r19029, 8;
	add.s32 	%r19031, %r19025, %r19030;
	xor.b32  	%r19032, %r19027, %r19031;
	shf.l.wrap.b32 	%r19033, %r19032, %r19032, 7;
	add.s32 	%r19034, %r18992, %r19009;
	xor.b32  	%r19035, %r18982, %r19034;
	shf.l.wrap.b32 	%r19036, %r19035, %r19035, 16;
	add.s32 	%r19037, %r19019, %r19036;
	xor.b32  	%r19038, %r19009, %r19037;
	shf.l.wrap.b32 	%r19039, %r19038, %r19038, 12;
	add.s32 	%r19040, %r19034, %r19039;
	xor.b32  	%r19041, %r19036, %r19040;
	shf.l.wrap.b32 	%r19042, %r19041, %r19041, 8;
	add.s32 	%r19043, %r19037, %r19042;
	xor.b32  	%r19044, %r19039, %r19043;
	shf.l.wrap.b32 	%r19045, %r19044, %r19044, 7;
	add.s32 	%r19046, %r19004, %r19021;
	xor.b32  	%r19047, %r18994, %r19046;
	shf.l.wrap.b32 	%r19048, %r19047, %r19047, 16;
	add.s32 	%r19049, %r18983, %r19048;
	xor.b32  	%r19050, %r19021, %r19049;
	shf.l.wrap.b32 	%r19051, %r19050, %r19050, 12;
	add.s32 	%r19052, %r19046, %r19051;
	xor.b32  	%r19053, %r19048, %r19052;
	shf.l.wrap.b32 	%r19054, %r19053, %r19053, 8;
	add.s32 	%r19055, %r19049, %r19054;
	xor.b32  	%r19056, %r19051, %r19055;
	shf.l.wrap.b32 	%r19057, %r19056, %r19056, 7;
	add.s32 	%r19058, %r19016, %r18985;
	xor.b32  	%r19059, %r19006, %r19058;
	shf.l.wrap.b32 	%r19060, %r19059, %r19059, 16;
	add.s32 	%r19061, %r18995, %r19060;
	xor.b32  	%r19062, %r18985, %r19061;
	shf.l.wrap.b32 	%r19063, %r19062, %r19062, 12;
	add.s32 	%r19064, %r19058, %r19063;
	xor.b32  	%r19065, %r19060, %r19064;
	shf.l.wrap.b32 	%r19066, %r19065, %r19065, 8;
	add.s32 	%r19067, %r19061, %r19066;
	xor.b32  	%r19068, %r19063, %r19067;
	shf.l.wrap.b32 	%r19069, %r19068, %r19068, 7;
	add.s32 	%r19070, %r19028, %r19069;
	xor.b32  	%r19071, %r19042, %r19070;
	shf.l.wrap.b32 	%r19072, %r19071, %r19071, 16;
	add.s32 	%r19073, %r19055, %r19072;
	xor.b32  	%r19074, %r19069, %r19073;
	shf.l.wrap.b32 	%r19075, %r19074, %r19074, 12;
	add.s32 	%r19076, %r19070, %r19075;
	xor.b32  	%r19077, %r19072, %r19076;
	shf.l.wrap.b32 	%r19078, %r19077, %r19077, 8;
	add.s32 	%r19079, %r19073, %r19078;
	xor.b32  	%r19080, %r19075, %r19079;
	shf.l.wrap.b32 	%r19081, %r19080, %r19080, 7;
	add.s32 	%r19082, %r19040, %r19033;
	xor.b32  	%r19083, %r19054, %r19082;
	shf.l.wrap.b32 	%r19084, %r19083, %r19083, 16;
	add.s32 	%r19085, %r19067, %r19084;
	xor.b32  	%r19086, %r19033, %r19085;
	shf.l.wrap.b32 	%r19087, %r19086, %r19086, 12;
	add.s32 	%r19088, %r19082, %r19087;
	xor.b32  	%r19089, %r19084, %r19088;
	shf.l.wrap.b32 	%r19090, %r19089, %r19089, 8;
	add.s32 	%r19091, %r19085, %r19090;
	xor.b32  	%r19092, %r19087, %r19091;
	shf.l.wrap.b32 	%r19093, %r19092, %r19092, 7;
	add.s32 	%r19094, %r19052, %r19045;
	xor.b32  	%r19095, %r19066, %r19094;
	shf.l.wrap.b32 	%r19096, %r19095, %r19095, 16;
	add.s32 	%r19097, %r19031, %r19096;
	xor.b32  	%r19098, %r19045, %r19097;
	shf.l.wrap.b32 	%r19099, %r19098, %r19098, 12;
	add.s32 	%r19100, %r19094, %r19099;
	xor.b32  	%r19101, %r19096, %r19100;
	shf.l.wrap.b32 	%r19102, %r19101, %r19101, 8;
	add.s32 	%r19103, %r19097, %r19102;
	xor.b32  	%r19104, %r19099, %r19103;
	shf.l.wrap.b32 	%r19105, %r19104, %r19104, 7;
	add.s32 	%r19106, %r19064, %r19057;
	xor.b32  	%r19107, %r19030, %r19106;
	shf.l.wrap.b32 	%r19108, %r19107, %r19107, 16;
	add.s32 	%r19109, %r19043, %r19108;
	xor.b32  	%r19110, %r19057, %r19109;
	shf.l.wrap.b32 	%r19111, %r19110, %r19110, 12;
	add.s32 	%r19112, %r19106, %r19111;
	xor.b32  	%r19113, %r19108, %r19112;
	shf.l.wrap.b32 	%r19114, %r19113, %r19113, 8;
	add.s32 	%r19115, %r19109, %r19114;
	xor.b32  	%r19116, %r19111, %r19115;
	shf.l.wrap.b32 	%r19117, %r19116, %r19116, 7;
	add.s32 	%r19118, %r19076, %r19093;
	xor.b32  	%r19119, %r19114, %r19118;
	shf.l.wrap.b32 	%r19120, %r19119, %r19119, 16;
	add.s32 	%r19121, %r19103, %r19120;
	xor.b32  	%r19122, %r19093, %r19121;
	shf.l.wrap.b32 	%r19123, %r19122, %r19122, 12;
	add.s32 	%r19124, %r19118, %r19123;
	xor.b32  	%r19125, %r19120, %r19124;
	shf.l.wrap.b32 	%r19126, %r19125, %r19125, 8;
	add.s32 	%r19127, %r19121, %r19126;
	xor.b32  	%r19128, %r19123, %r19127;
	shf.l.wrap.b32 	%r19129, %r19128, %r19128, 7;
	add.s32 	%r19130, %r19088, %r19105;
	xor.b32  	%r19131, %r19078, %r19130;
	shf.l.wrap.b32 	%r19132, %r19131, %r19131, 16;
	add.s32 	%r19133, %r19115, %r19132;
	xor.b32  	%r19134, %r19105, %r19133;
	shf.l.wrap.b32 	%r19135, %r19134, %r19134, 12;
	add.s32 	%r19136, %r19130, %r19135;
	xor.b32  	%r19137, %r19132, %r19136;
	shf.l.wrap.b32 	%r19138, %r19137, %r19137, 8;
	add.s32 	%r19139, %r19133, %r19138;
	xor.b32  	%r19140, %r19135, %r19139;
	shf.l.wrap.b32 	%r19141, %r19140, %r19140, 7;
	add.s32 	%r19142, %r19100, %r19117;
	xor.b32  	%r19143, %r19090, %r19142;
	shf.l.wrap.b32 	%r19144, %r19143, %r19143, 16;
	add.s32 	%r19145, %r19079, %r19144;
	xor.b32  	%r19146, %r19117, %r19145;
	shf.l.wrap.b32 	%r19147, %r19146, %r19146, 12;
	add.s32 	%r19148, %r19142, %r19147;
	xor.b32  	%r19149, %r19144, %r19148;
	shf.l.wrap.b32 	%r19150, %r19149, %r19149, 8;
	add.s32 	%r19151, %r19145, %r19150;
	xor.b32  	%r19152, %r19147, %r19151;
	shf.l.wrap.b32 	%r19153, %r19152, %r19152, 7;
	add.s32 	%r19154, %r19112, %r19081;
	xor.b32  	%r19155, %r19102, %r19154;
	shf.l.wrap.b32 	%r19156, %r19155, %r19155, 16;
	add.s32 	%r19157, %r19091, %r19156;
	xor.b32  	%r19158, %r19081, %r19157;
	shf.l.wrap.b32 	%r19159, %r19158, %r19158, 12;
	add.s32 	%r19160, %r19154, %r19159;
	xor.b32  	%r19161, %r19156, %r19160;
	shf.l.wrap.b32 	%r19162, %r19161, %r19161, 8;
	add.s32 	%r19163, %r19157, %r19162;
	xor.b32  	%r19164, %r19159, %r19163;
	shf.l.wrap.b32 	%r19165, %r19164, %r19164, 7;
	add.s32 	%r19166, %r19124, %r19165;
	xor.b32  	%r19167, %r19138, %r19166;
	shf.l.wrap.b32 	%r19168, %r19167, %r19167, 16;
	add.s32 	%r19169, %r19151, %r19168;
	xor.b32  	%r19170, %r19165, %r19169;
	shf.l.wrap.b32 	%r19171, %r19170, %r19170, 12;
	add.s32 	%r19172, %r19166, %r19171;
	xor.b32  	%r19173, %r19168, %r19172;
	shf.l.wrap.b32 	%r19174, %r19173, %r19173, 8;
	add.s32 	%r19175, %r19169, %r19174;
	xor.b32  	%r19176, %r19171, %r19175;
	shf.l.wrap.b32 	%r19177, %r19176, %r19176, 7;
	add.s32 	%r19178, %r19136, %r19129;
	xor.b32  	%r19179, %r19150, %r19178;
	shf.l.wrap.b32 	%r19180, %r19179, %r19179, 16;
	add.s32 	%r19181, %r19163, %r19180;
	xor.b32  	%r19182, %r19129, %r19181;
	shf.l.wrap.b32 	%r19183, %r19182, %r19182, 12;
	add.s32 	%r19184, %r19178, %r19183;
	xor.b32  	%r19185, %r19180, %r19184;
	shf.l.wrap.b32 	%r19186, %r19185, %r19185, 8;
	add.s32 	%r19187, %r19181, %r19186;
	xor.b32  	%r19188, %r19183, %r19187;
	shf.l.wrap.b32 	%r19189, %r19188, %r19188, 7;
	add.s32 	%r19190, %r19148, %r19141;
	xor.b32  	%r19191, %r19162, %r19190;
	shf.l.wrap.b32 	%r19192, %r19191, %r19191, 16;
	add.s32 	%r19193, %r19127, %r19192;
	xor.b32  	%r19194, %r19141, %r19193;
	shf.l.wrap.b32 	%r19195, %r19194, %r19194, 12;
	add.s32 	%r19196, %r19190, %r19195;
	xor.b32  	%r19197, %r19192, %r19196;
	shf.l.wrap.b32 	%r19198, %r19197, %r19197, 8;
	add.s32 	%r19199, %r19193, %r19198;
	xor.b32  	%r19200, %r19195, %r19199;
	shf.l.wrap.b32 	%r19201, %r19200, %r19200, 7;
	add.s32 	%r19202, %r19160, %r19153;
	xor.b32  	%r19203, %r19126, %r19202;
	shf.l.wrap.b32 	%r19204, %r19203, %r19203, 16;
	add.s32 	%r19205, %r19139, %r19204;
	xor.b32  	%r19206, %r19153, %r19205;
	shf.l.wrap.b32 	%r19207, %r19206, %r19206, 12;
	add.s32 	%r19208, %r19202, %r19207;
	xor.b32  	%r19209, %r19204, %r19208;
	shf.l.wrap.b32 	%r19210, %r19209, %r19209, 8;
	add.s32 	%r19211, %r19205, %r19210;
	xor.b32  	%r19212, %r19207, %r19211;
	shf.l.wrap.b32 	%r19213, %r19212, %r19212, 7;
	add.s32 	%r19214, %r19172, %r19189;
	xor.b32  	%r19215, %r19210, %r19214;
	shf.l.wrap.b32 	%r19216, %r19215, %r19215, 16;
	add.s32 	%r19217, %r19199, %r19216;
	xor.b32  	%r19218, %r19189, %r19217;
	shf.l.wrap.b32 	%r19219, %r19218, %r19218, 12;
	add.s32 	%r19220, %r19214, %r19219;
	xor.b32  	%r19221, %r19216, %r19220;
	shf.l.wrap.b32 	%r19222, %r19221, %r19221, 8;
	add.s32 	%r19223, %r19217, %r19222;
	xor.b32  	%r19224, %r19219, %r19223;
	shf.l.wrap.b32 	%r19225, %r19224, %r19224, 7;
	add.s32 	%r19226, %r19184, %r19201;
	xor.b32  	%r19227, %r19174, %r19226;
	shf.l.wrap.b32 	%r19228, %r19227, %r19227, 16;
	add.s32 	%r19229, %r19211, %r19228;
	xor.b32  	%r19230, %r19201, %r19229;
	shf.l.wrap.b32 	%r19231, %r19230, %r19230, 12;
	add.s32 	%r19232, %r19226, %r19231;
	xor.b32  	%r19233, %r19228, %r19232;
	shf.l.wrap.b32 	%r19234, %r19233, %r19233, 8;
	add.s32 	%r19235, %r19229, %r19234;
	xor.b32  	%r19236, %r19231, %r19235;
	shf.l.wrap.b32 	%r19237, %r19236, %r19236, 7;
	add.s32 	%r19238, %r19196, %r19213;
	xor.b32  	%r19239, %r19186, %r19238;
	shf.l.wrap.b32 	%r19240, %r19239, %r19239, 16;
	add.s32 	%r19241, %r19175, %r19240;
	xor.b32  	%r19242, %r19213, %r19241;
	shf.l.wrap.b32 	%r19243, %r19242, %r19242, 12;
	add.s32 	%r19244, %r19238, %r19243;
	xor.b32  	%r19245, %r19240, %r19244;
	shf.l.wrap.b32 	%r19246, %r19245, %r19245, 8;
	add.s32 	%r19247, %r19241, %r19246;
	xor.b32  	%r19248, %r19243, %r19247;
	shf.l.wrap.b32 	%r19249, %r19248, %r19248, 7;
	add.s32 	%r19250, %r19208, %r19177;
	xor.b32  	%r19251, %r19198, %r19250;
	shf.l.wrap.b32 	%r19252, %r19251, %r19251, 16;
	add.s32 	%r19253, %r19187, %r19252;
	xor.b32  	%r19254, %r19177, %r19253;
	shf.l.wrap.b32 	%r19255, %r19254, %r19254, 12;
	add.s32 	%r19256, %r19250, %r19255;
	xor.b32  	%r19257, %r19252, %r19256;
	shf.l.wrap.b32 	%r19258, %r19257, %r19257, 8;
	add.s32 	%r19259, %r19253, %r19258;
	xor.b32  	%r19260, %r19255, %r19259;
	shf.l.wrap.b32 	%r19261, %r19260, %r19260, 7;
	add.s32 	%r27659, %r18878, %r19220;
	add.s32 	%r27658, %r18890, %r19232;
	add.s32 	%r27657, %r18902, %r19244;
	add.s32 	%r27656, %r18914, %r19256;
	add.s32 	%r27660, %r27667, %r19261;
	add.s32 	%r27661, %r27666, %r19225;
	add.s32 	%r27662, %r27665, %r19237;
	add.s32 	%r27663, %r27664, %r19249;
	xor.b32  	%r19262, %r18879, 1;
	shf.l.wrap.b32 	%r19263, %r18879, %r19262, 16;
	add.s32 	%r19264, %r27667, %r19263;
	xor.b32  	%r19265, %r27667, %r19264;
	shf.l.wrap.b32 	%r19266, %r19265, %r19265, 12;
	add.s32 	%r19267, %r18879, %r19266;
	xor.b32  	%r19268, %r19263, %r19267;
	shf.l.wrap.b32 	%r19269, %r19268, %r19268, 8;
	add.s32 	%r19270, %r19264, %r19269;
	xor.b32  	%r19271, %r19266, %r19270;
	shf.l.wrap.b32 	%r19272, %r19271, %r19271, 7;
	add.s32 	%r19273, %r19267, %r18901;
	xor.b32  	%r19274, %r18922, %r19273;
	shf.l.wrap.b32 	%r19275, %r19274, %r19274, 16;
	add.s32 	%r19276, %r18911, %r19275;
	xor.b32  	%r19277, %r18901, %r19276;
	shf.l.wrap.b32 	%r19278, %r19277, %r19277, 12;
	add.s32 	%r19279, %r19273, %r19278;
	xor.b32  	%r19280, %r19275, %r19279;
	shf.l.wrap.b32 	%r19281, %r19280, %r19280, 8;
	add.s32 	%r19282, %r19276, %r19281;
	xor.b32  	%r19283, %r19278, %r19282;
	shf.l.wrap.b32 	%r19284, %r19283, %r19283, 7;
	xor.b32  	%r19285, %r19269, %r18938;
	shf.l.wrap.b32 	%r19286, %r19285, %r19285, 16;
	add.s32 	%r19287, %r18923, %r19286;
	xor.b32  	%r19288, %r18913, %r19287;
	shf.l.wrap.b32 	%r19289, %r19288, %r19288, 12;
	add.s32 	%r19290, %r18938, %r19289;
	xor.b32  	%r19291, %r19286, %r19290;
	shf.l.wrap.b32 	%r19292, %r19291, %r19291, 8;
	add.s32 	%r19293, %r19287, %r19292;
	xor.b32  	%r19294, %r19289, %r19293;
	shf.l.wrap.b32 	%r19295, %r19294, %r19294, 7;
	add.s32 	%r19296, %r19270, %r18952;
	xor.b32  	%r19297, %r18925, %r19296;
	shf.l.wrap.b32 	%r19298, %r19297, %r19297, 12;
	add.s32 	%r19299, %r18950, %r19298;
	xor.b32  	%r19300, %r18952, %r19299;
	shf.l.wrap.b32 	%r19301, %r19300, %r19300, 8;
	add.s32 	%r19302, %r19296, %r19301;
	xor.b32  	%r19303, %r19298, %r19302;
	shf.l.wrap.b32 	%r19304, %r19303, %r19303, 7;
	add.s32 	%r19305, %r18920, %r19272;
	xor.b32  	%r19306, %r18910, %r19305;
	shf.l.wrap.b32 	%r19307, %r19306, %r19306, 16;
	add.s32 	%r19308, %r18899, %r19307;
	xor.b32  	%r19309, %r19272, %r19308;
	shf.l.wrap.b32 	%r19310, %r19309, %r19309, 12;
	add.s32 	%r19311, %r19305, %r19310;
	xor.b32  	%r19312, %r19307, %r19311;
	shf.l.wrap.b32 	%r19313, %r19312, %r19312, 8;
	add.s32 	%r19314, %r19308, %r19313;
	xor.b32  	%r19315, %r19310, %r19314;
	shf.l.wrap.b32 	%r19316, %r19315, %r19315, 7;
	add.s32 	%r19317, %r19279, %r19316;
	xor.b32  	%r19318, %r19292, %r19317;
	shf.l.wrap.b32 	%r19319, %r19318, %r19318, 16;
	add.s32 	%r19320, %r19302, %r19319;
	xor.b32  	%r19321, %r19316, %r19320;
	shf.l.wrap.b32 	%r19322, %r19321, %r19321, 12;
	add.s32 	%r19323, %r19317, %r19322;
	xor.b32  	%r19324, %r19319, %r19323;
	shf.l.wrap.b32 	%r19325, %r19324, %r19324, 8;
	add.s32 	%r19326, %r19320, %r19325;
	xor.b32  	%r19327, %r19322, %r19326;
	shf.l.wrap.b32 	%r19328, %r19327, %r19327, 7;
	add.s32 	%r19329, %r19290, %r19284;
	xor.b32  	%r19330, %r19301, %r19329;
	shf.l.wrap.b32 	%r19331, %r19330, %r19330, 16;
	add.s32 	%r19332, %r19314, %r19331;
	xor.b32  	%r19333, %r19284, %r19332;
	shf.l.wrap.b32 	%r19334, %r19333, %r19333, 12;
	add.s32 	%r19335, %r19329, %r19334;
	xor.b32  	%r19336, %r19331, %r19335;
	shf.l.wrap.b32 	%r19337, %r19336, %r19336, 8;
	add.s32 	%r19338, %r19332, %r19337;
	xor.b32  	%r19339, %r19334, %r19338;
	shf.l.wrap.b32 	%r19340, %r19339, %r19339, 7;
	add.s32 	%r19341, %r19299, %r19295;
	xor.b32  	%r19342, %r19313, %r19341;
	shf.l.wrap.b32 	%r19343, %r19342, %r19342, 16;
	add.s32 	%r19344, %r19282, %r19343;
	xor.b32  	%r19345, %r19295, %r19344;
	shf.l.wrap.b32 	%r19346, %r19345, %r19345, 12;
	add.s32 	%r19347, %r19341, %r19346;
	xor.b32  	%r19348, %r19343, %r19347;
	shf.l.wrap.b32 	%r19349, %r19348, %r19348, 8;
	add.s32 	%r19350, %r19344, %r19349;
	xor.b32  	%r19351, %r19346, %r19350;
	shf.l.wrap.b32 	%r19352, %r19351, %r19351, 7;
	add.s32 	%r19353, %r19311, %r19304;
	xor.b32  	%r19354, %r19281, %r19353;
	shf.l.wrap.b32 	%r19355, %r19354, %r19354, 16;
	add.s32 	%r19356, %r19293, %r19355;
	xor.b32  	%r19357, %r19304, %r19356;
	shf.l.wrap.b32 	%r19358, %r19357, %r19357, 12;
	add.s32 	%r19359, %r19353, %r19358;
	xor.b32  	%r19360, %r19355, %r19359;
	shf.l.wrap.b32 	%r19361, %r19360, %r19360, 8;
	add.s32 	%r19362, %r19356, %r19361;
	xor.b32  	%r19363, %r19358, %r19362;
	shf.l.wrap.b32 	%r19364, %r19363, %r19363, 7;
	add.s32 	%r19365, %r19323, %r19340;
	xor.b32  	%r19366, %r19361, %r19365;
	shf.l.wrap.b32 	%r19367, %r19366, %r19366, 16;
	add.s32 	%r19368, %r19350, %r19367;
	xor.b32  	%r19369, %r19340, %r19368;
	shf.l.wrap.b32 	%r19370, %r19369, %r19369, 12;
	add.s32 	%r19371, %r19365, %r19370;
	xor.b32  	%r19372, %r19367, %r19371;
	shf.l.wrap.b32 	%r19373, %r19372, %r19372, 8;
	add.s32 	%r19374, %r19368, %r19373;
	xor.b32  	%r19375, %r19370, %r19374;
	shf.l.wrap.b32 	%r19376, %r19375, %r19375, 7;
	add.s32 	%r19377, %r19335, %r19352;
	xor.b32  	%r19378, %r19325, %r19377;
	shf.l.wrap.b32 	%r19379, %r19378, %r19378, 16;
	add.s32 	%r19380, %r19362, %r19379;
	xor.b32  	%r19381, %r19352, %r19380;
	shf.l.wrap.b32 	%r19382, %r19381, %r19381, 12;
	add.s32 	%r19383, %r19377, %r19382;
	xor.b32  	%r19384, %r19379, %r19383;
	shf.l.wrap.b32 	%r19385, %r19384, %r19384, 8;
	add.s32 	%r19386, %r19380, %r19385;
	xor.b32  	%r19387, %r19382, %r19386;
	shf.l.wrap.b32 	%r19388, %r19387, %r19387, 7;
	add.s32 	%r19389, %r19347, %r19364;
	xor.b32  	%r19390, %r19337, %r19389;
	shf.l.wrap.b32 	%r19391, %r19390, %r19390, 16;
	add.s32 	%r19392, %r19326, %r19391;
	xor.b32  	%r19393, %r19364, %r19392;
	shf.l.wrap.b32 	%r19394, %r19393, %r19393, 12;
	add.s32 	%r19395, %r19389, %r19394;
	xor.b32  	%r19396, %r19391, %r19395;
	shf.l.wrap.b32 	%r19397, %r19396, %r19396, 8;
	add.s32 	%r19398, %r19392, %r19397;
	xor.b32  	%r19399, %r19394, %r19398;
	shf.l.wrap.b32 	%r19400, %r19399, %r19399, 7;
	add.s32 	%r19401, %r19359, %r19328;
	xor.b32  	%r19402, %r19349, %r19401;
	shf.l.wrap.b32 	%r19403, %r19402, %r19402, 16;
	add.s32 	%r19404, %r19338, %r19403;
	xor.b32  	%r19405, %r19328, %r19404;
	shf.l.wrap.b32 	%r19406, %r19405, %r19405, 12;
	add.s32 	%r19407, %r19401, %r19406;
	xor.b32  	%r19408, %r19403, %r19407;
	shf.l.wrap.b32 	%r19409, %r19408, %r19408, 8;
	add.s32 	%r19410, %r19404, %r19409;
	xor.b32  	%r19411, %r19406, %r19410;
	shf.l.wrap.b32 	%r19412, %r19411, %r19411, 7;
	add.s32 	%r19413, %r19371, %r19412;
	xor.b32  	%r19414, %r19385, %r19413;
	shf.l.wrap.b32 	%r19415, %r19414, %r19414, 16;
	add.s32 	%r19416, %r19398, %r19415;
	xor.b32  	%r19417, %r19412, %r19416;
	shf.l.wrap.b32 	%r19418, %r19417, %r19417, 12;
	add.s32 	%r19419, %r19413, %r19418;
	xor.b32  	%r19420, %r19415, %r19419;
	shf.l.wrap.b32 	%r19421, %r19420, %r19420, 8;
	add.s32 	%r19422, %r19416, %r19421;
	xor.b32  	%r19423, %r19418, %r19422;
	shf.l.wrap.b32 	%r19424, %r19423, %r19423, 7;
	add.s32 	%r19425, %r19383, %r19376;
	xor.b32  	%r19426, %r19397, %r19425;
	shf.l.wrap.b32 	%r19427, %r19426, %r19426, 16;
	add.s32 	%r19428, %r19410, %r19427;
	xor.b32  	%r19429, %r19376, %r19428;
	shf.l.wrap.b32 	%r19430, %r19429, %r19429, 12;
	add.s32 	%r19431, %r19425, %r19430;
	xor.b32  	%r19432, %r19427, %r19431;
	shf.l.wrap.b32 	%r19433, %r19432, %r19432, 8;
	add.s32 	%r19434, %r19428, %r19433;
	xor.b32  	%r19435, %r19430, %r19434;
	shf.l.wrap.b32 	%r19436, %r19435, %r19435, 7;
	add.s32 	%r19437, %r19395, %r19388;
	xor.b32  	%r19438, %r19409, %r19437;
	shf.l.wrap.b32 	%r19439, %r19438, %r19438, 16;
	add.s32 	%r19440, %r19374, %r19439;
	xor.b32  	%r19441, %r19388, %r19440;
	shf.l.wrap.b32 	%r19442, %r19441, %r19441, 12;
	add.s32 	%r19443, %r19437, %r19442;
	xor.b32  	%r19444, %r19439, %r19443;
	shf.l.wrap.b32 	%r19445, %r19444, %r19444, 8;
	add.s32 	%r19446, %r19440, %r19445;
	xor.b32  	%r19447, %r19442, %r19446;
	shf.l.wrap.b32 	%r19448, %r19447, %r19447, 7;
	add.s32 	%r19449, %r19407, %r19400;
	xor.b32  	%r19450, %r19373, %r19449;
	shf.l.wrap.b32 	%r19451, %r19450, %r19450, 16;
	add.s32 	%r19452, %r19386, %r19451;
	xor.b32  	%r19453, %r19400, %r19452;
	shf.l.wrap.b32 	%r19454, %r19453, %r19453, 12;
	add.s32 	%r19455, %r19449, %r19454;
	xor.b32  	%r19456, %r19451, %r19455;
	shf.l.wrap.b32 	%r19457, %r19456, %r19456, 8;
	add.s32 	%r19458, %r19452, %r19457;
	xor.b32  	%r19459, %r19454, %r19458;
	shf.l.wrap.b32 	%r19460, %r19459, %r19459, 7;
	add.s32 	%r19461, %r19419, %r19436;
	xor.b32  	%r19462, %r19457, %r19461;
	shf.l.wrap.b32 	%r19463, %r19462, %r19462, 16;
	add.s32 	%r19464, %r19446, %r19463;
	xor.b32  	%r19465, %r19436, %r19464;
	shf.l.wrap.b32 	%r19466, %r19465, %r19465, 12;
	add.s32 	%r19467, %r19461, %r19466;
	xor.b32  	%r19468, %r19463, %r19467;
	shf.l.wrap.b32 	%r19469, %r19468, %r19468, 8;
	add.s32 	%r19470, %r19464, %r19469;
	xor.b32  	%r19471, %r19466, %r19470;
	shf.l.wrap.b32 	%r19472, %r19471, %r19471, 7;
	add.s32 	%r19473, %r19431, %r19448;
	xor.b32  	%r19474, %r19421, %r19473;
	shf.l.wrap.b32 	%r19475, %r19474, %r19474, 16;
	add.s32 	%r19476, %r19458, %r19475;
	xor.b32  	%r19477, %r19448, %r19476;
	shf.l.wrap.b32 	%r19478, %r19477, %r19477, 12;
	add.s32 	%r19479, %r19473, %r19478;
	xor.b32  	%r19480, %r19475, %r19479;
	shf.l.wrap.b32 	%r19481, %r19480, %r19480, 8;
	add.s32 	%r19482, %r19476, %r19481;
	xor.b32  	%r19483, %r19478, %r19482;
	shf.l.wrap.b32 	%r19484, %r19483, %r19483, 7;
	add.s32 	%r19485, %r19443, %r19460;
	xor.b32  	%r19486, %r19433, %r19485;
	shf.l.wrap.b32 	%r19487, %r19486, %r19486, 16;
	add.s32 	%r19488, %r19422, %r19487;
	xor.b32  	%r19489, %r19460, %r19488;
	shf.l.wrap.b32 	%r19490, %r19489, %r19489, 12;
	add.s32 	%r19491, %r19485, %r19490;
	xor.b32  	%r19492, %r19487, %r19491;
	shf.l.wrap.b32 	%r19493, %r19492, %r19492, 8;
	add.s32 	%r19494, %r19488, %r19493;
	xor.b32  	%r19495, %r19490, %r19494;
	shf.l.wrap.b32 	%r19496, %r19495, %r19495, 7;
	add.s32 	%r19497, %r19455, %r19424;
	xor.b32  	%r19498, %r19445, %r19497;
	shf.l.wrap.b32 	%r19499, %r19498, %r19498, 16;
	add.s32 	%r19500, %r19434, %r19499;
	xor.b32  	%r19501, %r19424, %r19500;
	shf.l.wrap.b32 	%r19502, %r19501, %r19501, 12;
	add.s32 	%r19503, %r19497, %r19502;
	xor.b32  	%r19504, %r19499, %r19503;
	shf.l.wrap.b32 	%r19505, %r19504, %r19504, 8;
	add.s32 	%r19506, %r19500, %r19505;
	xor.b32  	%r19507, %r19502, %r19506;
	shf.l.wrap.b32 	%r19508, %r19507, %r19507, 7;
	add.s32 	%r19509, %r19467, %r19508;
	xor.b32  	%r19510, %r19481, %r19509;
	shf.l.wrap.b32 	%r19511, %r19510, %r19510, 16;
	add.s32 	%r19512, %r19494, %r19511;
	xor.b32  	%r19513, %r19508, %r19512;
	shf.l.wrap.b32 	%r19514, %r19513, %r19513, 12;
	add.s32 	%r19515, %r19509, %r19514;
	xor.b32  	%r19516, %r19511, %r19515;
	shf.l.wrap.b32 	%r19517, %r19516, %r19516, 8;
	add.s32 	%r19518, %r19479, %r19472;
	xor.b32  	%r19519, %r19493, %r19518;
	shf.l.wrap.b32 	%r19520, %r19519, %r19519, 16;
	add.s32 	%r19521, %r19506, %r19520;
	xor.b32  	%r19522, %r19472, %r19521;
	shf.l.wrap.b32 	%r19523, %r19522, %r19522, 12;
	add.s32 	%r19524, %r19518, %r19523;
	xor.b32  	%r19525, %r19520, %r19524;
	shf.l.wrap.b32 	%r19526, %r19525, %r19525, 8;
	add.s32 	%r19527, %r19521, %r19526;
	xor.b32  	%r19528, %r19523, %r19527;
	shf.l.wrap.b32 	%r19529, %r19528, %r19528, 7;
	add.s32 	%r19530, %r19491, %r19484;
	xor.b32  	%r19531, %r19505, %r19530;
	shf.l.wrap.b32 	%r19532, %r19531, %r19531, 16;
	add.s32 	%r19533, %r19470, %r19532;
	xor.b32  	%r19534, %r19484, %r19533;
	shf.l.wrap.b32 	%r19535, %r19534, %r19534, 12;
	add.s32 	%r19536, %r19530, %r19535;
	xor.b32  	%r19537, %r19532, %r19536;
	shf.l.wrap.b32 	%r19538, %r19537, %r19537, 8;
	add.s32 	%r19539, %r19533, %r19538;
	xor.b32  	%r19540, %r19535, %r19539;
	shf.l.wrap.b32 	%r19541, %r19540, %r19540, 7;
	add.s32 	%r19542, %r19503, %r19496;
	xor.b32  	%r19543, %r19469, %r19542;
	shf.l.wrap.b32 	%r19544, %r19543, %r19543, 16;
	add.s32 	%r19545, %r19482, %r19544;
	xor.b32  	%r19546, %r19496, %r19545;
	shf.l.wrap.b32 	%r19547, %r19546, %r19546, 12;
	add.s32 	%r19548, %r19542, %r19547;
	xor.b32  	%r19549, %r19544, %r19548;
	shf.l.wrap.b32 	%r19550, %r19549, %r19549, 8;
	add.s32 	%r19551, %r19545, %r19550;
	add.s32 	%r19552, %r19515, %r19529;
	xor.b32  	%r19553, %r19550, %r19552;
	shf.l.wrap.b32 	%r19554, %r19553, %r19553, 16;
	add.s32 	%r19555, %r19539, %r19554;
	xor.b32  	%r19556, %r19529, %r19555;
	shr.u32 	%r19557, %r19556, 20;
	add.s32 	%r19558, %r19552, %r19557;
	add.s32 	%r19559, %r19524, %r19541;
	xor.b32  	%r19560, %r19517, %r19559;
	shf.l.wrap.b32 	%r19561, %r19560, %r19560, 16;
	add.s32 	%r19562, %r19551, %r19561;
	xor.b32  	%r19563, %r19541, %r19562;
	shr.u32 	%r19564, %r19563, 20;
	add.s32 	%r19565, %r19559, %r19564;
	add.s32 	%r19566, %r18878, %r19558;
	add.s32 	%r19567, %r18890, %r19565;
	not.b32 	%r19568, %r27655;
	add.s32 	%r19569, %r1830, %r19568;
	mov.u32 	%r19570, %ctaid.x;
	shl.b32 	%r19571, %r19570, 11;
	mov.u32 	%r19572, %tid.x;
	and.b32  	%r19573, %r19572, 31;
	or.b32  	%r19574, %r19571, %r19573;
	shl.b32 	%r19575, %r19572, 3;
	and.b32  	%r19576, %r19575, 7936;
	add.s32 	%r19577, %r27217, %r19576;
	add.s32 	%r19578, %r19574, %r19577;
	shr.u32 	%r19579, %r19578, %r19569;
	and.b32  	%r19580, %r19579, 1;
	setp.eq.b32 	%p212, %r19580, 1;
	selp.b32 	%r19581, %r19567, %r19566, %p212;
	cvt.u16.u32 	%rs324, %r19581;
	and.b16  	%rs435, %rs324, 1;
	and.b16  	%rs325, %rs433, 255;
	setp.ne.s16 	%p213, %rs325, 1;
	@%p213 bra 	$L__BB3_271;
	ld.param.u64 	%rd443, [fused_batch_pir_kernel_8_param_1];
	not.b32 	%r19582, %r27655;
	add.s32 	%r19583, %r1830, %r19582;
	mov.u32 	%r19584, %ctaid.x;
	shl.b32 	%r19585, %r19584, 11;
	mov.u32 	%r19586, %tid.x;
	and.b32  	%r19587, %r19586, 31;
	or.b32  	%r19588, %r19585, %r19587;
	shl.b32 	%r19589, %r19586, 3;
	and.b32  	%r19590, %r19589, 7936;
	add.s32 	%r19591, %r27217, %r19590;
	add.s32 	%r19592, %r19588, %r19591;
	shr.u32 	%r19593, %r19592, %r19583;
	and.b32  	%r19594, %r19593, 1;
	setp.eq.b32 	%p214, %r19594, 1;
	cvt.s64.s32 	%rd242, %r27655;
	cvta.to.global.u64 	%rd243, %rd443;
	mul.wide.s32 	%rd244, %r27655, 16;
	add.s64 	%rd245, %rd243, %rd244;
	ld.global.u32 	%r19595, [%rd245+8804];
	selp.b32 	%r19596, %r27660, %r27659, %p214;
	xor.b32  	%r19597, %r19596, %r19595;
	selp.b32 	%r19598, %r27661, %r27658, %p214;
	selp.b32 	%r27659, %r27659, %r19597, %p214;
	selp.b32 	%r27660, %r19597, %r27660, %p214;
	ld.global.u32 	%r19599, [%rd245+8808];
	xor.b32  	%r19600, %r19598, %r19599;
	selp.b32 	%r19601, %r27662, %r27657, %p214;
	selp.b32 	%r27658, %r27658, %r19600, %p214;
	selp.b32 	%r27661, %r19600, %r27661, %p214;
	ld.global.u32 	%r19602, [%rd245+8812];
	xor.b32  	%r19603, %r19601, %r19602;
	selp.b32 	%r19604, %r27663, %r27656, %p214;
	selp.b32 	%r27657, %r27657, %r19603, %p214;
	selp.b32 	%r27662, %r19603, %r27662, %p214;
	ld.global.u32 	%r19605, [%rd245+8816];
	xor.b32  	%r19606, %r19604, %r19605;
	selp.b64 	%rd246, 445, 420, %p214;
	selp.b32 	%r27656, %r27656, %r19606, %p214;
	selp.b32 	%r27663, %r19606, %r27663, %p214;
	add.s64 	%rd247, %rd246, %rd242;
	add.s64 	%rd248, %rd243, %rd247;
	ld.global.u8 	%rs326, [%rd248+8784];
	xor.b16  	%rs435, %rs326, %rs435;
$L__BB3_271:
	not.b32 	%r19607, %r27655;
	add.s32 	%r19608, %r1830, %r19607;
	mov.u32 	%r19609, %ctaid.x;
	shl.b32 	%r19610, %r19609, 11;
	mov.u32 	%r19611, %tid.x;
	and.b32  	%r19612, %r19611, 31;
	or.b32  	%r19613, %r19610, %r19612;
	shl.b32 	%r19614, %r19611, 3;
	and.b32  	%r19615, %r19614, 7936;
	add.s32 	%r19616, %r27217, %r19615;
	add.s32 	%r19617, %r19613, %r19616;
	shr.u32 	%r19618, %r19617, %r19608;
	and.b32  	%r19619, %r19618, 1;
	setp.eq.b32 	%p215, %r19619, 1;
	selp.b32 	%r27667, %r27660, %r27659, %p215;
	selp.b32 	%r27666, %r27661, %r27658, %p215;
	selp.b32 	%r27665, %r27662, %r27657, %p215;
	selp.b32 	%r27664, %r27663, %r27656, %p215;
	add.s32 	%r27655, %r27655, 1;
	setp.lt.u32 	%p216, %r27655, %r1830;
	mov.u16 	%rs433, %rs435;
	@%p216 bra 	$L__BB3_269;
$L__BB3_272:
	and.b16  	%rs327, %rs435, 255;
	setp.ne.s16 	%p217, %rs327, 1;
	@%p217 bra 	$L__BB3_274;
	ld.param.u64 	%rd444, [fused_batch_pir_kernel_8_param_1];
	cvta.to.global.u64 	%rd249, %rd444;
	ld.global.u32 	%r19620, [%rd249+9256];
	xor.b32  	%r27667, %r27667, %r19620;
$L__BB3_274:
	@%p217 bra 	$L__BB3_276;
	ld.param.u64 	%rd445, [fused_batch_pir_kernel_8_param_1];
	cvta.to.global.u64 	%rd250, %rd445;
	ld.global.u32 	%r19621, [%rd250+9260];
	xor.b32  	%r27666, %r27666, %r19621;
$L__BB3_276:
	@%p217 bra 	$L__BB3_278;
	ld.param.u64 	%rd446, [fused_batch_pir_kernel_8_param_1];
	cvta.to.global.u64 	%rd251, %rd446;
	ld.global.u32 	%r19622, [%rd251+9264];
	xor.b32  	%r27665, %r27665, %r19622;
$L__BB3_278:
	@%p217 bra 	$L__BB3_280;
	ld.param.u64 	%rd447, [fused_batch_pir_kernel_8_param_1];
	cvta.to.global.u64 	%rd252, %rd447;
	ld.global.u32 	%r19623, [%rd252+9268];
	xor.b32  	%r27664, %r27664, %r19623;
$L__BB3_280:
	ld.param.u32 	%r26421, [fused_batch_pir_kernel_8_param_4];
	mov.u32 	%r19625, %ctaid.x;
	shl.b32 	%r19626, %r19625, 11;
	mov.u32 	%r19627, %tid.x;
	and.b32  	%r19628, %r19627, 31;
	or.b32  	%r19629, %r19626, %r19628;
	shl.b32 	%r19630, %r19627, 3;
	and.b32  	%r19631, %r19630, 7936;
	add.s32 	%r19632, %r27217, %r19631;
	add.s32 	%r19633, %r19629, %r19632;
	setp.ge.s32 	%p221, %r19633, %r26421;
	mov.b32 	%r27688, 0;
	mov.u32 	%r27689, %r27688;
	mov.u32 	%r27690, %r27688;
	mov.u32 	%r27691, %r27688;
	@%p221 bra 	$L__BB3_294;
	ld.param.u64 	%rd448, [fused_batch_pir_kernel_8_param_1];
	cvta.to.global.u64 	%rd253, %rd448;
	ld.global.u8 	%rs331, [%rd253+9289];
	max.u16 	%rs332, %rs331, 11;
	cvt.u32.u16 	%r19634, %rs332;
	add.s32 	%r27679, %r19634, -11;
	ld.shared.u32 	%r27691, [s_mem+99068];
	ld.shared.v4.u32 	{%r27690, %r27689, %r27688, %r19635}, [s_mem+99072];
	mov.b64 	%rd254, {%r27688, %r19635};
	shr.u64 	%rd255, %rd254, 32;
	cvt.u16.u64 	%rs438, %rd255;
	cvt.u32.u16 	%r1885, %rs331;
	setp.ge.u32 	%p222, %r27679, %r1885;
	@%p222 bra 	$L__BB3_286;
	mov.u16 	%rs436, %rs438;
$L__BB3_283:
	ld.const.u32 	%r19636, [CHACHA_CONSTANTS];
	add.s32 	%r19637, %r19636, %r27691;
	shf.l.wrap.b32 	%r19638, %r19637, %r19637, 16;
	add.s32 	%r19639, %r27691, %r19638;
	xor.b32  	%r19640, %r27691, %r19639;
	shf.l.wrap.b32 	%r19641, %r19640, %r19640, 12;
	add.s32 	%r19642, %r19637, %r19641;
	xor.b32  	%r19643, %r19638, %r19642;
	shf.l.wrap.b32 	%r19644, %r19643, %r19643, 8;
	add.s32 	%r19645, %r19639, %r19644;
	xor.b32  	%r19646, %r19641, %r19645;
	shf.l.wrap.b32 	%r19647, %r19646, %r19646, 7;
	ld.const.u32 	%r19648, [CHACHA_CONSTANTS+4];
	add.s32 	%r19649, %r19648, %r27690;
	shf.l.wrap.b32 	%r19650, %r19649, %r19649, 16;
	add.s32 	%r19651, %r27690, %r19650;
	xor.b32  	%r19652, %r27690, %r19651;
	shf.l.wrap.b32 	%r19653, %r19652, %r19652, 12;
	add.s32 	%r19654, %r19649, %r19653;
	xor.b32  	%r19655, %r19650, %r19654;
	shf.l.wrap.b32 	%r19656, %r19655, %r19655, 8;
	add.s32 	%r19657, %r19651, %r19656;
	xor.b32  	%r19658, %r19653, %r19657;
	shf.l.wrap.b32 	%r19659, %r19658, %r19658, 7;
	ld.const.u32 	%r19660, [CHACHA_CONSTANTS+8];
	add.s32 	%r19661, %r19660, %r27689;
	shf.l.wrap.b32 	%r19662, %r19661, %r19661, 16;
	add.s32 	%r19663, %r27689, %r19662;
	xor.b32  	%r19664, %r27689, %r19663;
	shf.l.wrap.b32 	%r19665, %r19664, %r19664, 12;
	add.s32 	%r19666, %r19661, %r19665;
	xor.b32  	%r19667, %r19662, %r19666;
	shf.l.wrap.b32 	%r19668, %r19667, %r19667, 8;
	add.s32 	%r19669, %r19663, %r19668;
	xor.b32  	%r19670, %r19665, %r19669;
	shf.l.wrap.b32 	%r19671, %r19670, %r19670, 7;
	ld.const.u32 	%r19672, [CHACHA_CONSTANTS+12];
	add.s32 	%r19673, %r19672, %r27688;
	shf.l.wrap.b32 	%r19674, %r19673, %r19673, 16;
	add.s32 	%r19675, %r27688, %r19674;
	xor.b32  	%r19676, %r27688, %r19675;
	shf.l.wrap.b32 	%r19677, %r19676, %r19676, 12;
	add.s32 	%r19678, %r19673, %r19677;
	xor.b32  	%r19679, %r19674, %r19678;
	shf.l.wrap.b32 	%r19680, %r19679, %r19679, 8;
	add.s32 	%r19681, %r19675, %r19680;
	xor.b32  	%r19682, %r19677, %r19681;
	shf.l.wrap.b32 	%r19683, %r19682, %r19682, 7;
	add.s32 	%r19684, %r19642, %r19659;
	xor.b32  	%r19685, %r19680, %r19684;
	shf.l.wrap.b32 	%r19686, %r19685, %r19685, 16;
	add.s32 	%r19687, %r19669, %r19686;
	xor.b32  	%r19688, %r19659, %r19687;
	shf.l.wrap.b32 	%r19689, %r19688, %r19688, 12;
	add.s32 	%r19690, %r19684, %r19689;
	xor.b32  	%r19691, %r19686, %r19690;
	shf.l.wrap.b32 	%r19692, %r19691, %r19691, 8;
	add.s32 	%r19693, %r19687, %r19692;
	xor.b32  	%r19694, %r19689, %r19693;
	shf.l.wrap.b32 	%r19695, %r19694, %r19694, 7;
	add.s32 	%r19696, %r19654, %r19671;
	xor.b32  	%r19697, %r19644, %r19696;
	shf.l.wrap.b32 	%r19698, %r19697, %r19697, 16;
	add.s32 	%r19699, %r19681, %r19698;
	xor.b32  	%r19700, %r19671, %r19699;
	shf.l.wrap.b32 	%r19701, %r19700, %r19700, 12;
	add.s32 	%r19702, %r19696, %r19701;
	xor.b32  	%r19703, %r19698, %r19702;
	shf.l.wrap.b32 	%r19704, %r19703, %r19703, 8;
	add.s32 	%r19705, %r19699, %r19704;
	xor.b32  	%r19706, %r19701, %r19705;
	shf.l.wrap.b32 	%r19707, %r19706, %r19706, 7;
	add.s32 	%r19708, %r19666, %r19683;
	xor.b32  	%r19709, %r19656, %r19708;
	shf.l.wrap.b32 	%r19710, %r19709, %r19709, 16;
	add.s32 	%r19711, %r19645, %r19710;
	xor.b32  	%r19712, %r19683, %r19711;
	shf.l.wrap.b32 	%r19713, %r19712, %r19712, 12;
	add.s32 	%r19714, %r19708, %r19713;
	xor.b32  	%r19715, %r19710, %r19714;
	shf.l.wrap.b32 	%r19716, %r19715, %r19715, 8;
	add.s32 	%r19717, %r19711, %r19716;
	xor.b32  	%r19718, %r19713, %r19717;
	shf.l.wrap.b32 	%r19719, %r19718, %r19718, 7;
	add.s32 	%r19720, %r19678, %r19647;
	xor.b32  	%r19721, %r19668, %r19720;
	shf.l.wrap.b32 	%r19722, %r19721, %r19721, 16;
	add.s32 	%r19723, %r19657, %r19722;
	xor.b32  	%r19724, %r19647, %r19723;
	shf.l.wrap.b32 	%r19725, %r19724, %r19724, 12;
	add.s32 	%r19726, %r19720, %r19725;
	xor.b32  	%r19727, %r19722, %r19726;
	shf.l.wrap.b32 	%r19728, %r19727, %r19727, 8;
	add.s32 	%r19729, %r19723, %r19728;
	xor.b32  	%r19730, %r19725, %r19729;
	shf.l.wrap.b32 	%r19731, %r19730, %r19730, 7;
	add.s32 	%r19732, %r19690, %r19731;
	xor.b32  	%r19733, %r19704, %r19732;
	shf.l.wrap.b32 	%r19734, %r19733, %r19733, 16;
	add.s32 	%r19735, %r19717, %r19734;
	xor.b32  	%r19736, %r19731, %r19735;
	shf.l.wrap.b32 	%r19737, %r19736, %r19736, 12;
	add.s32 	%r19738, %r19732, %r19737;
	xor.b32  	%r19739, %r19734, %r19738;
	shf.l.wrap.b32 	%r19740, %r19739, %r19739, 8;
	add.s32 	%r19741, %r19735, %r19740;
	xor.b32  	%r19742, %r19737, %r19741;
	shf.l.wrap.b32 	%r19743, %r19742, %r19742, 7;
	add.s32 	%r19744, %r19702, %r19695;
	xor.b32  	%r19745, %r19716, %r19744;
	shf.l.wrap.b32 	%r19746, %r19745, %r19745, 16;
	add.s32 	%r19747, %r19729, %r19746;
	xor.b32  	%r19748, %r19695, %r19747;
	shf.l.wrap.b32 	%r19749, %r19748, %r19748, 12;
	add.s32 	%r19750, %r19744, %r19749;
	xor.b32  	%r19751, %r19746, %r19750;
	shf.l.wrap.b32 	%r19752, %r19751, %r19751, 8;
	add.s32 	%r19753, %r19747, %r19752;
	xor.b32  	%r19754, %r19749, %r19753;
	shf.l.wrap.b32 	%r19755, %r19754, %r19754, 7;
	add.s32 	%r19756, %r19714, %r19707;
	xor.b32  	%r19757, %r19728, %r19756;
	shf.l.wrap.b32 	%r19758, %r19757, %r19757, 16;
	add.s32 	%r19759, %r19693, %r19758;
	xor.b32  	%r19760, %r19707, %r19759;
	shf.l.wrap.b32 	%r19761, %r19760, %r19760, 12;
	add.s32 	%r19762, %r19756, %r19761;
	xor.b32  	%r19763, %r19758, %r19762;
	shf.l.wrap.b32 	%r19764, %r19763, %r19763, 8;
	add.s32 	%r19765, %r19759, %r19764;
	xor.b32  	%r19766, %r19761, %r19765;
	shf.l.wrap.b32 	%r19767, %r19766, %r19766, 7;
	add.s32 	%r19768, %r19726, %r19719;
	xor.b32  	%r19769, %r19692, %r19768;
	shf.l.wrap.b32 	%r19770, %r19769, %r19769, 16;
	add.s32 	%r19771, %r19705, %r19770;
	xor.b32  	%r19772, %r19719, %r19771;
	shf.l.wrap.b32 	%r19773, %r19772, %r19772, 12;
	add.s32 	%r19774, %r19768, %r19773;
	xor.b32  	%r19775, %r19770, %r19774;
	shf.l.wrap.b32 	%r19776, %r19775, %r19775, 8;
	add.s32 	%r19777, %r19771, %r19776;
	xor.b32  	%r19778, %r19773, %r19777;
	shf.l.wrap.b32 	%r19779, %r19778, %r19778, 7;
	add.s32 	%r19780, %r19738, %r19755;
	xor.b32  	%r19781, %r19776, %r19780;
	shf.l.wrap.b32 	%r19782, %r19781, %r19781, 16;
	add.s32 	%r19783, %r19765, %r19782;
	xor.b32  	%r19784, %r19755, %r19783;
	shf.l.wrap.b32 	%r19785, %r19784, %r19784, 12;
	add.s32 	%r19786, %r19780, %r19785;
	xor.b32  	%r19787, %r19782, %r19786;
	shf.l.wrap.b32 	%r19788, %r19787, %r19787, 8;
	add.s32 	%r19789, %r19783, %r19788;
	xor.b32  	%r19790, %r19785, %r19789;
	shf.l.wrap.b32 	%r19791, %r19790, %r19790, 7;
	add.s32 	%r19792, %r19750, %r19767;
	xor.b32  	%r19793, %r19740, %r19792;
	shf.l.wrap.b32 	%r19794, %r19793, %r19793, 16;
	add.s32 	%r19795, %r19777, %r19794;
	xor.b32  	%r19796, %r19767, %r19795;
	shf.l.wrap.b32 	%r19797, %r19796, %r19796, 12;
	add.s32 	%r19798, %r19792, %r19797;
	xor.b32  	%r19799, %r19794, %r19798;
	shf.l.wrap.b32 	%r19800, %r19799, %r19799, 8;
	add.s32 	%r19801, %r19795, %r19800;
	xor.b32  	%r19802, %r19797, %r19801;
	shf.l.wrap.b32 	%r19803, %r19802, %r19802, 7;
	add.s32 	%r19804, %r19762, %r19779;
	xor.b32  	%r19805, %r19752, %r19804;
	shf.l.wrap.b32 	%r19806, %r19805, %r19805, 16;
	add.s32 	%r19807, %r19741, %r19806;
	xor.b32  	%r19808, %r19779, %r19807;
	shf.l.wrap.b32 	%r19809, %r19808, %r19808, 12;
	add.s32 	%r19810, %r19804, %r19809;
	xor.b32  	%r19811, %r19806, %r19810;
	shf.l.wrap.b32 	%r19812, %r19811, %r19811, 8;
	add.s32 	%r19813, %r19807, %r19812;
	xor.b32  	%r19814, %r19809, %r19813;
	shf.l.wrap.b32 	%r19815, %r19814, %r19814, 7;
	add.s32 	%r19816, %r19774, %r19743;
	xor.b32  	%r19817, %r19764, %r19816;
	shf.l.wrap.b32 	%r19818, %r19817, %r19817, 16;
	add.s32 	%r19819, %r19753, %r19818;
	xor.b32  	%r19820, %r19743, %r19819;
	shf.l.wrap.b32 	%r19821, %r19820, %r19820, 12;
	add.s32 	%r19822, %r19816, %r19821;
	xor.b32  	%r19823, %r19818, %r19822;
	shf.l.wrap.b32 	%r19824, %r19823, %r19823, 8;
	add.s32 	%r19825, %r19819, %r19824;
	xor.b32  	%r19826, %r19821, %r19825;
	shf.l.wrap.b32 	%r19827, %r19826, %r19826, 7;
	add.s32 	%r19828, %r19786, %r19827;
	xor.b32  	%r19829, %r19800, %r19828;
	shf.l.wrap.b32 	%r19830, %r19829, %r19829, 16;
	add.s32 	%r19831, %r19813, %r19830;
	xor.b32  	%r19832, %r19827, %r19831;
	shf.l.wrap.b32 	%r19833, %r19832, %r19832, 12;
	add.s32 	%r19834, %r19828, %r19833;
	xor.b32  	%r19835, %r19830, %r19834;
	shf.l.wrap.b32 	%r19836, %r19835, %r19835, 8;
	add.s32 	%r19837, %r19831, %r19836;
	xor.b32  	%r19838, %r19833, %r19837;
	shf.l.wrap.b32 	%r19839, %r19838, %r19838, 7;
	add.s32 	%r19840, %r19798, %r19791;
	xor.b32  	%r19841, %r19812, %r19840;
	shf.l.wrap.b32 	%r19842, %r19841, %r19841, 16;
	add.s32 	%r19843, %r19825, %r19842;
	xor.b32  	%r19844, %r19791, %r19843;
	shf.l.wrap.b32 	%r19845, %r19844, %r19844, 12;
	add.s32 	%r19846, %r19840, %r19845;
	xor.b32  	%r19847, %r19842, %r19846;
	shf.l.wrap.b32 	%r19848, %r19847, %r19847, 8;
	add.s32 	%r19849, %r19843, %r19848;
	xor.b32  	%r19850, %r19845, %r19849;
	shf.l.wrap.b32 	%r19851, %r19850, %r19850, 7;
	add.s32 	%r19852, %r19810, %r19803;
	xor.b32  	%r19853, %r19824, %r19852;
	shf.l.wrap.b32 	%r19854, %r19853, %r19853, 16;
	add.s32 	%r19855, %r19789, %r19854;
	xor.b32  	%r19856, %r19803, %r19855;
	shf.l.wrap.b32 	%r19857, %r19856, %r19856, 12;
	add.s32 	%r19858, %r19852, %r19857;
	xor.b32  	%r19859, %r19854, %r19858;
	shf.l.wrap.b32 	%r19860, %r19859, %r19859, 8;
	add.s32 	%r19861, %r19855, %r19860;
	xor.b32  	%r19862, %r19857, %r19861;
	shf.l.wrap.b32 	%r19863, %r19862, %r19862, 7;
	add.s32 	%r19864, %r19822, %r19815;
	xor.b32  	%r19865, %r19788, %r19864;
	shf.l.wrap.b32 	%r19866, %r19865, %r19865, 16;
	add.s32 	%r19867, %r19801, %r19866;
	xor.b32  	%r19868, %r19815, %r19867;
	shf.l.wrap.b32 	%r19869, %r19868, %r19868, 12;
	add.s32 	%r19870, %r19864, %r19869;
	xor.b32  	%r19871, %r19866, %r19870;
	shf.l.wrap.b32 	%r19872, %r19871, %r19871, 8;
	add.s32 	%r19873, %r19867, %r19872;
	xor.b32  	%r19874, %r19869, %r19873;
	shf.l.wrap.b32 	%r19875, %r19874, %r19874, 7;
	add.s32 	%r19876, %r19834, %r19851;
	xor.b32  	%r19877, %r19872, %r19876;
	shf.l.wrap.b32 	%r19878, %r19877, %r19877, 16;
	add.s32 	%r19879, %r19861, %r19878;
	xor.b32  	%r19880, %r19851, %r19879;
	shf.l.wrap.b32 	%r19881, %r19880, %r19880, 12;
	add.s32 	%r19882, %r19876, %r19881;
	xor.b32  	%r19883, %r19878, %r19882;
	shf.l.wrap.b32 	%r19884, %r19883, %r19883, 8;
	add.s32 	%r19885, %r19879, %r19884;
	xor.b32  	%r19886, %r19881, %r19885;
	shf.l.wrap.b32 	%r19887, %r19886, %r19886, 7;
	add.s32 	%r19888, %r19846, %r19863;
	xor.b32  	%r19889, %r19836, %r19888;
	shf.l.wrap.b32 	%r19890, %r19889, %r19889, 16;
	add.s32 	%r19891, %r19873, %r19890;
	xor.b32  	%r19892, %r19863, %r19891;
	shf.l.wrap.b32 	%r19893, %r19892, %r19892, 12;
	add.s32 	%r19894, %r19888, %r19893;
	xor.b32  	%r19895, %r19890, %r19894;
	shf.l.wrap.b32 	%r19896, %r19895, %r19895, 8;
	add.s32 	%r19897, %r19891, %r19896;
	xor.b32  	%r19898, %r19893, %r19897;
	shf.l.wrap.b32 	%r19899, %r19898, %r19898, 7;
	add.s32 	%r19900, %r19858, %r19875;
	xor.b32  	%r19901, %r19848, %r19900;
	shf.l.wrap.b32 	%r19902, %r19901, %r19901, 16;
	add.s32 	%r19903, %r19837, %r19902;
	xor.b32  	%r19904, %r19875, %r19903;
	shf.l.wrap.b32 	%r19905, %r19904, %r19904, 12;
	add.s32 	%r19906, %r19900, %r19905;
	xor.b32  	%r19907, %r19902, %r19906;
	shf.l.wrap.b32 	%r19908, %r19907, %r19907, 8;
	add.s32 	%r19909, %r19903, %r19908;
	xor.b32  	%r19910, %r19905, %r19909;
	shf.l.wrap.b32 	%r19911, %r19910, %r19910, 7;
	add.s32 	%r19912, %r19870, %r19839;
	xor.b32  	%r19913, %r19860, %r19912;
	shf.l.wrap.b32 	%r19914, %r19913, %r19913, 16;
	add.s32 	%r19915, %r19849, %r19914;
	xor.b32  	%r19916, %r19839, %r19915;
	shf.l.wrap.b32 	%r19917, %r19916, %r19916, 12;
	add.s32 	%r19918, %r19912, %r19917;
	xor.b32  	%r19919, %r19914, %r19918;
	shf.l.wrap.b32 	%r19920, %r19919, %r19919, 8;
	add.s32 	%r19921, %r19915, %r19920;
	xor.b32  	%r19922, %r19917, %r19921;
	shf.l.wrap.b32 	%r19923, %r19922, %r19922, 7;
	add.s32 	%r19924, %r19882, %r19923;
	xor.b32  	%r19925, %r19896, %r19924;
	shf.l.wrap.b32 	%r19926, %r19925, %r19925, 16;
	add.s32 	%r19927, %r19909, %r19926;
	xor.b32  	%r19928, %r19923, %r19927;
	shf.l.wrap.b32 	%r19929, %r19928, %r19928, 12;
	add.s32 	%r19930, %r19924, %r19929;
	xor.b32  	%r19931, %r19926, %r19930;
	shf.l.wrap.b32 	%r19932, %r19931, %r19931, 8;
	add.s32 	%r19933, %r19927, %r19932;
	xor.b32  	%r19934, %r19929, %r19933;
	shf.l.wrap.b32 	%r19935, %r19934, %r19934, 7;
	add.s32 	%r19936, %r19894, %r19887;
	xor.b32  	%r19937, %r19908, %r19936;
	shf.l.wrap.b32 	%r19938, %r19937, %r19937, 16;
	add.s32 	%r19939, %r19921, %r19938;
	xor.b32  	%r19940, %r19887, %r19939;
	shf.l.wrap.b32 	%r19941, %r19940, %r19940, 12;
	add.s32 	%r19942, %r19936, %r19941;
	xor.b32  	%r19943, %r19938, %r19942;
	shf.l.wrap.b32 	%r19944, %r19943, %r19943, 8;
	add.s32 	%r19945, %r19939, %r19944;
	xor.b32  	%r19946, %r19941, %r19945;
	shf.l.wrap.b32 	%r19947, %r19946, %r19946, 7;
	add.s32 	%r19948, %r19906, %r19899;
	xor.b32  	%r19949, %r19920, %r19948;
	shf.l.wrap.b32 	%r19950, %r19949, %r19949, 16;
	add.s32 	%r19951, %r19885, %r19950;
	xor.b32  	%r19952, %r19899, %r19951;
	shf.l.wrap.b32 	%r19953, %r19952, %r19952, 12;
	add.s32 	%r19954, %r19948, %r19953;
	xor.b32  	%r19955, %r19950, %r19954;
	shf.l.wrap.b32 	%r19956, %r19955, %r19955, 8;
	add.s32 	%r19957, %r19951, %r19956;
	xor.b32  	%r19958, %r19953, %r19957;
	shf.l.wrap.b32 	%r19959, %r19958, %r19958, 7;
	add.s32 	%r19960, %r19918, %r19911;
	xor.b32  	%r19961, %r19884, %r19960;
	shf.l.wrap.b32 	%r19962, %r19961, %r19961, 16;
	add.s32 	%r19963, %r19897, %r19962;
	xor.b32  	%r19964, %r19911, %r19963;
	shf.l.wrap.b32 	%r19965, %r19964, %r19964, 12;
	add.s32 	%r19966, %r19960, %r19965;
	xor.b32  	%r19967, %r19962, %r19966;
	shf.l.wrap.b32 	%r19968, %r19967, %r19967, 8;
	add.s32 	%r19969, %r19963, %r19968;
	xor.b32  	%r19970, %r19965, %r19969;
	shf.l.wrap.b32 	%r19971, %r19970, %r19970, 7;
	add.s32 	%r19972, %r19930, %r19947;
	xor.b32  	%r19973, %r19968, %r19972;
	shf.l.wrap.b32 	%r19974, %r19973, %r19973, 16;
	add.s32 	%r19975, %r19957, %r19974;
	xor.b32  	%r19976, %r19947, %r19975;
	shf.l.wrap.b32 	%r19977, %r19976, %r19976, 12;
	add.s32 	%r19978, %r19972, %r19977;
	xor.b32  	%r19979, %r19974, %r19978;
	shf.l.wrap.b32 	%r19980, %r19979, %r19979, 8;
	add.s32 	%r19981, %r19975, %r19980;
	xor.b32  	%r19982, %r19977, %r19981;
	shf.l.wrap.b32 	%r19983, %r19982, %r19982, 7;
	add.s32 	%r19984, %r19942, %r19959;
	xor.b32  	%r19985, %r19932, %r19984;
	shf.l.wrap.b32 	%r19986, %r19985, %r19985, 16;
	add.s32 	%r19987, %r19969, %r19986;
	xor.b32  	%r19988, %r19959, %r19987;
	shf.l.wrap.b32 	%r19989, %r19988, %r19988, 12;
	add.s32 	%r19990, %r19984, %r19989;
	xor.b32  	%r19991, %r19986, %r19990;
	shf.l.wrap.b32 	%r19992, %r19991, %r19991, 8;
	add.s32 	%r19993, %r19987, %r19992;
	xor.b32  	%r19994, %r19989, %r19993;
	shf.l.wrap.b32 	%r19995, %r19994, %r19994, 7;
	add.s32 	%r19996, %r19954, %r19971;
	xor.b32  	%r19997, %r19944, %r19996;
	shf.l.wrap.b32 	%r19998, %r19997, %r19997, 16;
	add.s32 	%r19999, %r19933, %r19998;
	xor.b32  	%r20000, %r19971, %r19999;
	shf.l.wrap.b32 	%r20001, %r20000, %r20000, 12;
	add.s32 	%r20002, %r19996, %r20001;
	xor.b32  	%r20003, %r19998, %r20002;
	shf.l.wrap.b32 	%r20004, %r20003, %r20003, 8;
	add.s32 	%r20005, %r19999, %r20004;
	xor.b32  	%r20006, %r20001, %r20005;
	shf.l.wrap.b32 	%r20007, %r20006, %r20006, 7;
	add.s32 	%r20008, %r19966, %r19935;
	xor.b32  	%r20009, %r19956, %r20008;
	shf.l.wrap.b32 	%r20010, %r20009, %r20009, 16;
	add.s32 	%r20011, %r19945, %r20010;
	xor.b32  	%r20012, %r19935, %r20011;
	shf.l.wrap.b32 	%r20013, %r20012, %r20012, 12;
	add.s32 	%r20014, %r20008, %r20013;
	xor.b32  	%r20015, %r20010, %r20014;
	shf.l.wrap.b32 	%r20016, %r20015, %r20015, 8;
	add.s32 	%r20017, %r20011, %r20016;
	xor.b32  	%r20018, %r20013, %r20017;
	shf.l.wrap.b32 	%r20019, %r20018, %r20018, 7;
	add.s32 	%r27683, %r19636, %r19978;
	add.s32 	%r27682, %r19648, %r19990;
	add.s32 	%r27681, %r19660, %r20002;
	add.s32 	%r27680, %r19672, %r20014;
	add.s32 	%r27684, %r27691, %r20019;
	add.s32 	%r27685, %r27690, %r19983;
	add.s32 	%r27686, %r27689, %r19995;
	add.s32 	%r27687, %r27688, %r20007;
	xor.b32  	%r20020, %r19637, 1;
	shf.l.wrap.b32 	%r20021, %r19637, %r20020, 16;
	add.s32 	%r20022, %r27691, %r20021;
	xor.b32  	%r20023, %r27691, %r20022;
	shf.l.wrap.b32 	%r20024, %r20023, %r20023, 12;
	add.s32 	%r20025, %r19637, %r20024;
	xor.b32  	%r20026, %r20021, %r20025;
	shf.l.wrap.b32 	%r20027, %r20026, %r20026, 8;
	add.s32 	%r20028, %r20022, %r20027;
	xor.b32  	%r20029, %r20024, %r20028;
	shf.l.wrap.b32 	%r20030, %r20029, %r20029, 7;
	add.s32 	%r20031, %r20025, %r19659;
	xor.b32  	%r20032, %r19680, %r20031;
	shf.l.wrap.b32 	%r20033, %r20032, %r20032, 16;
	add.s32 	%r20034, %r19669, %r20033;
	xor.b32  	%r20035, %r19659, %r20034;
	shf.l.wrap.b32 	%r20036, %r20035, %r20035, 12;
	add.s32 	%r20037, %r20031, %r20036;
	xor.b32  	%r20038, %r20033, %r20037;
	shf.l.wrap.b32 	%r20039, %r20038, %r20038, 8;
	add.s32 	%r20040, %r20034, %r20039;
	xor.b32  	%r20041, %r20036, %r20040;
	shf.l.wrap.b32 	%r20042, %r20041, %r20041, 7;
	xor.b32  	%r20043, %r20027, %r19696;
	shf.l.wrap.b32 	%r20044, %r20043, %r20043, 16;
	add.s32 	%r20045, %r19681, %r20044;
	xor.b32  	%r20046, %r19671, %r20045;
	shf.l.wrap.b32 	%r20047, %r20046, %r20046, 12;
	add.s32 	%r20048, %r19696, %r20047;
	xor.b32  	%r20049, %r20044, %r20048;
	shf.l.wrap.b32 	%r20050, %r20049, %r20049, 8;
	add.s32 	%r20051, %r20045, %r20050;
	xor.b32  	%r20052, %r20047, %r20051;
	shf.l.wrap.b32 	%r20053, %r20052, %r20052, 7;
	add.s32 	%r20054, %r20028, %r19710;
	xor.b32  	%r20055, %r19683, %r20054;
	shf.l.wrap.b32 	%r20056, %r20055, %r20055, 12;
	add.s32 	%r20057, %r19708, %r20056;
	xor.b32  	%r20058, %r19710, %r20057;
	shf.l.wrap.b32 	%r20059, %r20058, %r20058, 8;
	add.s32 	%r20060, %r20054, %r20059;
	xor.b32  	%r20061, %r20056, %r20060;
	shf.l.wrap.b32 	%r20062, %r20061, %r20061, 7;
	add.s32 	%r20063, %r19678, %r20030;
	xor.b32  	%r20064, %r19668, %r20063;
	shf.l.wrap.b32 	%r20065, %r20064, %r20064, 16;
	add.s32 	%r20066, %r19657, %r20065;
	xor.b32  	%r20067, %r20030, %r20066;
	shf.l.wrap.b32 	%r20068, %r20067, %r20067, 12;
	add.s32 	%r20069, %r20063, %r20068;
	xor.b32  	%r20070, %r20065, %r20069;
	shf.l.wrap.b32 	%r20071, %r20070, %r20070, 8;
	add.s32 	%r20072, %r20066, %r20071;
	xor.b32  	%r20073, %r20068, %r20072;
	shf.l.wrap.b32 	%r20074, %r20073, %r20073, 7;
	add.s32 	%r20075, %r20037, %r20074;
	xor.b32  	%r20076, %r20050, %r20075;
	shf.l.wrap.b32 	%r20077, %r20076, %r20076, 16;
	add.s32 	%r20078, %r20060, %r20077;
	xor.b32  	%r20079, %r20074, %r20078;
	shf.l.wrap.b32 	%r20080, %r20079, %r20079, 12;
	add.s32 	%r20081, %r20075, %r20080;
	xor.b32  	%r20082, %r20077, %r20081;
	shf.l.wrap.b32 	%r20083, %r20082, %r20082, 8;
	add.s32 	%r20084, %r20078, %r20083;
	xor.b32  	%r20085, %r20080, %r20084;
	shf.l.wrap.b32 	%r20086, %r20085, %r20085, 7;
	add.s32 	%r20087, %r20048, %r20042;
	xor.b32  	%r20088, %r20059, %r20087;
	shf.l.wrap.b32 	%r20089, %r20088, %r20088, 16;
	add.s32 	%r20090, %r20072, %r20089;
	xor.b32  	%r20091, %r20042, %r20090;
	shf.l.wrap.b32 	%r20092, %r20091, %r20091, 12;
	add.s32 	%r20093, %r20087, %r20092;
	xor.b32  	%r20094, %r20089, %r20093;
	shf.l.wrap.b32 	%r20095, %r20094, %r20094, 8;
	add.s32 	%r20096, %r20090, %r20095;
	xor.b32  	%r20097, %r20092, %r20096;
	shf.l.wrap.b32 	%r20098, %r20097, %r20097, 7;
	add.s32 	%r20099, %r20057, %r20053;
	xor.b32  	%r20100, %r20071, %r20099;
	shf.l.wrap.b32 	%r20101, %r20100, %r20100, 16;
	add.s32 	%r20102, %r20040, %r20101;
	xor.b32  	%r20103, %r20053, %r20102;
	shf.l.wrap.b32 	%r20104, %r20103, %r20103, 12;
	add.s32 	%r20105, %r20099, %r20104;
	xor.b32  	%r20106, %r20101, %r20105;
	shf.l.wrap.b32 	%r20107, %r20106, %r20106, 8;
	add.s32 	%r20108, %r20102, %r20107;
	xor.b32  	%r20109, %r20104, %r20108;
	shf.l.wrap.b32 	%r20110, %r20109, %r20109, 7;
	add.s32 	%r20111, %r20069, %r20062;
	xor.b32  	%r20112, %r20039, %r20111;
	shf.l.wrap.b32 	%r20113, %r20112, %r20112, 16;
	add.s32 	%r20114, %r20051, %r20113;
	xor.b32  	%r20115, %r20062, %r20114;
	shf.l.wrap.b32 	%r20116, %r20115, %r20115, 12;
	add.s32 	%r20117, %r20111, %r20116;
	xor.b32  	%r20118, %r20113, %r20117;
	shf.l.wrap.b32 	%r20119, %r20118, %r20118, 8;
	add.s32 	%r20120, %r20114, %r20119;
	xor.b32  	%r20121, %r20116, %r20120;
	shf.l.wrap.b32 	%r20122, %r20121, %r20121, 7;
	add.s32 	%r20123, %r20081, %r20098;
	xor.b32  	%r20124, %r20119, %r20123;
	shf.l.wrap.b32 	%r20125, %r20124, %r20124, 16;
	add.s32 	%r20126, %r20108, %r20125;
	xor.b32  	%r20127, %r20098, %r20126;
	shf.l.wrap.b32 	%r20128, %r20127, %r20127, 12;
	add.s32 	%r20129, %r20123, %r20128;
	xor.b32  	%r20130, %r20125, %r20129;
	shf.l.wrap.b32 	%r20131, %r20130, %r20130, 8;
	add.s32 	%r20132, %r20126, %r20131;
	xor.b32  	%r20133, %r20128, %r20132;
	shf.l.wrap.b32 	%r20134, %r20133, %r20133, 7;
	add.s32 	%r20135, %r20093, %r20110;
	xor.b32  	%r20136, %r20083, %r20135;
	shf.l.wrap.b32 	%r20137, %r20136, %r20136, 16;
	add.s32 	%r20138, %r20120, %r20137;
	xor.b32  	%r20139, %r20110, %r20138;
	shf.l.wrap.b32 	%r20140, %r20139, %r20139, 12;
	add.s32 	%r20141, %r20135, %r20140;
	xor.b32  	%r20142, %r20137, %r20141;
	shf.l.wrap.b32 	%r20143, %r20142, %r20142, 8;
	add.s32 	%r20144, %r20138, %r20143;
	xor.b32  	%r20145, %r20140, %r20144;
	shf.l.wrap.b32 	%r20146, %r20145, %r20145, 7;
	add.s32 	%r20147, %r20105, %r20122;
	xor.b32  	%r20148, %r20095, %r20147;
	shf.l.wrap.b32 	%r20149, %r20148, %r20148, 16;
	add.s32 	%r20150, %r20084, %r20149;
	xor.b32  	%r20151, %r20122, %r20150;
	shf.l.wrap.b32 	%r20152, %r20151, %r20151, 12;
	add.s32 	%r20153, %r20147, %r20152;
	xor.b32  	%r20154, %r20149, %r20153;
	shf.l.wrap.b32 	%r20155, %r20154, %r20154, 8;
	add.s32 	%r20156, %r20150, %r20155;
	xor.b32  	%r20157, %r20152, %r20156;
	shf.l.wrap.b32 	%r20158, %r20157, %r20157, 7;
	add.s32 	%r20159, %r20117, %r20086;
	xor.b32  	%r20160, %r20107, %r20159;
	shf.l.wrap.b32 	%r20161, %r20160, %r20160, 16;
	add.s32 	%r20162, %r20096, %r20161;
	xor.b32  	%r20163, %r20086, %r20162;
	shf.l.wrap.b32 	%r20164, %r20163, %r20163, 12;
	add.s32 	%r20165, %r20159, %r20164;
	xor.b32  	%r20166, %r20161, %r20165;
	shf.l.wrap.b32 	%r20167, %r20166, %r20166, 8;
	add.s32 	%r20168, %r20162, %r20167;
	xor.b32  	%r20169, %r20164, %r20168;
	shf.l.wrap.b32 	%r20170, %r20169, %r20169, 7;
	add.s32 	%r20171, %r20129, %r20170;
	xor.b32  	%r20172, %r20143, %r20171;
	shf.l.wrap.b32 	%r20173, %r20172, %r20172, 16;
	add.s32 	%r20174, %r20156, %r20173;
	xor.b32  	%r20175, %r20170, %r20174;
	shf.l.wrap.b32 	%r20176, %r20175, %r20175, 12;
	add.s32 	%r20177, %r20171, %r20176;
	xor.b32  	%r20178, %r20173, %r20177;
	shf.l.wrap.b32 	%r20179, %r20178, %r20178, 8;
	add.s32 	%r20180, %r20174, %r20179;
	xor.b32  	%r20181, %r20176, %r20180;
	shf.l.wrap.b32 	%r20182, %r20181, %r20181, 7;
	add.s32 	%r20183, %r20141, %r20134;
	xor.b32  	%r20184, %r20155, %r20183;
	shf.l.wrap.b32 	%r20185, %r20184, %r20184, 16;
	add.s32 	%r20186, %r20168, %r20185;
	xor.b32  	%r20187, %r20134, %r20186;
	shf.l.wrap.b32 	%r20188, %r20187, %r20187, 12;
	add.s32 	%r20189, %r20183, %r20188;
	xor.b32  	%r20190, %r20185, %r20189;
	shf.l.wrap.b32 	%r20191, %r20190, %r20190, 8;
	add.s32 	%r20192, %r20186, %r20191;
	xor.b32  	%r20193, %r20188, %r20192;
	shf.l.wrap.b32 	%r20194, %r20193, %r20193, 7;
	add.s32 	%r20195, %r20153, %r20146;
	xor.b32  	%r20196, %r20167, %r20195;
	shf.l.wrap.b32 	%r20197, %r20196, %r20196, 16;
	add.s32 	%r20198, %r20132, %r20197;
	xor.b32  	%r20199, %r20146, %r20198;
	shf.l.wrap.b32 	%r20200, %r20199, %r20199, 12;
	add.s32 	%r20201, %r20195, %r20200;
	xor.b32  	%r20202, %r20197, %r20201;
	shf.l.wrap.b32 	%r20203, %r20202, %r20202, 8;
	add.s32 	%r20204, %r20198, %r20203;
	xor.b32  	%r20205, %r20200, %r20204;
	shf.l.wrap.b32 	%r20206, %r20205, %r20205, 7;
	add.s32 	%r20207, %r20165, %r20158;
	xor.b32  	%r20208, %r20131, %r20207;
	shf.l.wrap.b32 	%r20209, %r20208, %r20208, 16;
	add.s32 	%r20210, %r20144, %r20209;
	xor.b32  	%r20211, %r20158, %r20210;
	shf.l.wrap.b32 	%r20212, %r20211, %r20211, 12;
	add.s32 	%r20213, %r20207, %r20212;
	xor.b32  	%r20214, %r20209, %r20213;
	shf.l.wrap.b32 	%r20215, %r20214, %r20214, 8;
	add.s32 	%r20216, %r20210, %r20215;
	xor.b32  	%r20217, %r20212, %r20216;
	shf.l.wrap.b32 	%r20218, %r20217, %r20217, 7;
	add.s32 	%r20219, %r20177, %r20194;
	xor.b32  	%r20220, %r20215, %r20219;
	shf.l.wrap.b32 	%r20221, %r20220, %r20220, 16;
	add.s32 	%r20222, %r20204, %r20221;
	xor.b32  	%r20223, %r20194, %r20222;
	shf.l.wrap.b32 	%r20224, %r20223, %r20223, 12;
	add.s32 	%r20225, %r20219, %r20224;
	xor.b32  	%r20226, %r20221, %r20225;
	shf.l.wrap.b32 	%r20227, %r20226, %r20226, 8;
	add.s32 	%r20228, %r20222, %r20227;
	xor.b32  	%r20229, %r20224, %r20228;
	shf.l.wrap.b32 	%r20230, %r20229, %r20229, 7;
	add.s32 	%r20231, %r20189, %r20206;
	xor.b32  	%r20232, %r20179, %r20231;
	shf.l.wrap.b32 	%r20233, %r20232, %r20232, 16;
	add.s32 	%r20234, %r20216, %r20233;
	xor.b32  	%r20235, %r20206, %r20234;
	shf.l.wrap.b32 	%r20236, %r20235, %r20235, 12;
	add.s32 	%r20237, %r20231, %r20236;
	xor.b32  	%r20238, %r20233, %r20237;
	shf.l.wrap.b32 	%r20239, %r20238, %r20238, 8;
	add.s32 	%r20240, %r20234, %r20239;
	xor.b32  	%r20241, %r20236, %r20240;
	shf.l.wrap.b32 	%r20242, %r20241, %r20241, 7;
	add.s32 	%r20243, %r20201, %r20218;
	xor.b32  	%r20244, %r20191, %r20243;
	shf.l.wrap.b32 	%r20245, %r20244, %r20244, 16;
	add.s32 	%r20246, %r20180, %r20245;
	xor.b32  	%r20247, %r20218, %r20246;
	shf.l.wrap.b32 	%r20248, %r20247, %r20247, 12;
	add.s32 	%r20249, %r20243, %r20248;
	xor.b32  	%r20250, %r20245, %r20249;
	shf.l.wrap.b32 	%r20251, %r20250, %r20250, 8;
	add.s32 	%r20252, %r20246, %r20251;
	xor.b32  	%r20253, %r20248, %r20252;
	shf.l.wrap.b32 	%r20254, %r20253, %r20253, 7;
	add.s32 	%r20255, %r20213, %r20182;
	xor.b32  	%r20256, %r20203, %r20255;
	shf.l.wrap.b32 	%r20257, %r20256, %r20256, 16;
	add.s32 	%r20258, %r20192, %r20257;
	xor.b32  	%r20259, %r20182, %r20258;
	shf.l.wrap.b32 	%r20260, %r20259, %r20259, 12;
	add.s32 	%r20261, %r20255, %r20260;
	xor.b32  	%r20262, %r20257, %r20261;
	shf.l.wrap.b32 	%r20263, %r20262, %r20262, 8;
	add.s32 	%r20264, %r20258, %r20263;
	xor.b32  	%r20265, %r20260, %r20264;
	shf.l.wrap.b32 	%r20266, %r20265, %r20265, 7;
	add.s32 	%r20267, %r20225, %r20266;
	xor.b32  	%r20268, %r20239, %r20267;
	shf.l.wrap.b32 	%r20269, %r20268, %r20268, 16;
	add.s32 	%r20270, %r20252, %r20269;
	xor.b32  	%r20271, %r20266, %r20270;
	shf.l.wrap.b32 	%r20272, %r20271, %r20271, 12;
	add.s32 	%r20273, %r20267, %r20272;
	xor.b32  	%r20274, %r20269, %r20273;
	shf.l.wrap.b32 	%r20275, %r20274, %r20274, 8;
	add.s32 	%r20276, %r20237, %r20230;
	xor.b32  	%r20277, %r20251, %r20276;
	shf.l.wrap.b32 	%r20278, %r20277, %r20277, 16;
	add.s32 	%r20279, %r20264, %r20278;
	xor.b32  	%r20280, %r20230, %r20279;
	shf.l.wrap.b32 	%r20281, %r20280, %r20280, 12;
	add.s32 	%r20282, %r20276, %r20281;
	xor.b32  	%r20283, %r20278, %r20282;
	shf.l.wrap.b32 	%r20284, %r20283, %r20283, 8;
	add.s32 	%r20285, %r20279, %r20284;
	xor.b32  	%r20286, %r20281, %r20285;
	shf.l.wrap.b32 	%r20287, %r20286, %r20286, 7;
	add.s32 	%r20288, %r20249, %r20242;
	xor.b32  	%r20289, %r20263, %r20288;
	shf.l.wrap.b32 	%r20290, %r20289, %r20289, 16;
	add.s32 	%r20291, %r20228, %r20290;
	xor.b32  	%r20292, %r20242, %r20291;
	shf.l.wrap.b32 	%r20293, %r20292, %r20292, 12;
	add.s32 	%r20294, %r20288, %r20293;
	xor.b32  	%r20295, %r20290, %r20294;
	shf.l.wrap.b32 	%r20296, %r20295, %r20295, 8;
	add.s32 	%r20297, %r20291, %r20296;
	xor.b32  	%r20298, %r20293, %r20297;
	shf.l.wrap.b32 	%r20299, %r20298, %r20298, 7;
	add.s32 	%r20300, %r20261, %r20254;
	xor.b32  	%r20301, %r20227, %r20300;
	shf.l.wrap.b32 	%r20302, %r20301, %r20301, 16;
	add.s32 	%r20303, %r20240, %r20302;
	xor.b32  	%r20304, %r20254, %r20303;
	shf.l.wrap.b32 	%r20305, %r20304, %r20304, 12;
	add.s32 	%r20306, %r20300, %r20305;
	xor.b32  	%r20307, %r20302, %r20306;
	shf.l.wrap.b32 	%r20308, %r20307, %r20307, 8;
	add.s32 	%r20309, %r20303, %r20308;
	add.s32 	%r20310, %r20273, %r20287;
	xor.b32  	%r20311, %r20308, %r20310;
	shf.l.wrap.b32 	%r20312, %r20311, %r20311, 16;
	add.s32 	%r20313, %r20297, %r20312;
	xor.b32  	%r20314, %r20287, %r20313;
	shr.u32 	%r20315, %r20314, 20;
	add.s32 	%r20316, %r20310, %r20315;
	add.s32 	%r20317, %r20282, %r20299;
	xor.b32  	%r20318, %r20275, %r20317;
	shf.l.wrap.b32 	%r20319, %r20318, %r20318, 16;
	add.s32 	%r20320, %r20309, %r20319;
	xor.b32  	%r20321, %r20299, %r20320;
	shr.u32 	%r20322, %r20321, 20;
	add.s32 	%r20323, %r20317, %r20322;
	add.s32 	%r20324, %r19636, %r20316;
	add.s32 	%r20325, %r19648, %r20323;
	not.b32 	%r20326, %r27679;
	add.s32 	%r20327, %r1885, %r20326;
	mov.u32 	%r20328, %ctaid.x;
	shl.b32 	%r20329, %r20328, 11;
	mov.u32 	%r20330, %tid.x;
	and.b32  	%r20331, %r20330, 31;
	or.b32  	%r20332, %r20329, %r20331;
	shl.b32 	%r20333, %r20330, 3;
	and.b32  	%r20334, %r20333, 7936;
	add.s32 	%r20335, %r27217, %r20334;
	add.s32 	%r20336, %r20332, %r20335;
	shr.u32 	%r20337, %r20336, %r20327;
	and.b32  	%r20338, %r20337, 1;
	setp.eq.b32 	%p223, %r20338, 1;
	selp.b32 	%r20339, %r20325, %r20324, %p223;
	cvt.u16.u32 	%rs333, %r20339;
	and.b16  	%rs438, %rs333, 1;
	and.b16  	%rs334, %rs436, 255;
	setp.ne.s16 	%p224, %rs334, 1;
	@%p224 bra 	$L__BB3_285;
	ld.param.u64 	%rd449, [fused_batch_pir_kernel_8_param_1];
	not.b32 	%r20340, %r27679;
	add.s32 	%r20341, %r1885, %r20340;
	mov.u32 	%r20342, %ctaid.x;
	shl.b32 	%r20343, %r20342, 11;
	mov.u32 	%r20344, %tid.x;
	and.b32  	%r20345, %r20344, 31;
	or.b32  	%r20346, %r20343, %r20345;
	shl.b32 	%r20347, %r20344, 3;
	and.b32  	%r20348, %r20347, 7936;
	add.s32 	%r20349, %r27217, %r20348;
	add.s32 	%r20350, %r20346, %r20349;
	shr.u32 	%r20351, %r20350, %r20341;
	and.b32  	%r20352, %r20351, 1;
	setp.eq.b32 	%p225, %r20352, 1;
	cvt.s64.s32 	%rd256, %r27679;
	cvta.to.global.u64 	%rd257, %rd449;
	mul.wide.s32 	%rd258, %r27679, 16;
	add.s64 	%rd259, %rd257, %rd258;
	ld.global.u32 	%r20353, [%rd259+9292];
	selp.b32 	%r20354, %r27684, %r27683, %p225;
	xor.b32  	%r20355, %r20354, %r20353;
	selp.b32 	%r20356, %r27685, %r27682, %p225;
	selp.b32 	%r27683, %r27683, %r20355, %p225;
	selp.b32 	%r27684, %r20355, %r27684, %p225;
	ld.global.u32 	%r20357, [%rd259+9296];
	xor.b32  	%r20358, %r20356, %r20357;
	selp.b32 	%r20359, %r27686, %r27681, %p225;
	selp.b32 	%r27682, %r27682, %r20358, %p225;
	selp.b32 	%r27685, %r20358, %r27685, %p225;
	ld.global.u32 	%r20360, [%rd259+9300];
	xor.b32  	%r20361, %r20359, %r20360;
	selp.b32 	%r20362, %r27687, %r27680, %p225;
	selp.b32 	%r27681, %r27681, %r20361, %p225;
	selp.b32 	%r27686, %r20361, %r27686, %p225;
	ld.global.u32 	%r20363, [%rd259+9304];
	xor.b32  	%r20364, %r20362, %r20363;
	selp.b64 	%rd260, 445, 420, %p225;
	selp.b32 	%r27680, %r27680, %r20364, %p225;
	selp.b32 	%r27687, %r20364, %r27687, %p225;
	add.s64 	%rd261, %rd260, %rd256;
	add.s64 	%rd262, %rd257, %rd261;
	ld.global.u8 	%rs335, [%rd262+9272];
	xor.b16  	%rs438, %rs335, %rs438;
$L__BB3_285:
	not.b32 	%r20365, %r27679;
	add.s32 	%r20366, %r1885, %r20365;
	mov.u32 	%r20367, %ctaid.x;
	shl.b32 	%r20368, %r20367, 11;
	mov.u32 	%r20369, %tid.x;
	and.b32  	%r20370, %r20369, 31;
	or.b32  	%r20371, %r20368, %r20370;
	shl.b32 	%r20372, %r20369, 3;
	and.b32  	%r20373, %r20372, 7936;
	add.s32 	%r20374, %r27217, %r20373;
	add.s32 	%r20375, %r20371, %r20374;
	shr.u32 	%r20376, %r20375, %r20366;
	and.b32  	%r20377, %r20376, 1;
	setp.eq.b32 	%p226, %r20377, 1;
	selp.b32 	%r27691, %r27684, %r27683, %p226;
	selp.b32 	%r27690, %r27685, %r27682, %p226;
	selp.b32 	%r27689, %r27686, %r27681, %p226;
	selp.b32 	%r27688, %r27687, %r27680, %p226;
	add.s32 	%r27679, %r27679, 1;
	setp.lt.u32 	%p227, %r27679, %r1885;
	mov.u16 	%rs436, %rs438;
	@%p227 bra 	$L__BB3_283;
$L__BB3_286:
	and.b16  	%rs336, %rs438, 255;
	setp.ne.s16 	%p228, %rs336, 1;
	@%p228 bra 	$L__BB3_288;
	ld.param.u64 	%rd450, [fused_batch_pir_kernel_8_param_1];
	cvta.to.global.u64 	%rd263, %rd450;
	ld.global.u32 	%r20378, [%rd263+9744];
	xor.b32  	%r27691, %r27691, %r20378;
$L__BB3_288:
	@%p228 bra 	$L__BB3_290;
	ld.param.u64 	%rd451, [fused_batch_pir_kernel_8_param_1];
	cvta.to.global.u64 	%rd264, %rd451;
	ld.global.u32 	%r20379, [%rd264+9748];
	xor.b32  	%r27690, %r27690, %r20379;
$L__BB3_290:
	@%p228 bra 	$L__BB3_292;
	ld.param.u64 	%rd452, [fused_batch_pir_kernel_8_param_1];
	cvta.to.global.u64 	%rd265, %rd452;
	ld.global.u32 	%r20380, [%rd265+9752];
	xor.b32  	%r27689, %r27689, %r20380;
$L__BB3_292:
	@%p228 bra 	$L__BB3_294;
	ld.param.u64 	%rd453, [fused_batch_pir_kernel_8_param_1];
	cvta.to.global.u64 	%rd266, %rd453;
	ld.global.u32 	%r20381, [%rd266+9756];
	xor.b32  	%r27688, %r27688, %r20381;
$L__BB3_294:
	ld.param.u32 	%r26422, [fused_batch_pir_kernel_8_param_4];
	mov.u32 	%r20383, %ctaid.x;
	shl.b32 	%r20384, %r20383, 11;
	mov.u32 	%r20385, %tid.x;
	and.b32  	%r20386, %r20385, 31;
	or.b32  	%r20387, %r20384, %r20386;
	shl.b32 	%r20388, %r20385, 3;
	and.b32  	%r20389, %r20388, 7936;
	add.s32 	%r20390, %r27217, %r20389;
	add.s32 	%r20391, %r20387, %r20390;
	setp.ge.s32 	%p232, %r20391, %r26422;
	mov.b32 	%r27712, 0;
	mov.u32 	%r27713, %r27712;
	mov.u32 	%r27714, %r27712;
	mov.u32 	%r27715, %r27712;
	@%p232 bra 	$L__BB3_308;
	ld.param.u64 	%rd454, [fused_batch_pir_kernel_8_param_1];
	cvta.to.global.u64 	%rd267, %rd454;
	ld.global.u8 	%rs340, [%rd267+9777];
	max.u16 	%rs341, %rs340, 11;
	cvt.u32.u16 	%r20392, %rs341;
	add.s32 	%r27703, %r20392, -11;
	ld.shared.v4.u32 	{%r27715, %r27714, %r27713, %r27712}, [s_mem+99088];
	ld.shared.u8 	%rs441, [s_mem+99104];
	cvt.u32.u16 	%r1940, %rs340;
	setp.ge.u32 	%p233, %r27703, %r1940;
	@%p233 bra 	$L__BB3_300;
	mov.u16 	%rs439, %rs441;
$L__BB3_297:
	ld.const.u32 	%r20393, [CHACHA_CONSTANTS];
	add.s32 	%r20394, %r20393, %r27715;
	shf.l.wrap.b32 	%r20395, %r20394, %r20394, 16;
	add.s32 	%r20396, %r27715, %r20395;
	xor.b32  	%r20397, %r27715, %r20396;
	shf.l.wrap.b32 	%r20398, %r20397, %r20397, 12;
	add.s32 	%r20399, %r20394, %r20398;
	xor.b32  	%r20400, %r20395, %r20399;
	shf.l.wrap.b32 	%r20401, %r20400, %r20400, 8;
	add.s32 	%r20402, %r20396, %r20401;
	xor.b32  	%r20403, %r20398, %r20402;
	shf.l.wrap.b32 	%r20404, %r20403, %r20403, 7;
	ld.const.u32 	%r20405, [CHACHA_CONSTANTS+4];
	add.s32 	%r20406, %r20405, %r27714;
	shf.l.wrap.b32 	%r20407, %r20406, %r20406, 16;
	add.s32 	%r20408, %r27714, %r20407;
	xor.b32  	%r20409, %r27714, %r20408;
	shf.l.wrap.b32 	%r20410, %r20409, %r20409, 12;
	add.s32 	%r20411, %r20406, %r20410;
	xor.b32  	%r20412, %r20407, %r20411;
	shf.l.wrap.b32 	%r20413, %r20412, %r20412, 8;
	add.s32 	%r20414, %r20408, %r20413;
	xor.b32  	%r20415, %r20410, %r20414;
	shf.l.wrap.b32 	%r20416, %r20415, %r20415, 7;
	ld.const.u32 	%r20417, [CHACHA_CONSTANTS+8];
	add.s32 	%r20418, %r20417, %r27713;
	shf.l.wrap.b32 	%r20419, %r20418, %r20418, 16;
	add.s32 	%r20420, %r27713, %r20419;
	xor.b32  	%r20421, %r27713, %r20420;
	shf.l.wrap.b32 	%r20422, %r20421, %r20421, 12;
	add.s32 	%r20423, %r20418, %r20422;
	xor.b32  	%r20424, %r20419, %r20423;
	shf.l.wrap.b32 	%r20425, %r20424, %r20424, 8;
	add.s32 	%r20426, %r20420, %r20425;
	xor.b32  	%r20427, %r20422, %r20426;
	shf.l.wrap.b32 	%r20428, %r20427, %r20427, 7;
	ld.const.u32 	%r20429, [CHACHA_CONSTANTS+12];
	add.s32 	%r20430, %r20429, %r27712;
	shf.l.wrap.b32 	%r20431, %r20430, %r20430, 16;
	add.s32 	%r20432, %r27712, %r20431;
	xor.b32  	%r20433, %r27712, %r20432;
	shf.l.wrap.b32 	%r20434, %r20433, %r20433, 12;
	add.s32 	%r20435, %r20430, %r20434;
	xor.b32  	%r20436, %r20431, %r20435;
	shf.l.wrap.b32 	%r20437, %r20436, %r20436, 8;
	add.s32 	%r20438, %r20432, %r20437;
	xor.b32  	%r20439, %r20434, %r20438;
	shf.l.wrap.b32 	%r20440, %r20439, %r20439, 7;
	add.s32 	%r20441, %r20399, %r20416;
	xor.b32  	%r20442, %r20437, %r20441;
	shf.l.wrap.b32 	%r20443, %r20442, %r20442, 16;
	add.s32 	%r20444, %r20426, %r20443;
	xor.b32  	%r20445, %r20416, %r20444;
	shf.l.wrap.b32 	%r20446, %r20445, %r20445, 12;
	add.s32 	%r20447, %r20441, %r20446;
	xor.b32  	%r20448, %r20443, %r20447;
	shf.l.wrap.b32 	%r20449, %r20448, %r20448, 8;
	add.s32 	%r20450, %r20444, %r20449;
	xor.b32  	%r20451, %r20446, %r20450;
	shf.l.wrap.b32 	%r20452, %r20451, %r20451, 7;
	add.s32 	%r20453, %r20411, %r20428;
	xor.b32  	%r20454, %r20401, %r20453;
	shf.l.wrap.b32 	%r20455, %r20454, %r20454, 16;
	add.s32 	%r20456, %r20438, %r20455;
	xor.b32  	%r20457, %r20428, %r20456;
	shf.l.wrap.b32 	%r20458, %r20457, %r20457, 12;
	add.s32 	%r20459, %r20453, %r20458;
	xor.b32  	%r20460, %r20455, %r20459;
	shf.l.wrap.b32 	%r20461, %r20460, %r20460, 8;
	add.s32 	%r20462, %r20456, %r20461;
	xor.b32  	%r20463, %r20458, %r20462;
	shf.l.wrap.b32 	%r20464, %r20463, %r20463, 7;
	add.s32 	%r20465, %r20423, %r20440;
	xor.b32  	%r20466, %r20413, %r20465;
	shf.l.wrap.b32 	%r20467, %r20466, %r20466, 16;
	add.s32 	%r20468, %r20402, %r20467;
	xor.b32  	%r20469, %r20440, %r20468;
	shf.l.wrap.b32 	%r20470, %r20469, %r20469, 12;
	add.s32 	%r20471, %r20465, %r20470;
	xor.b32  	%r20472, %r20467, %r20471;
	shf.l.wrap.b32 	%r20473, %r20472, %r20472, 8;
	add.s32 	%r20474, %r20468, %r20473;
	xor.b32  	%r20475, %r20470, %r20474;
	shf.l.wrap.b32 	%r20476, %r20475, %r20475, 7;
	add.s32 	%r20477, %r20435, %r20404;
	xor.b32  	%r20478, %r20425, %r20477;
	shf.l.wrap.b32 	%r20479, %r20478, %r20478, 16;
	add.s32 	%r20480, %r20414, %r20479;
	xor.b32  	%r20481, %r20404, %r20480;
	shf.l.wrap.b32 	%r20482, %r20481, %r20481, 12;
	add.s32 	%r20483, %r20477, %r20482;
	xor.b32  	%r20484, %r20479, %r20483;
	shf.l.wrap.b32 	%r20485, %r20484, %r20484, 8;
	add.s32 	%r20486, %r20480, %r20485;
	xor.b32  	%r20487, %r20482, %r20486;
	shf.l.wrap.b32 	%r20488, %r20487, %r20487, 7;
	add.s32 	%r20489, %r20447, %r20488;
	xor.b32  	%r20490, %r20461, %r20489;
	shf.l.wrap.b32 	%r20491, %r20490, %r20490, 16;
	add.s32 	%r20492, %r20474, %r20491;
	xor.b32  	%r20493, %r20488, %r20492;
	shf.l.wrap.b32 	%r20494, %r20493, %r20493, 12;
	add.s32 	%r20495, %r20489, %r20494;
	xor.b32  	%r20496, %r20491, %r20495;
	shf.l.wrap.b32 	%r20497, %r20496, %r20496, 8;
	add.s32 	%r20498, %r20492, %r20497;
	xor.b32  	%r20499, %r20494, %r20498;
	shf.l.wrap.b32 	%r20500, %r20499, %r20499, 7;
	add.s32 	%r20501, %r20459, %r20452;
	xor.b32  	%r20502, %r20473, %r20501;
	shf.l.wrap.b32 	%r20503, %r20502, %r20502, 16;
	add.s32 	%r20504, %r20486, %r20503;
	xor.b32  	%r20505, %r20452, %r20504;
	shf.l.wrap.b32 	%r20506, %r20505, %r20505, 12;
	add.s32 	%r20507, %r20501, %r20506;
	xor.b32  	%r20508, %r20503, %r20507;
	shf.l.wrap.b32 	%r20509, %r20508, %r20508, 8;
	add.s32 	%r20510, %r20504, %r20509;
	xor.b32  	%r20511, %r20506, %r20510;
	shf.l.wrap.b32 	%r20512, %r20511, %r20511, 7;
	add.s32 	%r20513, %r20471, %r20464;
	xor.b32  	%r20514, %r20485, %r20513;
	shf.l.wrap.b32 	%r20515, %r20514, %r20514, 16;
	add.s32 	%r20516, %r20450, %r20515;
	xor.b32  	%r20517, %r20464, %r20516;
	shf.l.wrap.b32 	%r20518, %r20517, %r20517, 12;
	add.s32 	%r20519, %r20513, %r20518;
	xor.b32  	%r20520, %r20515, %r20519;
	shf.l.wrap.b32 	%r20521, %r20520, %r20520, 8;
	add.s32 	%r20522, %r20516, %r20521;
	xor.b32  	%r20523, %r20518, %r20522;
	shf.l.wrap.b32 	%r20524, %r20523, %r20523, 7;
	add.s32 	%r20525, %r20483, %r20476;
	xor.b32  	%r20526, %r20449, %r20525;
	shf.l.wrap.b32 	%r20527, %r20526, %r20526, 16;
	add.s32 	%r20528, %r20462, %r20527;
	xor.b32  	%r20529, %r20476, %r20528;
	shf.l.wrap.b32 	%r20530, %r20529, %r20529, 12;
	add.s32 	%r20531, %r20525, %r20530;
	xor.b32  	%r20532, %r20527, %r20531;
	shf.l.wrap.b32 	%r20533, %r20532, %r20532, 8;
	add.s32 	%r20534, %r20528, %r20533;
	xor.b32  	%r20535, %r20530, %r20534;
	shf.l.wrap.b32 	%r20536, %r20535, %r20535, 7;
	add.s32 	%r20537, %r20495, %r20512;
	xor.b32  	%r20538, %r20533, %r20537;
	shf.l.wrap.b32 	%r20539, %r20538, %r20538, 16;
	add.s32 	%r20540, %r20522, %r20539;
	xor.b32  	%r20541, %r20512, %r20540;
	shf.l.wrap.b32 	%r20542, %r20541, %r20541, 12;
	add.s32 	%r20543, %r20537, %r20542;
	xor.b32  	%r20544, %r20539, %r20543;
	shf.l.wrap.b32 	%r20545, %r20544, %r20544, 8;
	add.s32 	%r20546, %r20540, %r20545;
	xor.b32  	%r20547, %r20542, %r20546;
	shf.l.wrap.b32 	%r20548, %r20547, %r20547, 7;
	add.s32 	%r20549, %r20507, %r20524;
	xor.b32  	%r20550, %r20497, %r20549;
	shf.l.wrap.b32 	%r20551, %r20550, %r20550, 16;
	add.s32 	%r20552, %r20534, %r20551;
	xor.b32  	%r20553, %r20524, %r20552;
	shf.l.wrap.b32 	%r20554, %r20553, %r20553, 12;
	add.s32 	%r20555, %r20549, %r20554;
	xor.b32  	%r20556, %r20551, %r20555;
	shf.l.wrap.b32 	%r20557, %r20556, %r20556, 8;
	add.s32 	%r20558, %r20552, %r20557;
	xor.b32  	%r20559, %r20554, %r20558;
	shf.l.wrap.b32 	%r20560, %r20559, %r20559, 7;
	add.s32 	%r20561, %r20519, %r20536;
	xor.b32  	%r20562, %r20509, %r20561;
	shf.l.wrap.b32 	%r20563, %r20562, %r20562, 16;
	add.s32 	%r20564, %r20498, %r20563;
	xor.b32  	%r20565, %r20536, %r20564;
	shf.l.wrap.b32 	%r20566, %r20565, %r20565, 12;
	add.s32 	%r20567, %r20561, %r20566;
	xor.b32  	%r20568, %r20563, %r20567;
	shf.l.wrap.b32 	%r20569, %r20568, %r20568, 8;
	add.s32 	%r20570, %r20564, %r20569;
	xor.b32  	%r20571, %r20566, %r20570;
	shf.l.wrap.b32 	%r20572, %r20571, %r20571, 7;
	add.s32 	%r20573, %r20531, %r20500;
	xor.b32  	%r20574, %r20521, %r20573;
	shf.l.wrap.b32 	%r20575, %r20574, %r20574, 16;
	add.s32 	%r20576, %r20510, %r20575;
	xor.b32  	%r20577, %r20500, %r20576;
	shf.l.wrap.b32 	%r20578, %r20577, %r20577, 12;
	add.s32 	%r20579, %r20573, %r20578;
	xor.b32  	%r20580, %r20575, %r20579;
	shf.l.wrap.b32 	%r20581, %r20580, %r20580, 8;
	add.s32 	%r20582, %r20576, %r20581;
	xor.b32  	%r20583, %r20578, %r20582;
	shf.l.wrap.b32 	%r20584, %r20583, %r20583, 7;
	add.s32 	%r20585, %r20543, %r20584;
	xor.b32  	%r20586, %r20557, %r20585;
	shf.l.wrap.b32 	%r20587, %r20586, %r20586, 16;
	add.s32 	%r20588, %r20570, %r20587;
	xor.b32  	%r20589, %r20584, %r20588;
	shf.l.wrap.b32 	%r20590, %r20589, %r20589, 12;
	add.s32 	%r20591, %r20585, %r20590;
	xor.b32  	%r20592, %r20587, %r20591;
	shf.l.wrap.b32 	%r20593, %r20592, %r20592, 8;
	add.s32 	%r20594, %r20588, %r20593;
	xor.b32  	%r20595, %r20590, %r20594;
	shf.l.wrap.b32 	%r20596, %r20595, %r20595, 7;
	add.s32 	%r20597, %r20555, %r20548;
	xor.b32  	%r20598, %r20569, %r20597;
	shf.l.wrap.b32 	%r20599, %r20598, %r20598, 16;
	add.s32 	%r20600, %r20582, %r20599;
	xor.b32  	%r20601, %r20548, %r20600;
	shf.l.wrap.b32 	%r20602, %r20601, %r20601, 12;
	add.s32 	%r20603, %r20597, %r20602;
	xor.b32  	%r20604, %r20599, %r20603;
	shf.l.wrap.b32 	%r20605, %r20604, %r20604, 8;
	add.s32 	%r20606, %r20600, %r20605;
	xor.b32  	%r20607, %r20602, %r20606;
	shf.l.wrap.b32 	%r20608, %r20607, %r20607, 7;
	add.s32 	%r20609, %r20567, %r20560;
	xor.b32  	%r20610, %r20581, %r20609;
	shf.l.wrap.b32 	%r20611, %r20610, %r20610, 16;
	add.s32 	%r20612, %r20546, %r20611;
	xor.b32  	%r20613, %r20560, %r20612;
	shf.l.wrap.b32 	%r20614, %r20613, %r20613, 12;
	add.s32 	%r20615, %r20609, %r20614;
	xor.b32  	%r20616, %r20611, %r20615;
	shf.l.wrap.b32 	%r20617, %r20616, %r20616, 8;
	add.s32 	%r20618, %r20612, %r20617;
	xor.b32  	%r20619, %r20614, %r20618;
	shf.l.wrap.b32 	%r20620, %r20619, %r20619, 7;
	add.s32 	%r20621, %r20579, %r20572;
	xor.b32  	%r20622, %r20545, %r20621;
	shf.l.wrap.b32 	%r20623, %r20622, %r20622, 16;
	add.s32 	%r20624, %r20558, %r20623;
	xor.b32  	%r20625, %r20572, %r20624;
	shf.l.wrap.b32 	%r20626, %r20625, %r20625, 12;
	add.s32 	%r20627, %r20621, %r20626;
	xor.b32  	%r20628, %r20623, %r20627;
	shf.l.wrap.b32 	%r20629, %r20628, %r20628, 8;
	add.s32 	%r20630, %r20624, %r20629;
	xor.b32  	%r20631, %r20626, %r20630;
	shf.l.wrap.b32 	%r20632, %r20631, %r20631, 7;
	add.s32 	%r20633, %r20591, %r20608;
	xor.b32  	%r20634, %r20629, %r20633;
	shf.l.wrap.b32 	%r20635, %r20634, %r20634, 16;
	add.s32 	%r20636, %r20618, %r20635;
	xor.b32  	%r20637, %r20608, %r20636;
	shf.l.wrap.b32 	%r20638, %r20637, %r20637, 12;
	add.s32 	%r20639, %r20633, %r20638;
	xor.b32  	%r20640, %r20635, %r20639;
	shf.l.wrap.b32 	%r20641, %r20640, %r20640, 8;
	add.s32 	%r20642, %r20636, %r20641;
	xor.b32  	%r20643, %r20638, %r20642;
	shf.l.wrap.b32 	%r20644, %r20643, %r20643, 7;
	add.s32 	%r20645, %r20603, %r20620;
	xor.b32  	%r20646, %r20593, %r20645;
	shf.l.wrap.b32 	%r20647, %r20646, %r20646, 16;
	add.s32 	%r20648, %r20630, %r20647;
	xor.b32  	%r20649, %r20620, %r20648;
	shf.l.wrap.b32 	%r20650, %r20649, %r20649, 12;
	add.s32 	%r20651, %r20645, %r20650;
	xor.b32  	%r20652, %r20647, %r20651;
	shf.l.wrap.b32 	%r20653, %r20652, %r20652, 8;
	add.s32 	%r20654, %r20648, %r20653;
	xor.b32  	%r20655, %r20650, %r20654;
	shf.l.wrap.b32 	%r20656, %r20655, %r20655, 7;
	add.s32 	%r20657, %r20615, %r20632;
	xor.b32  	%r20658, %r20605, %r20657;
	shf.l.wrap.b32 	%r20659, %r20658, %r20658, 16;
	add.s32 	%r20660, %r20594, %r20659;
	xor.b32  	%r20661, %r20632, %r20660;
	shf.l.wrap.b32 	%r20662, %r20661, %r20661, 12;
	add.s32 	%r20663, %r20657, %r20662;
	xor.b32  	%r20664, %r20659, %r20663;
	shf.l.wrap.b32 	%r20665, %r20664, %r20664, 8;
	add.s32 	%r20666, %r20660, %r20665;
	xor.b32  	%r20667, %r20662, %r20666;
	shf.l.wrap.b32 	%r20668, %r20667, %r20667, 7;
	add.s32 	%r20669, %r20627, %r20596;
	xor.b32  	%r20670, %r20617, %r20669;
	shf.l.wrap.b32 	%r20671, %r20670, %r20670, 16;
	add.s32 	%r20672, %r20606, %r20671;
	xor.b32  	%r20673, %r20596, %r20672;
	shf.l.wrap.b32 	%r20674, %r20673, %r20673, 12;
	add.s32 	%r20675, %r20669, %r20674;
	xor.b32  	%r20676, %r20671, %r20675;
	shf.l.wrap.b32 	%r20677, %r20676, %r20676, 8;
	add.s32 	%r20678, %r20672, %r20677;
	xor.b32  	%r20679, %r20674, %r20678;
	shf.l.wrap.b32 	%r20680, %r20679, %r20679, 7;
	add.s32 	%r20681, %r20639, %r20680;
	xor.b32  	%r20682, %r20653, %r20681;
	shf.l.wrap.b32 	%r20683, %r20682, %r20682, 16;
	add.s32 	%r20684, %r20666, %r20683;
	xor.b32  	%r20685, %r20680, %r20684;
	shf.l.wrap.b32 	%r20686, %r20685, %r20685, 12;
	add.s32 	%r20687, %r20681, %r20686;
	xor.b32  	%r20688, %r20683, %r20687;
	shf.l.wrap.b32 	%r20689, %r20688, %r20688, 8;
	add.s32 	%r20690, %r20684, %r20689;
	xor.b32  	%r20691, %r20686, %r20690;
	shf.l.wrap.b32 	%r20692, %r20691, %r20691, 7;
	add.s32 	%r20693, %r20651, %r20644;
	xor.b32  	%r20694, %r20665, %r20693;
	shf.l.wrap.b32 	%r20695, %r20694, %r20694, 16;
	add.s32 	%r20696, %r20678, %r20695;
	xor.b32  	%r20697, %r20644, %r20696;
	shf.l.wrap.b32 	%r20698, %r20697, %r20697, 12;
	add.s32 	%r20699, %r20693, %r20698;
	xor.b32  	%r20700, %r20695, %r20699;
	shf.l.wrap.b32 	%r20701, %r20700, %r20700, 8;
	add.s32 	%r20702, %r20696, %r20701;
	xor.b32  	%r20703, %r20698, %r20702;
	shf.l.wrap.b32 	%r20704, %r20703, %r20703, 7;
	add.s32 	%r20705, %r20663, %r20656;
	xor.b32  	%r20706, %r20677, %r20705;
	shf.l.wrap.b32 	%r20707, %r20706, %r20706, 16;
	add.s32 	%r20708, %r20642, %r20707;
	xor.b32  	%r20709, %r20656, %r20708;
	shf.l.wrap.b32 	%r20710, %r20709, %r20709, 12;
	add.s32 	%r20711, %r20705, %r20710;
	xor.b32  	%r20712, %r20707, %r20711;
	shf.l.wrap.b32 	%r20713, %r20712, %r20712, 8;
	add.s32 	%r20714, %r20708, %r20713;
	xor.b32  	%r20715, %r20710, %r20714;
	shf.l.wrap.b32 	%r20716, %r20715, %r20715, 7;
	add.s32 	%r20717, %r20675, %r20668;
	xor.b32  	%r20718, %r20641, %r20717;
	shf.l.wrap.b32 	%r20719, %r20718, %r20718, 16;
	add.s32 	%r20720, %r20654, %r20719;
	xor.b32  	%r20721, %r20668, %r20720;
	shf.l.wrap.b32 	%r20722, %r20721, %r20721, 12;
	add.s32 	%r20723, %r20717, %r20722;
	xor.b32  	%r20724, %r20719, %r20723;
	shf.l.wrap.b32 	%r20725, %r20724, %r20724, 8;
	add.s32 	%r20726, %r20720, %r20725;
	xor.b32  	%r20727, %r20722, %r20726;
	shf.l.wrap.b32 	%r20728, %r20727, %r20727, 7;
	add.s32 	%r20729, %r20687, %r20704;
	xor.b32  	%r20730, %r20725, %r20729;
	shf.l.wrap.b32 	%r20731, %r20730, %r20730, 16;
	add.s32 	%r20732, %r20714, %r20731;
	xor.b32  	%r20733, %r20704, %r20732;
	shf.l.wrap.b32 	%r20734, %r20733, %r20733, 12;
	add.s32 	%r20735, %r20729, %r20734;
	xor.b32  	%r20736, %r20731, %r20735;
	shf.l.wrap.b32 	%r20737, %r20736, %r20736, 8;
	add.s32 	%r20738, %r20732, %r20737;
	xor.b32  	%r20739, %r20734, %r20738;
	shf.l.wrap.b32 	%r20740, %r20739, %r20739, 7;
	add.s32 	%r20741, %r20699, %r20716;
	xor.b32  	%r20742, %r20689, %r20741;
	shf.l.wrap.b32 	%r20743, %r20742, %r20742, 16;
	add.s32 	%r20744, %r20726, %r20743;
	xor.b32  	%r20745, %r20716, %r20744;
	shf.l.wrap.b32 	%r20746, %r20745, %r20745, 12;
	add.s32 	%r20747, %r20741, %r20746;
	xor.b32  	%r20748, %r20743, %r20747;
	shf.l.wrap.b32 	%r20749, %r20748, %r20748, 8;
	add.s32 	%r20750, %r20744, %r20749;
	xor.b32  	%r20751, %r20746, %r20750;
	shf.l.wrap.b32 	%r20752, %r20751, %r20751, 7;
	add.s32 	%r20753, %r20711, %r20728;
	xor.b32  	%r20754, %r20701, %r20753;
	shf.l.wrap.b32 	%r20755, %r20754, %r20754, 16;
	add.s32 	%r20756, %r20690, %r20755;
	xor.b32  	%r20757, %r20728, %r20756;
	shf.l.wrap.b32 	%r20758, %r20757, %r20757, 12;
	add.s32 	%r20759, %r20753, %r20758;
	xor.b32  	%r20760, %r20755, %r20759;
	shf.l.wrap.b32 	%r20761, %r20760, %r20760, 8;
	add.s32 	%r20762, %r20756, %r20761;
	xor.b32  	%r20763, %r20758, %r20762;
	shf.l.wrap.b32 	%r20764, %r20763, %r20763, 7;
	add.s32 	%r20765, %r20723, %r20692;
	xor.b32  	%r20766, %r20713, %r20765;
	shf.l.wrap.b32 	%r20767, %r20766, %r20766, 16;
	add.s32 	%r20768, %r20702, %r20767;
	xor.b32  	%r20769, %r20692, %r20768;
	shf.l.wrap.b32 	%r20770, %r20769, %r20769, 12;
	add.s32 	%r20771, %r20765, %r20770;
	xor.b32  	%r20772, %r20767, %r20771;
	shf.l.wrap.b32 	%r20773, %r20772, %r20772, 8;
	add.s32 	%r20774, %r20768, %r20773;
	xor.b32  	%r20775, %r20770, %r20774;
	shf.l.wrap.b32 	%r20776, %r20775, %r20775, 7;
	add.s32 	%r27707, %r20393, %r20735;
	add.s32 	%r27706, %r20405, %r20747;
	add.s32 	%r27705, %r20417, %r20759;
	add.s32 	%r27704, %r20429, %r20771;
	add.s32 	%r27708, %r27715, %r20776;
	add.s32 	%r27709, %r27714, %r20740;
	add.s32 	%r27710, %r27713, %r20752;
	add.s32 	%r27711, %r27712, %r20764;
	xor.b32  	%r20777, %r20394, 1;
	shf.l.wrap.b32 	%r20778, %r20394, %r20777, 16;
	add.s32 	%r20779, %r27715, %r20778;
	xor.b32  	%r20780, %r27715, %r20779;
	shf.l.wrap.b32 	%r20781, %r20780, %r20780, 12;
	add.s32 	%r20782, %r20394, %r20781;
	xor.b32  	%r20783, %r20778, %r20782;
	shf.l.wrap.b32 	%r20784, %r20783, %r20783, 8;
	add.s32 	%r20785, %r20779, %r20784;
	xor.b32  	%r20786, %r20781, %r20785;
	shf.l.wrap.b32 	%r20787, %r20786, %r20786, 7;
	add.s32 	%r20788, %r20782, %r20416;
	xor.b32  	%r20789, %r20437, %r20788;
	shf.l.wrap.b32 	%r20790, %r20789, %r20789, 16;
	add.s32 	%r20791, %r20426, %r20790;
	xor.b32  	%r20792, %r20416, %r20791;
	shf.l.wrap.b32 	%r20793, %r20792, %r20792, 12;
	add.s32 	%r20794, %r20788, %r20793;
	xor.b32  	%r20795, %r20790, %r20794;
	shf.l.wrap.b32 	%r20796, %r20795, %r20795, 8;
	add.s32 	%r20797, %r20791, %r20796;
	xor.b32  	%r20798, %r20793, %r20797;
	shf.l.wrap.b32 	%r20799, %r20798, %r20798, 7;
	xor.b32  	%r20800, %r20784, %r20453;
	shf.l.wrap.b32 	%r20801, %r20800, %r20800, 16;
	add.s32 	%r20802, %r20438, %r20801;
	xor.b32  	%r20803, %r20428, %r20802;
	shf.l.wrap.b32 	%r20804, %r20803, %r20803, 12;
	add.s32 	%r20805, %r20453, %r20804;
	xor.b32  	%r20806, %r20801, %r20805;
	shf.l.wrap.b32 	%r20807, %r20806, %r20806, 8;
	add.s32 	%r20808, %r20802, %r20807;
	xor.b32  	%r20809, %r20804, %r20808;
	shf.l.wrap.b32 	%r20810, %r20809, %r20809, 7;
	add.s32 	%r20811, %r20785, %r20467;
	xor.b32  	%r20812, %r20440, %r20811;
	shf.l.wrap.b32 	%r20813, %r20812, %r20812, 12;
	add.s32 	%r20814, %r20465, %r20813;
	xor.b32  	%r20815, %r20467, %r20814;
	shf.l.wrap.b32 	%r20816, %r20815, %r20815, 8;
	add.s32 	%r20817, %r20811, %r20816;
	xor.b32  	%r20818, %r20813, %r20817;
	shf.l.wrap.b32 	%r20819, %r20818, %r20818, 7;
	add.s32 	%r20820, %r20435, %r20787;
	xor.b32  	%r20821, %r20425, %r20820;
	shf.l.wrap.b32 	%r20822, %r20821, %r20821, 16;
	add.s32 	%r20823, %r20414, %r20822;
	xor.b32  	%r20824, %r20787, %r20823;
	shf.l.wrap.b32 	%r20825, %r20824, %r20824, 12;
	add.s32 	%r20826, %r20820, %r20825;
	xor.b32  	%r20827, %r20822, %r20826;
	shf.l.wrap.b32 	%r20828, %r20827, %r20827, 8;
	add.s32 	%r20829, %r20823, %r20828;
	xor.b32  	%r20830, %r20825, %r20829;
	shf.l.wrap.b32 	%r20831, %r20830, %r20830, 7;
	add.s32 	%r20832, %r20794, %r20831;
	xor.b32  	%r20833, %r20807, %r20832;
	shf.l.wrap.b32 	%r20834, %r20833, %r20833, 16;
	add.s32 	%r20835, %r20817, %r20834;
	xor.b32  	%r20836, %r20831, %r20835;
	shf.l.wrap.b32 	%r20837, %r20836, %r20836, 12;
	add.s32 	%r20838, %r20832, %r20837;
	xor.b32  	%r20839, %r20834, %r20838;
	shf.l.wrap.b32 	%r20840, %r20839, %r20839, 8;
	add.s32 	%r20841, %r20835, %r20840;
	xor.b32  	%r20842, %r20837, %r20841;
	shf.l.wrap.b32 	%r20843, %r20842, %r20842, 7;
	add.s32 	%r20844, %r20805, %r20799;
	xor.b32  	%r20845, %r20816, %r20844;
	shf.l.wrap.b32 	%r20846, %r20845, %r20845, 16;
	add.s32 	%r20847, %r20829, %r20846;
	xor.b32  	%r20848, %r20799, %r20847;
	shf.l.wrap.b32 	%r20849, %r20848, %r20848, 12;
	add.s32 	%r20850, %r20844, %r20849;
	xor.b32  	%r20851, %r20846, %r20850;
	shf.l.wrap.b32 	%r20852, %r20851, %r20851, 8;
	add.s32 	%r20853, %r20847, %r20852;
	xor.b32  	%r20854, %r20849, %r20853;
	shf.l.wrap.b32 	%r20855, %r20854, %r20854, 7;
	add.s32 	%r20856, %r20814, %r20810;
	xor.b32  	%r20857, %r20828, %r20856;
	shf.l.wrap.b32 	%r20858, %r20857, %r20857, 16;
	add.s32 	%r20859, %r20797, %r20858;
	xor.b32  	%r20860, %r20810, %r20859;
	shf.l.wrap.b32 	%r20861, %r20860, %r20860, 12;
	add.s32 	%r20862, %r20856, %r20861;
	xor.b32  	%r20863, %r20858, %r20862;
	shf.l.wrap.b32 	%r20864, %r20863, %r20863, 8;
	add.s32 	%r20865, %r20859, %r20864;
	xor.b32  	%r20866, %r20861, %r20865;
	shf.l.wrap.b32 	%r20867, %r20866, %r20866, 7;
	add.s32 	%r20868, %r20826, %r20819;
	xor.b32  	%r20869, %r20796, %r20868;
	shf.l.wrap.b32 	%r20870, %r20869, %r20869, 16;
	add.s32 	%r20871, %r20808, %r20870;
	xor.b32  	%r20872, %r20819, %r20871;
	shf.l.wrap.b32 	%r20873, %r20872, %r20872, 12;
	add.s32 	%r20874, %r20868, %r20873;
	xor.b32  	%r20875, %r20870, %r20874;
	shf.l.wrap.b32 	%r20876, %r20875, %r20875, 8;
	add.s32 	%r20877, %r20871, %r20876;
	xor.b32  	%r20878, %r20873, %r20877;
	shf.l.wrap.b32 	%r20879, %r20878, %r20878, 7;
	add.s32 	%r20880, %r20838, %r20855;
	xor.b32  	%r20881, %r20876, %r20880;
	shf.l.wrap.b32 	%r20882, %r20881, %r20881, 16;
	add.s32 	%r20883, %r20865, %r20882;
	xor.b32  	%r20884, %r20855, %r20883;
	shf.l.wrap.b32 	%r20885, %r20884, %r20884, 12;
	add.s32 	%r20886, %r20880, %r20885;
	xor.b32  	%r20887, %r20882, %r20886;
	shf.l.wrap.b32 	%r20888, %r20887, %r20887, 8;
	add.s32 	%r20889, %r20883, %r20888;
	xor.b32  	%r20890, %r20885, %r20889;
	shf.l.wrap.b32 	%r20891, %r20890, %r20890, 7;
	add.s32 	%r20892, %r20850, %r20867;
	xor.b32  	%r20893, %r20840, %r20892;
	shf.l.wrap.b32 	%r20894, %r20893, %r20893, 16;
	add.s32 	%r20895, %r20877, %r20894;
	xor.b32  	%r20896, %r20867, %r20895;
	shf.l.wrap.b32 	%r20897, %r20896, %r20896, 12;
	add.s32 	%r20898, %r20892, %r20897;
	xor.b32  	%r20899, %r20894, %r20898;
	shf.l.wrap.b32 	%r20900, %r20899, %r20899, 8;
	add.s32 	%r20901, %r20895, %r20900;
	xor.b32  	%r20902, %r20897, %r20901;
	shf.l.wrap.b32 	%r20903, %r20902, %r20902, 7;
	add.s32 	%r20904, %r20862, %r20879;
	xor.b32  	%r20905, %r20852, %r20904;
	shf.l.wrap.b32 	%r20906, %r20905, %r20905, 16;
	add.s32 	%r20907, %r20841, %r20906;
	xor.b32  	%r20908, %r20879, %r20907;
	shf.l.wrap.b32 	%r20909, %r20908, %r20908, 12;
	add.s32 	%r20910, %r20904, %r20909;
	xor.b32  	%r20911, %r20906, %r20910;
	shf.l.wrap.b32 	%r20912, %r20911, %r20911, 8;
	add.s32 	%r20913, %r20907, %r20912;
	xor.b32  	%r20914, %r20909, %r20913;
	shf.l.wrap.b32 	%r20915, %r20914, %r20914, 7;
	add.s32 	%r20916, %r20874, %r20843;
	xor.b32  	%r20917, %r20864, %r20916;
	shf.l.wrap.b32 	%r20918, %r20917, %r20917, 16;
	add.s32 	%r20919, %r20853, %r20918;
	xor.b32  	%r20920, %r20843, %r20919;
	shf.l.wrap.b32 	%r20921, %r20920, %r20920, 12;
	add.s32 	%r20922, %r20916, %r20921;
	xor.b32  	%r20923, %r20918, %r20922;
	shf.l.wrap.b32 	%r20924, %r20923, %r20923, 8;
	add.s32 	%r20925, %r20919, %r20924;
	xor.b32  	%r20926, %r20921, %r20925;
	shf.l.wrap.b32 	%r20927, %r20926, %r20926, 7;
	add.s32 	%r20928, %r20886, %r20927;
	xor.b32  	%r20929, %r20900, %r20928;
	shf.l.wrap.b32 	%r20930, %r20929, %r20929, 16;
	add.s32 	%r20931, %r20913, %r20930;
	xor.b32  	%r20932, %r20927, %r20931;
	shf.l.wrap.b32 	%r20933, %r20932, %r20932, 12;
	add.s32 	%r20934, %r20928, %r20933;
	xor.b32  	%r20935, %r20930, %r20934;
	shf.l.wrap.b32 	%r20936, %r20935, %r20935, 8;
	add.s32 	%r20937, %r20931, %r20936;
	xor.b32  	%r20938, %r20933, %r20937;
	shf.l.wrap.b32 	%r20939, %r20938, %r20938, 7;
	add.s32 	%r20940, %r20898, %r20891;
	xor.b32  	%r20941, %r20912, %r20940;
	shf.l.wrap.b32 	%r20942, %r20941, %r20941, 16;
	add.s32 	%r20943, %r20925, %r20942;
	xor.b32  	%r20944, %r20891, %r20943;
	shf.l.wrap.b32 	%r20945, %r20944, %r20944, 12;
	add.s32 	%r20946, %r20940, %r20945;
	xor.b32  	%r20947, %r20942, %r20946;
	shf.l.wrap.b32 	%r20948, %r20947, %r20947, 8;
	add.s32 	%r20949, %r20943, %r20948;
	xor.b32  	%r20950, %r20945, %r20949;
	shf.l.wrap.b32 	%r20951, %r20950, %r20950, 7;
	add.s32 	%r20952, %r20910, %r20903;
	xor.b32  	%r20953, %r20924, %r20952;
	shf.l.wrap.b32 	%r20954, %r20953, %r20953, 16;
	add.s32 	%r20955, %r20889, %r20954;
	xor.b32  	%r20956, %r20903, %r20955;
	shf.l.wrap.b32 	%r20957, %r20956, %r20956, 12;
	add.s32 	%r20958, %r20952, %r20957;
	xor.b32  	%r20959, %r20954, %r20958;
	shf.l.wrap.b32 	%r20960, %r20959, %r20959, 8;
	add.s32 	%r20961, %r20955, %r20960;
	xor.b32  	%r20962, %r20957, %r20961;
	shf.l.wrap.b32 	%r20963, %r20962, %r20962, 7;
	add.s32 	%r20964, %r20922, %r20915;
	xor.b32  	%r20965, %r20888, %r20964;
	shf.l.wrap.b32 	%r20966, %r20965, %r20965, 16;
	add.s32 	%r20967, %r20901, %r20966;
	xor.b32  	%r20968, %r20915, %r20967;
	shf.l.wrap.b32 	%r20969, %r20968, %r20968, 12;
	add.s32 	%r20970, %r20964, %r20969;
	xor.b32  	%r20971, %r20966, %r20970;
	shf.l.wrap.b32 	%r20972, %r20971, %r20971, 8;
	add.s32 	%r20973, %r20967, %r20972;
	xor.b32  	%r20974, %r20969, %r20973;
	shf.l.wrap.b32 	%r20975, %r20974, %r20974, 7;
	add.s32 	%r20976, %r20934, %r20951;
	xor.b32  	%r20977, %r20972, %r20976;
	shf.l.wrap.b32 	%r20978, %r20977, %r20977, 16;
	add.s32 	%r20979, %r20961, %r20978;
	xor.b32  	%r20980, %r20951, %r20979;
	shf.l.wrap.b32 	%r20981, %r20980, %r20980, 12;
	add.s32 	%r20982, %r20976, %r20981;
	xor.b32  	%r20983, %r20978, %r20982;
	shf.l.wrap.b32 	%r20984, %r20983, %r20983, 8;
	add.s32 	%r20985, %r20979, %r20984;
	xor.b32  	%r20986, %r20981, %r20985;
	shf.l.wrap.b32 	%r20987, %r20986, %r20986, 7;
	add.s32 	%r20988, %r20946, %r20963;
	xor.b32  	%r20989, %r20936, %r20988;
	shf.l.wrap.b32 	%r20990, %r20989, %r20989, 16;
	add.s32 	%r20991, %r20973, %r20990;
	xor.b32  	%r20992, %r20963, %r20991;
	shf.l.wrap.b32 	%r20993, %r20992, %r20992, 12;
	add.s32 	%r20994, %r20988, %r20993;
	xor.b32  	%r20995, %r20990, %r20994;
	shf.l.wrap.b32 	%r20996, %r20995, %r20995, 8;
	add.s32 	%r20997, %r20991, %r20996;
	xor.b32  	%r20998, %r20993, %r20997;
	shf.l.wrap.b32 	%r20999, %r20998, %r20998, 7;
	add.s32 	%r21000, %r20958, %r20975;
	xor.b32  	%r21001, %r20948, %r21000;
	shf.l.wrap.b32 	%r21002, %r21001, %r21001, 16;
	add.s32 	%r21003, %r20937, %r21002;
	xor.b32  	%r21004, %r20975, %r21003;
	shf.l.wrap.b32 	%r21005, %r21004, %r21004, 12;
	add.s32 	%r21006, %r21000, %r21005;
	xor.b32  	%r21007, %r21002, %r21006;
	shf.l.wrap.b32 	%r21008, %r21007, %r21007, 8;
	add.s32 	%r21009, %r21003, %r21008;
	xor.b32  	%r21010, %r21005, %r21009;
	shf.l.wrap.b32 	%r21011, %r21010, %r21010, 7;
	add.s32 	%r21012, %r20970, %r20939;
	xor.b32  	%r21013, %r20960, %r21012;
	shf.l.wrap.b32 	%r21014, %r21013, %r21013, 16;
	add.s32 	%r21015, %r20949, %r21014;
	xor.b32  	%r21016, %r20939, %r21015;
	shf.l.wrap.b32 	%r21017, %r21016, %r21016, 12;
	add.s32 	%r21018, %r21012, %r21017;
	xor.b32  	%r21019, %r21014, %r21018;
	shf.l.wrap.b32 	%r21020, %r21019, %r21019, 8;
	add.s32 	%r21021, %r21015, %r21020;
	xor.b32  	%r21022, %r21017, %r21021;
	shf.l.wrap.b32 	%r21023, %r21022, %r21022, 7;
	add.s32 	%r21024, %r20982, %r21023;
	xor.b32  	%r21025, %r20996, %r21024;
	shf.l.wrap.b32 	%r21026, %r21025, %r21025, 16;
	add.s32 	%r21027, %r21009, %r21026;
	xor.b32  	%r21028, %r21023, %r21027;
	shf.l.wrap.b32 	%r21029, %r21028, %r21028, 12;
	add.s32 	%r21030, %r21024, %r21029;
	xor.b32  	%r21031, %r21026, %r21030;
	shf.l.wrap.b32 	%r21032, %r21031, %r21031, 8;
	add.s32 	%r21033, %r20994, %r20987;
	xor.b32  	%r21034, %r21008, %r21033;
	shf.l.wrap.b32 	%r21035, %r21034, %r21034, 16;
	add.s32 	%r21036, %r21021, %r21035;
	xor.b32  	%r21037, %r20987, %r21036;
	shf.l.wrap.b32 	%r21038, %r21037, %r21037, 12;
	add.s32 	%r21039, %r21033, %r21038;
	xor.b32  	%r21040, %r21035, %r21039;
	shf.l.wrap.b32 	%r21041, %r21040, %r21040, 8;
	add.s32 	%r21042, %r21036, %r21041;
	xor.b32  	%r21043, %r21038, %r21042;
	shf.l.wrap.b32 	%r21044, %r21043, %r21043, 7;
	add.s32 	%r21045, %r21006, %r20999;
	xor.b32  	%r21046, %r21020, %r21045;
	shf.l.wrap.b32 	%r21047, %r21046, %r21046, 16;
	add.s32 	%r21048, %r20985, %r21047;
	xor.b32  	%r21049, %r20999, %r21048;
	shf.l.wrap.b32 	%r21050, %r21049, %r21049, 12;
	add.s32 	%r21051, %r21045, %r21050;
	xor.b32  	%r21052, %r21047, %r21051;
	shf.l.wrap.b32 	%r21053, %r21052, %r21052, 8;
	add.s32 	%r21054, %r21048, %r21053;
	xor.b32  	%r21055, %r21050, %r21054;
	shf.l.wrap.b32 	%r21056, %r21055, %r21055, 7;
	add.s32 	%r21057, %r21018, %r21011;
	xor.b32  	%r21058, %r20984, %r21057;
	shf.l.wrap.b32 	%r21059, %r21058, %r21058, 16;
	add.s32 	%r21060, %r20997, %r21059;
	xor.b32  	%r21061, %r21011, %r21060;
	shf.l.wrap.b32 	%r21062, %r21061, %r21061, 12;
	add.s32 	%r21063, %r21057, %r21062;
	xor.b32  	%r21064, %r21059, %r21063;
	shf.l.wrap.b32 	%r21065, %r21064, %r21064, 8;
	add.s32 	%r21066, %r21060, %r21065;
	add.s32 	%r21067, %r21030, %r21044;
	xor.b32  	%r21068, %r21065, %r21067;
	shf.l.wrap.b32 	%r21069, %r21068, %r21068, 16;
	add.s32 	%r21070, %r21054, %r21069;
	xor.b32  	%r21071, %r21044, %r21070;
	shr.u32 	%r21072, %r21071, 20;
	add.s32 	%r21073, %r21067, %r21072;
	add.s32 	%r21074, %r21039, %r21056;
	xor.b32  	%r21075, %r21032, %r21074;
	shf.l.wrap.b32 	%r21076, %r21075, %r21075, 16;
	add.s32 	%r21077, %r21066, %r21076;
	xor.b32  	%r21078, %r21056, %r21077;
	shr.u32 	%r21079, %r21078, 20;
	add.s32 	%r21080, %r21074, %r21079;
	add.s32 	%r21081, %r20393, %r21073;
	add.s32 	%r21082, %r20405, %r21080;
	not.b32 	%r21083, %r27703;
	add.s32 	%r21084, %r1940, %r21083;
	mov.u32 	%r21085, %ctaid.x;
	shl.b32 	%r21086, %r21085, 11;
	mov.u32 	%r21087, %tid.x;
	and.b32  	%r21088, %r21087, 31;
	or.b32  	%r21089, %r21086, %r21088;
	shl.b32 	%r21090, %r21087, 3;
	and.b32  	%r21091, %r21090, 7936;
	add.s32 	%r21092, %r27217, %r21091;
	add.s32 	%r21093, %r21089, %r21092;
	shr.u32 	%r21094, %r21093, %r21084;
	and.b32  	%r21095, %r21094, 1;
	setp.eq.b32 	%p234, %r21095, 1;
	selp.b32 	%r21096, %r21082, %r21081, %p234;
	cvt.u16.u32 	%rs342, %r21096;
	and.b16  	%rs441, %rs342, 1;
	and.b16  	%rs343, %rs439, 255;
	setp.ne.s16 	%p235, %rs343, 1;
	@%p235 bra 	$L__BB3_299;
	ld.param.u64 	%rd455, [fused_batch_pir_kernel_8_param_1];
	not.b32 	%r21097, %r27703;
	add.s32 	%r21098, %r1940, %r21097;
	mov.u32 	%r21099, %ctaid.x;
	shl.b32 	%r21100, %r21099, 11;
	mov.u32 	%r21101, %tid.x;
	and.b32  	%r21102, %r21101, 31;
	or.b32  	%r21103, %r21100, %r21102;
	shl.b32 	%r21104, %r21101, 3;
	and.b32  	%r21105, %r21104, 7936;
	add.s32 	%r21106, %r27217, %r21105;
	add.s32 	%r21107, %r21103, %r21106;
	shr.u32 	%r21108, %r21107, %r21098;
	and.b32  	%r21109, %r21108, 1;
	setp.eq.b32 	%p236, %r21109, 1;
	cvt.s64.s32 	%rd268, %r27703;
	cvta.to.global.u64 	%rd269, %rd455;
	mul.wide.s32 	%rd270, %r27703, 16;
	add.s64 	%rd271, %rd269, %rd270;
	ld.global.u32 	%r21110, [%rd271+9780];
	selp.b32 	%r21111, %r27708, %r27707, %p236;
	xor.b32  	%r21112, %r21111, %r21110;
	selp.b32 	%r21113, %r27709, %r27706, %p236;
	selp.b32 	%r27707, %r27707, %r21112, %p236;
	selp.b32 	%r27708, %r21112, %r27708, %p236;
	ld.global.u32 	%r21114, [%rd271+9784];
	xor.b32  	%r21115, %r21113, %r21114;
	selp.b32 	%r21116, %r27710, %r27705, %p236;
	selp.b32 	%r27706, %r27706, %r21115, %p236;
	selp.b32 	%r27709, %r21115, %r27709, %p236;
	ld.global.u32 	%r21117, [%rd271+9788];
	xor.b32  	%r21118, %r21116, %r21117;
	selp.b32 	%r21119, %r27711, %r27704, %p236;
	selp.b32 	%r27705, %r27705, %r21118, %p236;
	selp.b32 	%r27710, %r21118, %r27710, %p236;
	ld.global.u32 	%r21120, [%rd271+9792];
	xor.b32  	%r21121, %r21119, %r21120;
	selp.b64 	%rd272, 445, 420, %p236;
	selp.b32 	%r27704, %r27704, %r21121, %p236;
	selp.b32 	%r27711, %r21121, %r27711, %p236;
	add.s64 	%rd273, %rd272, %rd268;
	add.s64 	%rd274, %rd269, %rd273;
	ld.global.u8 	%rs344, [%rd274+9760];
	xor.b16  	%rs441, %rs344, %rs441;
$L__BB3_299:
	not.b32 	%r21122, %r27703;
	add.s32 	%r21123, %r1940, %r21122;
	mov.u32 	%r21124, %ctaid.x;
	shl.b32 	%r21125, %r21124, 11;
	mov.u32 	%r21126, %tid.x;
	and.b32  	%r21127, %r21126, 31;
	or.b32  	%r21128, %r21125, %r21127;
	shl.b32 	%r21129, %r21126, 3;
	and.b32  	%r21130, %r21129, 7936;
	add.s32 	%r21131, %r27217, %r21130;
	add.s32 	%r21132, %r21128, %r21131;
	shr.u32 	%r21133, %r21132, %r21123;
	and.b32  	%r21134, %r21133, 1;
	setp.eq.b32 	%p237, %r21134, 1;
	selp.b32 	%r27715, %r27708, %r27707, %p237;
	selp.b32 	%r27714, %r27709, %r27706, %p237;
	selp.b32 	%r27713, %r27710, %r27705, %p237;
	selp.b32 	%r27712, %r27711, %r27704, %p237;
	add.s32 	%r27703, %r27703, 1;
	setp.lt.u32 	%p238, %r27703, %r1940;
	mov.u16 	%rs439, %rs441;
	@%p238 bra 	$L__BB3_297;
$L__BB3_300:
	and.b16  	%rs345, %rs441, 255;
	setp.ne.s16 	%p239, %rs345, 1;
	@%p239 bra 	$L__BB3_302;
	ld.param.u64 	%rd456, [fused_batch_pir_kernel_8_param_1];
	cvta.to.global.u64 	%rd275, %rd456;
	ld.global.u32 	%r21135, [%rd275+10232];
	xor.b32  	%r27715, %r27715, %r21135;
$L__BB3_302:
	@%p239 bra 	$L__BB3_304;
	ld.param.u64 	%rd457, [fused_batch_pir_kernel_8_param_1];
	cvta.to.global.u64 	%rd276, %rd457;
	ld.global.u32 	%r21136, [%rd276+10236];
	xor.b32  	%r27714, %r27714, %r21136;
$L__BB3_304:
	@%p239 bra 	$L__BB3_306;
	ld.param.u64 	%rd458, [fused_batch_pir_kernel_8_param_1];
	cvta.to.global.u64 	%rd277, %rd458;
	ld.global.u32 	%r21137, [%rd277+10240];
	xor.b32  	%r27713, %r27713, %r21137;
$L__BB3_306:
	@%p239 bra 	$L__BB3_308;
	ld.param.u64 	%rd459, [fused_batch_pir_kernel_8_param_1];
	cvta.to.global.u64 	%rd278, %rd459;
	ld.global.u32 	%r21138, [%rd278+10244];
	xor.b32  	%r27712, %r27712, %r21138;
$L__BB3_308:
	ld.param.u32 	%r26423, [fused_batch_pir_kernel_8_param_4];
	mov.u32 	%r21140, %ctaid.x;
	shl.b32 	%r21141, %r21140, 11;
	mov.u32 	%r21142, %tid.x;
	and.b32  	%r21143, %r21142, 31;
	or.b32  	%r21144, %r21141, %r21143;
	shl.b32 	%r21145, %r21142, 3;
	and.b32  	%r21146, %r21145, 7936;
	add.s32 	%r21147, %r27217, %r21146;
	add.s32 	%r21148, %r21144, %r21147;
	setp.ge.s32 	%p243, %r21148, %r26423;
	mov.b32 	%r27736, 0;
	mov.u32 	%r27737, %r27736;
	mov.u32 	%r27738, %r27736;
	mov.u32 	%r27739, %r27736;
	@%p243 bra 	$L__BB3_322;
	ld.param.u64 	%rd460, [fused_batch_pir_kernel_8_param_1];
	cvta.to.global.u64 	%rd279, %rd460;
	ld.global.u8 	%rs349, [%rd279+10265];
	max.u16 	%rs350, %rs349, 11;
	cvt.u32.u16 	%r21149, %rs350;
	add.s32 	%r27727, %r21149, -11;
	ld.shared.u32 	%r27739, [s_mem+99108];
	ld.shared.v2.u32 	{%r27738, %r27737}, [s_mem+99112];
	ld.shared.u32 	%r27736, [s_mem+99120];
	ld.shared.u8 	%rs444, [s_mem+99124];
	cvt.u32.u16 	%r1995, %rs349;
	setp.ge.u32 	%p244, %r27727, %r1995;
	@%p244 bra 	$L__BB3_314;
	mov.u16 	%rs442, %rs444;
$L__BB3_311:
	ld.const.u32 	%r21150, [CHACHA_CONSTANTS];
	add.s32 	%r21151, %r21150, %r27739;
	shf.l.wrap.b32 	%r21152, %r21151, %r21151, 16;
	add.s32 	%r21153, %r27739, %r21152;
	xor.b32  	%r21154, %r27739, %r21153;
	shf.l.wrap.b32 	%r21155, %r21154, %r21154, 12;
	add.s32 	%r21156, %r21151, %r21155;
	xor.b32  	%r21157, %r21152, %r21156;
	shf.l.wrap.b32 	%r21158, %r21157, %r21157, 8;
	add.s32 	%r21159, %r21153, %r21158;
	xor.b32  	%r21160, %r21155, %r21159;
	shf.l.wrap.b32 	%r21161, %r21160, %r21160, 7;
	ld.const.u32 	%r21162, [CHACHA_CONSTANTS+4];
	add.s32 	%r21163, %r21162, %r27738;
	shf.l.wrap.b32 	%r21164, %r21163, %r21163, 16;
	add.s32 	%r21165, %r27738, %r21164;
	xor.b32  	%r21166, %r27738, %r21165;
	shf.l.wrap.b32 	%r21167, %r21166, %r21166, 12;
	add.s32 	%r21168, %r21163, %r21167;
	xor.b32  	%r21169, %r21164, %r21168;
	shf.l.wrap.b32 	%r21170, %r21169, %r21169, 8;
	add.s32 	%r21171, %r21165, %r21170;
	xor.b32  	%r21172, %r21167, %r21171;
	shf.l.wrap.b32 	%r21173, %r21172, %r21172, 7;
	ld.const.u32 	%r21174, [CHACHA_CONSTANTS+8];
	add.s32 	%r21175, %r21174, %r27737;
	shf.l.wrap.b32 	%r21176, %r21175, %r21175, 16;
	add.s32 	%r21177, %r27737, %r21176;
	xor.b32  	%r21178, %r27737, %r21177;
	shf.l.wrap.b32 	%r21179, %r21178, %r21178, 12;
	add.s32 	%r21180, %r21175, %r21179;
	xor.b32  	%r21181, %r21176, %r21180;
	shf.l.wrap.b32 	%r21182, %r21181, %r21181, 8;
	add.s32 	%r21183, %r21177, %r21182;
	xor.b32  	%r21184, %r21179, %r21183;
	shf.l.wrap.b32 	%r21185, %r21184, %r21184, 7;
	ld.const.u32 	%r21186, [CHACHA_CONSTANTS+12];
	add.s32 	%r21187, %r21186, %r27736;
	shf.l.wrap.b32 	%r21188, %r21187, %r21187, 16;
	add.s32 	%r21189, %r27736, %r21188;
	xor.b32  	%r21190, %r27736, %r21189;
	shf.l.wrap.b32 	%r21191, %r21190, %r21190, 12;
	add.s32 	%r21192, %r21187, %r21191;
	xor.b32  	%r21193, %r21188, %r21192;
	shf.l.wrap.b32 	%r21194, %r21193, %r21193, 8;
	add.s32 	%r21195, %r21189, %r21194;
	xor.b32  	%r21196, %r21191, %r21195;
	shf.l.wrap.b32 	%r21197, %r21196, %r21196, 7;
	add.s32 	%r21198, %r21156, %r21173;
	xor.b32  	%r21199, %r21194, %r21198;
	shf.l.wrap.b32 	%r21200, %r21199, %r21199, 16;
	add.s32 	%r21201, %r21183, %r21200;
	xor.b32  	%r21202, %r21173, %r21201;
	shf.l.wrap.b32 	%r21203, %r21202, %r21202, 12;
	add.s32 	%r21204, %r21198, %r21203;
	xor.b32  	%r21205, %r21200, %r21204;
	shf.l.wrap.b32 	%r21206, %r21205, %r21205, 8;
	add.s32 	%r21207, %r21201, %r21206;
	xor.b32  	%r21208, %r21203, %r21207;
	shf.l.wrap.b32 	%r21209, %r21208, %r21208, 7;
	add.s32 	%r21210, %r21168, %r21185;
	xor.b32  	%r21211, %r21158, %r21210;
	shf.l.wrap.b32 	%r21212, %r21211, %r21211, 16;
	add.s32 	%r21213, %r21195, %r21212;
	xor.b32  	%r21214, %r21185, %r21213;
	shf.l.wrap.b32 	%r21215, %r21214, %r21214, 12;
	add.s32 	%r21216, %r21210, %r21215;
	xor.b32  	%r21217, %r21212, %r21216;
	shf.l.wrap.b32 	%r21218, %r21217, %r21217, 8;
	add.s32 	%r21219, %r21213, %r21218;
	xor.b32  	%r21220, %r21215, %r21219;
	shf.l.wrap.b32 	%r21221, %r21220, %r21220, 7;
	add.s32 	%r21222, %r21180, %r21197;
	xor.b32  	%r21223, %r21170, %r21222;
	shf.l.wrap.b32 	%r21224, %r21223, %r21223, 16;
	add.s32 	%r21225, %r21159, %r21224;
	xor.b32  	%r21226, %r21197, %r21225;
	shf.l.wrap.b32 	%r21227, %r21226, %r21226, 12;
	add.s32 	%r21228, %r21222, %r21227;
	xor.b32  	%r21229, %r21224, %r21228;
	shf.l.wrap.b32 	%r21230, %r21229, %r21229, 8;
	add.s32 	%r21231, %r21225, %r21230;
	xor.b32  	%r21232, %r21227, %r21231;
	shf.l.wrap.b32 	%r21233, %r21232, %r21232, 7;
	add.s32 	%r21234, %r21192, %r21161;
	xor.b32  	%r21235, %r21182, %r21234;
	shf.l.wrap.b32 	%r21236, %r21235, %r21235, 16;
	add.s32 	%r21237, %r21171, %r21236;
	xor.b32  	%r21238, %r21161, %r21237;
	shf.l.wrap.b32 	%r21239, %r21238, %r21238, 12;
	add.s32 	%r21240, %r21234, %r21239;
	xor.b32  	%r21241, %r21236, %r21240;
	shf.l.wrap.b32 	%r21242, %r21241, %r21241, 8;
	add.s32 	%r21243, %r21237, %r21242;
	xor.b32  	%r21244, %r21239, %r21243;
	shf.l.wrap.b32 	%r21245, %r21244, %r21244, 7;
	add.s32 	%r21246, %r21204, %r21245;
	xor.b32  	%r21247, %r21218, %r21246;
	shf.l.wrap.b32 	%r21248, %r21247, %r21247, 16;
	add.s32 	%r21249, %r21231, %r21248;
	xor.b32  	%r21250, %r21245, %r21249;
	shf.l.wrap.b32 	%r21251, %r21250, %r21250, 12;
	add.s32 	%r21252, %r21246, %r21251;
	xor.b32  	%r21253, %r21248, %r21252;
	shf.l.wrap.b32 	%r21254, %r21253, %r21253, 8;
	add.s32 	%r21255, %r21249, %r21254;
	xor.b32  	%r21256, %r21251, %r21255;
	shf.l.wrap.b32 	%r21257, %r21256, %r21256, 7;
	add.s32 	%r21258, %r21216, %r21209;
	xor.b32  	%r21259, %r21230, %r21258;
	shf.l.wrap.b32 	%r21260, %r21259, %r21259, 16;
	add.s32 	%r21261, %r21243, %r21260;
	xor.b32  	%r21262, %r21209, %r21261;
	shf.l.wrap.b32 	%r21263, %r21262, %r21262, 12;
	add.s32 	%r21264, %r21258, %r21263;
	xor.b32  	%r21265, %r21260, %r21264;
	shf.l.wrap.b32 	%r21266, %r21265, %r21265, 8;
	add.s32 	%r21267, %r21261, %r21266;
	xor.b32  	%r21268, %r21263, %r21267;
	shf.l.wrap.b32 	%r21269, %r21268, %r21268, 7;
	add.s32 	%r21270, %r21228, %r21221;
	xor.b32  	%r21271, %r21242, %r21270;
	shf.l.wrap.b32 	%r21272, %r21271, %r21271, 16;
	add.s32 	%r21273, %r21207, %r21272;
	xor.b32  	%r21274, %r21221, %r21273;
	shf.l.wrap.b32 	%r21275, %r21274, %r21274, 12;
	add.s32 	%r21276, %r21270, %r21275;
	xor.b32  	%r21277, %r21272, %r21276;
	shf.l.wrap.b32 	%r21278, %r21277, %r21277, 8;
	add.s32 	%r21279, %r21273, %r21278;
	xor.b32  	%r21280, %r21275, %r21279;
	shf.l.wrap.b32 	%r21281, %r21280, %r21280, 7;
	add.s32 	%r21282, %r21240, %r21233;
	xor.b32  	%r21283, %r21206, %r21282;
	shf.l.wrap.b32 	%r21284, %r21283, %r21283, 16;
	add.s32 	%r21285, %r21219, %r21284;
	xor.b32  	%r21286, %r21233, %r21285;
	shf.l.wrap.b32 	%r21287, %r21286, %r21286, 12;
	add.s32 	%r21288, %r21282, %r21287;
	xor.b32  	%r21289, %r21284, %r21288;
	shf.l.wrap.b32 	%r21290, %r21289, %r21289, 8;
	add.s32 	%r21291, %r21285, %r21290;
	xor.b32  	%r21292, %r21287, %r21291;
	shf.l.wrap.b32 	%r21293, %r21292, %r21292, 7;
	add.s32 	%r21294, %r21252, %r21269;
	xor.b32  	%r21295, %r21290, %r21294;
	shf.l.wrap.b32 	%r21296, %r21295, %r21295, 16;
	add.s32 	%r21297, %r21279, %r21296;
	xor.b32  	%r21298, %r21269, %r21297;
	shf.l.wrap.b32 	%r21299, %r21298, %r21298, 12;
	add.s32 	%r21300, %r21294, %r21299;
	xor.b32  	%r21301, %r21296, %r21300;
	shf.l.wrap.b32 	%r21302, %r21301, %r21301, 8;
	add.s32 	%r21303, %r21297, %r21302;
	xor.b32  	%r21304, %r21299, %r21303;
	shf.l.wrap.b32 	%r21305, %r21304, %r21304, 7;
	add.s32 	%r21306, %r21264, %r21281;
	xor.b32  	%r21307, %r21254, %r21306;
	shf.l.wrap.b32 	%r21308, %r21307, %r21307, 16;
	add.s32 	%r21309, %r21291, %r21308;
	xor.b32  	%r21310, %r21281, %r21309;
	shf.l.wrap.b32 	%r21311, %r21310, %r21310, 12;
	add.s32 	%r21312, %r21306, %r21311;
	xor.b32  	%r21313, %r21308, %r21312;
	shf.l.wrap.b32 	%r21314, %r21313, %r21313, 8;
	add.s32 	%r21315, %r21309, %r21314;
	xor.b32  	%r21316, %r21311, %r21315;
	shf.l.wrap.b32 	%r21317, %r21316, %r21316, 7;
	add.s32 	%r21318, %r21276, %r21293;
	xor.b32  	%r21319, %r21266, %r21318;
	shf.l.wrap.b32 	%r21320, %r21319, %r21319, 16;
	add.s32 	%r21321, %r21255, %r21320;
	xor.b32  	%r21322, %r21293, %r21321;
	shf.l.wrap.b32 	%r21323, %r21322, %r21322, 12;
	add.s32 	%r21324, %r21318, %r21323;
	xor.b32  	%r21325, %r21320, %r21324;
	shf.l.wrap.b32 	%r21326, %r21325, %r21325, 8;
	add.s32 	%r21327, %r21321, %r21326;
	xor.b32  	%r21328, %r21323, %r21327;
	shf.l.wrap.b32 	%r21329, %r21328, %r21328, 7;
	add.s32 	%r21330, %r21288, %r21257;
	xor.b32  	%r21331, %r21278, %r21330;
	shf.l.wrap.b32 	%r21332, %r21331, %r21331, 16;
	add.s32 	%r21333, %r21267, %r21332;
	xor.b32  	%r21334, %r21257, %r21333;
	shf.l.wrap.b32 	%r21335, %r21334, %r21334, 12;
	add.s32 	%r21336, %r21330, %r21335;
	xor.b32  	%r21337, %r21332, %r21336;
	shf.l.wrap.b32 	%r21338, %r21337, %r21337, 8;
	add.s32 	%r21339, %r21333, %r21338;
	xor.b32  	%r21340, %r21335, %r21339;
	shf.l.wrap.b32 	%r21341, %r21340, %r21340, 7;
	add.s32 	%r21342, %r21300, %r21341;
	xor.b32  	%r21343, %r21314, %r21342;
	shf.l.wrap.b32 	%r21344, %r21343, %r21343, 16;
	add.s32 	%r21345, %r21327, %r21344;
	xor.b32  	%r21346, %r21341, %r21345;
	shf.l.wrap.b32 	%r21347, %r21346, %r21346, 12;
	add.s32 	%r21348, %r21342, %r21347;
	xor.b32  	%r21349, %r21344, %r21348;
	shf.l.wrap.b32 	%r21350, %r21349, %r21349, 8;
	add.s32 	%r21351, %r21345, %r21350;
	xor.b32  	%r21352, %r21347, %r21351;
	shf.l.wrap.b32 	%r21353, %r21352, %r21352, 7;
	add.s32 	%r21354, %r21312, %r21305;
	xor.b32  	%r21355, %r21326, %r21354;
	shf.l.wrap.b32 	%r21356, %r21355, %r21355, 16;
	add.s32 	%r21357, %r21339, %r21356;
	xor.b32  	%r21358, %r21305, %r21357;
	shf.l.wrap.b32 	%r21359, %r21358, %r21358, 12;
	add.s32 	%r21360, %r21354, %r21359;
	xor.b32  	%r21361, %r21356, %r21360;
	shf.l.wrap.b32 	%r21362, %r21361, %r21361, 8;
	add.s32 	%r21363, %r21357, %r21362;
	xor.b32  	%r21364, %r21359, %r21363;
	shf.l.wrap.b32 	%r21365, %r21364, %r21364, 7;
	add.s32 	%r21366, %r21324, %r21317;
	xor.b32  	%r21367, %r21338, %r21366;
	shf.l.wrap.b32 	%r21368, %r21367, %r21367, 16;
	add.s32 	%r21369, %r21303, %r21368;
	xor.b32  	%r21370, %r21317, %r21369;
	shf.l.wrap.b32 	%r21371, %r21370, %r21370, 12;
	add.s32 	%r21372, %r21366, %r21371;
	xor.b32  	%r21373, %r21368, %r21372;
	shf.l.wrap.b32 	%r21374, %r21373, %r21373, 8;
	add.s32 	%r21375, %r21369, %r21374;
	xor.b32  	%r21376, %r21371, %r21375;
	shf.l.wrap.b32 	%r21377, %r21376, %r21376, 7;
	add.s32 	%r21378, %r21336, %r21329;
	xor.b32  	%r21379, %r21302, %r21378;
	shf.l.wrap.b32 	%r21380, %r21379, %r21379, 16;
	add.s32 	%r21381, %r21315, %r21380;
	xor.b32  	%r21382, %r21329, %r21381;
	shf.l.wrap.b32 	%r21383, %r21382, %r21382, 12;
	add.s32 	%r21384, %r21378, %r21383;
	xor.b32  	%r21385, %r21380, %r21384;
	shf.l.wrap.b32 	%r21386, %r21385, %r21385, 8;
	add.s32 	%r21387, %r21381, %r21386;
	xor.b32  	%r21388, %r21383, %r21387;
	shf.l.wrap.b32 	%r21389, %r21388, %r21388, 7;
	add.s32 	%r21390, %r21348, %r21365;
	xor.b32  	%r21391, %r21386, %r21390;
	shf.l.wrap.b32 	%r21392, %r21391, %r21391, 16;
	add.s32 	%r21393, %r21375, %r21392;
	xor.b32  	%r21394, %r21365, %r21393;
	shf.l.wrap.b32 	%r21395, %r21394, %r21394, 12;
	add.s32 	%r21396, %r21390, %r21395;
	xor.b32  	%r21397, %r21392, %r21396;
	shf.l.wrap.b32 	%r21398, %r21397, %r21397, 8;
	add.s32 	%r21399, %r21393, %r21398;
	xor.b32  	%r21400, %r21395, %r21399;
	shf.l.wrap.b32 	%r21401, %r21400, %r21400, 7;
	add.s32 	%r21402, %r21360, %r21377;
	xor.b32  	%r21403, %r21350, %r21402;
	shf.l.wrap.b32 	%r21404, %r21403, %r21403, 16;
	add.s32 	%r21405, %r21387, %r21404;
	xor.b32  	%r21406, %r21377, %r21405;
	shf.l.wrap.b32 	%r21407, %r21406, %r21406, 12;
	add.s32 	%r21408, %r21402, %r21407;
	xor.b32  	%r21409, %r21404, %r21408;
	shf.l.wrap.b32 	%r21410, %r21409, %r21409, 8;
	add.s32 	%r21411, %r21405, %r21410;
	xor.b32  	%r21412, %r21407, %r21411;
	shf.l.wrap.b32 	%r21413, %r21412, %r21412, 7;
	add.s32 	%r21414, %r21372, %r21389;
	xor.b32  	%r21415, %r21362, %r21414;
	shf.l.wrap.b32 	%r21416, %r21415, %r21415, 16;
	add.s32 	%r21417, %r21351, %r21416;
	xor.b32  	%r21418, %r21389, %r21417;
	shf.l.wrap.b32 	%r21419, %r21418, %r21418, 12;
	add.s32 	%r21420, %r21414, %r21419;
	xor.b32  	%r21421, %r21416, %r21420;
	shf.l.wrap.b32 	%r21422, %r21421, %r21421, 8;
	add.s32 	%r21423, %r21417, %r21422;
	xor.b32  	%r21424, %r21419, %r21423;
	shf.l.wrap.b32 	%r21425, %r21424, %r21424, 7;
	add.s32 	%r21426, %r21384, %r21353;
	xor.b32  	%r21427, %r21374, %r21426;
	shf.l.wrap.b32 	%r21428, %r21427, %r21427, 16;
	add.s32 	%r21429, %r21363, %r21428;
	xor.b32  	%r21430, %r21353, %r21429;
	shf.l.wrap.b32 	%r21431, %r21430, %r21430, 12;
	add.s32 	%r21432, %r21426, %r21431;
	xor.b32  	%r21433, %r21428, %r21432;
	shf.l.wrap.b32 	%r21434, %r21433, %r21433, 8;
	add.s32 	%r21435, %r21429, %r21434;
	xor.b32  	%r21436, %r21431, %r21435;
	shf.l.wrap.b32 	%r21437, %r21436, %r21436, 7;
	add.s32 	%r21438, %r21396, %r21437;
	xor.b32  	%r21439, %r21410, %r21438;
	shf.l.wrap.b32 	%r21440, %r21439, %r21439, 16;
	add.s32 	%r21441, %r21423, %r21440;
	xor.b32  	%r21442, %r21437, %r21441;
	shf.l.wrap.b32 	%r21443, %r21442, %r21442, 12;
	add.s32 	%r21444, %r21438, %r21443;
	xor.b32  	%r21445, %r21440, %r21444;
	shf.l.wrap.b32 	%r21446, %r21445, %r21445, 8;
	add.s32 	%r21447, %r21441, %r21446;
	xor.b32  	%r21448, %r21443, %r21447;
	shf.l.wrap.b32 	%r21449, %r21448, %r21448, 7;
	add.s32 	%r21450, %r21408, %r21401;
	xor.b32  	%r21451, %r21422, %r21450;
	shf.l.wrap.b32 	%r21452, %r21451, %r21451, 16;
	add.s32 	%r21453, %r21435, %r21452;
	xor.b32  	%r21454, %r21401, %r21453;
	shf.l.wrap.b32 	%r21455, %r21454, %r21454, 12;
	add.s32 	%r21456, %r21450, %r21455;
	xor.b32  	%r21457, %r21452, %r21456;
	shf.l.wrap.b32 	%r21458, %r21457, %r21457, 8;
	add.s32 	%r21459, %r21453, %r21458;
	xor.b32  	%r21460, %r21455, %r21459;
	shf.l.wrap.b32 	%r21461, %r21460, %r21460, 7;
	add.s32 	%r21462, %r21420, %r21413;
	xor.b32  	%r21463, %r21434, %r21462;
	shf.l.wrap.b32 	%r21464, %r21463, %r21463, 16;
	add.s32 	%r21465, %r21399, %r21464;
	xor.b32  	%r21466, %r21413, %r21465;
	shf.l.wrap.b32 	%r21467, %r21466, %r21466, 12;
	add.s32 	%r21468, %r21462, %r21467;
	xor.b32  	%r21469, %r21464, %r21468;
	shf.l.wrap.b32 	%r21470, %r21469, %r21469, 8;
	add.s32 	%r21471, %r21465, %r21470;
	xor.b32  	%r21472, %r21467, %r21471;
	shf.l.wrap.b32 	%r21473, %r21472, %r21472, 7;
	add.s32 	%r21474, %r21432, %r21425;
	xor.b32  	%r21475, %r21398, %r21474;
	shf.l.wrap.b32 	%r21476, %r21475, %r21475, 16;
	add.s32 	%r21477, %r21411, %r21476;
	xor.b32  	%r21478, %r21425, %r21477;
	shf.l.wrap.b32 	%r21479, %r21478, %r21478, 12;
	add.s32 	%r21480, %r21474, %r21479;
	xor.b32  	%r21481, %r21476, %r21480;
	shf.l.wrap.b32 	%r21482, %r21481, %r21481, 8;
	add.s32 	%r21483, %r21477, %r21482;
	xor.b32  	%r21484, %r21479, %r21483;
	shf.l.wrap.b32 	%r21485, %r21484, %r21484, 7;
	add.s32 	%r21486, %r21444, %r21461;
	xor.b32  	%r21487, %r21482, %r21486;
	shf.l.wrap.b32 	%r21488, %r21487, %r21487, 16;
	add.s32 	%r21489, %r21471, %r21488;
	xor.b32  	%r21490, %r21461, %r21489;
	shf.l.wrap.b32 	%r21491, %r21490, %r21490, 12;
	add.s32 	%r21492, %r21486, %r21491;
	xor.b32  	%r21493, %r21488, %r21492;
	shf.l.wrap.b32 	%r21494, %r21493, %r21493, 8;
	add.s32 	%r21495, %r21489, %r21494;
	xor.b32  	%r21496, %r21491, %r21495;
	shf.l.wrap.b32 	%r21497, %r21496, %r21496, 7;
	add.s32 	%r21498, %r21456, %r21473;
	xor.b32  	%r21499, %r21446, %r21498;
	shf.l.wrap.b32 	%r21500, %r21499, %r21499, 16;
	add.s32 	%r21501, %r21483, %r21500;
	xor.b32  	%r21502, %r21473, %r21501;
	shf.l.wrap.b32 	%r21503, %r21502, %r21502, 12;
	add.s32 	%r21504, %r21498, %r21503;
	xor.b32  	%r21505, %r21500, %r21504;
	shf.l.wrap.b32 	%r21506, %r21505, %r21505, 8;
	add.s32 	%r21507, %r21501, %r21506;
	xor.b32  	%r21508, %r21503, %r21507;
	shf.l.wrap.b32 	%r21509, %r21508, %r21508, 7;
	add.s32 	%r21510, %r21468, %r21485;
	xor.b32  	%r21511, %r21458, %r21510;
	shf.l.wrap.b32 	%r21512, %r21511, %r21511, 16;
	add.s32 	%r21513, %r21447, %r21512;
	xor.b32  	%r21514, %r21485, %r21513;
	shf.l.wrap.b32 	%r21515, %r21514, %r21514, 12;
	add.s32 	%r21516, %r21510, %r21515;
	xor.b32  	%r21517, %r21512, %r21516;
	shf.l.wrap.b32 	%r21518, %r21517, %r21517, 8;
	add.s32 	%r21519, %r21513, %r21518;
	xor.b32  	%r21520, %r21515, %r21519;
	shf.l.wrap.b32 	%r21521, %r21520, %r21520, 7;
	add.s32 	%r21522, %r21480, %r21449;
	xor.b32  	%r21523, %r21470, %r21522;
	shf.l.wrap.b32 	%r21524, %r21523, %r21523, 16;
	add.s32 	%r21525, %r21459, %r21524;
	xor.b32  	%r21526, %r21449, %r21525;
	shf.l.wrap.b32 	%r21527, %r21526, %r21526, 12;
	add.s32 	%r21528, %r21522, %r21527;
	xor.b32  	%r21529, %r21524, %r21528;
	shf.l.wrap.b32 	%r21530, %r21529, %r21529, 8;
	add.s32 	%r21531, %r21525, %r21530;
	xor.b32  	%r21532, %r21527, %r21531;
	shf.l.wrap.b32 	%r21533, %r21532, %r21532, 7;
	add.s32 	%r27731, %r21150, %r21492;
	add.s32 	%r27730, %r21162, %r21504;
	add.s32 	%r27729, %r21174, %r21516;
	add.s32 	%r27728, %r21186, %r21528;
	add.s32 	%r27732, %r27739, %r21533;
	add.s32 	%r27733, %r27738, %r21497;
	add.s32 	%r27734, %r27737, %r21509;
	add.s32 	%r27735, %r27736, %r21521;
	xor.b32  	%r21534, %r21151, 1;
	shf.l.wrap.b32 	%r21535, %r21151, %r21534, 16;
	add.s32 	%r21536, %r27739, %r21535;
	xor.b32  	%r21537, %r27739, %r21536;
	shf.l.wrap.b32 	%r21538, %r21537, %r21537, 12;
	add.s32 	%r21539, %r21151, %r21538;
	xor.b32  	%r21540, %r21535, %r21539;
	shf.l.wrap.b32 	%r21541, %r21540, %r21540, 8;
	add.s32 	%r21542, %r21536, %r21541;
	xor.b32  	%r21543, %r21538, %r21542;
	shf.l.wrap.b32 	%r21544, %r21543, %r21543, 7;
	add.s32 	%r21545, %r21539, %r21173;
	xor.b32  	%r21546, %r21194, %r21545;
	shf.l.wrap.b32 	%r21547, %r21546, %r21546, 16;
	add.s32 	%r21548, %r21183, %r21547;
	xor.b32  	%r21549, %r21173, %r21548;
	shf.l.wrap.b32 	%r21550, %r21549, %r21549, 12;
	add.s32 	%r21551, %r21545, %r21550;
	xor.b32  	%r21552, %r21547, %r21551;
	shf.l.wrap.b32 	%r21553, %r21552, %r21552, 8;
	add.s32 	%r21554, %r21548, %r21553;
	xor.b32  	%r21555, %r21550, %r21554;
	shf.l.wrap.b32 	%r21556, %r21555, %r21555, 7;
	xor.b32  	%r21557, %r21541, %r21210;
	shf.l.wrap.b32 	%r21558, %r21557, %r21557, 16;
	add.s32 	%r21559, %r21195, %r21558;
	xor.b32  	%r21560, %r21185, %r21559;
	shf.l.wrap.b32 	%r21561, %r21560, %r21560, 12;
	add.s32 	%r21562, %r21210, %r21561;
	xor.b32  	%r21563, %r21558, %r21562;
	shf.l.wrap.b32 	%r21564, %r21563, %r21563, 8;
	add.s32 	%r21565, %r21559, %r21564;
	xor.b32  	%r21566, %r21561, %r21565;
	shf.l.wrap.b32 	%r21567, %r21566, %r21566, 7;
	add.s32 	%r21568, %r21542, %r21224;
	xor.b32  	%r21569, %r21197, %r21568;
	shf.l.wrap.b32 	%r21570, %r21569, %r21569, 12;
	add.s32 	%r21571, %r21222, %r21570;
	xor.b32  	%r21572, %r21224, %r21571;
	shf.l.wrap.b32 	%r21573, %r21572, %r21572, 8;
	add.s32 	%r21574, %r21568, %r21573;
	xor.b32  	%r21575, %r21570, %r21574;
	shf.l.wrap.b32 	%r21576, %r21575, %r21575, 7;
	add.s32 	%r21577, %r21192, %r21544;
	xor.b32  	%r21578, %r21182, %r21577;
	shf.l.wrap.b32 	%r21579, %r21578, %r21578, 16;
	add.s32 	%r21580, %r21171, %r21579;
	xor.b32  	%r21581, %r21544, %r21580;
	shf.l.wrap.b32 	%r21582, %r21581, %r21581, 12;
	add.s32 	%r21583, %r21577, %r21582;
	xor.b32  	%r21584, %r21579, %r21583;
	shf.l.wrap.b32 	%r21585, %r21584, %r21584, 8;
	add.s32 	%r21586, %r21580, %r21585;
	xor.b32  	%r21587, %r21582, %r21586;
	shf.l.wrap.b32 	%r21588, %r21587, %r21587, 7;
	add.s32 	%r21589, %r21551, %r21588;
	xor.b32  	%r21590, %r21564, %r21589;
	shf.l.wrap.b32 	%r21591, %r21590, %r21590, 16;
	add.s32 	%r21592, %r21574, %r21591;
	xor.b32  	%r21593, %r21588, %r21592;
	shf.l.wrap.b32 	%r21594, %r21593, %r21593, 12;
	add.s32 	%r21595, %r21589, %r21594;
	xor.b32  	%r21596, %r21591, %r21595;
	shf.l.wrap.b32 	%r21597, %r21596, %r21596, 8;
	add.s32 	%r21598, %r21592, %r21597;
	xor.b32  	%r21599, %r21594, %r21598;
	shf.l.wrap.b32 	%r21600, %r21599, %r21599, 7;
	add.s32 	%r21601, %r21562, %r21556;
	xor.b32  	%r21602, %r21573, %r21601;
	shf.l.wrap.b32 	%r21603, %r21602, %r21602, 16;
	add.s32 	%r21604, %r21586, %r21603;
	xor.b32  	%r21605, %r21556, %r21604;
	shf.l.wrap.b32 	%r21606, %r21605, %r21605, 12;
	add.s32 	%r21607, %r21601, %r21606;
	xor.b32  	%r21608, %r21603, %r21607;
	shf.l.wrap.b32 	%r21609, %r21608, %r21608, 8;
	add.s32 	%r21610, %r21604, %r21609;
	xor.b32  	%r21611, %r21606, %r21610;
	shf.l.wrap.b32 	%r21612, %r21611, %r21611, 7;
	add.s32 	%r21613, %r21571, %r21567;
	xor.b32  	%r21614, %r21585, %r21613;
	shf.l.wrap.b32 	%r21615, %r21614, %r21614, 16;
	add.s32 	%r21616, %r21554, %r21615;
	xor.b32  	%r21617, %r21567, %r21616;
	shf.l.wrap.b32 	%r21618, %r21617, %r21617, 12;
	add.s32 	%r21619, %r21613, %r21618;
	xor.b32  	%r21620, %r21615, %r21619;
	shf.l.wrap.b32 	%r21621, %r21620, %r21620, 8;
	add.s32 	%r21622, %r21616, %r21621;
	xor.b32  	%r21623, %r21618, %r21622;
	shf.l.wrap.b32 	%r21624, %r21623, %r21623, 7;
	add.s32 	%r21625, %r21583, %r21576;
	xor.b32  	%r21626, %r21553, %r21625;
	shf.l.wrap.b32 	%r21627, %r21626, %r21626, 16;
	add.s32 	%r21628, %r21565, %r21627;
	xor.b32  	%r21629, %r21576, %r21628;
	shf.l.wrap.b32 	%r21630, %r21629, %r21629, 12;
	add.s32 	%r21631, %r21625, %r21630;
	xor.b32  	%r21632, %r21627, %r21631;
	shf.l.wrap.b32 	%r21633, %r21632, %r21632, 8;
	add.s32 	%r21634, %r21628, %r21633;
	xor.b32  	%r21635, %r21630, %r21634;
	shf.l.wrap.b32 	%r21636, %r21635, %r21635, 7;
	add.s32 	%r21637, %r21595, %r21612;
	xor.b32  	%r21638, %r21633, %r21637;
	shf.l.wrap.b32 	%r21639, %r21638, %r21638, 16;
	add.s32 	%r21640, %r21622, %r21639;
	xor.b32  	%r21641, %r21612, %r21640;
	shf.l.wrap.b32 	%r21642, %r21641, %r21641, 12;
	add.s32 	%r21643, %r21637, %r21642;
	xor.b32  	%r21644, %r21639, %r21643;
	shf.l.wrap.b32 	%r21645, %r21644, %r21644, 8;
	add.s32 	%r21646, %r21640, %r21645;
	xor.b32  	%r21647, %r21642, %r21646;
	shf.l.wrap.b32 	%r21648, %r21647, %r21647, 7;
	add.s32 	%r21649, %r21607, %r21624;
	xor.b32  	%r21650, %r21597, %r21649;
	shf.l.wrap.b32 	%r21651, %r21650, %r21650, 16;
	add.s32 	%r21652, %r21634, %r21651;
	xor.b32  	%r21653, %r21624, %r21652;
	shf.l.wrap.b32 	%r21654, %r21653, %r21653, 12;
	add.s32 	%r21655, %r21649, %r21654;
	xor.b32  	%r21656, %r21651, %r21655;
	shf.l.wrap.b32 	%r21657, %r21656, %r21656, 8;
	add.s32 	%r21658, %r21652, %r21657;
	xor.b32  	%r21659, %r21654, %r21658;
	shf.l.wrap.b32 	%r21660, %r21659, %r21659, 7;
	add.s32 	%r21661, %r21619, %r21636;
	xor.b32  	%r21662, %r21609, %r21661;
	shf.l.wrap.b32 	%r21663, %r21662, %r21662, 16;
	add.s32 	%r21664, %r21598, %r21663;
	xor.b32  	%r21665, %r21636, %r21664;
	shf.l.wrap.b32 	%r21666, %r21665, %r21665, 12;
	add.s32 	%r21667, %r21661, %r21666;
	xor.b32  	%r21668, %r21663, %r21667;
	shf.l.wrap.b32 	%r21669, %r21668, %r21668, 8;
	add.s32 	%r21670, %r21664, %r21669;
	xor.b32  	%r21671, %r21666, %r21670;
	shf.l.wrap.b32 	%r21672, %r21671, %r21671, 7;
	add.s32 	%r21673, %r21631, %r21600;
	xor.b32  	%r21674, %r21621, %r21673;
	shf.l.wrap.b32 	%r21675, %r21674, %r21674, 16;
	add.s32 	%r21676, %r21610, %r21675;
	xor.b32  	%r21677, %r21600, %r21676;
	shf.l.wrap.b32 	%r21678, %r21677, %r21677, 12;
	add.s32 	%r21679, %r21673, %r21678;
	xor.b32  	%r21680, %r21675, %r21679;
	shf.l.wrap.b32 	%r21681, %r21680, %r21680, 8;
	add.s32 	%r21682, %r21676, %r21681;
	xor.b32  	%r21683, %r21678, %r21682;
	shf.l.wrap.b32 	%r21684, %r21683, %r21683, 7;
	add.s32 	%r21685, %r21643, %r21684;
	xor.b32  	%r21686, %r21657, %r21685;
	shf.l.wrap.b32 	%r21687, %r21686, %r21686, 16;
	add.s32 	%r21688, %r21670, %r21687;
	xor.b32  	%r21689, %r21684, %r21688;
	shf.l.wrap.b32 	%r21690, %r21689, %r21689, 12;
	add.s32 	%r21691, %r21685, %r21690;
	xor.b32  	%r21692, %r21687, %r21691;
	shf.l.wrap.b32 	%r21693, %r21692, %r21692, 8;
	add.s32 	%r21694, %r21688, %r21693;
	xor.b32  	%r21695, %r21690, %r21694;
	shf.l.wrap.b32 	%r21696, %r21695, %r21695, 7;
	add.s32 	%r21697, %r21655, %r21648;
	xor.b32  	%r21698, %r21669, %r21697;
	shf.l.wrap.b32 	%r21699, %r21698, %r21698, 16;
	add.s32 	%r21700, %r21682, %r21699;
	xor.b32  	%r21701, %r21648, %r21700;
	shf.l.wrap.b32 	%r21702, %r21701, %r21701, 12;
	add.s32 	%r21703, %r21697, %r21702;
	xor.b32  	%r21704, %r21699, %r21703;
	shf.l.wrap.b32 	%r21705, %r21704, %r21704, 8;
	add.s32 	%r21706, %r21700, %r21705;
	xor.b32  	%r21707, %r21702, %r21706;
	shf.l.wrap.b32 	%r21708, %r21707, %r21707, 7;
	add.s32 	%r21709, %r21667, %r21660;
	xor.b32  	%r21710, %r21681, %r21709;
	shf.l.wrap.b32 	%r21711, %r21710, %r21710, 16;
	add.s32 	%r21712, %r21646, %r21711;
	xor.b32  	%r21713, %r21660, %r21712;
	shf.l.wrap.b32 	%r21714, %r21713, %r21713, 12;
	add.s32 	%r21715, %r21709, %r21714;
	xor.b32  	%r21716, %r21711, %r21715;
	shf.l.wrap.b32 	%r21717, %r21716, %r21716, 8;
	add.s32 	%r21718, %r21712, %r21717;
	xor.b32  	%r21719, %r21714, %r21718;
	shf.l.wrap.b32 	%r21720, %r21719, %r21719, 7;
	add.s32 	%r21721, %r21679, %r21672;
	xor.b32  	%r21722, %r21645, %r21721;
	shf.l.wrap.b32 	%r21723, %r21722, %r21722, 16;
	add.s32 	%r21724, %r21658, %r21723;
	xor.b32  	%r21725, %r21672, %r21724;
	shf.l.wrap.b32 	%r21726, %r21725, %r21725, 12;
	add.s32 	%r21727, %r21721, %r21726;
	xor.b32  	%r21728, %r21723, %r21727;
	shf.l.wrap.b32 	%r21729, %r21728, %r21728, 8;
	add.s32 	%r21730, %r21724, %r21729;
	xor.b32  	%r21731, %r21726, %r21730;
	shf.l.wrap.b32 	%r21732, %r21731, %r21731, 7;
	add.s32 	%r21733, %r21691, %r21708;
	xor.b32  	%r21734, %r21729, %r21733;
	shf.l.wrap.b32 	%r21735, %r21734, %r21734, 16;
	add.s32 	%r21736, %r21718, %r21735;
	xor.b32  	%r21737, %r21708, %r21736;
	shf.l.wrap.b32 	%r21738, %r21737, %r21737, 12;
	add.s32 	%r21739, %r21733, %r21738;
	xor.b32  	%r21740, %r21735, %r21739;
	shf.l.wrap.b32 	%r21741, %r21740, %r21740, 8;
	add.s32 	%r21742, %r21736, %r21741;
	xor.b32  	%r21743, %r21738, %r21742;
	shf.l.wrap.b32 	%r21744, %r21743, %r21743, 7;
	add.s32 	%r21745, %r21703, %r21720;
	xor.b32  	%r21746, %r21693, %r21745;
	shf.l.wrap.b32 	%r21747, %r21746, %r21746, 16;
	add.s32 	%r21748, %r21730, %r21747;
	xor.b32  	%r21749, %r21720, %r21748;
	shf.l.wrap.b32 	%r21750, %r21749, %r21749, 12;
	add.s32 	%r21751, %r21745, %r21750;
	xor.b32  	%r21752, %r21747, %r21751;
	shf.l.wrap.b32 	%r21753, %r21752, %r21752, 8;
	add.s32 	%r21754, %r21748, %r21753;
	xor.b32  	%r21755, %r21750, %r21754;
	shf.l.wrap.b32 	%r21756, %r21755, %r21755, 7;
	add.s32 	%r21757, %r21715, %r21732;
	xor.b32  	%r21758, %r21705, %r21757;
	shf.l.wrap.b32 	%r21759, %r21758, %r21758, 16;
	add.s32 	%r21760, %r21694, %r21759;
	xor.b32  	%r21761, %r21732, %r21760;
	shf.l.wrap.b32 	%r21762, %r21761, %r21761, 12;
	add.s32 	%r21763, %r21757, %r21762;
	xor.b32  	%r21764, %r21759, %r21763;
	shf.l.wrap.b32 	%r21765, %r21764, %r21764, 8;
	add.s32 	%r21766, %r21760, %r21765;
	xor.b32  	%r21767, %r21762, %r21766;
	shf.l.wrap.b32 	%r21768, %r21767, %r21767, 7;
	add.s32 	%r21769, %r21727, %r21696;
	xor.b32  	%r21770, %r21717, %r21769;
	shf.l.wrap.b32 	%r21771, %r21770, %r21770, 16;
	add.s32 	%r21772, %r21706, %r21771;
	xor.b32  	%r21773, %r21696, %r21772;
	shf.l.wrap.b32 	%r21774, %r21773, %r21773, 12;
	add.s32 	%r21775, %r21769, %r21774;
	xor.b32  	%r21776, %r21771, %r21775;
	shf.l.wrap.b32 	%r21777, %r21776, %r21776, 8;
	add.s32 	%r21778, %r21772, %r21777;
	xor.b32  	%r21779, %r21774, %r21778;
	shf.l.wrap.b32 	%r21780, %r21779, %r21779, 7;
	add.s32 	%r21781, %r21739, %r21780;
	xor.b32  	%r21782, %r21753, %r21781;
	shf.l.wrap.b32 	%r21783, %r21782, %r21782, 16;
	add.s32 	%r21784, %r21766, %r21783;
	xor.b32  	%r21785, %r21780, %r21784;
	shf.l.wrap.b32 	%r21786, %r21785, %r21785, 12;
	add.s32 	%r21787, %r21781, %r21786;
	xor.b32  	%r21788, %r21783, %r21787;
	shf.l.wrap.b32 	%r21789, %r21788, %r21788, 8;
	add.s32 	%r21790, %r21751, %r21744;
	xor.b32  	%r21791, %r21765, %r21790;
	shf.l.wrap.b32 	%r21792, %r21791, %r21791, 16;
	add.s32 	%r21793, %r21778, %r21792;
	xor.b32  	%r21794, %r21744, %r21793;
	shf.l.wrap.b32 	%r21795, %r21794, %r21794, 12;
	add.s32 	%r21796, %r21790, %r21795;
	xor.b32  	%r21797, %r21792, %r21796;
	shf.l.wrap.b32 	%r21798, %r21797, %r21797, 8;
	add.s32 	%r21799, %r21793, %r21798;
	xor.b32  	%r21800, %r21795, %r21799;
	shf.l.wrap.b32 	%r21801, %r21800, %r21800, 7;
	add.s32 	%r21802, %r21763, %r21756;
	xor.b32  	%r21803, %r21777, %r21802;
	shf.l.wrap.b32 	%r21804, %r21803, %r21803, 16;
	add.s32 	%r21805, %r21742, %r21804;
	xor.b32  	%r21806, %r21756, %r21805;
	shf.l.wrap.b32 	%r21807, %r21806, %r21806, 12;
	add.s32 	%r21808, %r21802, %r21807;
	xor.b32  	%r21809, %r21804, %r21808;
	shf.l.wrap.b32 	%r21810, %r21809, %r21809, 8;
	add.s32 	%r21811, %r21805, %r21810;
	xor.b32  	%r21812, %r21807, %r21811;
	shf.l.wrap.b32 	%r21813, %r21812, %r21812, 7;
	add.s32 	%r21814, %r21775, %r21768;
	xor.b32  	%r21815, %r21741, %r21814;
	shf.l.wrap.b32 	%r21816, %r21815, %r21815, 16;
	add.s32 	%r21817, %r21754, %r21816;
	xor.b32  	%r21818, %r21768, %r21817;
	shf.l.wrap.b32 	%r21819, %r21818, %r21818, 12;
	add.s32 	%r21820, %r21814, %r21819;
	xor.b32  	%r21821, %r21816, %r21820;
	shf.l.wrap.b32 	%r21822, %r21821, %r21821, 8;
	add.s32 	%r21823, %r21817, %r21822;
	add.s32 	%r21824, %r21787, %r21801;
	xor.b32  	%r21825, %r21822, %r21824;
	shf.l.wrap.b32 	%r21826, %r21825, %r21825, 16;
	add.s32 	%r21827, %r21811, %r21826;
	xor.b32  	%r21828, %r21801, %r21827;
	shr.u32 	%r21829, %r21828, 20;
	add.s32 	%r21830, %r21824, %r21829;
	add.s32 	%r21831, %r21796, %r21813;
	xor.b32  	%r21832, %r21789, %r21831;
	shf.l.wrap.b32 	%r21833, %r21832, %r21832, 16;
	add.s32 	%r21834, %r21823, %r21833;
	xor.b32  	%r21835, %r21813, %r21834;
	shr.u32 	%r21836, %r21835, 20;
	add.s32 	%r21837, %r21831, %r21836;
	add.s32 	%r21838, %r21150, %r21830;
	add.s32 	%r21839, %r21162, %r21837;
	not.b32 	%r21840, %r27727;
	add.s32 	%r21841, %r1995, %r21840;
	mov.u32 	%r21842, %ctaid.x;
	shl.b32 	%r21843, %r21842, 11;
	mov.u32 	%r21844, %tid.x;
	and.b32  	%r21845, %r21844, 31;
	or.b32  	%r21846, %r21843, %r21845;
	shl.b32 	%r21847, %r21844, 3;
	and.b32  	%r21848, %r21847, 7936;
	add.s32 	%r21849, %r27217, %r21848;
	add.s32 	%r21850, %r21846, %r21849;
	shr.u32 	%r21851, %r21850, %r21841;
	and.b32  	%r21852, %r21851, 1;
	setp.eq.b32 	%p245, %r21852, 1;
	selp.b32 	%r21853, %r21839, %r21838, %p245;
	cvt.u16.u32 	%rs351, %r21853;
	and.b16  	%rs444, %rs351, 1;
	and.b16  	%rs352, %rs442, 255;
	setp.ne.s16 	%p246, %rs352, 1;
	@%p246 bra 	$L__BB3_313;
	ld.param.u64 	%rd461, [fused_batch_pir_kernel_8_param_1];
	not.b32 	%r21854, %r27727;
	add.s32 	%r21855, %r1995, %r21854;
	mov.u32 	%r21856, %ctaid.x;
	shl.b32 	%r21857, %r21856, 11;
	mov.u32 	%r21858, %tid.x;
	and.b32  	%r21859, %r21858, 31;
	or.b32  	%r21860, %r21857, %r21859;
	shl.b32 	%r21861, %r21858, 3;
	and.b32  	%r21862, %r21861, 7936;
	add.s32 	%r21863, %r27217, %r21862;
	add.s32 	%r21864, %r21860, %r21863;
	shr.u32 	%r21865, %r21864, %r21855;
	and.b32  	%r21866, %r21865, 1;
	setp.eq.b32 	%p247, %r21866, 1;
	cvt.s64.s32 	%rd280, %r27727;
	cvta.to.global.u64 	%rd281, %rd461;
	mul.wide.s32 	%rd282, %r27727, 16;
	add.s64 	%rd283, %rd281, %rd282;
	ld.global.u32 	%r21867, [%rd283+10268];
	selp.b32 	%r21868, %r27732, %r27731, %p247;
	xor.b32  	%r21869, %r21868, %r21867;
	selp.b32 	%r21870, %r27733, %r27730, %p247;
	selp.b32 	%r27731, %r27731, %r21869, %p247;
	selp.b32 	%r27732, %r21869, %r27732, %p247;
	ld.global.u32 	%r21871, [%rd283+10272];
	xor.b32  	%r21872, %r21870, %r21871;
	selp.b32 	%r21873, %r27734, %r27729, %p247;
	selp.b32 	%r27730, %r27730, %r21872, %p247;
	selp.b32 	%r27733, %r21872, %r27733, %p247;
	ld.global.u32 	%r21874, [%rd283+10276];
	xor.b32  	%r21875, %r21873, %r21874;
	selp.b32 	%r21876, %r27735, %r27728, %p247;
	selp.b32 	%r27729, %r27729, %r21875, %p247;
	selp.b32 	%r27734, %r21875, %r27734, %p247;
	ld.global.u32 	%r21877, [%rd283+10280];
	xor.b32  	%r21878, %r21876, %r21877;
	selp.b64 	%rd284, 445, 420, %p247;
	selp.b32 	%r27728, %r27728, %r21878, %p247;
	selp.b32 	%r27735, %r21878, %r27735, %p247;
	add.s64 	%rd285, %rd284, %rd280;
	add.s64 	%rd286, %rd281, %rd285;
	ld.global.u8 	%rs353, [%rd286+10248];
	xor.b16  	%rs444, %rs353, %rs444;
$L__BB3_313:
	not.b32 	%r21879, %r27727;
	add.s32 	%r21880, %r1995, %r21879;
	mov.u32 	%r21881, %ctaid.x;
	shl.b32 	%r21882, %r21881, 11;
	mov.u32 	%r21883, %tid.x;
	and.b32  	%r21884, %r21883, 31;
	or.b32  	%r21885, %r21882, %r21884;
	shl.b32 	%r21886, %r21883, 3;
	and.b32  	%r21887, %r21886, 7936;
	add.s32 	%r21888, %r27217, %r21887;
	add.s32 	%r21889, %r21885, %r21888;
	shr.u32 	%r21890, %r21889, %r21880;
	and.b32  	%r21891, %r21890, 1;
	setp.eq.b32 	%p248, %r21891, 1;
	selp.b32 	%r27739, %r27732, %r27731, %p248;
	selp.b32 	%r27738, %r27733, %r27730, %p248;
	selp.b32 	%r27737, %r27734, %r27729, %p248;
	selp.b32 	%r27736, %r27735, %r27728, %p248;
	add.s32 	%r27727, %r27727, 1;
	setp.lt.u32 	%p249, %r27727, %r1995;
	mov.u16 	%rs442, %rs444;
	@%p249 bra 	$L__BB3_311;
$L__BB3_314:
	and.b16  	%rs354, %rs444, 255;
	setp.ne.s16 	%p250, %rs354, 1;
	@%p250 bra 	$L__BB3_316;
	ld.param.u64 	%rd462, [fused_batch_pir_kernel_8_param_1];
	cvta.to.global.u64 	%rd287, %rd462;
	ld.global.u32 	%r21892, [%rd287+10720];
	xor.b32  	%r27739, %r27739, %r21892;
$L__BB3_316:
	@%p250 bra 	$L__BB3_318;
	ld.param.u64 	%rd463, [fused_batch_pir_kernel_8_param_1];
	cvta.to.global.u64 	%rd288, %rd463;
	ld.global.u32 	%r21893, [%rd288+10724];
	xor.b32  	%r27738, %r27738, %r21893;
$L__BB3_318:
	@%p250 bra 	$L__BB3_320;
	ld.param.u64 	%rd464, [fused_batch_pir_kernel_8_param_1];
	cvta.to.global.u64 	%rd289, %rd464;
	ld.global.u32 	%r21894, [%rd289+10728];
	xor.b32  	%r27737, %r27737, %r21894;
$L__BB3_320:
	@%p250 bra 	$L__BB3_322;
	ld.param.u64 	%rd465, [fused_batch_pir_kernel_8_param_1];
	cvta.to.global.u64 	%rd290, %rd465;
	ld.global.u32 	%r21895, [%rd290+10732];
	xor.b32  	%r27736, %r27736, %r21895;
$L__BB3_322:
	ld.param.u32 	%r26424, [fused_batch_pir_kernel_8_param_4];
	mov.u32 	%r21897, %ctaid.x;
	shl.b32 	%r21898, %r21897, 11;
	mov.u32 	%r21899, %tid.x;
	and.b32  	%r21900, %r21899, 31;
	or.b32  	%r21901, %r21898, %r21900;
	shl.b32 	%r21902, %r21899, 3;
	and.b32  	%r21903, %r21902, 7936;
	add.s32 	%r21904, %r27217, %r21903;
	add.s32 	%r21905, %r21901, %r21904;
	setp.ge.s32 	%p254, %r21905, %r26424;
	mov.b32 	%r27760, 0;
	mov.u32 	%r27761, %r27760;
	mov.u32 	%r27762, %r27760;
	mov.u32 	%r27763, %r27760;
	@%p254 bra 	$L__BB3_336;
	ld.param.u64 	%rd466, [fused_batch_pir_kernel_8_param_1];
	cvta.to.global.u64 	%rd291, %rd466;
	ld.global.u8 	%rs358, [%rd291+10753];
	max.u16 	%rs359, %rs358, 11;
	cvt.u32.u16 	%r21906, %rs359;
	add.s32 	%r27751, %r21906, -11;
	ld.shared.v2.u32 	{%r27763, %r27762}, [s_mem+99128];
	ld.shared.v2.u32 	{%r27761, %r27760}, [s_mem+99136];
	ld.shared.u8 	%rs447, [s_mem+99144];
	cvt.u32.u16 	%r2050, %rs358;
	setp.ge.u32 	%p255, %r27751, %r2050;
	@%p255 bra 	$L__BB3_328;
	mov.u16 	%rs445, %rs447;
$L__BB3_325:
	ld.const.u32 	%r21907, [CHACHA_CONSTANTS];
	add.s32 	%r21908, %r21907, %r27763;
	shf.l.wrap.b32 	%r21909, %r21908, %r21908, 16;
	add.s32 	%r21910, %r27763, %r21909;
	xor.b32  	%r21911, %r27763, %r21910;
	shf.l.wrap.b32 	%r21912, %r21911, %r21911, 12;
	add.s32 	%r21913, %r21908, %r21912;
	xor.b32  	%r21914, %r21909, %r21913;
	shf.l.wrap.b32 	%r21915, %r21914, %r21914, 8;
	add.s32 	%r21916, %r21910, %r21915;
	xor.b32  	%r21917, %r21912, %r21916;
	shf.l.wrap.b32 	%r21918, %r21917, %r21917, 7;
	ld.const.u32 	%r21919, [CHACHA_CONSTANTS+4];
	add.s32 	%r21920, %r21919, %r27762;
	shf.l.wrap.b32 	%r21921, %r21920, %r21920, 16;
	add.s32 	%r21922, %r27762, %r21921;
	xor.b32  	%r21923, %r27762, %r21922;
	shf.l.wrap.b32 	%r21924, %r21923, %r21923, 12;
	add.s32 	%r21925, %r21920, %r21924;
	xor.b32  	%r21926, %r21921, %r21925;
	shf.l.wrap.b32 	%r21927, %r21926, %r21926, 8;
	add.s32 	%r21928, %r21922, %r21927;
	xor.b32  	%r21929, %r21924, %r21928;
	shf.l.wrap.b32 	%r21930, %r21929, %r21929, 7;
	ld.const.u32 	%r21931, [CHACHA_CONSTANTS+8];
	add.s32 	%r21932, %r21931, %r27761;
	shf.l.wrap.b32 	%r21933, %r21932, %r21932, 16;
	add.s32 	%r21934, %r27761, %r21933;
	xor.b32  	%r21935, %r27761, %r21934;
	shf.l.wrap.b32 	%r21936, %r21935, %r21935, 12;
	add.s32 	%r21937, %r21932, %r21936;
	xor.b32  	%r21938, %r21933, %r21937;
	shf.l.wrap.b32 	%r21939, %r21938, %r21938, 8;
	add.s32 	%r21940, %r21934, %r21939;
	xor.b32  	%r21941, %r21936, %r21940;
	shf.l.wrap.b32 	%r21942, %r21941, %r21941, 7;
	ld.const.u32 	%r21943, [CHACHA_CONSTANTS+12];
	add.s32 	%r21944, %r21943, %r27760;
	shf.l.wrap.b32 	%r21945, %r21944, %r21944, 16;
	add.s32 	%r21946, %r27760, %r21945;
	xor.b32  	%r21947, %r27760, %r21946;
	shf.l.wrap.b32 	%r21948, %r21947, %r21947, 12;
	add.s32 	%r21949, %r21944, %r21948;
	xor.b32  	%r21950, %r21945, %r21949;
	shf.l.wrap.b32 	%r21951, %r21950, %r21950, 8;
	add.s32 	%r21952, %r21946, %r21951;
	xor.b32  	%r21953, %r21948, %r21952;
	shf.l.wrap.b32 	%r21954, %r21953, %r21953, 7;
	add.s32 	%r21955, %r21913, %r21930;
	xor.b32  	%r21956, %r21951, %r21955;
	shf.l.wrap.b32 	%r21957, %r21956, %r21956, 16;
	add.s32 	%r21958, %r21940, %r21957;
	xor.b32  	%r21959, %r21930, %r21958;
	shf.l.wrap.b32 	%r21960, %r21959, %r21959, 12;
	add.s32 	%r21961, %r21955, %r21960;
	xor.b32  	%r21962, %r21957, %r21961;
	shf.l.wrap.b32 	%r21963, %r21962, %r21962, 8;
	add.s32 	%r21964, %r21958, %r21963;
	xor.b32  	%r21965, %r21960, %r21964;
	shf.l.wrap.b32 	%r21966, %r21965, %r21965, 7;
	add.s32 	%r21967, %r21925, %r21942;
	xor.b32  	%r21968, %r21915, %r21967;
	shf.l.wrap.b32 	%r21969, %r21968, %r21968, 16;
	add.s32 	%r21970, %r21952, %r21969;
	xor.b32  	%r21971, %r21942, %r21970;
	shf.l.wrap.b32 	%r21972, %r21971, %r21971, 12;
	add.s32 	%r21973, %r21967, %r21972;
	xor.b32  	%r21974, %r21969, %r21973;
	shf.l.wrap.b32 	%r21975, %r21974, %r21974, 8;
	add.s32 	%r21976, %r21970, %r21975;
	xor.b32  	%r21977, %r21972, %r21976;
	shf.l.wrap.b32 	%r21978, %r21977, %r21977, 7;
	add.s32 	%r21979, %r21937, %r21954;
	xor.b32  	%r21980, %r21927, %r21979;
	shf.l.wrap.b32 	%r21981, %r21980, %r21980, 16;
	add.s32 	%r21982, %r21916, %r21981;
	xor.b32  	%r21983, %r21954, %r21982;
	shf.l.wrap.b32 	%r21984, %r21983, %r21983, 12;
	add.s32 	%r21985, %r21979, %r21984;
	xor.b32  	%r21986, %r21981, %r21985;
	shf.l.wrap.b32 	%r21987, %r21986, %r21986, 8;
	add.s32 	%r21988, %r21982, %r21987;
	xor.b32  	%r21989, %r21984, %r21988;
	shf.l.wrap.b32 	%r21990, %r21989, %r21989, 7;
	add.s32 	%r21991, %r21949, %r21918;
	xor.b32  	%r21992, %r21939, %r21991;
	shf.l.wrap.b32 	%r21993, %r21992, %r21992, 16;
	add.s32 	%r21994, %r21928, %r21993;
	xor.b32  	%r21995, %r21918, %r21994;
	shf.l.wrap.b32 	%r21996, %r21995, %r21995, 12;
	add.s32 	%r21997, %r21991, %r21996;
	xor.b32  	%r21998, %r21993, %r21997;
	shf.l.wrap.b32 	%r21999, %r21998, %r21998, 8;
	add.s32 	%r22000, %r21994, %r21999;
	xor.b32  	%r22001, %r21996, %r22000;
	shf.l.wrap.b32 	%r22002, %r22001, %r22001, 7;
	add.s32 	%r22003, %r21961, %r22002;
	xor.b32  	%r22004, %r21975, %r22003;
	shf.l.wrap.b32 	%r22005, %r22004, %r22004, 16;
	add.s32 	%r22006, %r21988, %r22005;
	xor.b32  	%r22007, %r22002, %r22006;
	shf.l.wrap.b32 	%r22008, %r22007, %r22007, 12;
	add.s32 	%r22009, %r22003, %r22008;
	xor.b32  	%r22010, %r22005, %r22009;
	shf.l.wrap.b32 	%r22011, %r22010, %r22010, 8;
	add.s32 	%r22012, %r22006, %r22011;
	xor.b32  	%r22013, %r22008, %r22012;
	shf.l.wrap.b32 	%r22014, %r22013, %r22013, 7;
	add.s32 	%r22015, %r21973, %r21966;
	xor.b32  	%r22016, %r21987, %r22015;
	shf.l.wrap.b32 	%r22017, %r22016, %r22016, 16;
	add.s32 	%r22018, %r22000, %r22017;
	xor.b32  	%r22019, %r21966, %r22018;
	shf.l.wrap.b32 	%r22020, %r22019, %r22019, 12;
	add.s32 	%r22021, %r22015, %r22020;
	xor.b32  	%r22022, %r22017, %r22021;
	shf.l.wrap.b32 	%r22023, %r22022, %r22022, 8;
	add.s32 	%r22024, %r22018, %r22023;
	xor.b32  	%r22025, %r22020, %r22024;
	shf.l.wrap.b32 	%r22026, %r22025, %r22025, 7;
	add.s32 	%r22027, %r21985, %r21978;
	xor.b32  	%r22028, %r21999, %r22027;
	shf.l.wrap.b32 	%r22029, %r22028, %r22028, 16;
	add.s32 	%r22030, %r21964, %r22029;
	xor.b32  	%r22031, %r21978, %r22030;
	shf.l.wrap.b32 	%r22032, %r22031, %r22031, 12;
	add.s32 	%r22033, %r22027, %r22032;
	xor.b32  	%r22034, %r22029, %r22033;
	shf.l.wrap.b32 	%r22035, %r22034, %r22034, 8;
	add.s32 	%r22036, %r22030, %r22035;
	xor.b32  	%r22037, %r22032, %r22036;
	shf.l.wrap.b32 	%r22038, %r22037, %r22037, 7;
	add.s32 	%r22039, %r21997, %r21990;
	xor.b32  	%r22040, %r21963, %r22039;
	shf.l.wrap.b32 	%r22041, %r22040, %r22040, 16;
	add.s32 	%r22042, %r21976, %r22041;
	xor.b32  	%r22043, %r21990, %r22042;
	shf.l.wrap.b32 	%r22044, %r22043, %r22043, 12;
	add.s32 	%r22045, %r22039, %r22044;
	xor.b32  	%r22046, %r22041, %r22045;
	shf.l.wrap.b32 	%r22047, %r22046, %r22046, 8;
	add.s32 	%r22048, %r22042, %r22047;
	xor.b32  	%r22049, %r22044, %r22048;
	shf.l.wrap.b32 	%r22050, %r22049, %r22049, 7;
	add.s32 	%r22051, %r22009, %r22026;
	xor.b32  	%r22052, %r22047, %r22051;
	shf.l.wrap.b32 	%r22053, %r22052, %r22052, 16;
	add.s32 	%r22054, %r22036, %r22053;
	xor.b32  	%r22055, %r22026, %r22054;
	shf.l.wrap.b32 	%r22056, %r22055, %r22055, 12;
	add.s32 	%r22057, %r22051, %r22056;
	xor.b32  	%r22058, %r22053, %r22057;
	shf.l.wrap.b32 	%r22059, %r22058, %r22058, 8;
	add.s32 	%r22060, %r22054, %r22059;
	xor.b32  	%r22061, %r22056, %r22060;
	shf.l.wrap.b32 	%r22062, %r22061, %r22061, 7;
	add.s32 	%r22063, %r22021, %r22038;
	xor.b32  	%r22064, %r22011, %r22063;
	shf.l.wrap.b32 	%r22065, %r22064, %r22064, 16;
	add.s32 	%r22066, %r22048, %r22065;
	xor.b32  	%r22067, %r22038, %r22066;
	shf.l.wrap.b32 	%r22068, %r22067, %r22067, 12;
	add.s32 	%r22069, %r22063, %r22068;
	xor.b32  	%r22070, %r22065, %r22069;
	shf.l.wrap.b32 	%r22071, %r22070, %r22070, 8;
	add.s32 	%r22072, %r22066, %r22071;
	xor.b32  	%r22073, %r22068, %r22072;
	shf.l.wrap.b32 	%r22074, %r22073, %r22073, 7;
	add.s32 	%r22075, %r22033, %r22050;
	xor.b32  	%r22076, %r22023, %r22075;
	shf.l.wrap.b32 	%r22077, %r22076, %r22076, 16;
	add.s32 	%r22078, %r22012, %r22077;
	xor.b32  	%r22079, %r22050, %r22078;
	shf.l.wrap.b32 	%r22080, %r22079, %r22079, 12;
	add.s32 	%r22081, %r22075, %r22080;
	xor.b32  	%r22082, %r22077, %r22081;
	shf.l.wrap.b32 	%r22083, %r22082, %r22082, 8;
	add.s32 	%r22084, %r22078, %r22083;
	xor.b32  	%r22085, %r22080, %r22084;
	shf.l.wrap.b32 	%r22086, %r22085, %r22085, 7;
	add.s32 	%r22087, %r22045, %r22014;
	xor.b32  	%r22088, %r22035, %r22087;
	shf.l.wrap.b32 	%r22089, %r22088, %r22088, 16;
	add.s32 	%r22090, %r22024, %r22089;
	xor.b32  	%r22091, %r22014, %r22090;
	shf.l.wrap.b32 	%r22092, %r22091, %r22091, 12;
	add.s32 	%r22093, %r22087, %r22092;
	xor.b32  	%r22094, %r22089, %r22093;
	shf.l.wrap.b32 	%r22095, %r22094, %r22094, 8;
	add.s32 	%r22096, %r22090, %r22095;
	xor.b32  	%r22097, %r22092, %r22096;
	shf.l.wrap.b32 	%r22098, %r22097, %r22097, 7;
	add.s32 	%r22099, %r22057, %r22098;
	xor.b32  	%r22100, %r22071, %r22099;
	shf.l.wrap.b32 	%r22101, %r22100, %r22100, 16;
	add.s32 	%r22102, %r22084, %r22101;
	xor.b32  	%r22103, %r22098, %r22102;
	shf.l.wrap.b32 	%r22104, %r22103, %r22103, 12;
	add.s32 	%r22105, %r22099, %r22104;
	xor.b32  	%r22106, %r22101, %r22105;
	shf.l.wrap.b32 	%r22107, %r22106, %r22106, 8;
	add.s32 	%r22108, %r22102, %r22107;
	xor.b32  	%r22109, %r22104, %r22108;
	shf.l.wrap.b32 	%r22110, %r22109, %r22109, 7;
	add.s32 	%r22111, %r22069, %r22062;
	xor.b32  	%r22112, %r22083, %r22111;
	shf.l.wrap.b32 	%r22113, %r22112, %r22112, 16;
	add.s32 	%r22114, %r22096, %r22113;
	xor.b32  	%r22115, %r22062, %r22114;
	shf.l.wrap.b32 	%r22116, %r22115, %r22115, 12;
	add.s32 	%r22117, %r22111, %r22116;
	xor.b32  	%r22118, %r22113, %r22117;
	shf.l.wrap.b32 	%r22119, %r22118, %r22118, 8;
	add.s32 	%r22120, %r22114, %r22119;
	xor.b32  	%r22121, %r22116, %r22120;
	shf.l.wrap.b32 	%r22122, %r22121, %r22121, 7;
	add.s32 	%r22123, %r22081, %r22074;
	xor.b32  	%r22124, %r22095, %r22123;
	shf.l.wrap.b32 	%r22125, %r22124, %r22124, 16;
	add.s32 	%r22126, %r22060, %r22125;
	xor.b32  	%r22127, %r22074, %r22126;
	shf.l.wrap.b32 	%r22128, %r22127, %r22127, 12;
	add.s32 	%r22129, %r22123, %r22128;
	xor.b32  	%r22130, %r22125, %r22129;
	shf.l.wrap.b32 	%r22131, %r22130, %r22130, 8;
	add.s32 	%r22132, %r22126, %r22131;
	xor.b32  	%r22133, %r22128, %r22132;
	shf.l.wrap.b32 	%r22134, %r22133, %r22133, 7;
	add.s32 	%r22135, %r22093, %r22086;
	xor.b32  	%r22136, %r22059, %r22135;
	shf.l.wrap.b32 	%r22137, %r22136, %r22136, 16;
	add.s32 	%r22138, %r22072, %r22137;
	xor.b32  	%r22139, %r22086, %r22138;
	shf.l.wrap.b32 	%r22140, %r22139, %r22139, 12;
	add.s32 	%r22141, %r22135, %r22140;
	xor.b32  	%r22142, %r22137, %r22141;
	shf.l.wrap.b32 	%r22143, %r22142, %r22142, 8;
	add.s32 	%r22144, %r22138, %r22143;
	xor.b32  	%r22145, %r22140, %r22144;
	shf.l.wrap.b32 	%r22146, %r22145, %r22145, 7;
	add.s32 	%r22147, %r22105, %r22122;
	xor.b32  	%r22148, %r22143, %r22147;
	shf.l.wrap.b32 	%r22149, %r22148, %r22148, 16;
	add.s32 	%r22150, %r22132, %r22149;
	xor.b32  	%r22151, %r22122, %r22150;
	shf.l.wrap.b32 	%r22152, %r22151, %r22151, 12;
	add.s32 	%r22153, %r22147, %r22152;
	xor.b32  	%r22154, %r22149, %r22153;
	shf.l.wrap.b32 	%r22155, %r22154, %r22154, 8;
	add.s32 	%r22156, %r22150, %r22155;
	xor.b32  	%r22157, %r22152, %r22156;
	shf.l.wrap.b32 	%r22158, %r22157, %r22157, 7;
	add.s32 	%r22159, %r22117, %r22134;
	xor.b32  	%r22160, %r22107, %r22159;
	shf.l.wrap.b32 	%r22161, %r22160, %r22160, 16;
	add.s32 	%r22162, %r22144, %r22161;
	xor.b32  	%r22163, %r22134, %r22162;
	shf.l.wrap.b32 	%r22164, %r22163, %r22163, 12;
	add.s32 	%r22165, %r22159, %r22164;
	xor.b32  	%r22166, %r22161, %r22165;
	shf.l.wrap.b32 	%r22167, %r22166, %r22166, 8;
	add.s32 	%r22168, %r22162, %r22167;
	xor.b32  	%r22169, %r22164, %r22168;
	shf.l.wrap.b32 	%r22170, %r22169, %r22169, 7;
	add.s32 	%r22171, %r22129, %r22146;
	xor.b32  	%r22172, %r22119, %r22171;
	shf.l.wrap.b32 	%r22173, %r22172, %r22172, 16;
	add.s32 	%r22174, %r22108, %r22173;
	xor.b32  	%r22175, %r22146, %r22174;
	shf.l.wrap.b32 	%r22176, %r22175, %r22175, 12;
	add.s32 	%r22177, %r22171, %r22176;
	xor.b32  	%r22178, %r22173, %r22177;
	shf.l.wrap.b32 	%r22179, %r22178, %r22178, 8;
	add.s32 	%r22180, %r22174, %r22179;
	xor.b32  	%r22181, %r22176, %r22180;
	shf.l.wrap.b32 	%r22182, %r22181, %r22181, 7;
	add.s32 	%r22183, %r22141, %r22110;
	xor.b32  	%r22184, %r22131, %r22183;
	shf.l.wrap.b32 	%r22185, %r22184, %r22184, 16;
	add.s32 	%r22186, %r22120, %r22185;
	xor.b32  	%r22187, %r22110, %r22186;
	shf.l.wrap.b32 	%r22188, %r22187, %r22187, 12;
	add.s32 	%r22189, %r22183, %r22188;
	xor.b32  	%r22190, %r22185, %r22189;
	shf.l.wrap.b32 	%r22191, %r22190, %r22190, 8;
	add.s32 	%r22192, %r22186, %r22191;
	xor.b32  	%r22193, %r22188, %r22192;
	shf.l.wrap.b32 	%r22194, %r22193, %r22193, 7;
	add.s32 	%r22195, %r22153, %r22194;
	xor.b32  	%r22196, %r22167, %r22195;
	shf.l.wrap.b32 	%r22197, %r22196, %r22196, 16;
	add.s32 	%r22198, %r22180, %r22197;
	xor.b32  	%r22199, %r22194, %r22198;
	shf.l.wrap.b32 	%r22200, %r22199, %r22199, 12;
	add.s32 	%r22201, %r22195, %r22200;
	xor.b32  	%r22202, %r22197, %r22201;
	shf.l.wrap.b32 	%r22203, %r22202, %r22202, 8;
	add.s32 	%r22204, %r22198, %r22203;
	xor.b32  	%r22205, %r22200, %r22204;
	shf.l.wrap.b32 	%r22206, %r22205, %r22205, 7;
	add.s32 	%r22207, %r22165, %r22158;
	xor.b32  	%r22208, %r22179, %r22207;
	shf.l.wrap.b32 	%r22209, %r22208, %r22208, 16;
	add.s32 	%r22210, %r22192, %r22209;
	xor.b32  	%r22211, %r22158, %r22210;
	shf.l.wrap.b32 	%r22212, %r22211, %r22211, 12;
	add.s32 	%r22213, %r22207, %r22212;
	xor.b32  	%r22214, %r22209, %r22213;
	shf.l.wrap.b32 	%r22215, %r22214, %r22214, 8;
	add.s32 	%r22216, %r22210, %r22215;
	xor.b32  	%r22217, %r22212, %r22216;
	shf.l.wrap.b32 	%r22218, %r22217, %r22217, 7;
	add.s32 	%r22219, %r22177, %r22170;
	xor.b32  	%r22220, %r22191, %r22219;
	shf.l.wrap.b32 	%r22221, %r22220, %r22220, 16;
	add.s32 	%r22222, %r22156, %r22221;
	xor.b32  	%r22223, %r22170, %r22222;
	shf.l.wrap.b32 	%r22224, %r22223, %r22223, 12;
	add.s32 	%r22225, %r22219, %r22224;
	xor.b32  	%r22226, %r22221, %r22225;
	shf.l.wrap.b32 	%r22227, %r22226, %r22226, 8;
	add.s32 	%r22228, %r22222, %r22227;
	xor.b32  	%r22229, %r22224, %r22228;
	shf.l.wrap.b32 	%r22230, %r22229, %r22229, 7;
	add.s32 	%r22231, %r22189, %r22182;
	xor.b32  	%r22232, %r22155, %r22231;
	shf.l.wrap.b32 	%r22233, %r22232, %r22232, 16;
	add.s32 	%r22234, %r22168, %r22233;
	xor.b32  	%r22235, %r22182, %r22234;
	shf.l.wrap.b32 	%r22236, %r22235, %r22235, 12;
	add.s32 	%r22237, %r22231, %r22236;
	xor.b32  	%r22238, %r22233, %r22237;
	shf.l.wrap.b32 	%r22239, %r22238, %r22238, 8;
	add.s32 	%r22240, %r22234, %r22239;
	xor.b32  	%r22241, %r22236, %r22240;
	shf.l.wrap.b32 	%r22242, %r22241, %r22241, 7;
	add.s32 	%r22243, %r22201, %r22218;
	xor.b32  	%r22244, %r22239, %r22243;
	shf.l.wrap.b32 	%r22245, %r22244, %r22244, 16;
	add.s32 	%r22246, %r22228, %r22245;
	xor.b32  	%r22247, %r22218, %r22246;
	shf.l.wrap.b32 	%r22248, %r22247, %r22247, 12;
	add.s32 	%r22249, %r22243, %r22248;
	xor.b32  	%r22250, %r22245, %r22249;
	shf.l.wrap.b32 	%r22251, %r22250, %r22250, 8;
	add.s32 	%r22252, %r22246, %r22251;
	xor.b32  	%r22253, %r22248, %r22252;
	shf.l.wrap.b32 	%r22254, %r22253, %r22253, 7;
	add.s32 	%r22255, %r22213, %r22230;
	xor.b32  	%r22256, %r22203, %r22255;
	shf.l.wrap.b32 	%r22257, %r22256, %r22256, 16;
	add.s32 	%r22258, %r22240, %r22257;
	xor.b32  	%r22259, %r22230, %r22258;
	shf.l.wrap.b32 	%r22260, %r22259, %r22259, 12;
	add.s32 	%r22261, %r22255, %r22260;
	xor.b32  	%r22262, %r22257, %r22261;
	shf.l.wrap.b32 	%r22263, %r22262, %r22262, 8;
	add.s32 	%r22264, %r22258, %r22263;
	xor.b32  	%r22265, %r22260, %r22264;
	shf.l.wrap.b32 	%r22266, %r22265, %r22265, 7;
	add.s32 	%r22267, %r22225, %r22242;
	xor.b32  	%r22268, %r22215, %r22267;
	shf.l.wrap.b32 	%r22269, %r22268, %r22268, 16;
	add.s32 	%r22270, %r22204, %r22269;
	xor.b32  	%r22271, %r22242, %r22270;
	shf.l.wrap.b32 	%r22272, %r22271, %r22271, 12;
	add.s32 	%r22273, %r22267, %r22272;
	xor.b32  	%r22274, %r22269, %r22273;
	shf.l.wrap.b32 	%r22275, %r22274, %r22274, 8;
	add.s32 	%r22276, %r22270, %r22275;
	xor.b32  	%r22277, %r22272, %r22276;
	shf.l.wrap.b32 	%r22278, %r22277, %r22277, 7;
	add.s32 	%r22279, %r22237, %r22206;
	xor.b32  	%r22280, %r22227, %r22279;
	shf.l.wrap.b32 	%r22281, %r22280, %r22280, 16;
	add.s32 	%r22282, %r22216, %r22281;
	xor.b32  	%r22283, %r22206, %r22282;
	shf.l.wrap.b32 	%r22284, %r22283, %r22283, 12;
	add.s32 	%r22285, %r22279, %r22284;
	xor.b32  	%r22286, %r22281, %r22285;
	shf.l.wrap.b32 	%r22287, %r22286, %r22286, 8;
	add.s32 	%r22288, %r22282, %r22287;
	xor.b32  	%r22289, %r22284, %r22288;
	shf.l.wrap.b32 	%r22290, %r22289, %r22289, 7;
	add.s32 	%r27755, %r21907, %r22249;
	add.s32 	%r27754, %r21919, %r22261;
	add.s32 	%r27753, %r21931, %r22273;
	add.s32 	%r27752, %r21943, %r22285;
	add.s32 	%r27756, %r27763, %r22290;
	add.s32 	%r27757, %r27762, %r22254;
	add.s32 	%r27758, %r27761, %r22266;
	add.s32 	%r27759, %r27760, %r22278;
	xor.b32  	%r22291, %r21908, 1;
	shf.l.wrap.b32 	%r22292, %r21908, %r22291, 16;
	add.s32 	%r22293, %r27763, %r22292;
	xor.b32  	%r22294, %r27763, %r22293;
	shf.l.wrap.b32 	%r22295, %r22294, %r22294, 12;
	add.s32 	%r22296, %r21908, %r22295;
	xor.b32  	%r22297, %r22292, %r22296;
	shf.l.wrap.b32 	%r22298, %r22297, %r22297, 8;
	add.s32 	%r22299, %r22293, %r22298;
	xor.b32  	%r22300, %r22295, %r22299;
	shf.l.wrap.b32 	%r22301, %r22300, %r22300, 7;
	add.s32 	%r22302, %r22296, %r21930;
	xor.b32  	%r22303, %r21951, %r22302;
	shf.l.wrap.b32 	%r22304, %r22303, %r22303, 16;
	add.s32 	%r22305, %r21940, %r22304;
	xor.b32  	%r22306, %r21930, %r22305;
	shf.l.wrap.b32 	%r22307, %r22306, %r22306, 12;
	add.s32 	%r22308, %r22302, %r22307;
	xor.b32  	%r22309, %r22304, %r22308;
	shf.l.wrap.b32 	%r22310, %r22309, %r22309, 8;
	add.s32 	%r22311, %r22305, %r22310;
	xor.b32  	%r22312, %r22307, %r22311;
	shf.l.wrap.b32 	%r22313, %r22312, %r22312, 7;
	xor.b32  	%r22314, %r22298, %r21967;
	shf.l.wrap.b32 	%r22315, %r22314, %r22314, 16;
	add.s32 	%r22316, %r21952, %r22315;
	xor.b32  	%r22317, %r21942, %r22316;
	shf.l.wrap.b32 	%r22318, %r22317, %r22317, 12;
	add.s32 	%r22319, %r21967, %r22318;
	xor.b32  	%r22320, %r22315, %r22319;
	shf.l.wrap.b32 	%r22321, %r22320, %r22320, 8;
	add.s32 	%r22322, %r22316, %r22321;
	xor.b32  	%r22323, %r22318, %r22322;
	shf.l.wrap.b32 	%r22324, %r22323, %r22323, 7;
	add.s32 	%r22325, %r22299, %r21981;
	xor.b32  	%r22326, %r21954, %r22325;
	shf.l.wrap.b32 	%r22327, %r22326, %r22326, 12;
	add.s32 	%r22328, %r21979, %r22327;
	xor.b32  	%r22329, %r21981, %r22328;
	shf.l.wrap.b32 	%r22330, %r22329, %r22329, 8;
	add.s32 	%r22331, %r22325, %r22330;
	xor.b32  	%r22332, %r22327, %r22331;
	shf.l.wrap.b32 	%r22333, %r22332, %r22332, 7;
	add.s32 	%r22334, %r21949, %r22301;
	xor.b32  	%r22335, %r21939, %r22334;
	shf.l.wrap.b32 	%r22336, %r22335, %r22335, 16;
	add.s32 	%r22337, %r21928, %r22336;
	xor.b32  	%r22338, %r22301, %r22337;
	shf.l.wrap.b32 	%r22339, %r22338, %r22338, 12;
	add.s32 	%r22340, %r22334, %r22339;
	xor.b32  	%r22341, %r22336, %r22340;
	shf.l.wrap.b32 	%r22342, %r22341, %r22341, 8;
	add.s32 	%r22343, %r22337, %r22342;
	xor.b32  	%r22344, %r22339, %r22343;
	shf.l.wrap.b32 	%r22345, %r22344, %r22344, 7;
	add.s32 	%r22346, %r22308, %r22345;
	xor.b32  	%r22347, %r22321, %r22346;
	shf.l.wrap.b32 	%r22348, %r22347, %r22347, 16;
	add.s32 	%r22349, %r22331, %r22348;
	xor.b32  	%r22350, %r22345, %r22349;
	shf.l.wrap.b32 	%r22351, %r22350, %r22350, 12;
	add.s32 	%r22352, %r22346, %r22351;
	xor.b32  	%r22353, %r22348, %r22352;
	shf.l.wrap.b32 	%r22354, %r22353, %r22353, 8;
	add.s32 	%r22355, %r22349, %r22354;
	xor.b32  	%r22356, %r22351, %r22355;
	shf.l.wrap.b32 	%r22357, %r22356, %r22356, 7;
	add.s32 	%r22358, %r22319, %r22313;
	xor.b32  	%r22359, %r22330, %r22358;
	shf.l.wrap.b32 	%r22360, %r22359, %r22359, 16;
	add.s32 	%r22361, %r22343, %r22360;
	xor.b32  	%r22362, %r22313, %r22361;
	shf.l.wrap.b32 	%r22363, %r22362, %r22362, 12;
	add.s32 	%r22364, %r22358, %r22363;
	xor.b32  	%r22365, %r22360, %r22364;
	shf.l.wrap.b32 	%r22366, %r22365, %r22365, 8;
	add.s32 	%r22367, %r22361, %r22366;
	xor.b32  	%r22368, %r22363, %r22367;
	shf.l.wrap.b32 	%r22369, %r22368, %r22368, 7;
	add.s32 	%r22370, %r22328, %r22324;
	xor.b32  	%r22371, %r22342, %r22370;
	shf.l.wrap.b32 	%r22372, %r22371, %r22371, 16;
	add.s32 	%r22373, %r22311, %r22372;
	xor.b32  	%r22374, %r22324, %r22373;
	shf.l.wrap.b32 	%r22375, %r22374, %r22374, 12;
	add.s32 	%r22376, %r22370, %r22375;
	xor.b32  	%r22377, %r22372, %r22376;
	shf.l.wrap.b32 	%r22378, %r22377, %r22377, 8;
	add.s32 	%r22379, %r22373, %r22378;
	xor.b32  	%r22380, %r22375, %r22379;
	shf.l.wrap.b32 	%r22381, %r22380, %r22380, 7;
	add.s32 	%r22382, %r22340, %r22333;
	xor.b32  	%r22383, %r22310, %r22382;
	shf.l.wrap.b32 	%r22384, %r22383, %r22383, 16;
	add.s32 	%r22385, %r22322, %r22384;
	xor.b32  	%r22386, %r22333, %r22385;
	shf.l.wrap.b32 	%r22387, %r22386, %r22386, 12;
	add.s32 	%r22388, %r22382, %r22387;
	xor.b32  	%r22389, %r22384, %r22388;
	shf.l.wrap.b32 	%r22390, %r22389, %r22389, 8;
	add.s32 	%r22391, %r22385, %r22390;
	xor.b32  	%r22392, %r22387, %r22391;
	shf.l.wrap.b32 	%r22393, %r22392, %r22392, 7;
	add.s32 	%r22394, %r22352, %r22369;
	xor.b32  	%r22395, %r22390, %r22394;
	shf.l.wrap.b32 	%r22396, %r22395, %r22395, 16;
	add.s32 	%r22397, %r22379, %r22396;
	xor.b32  	%r22398, %r22369, %r22397;
	shf.l.wrap.b32 	%r22399, %r22398, %r22398, 12;
	add.s32 	%r22400, %r22394, %r22399;
	xor.b32  	%r22401, %r22396, %r22400;
	shf.l.wrap.b32 	%r22402, %r22401, %r22401, 8;
	add.s32 	%r22403, %r22397, %r22402;
	xor.b32  	%r22404, %r22399, %r22403;
	shf.l.wrap.b32 	%r22405, %r22404, %r22404, 7;
	add.s32 	%r22406, %r22364, %r22381;
	xor.b32  	%r22407, %r22354, %r22406;
	shf.l.wrap.b32 	%r22408, %r22407, %r22407, 16;
	add.s32 	%r22409, %r22391, %r22408;
	xor.b32  	%r22410, %r22381, %r22409;
	shf.l.wrap.b32 	%r22411, %r22410, %r22410, 12;
	add.s32 	%r22412, %r22406, %r22411;
	xor.b32  	%r22413, %r22408, %r22412;
	shf.l.wrap.b32 	%r22414, %r22413, %r22413, 8;
	add.s32 	%r22415, %r22409, %r22414;
	xor.b32  	%r22416, %r22411, %r22415;
	shf.l.wrap.b32 	%r22417, %r22416, %r22416, 7;
	add.s32 	%r22418, %r22376, %r22393;
	xor.b32  	%r22419, %r22366, %r22418;
	shf.l.wrap.b32 	%r22420, %r22419, %r22419, 16;
	add.s32 	%r22421, %r22355, %r22420;
	xor.b32  	%r22422, %r22393, %r22421;
	shf.l.wrap.b32 	%r22423, %r22422, %r22422, 12;
	add.s32 	%r22424, %r22418, %r22423;
	xor.b32  	%r22425, %r22420, %r22424;
	shf.l.wrap.b32 	%r22426, %r22425, %r22425, 8;
	add.s32 	%r22427, %r22421, %r22426;
	xor.b32  	%r22428, %r22423, %r22427;
	shf.l.wrap.b32 	%r22429, %r22428, %r22428, 7;
	add.s32 	%r22430, %r22388, %r22357;
	xor.b32  	%r22431, %r22378, %r22430;
	shf.l.wrap.b32 	%r22432, %r22431, %r22431, 16;
	add.s32 	%r22433, %r22367, %r22432;
	xor.b32  	%r22434, %r22357, %r22433;
	shf.l.wrap.b32 	%r22435, %r22434, %r22434, 12;
	add.s32 	%r22436, %r22430, %r22435;
	xor.b32  	%r22437, %r22432, %r22436;
	shf.l.wrap.b32 	%r22438, %r22437, %r22437, 8;
	add.s32 	%r22439, %r22433, %r22438;
	xor.b32  	%r22440, %r22435, %r22439;
	shf.l.wrap.b32 	%r22441, %r22440, %r22440, 7;
	add.s32 	%r22442, %r22400, %r22441;
	xor.b32  	%r22443, %r22414, %r22442;
	shf.l.wrap.b32 	%r22444, %r22443, %r22443, 16;
	add.s32 	%r22445, %r22427, %r22444;
	xor.b32  	%r22446, %r22441, %r22445;
	shf.l.wrap.b32 	%r22447, %r22446, %r22446, 12;
	add.s32 	%r22448, %r22442, %r22447;
	xor.b32  	%r22449, %r22444, %r22448;
	shf.l.wrap.b32 	%r22450, %r22449, %r22449, 8;
	add.s32 	%r22451, %r22445, %r22450;
	xor.b32  	%r22452, %r22447, %r22451;
	shf.l.wrap.b32 	%r22453, %r22452, %r22452, 7;
	add.s32 	%r22454, %r22412, %r22405;
	xor.b32  	%r22455, %r22426, %r22454;
	shf.l.wrap.b32 	%r22456, %r22455, %r22455, 16;
	add.s32 	%r22457, %r22439, %r22456;
	xor.b32  	%r22458, %r22405, %r22457;
	shf.l.wrap.b32 	%r22459, %r22458, %r22458, 12;
	add.s32 	%r22460, %r22454, %r22459;
	xor.b32  	%r22461, %r22456, %r22460;
	shf.l.wrap.b32 	%r22462, %r22461, %r22461, 8;
	add.s32 	%r22463, %r22457, %r22462;
	xor.b32  	%r22464, %r22459, %r22463;
	shf.l.wrap.b32 	%r22465, %r22464, %r22464, 7;
	add.s32 	%r22466, %r22424, %r22417;
	xor.b32  	%r22467, %r22438, %r22466;
	shf.l.wrap.b32 	%r22468, %r22467, %r22467, 16;
	add.s32 	%r22469, %r22403, %r22468;
	xor.b32  	%r22470, %r22417, %r22469;
	shf.l.wrap.b32 	%r22471, %r22470, %r22470, 12;
	add.s32 	%r22472, %r22466, %r22471;
	xor.b32  	%r22473, %r22468, %r22472;
	shf.l.wrap.b32 	%r22474, %r22473, %r22473, 8;
	add.s32 	%r22475, %r22469, %r22474;
	xor.b32  	%r22476, %r22471, %r22475;
	shf.l.wrap.b32 	%r22477, %r22476, %r22476, 7;
	add.s32 	%r22478, %r22436, %r22429;
	xor.b32  	%r22479, %r22402, %r22478;
	shf.l.wrap.b32 	%r22480, %r22479, %r22479, 16;
	add.s32 	%r22481, %r22415, %r22480;
	xor.b32  	%r22482, %r22429, %r22481;
	shf.l.wrap.b32 	%r22483, %r22482, %r22482, 12;
	add.s32 	%r22484, %r22478, %r22483;
	xor.b32  	%r22485, %r22480, %r22484;
	shf.l.wrap.b32 	%r22486, %r22485, %r22485, 8;
	add.s32 	%r22487, %r22481, %r22486;
	xor.b32  	%r22488, %r22483, %r22487;
	shf.l.wrap.b32 	%r22489, %r22488, %r22488, 7;
	add.s32 	%r22490, %r22448, %r22465;
	xor.b32  	%r22491, %r22486, %r22490;
	shf.l.wrap.b32 	%r22492, %r22491, %r22491, 16;
	add.s32 	%r22493, %r22475, %r22492;
	xor.b32  	%r22494, %r22465, %r22493;
	shf.l.wrap.b32 	%r22495, %r22494, %r22494, 12;
	add.s32 	%r22496, %r22490, %r22495;
	xor.b32  	%r22497, %r22492, %r22496;
	shf.l.wrap.b32 	%r22498, %r22497, %r22497, 8;
	add.s32 	%r22499, %r22493, %r22498;
	xor.b32  	%r22500, %r22495, %r22499;
	shf.l.wrap.b32 	%r22501, %r22500, %r22500, 7;
	add.s32 	%r22502, %r22460, %r22477;
	xor.b32  	%r22503, %r22450, %r22502;
	shf.l.wrap.b32 	%r22504, %r22503, %r22503, 16;
	add.s32 	%r22505, %r22487, %r22504;
	xor.b32  	%r22506, %r22477, %r22505;
	shf.l.wrap.b32 	%r22507, %r22506, %r22506, 12;
	add.s32 	%r22508, %r22502, %r22507;
	xor.b32  	%r22509, %r22504, %r22508;
	shf.l.wrap.b32 	%r22510, %r22509, %r22509, 8;
	add.s32 	%r22511, %r22505, %r22510;
	xor.b32  	%r22512, %r22507, %r22511;
	shf.l.wrap.b32 	%r22513, %r22512, %r22512, 7;
	add.s32 	%r22514, %r22472, %r22489;
	xor.b32  	%r22515, %r22462, %r22514;
	shf.l.wrap.b32 	%r22516, %r22515, %r22515, 16;
	add.s32 	%r22517, %r22451, %r22516;
	xor.b32  	%r22518, %r22489, %r22517;
	shf.l.wrap.b32 	%r22519, %r22518, %r22518, 12;
	add.s32 	%r22520, %r22514, %r22519;
	xor.b32  	%r22521, %r22516, %r22520;
	shf.l.wrap.b32 	%r22522, %r22521, %r22521, 8;
	add.s32 	%r22523, %r22517, %r22522;
	xor.b32  	%r22524, %r22519, %r22523;
	shf.l.wrap.b32 	%r22525, %r22524, %r22524, 7;
	add.s32 	%r22526, %r22484, %r22453;
	xor.b32  	%r22527, %r22474, %r22526;
	shf.l.wrap.b32 	%r22528, %r22527, %r22527, 16;
	add.s32 	%r22529, %r22463, %r22528;
	xor.b32  	%r22530, %r22453, %r22529;
	shf.l.wrap.b32 	%r22531, %r22530, %r22530, 12;
	add.s32 	%r22532, %r22526, %r22531;
	xor.b32  	%r22533, %r22528, %r22532;
	shf.l.wrap.b32 	%r22534, %r22533, %r22533, 8;
	add.s32 	%r22535, %r22529, %r22534;
	xor.b32  	%r22536, %r22531, %r22535;
	shf.l.wrap.b32 	%r22537, %r22536, %r22536, 7;
	add.s32 	%r22538, %r22496, %r22537;
	xor.b32  	%r22539, %r22510, %r22538;
	shf.l.wrap.b32 	%r22540, %r22539, %r22539, 16;
	add.s32 	%r22541, %r22523, %r22540;
	xor.b32  	%r22542, %r22537, %r22541;
	shf.l.wrap.b32 	%r22543, %r22542, %r22542, 12;
	add.s32 	%r22544, %r22538, %r22543;
	xor.b32  	%r22545, %r22540, %r22544;
	shf.l.wrap.b32 	%r22546, %r22545, %r22545, 8;
	add.s32 	%r22547, %r22508, %r22501;
	xor.b32  	%r22548, %r22522, %r22547;
	shf.l.wrap.b32 	%r22549, %r22548, %r22548, 16;
	add.s32 	%r22550, %r22535, %r22549;
	xor.b32  	%r22551, %r22501, %r22550;
	shf.l.wrap.b32 	%r22552, %r22551, %r22551, 12;
	add.s32 	%r22553, %r22547, %r22552;
	xor.b32  	%r22554, %r22549, %r22553;
	shf.l.wrap.b32 	%r22555, %r22554, %r22554, 8;
	add.s32 	%r22556, %r22550, %r22555;
	xor.b32  	%r22557, %r22552, %r22556;
	shf.l.wrap.b32 	%r22558, %r22557, %r22557, 7;
	add.s32 	%r22559, %r22520, %r22513;
	xor.b32  	%r22560, %r22534, %r22559;
	shf.l.wrap.b32 	%r22561, %r22560, %r22560, 16;
	add.s32 	%r22562, %r22499, %r22561;
	xor.b32  	%r22563, %r22513, %r22562;
	shf.l.wrap.b32 	%r22564, %r22563, %r22563, 12;
	add.s32 	%r22565, %r22559, %r22564;
	xor.b32  	%r22566, %r22561, %r22565;
	shf.l.wrap.b32 	%r22567, %r22566, %r22566, 8;
	add.s32 	%r22568, %r22562, %r22567;
	xor.b32  	%r22569, %r22564, %r22568;
	shf.l.wrap.b32 	%r22570, %r22569, %r22569, 7;
	add.s32 	%r22571, %r22532, %r22525;
	xor.b32  	%r22572, %r22498, %r22571;
	shf.l.wrap.b32 	%r22573, %r22572, %r22572, 16;
	add.s32 	%r22574, %r22511, %r22573;
	xor.b32  	%r22575, %r22525, %r22574;
	shf.l.wrap.b32 	%r22576, %r22575, %r22575, 12;
	add.s32 	%r22577, %r22571, %r22576;
	xor.b32  	%r22578, %r22573, %r22577;
	shf.l.wrap.b32 	%r22579, %r22578, %r22578, 8;
	add.s32 	%r22580, %r22574, %r22579;
	add.s32 	%r22581, %r22544, %r22558;
	xor.b32  	%r22582, %r22579, %r22581;
	shf.l.wrap.b32 	%r22583, %r22582, %r22582, 16;
	add.s32 	%r22584, %r22568, %r22583;
	xor.b32  	%r22585, %r22558, %r22584;
	shr.u32 	%r22586, %r22585, 20;
	add.s32 	%r22587, %r22581, %r22586;
	add.s32 	%r22588, %r22553, %r22570;
	xor.b32  	%r22589, %r22546, %r22588;
	shf.l.wrap.b32 	%r22590, %r22589, %r22589, 16;
	add.s32 	%r22591, %r22580, %r22590;
	xor.b32  	%r22592, %r22570, %r22591;
	shr.u32 	%r22593, %r22592, 20;
	add.s32 	%r22594, %r22588, %r22593;
	add.s32 	%r22595, %r21907, %r22587;
	add.s32 	%r22596, %r21919, %r22594;
	not.b32 	%r22597, %r27751;
	add.s32 	%r22598, %r2050, %r22597;
	mov.u32 	%r22599, %ctaid.x;
	shl.b32 	%r22600, %r22599, 11;
	mov.u32 	%r22601, %tid.x;
	and.b32  	%r22602, %r22601, 31;
	or.b32  	%r22603, %r22600, %r22602;
	shl.b32 	%r22604, %r22601, 3;
	and.b32  	%r22605, %r22604, 7936;
	add.s32 	%r22606, %r27217, %r22605;
	add.s32 	%r22607, %r22603, %r22606;
	shr.u32 	%r22608, %r22607, %r22598;
	and.b32  	%r22609, %r22608, 1;
	setp.eq.b32 	%p256, %r22609, 1;
	selp.b32 	%r22610, %r22596, %r22595, %p256;
	cvt.u16.u32 	%rs360, %r22610;
	and.b16  	%rs447, %rs360, 1;
	and.b16  	%rs361, %rs445, 255;
	setp.ne.s16 	%p257, %rs361, 1;
	@%p257 bra 	$L__BB3_327;
	ld.param.u64 	%rd467, [fused_batch_pir_kernel_8_param_1];
	not.b32 	%r22611, %r27751;
	add.s32 	%r22612, %r2050, %r22611;
	mov.u32 	%r22613, %ctaid.x;
	shl.b32 	%r22614, %r22613, 11;
	mov.u32 	%r22615, %tid.x;
	and.b32  	%r22616, %r22615, 31;
	or.b32  	%r22617, %r22614, %r22616;
	shl.b32 	%r22618, %r22615, 3;
	and.b32  	%r22619, %r22618, 7936;
	add.s32 	%r22620, %r27217, %r22619;
	add.s32 	%r22621, %r22617, %r22620;
	shr.u32 	%r22622, %r22621, %r22612;
	and.b32  	%r22623, %r22622, 1;
	setp.eq.b32 	%p258, %r22623, 1;
	cvt.s64.s32 	%rd292, %r27751;
	cvta.to.global.u64 	%rd293, %rd467;
	mul.wide.s32 	%rd294, %r27751, 16;
	add.s64 	%rd295, %rd293, %rd294;
	ld.global.u32 	%r22624, [%rd295+10756];
	selp.b32 	%r22625, %r27756, %r27755, %p258;
	xor.b32  	%r22626, %r22625, %r22624;
	selp.b32 	%r22627, %r27757, %r27754, %p258;
	selp.b32 	%r27755, %r27755, %r22626, %p258;
	selp.b32 	%r27756, %r22626, %r27756, %p258;
	ld.global.u32 	%r22628, [%rd295+10760];
	xor.b32  	%r22629, %r22627, %r22628;
	selp.b32 	%r22630, %r27758, %r27753, %p258;
	selp.b32 	%r27754, %r27754, %r22629, %p258;
	selp.b32 	%r27757, %r22629, %r27757, %p258;
	ld.global.u32 	%r22631, [%rd295+10764];
	xor.b32  	%r22632, %r22630, %r22631;
	selp.b32 	%r22633, %r27759, %r27752, %p258;
	selp.b32 	%r27753, %r27753, %r22632, %p258;
	selp.b32 	%r27758, %r22632, %r27758, %p258;
	ld.global.u32 	%r22634, [%rd295+10768];
	xor.b32  	%r22635, %r22633, %r22634;
	selp.b64 	%rd296, 445, 420, %p258;
	selp.b32 	%r27752, %r27752, %r22635, %p258;
	selp.b32 	%r27759, %r22635, %r27759, %p258;
	add.s64 	%rd297, %rd296, %rd292;
	add.s64 	%rd298, %rd293, %rd297;
	ld.global.u8 	%rs362, [%rd298+10736];
	xor.b16  	%rs447, %rs362, %rs447;
$L__BB3_327:
	not.b32 	%r22636, %r27751;
	add.s32 	%r22637, %r2050, %r22636;
	mov.u32 	%r22638, %ctaid.x;
	shl.b32 	%r22639, %r22638, 11;
	mov.u32 	%r22640, %tid.x;
	and.b32  	%r22641, %r22640, 31;
	or.b32  	%r22642, %r22639, %r22641;
	shl.b32 	%r22643, %r22640, 3;
	and.b32  	%r22644, %r22643, 7936;
	add.s32 	%r22645, %r27217, %r22644;
	add.s32 	%r22646, %r22642, %r22645;
	shr.u32 	%r22647, %r22646, %r22637;
	and.b32  	%r22648, %r22647, 1;
	setp.eq.b32 	%p259, %r22648, 1;
	selp.b32 	%r27763, %r27756, %r27755, %p259;
	selp.b32 	%r27762, %r27757, %r27754, %p259;
	selp.b32 	%r27761, %r27758, %r27753, %p259;
	selp.b32 	%r27760, %r27759, %r27752, %p259;
	add.s32 	%r27751, %r27751, 1;
	setp.lt.u32 	%p260, %r27751, %r2050;
	mov.u16 	%rs445, %rs447;
	@%p260 bra 	$L__BB3_325;
$L__BB3_328:
	and.b16  	%rs363, %rs447, 255;
	setp.ne.s16 	%p261, %rs363, 1;
	@%p261 bra 	$L__BB3_330;
	ld.param.u64 	%rd468, [fused_batch_pir_kernel_8_param_1];
	cvta.to.global.u64 	%rd299, %rd468;
	ld.global.u32 	%r22649, [%rd299+11208];
	xor.b32  	%r27763, %r27763, %r22649;
$L__BB3_330:
	@%p261 bra 	$L__BB3_332;
	ld.param.u64 	%rd469, [fused_batch_pir_kernel_8_param_1];
	cvta.to.global.u64 	%rd300, %rd469;
	ld.global.u32 	%r22650, [%rd300+11212];
	xor.b32  	%r27762, %r27762, %r22650;
$L__BB3_332:
	@%p261 bra 	$L__BB3_334;
	ld.param.u64 	%rd470, [fused_batch_pir_kernel_8_param_1];
	cvta.to.global.u64 	%rd301, %rd470;
	ld.global.u32 	%r22651, [%rd301+11216];
	xor.b32  	%r27761, %r27761, %r22651;
$L__BB3_334:
	@%p261 bra 	$L__BB3_336;
	ld.param.u64 	%rd471, [fused_batch_pir_kernel_8_param_1];
	cvta.to.global.u64 	%rd302, %rd471;
	ld.global.u32 	%r22652, [%rd302+11220];
	xor.b32  	%r27760, %r27760, %r22652;
$L__BB3_336:
	ld.param.u32 	%r26425, [fused_batch_pir_kernel_8_param_4];
	mov.u32 	%r22654, %ctaid.x;
	shl.b32 	%r22655, %r22654, 11;
	mov.u32 	%r22656, %tid.x;
	and.b32  	%r22657, %r22656, 31;
	or.b32  	%r22658, %r22655, %r22657;
	shl.b32 	%r22659, %r22656, 3;
	and.b32  	%r22660, %r22659, 7936;
	add.s32 	%r22661, %r27217, %r22660;
	add.s32 	%r22662, %r22658, %r22661;
	setp.ge.s32 	%p265, %r22662, %r26425;
	mov.b32 	%r27784, 0;
	mov.u32 	%r27785, %r27784;
	mov.u32 	%r27786, %r27784;
	mov.u32 	%r27787, %r27784;
	@%p265 bra 	$L__BB3_350;
	ld.param.u64 	%rd472, [fused_batch_pir_kernel_8_param_1];
	cvta.to.global.u64 	%rd303, %rd472;
	ld.global.u8 	%rs367, [%rd303+11241];
	max.u16 	%rs368, %rs367, 11;
	cvt.u32.u16 	%r22663, %rs368;
	add.s32 	%r27775, %r22663, -11;
	ld.shared.u32 	%r27787, [s_mem+99148];
	ld.shared.v4.u32 	{%r27786, %r27785, %r27784, %r22664}, [s_mem+99152];
	mov.b64 	%rd304, {%r27784, %r22664};
	shr.u64 	%rd305, %rd304, 32;
	cvt.u16.u64 	%rs450, %rd305;
	cvt.u32.u16 	%r2105, %rs367;
	setp.ge.u32 	%p266, %r27775, %r2105;
	@%p266 bra 	$L__BB3_342;
	mov.u16 	%rs448, %rs450;
$L__BB3_339:
	ld.const.u32 	%r22665, [CHACHA_CONSTANTS];
	add.s32 	%r22666, %r22665, %r27787;
	shf.l.wrap.b32 	%r22667, %r22666, %r22666, 16;
	add.s32 	%r22668, %r27787, %r22667;
	xor.b32  	%r22669, %r27787, %r22668;
	shf.l.wrap.b32 	%r22670, %r22669, %r22669, 12;
	add.s32 	%r22671, %r22666, %r22670;
	xor.b32  	%r22672, %r22667, %r22671;
	shf.l.wrap.b32 	%r22673, %r22672, %r22672, 8;
	add.s32 	%r22674, %r22668, %r22673;
	xor.b32  	%r22675, %r22670, %r22674;
	shf.l.wrap.b32 	%r22676, %r22675, %r22675, 7;
	ld.const.u32 	%r22677, [CHACHA_CONSTANTS+4];
	add.s32 	%r22678, %r22677, %r27786;
	shf.l.wrap.b32 	%r22679, %r22678, %r22678, 16;
	add.s32 	%r22680, %r27786, %r22679;
	xor.b32  	%r22681, %r27786, %r22680;
	shf.l.wrap.b32 	%r22682, %r22681, %r22681, 12;
	add.s32 	%r22683, %r22678, %r22682;
	xor.b32  	%r22684, %r22679, %r22683;
	shf.l.wrap.b32 	%r22685, %r22684, %r22684, 8;
	add.s32 	%r22686, %r22680, %r22685;
	xor.b32  	%r22687, %r22682, %r22686;
	shf.l.wrap.b32 	%r22688, %r22687, %r22687, 7;
	ld.const.u32 	%r22689, [CHACHA_CONSTANTS+8];
	add.s32 	%r22690, %r22689, %r27785;
	shf.l.wrap.b32 	%r22691, %r22690, %r22690, 16;
	add.s32 	%r22692, %r27785, %r22691;
	xor.b32  	%r22693, %r27785, %r22692;
	shf.l.wrap.b32 	%r22694, %r22693, %r22693, 12;
	add.s32 	%r22695, %r22690, %r22694;
	xor.b32  	%r22696, %r22691, %r22695;
	shf.l.wrap.b32 	%r22697, %r22696, %r22696, 8;
	add.s32 	%r22698, %r22692, %r22697;
	xor.b32  	%r22699, %r22694, %r22698;
	shf.l.wrap.b32 	%r22700, %r22699, %r22699, 7;
	ld.const.u32 	%r22701, [CHACHA_CONSTANTS+12];
	add.s32 	%r22702, %r22701, %r27784;
	shf.l.wrap.b32 	%r22703, %r22702, %r22702, 16;
	add.s32 	%r22704, %r27784, %r22703;
	xor.b32  	%r22705, %r27784, %r22704;
	shf.l.wrap.b32 	%r22706, %r22705, %r22705, 12;
	add.s32 	%r22707, %r22702, %r22706;
	xor.b32  	%r22708, %r22703, %r22707;
	shf.l.wrap.b32 	%r22709, %r22708, %r22708, 8;
	add.s32 	%r22710, %r22704, %r22709;
	xor.b32  	%r22711, %r22706, %r22710;
	shf.l.wrap.b32 	%r22712, %r22711, %r22711, 7;
	add.s32 	%r22713, %r22671, %r22688;
	xor.b32  	%r22714, %r22709, %r22713;
	shf.l.wrap.b32 	%r22715, %r22714, %r22714, 16;
	add.s32 	%r22716, %r22698, %r22715;
	xor.b32  	%r22717, %r22688, %r22716;
	shf.l.wrap.b32 	%r22718, %r22717, %r22717, 12;
	add.s32 	%r22719, %r22713, %r22718;
	xor.b32  	%r22720, %r22715, %r22719;
	shf.l.wrap.b32 	%r22721, %r22720, %r22720, 8;
	add.s32 	%r22722, %r22716, %r22721;
	xor.b32  	%r22723, %r22718, %r22722;
	shf.l.wrap.b32 	%r22724, %r22723, %r22723, 7;
	add.s32 	%r22725, %r22683, %r22700;
	xor.b32  	%r22726, %r22673, %r22725;
	shf.l.wrap.b32 	%r22727, %r22726, %r22726, 16;
	add.s32 	%r22728, %r22710, %r22727;
	xor.b32  	%r22729, %r22700, %r22728;
	shf.l.wrap.b32 	%r22730, %r22729, %r22729, 12;
	add.s32 	%r22731, %r22725, %r22730;
	xor.b32  	%r22732, %r22727, %r22731;
	shf.l.wrap.b32 	%r22733, %r22732, %r22732, 8;
	add.s32 	%r22734, %r22728, %r22733;
	xor.b32  	%r22735, %r22730, %r22734;
	shf.l.wrap.b32 	%r22736, %r22735, %r22735, 7;
	add.s32 	%r22737, %r22695, %r22712;
	xor.b32  	%r22738, %r22685, %r22737;
	shf.l.wrap.b32 	%r22739, %r22738, %r22738, 16;
	add.s32 	%r22740, %r22674, %r22739;
	xor.b32  	%r22741, %r22712, %r22740;
	shf.l.wrap.b32 	%r22742, %r22741, %r22741, 12;
	add.s32 	%r22743, %r22737, %r22742;
	xor.b32  	%r22744, %r22739, %r22743;
	shf.l.wrap.b32 	%r22745, %r22744, %r22744, 8;
	add.s32 	%r22746, %r22740, %r22745;
	xor.b32  	%r22747, %r22742, %r22746;
	shf.l.wrap.b32 	%r22748, %r22747, %r22747, 7;
	add.s32 	%r22749, %r22707, %r22676;
	xor.b32  	%r22750, %r22697, %r22749;
	shf.l.wrap.b32 	%r22751, %r22750, %r22750, 16;
	add.s32 	%r22752, %r22686, %r22751;
	xor.b32  	%r22753, %r22676, %r22752;
	shf.l.wrap.b32 	%r22754, %r22753, %r22753, 12;
	add.s32 	%r22755, %r22749, %r22754;
	xor.b32  	%r22756, %r22751, %r22755;
	shf.l.wrap.b32 	%r22757, %r22756, %r22756, 8;
	add.s32 	%r22758, %r22752, %r22757;
	xor.b32  	%r22759, %r22754, %r22758;
	shf.l.wrap.b32 	%r22760, %r22759, %r22759, 7;
	add.s32 	%r22761, %r22719, %r22760;
	xor.b32  	%r22762, %r22733, %r22761;
	shf.l.wrap.b32 	%r22763, %r22762, %r22762, 16;
	add.s32 	%r22764, %r22746, %r22763;
	xor.b32  	%r22765, %r22760, %r22764;
	shf.l.wrap.b32 	%r22766, %r22765, %r22765, 12;
	add.s32 	%r22767, %r22761, %r22766;
	xor.b32  	%r22768, %r22763, %r22767;
	shf.l.wrap.b32 	%r22769, %r22768, %r22768, 8;
	add.s32 	%r22770, %r22764, %r22769;
	xor.b32  	%r22771, %r22766, %r22770;
	shf.l.wrap.b32 	%r22772, %r22771, %r22771, 7;
	add.s32 	%r22773, %r22731, %r22724;
	xor.b32  	%r22774, %r22745, %r22773;
	shf.l.wrap.b32 	%r22775, %r22774, %r22774, 16;
	add.s32 	%r22776, %r22758, %r22775;
	xor.b32  	%r22777, %r22724, %r22776;
	shf.l.wrap.b32 	%r22778, %r22777, %r22777, 12;
	add.s32 	%r22779, %r22773, %r22778;
	xor.b32  	%r22780, %r22775, %r22779;
	shf.l.wrap.b32 	%r22781, %r22780, %r22780, 8;
	add.s32 	%r22782, %r22776, %r22781;
	xor.b32  	%r22783, %r22778, %r22782;
	shf.l.wrap.b32 	%r22784, %r22783, %r22783, 7;
	add.s32 	%r22785, %r22743, %r22736;
	xor.b32  	%r22786, %r22757, %r22785;
	shf.l.wrap.b32 	%r22787, %r22786, %r22786, 16;
	add.s32 	%r22788, %r22722, %r22787;
	xor.b32  	%r22789, %r22736, %r22788;
	shf.l.wrap.b32 	%r22790, %r22789, %r22789, 12;
	add.s32 	%r22791, %r22785, %r22790;
	xor.b32  	%r22792, %r22787, %r22791;
	shf.l.wrap.b32 	%r22793, %r22792, %r22792, 8;
	add.s32 	%r22794, %r22788, %r22793;
	xor.b32  	%r22795, %r22790, %r22794;
	shf.l.wrap.b32 	%r22796, %r22795, %r22795, 7;
	add.s32 	%r22797, %r22755, %r22748;
	xor.b32  	%r22798, %r22721, %r22797;
	shf.l.wrap.b32 	%r22799, %r22798, %r22798, 16;
	add.s32 	%r22800, %r22734, %r22799;
	xor.b32  	%r22801, %r22748, %r22800;
	shf.l.wrap.b32 	%r22802, %r22801, %r22801, 12;
	add.s32 	%r22803, %r22797, %r22802;
	xor.b32  	%r22804, %r22799, %r22803;
	shf.l.wrap.b32 	%r22805, %r22804, %r22804, 8;
	add.s32 	%r22806, %r22800, %r22805;
	xor.b32  	%r22807, %r22802, %r22806;
	shf.l.wrap.b32 	%r22808, %r22807, %r22807, 7;
	add.s32 	%r22809, %r22767, %r22784;
	xor.b32  	%r22810, %r22805, %r22809;
	shf.l.wrap.b32 	%r22811, %r22810, %r22810, 16;
	add.s32 	%r22812, %r22794, %r22811;
	xor.b32  	%r22813, %r22784, %r22812;
	shf.l.wrap.b32 	%r22814, %r22813, %r22813, 12;
	add.s32 	%r22815, %r22809, %r22814;
	xor.b32  	%r22816, %r22811, %r22815;
	shf.l.wrap.b32 	%r22817, %r22816, %r22816, 8;
	add.s32 	%r22818, %r22812, %r22817;
	xor.b32  	%r22819, %r22814, %r22818;
	shf.l.wrap.b32 	%r22820, %r22819, %r22819, 7;
	add.s32 	%r22821, %r22779, %r22796;
	xor.b32  	%r22822, %r22769, %r22821;
	shf.l.wrap.b32 	%r22823, %r22822, %r22822, 16;
	add.s32 	%r22824, %r22806, %r22823;
	xor.b32  	%r22825, %r22796, %r22824;
	shf.l.wrap.b32 	%r22826, %r22825, %r22825, 12;
	add.s32 	%r22827, %r22821, %r22826;
	xor.b32  	%r22828, %r22823, %r22827;
	shf.l.wrap.b32 	%r22829, %r22828, %r22828, 8;
	add.s32 	%r22830, %r22824, %r22829;
	xor.b32  	%r22831, %r22826, %r22830;
	shf.l.wrap.b32 	%r22832, %r22831, %r22831, 7;
	add.s32 	%r22833, %r22791, %r22808;
	xor.b32  	%r22834, %r22781, %r22833;
	shf.l.wrap.b32 	%r22835, %r22834, %r22834, 16;
	add.s32 	%r22836, %r22770, %r22835;
	xor.b32  	%r22837, %r22808, %r22836;
	shf.l.wrap.b32 	%r22838, %r22837, %r22837, 12;
	add.s32 	%r22839, %r22833, %r22838;
	xor.b32  	%r22840, %r22835, %r22839;
	shf.l.wrap.b32 	%r22841, %r22840, %r22840, 8;
	add.s32 	%r22842, %r22836, %r22841;
	xor.b32  	%r22843, %r22838, %r22842;
	shf.l.wrap.b32 	%r22844, %r22843, %r22843, 7;
	add.s32 	%r22845, %r22803, %r22772;
	xor.b32  	%r22846, %r22793, %r22845;
	shf.l.wrap.b32 	%r22847, %r22846, %r22846, 16;
	add.s32 	%r22848, %r22782, %r22847;
	xor.b32  	%r22849, %r22772, %r22848;
	shf.l.wrap.b32 	%r22850, %r22849, %r22849, 12;
	add.s32 	%r22851, %r22845, %r22850;
	xor.b32  	%r22852, %r22847, %r22851;
	shf.l.wrap.b32 	%r22853, %r22852, %r22852, 8;
	add.s32 	%r22854, %r22848, %r22853;
	xor.b32  	%r22855, %r22850, %r22854;
	shf.l.wrap.b32 	%r22856, %r22855, %r22855, 7;
	add.s32 	%r22857, %r22815, %r22856;
	xor.b32  	%r22858, %r22829, %r22857;
	shf.l.wrap.b32 	%r22859, %r22858, %r22858, 16;
	add.s32 	%r22860, %r22842, %r22859;
	xor.b32  	%r22861, %r22856, %r22860;
	shf.l.wrap.b32 	%r22862, %r22861, %r22861, 12;
	add.s32 	%r22863, %r22857, %r22862;
	xor.b32  	%r22864, %r22859, %r22863;
	shf.l.wrap.b32 	%r22865, %r22864, %r22864, 8;
	add.s32 	%r22866, %r22860, %r22865;
	xor.b32  	%r22867, %r22862, %r22866;
	shf.l.wrap.b32 	%r22868, %r22867, %r22867, 7;
	add.s32 	%r22869, %r22827, %r22820;
	xor.b32  	%r22870, %r22841, %r22869;
	shf.l.wrap.b32 	%r22871, %r22870, %r22870, 16;
	add.s32 	%r22872, %r22854, %r22871;
	xor.b32  	%r22873, %r22820, %r22872;
	shf.l.wrap.b32 	%r22874, %r22873, %r22873, 12;
	add.s32 	%r22875, %r22869, %r22874;
	xor.b32  	%r22876, %r22871, %r22875;
	shf.l.wrap.b32 	%r22877, %r22876, %r22876, 8;
	add.s32 	%r22878, %r22872, %r22877;
	xor.b32  	%r22879, %r22874, %r22878;
	shf.l.wrap.b32 	%r22880, %r22879, %r22879, 7;
	add.s32 	%r22881, %r22839, %r22832;
	xor.b32  	%r22882, %r22853, %r22881;
	shf.l.wrap.b32 	%r22883, %r22882, %r22882, 16;
	add.s32 	%r22884, %r22818, %r22883;
	xor.b32  	%r22885, %r22832, %r22884;
	shf.l.wrap.b32 	%r22886, %r22885, %r22885, 12;
	add.s32 	%r22887, %r22881, %r22886;
	xor.b32  	%r22888, %r22883, %r22887;
	shf.l.wrap.b32 	%r22889, %r22888, %r22888, 8;
	add.s32 	%r22890, %r22884, %r22889;
	xor.b32  	%r22891, %r22886, %r22890;
	shf.l.wrap.b32 	%r22892, %r22891, %r22891, 7;
	add.s32 	%r22893, %r22851, %r22844;
	xor.b32  	%r22894, %r22817, %r22893;
	shf.l.wrap.b32 	%r22895, %r22894, %r22894, 16;
	add.s32 	%r22896, %r22830, %r22895;
	xor.b32  	%r22897, %r22844, %r22896;
	shf.l.wrap.b32 	%r22898, %r22897, %r22897, 12;
	add.s32 	%r22899, %r22893, %r22898;
	xor.b32  	%r22900, %r22895, %r22899;
	shf.l.wrap.b32 	%r22901, %r22900, %r22900, 8;
	add.s32 	%r22902, %r22896, %r22901;
	xor.b32  	%r22903, %r22898, %r22902;
	shf.l.wrap.b32 	%r22904, %r22903, %r22903, 7;
	add.s32 	%r22905, %r22863, %r22880;
	xor.b32  	%r22906, %r22901, %r22905;
	shf.l.wrap.b32 	%r22907, %r22906, %r22906, 16;
	add.s32 	%r22908, %r22890, %r22907;
	xor.b32  	%r22909, %r22880, %r22908;
	shf.l.wrap.b32 	%r22910, %r22909, %r22909, 12;
	add.s32 	%r22911, %r22905, %r22910;
	xor.b32  	%r22912, %r22907, %r22911;
	shf.l.wrap.b32 	%r22913, %r22912, %r22912, 8;
	add.s32 	%r22914, %r22908, %r22913;
	xor.b32  	%r22915, %r22910, %r22914;
	shf.l.wrap.b32 	%r22916, %r22915, %r22915, 7;
	add.s32 	%r22917, %r22875, %r22892;
	xor.b32  	%r22918, %r22865, %r22917;
	shf.l.wrap.b32 	%r22919, %r22918, %r22918, 16;
	add.s32 	%r22920, %r22902, %r22919;
	xor.b32  	%r22921, %r22892, %r22920;
	shf.l.wrap.b32 	%r22922, %r22921, %r22921, 12;
	add.s32 	%r22923, %r22917, %r22922;
	xor.b32  	%r22924, %r22919, %r22923;
	shf.l.wrap.b32 	%r22925, %r22924, %r22924, 8;
	add.s32 	%r22926, %r22920, %r22925;
	xor.b32  	%r22927, %r22922, %r22926;
	shf.l.wrap.b32 	%r22928, %r22927, %r22927, 7;
	add.s32 	%r22929, %r22887, %r22904;
	xor.b32  	%r22930, %r22877, %r22929;
	shf.l.wrap.b32 	%r22931, %r22930, %r22930, 16;
	add.s32 	%r22932, %r22866, %r22931;
	xor.b32  	%r22933, %r22904, %r22932;
	shf.l.wrap.b32 	%r22934, %r22933, %r22933, 12;
	add.s32 	%r22935, %r22929, %r22934;
	xor.b32  	%r22936, %r22931, %r22935;
	shf.l.wrap.b32 	%r22937, %r22936, %r22936, 8;
	add.s32 	%r22938, %r22932, %r22937;
	xor.b32  	%r22939, %r22934, %r22938;
	shf.l.wrap.b32 	%r22940, %r22939, %r22939, 7;
	add.s32 	%r22941, %r22899, %r22868;
	xor.b32  	%r22942, %r22889, %r22941;
	shf.l.wrap.b32 	%r22943, %r22942, %r22942, 16;
	add.s32 	%r22944, %r22878, %r22943;
	xor.b32  	%r22945, %r22868, %r22944;
	shf.l.wrap.b32 	%r22946, %r22945, %r22945, 12;
	add.s32 	%r22947, %r22941, %r22946;
	xor.b32  	%r22948, %r22943, %r22947;
	shf.l.wrap.b32 	%r22949, %r22948, %r22948, 8;
	add.s32 	%r22950, %r22944, %r22949;
	xor.b32  	%r22951, %r22946, %r22950;
	shf.l.wrap.b32 	%r22952, %r22951, %r22951, 7;
	add.s32 	%r22953, %r22911, %r22952;
	xor.b32  	%r22954, %r22925, %r22953;
	shf.l.wrap.b32 	%r22955, %r22954, %r22954, 16;
	add.s32 	%r22956, %r22938, %r22955;
	xor.b32  	%r22957, %r22952, %r22956;
	shf.l.wrap.b32 	%r22958, %r22957, %r22957, 12;
	add.s32 	%r22959, %r22953, %r22958;
	xor.b32  	%r22960, %r22955, %r22959;
	shf.l.wrap.b32 	%r22961, %r22960, %r22960, 8;
	add.s32 	%r22962, %r22956, %r22961;
	xor.b32  	%r22963, %r22958, %r22962;
	shf.l.wrap.b32 	%r22964, %r22963, %r22963, 7;
	add.s32 	%r22965, %r22923, %r22916;
	xor.b32  	%r22966, %r22937, %r22965;
	shf.l.wrap.b32 	%r22967, %r22966, %r22966, 16;
	add.s32 	%r22968, %r22950, %r22967;
	xor.b32  	%r22969, %r22916, %r22968;
	shf.l.wrap.b32 	%r22970, %r22969, %r22969, 12;
	add.s32 	%r22971, %r22965, %r22970;
	xor.b32  	%r22972, %r22967, %r22971;
	shf.l.wrap.b32 	%r22973, %r22972, %r22972, 8;
	add.s32 	%r22974, %r22968, %r22973;
	xor.b32  	%r22975, %r22970, %r22974;
	shf.l.wrap.b32 	%r22976, %r22975, %r22975, 7;
	add.s32 	%r22977, %r22935, %r22928;
	xor.b32  	%r22978, %r22949, %r22977;
	shf.l.wrap.b32 	%r22979, %r22978, %r22978, 16;
	add.s32 	%r22980, %r22914, %r22979;
	xor.b32  	%r22981, %r22928, %r22980;
	shf.l.wrap.b32 	%r22982, %r22981, %r22981, 12;
	add.s32 	%r22983, %r22977, %r22982;
	xor.b32  	%r22984, %r22979, %r22983;
	shf.l.wrap.b32 	%r22985, %r22984, %r22984, 8;
	add.s32 	%r22986, %r22980, %r22985;
	xor.b32  	%r22987, %r22982, %r22986;
	shf.l.wrap.b32 	%r22988, %r22987, %r22987, 7;
	add.s32 	%r22989, %r22947, %r22940;
	xor.b32  	%r22990, %r22913, %r22989;
	shf.l.wrap.b32 	%r22991, %r22990, %r22990, 16;
	add.s32 	%r22992, %r22926, %r22991;
	xor.b32  	%r22993, %r22940, %r22992;
	shf.l.wrap.b32 	%r22994, %r22993, %r22993, 12;
	add.s32 	%r22995, %r22989, %r22994;
	xor.b32  	%r22996, %r22991, %r22995;
	shf.l.wrap.b32 	%r22997, %r22996, %r22996, 8;
	add.s32 	%r22998, %r22992, %r22997;
	xor.b32  	%r22999, %r22994, %r22998;
	shf.l.wrap.b32 	%r23000, %r22999, %r22999, 7;
	add.s32 	%r23001, %r22959, %r22976;
	xor.b32  	%r23002, %r22997, %r23001;
	shf.l.wrap.b32 	%r23003, %r23002, %r23002, 16;
	add.s32 	%r23004, %r22986, %r23003;
	xor.b32  	%r23005, %r22976, %r23004;
	shf.l.wrap.b32 	%r23006, %r23005, %r23005, 12;
	add.s32 	%r23007, %r23001, %r23006;
	xor.b32  	%r23008, %r23003, %r23007;
	shf.l.wrap.b32 	%r23009, %r23008, %r23008, 8;
	add.s32 	%r23010, %r23004, %r23009;
	xor.b32  	%r23011, %r23006, %r23010;
	shf.l.wrap.b32 	%r23012, %r23011, %r23011, 7;
	add.s32 	%r23013, %r22971, %r22988;
	xor.b32  	%r23014, %r22961, %r23013;
	shf.l.wrap.b32 	%r23015, %r23014, %r23014, 16;
	add.s32 	%r23016, %r22998, %r23015;
	xor.b32  	%r23017, %r22988, %r23016;
	shf.l.wrap.b32 	%r23018, %r23017, %r23017, 12;
	add.s32 	%r23019, %r23013, %r23018;
	xor.b32  	%r23020, %r23015, %r23019;
	shf.l.wrap.b32 	%r23021, %r23020, %r23020, 8;
	add.s32 	%r23022, %r23016, %r23021;
	xor.b32  	%r23023, %r23018, %r23022;
	shf.l.wrap.b32 	%r23024, %r23023, %r23023, 7;
	add.s32 	%r23025, %r22983, %r23000;
	xor.b32  	%r23026, %r22973, %r23025;
	shf.l.wrap.b32 	%r23027, %r23026, %r23026, 16;
	add.s32 	%r23028, %r22962, %r23027;
	xor.b32  	%r23029, %r23000, %r23028;
	shf.l.wrap.b32 	%r23030, %r23029, %r23029, 12;
	add.s32 	%r23031, %r23025, %r23030;
	xor.b32  	%r23032, %r23027, %r23031;
	shf.l.wrap.b32 	%r23033, %r23032, %r23032, 8;
	add.s32 	%r23034, %r23028, %r23033;
	xor.b32  	%r23035, %r23030, %r23034;
	shf.l.wrap.b32 	%r23036, %r23035, %r23035, 7;
	add.s32 	%r23037, %r22995, %r22964;
	xor.b32  	%r23038, %r22985, %r23037;
	shf.l.wrap.b32 	%r23039, %r23038, %r23038, 16;
	add.s32 	%r23040, %r22974, %r23039;
	xor.b32  	%r23041, %r22964, %r23040;
	shf.l.wrap.b32 	%r23042, %r23041, %r23041, 12;
	add.s32 	%r23043, %r23037, %r23042;
	xor.b32  	%r23044, %r23039, %r23043;
	shf.l.wrap.b32 	%r23045, %r23044, %r23044, 8;
	add.s32 	%r23046, %r23040, %r23045;
	xor.b32  	%r23047, %r23042, %r23046;
	shf.l.wrap.b32 	%r23048, %r23047, %r23047, 7;
	add.s32 	%r27779, %r22665, %r23007;
	add.s32 	%r27778, %r22677, %r23019;
	add.s32 	%r27777, %r22689, %r23031;
	add.s32 	%r27776, %r22701, %r23043;
	add.s32 	%r27780, %r27787, %r23048;
	add.s32 	%r27781, %r27786, %r23012;
	add.s32 	%r27782, %r27785, %r23024;
	add.s32 	%r27783, %r27784, %r23036;
	xor.b32  	%r23049, %r22666, 1;
	shf.l.wrap.b32 	%r23050, %r22666, %r23049, 16;
	add.s32 	%r23051, %r27787, %r23050;
	xor.b32  	%r23052, %r27787, %r23051;
	shf.l.wrap.b32 	%r23053, %r23052, %r23052, 12;
	add.s32 	%r23054, %r22666, %r23053;
	xor.b32  	%r23055, %r23050, %r23054;
	shf.l.wrap.b32 	%r23056, %r23055, %r23055, 8;
	add.s32 	%r23057, %r23051, %r23056;
	xor.b32  	%r23058, %r23053, %r23057;
	shf.l.wrap.b32 	%r23059, %r23058, %r23058, 7;
	add.s32 	%r23060, %r23054, %r22688;
	xor.b32  	%r23061, %r22709, %r23060;
	shf.l.wrap.b32 	%r23062, %r23061, %r23061, 16;
	add.s32 	%r23063, %r22698, %r23062;
	xor.b32  	%r23064, %r22688, %r23063;
	shf.l.wrap.b32 	%r23065, %r23064, %r23064, 12;
	add.s32 	%r23066, %r23060, %r23065;
	xor.b32  	%r23067, %r23062, %r23066;
	shf.l.wrap.b32 	%r23068, %r23067, %r23067, 8;
	add.s32 	%r23069, %r23063, %r23068;
	xor.b32  	%r23070, %r23065, %r23069;
	shf.l.wrap.b32 	%r23071, %r23070, %r23070, 7;
	xor.b32  	%r23072, %r23056, %r22725;
	shf.l.wrap.b32 	%r23073, %r23072, %r23072, 16;
	add.s32 	%r23074, %r22710, %r23073;
	xor.b32  	%r23075, %r22700, %r23074;
	shf.l.wrap.b32 	%r23076, %r23075, %r23075, 12;
	add.s32 	%r23077, %r22725, %r23076;
	xor.b32  	%r23078, %r23073, %r23077;
	shf.l.wrap.b32 	%r23079, %r23078, %r23078, 8;
	add.s32 	%r23080, %r23074, %r23079;
	xor.b32  	%r23081, %r23076, %r23080;
	shf.l.wrap.b32 	%r23082, %r23081, %r23081, 7;
	add.s32 	%r23083, %r23057, %r22739;
	xor.b32  	%r23084, %r22712, %r23083;
	shf.l.wrap.b32 	%r23085, %r23084, %r23084, 12;
	add.s32 	%r23086, %r22737, %r23085;
	xor.b32  	%r23087, %r22739, %r23086;
	shf.l.wrap.b32 	%r23088, %r23087, %r23087, 8;
	add.s32 	%r23089, %r23083, %r23088;
	xor.b32  	%r23090, %r23085, %r23089;
	shf.l.wrap.b32 	%r23091, %r23090, %r23090, 7;
	add.s32 	%r23092, %r22707, %r23059;
	xor.b32  	%r23093, %r22697, %r23092;
	shf.l.wrap.b32 	%r23094, %r23093, %r23093, 16;
	add.s32 	%r23095, %r22686, %r23094;
	xor.b32  	%r23096, %r23059, %r23095;
	shf.l.wrap.b32 	%r23097, %r23096, %r23096, 12;
	add.s32 	%r23098, %r23092, %r23097;
	xor.b32  	%r23099, %r23094, %r23098;
	shf.l.wrap.b32 	%r23100, %r23099, %r23099, 8;
	add.s32 	%r23101, %r23095, %r23100;
	xor.b32  	%r23102, %r23097, %r23101;
	shf.l.wrap.b32 	%r23103, %r23102, %r23102, 7;
	add.s32 	%r23104, %r23066, %r23103;
	xor.b32  	%r23105, %r23079, %r23104;
	shf.l.wrap.b32 	%r23106, %r23105, %r23105, 16;
	add.s32 	%r23107, %r23089, %r23106;
	xor.b32  	%r23108, %r23103, %r23107;
	shf.l.wrap.b32 	%r23109, %r23108, %r23108, 12;
	add.s32 	%r23110, %r23104, %r23109;
	xor.b32  	%r23111, %r23106, %r23110;
	shf.l.wrap.b32 	%r23112, %r23111, %r23111, 8;
	add.s32 	%r23113, %r23107, %r23112;
	xor.b32  	%r23114, %r23109, %r23113;
	shf.l.wrap.b32 	%r23115, %r23114, %r23114, 7;
	add.s32 	%r23116, %r23077, %r23071;
	xor.b32  	%r23117, %r23088, %r23116;
	shf.l.wrap.b32 	%r23118, %r23117, %r23117, 16;
	add.s32 	%r23119, %r23101, %r23118;
	xor.b32  	%r23120, %r23071, %r23119;
	shf.l.wrap.b32 	%r23121, %r23120, %r23120, 12;
	add.s32 	%r23122, %r23116, %r23121;
	xor.b32  	%r23123, %r23118, %r23122;
	shf.l.wrap.b32 	%r23124, %r23123, %r23123, 8;
	add.s32 	%r23125, %r23119, %r23124;
	xor.b32  	%r23126, %r23121, %r23125;
	shf.l.wrap.b32 	%r23127, %r23126, %r23126, 7;
	add.s32 	%r23128, %r23086, %r23082;
	xor.b32  	%r23129, %r23100, %r23128;
	shf.l.wrap.b32 	%r23130, %r23129, %r23129, 16;
	add.s32 	%r23131, %r23069, %r23130;
	xor.b32  	%r23132, %r23082, %r23131;
	shf.l.wrap.b32 	%r23133, %r23132, %r23132, 12;
	add.s32 	%r23134, %r23128, %r23133;
	xor.b32  	%r23135, %r23130, %r23134;
	shf.l.wrap.b32 	%r23136, %r23135, %r23135, 8;
	add.s32 	%r23137, %r23131, %r23136;
	xor.b32  	%r23138, %r23133, %r23137;
	shf.l.wrap.b32 	%r23139, %r23138, %r23138, 7;
	add.s32 	%r23140, %r23098, %r23091;
	xor.b32  	%r23141, %r23068, %r23140;
	shf.l.wrap.b32 	%r23142, %r23141, %r23141, 16;
	add.s32 	%r23143, %r23080, %r23142;
	xor.b32  	%r23144, %r23091, %r23143;
	shf.l.wrap.b32 	%r23145, %r23144, %r23144, 12;
	add.s32 	%r23146, %r23140, %r23145;
	xor.b32  	%r23147, %r23142, %r23146;
	shf.l.wrap.b32 	%r23148, %r23147, %r23147, 8;
	add.s32 	%r23149, %r23143, %r23148;
	xor.b32  	%r23150, %r23145, %r23149;
	shf.l.wrap.b32 	%r23151, %r23150, %r23150, 7;
	add.s32 	%r23152, %r23110, %r23127;
	xor.b32  	%r23153, %r23148, %r23152;
	shf.l.wrap.b32 	%r23154, %r23153, %r23153, 16;
	add.s32 	%r23155, %r23137, %r23154;
	xor.b32  	%r23156, %r23127, %r23155;
	shf.l.wrap.b32 	%r23157, %r23156, %r23156, 12;
	add.s32 	%r23158, %r23152, %r23157;
	xor.b32  	%r23159, %r23154, %r23158;
	shf.l.wrap.b32 	%r23160, %r23159, %r23159, 8;
	add.s32 	%r23161, %r23155, %r23160;
	xor.b32  	%r23162, %r23157, %r23161;
	shf.l.wrap.b32 	%r23163, %r23162, %r23162, 7;
	add.s32 	%r23164, %r23122, %r23139;
	xor.b32  	%r23165, %r23112, %r23164;
	shf.l.wrap.b32 	%r23166, %r23165, %r23165, 16;
	add.s32 	%r23167, %r23149, %r23166;
	xor.b32  	%r23168, %r23139, %r23167;
	shf.l.wrap.b32 	%r23169, %r23168, %r23168, 12;
	add.s32 	%r23170, %r23164, %r23169;
	xor.b32  	%r23171, %r23166, %r23170;
	shf.l.wrap.b32 	%r23172, %r23171, %r23171, 8;
	add.s32 	%r23173, %r23167, %r23172;
	xor.b32  	%r23174, %r23169, %r23173;
	shf.l.wrap.b32 	%r23175, %r23174, %r23174, 7;
	add.s32 	%r23176, %r23134, %r23151;
	xor.b32  	%r23177, %r23124, %r23176;
	shf.l.wrap.b32 	%r23178, %r23177, %r23177, 16;
	add.s32 	%r23179, %r23113, %r23178;
	xor.b32  	%r23180, %r23151, %r23179;
	shf.l.wrap.b32 	%r23181, %r23180, %r23180, 12;
	add.s32 	%r23182, %r23176, %r23181;
	xor.b32  	%r23183, %r23178, %r23182;
	shf.l.wrap.b32 	%r23184, %r23183, %r23183, 8;
	add.s32 	%r23185, %r23179, %r23184;
	xor.b32  	%r23186, %r23181, %r23185;
	shf.l.wrap.b32 	%r23187, %r23186, %r23186, 7;
	add.s32 	%r23188, %r23146, %r23115;
	xor.b32  	%r23189, %r23136, %r23188;
	shf.l.wrap.b32 	%r23190, %r23189, %r23189, 16;
	add.s32 	%r23191, %r23125, %r23190;
	xor.b32  	%r23192, %r23115, %r23191;
	shf.l.wrap.b32 	%r23193, %r23192, %r23192, 12;
	add.s32 	%r23194, %r23188, %r23193;
	xor.b32  	%r23195, %r23190, %r23194;
	shf.l.wrap.b32 	%r23196, %r23195, %r23195, 8;
	add.s32 	%r23197, %r23191, %r23196;
	xor.b32  	%r23198, %r23193, %r23197;
	shf.l.wrap.b32 	%r23199, %r23198, %r23198, 7;
	add.s32 	%r23200, %r23158, %r23199;
	xor.b32  	%r23201, %r23172, %r23200;
	shf.l.wrap.b32 	%r23202, %r23201, %r23201, 16;
	add.s32 	%r23203, %r23185, %r23202;
	xor.b32  	%r23204, %r23199, %r23203;
	shf.l.wrap.b32 	%r23205, %r23204, %r23204, 12;
	add.s32 	%r23206, %r23200, %r23205;
	xor.b32  	%r23207, %r23202, %r23206;
	shf.l.wrap.b32 	%r23208, %r23207, %r23207, 8;
	add.s32 	%r23209, %r23203, %r23208;
	xor.b32  	%r23210, %r23205, %r23209;
	shf.l.wrap.b32 	%r23211, %r23210, %r23210, 7;
	add.s32 	%r23212, %r23170, %r23163;
	xor.b32  	%r23213, %r23184, %r23212;
	shf.l.wrap.b32 	%r23214, %r23213, %r23213, 16;
	add.s32 	%r23215, %r23197, %r23214;
	xor.b32  	%r23216, %r23163, %r23215;
	shf.l.wrap.b32 	%r23217, %r23216, %r23216, 12;
	add.s32 	%r23218, %r23212, %r23217;
	xor.b32  	%r23219, %r23214, %r23218;
	shf.l.wrap.b32 	%r23220, %r23219, %r23219, 8;
	add.s32 	%r23221, %r23215, %r23220;
	xor.b32  	%r23222, %r23217, %r23221;
	shf.l.wrap.b32 	%r23223, %r23222, %r23222, 7;
	add.s32 	%r23224, %r23182, %r23175;
	xor.b32  	%r23225, %r23196, %r23224;
	shf.l.wrap.b32 	%r23226, %r23225, %r23225, 16;
	add.s32 	%r23227, %r23161, %r23226;
	xor.b32  	%r23228, %r23175, %r23227;
	shf.l.wrap.b32 	%r23229, %r23228, %r23228, 12;
	add.s32 	%r23230, %r23224, %r23229;
	xor.b32  	%r23231, %r23226, %r23230;
	shf.l.wrap.b32 	%r23232, %r23231, %r23231, 8;
	add.s32 	%r23233, %r23227, %r23232;
	xor.b32  	%r23234, %r23229, %r23233;
	shf.l.wrap.b32 	%r23235, %r23234, %r23234, 7;
	add.s32 	%r23236, %r23194, %r23187;
	xor.b32  	%r23237, %r23160, %r23236;
	shf.l.wrap.b32 	%r23238, %r23237, %r23237, 16;
	add.s32 	%r23239, %r23173, %r23238;
	xor.b32  	%r23240, %r23187, %r23239;
	shf.l.wrap.b32 	%r23241, %r23240, %r23240, 12;
	add.s32 	%r23242, %r23236, %r23241;
	xor.b32  	%r23243, %r23238, %r23242;
	shf.l.wrap.b32 	%r23244, %r23243, %r23243, 8;
	add.s32 	%r23245, %r23239, %r23244;
	xor.b32  	%r23246, %r23241, %r23245;
	shf.l.wrap.b32 	%r23247, %r23246, %r23246, 7;
	add.s32 	%r23248, %r23206, %r23223;
	xor.b32  	%r23249, %r23244, %r23248;
	shf.l.wrap.b32 	%r23250, %r23249, %r23249, 16;
	add.s32 	%r23251, %r23233, %r23250;
	xor.b32  	%r23252, %r23223, %r23251;
	shf.l.wrap.b32 	%r23253, %r23252, %r23252, 12;
	add.s32 	%r23254, %r23248, %r23253;
	xor.b32  	%r23255, %r23250, %r23254;
	shf.l.wrap.b32 	%r23256, %r23255, %r23255, 8;
	add.s32 	%r23257, %r23251, %r23256;
	xor.b32  	%r23258, %r23253, %r23257;
	shf.l.wrap.b32 	%r23259, %r23258, %r23258, 7;
	add.s32 	%r23260, %r23218, %r23235;
	xor.b32  	%r23261, %r23208, %r23260;
	shf.l.wrap.b32 	%r23262, %r23261, %r23261, 16;
	add.s32 	%r23263, %r23245, %r23262;
	xor.b32  	%r23264, %r23235, %r23263;
	shf.l.wrap.b32 	%r23265, %r23264, %r23264, 12;
	add.s32 	%r23266, %r23260, %r23265;
	xor.b32  	%r23267, %r23262, %r23266;
	shf.l.wrap.b32 	%r23268, %r23267, %r23267, 8;
	add.s32 	%r23269, %r23263, %r23268;
	xor.b32  	%r23270, %r23265, %r23269;
	shf.l.wrap.b32 	%r23271, %r23270, %r23270, 7;
	add.s32 	%r23272, %r23230, %r23247;
	xor.b32  	%r23273, %r23220, %r23272;
	shf.l.wrap.b32 	%r23274, %r23273, %r23273, 16;
	add.s32 	%r23275, %r23209, %r23274;
	xor.b32  	%r23276, %r23247, %r23275;
	shf.l.wrap.b32 	%r23277, %r23276, %r23276, 12;
	add.s32 	%r23278, %r23272, %r23277;
	xor.b32  	%r23279, %r23274, %r23278;
	shf.l.wrap.b32 	%r23280, %r23279, %r23279, 8;
	add.s32 	%r23281, %r23275, %r23280;
	xor.b32  	%r23282, %r23277, %r23281;
	shf.l.wrap.b32 	%r23283, %r23282, %r23282, 7;
	add.s32 	%r23284, %r23242, %r23211;
	xor.b32  	%r23285, %r23232, %r23284;
	shf.l.wrap.b32 	%r23286, %r23285, %r23285, 16;
	add.s32 	%r23287, %r23221, %r23286;
	xor.b32  	%r23288, %r23211, %r23287;
	shf.l.wrap.b32 	%r23289, %r23288, %r23288, 12;
	add.s32 	%r23290, %r23284, %r23289;
	xor.b32  	%r23291, %r23286, %r23290;
	shf.l.wrap.b32 	%r23292, %r23291, %r23291, 8;
	add.s32 	%r23293, %r23287, %r23292;
	xor.b32  	%r23294, %r23289, %r23293;
	shf.l.wrap.b32 	%r23295, %r23294, %r23294, 7;
	add.s32 	%r23296, %r23254, %r23295;
	xor.b32  	%r23297, %r23268, %r23296;
	shf.l.wrap.b32 	%r23298, %r23297, %r23297, 16;
	add.s32 	%r23299, %r23281, %r23298;
	xor.b32  	%r23300, %r23295, %r23299;
	shf.l.wrap.b32 	%r23301, %r23300, %r23300, 12;
	add.s32 	%r23302, %r23296, %r23301;
	xor.b32  	%r23303, %r23298, %r23302;
	shf.l.wrap.b32 	%r23304, %r23303, %r23303, 8;
	add.s32 	%r23305, %r23266, %r23259;
	xor.b32  	%r23306, %r23280, %r23305;
	shf.l.wrap.b32 	%r23307, %r23306, %r23306, 16;
	add.s32 	%r23308, %r23293, %r23307;
	xor.b32  	%r23309, %r23259, %r23308;
	shf.l.wrap.b32 	%r23310, %r23309, %r23309, 12;
	add.s32 	%r23311, %r23305, %r23310;
	xor.b32  	%r23312, %r23307, %r23311;
	shf.l.wrap.b32 	%r23313, %r23312, %r23312, 8;
	add.s32 	%r23314, %r23308, %r23313;
	xor.b32  	%r23315, %r23310, %r23314;
	shf.l.wrap.b32 	%r23316, %r23315, %r23315, 7;
	add.s32 	%r23317, %r23278, %r23271;
	xor.b32  	%r23318, %r23292, %r23317;
	shf.l.wrap.b32 	%r23319, %r23318, %r23318, 16;
	add.s32 	%r23320, %r23257, %r23319;
	xor.b32  	%r23321, %r23271, %r23320;
	shf.l.wrap.b32 	%r23322, %r23321, %r23321, 12;
	add.s32 	%r23323, %r23317, %r23322;
	xor.b32  	%r23324, %r23319, %r23323;
	shf.l.wrap.b32 	%r23325, %r23324, %r23324, 8;
	add.s32 	%r23326, %r23320, %r23325;
	xor.b32  	%r23327, %r23322, %r23326;
	shf.l.wrap.b32 	%r23328, %r23327, %r23327, 7;
	add.s32 	%r23329, %r23290, %r23283;
	xor.b32  	%r23330, %r23256, %r23329;
	shf.l.wrap.b32 	%r23331, %r23330, %r23330, 16;
	add.s32 	%r23332, %r23269, %r23331;
	xor.b32  	%r23333, %r23283, %r23332;
	shf.l.wrap.b32 	%r23334, %r23333, %r23333, 12;
	add.s32 	%r23335, %r23329, %r23334;
	xor.b32  	%r23336, %r23331, %r23335;
	shf.l.wrap.b32 	%r23337, %r23336, %r23336, 8;
	add.s32 	%r23338, %r23332, %r23337;
	add.s32 	%r23339, %r23302, %r23316;
	xor.b32  	%r23340, %r23337, %r23339;
	shf.l.wrap.b32 	%r23341, %r23340, %r23340, 16;
	add.s32 	%r23342, %r23326, %r23341;
	xor.b32  	%r23343, %r23316, %r23342;
	shr.u32 	%r23344, %r23343, 20;
	add.s32 	%r23345, %r23339, %r23344;
	add.s32 	%r23346, %r23311, %r23328;
	xor.b32  	%r23347, %r23304, %r23346;
	shf.l.wrap.b32 	%r23348, %r23347, %r23347, 16;
	add.s32 	%r23349, %r23338, %r23348;
	xor.b32  	%r23350, %r23328, %r23349;
	shr.u32 	%r23351, %r23350, 20;
	add.s32 	%r23352, %r23346, %r23351;
	add.s32 	%r23353, %r22665, %r23345;
	add.s32 	%r23354, %r22677, %r23352;
	not.b32 	%r23355, %r27775;
	add.s32 	%r23356, %r2105, %r23355;
	mov.u32 	%r23357, %ctaid.x;
	shl.b32 	%r23358, %r23357, 11;
	mov.u32 	%r23359, %tid.x;
	and.b32  	%r23360, %r23359, 31;
	or.b32  	%r23361, %r23358, %r23360;
	shl.b32 	%r23362, %r23359, 3;
	and.b32  	%r23363, %r23362, 7936;
	add.s32 	%r23364, %r27217, %r23363;
	add.s32 	%r23365, %r23361, %r23364;
	shr.u32 	%r23366, %r23365, %r23356;
	and.b32  	%r23367, %r23366, 1;
	setp.eq.b32 	%p267, %r23367, 1;
	selp.b32 	%r23368, %r23354, %r23353, %p267;
	cvt.u16.u32 	%rs369, %r23368;
	and.b16  	%rs450, %rs369, 1;
	and.b16  	%rs370, %rs448, 255;
	setp.ne.s16 	%p268, %rs370, 1;
	@%p268 bra 	$L__BB3_341;
	ld.param.u64 	%rd473, [fused_batch_pir_kernel_8_param_1];
	not.b32 	%r23369, %r27775;
	add.s32 	%r23370, %r2105, %r23369;
	mov.u32 	%r23371, %ctaid.x;
	shl.b32 	%r23372, %r23371, 11;
	mov.u32 	%r23373, %tid.x;
	and.b32  	%r23374, %r23373, 31;
	or.b32  	%r23375, %r23372, %r23374;
	shl.b32 	%r23376, %r23373, 3;
	and.b32  	%r23377, %r23376, 7936;
	add.s32 	%r23378, %r27217, %r23377;
	add.s32 	%r23379, %r23375, %r23378;
	shr.u32 	%r23380, %r23379, %r23370;
	and.b32  	%r23381, %r23380, 1;
	setp.eq.b32 	%p269, %r23381, 1;
	cvt.s64.s32 	%rd306, %r27775;
	cvta.to.global.u64 	%rd307, %rd473;
	mul.wide.s32 	%rd308, %r27775, 16;
	add.s64 	%rd309, %rd307, %rd308;
	ld.global.u32 	%r23382, [%rd309+11244];
	selp.b32 	%r23383, %r27780, %r27779, %p269;
	xor.b32  	%r23384, %r23383, %r23382;
	selp.b32 	%r23385, %r27781, %r27778, %p269;
	selp.b32 	%r27779, %r27779, %r23384, %p269;
	selp.b32 	%r27780, %r23384, %r27780, %p269;
	ld.global.u32 	%r23386, [%rd309+11248];
	xor.b32  	%r23387, %r23385, %r23386;
	selp.b32 	%r23388, %r27782, %r27777, %p269;
	selp.b32 	%r27778, %r27778, %r23387, %p269;
	selp.b32 	%r27781, %r23387, %r27781, %p269;
	ld.global.u32 	%r23389, [%rd309+11252];
	xor.b32  	%r23390, %r23388, %r23389;
	selp.b32 	%r23391, %r27783, %r27776, %p269;
	selp.b32 	%r27777, %r27777, %r23390, %p269;
	selp.b32 	%r27782, %r23390, %r27782, %p269;
	ld.global.u32 	%r23392, [%rd309+11256];
	xor.b32  	%r23393, %r23391, %r23392;
	selp.b64 	%rd310, 445, 420, %p269;
	selp.b32 	%r27776, %r27776, %r23393, %p269;
	selp.b32 	%r27783, %r23393, %r27783, %p269;
	add.s64 	%rd311, %rd310, %rd306;
	add.s64 	%rd312, %rd307, %rd311;
	ld.global.u8 	%rs371, [%rd312+11224];
	xor.b16  	%rs450, %rs371, %rs450;
$L__BB3_341:
	not.b32 	%r23394, %r27775;
	add.s32 	%r23395, %r2105, %r23394;
	mov.u32 	%r23396, %ctaid.x;
	shl.b32 	%r23397, %r23396, 11;
	mov.u32 	%r23398, %tid.x;
	and.b32  	%r23399, %r23398, 31;
	or.b32  	%r23400, %r23397, %r23399;
	shl.b32 	%r23401, %r23398, 3;
	and.b32  	%r23402, %r23401, 7936;
	add.s32 	%r23403, %r27217, %r23402;
	add.s32 	%r23404, %r23400, %r23403;
	shr.u32 	%r23405, %r23404, %r23395;
	and.b32  	%r23406, %r23405, 1;
	setp.eq.b32 	%p270, %r23406, 1;
	selp.b32 	%r27787, %r27780, %r27779, %p270;
	selp.b32 	%r27786, %r27781, %r27778, %p270;
	selp.b32 	%r27785, %r27782, %r27777, %p270;
	selp.b32 	%r27784, %r27783, %r27776, %p270;
	add.s32 	%r27775, %r27775, 1;
	setp.lt.u32 	%p271, %r27775, %r2105;
	mov.u16 	%rs448, %rs450;
	@%p271 bra 	$L__BB3_339;
$L__BB3_342:
	and.b16  	%rs372, %rs450, 255;
	setp.ne.s16 	%p272, %rs372, 1;
	@%p272 bra 	$L__BB3_344;
	ld.param.u64 	%rd474, [fused_batch_pir_kernel_8_param_1];
	cvta.to.global.u64 	%rd313, %rd474;
	ld.global.u32 	%r23407, [%rd313+11696];
	xor.b32  	%r27787, %r27787, %r23407;
$L__BB3_344:
	@%p272 bra 	$L__BB3_346;
	ld.param.u64 	%rd475, [fused_batch_pir_kernel_8_param_1];
	cvta.to.global.u64 	%rd314, %rd475;
	ld.global.u32 	%r23408, [%rd314+11700];
	xor.b32  	%r27786, %r27786, %r23408;
$L__BB3_346:
	@%p272 bra 	$L__BB3_348;
	ld.param.u64 	%rd476, [fused_batch_pir_kernel_8_param_1];
	cvta.to.global.u64 	%rd315, %rd476;
	ld.global.u32 	%r23409, [%rd315+11704];
	xor.b32  	%r27785, %r27785, %r23409;
$L__BB3_348:
	@%p272 bra 	$L__BB3_350;
	ld.param.u64 	%rd477, [fused_batch_pir_kernel_8_param_1];
	cvta.to.global.u64 	%rd316, %rd477;
	ld.global.u32 	%r23410, [%rd316+11708];
	xor.b32  	%r27784, %r27784, %r23410;
$L__BB3_350:
	mov.b32 	%r28563, 0;
$L__BB3_351:
	ld.param.u32 	%r26426, [fused_batch_pir_kernel_8_param_4];
	mov.u32 	%r23412, %tid.x;
	shl.b32 	%r23413, %r23412, 3;
	and.b32  	%r23414, %r23413, 7936;
	add.s32 	%r23415, %r27217, %r23414;
	mov.u32 	%r23416, %ctaid.x;
	shl.b32 	%r23417, %r23416, 11;
	add.s32 	%r23418, %r23415, %r23417;
	add.s32 	%r23419, %r23418, %r28563;
	setp.ge.s32 	%p276, %r23419, %r26426;
	@%p276 bra 	$L__BB3_353;
	ld.param.u64 	%rd333, [fused_batch_pir_kernel_8_param_0];
	mov.u32 	%r23420, %tid.x;
	shl.b32 	%r23421, %r23420, 3;
	and.b32  	%r23422, %r23421, 7936;
	add.s32 	%r23423, %r27217, %r23422;
	mov.u32 	%r23424, %ctaid.x;
	shl.b32 	%r23425, %r23424, 11;
	add.s32 	%r23426, %r23423, %r23425;
	add.s32 	%r23427, %r23426, %r28563;
	mul.wide.s32 	%rd317, %r23427, 4096;
	cvta.to.global.u64 	%rd318, %rd333;
	add.s64 	%rd319, %rd318, %rd317;
	shl.b32 	%r23428, %r23420, 4;
	cvt.u64.u32 	%rd320, %r23428;
	and.b64  	%rd321, %rd320, 496;
	add.s64 	%rd322, %rd319, %rd321;
	shfl.sync.idx.b32	%r23429|%p277, %r27227, %r28563, 31, -1;
	shfl.sync.idx.b32	%r23430|%p278, %r27226, %r28563, 31, -1;
	shfl.sync.idx.b32	%r23431|%p279, %r27225, %r28563, 31, -1;
	shfl.sync.idx.b32	%r23432|%p280, %r27224, %r28563, 31, -1;
	ld.global.v4.u32 	{%r23433, %r23434, %r23435, %r23436}, [%rd322];
	and.b32  	%r23437, %r23433, %r23429;
	xor.b32  	%r29331, %r29331, %r23437;
	and.b32  	%r23438, %r23434, %r23430;
	xor.b32  	%r29330, %r29330, %r23438;
	and.b32  	%r23439, %r23435, %r23431;
	xor.b32  	%r29329, %r29329, %r23439;
	and.b32  	%r23440, %r23436, %r23432;
	xor.b32  	%r29328, %r29328, %r23440;
	ld.global.v4.u32 	{%r23441, %r23442, %r23443, %r23444}, [%rd322+512];
	and.b32  	%r23445, %r23441, %r23429;
	xor.b32  	%r29327, %r29327, %r23445;
	and.b32  	%r23446, %r23442, %r23430;
	xor.b32  	%r29326, %r29326, %r23446;
	and.b32  	%r23447, %r23443, %r23431;
	xor.b32  	%r29325, %r29325, %r23447;
	and.b32  	%r23448, %r23444, %r23432;
	xor.b32  	%r29324, %r29324, %r23448;
	ld.global.v4.u32 	{%r23449, %r23450, %r23451, %r23452}, [%rd322+1024];
	and.b32  	%r23453, %r23449, %r23429;
	xor.b32  	%r29323, %r29323, %r23453;
	and.b32  	%r23454, %r23450, %r23430;
	xor.b32  	%r29322, %r29322, %r23454;
	and.b32  	%r23455, %r23451, %r23431;
	xor.b32  	%r29321, %r29321, %r23455;
	and.b32  	%r23456, %r23452, %r23432;
	xor.b32  	%r29320, %r29320, %r23456;
	ld.global.v4.u32 	{%r23457, %r23458, %r23459, %r23460}, [%rd322+1536];
	and.b32  	%r23461, %r23457, %r23429;
	xor.b32  	%r29319, %r29319, %r23461;
	and.b32  	%r23462, %r23458, %r23430;
	xor.b32  	%r29318, %r29318, %r23462;
	and.b32  	%r23463, %r23459, %r23431;
	xor.b32  	%r29317, %r29317, %r23463;
	and.b32  	%r23464, %r23460, %r23432;
	xor.b32  	%r29316, %r29316, %r23464;
	ld.global.v4.u32 	{%r23465, %r23466, %r23467, %r23468}, [%rd322+2048];
	and.b32  	%r23469, %r23465, %r23429;
	xor.b32  	%r29315, %r29315, %r23469;
	and.b32  	%r23470, %r23466, %r23430;
	xor.b32  	%r29314, %r29314, %r23470;
	and.b32  	%r23471, %r23467, %r23431;
	xor.b32  	%r29313, %r29313, %r23471;
	and.b32  	%r23472, %r23468, %r23432;
	xor.b32  	%r29312, %r29312, %r23472;
	ld.global.v4.u32 	{%r23473, %r23474, %r23475, %r23476}, [%rd322+2560];
	and.b32  	%r23477, %r23473, %r23429;
	xor.b32  	%r29311, %r29311, %r23477;
	and.b32  	%r23478, %r23474, %r23430;
	xor.b32  	%r29310, %r29310, %r23478;
	and.b32  	%r23479, %r23475, %r23431;
	xor.b32  	%r29309, %r29309, %r23479;
	and.b32  	%r23480, %r23476, %r23432;
	xor.b32  	%r29308, %r29308, %r23480;
	ld.global.v4.u32 	{%r23481, %r23482, %r23483, %r23484}, [%rd322+3072];
	and.b32  	%r23485, %r23481, %r23429;
	xor.b32  	%r29307, %r29307, %r23485;
	and.b32  	%r23486, %r23482, %r23430;
	xor.b32  	%r29306, %r29306, %r23486;
	and.b32  	%r23487, %r23483, %r23431;
	xor.b32  	%r29305, %r29305, %r23487;
	and.b32  	%r23488, %r23484, %r23432;
	xor.b32  	%r29304, %r29304, %r23488;
	ld.global.v4.u32 	{%r23489, %r23490, %r23491, %r23492}, [%rd322+3584];
	and.b32  	%r23493, %r23489, %r23429;
	xor.b32  	%r29303, %r29303, %r23493;
	and.b32  	%r23494, %r23490, %r23430;
	xor.b32  	%r29302, %r29302, %r23494;
	and.b32  	%r23495, %r23491, %r23431;
	xor.b32  	%r29301, %r29301, %r23495;
	and.b32  	%r23496, %r23492, %r23432;
	xor.b32  	%r29300, %r29300, %r23496;
	shfl.sync.idx.b32	%r23497|%p281, %r27259, %r28563, 31, -1;
	shfl.sync.idx.b32	%r23498|%p282, %r27258, %r28563, 31, -1;
	shfl.sync.idx.b32	%r23499|%p283, %r27257, %r28563, 31, -1;
	shfl.sync.idx.b32	%r23500|%p284, %r27256, %r28563, 31, -1;
	and.b32  	%r23501, %r23433, %r23497;
	xor.b32  	%r29299, %r29299, %r23501;
	and.b32  	%r23502, %r23434, %r23498;
	xor.b32  	%r29298, %r29298, %r23502;
	and.b32  	%r23503, %r23435, %r23499;
	xor.b32  	%r29297, %r29297, %r23503;
	and.b32  	%r23504, %r23436, %r23500;
	xor.b32  	%r29296, %r29296, %r23504;
	and.b32  	%r23505, %r23441, %r23497;
	xor.b32  	%r29295, %r29295, %r23505;
	and.b32  	%r23506, %r23442, %r23498;
	xor.b32  	%r29294, %r29294, %r23506;
	and.b32  	%r23507, %r23443, %r23499;
	xor.b32  	%r29293, %r29293, %r23507;
	and.b32  	%r23508, %r23444, %r23500;
	xor.b32  	%r29292, %r29292, %r23508;
	and.b32  	%r23509, %r23449, %r23497;
	xor.b32  	%r29291, %r29291, %r23509;
	and.b32  	%r23510, %r23450, %r23498;
	xor.b32  	%r29290, %r29290, %r23510;
	and.b32  	%r23511, %r23451, %r23499;
	xor.b32  	%r29289, %r29289, %r23511;
	and.b32  	%r23512, %r23452, %r23500;
	xor.b32  	%r29288, %r29288, %r23512;
	and.b32  	%r23513, %r23457, %r23497;
	xor.b32  	%r29287, %r29287, %r23513;
	and.b32  	%r23514, %r23458, %r23498;
	xor.b32  	%r29286, %r29286, %r23514;
	and.b32  	%r23515, %r23459, %r23499;
	xor.b32  	%r29285, %r29285, %r23515;
	and.b32  	%r23516, %r23460, %r23500;
	xor.b32  	%r29284, %r29284, %r23516;
	and.b32  	%r23517, %r23465, %r23497;
	xor.b32  	%r29283, %r29283, %r23517;
	and.b32  	%r23518, %r23466, %r23498;
	xor.b32  	%r29282, %r29282, %r23518;
	and.b32  	%r23519, %r23467, %r23499;
	xor.b32  	%r29281, %r29281, %r23519;
	and.b32  	%r23520, %r23468, %r23500;
	xor.b32  	%r29280, %r29280, %r23520;
	and.b32  	%r23521, %r23473, %r23497;
	xor.b32  	%r29279, %r29279, %r23521;
	and.b32  	%r23522, %r23474, %r23498;
	xor.b32  	%r29278, %r29278, %r23522;
	and.b32  	%r23523, %r23475, %r23499;
	xor.b32  	%r29277, %r29277, %r23523;
	and.b32  	%r23524, %r23476, %r23500;
	xor.b32  	%r29276, %r29276, %r23524;
	and.b32  	%r23525, %r23481, %r23497;
	xor.b32  	%r29275, %r29275, %r23525;
	and.b32  	%r23526, %r23482, %r23498;
	xor.b32  	%r29274, %r29274, %r23526;
	and.b32  	%r23527, %r23483, %r23499;
	xor.b32  	%r29273, %r29273, %r23527;
	and.b32  	%r23528, %r23484, %r23500;
	xor.b32  	%r29272, %r29272, %r23528;
	and.b32  	%r23529, %r23489, %r23497;
	xor.b32  	%r29271, %r29271, %r23529;
	and.b32  	%r23530, %r23490, %r23498;
	xor.b32  	%r29270, %r29270, %r23530;
	and.b32  	%r23531, %r23491, %r23499;
	xor.b32  	%r29269, %r29269, %r23531;
	and.b32  	%r23532, %r23492, %r23500;
	xor.b32  	%r29268, %r29268, %r23532;
	shfl.sync.idx.b32	%r23533|%p285, %r27283, %r28563, 31, -1;
	shfl.sync.idx.b32	%r23534|%p286, %r27282, %r28563, 31, -1;
	shfl.sync.idx.b32	%r23535|%p287, %r27281, %r28563, 31, -1;
	shfl.sync.idx.b32	%r23536|%p288, %r27280, %r28563, 31, -1;
	and.b32  	%r23537, %r23433, %r23533;
	xor.b32  	%r29267, %r29267, %r23537;
	and.b32  	%r23538, %r23434, %r23534;
	xor.b32  	%r29266, %r29266, %r23538;
	and.b32  	%r23539, %r23435, %r23535;
	xor.b32  	%r29265, %r29265, %r23539;
	and.b32  	%r23540, %r23436, %r23536;
	xor.b32  	%r29264, %r29264, %r23540;
	and.b32  	%r23541, %r23441, %r23533;
	xor.b32  	%r29263, %r29263, %r23541;
	and.b32  	%r23542, %r23442, %r23534;
	xor.b32  	%r29262, %r29262, %r23542;
	and.b32  	%r23543, %r23443, %r23535;
	xor.b32  	%r29261, %r29261, %r23543;
	and.b32  	%r23544, %r23444, %r23536;
	xor.b32  	%r29260, %r29260, %r23544;
	and.b32  	%r23545, %r23449, %r23533;
	xor.b32  	%r29259, %r29259, %r23545;
	and.b32  	%r23546, %r23450, %r23534;
	xor.b32  	%r29258, %r29258, %r23546;
	and.b32  	%r23547, %r23451, %r23535;
	xor.b32  	%r29257, %r29257, %r23547;
	and.b32  	%r23548, %r23452, %r23536;
	xor.b32  	%r29256, %r29256, %r23548;
	and.b32  	%r23549, %r23457, %r23533;
	xor.b32  	%r29255, %r29255, %r23549;
	and.b32  	%r23550, %r23458, %r23534;
	xor.b32  	%r29254, %r29254, %r23550;
	and.b32  	%r23551, %r23459, %r23535;
	xor.b32  	%r29253, %r29253, %r23551;
	and.b32  	%r23552, %r23460, %r23536;
	xor.b32  	%r29252, %r29252, %r23552;
	and.b32  	%r23553, %r23465, %r23533;
	xor.b32  	%r29251, %r29251, %r23553;
	and.b32  	%r23554, %r23466, %r23534;
	xor.b32  	%r29250, %r29250, %r23554;
	and.b32  	%r23555, %r23467, %r23535;
	xor.b32  	%r29249, %r29249, %r23555;
	and.b32  	%r23556, %r23468, %r23536;
	xor.b32  	%r29248, %r29248, %r23556;
	and.b32  	%r23557, %r23473, %r23533;
	xor.b32  	%r29247, %r29247, %r23557;
	and.b32  	%r23558, %r23474, %r23534;
	xor.b32  	%r29246, %r29246, %r23558;
	and.b32  	%r23559, %r23475, %r23535;
	xor.b32  	%r29245, %r29245, %r23559;
	and.b32  	%r23560, %r23476, %r23536;
	xor.b32  	%r29244, %r29244, %r23560;
	and.b32  	%r23561, %r23481, %r23533;
	xor.b32  	%r29243, %r29243, %r23561;
	and.b32  	%r23562, %r23482, %r23534;
	xor.b32  	%r29242, %r29242, %r23562;
	and.b32  	%r23563, %r23483, %r23535;
	xor.b32  	%r29241, %r29241, %r23563;
	and.b32  	%r23564, %r23484, %r23536;
	xor.b32  	%r29240, %r29240, %r23564;
	and.b32  	%r23565, %r23489, %r23533;
	xor.b32  	%r29239, %r29239, %r23565;
	and.b32  	%r23566, %r23490, %r23534;
	xor.b32  	%r29238, %r29238, %r23566;
	and.b32  	%r23567, %r23491, %r23535;
	xor.b32  	%r29237, %r29237, %r23567;
	and.b32  	%r23568, %r23492, %r23536;
	xor.b32  	%r29236, %r29236, %r23568;
	shfl.sync.idx.b32	%r23569|%p289, %r27307, %r28563, 31, -1;
	shfl.sync.idx.b32	%r23570|%p290, %r27306, %r28563, 31, -1;
	shfl.sync.idx.b32	%r23571|%p291, %r27305, %r28563, 31, -1;
	shfl.sync.idx.b32	%r23572|%p292, %r27304, %r28563, 31, -1;
	and.b32  	%r23573, %r23433, %r23569;
	xor.b32  	%r29235, %r29235, %r23573;
	and.b32  	%r23574, %r23434, %r23570;
	xor.b32  	%r29234, %r29234, %r23574;
	and.b32  	%r23575, %r23435, %r23571;
	xor.b32  	%r29233, %r29233, %r23575;
	and.b32  	%r23576, %r23436, %r23572;
	xor.b32  	%r29232, %r29232, %r23576;
	and.b32  	%r23577, %r23441, %r23569;
	xor.b32  	%r29231, %r29231, %r23577;
	and.b32  	%r23578, %r23442, %r23570;
	xor.b32  	%r29230, %r29230, %r23578;
	and.b32  	%r23579, %r23443, %r23571;
	xor.b32  	%r29229, %r29229, %r23579;
	and.b32  	%r23580, %r23444, %r23572;
	xor.b32  	%r29228, %r29228, %r23580;
	and.b32  	%r23581, %r23449, %r23569;
	xor.b32  	%r29227, %r29227, %r23581;
	and.b32  	%r23582, %r23450, %r23570;
	xor.b32  	%r29226, %r29226, %r23582;
	and.b32  	%r23583, %r23451, %r23571;
	xor.b32  	%r29225, %r29225, %r23583;
	and.b32  	%r23584, %r23452, %r23572;
	xor.b32  	%r29224, %r29224, %r23584;
	and.b32  	%r23585, %r23457, %r23569;
	xor.b32  	%r29223, %r29223, %r23585;
	and.b32  	%r23586, %r23458, %r23570;
	xor.b32  	%r29222, %r29222, %r23586;
	and.b32  	%r23587, %r23459, %r23571;
	xor.b32  	%r29221, %r29221, %r23587;
	and.b32  	%r23588, %r23460, %r23572;
	xor.b32  	%r29220, %r29220, %r23588;
	and.b32  	%r23589, %r23465, %r23569;
	xor.b32  	%r29219, %r29219, %r23589;
	and.b32  	%r23590, %r23466, %r23570;
	xor.b32  	%r29218, %r29218, %r23590;
	and.b32  	%r23591, %r23467, %r23571;
	xor.b32  	%r29217, %r29217, %r23591;
	and.b32  	%r23592, %r23468, %r23572;
	xor.b32  	%r29216, %r29216, %r23592;
	and.b32  	%r23593, %r23473, %r23569;
	xor.b32  	%r29215, %r29215, %r23593;
	and.b32  	%r23594, %r23474, %r23570;
	xor.b32  	%r29214, %r29214, %r23594;
	and.b32  	%r23595, %r23475, %r23571;
	xor.b32  	%r29213, %r29213, %r23595;
	and.b32  	%r23596, %r23476, %r23572;
	xor.b32  	%r29212, %r29212, %r23596;
	and.b32  	%r23597, %r23481, %r23569;
	xor.b32  	%r29211, %r29211, %r23597;
	and.b32  	%r23598, %r23482, %r23570;
	xor.b32  	%r29210, %r29210, %r23598;
	and.b32  	%r23599, %r23483, %r23571;
	xor.b32  	%r29209, %r29209, %r23599;
	and.b32  	%r23600, %r23484, %r23572;
	xor.b32  	%r29208, %r29208, %r23600;
	and.b32  	%r23601, %r23489, %r23569;
	xor.b32  	%r29207, %r29207, %r23601;
	and.b32  	%r23602, %r23490, %r23570;
	xor.b32  	%r29206, %r29206, %r23602;
	and.b32  	%r23603, %r23491, %r23571;
	xor.b32  	%r29205, %r29205, %r23603;
	and.b32  	%r23604, %r23492, %r23572;
	xor.b32  	%r29204, %r29204, %r23604;
	shfl.sync.idx.b32	%r23605|%p293, %r27331, %r28563, 31, -1;
	shfl.sync.idx.b32	%r23606|%p294, %r27330, %r28563, 31, -1;
	shfl.sync.idx.b32	%r23607|%p295, %r27329, %r28563, 31, -1;
	shfl.sync.idx.b32	%r23608|%p296, %r27328, %r28563, 31, -1;
	and.b32  	%r23609, %r23433, %r23605;
	xor.b32  	%r29203, %r29203, %r23609;
	and.b32  	%r23610, %r23434, %r23606;
	xor.b32  	%r29202, %r29202, %r23610;
	and.b32  	%r23611, %r23435, %r23607;
	xor.b32  	%r29201, %r29201, %r23611;
	and.b32  	%r23612, %r23436, %r23608;
	xor.b32  	%r29200, %r29200, %r23612;
	and.b32  	%r23613, %r23441, %r23605;
	xor.b32  	%r29199, %r29199, %r23613;
	and.b32  	%r23614, %r23442, %r23606;
	xor.b32  	%r29198, %r29198, %r23614;
	and.b32  	%r23615, %r23443, %r23607;
	xor.b32  	%r29197, %r29197, %r23615;
	and.b32  	%r23616, %r23444, %r23608;
	xor.b32  	%r29196, %r29196, %r23616;
	and.b32  	%r23617, %r23449, %r23605;
	xor.b32  	%r29195, %r29195, %r23617;
	and.b32  	%r23618, %r23450, %r23606;
	xor.b32  	%r29194, %r29194, %r23618;
	and.b32  	%r23619, %r23451, %r23607;
	xor.b32  	%r29193, %r29193, %r23619;
	and.b32  	%r23620, %r23452, %r23608;
	xor.b32  	%r29192, %r29192, %r23620;
	and.b32  	%r23621, %r23457, %r23605;
	xor.b32  	%r29191, %r29191, %r23621;
	and.b32  	%r23622, %r23458, %r23606;
	xor.b32  	%r29190, %r29190, %r23622;
	and.b32  	%r23623, %r23459, %r23607;
	xor.b32  	%r29189, %r29189, %r23623;
	and.b32  	%r23624, %r23460, %r23608;
	xor.b32  	%r29188, %r29188, %r23624;
	and.b32  	%r23625, %r23465, %r23605;
	xor.b32  	%r29187, %r29187, %r23625;
	and.b32  	%r23626, %r23466, %r23606;
	xor.b32  	%r29186, %r29186, %r23626;
	and.b32  	%r23627, %r23467, %r23607;
	xor.b32  	%r29185, %r29185, %r23627;
	and.b32  	%r23628, %r23468, %r23608;
	xor.b32  	%r29184, %r29184, %r23628;
	and.b32  	%r23629, %r23473, %r23605;
	xor.b32  	%r29183, %r29183, %r23629;
	and.b32  	%r23630, %r23474, %r23606;
	xor.b32  	%r29182, %r29182, %r23630;
	and.b32  	%r23631, %r23475, %r23607;
	xor.b32  	%r29181, %r29181, %r23631;
	and.b32  	%r23632, %r23476, %r23608;
	xor.b32  	%r29180, %r29180, %r23632;
	and.b32  	%r23633, %r23481, %r23605;
	xor.b32  	%r29179, %r29179, %r23633;
	and.b32  	%r23634, %r23482, %r23606;
	xor.b32  	%r29178, %r29178, %r23634;
	and.b32  	%r23635, %r23483, %r23607;
	xor.b32  	%r29177, %r29177, %r23635;
	and.b32  	%r23636, %r23484, %r23608;
	xor.b32  	%r29176, %r29176, %r23636;
	and.b32  	%r23637, %r23489, %r23605;
	xor.b32  	%r29175, %r29175, %r23637;
	and.b32  	%r23638, %r23490, %r23606;
	xor.b32  	%r29174, %r29174, %r23638;
	and.b32  	%r23639, %r23491, %r23607;
	xor.b32  	%r29173, %r29173, %r23639;
	and.b32  	%r23640, %r23492, %r23608;
	xor.b32  	%r29172, %r29172, %r23640;
	shfl.sync.idx.b32	%r23641|%p297, %r27355, %r28563, 31, -1;
	shfl.sync.idx.b32	%r23642|%p298, %r27354, %r28563, 31, -1;
	shfl.sync.idx.b32	%r23643|%p299, %r27353, %r28563, 31, -1;
	shfl.sync.idx.b32	%r23644|%p300, %r27352, %r28563, 31, -1;
	and.b32  	%r23645, %r23433, %r23641;
	xor.b32  	%r29171, %r29171, %r23645;
	and.b32  	%r23646, %r23434, %r23642;
	xor.b32  	%r29170, %r29170, %r23646;
	and.b32  	%r23647, %r23435, %r23643;
	xor.b32  	%r29169, %r29169, %r23647;
	and.b32  	%r23648, %r23436, %r23644;
	xor.b32  	%r29168, %r29168, %r23648;
	and.b32  	%r23649, %r23441, %r23641;
	xor.b32  	%r29167, %r29167, %r23649;
	and.b32  	%r23650, %r23442, %r23642;
	xor.b32  	%r29166, %r29166, %r23650;
	and.b32  	%r23651, %r23443, %r23643;
	xor.b32  	%r29165, %r29165, %r23651;
	and.b32  	%r23652, %r23444, %r23644;
	xor.b32  	%r29164, %r29164, %r23652;
	and.b32  	%r23653, %r23449, %r23641;
	xor.b32  	%r29163, %r29163, %r23653;
	and.b32  	%r23654, %r23450, %r23642;
	xor.b32  	%r29162, %r29162, %r23654;
	and.b32  	%r23655, %r23451, %r23643;
	xor.b32  	%r29161, %r29161, %r23655;
	and.b32  	%r23656, %r23452, %r23644;
	xor.b32  	%r29160, %r29160, %r23656;
	and.b32  	%r23657, %r23457, %r23641;
	xor.b32  	%r29159, %r29159, %r23657;
	and.b32  	%r23658, %r23458, %r23642;
	xor.b32  	%r29158, %r29158, %r23658;
	and.b32  	%r23659, %r23459, %r23643;
	xor.b32  	%r29157, %r29157, %r23659;
	and.b32  	%r23660, %r23460, %r23644;
	xor.b32  	%r29156, %r29156, %r23660;
	and.b32  	%r23661, %r23465, %r23641;
	xor.b32  	%r29155, %r29155, %r23661;
	and.b32  	%r23662, %r23466, %r23642;
	xor.b32  	%r29154, %r29154, %r23662;
	and.b32  	%r23663, %r23467, %r23643;
	xor.b32  	%r29153, %r29153, %r23663;
	and.b32  	%r23664, %r23468, %r23644;
	xor.b32  	%r29152, %r29152, %r23664;
	and.b32  	%r23665, %r23473, %r23641;
	xor.b32  	%r29151, %r29151, %r23665;
	and.b32  	%r23666, %r23474, %r23642;
	xor.b32  	%r29150, %r29150, %r23666;
	and.b32  	%r23667, %r23475, %r23643;
	xor.b32  	%r29149, %r29149, %r23667;
	and.b32  	%r23668, %r23476, %r23644;
	xor.b32  	%r29148, %r29148, %r23668;
	and.b32  	%r23669, %r23481, %r23641;
	xor.b32  	%r29147, %r29147, %r23669;
	and.b32  	%r23670, %r23482, %r23642;
	xor.b32  	%r29146, %r29146, %r23670;
	and.b32  	%r23671, %r23483, %r23643;
	xor.b32  	%r29145, %r29145, %r23671;
	and.b32  	%r23672, %r23484, %r23644;
	xor.b32  	%r29144, %r29144, %r23672;
	and.b32  	%r23673, %r23489, %r23641;
	xor.b32  	%r29143, %r29143, %r23673;
	and.b32  	%r23674, %r23490, %r23642;
	xor.b32  	%r29142, %r29142, %r23674;
	and.b32  	%r23675, %r23491, %r23643;
	xor.b32  	%r29141, %r29141, %r23675;
	and.b32  	%r23676, %r23492, %r23644;
	xor.b32  	%r29140, %r29140, %r23676;
	shfl.sync.idx.b32	%r23677|%p301, %r27379, %r28563, 31, -1;
	shfl.sync.idx.b32	%r23678|%p302, %r27378, %r28563, 31, -1;
	shfl.sync.idx.b32	%r23679|%p303, %r27377, %r28563, 31, -1;
	shfl.sync.idx.b32	%r23680|%p304, %r27376, %r28563, 31, -1;
	and.b32  	%r23681, %r23433, %r23677;
	xor.b32  	%r29139, %r29139, %r23681;
	and.b32  	%r23682, %r23434, %r23678;
	xor.b32  	%r29138, %r29138, %r23682;
	and.b32  	%r23683, %r23435, %r23679;
	xor.b32  	%r29137, %r29137, %r23683;
	and.b32  	%r23684, %r23436, %r23680;
	xor.b32  	%r29136, %r29136, %r23684;
	and.b32  	%r23685, %r23441, %r23677;
	xor.b32  	%r29135, %r29135, %r23685;
	and.b32  	%r23686, %r23442, %r23678;
	xor.b32  	%r29134, %r29134, %r23686;
	and.b32  	%r23687, %r23443, %r23679;
	xor.b32  	%r29133, %r29133, %r23687;
	and.b32  	%r23688, %r23444, %r23680;
	xor.b32  	%r29132, %r29132, %r23688;
	and.b32  	%r23689, %r23449, %r23677;
	xor.b32  	%r29131, %r29131, %r23689;
	and.b32  	%r23690, %r23450, %r23678;
	xor.b32  	%r29130, %r29130, %r23690;
	and.b32  	%r23691, %r23451, %r23679;
	xor.b32  	%r29129, %r29129, %r23691;
	and.b32  	%r23692, %r23452, %r23680;
	xor.b32  	%r29128, %r29128, %r23692;
	and.b32  	%r23693, %r23457, %r23677;
	xor.b32  	%r29127, %r29127, %r23693;
	and.b32  	%r23694, %r23458, %r23678;
	xor.b32  	%r29126, %r29126, %r23694;
	and.b32  	%r23695, %r23459, %r23679;
	xor.b32  	%r29125, %r29125, %r23695;
	and.b32  	%r23696, %r23460, %r23680;
	xor.b32  	%r29124, %r29124, %r23696;
	and.b32  	%r23697, %r23465, %r23677;
	xor.b32  	%r29123, %r29123, %r23697;
	and.b32  	%r23698, %r23466, %r23678;
	xor.b32  	%r29122, %r29122, %r23698;
	and.b32  	%r23699, %r23467, %r23679;
	xor.b32  	%r29121, %r29121, %r23699;
	and.b32  	%r23700, %r23468, %r23680;
	xor.b32  	%r29120, %r29120, %r23700;
	and.b32  	%r23701, %r23473, %r23677;
	xor.b32  	%r29119, %r29119, %r23701;
	and.b32  	%r23702, %r23474, %r23678;
	xor.b32  	%r29118, %r29118, %r23702;
	and.b32  	%r23703, %r23475, %r23679;
	xor.b32  	%r29117, %r29117, %r23703;
	and.b32  	%r23704, %r23476, %r23680;
	xor.b32  	%r29116, %r29116, %r23704;
	and.b32  	%r23705, %r23481, %r23677;
	xor.b32  	%r29115, %r29115, %r23705;
	and.b32  	%r23706, %r23482, %r23678;
	xor.b32  	%r29114, %r29114, %r23706;
	and.b32  	%r23707, %r23483, %r23679;
	xor.b32  	%r29113, %r29113, %r23707;
	and.b32  	%r23708, %r23484, %r23680;
	xor.b32  	%r29112, %r29112, %r23708;
	and.b32  	%r23709, %r23489, %r23677;
	xor.b32  	%r29111, %r29111, %r23709;
	and.b32  	%r23710, %r23490, %r23678;
	xor.b32  	%r29110, %r29110, %r23710;
	and.b32  	%r23711, %r23491, %r23679;
	xor.b32  	%r29109, %r29109, %r23711;
	and.b32  	%r23712, %r23492, %r23680;
	xor.b32  	%r29108, %r29108, %r23712;
	shfl.sync.idx.b32	%r23713|%p305, %r27403, %r28563, 31, -1;
	shfl.sync.idx.b32	%r23714|%p306, %r27402, %r28563, 31, -1;
	shfl.sync.idx.b32	%r23715|%p307, %r27401, %r28563, 31, -1;
	shfl.sync.idx.b32	%r23716|%p308, %r27400, %r28563, 31, -1;
	and.b32  	%r23717, %r23433, %r23713;
	xor.b32  	%r29107, %r29107, %r23717;
	and.b32  	%r23718, %r23434, %r23714;
	xor.b32  	%r29106, %r29106, %r23718;
	and.b32  	%r23719, %r23435, %r23715;
	xor.b32  	%r29105, %r29105, %r23719;
	and.b32  	%r23720, %r23436, %r23716;
	xor.b32  	%r29104, %r29104, %r23720;
	and.b32  	%r23721, %r23441, %r23713;
	xor.b32  	%r29103, %r29103, %r23721;
	and.b32  	%r23722, %r23442, %r23714;
	xor.b32  	%r29102, %r29102, %r23722;
	and.b32  	%r23723, %r23443, %r23715;
	xor.b32  	%r29101, %r29101, %r23723;
	and.b32  	%r23724, %r23444, %r23716;
	xor.b32  	%r29100, %r29100, %r23724;
	and.b32  	%r23725, %r23449, %r23713;
	xor.b32  	%r29099, %r29099, %r23725;
	and.b32  	%r23726, %r23450, %r23714;
	xor.b32  	%r29098, %r29098, %r23726;
	and.b32  	%r23727, %r23451, %r23715;
	xor.b32  	%r29097, %r29097, %r23727;
	and.b32  	%r23728, %r23452, %r23716;
	xor.b32  	%r29096, %r29096, %r23728;
	and.b32  	%r23729, %r23457, %r23713;
	xor.b32  	%r29095, %r29095, %r23729;
	and.b32  	%r23730, %r23458, %r23714;
	xor.b32  	%r29094, %r29094, %r23730;
	and.b32  	%r23731, %r23459, %r23715;
	xor.b32  	%r29093, %r29093, %r23731;
	and.b32  	%r23732, %r23460, %r23716;
	xor.b32  	%r29092, %r29092, %r23732;
	and.b32  	%r23733, %r23465, %r23713;
	xor.b32  	%r29091, %r29091, %r23733;
	and.b32  	%r23734, %r23466, %r23714;
	xor.b32  	%r29090, %r29090, %r23734;
	and.b32  	%r23735, %r23467, %r23715;
	xor.b32  	%r29089, %r29089, %r23735;
	and.b32  	%r23736, %r23468, %r23716;
	xor.b32  	%r29088, %r29088, %r23736;
	and.b32  	%r23737, %r23473, %r23713;
	xor.b32  	%r29087, %r29087, %r23737;
	and.b32  	%r23738, %r23474, %r23714;
	xor.b32  	%r29086, %r29086, %r23738;
	and.b32  	%r23739, %r23475, %r23715;
	xor.b32  	%r29085, %r29085, %r23739;
	and.b32  	%r23740, %r23476, %r23716;
	xor.b32  	%r29084, %r29084, %r23740;
	and.b32  	%r23741, %r23481, %r23713;
	xor.b32  	%r29083, %r29083, %r23741;
	and.b32  	%r23742, %r23482, %r23714;
	xor.b32  	%r29082, %r29082, %r23742;
	and.b32  	%r23743, %r23483, %r23715;
	xor.b32  	%r29081, %r29081, %r23743;
	and.b32  	%r23744, %r23484, %r23716;
	xor.b32  	%r29080, %r29080, %r23744;
	and.b32  	%r23745, %r23489, %r23713;
	xor.b32  	%r29079, %r29079, %r23745;
	and.b32  	%r23746, %r23490, %r23714;
	xor.b32  	%r29078, %r29078, %r23746;
	and.b32  	%r23747, %r23491, %r23715;
	xor.b32  	%r29077, %r29077, %r23747;
	and.b32  	%r23748, %r23492, %r23716;
	xor.b32  	%r29076, %r29076, %r23748;
	shfl.sync.idx.b32	%r23749|%p309, %r27427, %r28563, 31, -1;
	shfl.sync.idx.b32	%r23750|%p310, %r27426, %r28563, 31, -1;
	shfl.sync.idx.b32	%r23751|%p311, %r27425, %r28563, 31, -1;
	shfl.sync.idx.b32	%r23752|%p312, %r27424, %r28563, 31, -1;
	and.b32  	%r23753, %r23433, %r23749;
	xor.b32  	%r29075, %r29075, %r23753;
	and.b32  	%r23754, %r23434, %r23750;
	xor.b32  	%r29074, %r29074, %r23754;
	and.b32  	%r23755, %r23435, %r23751;
	xor.b32  	%r29073, %r29073, %r23755;
	and.b32  	%r23756, %r23436, %r23752;
	xor.b32  	%r29072, %r29072, %r23756;
	and.b32  	%r23757, %r23441, %r23749;
	xor.b32  	%r29071, %r29071, %r23757;
	and.b32  	%r23758, %r23442, %r23750;
	xor.b32  	%r29070, %r29070, %r23758;
	and.b32  	%r23759, %r23443, %r23751;
	xor.b32  	%r29069, %r29069, %r23759;
	and.b32  	%r23760, %r23444, %r23752;
	xor.b32  	%r29068, %r29068, %r23760;
	and.b32  	%r23761, %r23449, %r23749;
	xor.b32  	%r29067, %r29067, %r23761;
	and.b32  	%r23762, %r23450, %r23750;
	xor.b32  	%r29066, %r29066, %r23762;
	and.b32  	%r23763, %r23451, %r23751;
	xor.b32  	%r29065, %r29065, %r23763;
	and.b32  	%r23764, %r23452, %r23752;
	xor.b32  	%r29064, %r29064, %r23764;
	and.b32  	%r23765, %r23457, %r23749;
	xor.b32  	%r29063, %r29063, %r23765;
	and.b32  	%r23766, %r23458, %r23750;
	xor.b32  	%r29062, %r29062, %r23766;
	and.b32  	%r23767, %r23459, %r23751;
	xor.b32  	%r29061, %r29061, %r23767;
	and.b32  	%r23768, %r23460, %r23752;
	xor.b32  	%r29060, %r29060, %r23768;
	and.b32  	%r23769, %r23465, %r23749;
	xor.b32  	%r29059, %r29059, %r23769;
	and.b32  	%r23770, %r23466, %r23750;
	xor.b32  	%r29058, %r29058, %r23770;
	and.b32  	%r23771, %r23467, %r23751;
	xor.b32  	%r29057, %r29057, %r23771;
	and.b32  	%r23772, %r23468, %r23752;
	xor.b32  	%r29056, %r29056, %r23772;
	and.b32  	%r23773, %r23473, %r23749;
	xor.b32  	%r29055, %r29055, %r23773;
	and.b32  	%r23774, %r23474, %r23750;
	xor.b32  	%r29054, %r29054, %r23774;
	and.b32  	%r23775, %r23475, %r23751;
	xor.b32  	%r29053, %r29053, %r23775;
	and.b32  	%r23776, %r23476, %r23752;
	xor.b32  	%r29052, %r29052, %r23776;
	and.b32  	%r23777, %r23481, %r23749;
	xor.b32  	%r29051, %r29051, %r23777;
	and.b32  	%r23778, %r23482, %r23750;
	xor.b32  	%r29050, %r29050, %r23778;
	and.b32  	%r23779, %r23483, %r23751;
	xor.b32  	%r29049, %r29049, %r23779;
	and.b32  	%r23780, %r23484, %r23752;
	xor.b32  	%r29048, %r29048, %r23780;
	and.b32  	%r23781, %r23489, %r23749;
	xor.b32  	%r29047, %r29047, %r23781;
	and.b32  	%r23782, %r23490, %r23750;
	xor.b32  	%r29046, %r29046, %r23782;
	and.b32  	%r23783, %r23491, %r23751;
	xor.b32  	%r29045, %r29045, %r23783;
	and.b32  	%r23784, %r23492, %r23752;
	xor.b32  	%r29044, %r29044, %r23784;
	shfl.sync.idx.b32	%r23785|%p313, %r27451, %r28563, 31, -1;
	shfl.sync.idx.b32	%r23786|%p314, %r27450, %r28563, 31, -1;
	shfl.sync.idx.b32	%r23787|%p315, %r27449, %r28563, 31, -1;
	shfl.sync.idx.b32	%r23788|%p316, %r27448, %r28563, 31, -1;
	and.b32  	%r23789, %r23433, %r23785;
	xor.b32  	%r29043, %r29043, %r23789;
	and.b32  	%r23790, %r23434, %r23786;
	xor.b32  	%r29042, %r29042, %r23790;
	and.b32  	%r23791, %r23435, %r23787;
	xor.b32  	%r29041, %r29041, %r23791;
	and.b32  	%r23792, %r23436, %r23788;
	xor.b32  	%r29040, %r29040, %r23792;
	and.b32  	%r23793, %r23441, %r23785;
	xor.b32  	%r29039, %r29039, %r23793;
	and.b32  	%r23794, %r23442, %r23786;
	xor.b32  	%r29038, %r29038, %r23794;
	and.b32  	%r23795, %r23443, %r23787;
	xor.b32  	%r29037, %r29037, %r23795;
	and.b32  	%r23796, %r23444, %r23788;
	xor.b32  	%r29036, %r29036, %r23796;
	and.b32  	%r23797, %r23449, %r23785;
	xor.b32  	%r29035, %r29035, %r23797;
	and.b32  	%r23798, %r23450, %r23786;
	xor.b32  	%r29034, %r29034, %r23798;
	and.b32  	%r23799, %r23451, %r23787;
	xor.b32  	%r29033, %r29033, %r23799;
	and.b32  	%r23800, %r23452, %r23788;
	xor.b32  	%r29032, %r29032, %r23800;
	and.b32  	%r23801, %r23457, %r23785;
	xor.b32  	%r29031, %r29031, %r23801;
	and.b32  	%r23802, %r23458, %r23786;
	xor.b32  	%r29030, %r29030, %r23802;
	and.b32  	%r23803, %r23459, %r23787;
	xor.b32  	%r29029, %r29029, %r23803;
	and.b32  	%r23804, %r23460, %r23788;
	xor.b32  	%r29028, %r29028, %r23804;
	and.b32  	%r23805, %r23465, %r23785;
	xor.b32  	%r29027, %r29027, %r23805;
	and.b32  	%r23806, %r23466, %r23786;
	xor.b32  	%r29026, %r29026, %r23806;
	and.b32  	%r23807, %r23467, %r23787;
	xor.b32  	%r29025, %r29025, %r23807;
	and.b32  	%r23808, %r23468, %r23788;
	xor.b32  	%r29024, %r29024, %r23808;
	and.b32  	%r23809, %r23473, %r23785;
	xor.b32  	%r29023, %r29023, %r23809;
	and.b32  	%r23810, %r23474, %r23786;
	xor.b32  	%r29022, %r29022, %r23810;
	and.b32  	%r23811, %r23475, %r23787;
	xor.b32  	%r29021, %r29021, %r23811;
	and.b32  	%r23812, %r23476, %r23788;
	xor.b32  	%r29020, %r29020, %r23812;
	and.b32  	%r23813, %r23481, %r23785;
	xor.b32  	%r29019, %r29019, %r23813;
	and.b32  	%r23814, %r23482, %r23786;
	xor.b32  	%r29018, %r29018, %r23814;
	and.b32  	%r23815, %r23483, %r23787;
	xor.b32  	%r29017, %r29017, %r23815;
	and.b32  	%r23816, %r23484, %r23788;
	xor.b32  	%r29016, %r29016, %r23816;
	and.b32  	%r23817, %r23489, %r23785;
	xor.b32  	%r29015, %r29015, %r23817;
	and.b32  	%r23818, %r23490, %r23786;
	xor.b32  	%r29014, %r29014, %r23818;
	and.b32  	%r23819, %r23491, %r23787;
	xor.b32  	%r29013, %r29013, %r23819;
	and.b32  	%r23820, %r23492, %r23788;
	xor.b32  	%r29012, %r29012, %r23820;
	shfl.sync.idx.b32	%r23821|%p317, %r27475, %r28563, 31, -1;
	shfl.sync.idx.b32	%r23822|%p318, %r27474, %r28563, 31, -1;
	shfl.sync.idx.b32	%r23823|%p319, %r27473, %r28563, 31, -1;
	shfl.sync.idx.b32	%r23824|%p320, %r27472, %r28563, 31, -1;
	and.b32  	%r23825, %r23433, %r23821;
	xor.b32  	%r29011, %r29011, %r23825;
	and.b32  	%r23826, %r23434, %r23822;
	xor.b32  	%r29010, %r29010, %r23826;
	and.b32  	%r23827, %r23435, %r23823;
	xor.b32  	%r29009, %r29009, %r23827;
	and.b32  	%r23828, %r23436, %r23824;
	xor.b32  	%r29008, %r29008, %r23828;
	and.b32  	%r23829, %r23441, %r23821;
	xor.b32  	%r29007, %r29007, %r23829;
	and.b32  	%r23830, %r23442, %r23822;
	xor.b32  	%r29006, %r29006, %r23830;
	and.b32  	%r23831, %r23443, %r23823;
	xor.b32  	%r29005, %r29005, %r23831;
	and.b32  	%r23832, %r23444, %r23824;
	xor.b32  	%r29004, %r29004, %r23832;
	and.b32  	%r23833, %r23449, %r23821;
	xor.b32  	%r29003, %r29003, %r23833;
	and.b32  	%r23834, %r23450, %r23822;
	xor.b32  	%r29002, %r29002, %r23834;
	and.b32  	%r23835, %r23451, %r23823;
	xor.b32  	%r29001, %r29001, %r23835;
	and.b32  	%r23836, %r23452, %r23824;
	xor.b32  	%r29000, %r29000, %r23836;
	and.b32  	%r23837, %r23457, %r23821;
	xor.b32  	%r28999, %r28999, %r23837;
	and.b32  	%r23838, %r23458, %r23822;
	xor.b32  	%r28998, %r28998, %r23838;
	and.b32  	%r23839, %r23459, %r23823;
	xor.b32  	%r28997, %r28997, %r23839;
	and.b32  	%r23840, %r23460, %r23824;
	xor.b32  	%r28996, %r28996, %r23840;
	and.b32  	%r23841, %r23465, %r23821;
	xor.b32  	%r28995, %r28995, %r23841;
	and.b32  	%r23842, %r23466, %r23822;
	xor.b32  	%r28994, %r28994, %r23842;
	and.b32  	%r23843, %r23467, %r23823;
	xor.b32  	%r28993, %r28993, %r23843;
	and.b32  	%r23844, %r23468, %r23824;
	xor.b32  	%r28992, %r28992, %r23844;
	and.b32  	%r23845, %r23473, %r23821;
	xor.b32  	%r28991, %r28991, %r23845;
	and.b32  	%r23846, %r23474, %r23822;
	xor.b32  	%r28990, %r28990, %r23846;
	and.b32  	%r23847, %r23475, %r23823;
	xor.b32  	%r28989, %r28989, %r23847;
	and.b32  	%r23848, %r23476, %r23824;
	xor.b32  	%r28988, %r28988, %r23848;
	and.b32  	%r23849, %r23481, %r23821;
	xor.b32  	%r28987, %r28987, %r23849;
	and.b32  	%r23850, %r23482, %r23822;
	xor.b32  	%r28986, %r28986, %r23850;
	and.b32  	%r23851, %r23483, %r23823;
	xor.b32  	%r28985, %r28985, %r23851;
	and.b32  	%r23852, %r23484, %r23824;
	xor.b32  	%r28984, %r28984, %r23852;
	and.b32  	%r23853, %r23489, %r23821;
	xor.b32  	%r28983, %r28983, %r23853;
	and.b32  	%r23854, %r23490, %r23822;
	xor.b32  	%r28982, %r28982, %r23854;
	and.b32  	%r23855, %r23491, %r23823;
	xor.b32  	%r28981, %r28981, %r23855;
	and.b32  	%r23856, %r23492, %r23824;
	xor.b32  	%r28980, %r28980, %r23856;
	shfl.sync.idx.b32	%r23857|%p321, %r27499, %r28563, 31, -1;
	shfl.sync.idx.b32	%r23858|%p322, %r27498, %r28563, 31, -1;
	shfl.sync.idx.b32	%r23859|%p323, %r27497, %r28563, 31, -1;
	shfl.sync.idx.b32	%r23860|%p324, %r27496, %r28563, 31, -1;
	and.b32  	%r23861, %r23433, %r23857;
	xor.b32  	%r28979, %r28979, %r23861;
	and.b32  	%r23862, %r23434, %r23858;
	xor.b32  	%r28978, %r28978, %r23862;
	and.b32  	%r23863, %r23435, %r23859;
	xor.b32  	%r28977, %r28977, %r23863;
	and.b32  	%r23864, %r23436, %r23860;
	xor.b32  	%r28976, %r28976, %r23864;
	and.b32  	%r23865, %r23441, %r23857;
	xor.b32  	%r28975, %r28975, %r23865;
	and.b32  	%r23866, %r23442, %r23858;
	xor.b32  	%r28974, %r28974, %r23866;
	and.b32  	%r23867, %r23443, %r23859;
	xor.b32  	%r28973, %r28973, %r23867;
	and.b32  	%r23868, %r23444, %r23860;
	xor.b32  	%r28972, %r28972, %r23868;
	and.b32  	%r23869, %r23449, %r23857;
	xor.b32  	%r28971, %r28971, %r23869;
	and.b32  	%r23870, %r23450, %r23858;
	xor.b32  	%r28970, %r28970, %r23870;
	and.b32  	%r23871, %r23451, %r23859;
	xor.b32  	%r28969, %r28969, %r23871;
	and.b32  	%r23872, %r23452, %r23860;
	xor.b32  	%r28968, %r28968, %r23872;
	and.b32  	%r23873, %r23457, %r23857;
	xor.b32  	%r28967, %r28967, %r23873;
	and.b32  	%r23874, %r23458, %r23858;
	xor.b32  	%r28966, %r28966, %r23874;
	and.b32  	%r23875, %r23459, %r23859;
	xor.b32  	%r28965, %r28965, %r23875;
	and.b32  	%r23876, %r23460, %r23860;
	xor.b32  	%r28964, %r28964, %r23876;
	and.b32  	%r23877, %r23465, %r23857;
	xor.b32  	%r28963, %r28963, %r23877;
	and.b32  	%r23878, %r23466, %r23858;
	xor.b32  	%r28962, %r28962, %r23878;
	and.b32  	%r23879, %r23467, %r23859;
	xor.b32  	%r28961, %r28961, %r23879;
	and.b32  	%r23880, %r23468, %r23860;
	xor.b32  	%r28960, %r28960, %r23880;
	and.b32  	%r23881, %r23473, %r23857;
	xor.b32  	%r28959, %r28959, %r23881;
	and.b32  	%r23882, %r23474, %r23858;
	xor.b32  	%r28958, %r28958, %r23882;
	and.b32  	%r23883, %r23475, %r23859;
	xor.b32  	%r28957, %r28957, %r23883;
	and.b32  	%r23884, %r23476, %r23860;
	xor.b32  	%r28956, %r28956, %r23884;
	and.b32  	%r23885, %r23481, %r23857;
	xor.b32  	%r28955, %r28955, %r23885;
	and.b32  	%r23886, %r23482, %r23858;
	xor.b32  	%r28954, %r28954, %r23886;
	and.b32  	%r23887, %r23483, %r23859;
	xor.b32  	%r28953, %r28953, %r23887;
	and.b32  	%r23888, %r23484, %r23860;
	xor.b32  	%r28952, %r28952, %r23888;
	and.b32  	%r23889, %r23489, %r23857;
	xor.b32  	%r28951, %r28951, %r23889;
	and.b32  	%r23890, %r23490, %r23858;
	xor.b32  	%r28950, %r28950, %r23890;
	and.b32  	%r23891, %r23491, %r23859;
	xor.b32  	%r28949, %r28949, %r23891;
	and.b32  	%r23892, %r23492, %r23860;
	xor.b32  	%r28948, %r28948, %r23892;
	shfl.sync.idx.b32	%r23893|%p325, %r27523, %r28563, 31, -1;
	shfl.sync.idx.b32	%r23894|%p326, %r27522, %r28563, 31, -1;
	shfl.sync.idx.b32	%r23895|%p327, %r27521, %r28563, 31, -1;
	shfl.sync.idx.b32	%r23896|%p328, %r27520, %r28563, 31, -1;
	and.b32  	%r23897, %r23433, %r23893;
	xor.b32  	%r28947, %r28947, %r23897;
	and.b32  	%r23898, %r23434, %r23894;
	xor.b32  	%r28946, %r28946, %r23898;
	and.b32  	%r23899, %r23435, %r23895;
	xor.b32  	%r28945, %r28945, %r23899;
	and.b32  	%r23900, %r23436, %r23896;
	xor.b32  	%r28944, %r28944, %r23900;
	and.b32  	%r23901, %r23441, %r23893;
	xor.b32  	%r28943, %r28943, %r23901;
	and.b32  	%r23902, %r23442, %r23894;
	xor.b32  	%r28942, %r28942, %r23902;
	and.b32  	%r23903, %r23443, %r23895;
	xor.b32  	%r28941, %r28941, %r23903;
	and.b32  	%r23904, %r23444, %r23896;
	xor.b32  	%r28940, %r28940, %r23904;
	and.b32  	%r23905, %r23449, %r23893;
	xor.b32  	%r28939, %r28939, %r23905;
	and.b32  	%r23906, %r23450, %r23894;
	xor.b32  	%r28938, %r28938, %r23906;
	and.b32  	%r23907, %r23451, %r23895;
	xor.b32  	%r28937, %r28937, %r23907;
	and.b32  	%r23908, %r23452, %r23896;
	xor.b32  	%r28936, %r28936, %r23908;
	and.b32  	%r23909, %r23457, %r23893;
	xor.b32  	%r28935, %r28935, %r23909;
	and.b32  	%r23910, %r23458, %r23894;
	xor.b32  	%r28934, %r28934, %r23910;
	and.b32  	%r23911, %r23459, %r23895;
	xor.b32  	%r28933, %r28933, %r23911;
	and.b32  	%r23912, %r23460, %r23896;
	xor.b32  	%r28932, %r28932, %r23912;
	and.b32  	%r23913, %r23465, %r23893;
	xor.b32  	%r28931, %r28931, %r23913;
	and.b32  	%r23914, %r23466, %r23894;
	xor.b32  	%r28930, %r28930, %r23914;
	and.b32  	%r23915, %r23467, %r23895;
	xor.b32  	%r28929, %r28929, %r23915;
	and.b32  	%r23916, %r23468, %r23896;
	xor.b32  	%r28928, %r28928, %r23916;
	and.b32  	%r23917, %r23473, %r23893;
	xor.b32  	%r28927, %r28927, %r23917;
	and.b32  	%r23918, %r23474, %r23894;
	xor.b32  	%r28926, %r28926, %r23918;
	and.b32  	%r23919, %r23475, %r23895;
	xor.b32  	%r28925, %r28925, %r23919;
	and.b32  	%r23920, %r23476, %r23896;
	xor.b32  	%r28924, %r28924, %r23920;
	and.b32  	%r23921, %r23481, %r23893;
	xor.b32  	%r28923, %r28923, %r23921;
	and.b32  	%r23922, %r23482, %r23894;
	xor.b32  	%r28922, %r28922, %r23922;
	and.b32  	%r23923, %r23483, %r23895;
	xor.b32  	%r28921, %r28921, %r23923;
	and.b32  	%r23924, %r23484, %r23896;
	xor.b32  	%r28920, %r28920, %r23924;
	and.b32  	%r23925, %r23489, %r23893;
	xor.b32  	%r28919, %r28919, %r23925;
	and.b32  	%r23926, %r23490, %r23894;
	xor.b32  	%r28918, %r28918, %r23926;
	and.b32  	%r23927, %r23491, %r23895;
	xor.b32  	%r28917, %r28917, %r23927;
	and.b32  	%r23928, %r23492, %r23896;
	xor.b32  	%r28916, %r28916, %r23928;
	shfl.sync.idx.b32	%r23929|%p329, %r27547, %r28563, 31, -1;
	shfl.sync.idx.b32	%r23930|%p330, %r27546, %r28563, 31, -1;
	shfl.sync.idx.b32	%r23931|%p331, %r27545, %r28563, 31, -1;
	shfl.sync.idx.b32	%r23932|%p332, %r27544, %r28563, 31, -1;
	and.b32  	%r23933, %r23433, %r23929;
	xor.b32  	%r28915, %r28915, %r23933;
	and.b32  	%r23934, %r23434, %r23930;
	xor.b32  	%r28914, %r28914, %r23934;
	and.b32  	%r23935, %r23435, %r23931;
	xor.b32  	%r28913, %r28913, %r23935;
	and.b32  	%r23936, %r23436, %r23932;
	xor.b32  	%r28912, %r28912, %r23936;
	and.b32  	%r23937, %r23441, %r23929;
	xor.b32  	%r28911, %r28911, %r23937;
	and.b32  	%r23938, %r23442, %r23930;
	xor.b32  	%r28910, %r28910, %r23938;
	and.b32  	%r23939, %r23443, %r23931;
	xor.b32  	%r28909, %r28909, %r23939;
	and.b32  	%r23940, %r23444, %r23932;
	xor.b32  	%r28908, %r28908, %r23940;
	and.b32  	%r23941, %r23449, %r23929;
	xor.b32  	%r28907, %r28907, %r23941;
	and.b32  	%r23942, %r23450, %r23930;
	xor.b32  	%r28906, %r28906, %r23942;
	and.b32  	%r23943, %r23451, %r23931;
	xor.b32  	%r28905, %r28905, %r23943;
	and.b32  	%r23944, %r23452, %r23932;
	xor.b32  	%r28904, %r28904, %r23944;
	and.b32  	%r23945, %r23457, %r23929;
	xor.b32  	%r28903, %r28903, %r23945;
	and.b32  	%r23946, %r23458, %r23930;
	xor.b32  	%r28902, %r28902, %r23946;
	and.b32  	%r23947, %r23459, %r23931;
	xor.b32  	%r28901, %r28901, %r23947;
	and.b32  	%r23948, %r23460, %r23932;
	xor.b32  	%r28900, %r28900, %r23948;
	and.b32  	%r23949, %r23465, %r23929;
	xor.b32  	%r28899, %r28899, %r23949;
	and.b32  	%r23950, %r23466, %r23930;
	xor.b32  	%r28898, %r28898, %r23950;
	and.b32  	%r23951, %r23467, %r23931;
	xor.b32  	%r28897, %r28897, %r23951;
	and.b32  	%r23952, %r23468, %r23932;
	xor.b32  	%r28896, %r28896, %r23952;
	and.b32  	%r23953, %r23473, %r23929;
	xor.b32  	%r28895, %r28895, %r23953;
	and.b32  	%r23954, %r23474, %r23930;
	xor.b32  	%r28894, %r28894, %r23954;
	and.b32  	%r23955, %r23475, %r23931;
	xor.b32  	%r28893, %r28893, %r23955;
	and.b32  	%r23956, %r23476, %r23932;
	xor.b32  	%r28892, %r28892, %r23956;
	and.b32  	%r23957, %r23481, %r23929;
	xor.b32  	%r28891, %r28891, %r23957;
	and.b32  	%r23958, %r23482, %r23930;
	xor.b32  	%r28890, %r28890, %r23958;
	and.b32  	%r23959, %r23483, %r23931;
	xor.b32  	%r28889, %r28889, %r23959;
	and.b32  	%r23960, %r23484, %r23932;
	xor.b32  	%r28888, %r28888, %r23960;
	and.b32  	%r23961, %r23489, %r23929;
	xor.b32  	%r28887, %r28887, %r23961;
	and.b32  	%r23962, %r23490, %r23930;
	xor.b32  	%r28886, %r28886, %r23962;
	and.b32  	%r23963, %r23491, %r23931;
	xor.b32  	%r28885, %r28885, %r23963;
	and.b32  	%r23964, %r23492, %r23932;
	xor.b32  	%r28884, %r28884, %r23964;
	shfl.sync.idx.b32	%r23965|%p333, %r27571, %r28563, 31, -1;
	shfl.sync.idx.b32	%r23966|%p334, %r27570, %r28563, 31, -1;
	shfl.sync.idx.b32	%r23967|%p335, %r27569, %r28563, 31, -1;
	shfl.sync.idx.b32	%r23968|%p336, %r27568, %r28563, 31, -1;
	and.b32  	%r23969, %r23433, %r23965;
	xor.b32  	%r28883, %r28883, %r23969;
	and.b32  	%r23970, %r23434, %r23966;
	xor.b32  	%r28882, %r28882, %r23970;
	and.b32  	%r23971, %r23435, %r23967;
	xor.b32  	%r28881, %r28881, %r23971;
	and.b32  	%r23972, %r23436, %r23968;
	xor.b32  	%r28880, %r28880, %r23972;
	and.b32  	%r23973, %r23441, %r23965;
	xor.b32  	%r28879, %r28879, %r23973;
	and.b32  	%r23974, %r23442, %r23966;
	xor.b32  	%r28878, %r28878, %r23974;
	and.b32  	%r23975, %r23443, %r23967;
	xor.b32  	%r28877, %r28877, %r23975;
	and.b32  	%r23976, %r23444, %r23968;
	xor.b32  	%r28876, %r28876, %r23976;
	and.b32  	%r23977, %r23449, %r23965;
	xor.b32  	%r28875, %r28875, %r23977;
	and.b32  	%r23978, %r23450, %r23966;
	xor.b32  	%r28874, %r28874, %r23978;
	and.b32  	%r23979, %r23451, %r23967;
	xor.b32  	%r28873, %r28873, %r23979;
	and.b32  	%r23980, %r23452, %r23968;
	xor.b32  	%r28872, %r28872, %r23980;
	and.b32  	%r23981, %r23457, %r23965;
	xor.b32  	%r28871, %r28871, %r23981;
	and.b32  	%r23982, %r23458, %r23966;
	xor.b32  	%r28870, %r28870, %r23982;
	and.b32  	%r23983, %r23459, %r23967;
	xor.b32  	%r28869, %r28869, %r23983;
	and.b32  	%r23984, %r23460, %r23968;
	xor.b32  	%r28868, %r28868, %r23984;
	and.b32  	%r23985, %r23465, %r23965;
	xor.b32  	%r28867, %r28867, %r23985;
	and.b32  	%r23986, %r23466, %r23966;
	xor.b32  	%r28866, %r28866, %r23986;
	and.b32  	%r23987, %r23467, %r23967;
	xor.b32  	%r28865, %r28865, %r23987;
	and.b32  	%r23988, %r23468, %r23968;
	xor.b32  	%r28864, %r28864, %r23988;
	and.b32  	%r23989, %r23473, %r23965;
	xor.b32  	%r28863, %r28863, %r23989;
	and.b32  	%r23990, %r23474, %r23966;
	xor.b32  	%r28862, %r28862, %r23990;
	and.b32  	%r23991, %r23475, %r23967;
	xor.b32  	%r28861, %r28861, %r23991;
	and.b32  	%r23992, %r23476, %r23968;
	xor.b32  	%r28860, %r28860, %r23992;
	and.b32  	%r23993, %r23481, %r23965;
	xor.b32  	%r28859, %r28859, %r23993;
	and.b32  	%r23994, %r23482, %r23966;
	xor.b32  	%r28858, %r28858, %r23994;
	and.b32  	%r23995, %r23483, %r23967;
	xor.b32  	%r28857, %r28857, %r23995;
	and.b32  	%r23996, %r23484, %r23968;
	xor.b32  	%r28856, %r28856, %r23996;
	and.b32  	%r23997, %r23489, %r23965;
	xor.b32  	%r28855, %r28855, %r23997;
	and.b32  	%r23998, %r23490, %r23966;
	xor.b32  	%r28854, %r28854, %r23998;
	and.b32  	%r23999, %r23491, %r23967;
	xor.b32  	%r28853, %r28853, %r23999;
	and.b32  	%r24000, %r23492, %r23968;
	xor.b32  	%r28852, %r28852, %r24000;
	shfl.sync.idx.b32	%r24001|%p337, %r27595, %r28563, 31, -1;
	shfl.sync.idx.b32	%r24002|%p338, %r27594, %r28563, 31, -1;
	shfl.sync.idx.b32	%r24003|%p339, %r27593, %r28563, 31, -1;
	shfl.sync.idx.b32	%r24004|%p340, %r27592, %r28563, 31, -1;
	and.b32  	%r24005, %r23433, %r24001;
	xor.b32  	%r28851, %r28851, %r24005;
	and.b32  	%r24006, %r23434, %r24002;
	xor.b32  	%r28850, %r28850, %r24006;
	and.b32  	%r24007, %r23435, %r24003;
	xor.b32  	%r28849, %r28849, %r24007;
	and.b32  	%r24008, %r23436, %r24004;
	xor.b32  	%r28848, %r28848, %r24008;
	and.b32  	%r24009, %r23441, %r24001;
	xor.b32  	%r28847, %r28847, %r24009;
	and.b32  	%r24010, %r23442, %r24002;
	xor.b32  	%r28846, %r28846, %r24010;
	and.b32  	%r24011, %r23443, %r24003;
	xor.b32  	%r28845, %r28845, %r24011;
	and.b32  	%r24012, %r23444, %r24004;
	xor.b32  	%r28844, %r28844, %r24012;
	and.b32  	%r24013, %r23449, %r24001;
	xor.b32  	%r28843, %r28843, %r24013;
	and.b32  	%r24014, %r23450, %r24002;
	xor.b32  	%r28842, %r28842, %r24014;
	and.b32  	%r24015, %r23451, %r24003;
	xor.b32  	%r28841, %r28841, %r24015;
	and.b32  	%r24016, %r23452, %r24004;
	xor.b32  	%r28840, %r28840, %r24016;
	and.b32  	%r24017, %r23457, %r24001;
	xor.b32  	%r28839, %r28839, %r24017;
	and.b32  	%r24018, %r23458, %r24002;
	xor.b32  	%r28838, %r28838, %r24018;
	and.b32  	%r24019, %r23459, %r24003;
	xor.b32  	%r28837, %r28837, %r24019;
	and.b32  	%r24020, %r23460, %r24004;
	xor.b32  	%r28836, %r28836, %r24020;
	and.b32  	%r24021, %r23465, %r24001;
	xor.b32  	%r28835, %r28835, %r24021;
	and.b32  	%r24022, %r23466, %r24002;
	xor.b32  	%r28834, %r28834, %r24022;
	and.b32  	%r24023, %r23467, %r24003;
	xor.b32  	%r28833, %r28833, %r24023;
	and.b32  	%r24024, %r23468, %r24004;
	xor.b32  	%r28832, %r28832, %r24024;
	and.b32  	%r24025, %r23473, %r24001;
	xor.b32  	%r28831, %r28831, %r24025;
	and.b32  	%r24026, %r23474, %r24002;
	xor.b32  	%r28830, %r28830, %r24026;
	and.b32  	%r24027, %r23475, %r24003;
	xor.b32  	%r28829, %r28829, %r24027;
	and.b32  	%r24028, %r23476, %r24004;
	xor.b32  	%r28828, %r28828, %r24028;
	and.b32  	%r24029, %r23481, %r24001;
	xor.b32  	%r28827, %r28827, %r24029;
	and.b32  	%r24030, %r23482, %r24002;
	xor.b32  	%r28826, %r28826, %r24030;
	and.b32  	%r24031, %r23483, %r24003;
	xor.b32  	%r28825, %r28825, %r24031;
	and.b32  	%r24032, %r23484, %r24004;
	xor.b32  	%r28824, %r28824, %r24032;
	and.b32  	%r24033, %r23489, %r24001;
	xor.b32  	%r28823, %r28823, %r24033;
	and.b32  	%r24034, %r23490, %r24002;
	xor.b32  	%r28822, %r28822, %r24034;
	and.b32  	%r24035, %r23491, %r24003;
	xor.b32  	%r28821, %r28821, %r24035;
	and.b32  	%r24036, %r23492, %r24004;
	xor.b32  	%r28820, %r28820, %r24036;
	shfl.sync.idx.b32	%r24037|%p341, %r27619, %r28563, 31, -1;
	shfl.sync.idx.b32	%r24038|%p342, %r27618, %r28563, 31, -1;
	shfl.sync.idx.b32	%r24039|%p343, %r27617, %r28563, 31, -1;
	shfl.sync.idx.b32	%r24040|%p344, %r27616, %r28563, 31, -1;
	and.b32  	%r24041, %r23433, %r24037;
	xor.b32  	%r28819, %r28819, %r24041;
	and.b32  	%r24042, %r23434, %r24038;
	xor.b32  	%r28818, %r28818, %r24042;
	and.b32  	%r24043, %r23435, %r24039;
	xor.b32  	%r28817, %r28817, %r24043;
	and.b32  	%r24044, %r23436, %r24040;
	xor.b32  	%r28816, %r28816, %r24044;
	and.b32  	%r24045, %r23441, %r24037;
	xor.b32  	%r28815, %r28815, %r24045;
	and.b32  	%r24046, %r23442, %r24038;
	xor.b32  	%r28814, %r28814, %r24046;
	and.b32  	%r24047, %r23443, %r24039;
	xor.b32  	%r28813, %r28813, %r24047;
	and.b32  	%r24048, %r23444, %r24040;
	xor.b32  	%r28812, %r28812, %r24048;
	and.b32  	%r24049, %r23449, %r24037;
	xor.b32  	%r28811, %r28811, %r24049;
	and.b32  	%r24050, %r23450, %r24038;
	xor.b32  	%r28810, %r28810, %r24050;
	and.b32  	%r24051, %r23451, %r24039;
	xor.b32  	%r28809, %r28809, %r24051;
	and.b32  	%r24052, %r23452, %r24040;
	xor.b32  	%r28808, %r28808, %r24052;
	and.b32  	%r24053, %r23457, %r24037;
	xor.b32  	%r28807, %r28807, %r24053;
	and.b32  	%r24054, %r23458, %r24038;
	xor.b32  	%r28806, %r28806, %r24054;
	and.b32  	%r24055, %r23459, %r24039;
	xor.b32  	%r28805, %r28805, %r24055;
	and.b32  	%r24056, %r23460, %r24040;
	xor.b32  	%r28804, %r28804, %r24056;
	and.b32  	%r24057, %r23465, %r24037;
	xor.b32  	%r28803, %r28803, %r24057;
	and.b32  	%r24058, %r23466, %r24038;
	xor.b32  	%r28802, %r28802, %r24058;
	and.b32  	%r24059, %r23467, %r24039;
	xor.b32  	%r28801, %r28801, %r24059;
	and.b32  	%r24060, %r23468, %r24040;
	xor.b32  	%r28800, %r28800, %r24060;
	and.b32  	%r24061, %r23473, %r24037;
	xor.b32  	%r28799, %r28799, %r24061;
	and.b32  	%r24062, %r23474, %r24038;
	xor.b32  	%r28798, %r28798, %r24062;
	and.b32  	%r24063, %r23475, %r24039;
	xor.b32  	%r28797, %r28797, %r24063;
	and.b32  	%r24064, %r23476, %r24040;
	xor.b32  	%r28796, %r28796, %r24064;
	and.b32  	%r24065, %r23481, %r24037;
	xor.b32  	%r28795, %r28795, %r24065;
	and.b32  	%r24066, %r23482, %r24038;
	xor.b32  	%r28794, %r28794, %r24066;
	and.b32  	%r24067, %r23483, %r24039;
	xor.b32  	%r28793, %r28793, %r24067;
	and.b32  	%r24068, %r23484, %r24040;
	xor.b32  	%r28792, %r28792, %r24068;
	and.b32  	%r24069, %r23489, %r24037;
	xor.b32  	%r28791, %r28791, %r24069;
	and.b32  	%r24070, %r23490, %r24038;
	xor.b32  	%r28790, %r28790, %r24070;
	and.b32  	%r24071, %r23491, %r24039;
	xor.b32  	%r28789, %r28789, %r24071;
	and.b32  	%r24072, %r23492, %r24040;
	xor.b32  	%r28788, %r28788, %r24072;
	shfl.sync.idx.b32	%r24073|%p345, %r27643, %r28563, 31, -1;
	shfl.sync.idx.b32	%r24074|%p346, %r27642, %r28563, 31, -1;
	shfl.sync.idx.b32	%r24075|%p347, %r27641, %r28563, 31, -1;
	shfl.sync.idx.b32	%r24076|%p348, %r27640, %r28563, 31, -1;
	and.b32  	%r24077, %r23433, %r24073;
	xor.b32  	%r28787, %r28787, %r24077;
	and.b32  	%r24078, %r23434, %r24074;
	xor.b32  	%r28786, %r28786, %r24078;
	and.b32  	%r24079, %r23435, %r24075;
	xor.b32  	%r28785, %r28785, %r24079;
	and.b32  	%r24080, %r23436, %r24076;
	xor.b32  	%r28784, %r28784, %r24080;
	and.b32  	%r24081, %r23441, %r24073;
	xor.b32  	%r28783, %r28783, %r24081;
	and.b32  	%r24082, %r23442, %r24074;
	xor.b32  	%r28782, %r28782, %r24082;
	and.b32  	%r24083, %r23443, %r24075;
	xor.b32  	%r28781, %r28781, %r24083;
	and.b32  	%r24084, %r23444, %r24076;
	xor.b32  	%r28780, %r28780, %r24084;
	and.b32  	%r24085, %r23449, %r24073;
	xor.b32  	%r28779, %r28779, %r24085;
	and.b32  	%r24086, %r23450, %r24074;
	xor.b32  	%r28778, %r28778, %r24086;
	and.b32  	%r24087, %r23451, %r24075;
	xor.b32  	%r28777, %r28777, %r24087;
	and.b32  	%r24088, %r23452, %r24076;
	xor.b32  	%r28776, %r28776, %r24088;
	and.b32  	%r24089, %r23457, %r24073;
	xor.b32  	%r28775, %r28775, %r24089;
	and.b32  	%r24090, %r23458, %r24074;
	xor.b32  	%r28774, %r28774, %r24090;
	and.b32  	%r24091, %r23459, %r24075;
	xor.b32  	%r28773, %r28773, %r24091;
	and.b32  	%r24092, %r23460, %r24076;
	xor.b32  	%r28772, %r28772, %r24092;
	and.b32  	%r24093, %r23465, %r24073;
	xor.b32  	%r28771, %r28771, %r24093;
	and.b32  	%r24094, %r23466, %r24074;
	xor.b32  	%r28770, %r28770, %r24094;
	and.b32  	%r24095, %r23467, %r24075;
	xor.b32  	%r28769, %r28769, %r24095;
	and.b32  	%r24096, %r23468, %r24076;
	xor.b32  	%r28768, %r28768, %r24096;
	and.b32  	%r24097, %r23473, %r24073;
	xor.b32  	%r28767, %r28767, %r24097;
	and.b32  	%r24098, %r23474, %r24074;
	xor.b32  	%r28766, %r28766, %r24098;
	and.b32  	%r24099, %r23475, %r24075;
	xor.b32  	%r28765, %r28765, %r24099;
	and.b32  	%r24100, %r23476, %r24076;
	xor.b32  	%r28764, %r28764, %r24100;
	and.b32  	%r24101, %r23481, %r24073;
	xor.b32  	%r28763, %r28763, %r24101;
	and.b32  	%r24102, %r23482, %r24074;
	xor.b32  	%r28762, %r28762, %r24102;
	and.b32  	%r24103, %r23483, %r24075;
	xor.b32  	%r28761, %r28761, %r24103;
	and.b32  	%r24104, %r23484, %r24076;
	xor.b32  	%r28760, %r28760, %r24104;
	and.b32  	%r24105, %r23489, %r24073;
	xor.b32  	%r28759, %r28759, %r24105;
	and.b32  	%r24106, %r23490, %r24074;
	xor.b32  	%r28758, %r28758, %r24106;
	and.b32  	%r24107, %r23491, %r24075;
	xor.b32  	%r28757, %r28757, %r24107;
	and.b32  	%r24108, %r23492, %r24076;
	xor.b32  	%r28756, %r28756, %r24108;
	shfl.sync.idx.b32	%r24109|%p349, %r27667, %r28563, 31, -1;
	shfl.sync.idx.b32	%r24110|%p350, %r27666, %r28563, 31, -1;
	shfl.sync.idx.b32	%r24111|%p351, %r27665, %r28563, 31, -1;
	shfl.sync.idx.b32	%r24112|%p352, %r27664, %r28563, 31, -1;
	and.b32  	%r24113, %r23433, %r24109;
	xor.b32  	%r28755, %r28755, %r24113;
	and.b32  	%r24114, %r23434, %r24110;
	xor.b32  	%r28754, %r28754, %r24114;
	and.b32  	%r24115, %r23435, %r24111;
	xor.b32  	%r28753, %r28753, %r24115;
	and.b32  	%r24116, %r23436, %r24112;
	xor.b32  	%r28752, %r28752, %r24116;
	and.b32  	%r24117, %r23441, %r24109;
	xor.b32  	%r28751, %r28751, %r24117;
	and.b32  	%r24118, %r23442, %r24110;
	xor.b32  	%r28750, %r28750, %r24118;
	and.b32  	%r24119, %r23443, %r24111;
	xor.b32  	%r28749, %r28749, %r24119;
	and.b32  	%r24120, %r23444, %r24112;
	xor.b32  	%r28748, %r28748, %r24120;
	and.b32  	%r24121, %r23449, %r24109;
	xor.b32  	%r28747, %r28747, %r24121;
	and.b32  	%r24122, %r23450, %r24110;
	xor.b32  	%r28746, %r28746, %r24122;
	and.b32  	%r24123, %r23451, %r24111;
	xor.b32  	%r28745, %r28745, %r24123;
	and.b32  	%r24124, %r23452, %r24112;
	xor.b32  	%r28744, %r28744, %r24124;
	and.b32  	%r24125, %r23457, %r24109;
	xor.b32  	%r28743, %r28743, %r24125;
	and.b32  	%r24126, %r23458, %r24110;
	xor.b32  	%r28742, %r28742, %r24126;
	and.b32  	%r24127, %r23459, %r24111;
	xor.b32  	%r28741, %r28741, %r24127;
	and.b32  	%r24128, %r23460, %r24112;
	xor.b32  	%r28740, %r28740, %r24128;
	and.b32  	%r24129, %r23465, %r24109;
	xor.b32  	%r28739, %r28739, %r24129;
	and.b32  	%r24130, %r23466, %r24110;
	xor.b32  	%r28738, %r28738, %r24130;
	and.b32  	%r24131, %r23467, %r24111;
	xor.b32  	%r28737, %r28737, %r24131;
	and.b32  	%r24132, %r23468, %r24112;
	xor.b32  	%r28736, %r28736, %r24132;
	and.b32  	%r24133, %r23473, %r24109;
	xor.b32  	%r28735, %r28735, %r24133;
	and.b32  	%r24134, %r23474, %r24110;
	xor.b32  	%r28734, %r28734, %r24134;
	and.b32  	%r24135, %r23475, %r24111;
	xor.b32  	%r28733, %r28733, %r24135;
	and.b32  	%r24136, %r23476, %r24112;
	xor.b32  	%r28732, %r28732, %r24136;
	and.b32  	%r24137, %r23481, %r24109;
	xor.b32  	%r28731, %r28731, %r24137;
	and.b32  	%r24138, %r23482, %r24110;
	xor.b32  	%r28730, %r28730, %r24138;
	and.b32  	%r24139, %r23483, %r24111;
	xor.b32  	%r28729, %r28729, %r24139;
	and.b32  	%r24140, %r23484, %r24112;
	xor.b32  	%r28728, %r28728, %r24140;
	and.b32  	%r24141, %r23489, %r24109;
	xor.b32  	%r28727, %r28727, %r24141;
	and.b32  	%r24142, %r23490, %r24110;
	xor.b32  	%r28726, %r28726, %r24142;
	and.b32  	%r24143, %r23491, %r24111;
	xor.b32  	%r28725, %r28725, %r24143;
	and.b32  	%r24144, %r23492, %r24112;
	xor.b32  	%r28724, %r28724, %r24144;
	shfl.sync.idx.b32	%r24145|%p353, %r27691, %r28563, 31, -1;
	shfl.sync.idx.b32	%r24146|%p354, %r27690, %r28563, 31, -1;
	shfl.sync.idx.b32	%r24147|%p355, %r27689, %r28563, 31, -1;
	shfl.sync.idx.b32	%r24148|%p356, %r27688, %r28563, 31, -1;
	and.b32  	%r24149, %r23433, %r24145;
	xor.b32  	%r28723, %r28723, %r24149;
	and.b32  	%r24150, %r23434, %r24146;
	xor.b32  	%r28722, %r28722, %r24150;
	and.b32  	%r24151, %r23435, %r24147;
	xor.b32  	%r28721, %r28721, %r24151;
	and.b32  	%r24152, %r23436, %r24148;
	xor.b32  	%r28720, %r28720, %r24152;
	and.b32  	%r24153, %r23441, %r24145;
	xor.b32  	%r28719, %r28719, %r24153;
	and.b32  	%r24154, %r23442, %r24146;
	xor.b32  	%r28718, %r28718, %r24154;
	and.b32  	%r24155, %r23443, %r24147;
	xor.b32  	%r28717, %r28717, %r24155;
	and.b32  	%r24156, %r23444, %r24148;
	xor.b32  	%r28716, %r28716, %r24156;
	and.b32  	%r24157, %r23449, %r24145;
	xor.b32  	%r28715, %r28715, %r24157;
	and.b32  	%r24158, %r23450, %r24146;
	xor.b32  	%r28714, %r28714, %r24158;
	and.b32  	%r24159, %r23451, %r24147;
	xor.b32  	%r28713, %r28713, %r24159;
	and.b32  	%r24160, %r23452, %r24148;
	xor.b32  	%r28712, %r28712, %r24160;
	and.b32  	%r24161, %r23457, %r24145;
	xor.b32  	%r28711, %r28711, %r24161;
	and.b32  	%r24162, %r23458, %r24146;
	xor.b32  	%r28710, %r28710, %r24162;
	and.b32  	%r24163, %r23459, %r24147;
	xor.b32  	%r28709, %r28709, %r24163;
	and.b32  	%r24164, %r23460, %r24148;
	xor.b32  	%r28708, %r28708, %r24164;
	and.b32  	%r24165, %r23465, %r24145;
	xor.b32  	%r28707, %r28707, %r24165;
	and.b32  	%r24166, %r23466, %r24146;
	xor.b32  	%r28706, %r28706, %r24166;
	and.b32  	%r24167, %r23467, %r24147;
	xor.b32  	%r28705, %r28705, %r24167;
	and.b32  	%r24168, %r23468, %r24148;
	xor.b32  	%r28704, %r28704, %r24168;
	and.b32  	%r24169, %r23473, %r24145;
	xor.b32  	%r28703, %r28703, %r24169;
	and.b32  	%r24170, %r23474, %r24146;
	xor.b32  	%r28702, %r28702, %r24170;
	and.b32  	%r24171, %r23475, %r24147;
	xor.b32  	%r28701, %r28701, %r24171;
	and.b32  	%r24172, %r23476, %r24148;
	xor.b32  	%r28700, %r28700, %r24172;
	and.b32  	%r24173, %r23481, %r24145;
	xor.b32  	%r28699, %r28699, %r24173;
	and.b32  	%r24174, %r23482, %r24146;
	xor.b32  	%r28698, %r28698, %r24174;
	and.b32  	%r24175, %r23483, %r24147;
	xor.b32  	%r28697, %r28697, %r24175;
	and.b32  	%r24176, %r23484, %r24148;
	xor.b32  	%r28696, %r28696, %r24176;
	and.b32  	%r24177, %r23489, %r24145;
	xor.b32  	%r28695, %r28695, %r24177;
	and.b32  	%r24178, %r23490, %r24146;
	xor.b32  	%r28694, %r28694, %r24178;
	and.b32  	%r24179, %r23491, %r24147;
	xor.b32  	%r28693, %r28693, %r24179;
	and.b32  	%r24180, %r23492, %r24148;
	xor.b32  	%r28692, %r28692, %r24180;
	shfl.sync.idx.b32	%r24181|%p357, %r27715, %r28563, 31, -1;
	shfl.sync.idx.b32	%r24182|%p358, %r27714, %r28563, 31, -1;
	shfl.sync.idx.b32	%r24183|%p359, %r27713, %r28563, 31, -1;
	shfl.sync.idx.b32	%r24184|%p360, %r27712, %r28563, 31, -1;
	and.b32  	%r24185, %r23433, %r24181;
	xor.b32  	%r28691, %r28691, %r24185;
	and.b32  	%r24186, %r23434, %r24182;
	xor.b32  	%r28690, %r28690, %r24186;
	and.b32  	%r24187, %r23435, %r24183;
	xor.b32  	%r28689, %r28689, %r24187;
	and.b32  	%r24188, %r23436, %r24184;
	xor.b32  	%r28688, %r28688, %r24188;
	and.b32  	%r24189, %r23441, %r24181;
	xor.b32  	%r28687, %r28687, %r24189;
	and.b32  	%r24190, %r23442, %r24182;
	xor.b32  	%r28686, %r28686, %r24190;
	and.b32  	%r24191, %r23443, %r24183;
	xor.b32  	%r28685, %r28685, %r24191;
	and.b32  	%r24192, %r23444, %r24184;
	xor.b32  	%r28684, %r28684, %r24192;
	and.b32  	%r24193, %r23449, %r24181;
	xor.b32  	%r28683, %r28683, %r24193;
	and.b32  	%r24194, %r23450, %r24182;
	xor.b32  	%r28682, %r28682, %r24194;
	and.b32  	%r24195, %r23451, %r24183;
	xor.b32  	%r28681, %r28681, %r24195;
	and.b32  	%r24196, %r23452, %r24184;
	xor.b32  	%r28680, %r28680, %r24196;
	and.b32  	%r24197, %r23457, %r24181;
	xor.b32  	%r28679, %r28679, %r24197;
	and.b32  	%r24198, %r23458, %r24182;
	xor.b32  	%r28678, %r28678, %r24198;
	and.b32  	%r24199, %r23459, %r24183;
	xor.b32  	%r28677, %r28677, %r24199;
	and.b32  	%r24200, %r23460, %r24184;
	xor.b32  	%r28676, %r28676, %r24200;
	and.b32  	%r24201, %r23465, %r24181;
	xor.b32  	%r28675, %r28675, %r24201;
	and.b32  	%r24202, %r23466, %r24182;
	xor.b32  	%r28674, %r28674, %r24202;
	and.b32  	%r24203, %r23467, %r24183;
	xor.b32  	%r28673, %r28673, %r24203;
	and.b32  	%r24204, %r23468, %r24184;
	xor.b32  	%r28672, %r28672, %r24204;
	and.b32  	%r24205, %r23473, %r24181;
	xor.b32  	%r28671, %r28671, %r24205;
	and.b32  	%r24206, %r23474, %r24182;
	xor.b32  	%r28670, %r28670, %r24206;
	and.b32  	%r24207, %r23475, %r24183;
	xor.b32  	%r28669, %r28669, %r24207;
	and.b32  	%r24208, %r23476, %r24184;
	xor.b32  	%r28668, %r28668, %r24208;
	and.b32  	%r24209, %r23481, %r24181;
	xor.b32  	%r28667, %r28667, %r24209;
	and.b32  	%r24210, %r23482, %r24182;
	xor.b32  	%r28666, %r28666, %r24210;
	and.b32  	%r24211, %r23483, %r24183;
	xor.b32  	%r28665, %r28665, %r24211;
	and.b32  	%r24212, %r23484, %r24184;
	xor.b32  	%r28664, %r28664, %r24212;
	and.b32  	%r24213, %r23489, %r24181;
	xor.b32  	%r28663, %r28663, %r24213;
	and.b32  	%r24214, %r23490, %r24182;
	xor.b32  	%r28662, %r28662, %r24214;
	and.b32  	%r24215, %r23491, %r24183;
	xor.b32  	%r28661, %r28661, %r24215;
	and.b32  	%r24216, %r23492, %r24184;
	xor.b32  	%r28660, %r28660, %r24216;
	shfl.sync.idx.b32	%r24217|%p361, %r27739, %r28563, 31, -1;
	shfl.sync.idx.b32	%r24218|%p362, %r27738, %r28563, 31, -1;
	shfl.sync.idx.b32	%r24219|%p363, %r27737, %r28563, 31, -1;
	shfl.sync.idx.b32	%r24220|%p364, %r27736, %r28563, 31, -1;
	and.b32  	%r24221, %r23433, %r24217;
	xor.b32  	%r28659, %r28659, %r24221;
	and.b32  	%r24222, %r23434, %r24218;
	xor.b32  	%r28658, %r28658, %r24222;
	and.b32  	%r24223, %r23435, %r24219;
	xor.b32  	%r28657, %r28657, %r24223;
	and.b32  	%r24224, %r23436, %r24220;
	xor.b32  	%r28656, %r28656, %r24224;
	and.b32  	%r24225, %r23441, %r24217;
	xor.b32  	%r28655, %r28655, %r24225;
	and.b32  	%r24226, %r23442, %r24218;
	xor.b32  	%r28654, %r28654, %r24226;
	and.b32  	%r24227, %r23443, %r24219;
	xor.b32  	%r28653, %r28653, %r24227;
	and.b32  	%r24228, %r23444, %r24220;
	xor.b32  	%r28652, %r28652, %r24228;
	and.b32  	%r24229, %r23449, %r24217;
	xor.b32  	%r28651, %r28651, %r24229;
	and.b32  	%r24230, %r23450, %r24218;
	xor.b32  	%r28650, %r28650, %r24230;
	and.b32  	%r24231, %r23451, %r24219;
	xor.b32  	%r28649, %r28649, %r24231;
	and.b32  	%r24232, %r23452, %r24220;
	xor.b32  	%r28648, %r28648, %r24232;
	and.b32  	%r24233, %r23457, %r24217;
	xor.b32  	%r28647, %r28647, %r24233;
	and.b32  	%r24234, %r23458, %r24218;
	xor.b32  	%r28646, %r28646, %r24234;
	and.b32  	%r24235, %r23459, %r24219;
	xor.b32  	%r28645, %r28645, %r24235;
	and.b32  	%r24236, %r23460, %r24220;
	xor.b32  	%r28644, %r28644, %r24236;
	and.b32  	%r24237, %r23465, %r24217;
	xor.b32  	%r28643, %r28643, %r24237;
	and.b32  	%r24238, %r23466, %r24218;
	xor.b32  	%r28642, %r28642, %r24238;
	and.b32  	%r24239, %r23467, %r24219;
	xor.b32  	%r28641, %r28641, %r24239;
	and.b32  	%r24240, %r23468, %r24220;
	xor.b32  	%r28640, %r28640, %r24240;
	and.b32  	%r24241, %r23473, %r24217;
	xor.b32  	%r28639, %r28639, %r24241;
	and.b32  	%r24242, %r23474, %r24218;
	xor.b32  	%r28638, %r28638, %r24242;
	and.b32  	%r24243, %r23475, %r24219;
	xor.b32  	%r28637, %r28637, %r24243;
	and.b32  	%r24244, %r23476, %r24220;
	xor.b32  	%r28636, %r28636, %r24244;
	and.b32  	%r24245, %r23481, %r24217;
	xor.b32  	%r28635, %r28635, %r24245;
	and.b32  	%r24246, %r23482, %r24218;
	xor.b32  	%r28634, %r28634, %r24246;
	and.b32  	%r24247, %r23483, %r24219;
	xor.b32  	%r28633, %r28633, %r24247;
	and.b32  	%r24248, %r23484, %r24220;
	xor.b32  	%r28632, %r28632, %r24248;
	and.b32  	%r24249, %r23489, %r24217;
	xor.b32  	%r28631, %r28631, %r24249;
	and.b32  	%r24250, %r23490, %r24218;
	xor.b32  	%r28630, %r28630, %r24250;
	and.b32  	%r24251, %r23491, %r24219;
	xor.b32  	%r28629, %r28629, %r24251;
	and.b32  	%r24252, %r23492, %r24220;
	xor.b32  	%r28628, %r28628, %r24252;
	shfl.sync.idx.b32	%r24253|%p365, %r27763, %r28563, 31, -1;
	shfl.sync.idx.b32	%r24254|%p366, %r27762, %r28563, 31, -1;
	shfl.sync.idx.b32	%r24255|%p367, %r27761, %r28563, 31, -1;
	shfl.sync.idx.b32	%r24256|%p368, %r27760, %r28563, 31, -1;
	and.b32  	%r24257, %r23433, %r24253;
	xor.b32  	%r28627, %r28627, %r24257;
	and.b32  	%r24258, %r23434, %r24254;
	xor.b32  	%r28626, %r28626, %r24258;
	and.b32  	%r24259, %r23435, %r24255;
	xor.b32  	%r28625, %r28625, %r24259;
	and.b32  	%r24260, %r23436, %r24256;
	xor.b32  	%r28624, %r28624, %r24260;
	and.b32  	%r24261, %r23441, %r24253;
	xor.b32  	%r28623, %r28623, %r24261;
	and.b32  	%r24262, %r23442, %r24254;
	xor.b32  	%r28622, %r28622, %r24262;
	and.b32  	%r24263, %r23443, %r24255;
	xor.b32  	%r28621, %r28621, %r24263;
	and.b32  	%r24264, %r23444, %r24256;
	xor.b32  	%r28620, %r28620, %r24264;
	and.b32  	%r24265, %r23449, %r24253;
	xor.b32  	%r28619, %r28619, %r24265;
	and.b32  	%r24266, %r23450, %r24254;
	xor.b32  	%r28618, %r28618, %r24266;
	and.b32  	%r24267, %r23451, %r24255;
	xor.b32  	%r28617, %r28617, %r24267;
	and.b32  	%r24268, %r23452, %r24256;
	xor.b32  	%r28616, %r28616, %r24268;
	and.b32  	%r24269, %r23457, %r24253;
	xor.b32  	%r28615, %r28615, %r24269;
	and.b32  	%r24270, %r23458, %r24254;
	xor.b32  	%r28614, %r28614, %r24270;
	and.b32  	%r24271, %r23459, %r24255;
	xor.b32  	%r28613, %r28613, %r24271;
	and.b32  	%r24272, %r23460, %r24256;
	xor.b32  	%r28612, %r28612, %r24272;
	and.b32  	%r24273, %r23465, %r24253;
	xor.b32  	%r28611, %r28611, %r24273;
	and.b32  	%r24274, %r23466, %r24254;
	xor.b32  	%r28610, %r28610, %r24274;
	and.b32  	%r24275, %r23467, %r24255;
	xor.b32  	%r28609, %r28609, %r24275;
	and.b32  	%r24276, %r23468, %r24256;
	xor.b32  	%r28608, %r28608, %r24276;
	and.b32  	%r24277, %r23473, %r24253;
	xor.b32  	%r28607, %r28607, %r24277;
	and.b32  	%r24278, %r23474, %r24254;
	xor.b32  	%r28606, %r28606, %r24278;
	and.b32  	%r24279, %r23475, %r24255;
	xor.b32  	%r28605, %r28605, %r24279;
	and.b32  	%r24280, %r23476, %r24256;
	xor.b32  	%r28604, %r28604, %r24280;
	and.b32  	%r24281, %r23481, %r24253;
	xor.b32  	%r28603, %r28603, %r24281;
	and.b32  	%r24282, %r23482, %r24254;
	xor.b32  	%r28602, %r28602, %r24282;
	and.b32  	%r24283, %r23483, %r24255;
	xor.b32  	%r28601, %r28601, %r24283;
	and.b32  	%r24284, %r23484, %r24256;
	xor.b32  	%r28600, %r28600, %r24284;
	and.b32  	%r24285, %r23489, %r24253;
	xor.b32  	%r28599, %r28599, %r24285;
	and.b32  	%r24286, %r23490, %r24254;
	xor.b32  	%r28598, %r28598, %r24286;
	and.b32  	%r24287, %r23491, %r24255;
	xor.b32  	%r28597, %r28597, %r24287;
	and.b32  	%r24288, %r23492, %r24256;
	xor.b32  	%r28596, %r28596, %r24288;
	shfl.sync.idx.b32	%r24289|%p369, %r27787, %r28563, 31, -1;
	shfl.sync.idx.b32	%r24290|%p370, %r27786, %r28563, 31, -1;
	shfl.sync.idx.b32	%r24291|%p371, %r27785, %r28563, 31, -1;
	shfl.sync.idx.b32	%r24292|%p372, %r27784, %r28563, 31, -1;
	and.b32  	%r24293, %r23433, %r24289;
	xor.b32  	%r28595, %r28595, %r24293;
	and.b32  	%r24294, %r23434, %r24290;
	xor.b32  	%r28594, %r28594, %r24294;
	and.b32  	%r24295, %r23435, %r24291;
	xor.b32  	%r28593, %r28593, %r24295;
	and.b32  	%r24296, %r23436, %r24292;
	xor.b32  	%r28592, %r28592, %r24296;
	and.b32  	%r24297, %r23441, %r24289;
	xor.b32  	%r28591, %r28591, %r24297;
	and.b32  	%r24298, %r23442, %r24290;
	xor.b32  	%r28590, %r28590, %r24298;
	and.b32  	%r24299, %r23443, %r24291;
	xor.b32  	%r28589, %r28589, %r24299;
	and.b32  	%r24300, %r23444, %r24292;
	xor.b32  	%r28588, %r28588, %r24300;
	and.b32  	%r24301, %r23449, %r24289;
	xor.b32  	%r28587, %r28587, %r24301;
	and.b32  	%r24302, %r23450, %r24290;
	xor.b32  	%r28586, %r28586, %r24302;
	and.b32  	%r24303, %r23451, %r24291;
	xor.b32  	%r28585, %r28585, %r24303;
	and.b32  	%r24304, %r23452, %r24292;
	xor.b32  	%r28584, %r28584, %r24304;
	and.b32  	%r24305, %r23457, %r24289;
	xor.b32  	%r28583, %r28583, %r24305;
	and.b32  	%r24306, %r23458, %r24290;
	xor.b32  	%r28582, %r28582, %r24306;
	and.b32  	%r24307, %r23459, %r24291;
	xor.b32  	%r28581, %r28581, %r24307;
	and.b32  	%r24308, %r23460, %r24292;
	xor.b32  	%r28580, %r28580, %r24308;
	and.b32  	%r24309, %r23465, %r24289;
	xor.b32  	%r28579, %r28579, %r24309;
	and.b32  	%r24310, %r23466, %r24290;
	xor.b32  	%r28578, %r28578, %r24310;
	and.b32  	%r24311, %r23467, %r24291;
	xor.b32  	%r28577, %r28577, %r24311;
	and.b32  	%r24312, %r23468, %r24292;
	xor.b32  	%r28576, %r28576, %r24312;
	and.b32  	%r24313, %r23473, %r24289;
	xor.b32  	%r28575, %r28575, %r24313;
	and.b32  	%r24314, %r23474, %r24290;
	xor.b32  	%r28574, %r28574, %r24314;
	and.b32  	%r24315, %r23475, %r24291;
	xor.b32  	%r28573, %r28573, %r24315;
	and.b32  	%r24316, %r23476, %r24292;
	xor.b32  	%r28572, %r28572, %r24316;
	and.b32  	%r24317, %r23481, %r24289;
	xor.b32  	%r28571, %r28571, %r24317;
	and.b32  	%r24318, %r23482, %r24290;
	xor.b32  	%r28570, %r28570, %r24318;
	and.b32  	%r24319, %r23483, %r24291;
	xor.b32  	%r28569, %r28569, %r24319;
	and.b32  	%r24320, %r23484, %r24292;
	xor.b32  	%r28568, %r28568, %r24320;
	and.b32  	%r24321, %r23489, %r24289;
	xor.b32  	%r28567, %r28567, %r24321;
	and.b32  	%r24322, %r23490, %r24290;
	xor.b32  	%r28566, %r28566, %r24322;
	and.b32  	%r24323, %r23491, %r24291;
	xor.b32  	%r28565, %r28565, %r24323;
	and.b32  	%r24324, %r23492, %r24292;
	xor.b32  	%r28564, %r28564, %r24324;
	add.s32 	%r28563, %r28563, 1;
	setp.ne.s32 	%p373, %r28563, 32;
	@%p373 bra 	$L__BB3_351;
$L__BB3_353:
	add.s32 	%r4461, %r27217, 32;
	setp.lt.u32 	%p374, %r27217, 224;
	mov.u32 	%r27217, %r4461;
	@%p374 bra 	$L__BB3_14;
	or.b32  	%r24325, %r29330, %r29331;
	or.b32  	%r24326, %r24325, %r29329;
	or.b32  	%r24327, %r24326, %r29328;
	setp.eq.s32 	%p375, %r24327, 0;
	@%p375 bra 	$L__BB3_356;
	mov.u32 	%r24328, %tid.x;
	shl.b32 	%r24329, %r24328, 4;
	and.b32  	%r24330, %r24329, 496;
	mov.u32 	%r24331, s_mem;
	add.s32 	%r24332, %r24331, %r24330;
	atom.shared.xor.b32 	%r24333, [%r24332], %r29331;
	atom.shared.xor.b32 	%r24334, [%r24332+4], %r29330;
	atom.shared.xor.b32 	%r24335, [%r24332+8], %r29329;
	atom.shared.xor.b32 	%r24336, [%r24332+12], %r29328;
$L__BB3_356:
	or.b32  	%r24337, %r29326, %r29327;
	or.b32  	%r24338, %r24337, %r29325;
	or.b32  	%r24339, %r24338, %r29324;
	setp.eq.s32 	%p376, %r24339, 0;
	@%p376 bra 	$L__BB3_358;
	mov.u32 	%r24340, %tid.x;
	shl.b32 	%r24341, %r24340, 4;
	and.b32  	%r24342, %r24341, 496;
	mov.u32 	%r24343, s_mem;
	add.s32 	%r24344, %r24343, %r24342;
	atom.shared.xor.b32 	%r24345, [%r24344+512], %r29327;
	atom.shared.xor.b32 	%r24346, [%r24344+516], %r29326;
	atom.shared.xor.b32 	%r24347, [%r24344+520], %r29325;
	atom.shared.xor.b32 	%r24348, [%r24344+524], %r29324;
$L__BB3_358:
	or.b32  	%r24349, %r29322, %r29323;
	or.b32  	%r24350, %r24349, %r29321;
	or.b32  	%r24351, %r24350, %r29320;
	setp.eq.s32 	%p377, %r24351, 0;
	@%p377 bra 	$L__BB3_360;
	mov.u32 	%r24352, %tid.x;
	shl.b32 	%r24353, %r24352, 4;
	and.b32  	%r24354, %r24353, 496;
	mov.u32 	%r24355, s_mem;
	add.s32 	%r24356, %r24355, %r24354;
	atom.shared.xor.b32 	%r24357, [%r24356+1024], %r29323;
	atom.shared.xor.b32 	%r24358, [%r24356+1028], %r29322;
	atom.shared.xor.b32 	%r24359, [%r24356+1032], %r29321;
	atom.shared.xor.b32 	%r24360, [%r24356+1036], %r29320;
$L__BB3_360:
	or.b32  	%r24361, %r29318, %r29319;
	or.b32  	%r24362, %r24361, %r29317;
	or.b32  	%r24363, %r24362, %r29316;
	setp.eq.s32 	%p378, %r24363, 0;
	@%p378 bra 	$L__BB3_362;
	mov.u32 	%r24364, %tid.x;
	shl.b32 	%r24365, %r24364, 4;
	and.b32  	%r24366, %r24365, 496;
	mov.u32 	%r24367, s_mem;
	add.s32 	%r24368, %r24367, %r24366;
	atom.shared.xor.b32 	%r24369, [%r24368+1536], %r29319;
	atom.shared.xor.b32 	%r24370, [%r24368+1540], %r29318;
	atom.shared.xor.b32 	%r24371, [%r24368+1544], %r29317;
	atom.shared.xor.b32 	%r24372, [%r24368+1548], %r29316;
$L__BB3_362:
	or.b32  	%r24373, %r29314, %r29315;
	or.b32  	%r24374, %r24373, %r29313;
	or.b32  	%r24375, %r24374, %r29312;
	setp.eq.s32 	%p379, %r24375, 0;
	@%p379 bra 	$L__BB3_364;
	mov.u32 	%r24376, %tid.x;
	shl.b32 	%r24377, %r24376, 4;
	and.b32  	%r24378, %r24377, 496;
	mov.u32 	%r24379, s_mem;
	add.s32 	%r24380, %r24379, %r24378;
	atom.shared.xor.b32 	%r24381, [%r24380+2048], %r29315;
	atom.shared.xor.b32 	%r24382, [%r24380+2052], %r29314;
	atom.shared.xor.b32 	%r24383, [%r24380+2056], %r29313;
	atom.shared.xor.b32 	%r24384, [%r24380+2060], %r29312;
$L__BB3_364:
	or.b32  	%r24385, %r29310, %r29311;
	or.b32  	%r24386, %r24385, %r29309;
	or.b32  	%r24387, %r24386, %r29308;
	setp.eq.s32 	%p380, %r24387, 0;
	@%p380 bra 	$L__BB3_366;
	mov.u32 	%r24388, %tid.x;
	shl.b32 	%r24389, %r24388, 4;
	and.b32  	%r24390, %r24389, 496;
	mov.u32 	%r24391, s_mem;
	add.s32 	%r24392, %r24391, %r24390;
	atom.shared.xor.b32 	%r24393, [%r24392+2560], %r29311;
	atom.shared.xor.b32 	%r24394, [%r24392+2564], %r29310;
	atom.shared.xor.b32 	%r24395, [%r24392+2568], %r29309;
	atom.shared.xor.b32 	%r24396, [%r24392+2572], %r29308;
$L__BB3_366:
	or.b32  	%r24397, %r29306, %r29307;
	or.b32  	%r24398, %r24397, %r29305;
	or.b32  	%r24399, %r24398, %r29304;
	setp.eq.s32 	%p381, %r24399, 0;
	@%p381 bra 	$L__BB3_368;
	mov.u32 	%r24400, %tid.x;
	shl.b32 	%r24401, %r24400, 4;
	and.b32  	%r24402, %r24401, 496;
	mov.u32 	%r24403, s_mem;
	add.s32 	%r24404, %r24403, %r24402;
	atom.shared.xor.b32 	%r24405, [%r24404+3072], %r29307;
	atom.shared.xor.b32 	%r24406, [%r24404+3076], %r29306;
	atom.shared.xor.b32 	%r24407, [%r24404+3080], %r29305;
	atom.shared.xor.b32 	%r24408, [%r24404+3084], %r29304;
$L__BB3_368:
	or.b32  	%r24409, %r29302, %r29303;
	or.b32  	%r24410, %r24409, %r29301;
	or.b32  	%r24411, %r24410, %r29300;
	setp.eq.s32 	%p382, %r24411, 0;
	@%p382 bra 	$L__BB3_370;
	mov.u32 	%r24412, %tid.x;
	shl.b32 	%r24413, %r24412, 4;
	and.b32  	%r24414, %r24413, 496;
	mov.u32 	%r24415, s_mem;
	add.s32 	%r24416, %r24415, %r24414;
	atom.shared.xor.b32 	%r24417, [%r24416+3584], %r29303;
	atom.shared.xor.b32 	%r24418, [%r24416+3588], %r29302;
	atom.shared.xor.b32 	%r24419, [%r24416+3592], %r29301;
	atom.shared.xor.b32 	%r24420, [%r24416+3596], %r29300;
$L__BB3_370:
	or.b32  	%r24421, %r29298, %r29299;
	or.b32  	%r24422, %r24421, %r29297;
	or.b32  	%r24423, %r24422, %r29296;
	setp.eq.s32 	%p383, %r24423, 0;
	@%p383 bra 	$L__BB3_372;
	mov.u32 	%r24424, %tid.x;
	shl.b32 	%r24425, %r24424, 4;
	and.b32  	%r24426, %r24425, 496;
	mov.u32 	%r24427, s_mem;
	add.s32 	%r24428, %r24427, %r24426;
	atom.shared.xor.b32 	%r24429, [%r24428+4096], %r29299;
	atom.shared.xor.b32 	%r24430, [%r24428+4100], %r29298;
	atom.shared.xor.b32 	%r24431, [%r24428+4104], %r29297;
	atom.shared.xor.b32 	%r24432, [%r24428+4108], %r29296;
$L__BB3_372:
	or.b32  	%r24433, %r29294, %r29295;
	or.b32  	%r24434, %r24433, %r29293;
	or.b32  	%r24435, %r24434, %r29292;
	setp.eq.s32 	%p384, %r24435, 0;
	@%p384 bra 	$L__BB3_374;
	mov.u32 	%r24436, %tid.x;
	shl.b32 	%r24437, %r24436, 4;
	and.b32  	%r24438, %r24437, 496;
	mov.u32 	%r24439, s_mem;
	add.s32 	%r24440, %r24439, %r24438;
	atom.shared.xor.b32 	%r24441, [%r24440+4608], %r29295;
	atom.shared.xor.b32 	%r24442, [%r24440+4612], %r29294;
	atom.shared.xor.b32 	%r24443, [%r24440+4616], %r29293;
	atom.shared.xor.b32 	%r24444, [%r24440+4620], %r29292;
$L__BB3_374:
	or.b32  	%r24445, %r29290, %r29291;
	or.b32  	%r24446, %r24445, %r29289;
	or.b32  	%r24447, %r24446, %r29288;
	setp.eq.s32 	%p385, %r24447, 0;
	@%p385 bra 	$L__BB3_376;
	mov.u32 	%r24448, %tid.x;
	shl.b32 	%r24449, %r24448, 4;
	and.b32  	%r24450, %r24449, 496;
	mov.u32 	%r24451, s_mem;
	add.s32 	%r24452, %r24451, %r24450;
	atom.shared.xor.b32 	%r24453, [%r24452+5120], %r29291;
	atom.shared.xor.b32 	%r24454, [%r24452+5124], %r29290;
	atom.shared.xor.b32 	%r24455, [%r24452+5128], %r29289;
	atom.shared.xor.b32 	%r24456, [%r24452+5132], %r29288;
$L__BB3_376:
	or.b32  	%r24457, %r29286, %r29287;
	or.b32  	%r24458, %r24457, %r29285;
	or.b32  	%r24459, %r24458, %r29284;
	setp.eq.s32 	%p386, %r24459, 0;
	@%p386 bra 	$L__BB3_378;
	mov.u32 	%r24460, %tid.x;
	shl.b32 	%r24461, %r24460, 4;
	and.b32  	%r24462, %r24461, 496;
	mov.u32 	%r24463, s_mem;
	add.s32 	%r24464, %r24463, %r24462;
	atom.shared.xor.b32 	%r24465, [%r24464+5632], %r29287;
	atom.shared.xor.b32 	%r24466, [%r24464+5636], %r29286;
	atom.shared.xor.b32 	%r24467, [%r24464+5640], %r29285;
	atom.shared.xor.b32 	%r24468, [%r24464+5644], %r29284;
$L__BB3_378:
	or.b32  	%r24469, %r29282, %r29283;
	or.b32  	%r24470, %r24469, %r29281;
	or.b32  	%r24471, %r24470, %r29280;
	setp.eq.s32 	%p387, %r24471, 0;
	@%p387 bra 	$L__BB3_380;
	mov.u32 	%r24472, %tid.x;
	shl.b32 	%r24473, %r24472, 4;
	and.b32  	%r24474, %r24473, 496;
	mov.u32 	%r24475, s_mem;
	add.s32 	%r24476, %r24475, %r24474;
	atom.shared.xor.b32 	%r24477, [%r24476+6144], %r29283;
	atom.shared.xor.b32 	%r24478, [%r24476+6148], %r29282;
	atom.shared.xor.b32 	%r24479, [%r24476+6152], %r29281;
	atom.shared.xor.b32 	%r24480, [%r24476+6156], %r29280;
$L__BB3_380:
	or.b32  	%r24481, %r29278, %r29279;
	or.b32  	%r24482, %r24481, %r29277;
	or.b32  	%r24483, %r24482, %r29276;
	setp.eq.s32 	%p388, %r24483, 0;
	@%p388 bra 	$L__BB3_382;
	mov.u32 	%r24484, %tid.x;
	shl.b32 	%r24485, %r24484, 4;
	and.b32  	%r24486, %r24485, 496;
	mov.u32 	%r24487, s_mem;
	add.s32 	%r24488, %r24487, %r24486;
	atom.shared.xor.b32 	%r24489, [%r24488+6656], %r29279;
	atom.shared.xor.b32 	%r24490, [%r24488+6660], %r29278;
	atom.shared.xor.b32 	%r24491, [%r24488+6664], %r29277;
	atom.shared.xor.b32 	%r24492, [%r24488+6668], %r29276;
$L__BB3_382:
	or.b32  	%r24493, %r29274, %r29275;
	or.b32  	%r24494, %r24493, %r29273;
	or.b32  	%r24495, %r24494, %r29272;
	setp.eq.s32 	%p389, %r24495, 0;
	@%p389 bra 	$L__BB3_384;
	mov.u32 	%r24496, %tid.x;
	shl.b32 	%r24497, %r24496, 4;
	and.b32  	%r24498, %r24497, 496;
	mov.u32 	%r24499, s_mem;
	add.s32 	%r24500, %r24499, %r24498;
	atom.shared.xor.b32 	%r24501, [%r24500+7168], %r29275;
	atom.shared.xor.b32 	%r24502, [%r24500+7172], %r29274;
	atom.shared.xor.b32 	%r24503, [%r24500+7176], %r29273;
	atom.shared.xor.b32 	%r24504, [%r24500+7180], %r29272;
$L__BB3_384:
	or.b32  	%r24505, %r29270, %r29271;
	or.b32  	%r24506, %r24505, %r29269;
	or.b32  	%r24507, %r24506, %r29268;
	setp.eq.s32 	%p390, %r24507, 0;
	@%p390 bra 	$L__BB3_386;
	mov.u32 	%r24508, %tid.x;
	shl.b32 	%r24509, %r24508, 4;
	and.b32  	%r24510, %r24509, 496;
	mov.u32 	%r24511, s_mem;
	add.s32 	%r24512, %r24511, %r24510;
	atom.shared.xor.b32 	%r24513, [%r24512+7680], %r29271;
	atom.shared.xor.b32 	%r24514, [%r24512+7684], %r29270;
	atom.shared.xor.b32 	%r24515, [%r24512+7688], %r29269;
	atom.shared.xor.b32 	%r24516, [%r24512+7692], %r29268;
$L__BB3_386:
	or.b32  	%r24517, %r29266, %r29267;
	or.b32  	%r24518, %r24517, %r29265;
	or.b32  	%r24519, %r24518, %r29264;
	setp.eq.s32 	%p391, %r24519, 0;
	@%p391 bra 	$L__BB3_388;
	mov.u32 	%r24520, %tid.x;
	shl.b32 	%r24521, %r24520, 4;
	and.b32  	%r24522, %r24521, 496;
	mov.u32 	%r24523, s_mem;
	add.s32 	%r24524, %r24523, %r24522;
	atom.shared.xor.b32 	%r24525, [%r24524+8192], %r29267;
	atom.shared.xor.b32 	%r24526, [%r24524+8196], %r29266;
	atom.shared.xor.b32 	%r24527, [%r24524+8200], %r29265;
	atom.shared.xor.b32 	%r24528, [%r24524+8204], %r29264;
$L__BB3_388:
	or.b32  	%r24529, %r29262, %r29263;
	or.b32  	%r24530, %r24529, %r29261;
	or.b32  	%r24531, %r24530, %r29260;
	setp.eq.s32 	%p392, %r24531, 0;
	@%p392 bra 	$L__BB3_390;
	mov.u32 	%r24532, %tid.x;
	shl.b32 	%r24533, %r24532, 4;
	and.b32  	%r24534, %r24533, 496;
	mov.u32 	%r24535, s_mem;
	add.s32 	%r24536, %r24535, %r24534;
	atom.shared.xor.b32 	%r24537, [%r24536+8704], %r29263;
	atom.shared.xor.b32 	%r24538, [%r24536+8708], %r29262;
	atom.shared.xor.b32 	%r24539, [%r24536+8712], %r29261;
	atom.shared.xor.b32 	%r24540, [%r24536+8716], %r29260;
$L__BB3_390:
	or.b32  	%r24541, %r29258, %r29259;
	or.b32  	%r24542, %r24541, %r29257;
	or.b32  	%r24543, %r24542, %r29256;
	setp.eq.s32 	%p393, %r24543, 0;
	@%p393 bra 	$L__BB3_392;
	mov.u32 	%r24544, %tid.x;
	shl.b32 	%r24545, %r24544, 4;
	and.b32  	%r24546, %r24545, 496;
	mov.u32 	%r24547, s_mem;
	add.s32 	%r24548, %r24547, %r24546;
	atom.shared.xor.b32 	%r24549, [%r24548+9216], %r29259;
	atom.shared.xor.b32 	%r24550, [%r24548+9220], %r29258;
	atom.shared.xor.b32 	%r24551, [%r24548+9224], %r29257;
	atom.shared.xor.b32 	%r24552, [%r24548+9228], %r29256;
$L__BB3_392:
	or.b32  	%r24553, %r29254, %r29255;
	or.b32  	%r24554, %r24553, %r29253;
	or.b32  	%r24555, %r24554, %r29252;
	setp.eq.s32 	%p394, %r24555, 0;
	@%p394 bra 	$L__BB3_394;
	mov.u32 	%r24556, %tid.x;
	shl.b32 	%r24557, %r24556, 4;
	and.b32  	%r24558, %r24557, 496;
	mov.u32 	%r24559, s_mem;
	add.s32 	%r24560, %r24559, %r24558;
	atom.shared.xor.b32 	%r24561, [%r24560+9728], %r29255;
	atom.shared.xor.b32 	%r24562, [%r24560+9732], %r29254;
	atom.shared.xor.b32 	%r24563, [%r24560+9736], %r29253;
	atom.shared.xor.b32 	%r24564, [%r24560+9740], %r29252;
$L__BB3_394:
	or.b32  	%r24565, %r29250, %r29251;
	or.b32  	%r24566, %r24565, %r29249;
	or.b32  	%r24567, %r24566, %r29248;
	setp.eq.s32 	%p395, %r24567, 0;
	@%p395 bra 	$L__BB3_396;
	mov.u32 	%r24568, %tid.x;
	shl.b32 	%r24569, %r24568, 4;
	and.b32  	%r24570, %r24569, 496;
	mov.u32 	%r24571, s_mem;
	add.s32 	%r24572, %r24571, %r24570;
	atom.shared.xor.b32 	%r24573, [%r24572+10240], %r29251;
	atom.shared.xor.b32 	%r24574, [%r24572+10244], %r29250;
	atom.shared.xor.b32 	%r24575, [%r24572+10248], %r29249;
	atom.shared.xor.b32 	%r24576, [%r24572+10252], %r29248;
$L__BB3_396:
	or.b32  	%r24577, %r29246, %r29247;
	or.b32  	%r24578, %r24577, %r29245;
	or.b32  	%r24579, %r24578, %r29244;
	setp.eq.s32 	%p396, %r24579, 0;
	@%p396 bra 	$L__BB3_398;
	mov.u32 	%r24580, %tid.x;
	shl.b32 	%r24581, %r24580, 4;
	and.b32  	%r24582, %r24581, 496;
	mov.u32 	%r24583, s_mem;
	add.s32 	%r24584, %r24583, %r24582;
	atom.shared.xor.b32 	%r24585, [%r24584+10752], %r29247;
	atom.shared.xor.b32 	%r24586, [%r24584+10756], %r29246;
	atom.shared.xor.b32 	%r24587, [%r24584+10760], %r29245;
	atom.shared.xor.b32 	%r24588, [%r24584+10764], %r29244;
$L__BB3_398:
	or.b32  	%r24589, %r29242, %r29243;
	or.b32  	%r24590, %r24589, %r29241;
	or.b32  	%r24591, %r24590, %r29240;
	setp.eq.s32 	%p397, %r24591, 0;
	@%p397 bra 	$L__BB3_400;
	mov.u32 	%r24592, %tid.x;
	shl.b32 	%r24593, %r24592, 4;
	and.b32  	%r24594, %r24593, 496;
	mov.u32 	%r24595, s_mem;
	add.s32 	%r24596, %r24595, %r24594;
	atom.shared.xor.b32 	%r24597, [%r24596+11264], %r29243;
	atom.shared.xor.b32 	%r24598, [%r24596+11268], %r29242;
	atom.shared.xor.b32 	%r24599, [%r24596+11272], %r29241;
	atom.shared.xor.b32 	%r24600, [%r24596+11276], %r29240;
$L__BB3_400:
	or.b32  	%r24601, %r29238, %r29239;
	or.b32  	%r24602, %r24601, %r29237;
	or.b32  	%r24603, %r24602, %r29236;
	setp.eq.s32 	%p398, %r24603, 0;
	@%p398 bra 	$L__BB3_402;
	mov.u32 	%r24604, %tid.x;
	shl.b32 	%r24605, %r24604, 4;
	and.b32  	%r24606, %r24605, 496;
	mov.u32 	%r24607, s_mem;
	add.s32 	%r24608, %r24607, %r24606;
	atom.shared.xor.b32 	%r24609, [%r24608+11776], %r29239;
	atom.shared.xor.b32 	%r24610, [%r24608+11780], %r29238;
	atom.shared.xor.b32 	%r24611, [%r24608+11784], %r29237;
	atom.shared.xor.b32 	%r24612, [%r24608+11788], %r29236;
$L__BB3_402:
	or.b32  	%r24613, %r29234, %r29235;
	or.b32  	%r24614, %r24613, %r29233;
	or.b32  	%r24615, %r24614, %r29232;
	setp.eq.s32 	%p399, %r24615, 0;
	@%p399 bra 	$L__BB3_404;
	mov.u32 	%r24616, %tid.x;
	shl.b32 	%r24617, %r24616, 4;
	and.b32  	%r24618, %r24617, 496;
	mov.u32 	%r24619, s_mem;
	add.s32 	%r24620, %r24619, %r24618;
	atom.shared.xor.b32 	%r24621, [%r24620+12288], %r29235;
	atom.shared.xor.b32 	%r24622, [%r24620+12292], %r29234;
	atom.shared.xor.b32 	%r24623, [%r24620+12296], %r29233;
	atom.shared.xor.b32 	%r24624, [%r24620+12300], %r29232;
$L__BB3_404:
	or.b32  	%r24625, %r29230, %r29231;
	or.b32  	%r24626, %r24625, %r29229;
	or.b32  	%r24627, %r24626, %r29228;
	setp.eq.s32 	%p400, %r24627, 0;
	@%p400 bra 	$L__BB3_406;
	mov.u32 	%r24628, %tid.x;
	shl.b32 	%r24629, %r24628, 4;
	and.b32  	%r24630, %r24629, 496;
	mov.u32 	%r24631, s_mem;
	add.s32 	%r24632, %r24631, %r24630;
	atom.shared.xor.b32 	%r24633, [%r24632+12800], %r29231;
	atom.shared.xor.b32 	%r24634, [%r24632+12804], %r29230;
	atom.shared.xor.b32 	%r24635, [%r24632+12808], %r29229;
	atom.shared.xor.b32 	%r24636, [%r24632+12812], %r29228;
$L__BB3_406:
	or.b32  	%r24637, %r29226, %r29227;
	or.b32  	%r24638, %r24637, %r29225;
	or.b32  	%r24639, %r24638, %r29224;
	setp.eq.s32 	%p401, %r24639, 0;
	@%p401 bra 	$L__BB3_408;
	mov.u32 	%r24640, %tid.x;
	shl.b32 	%r24641, %r24640, 4;
	and.b32  	%r24642, %r24641, 496;
	mov.u32 	%r24643, s_mem;
	add.s32 	%r24644, %r24643, %r24642;
	atom.shared.xor.b32 	%r24645, [%r24644+13312], %r29227;
	atom.shared.xor.b32 	%r24646, [%r24644+13316], %r29226;
	atom.shared.xor.b32 	%r24647, [%r24644+13320], %r29225;
	atom.shared.xor.b32 	%r24648, [%r24644+13324], %r29224;
$L__BB3_408:
	or.b32  	%r24649, %r29222, %r29223;
	or.b32  	%r24650, %r24649, %r29221;
	or.b32  	%r24651, %r24650, %r29220;
	setp.eq.s32 	%p402, %r24651, 0;
	@%p402 bra 	$L__BB3_410;
	mov.u32 	%r24652, %tid.x;
	shl.b32 	%r24653, %r24652, 4;
	and.b32  	%r24654, %r24653, 496;
	mov.u32 	%r24655, s_mem;
	add.s32 	%r24656, %r24655, %r24654;
	atom.shared.xor.b32 	%r24657, [%r24656+13824], %r29223;
	atom.shared.xor.b32 	%r24658, [%r24656+13828], %r29222;
	atom.shared.xor.b32 	%r24659, [%r24656+13832], %r29221;
	atom.shared.xor.b32 	%r24660, [%r24656+13836], %r29220;
$L__BB3_410:
	or.b32  	%r24661, %r29218, %r29219;
	or.b32  	%r24662, %r24661, %r29217;
	or.b32  	%r24663, %r24662, %r29216;
	setp.eq.s32 	%p403, %r24663, 0;
	@%p403 bra 	$L__BB3_412;
	mov.u32 	%r24664, %tid.x;
	shl.b32 	%r24665, %r24664, 4;
	and.b32  	%r24666, %r24665, 496;
	mov.u32 	%r24667, s_mem;
	add.s32 	%r24668, %r24667, %r24666;
	atom.shared.xor.b32 	%r24669, [%r24668+14336], %r29219;
	atom.shared.xor.b32 	%r24670, [%r24668+14340], %r29218;
	atom.shared.xor.b32 	%r24671, [%r24668+14344], %r29217;
	atom.shared.xor.b32 	%r24672, [%r24668+14348], %r29216;
$L__BB3_412:
	or.b32  	%r24673, %r29214, %r29215;
	or.b32  	%r24674, %r24673, %r29213;
	or.b32  	%r24675, %r24674, %r29212;
	setp.eq.s32 	%p404, %r24675, 0;
	@%p404 bra 	$L__BB3_414;
	mov.u32 	%r24676, %tid.x;
	shl.b32 	%r24677, %r24676, 4;
	and.b32  	%r24678, %r24677, 496;
	mov.u32 	%r24679, s_mem;
	add.s32 	%r24680, %r24679, %r24678;
	atom.shared.xor.b32 	%r24681, [%r24680+14848], %r29215;
	atom.shared.xor.b32 	%r24682, [%r24680+14852], %r29214;
	atom.shared.xor.b32 	%r24683, [%r24680+14856], %r29213;
	atom.shared.xor.b32 	%r24684, [%r24680+14860], %r29212;
$L__BB3_414:
	or.b32  	%r24685, %r29210, %r29211;
	or.b32  	%r24686, %r24685, %r29209;
	or.b32  	%r24687, %r24686, %r29208;
	setp.eq.s32 	%p405, %r24687, 0;
	@%p405 bra 	$L__BB3_416;
	mov.u32 	%r24688, %tid.x;
	shl.b32 	%r24689, %r24688, 4;
	and.b32  	%r24690, %r24689, 496;
	mov.u32 	%r24691, s_mem;
	add.s32 	%r24692, %r24691, %r24690;
	atom.shared.xor.b32 	%r24693, [%r24692+15360], %r29211;
	atom.shared.xor.b32 	%r24694, [%r24692+15364], %r29210;
	atom.shared.xor.b32 	%r24695, [%r24692+15368], %r29209;
	atom.shared.xor.b32 	%r24696, [%r24692+15372], %r29208;
$L__BB3_416:
	or.b32  	%r24697, %r29206, %r29207;
	or.b32  	%r24698, %r24697, %r29205;
	or.b32  	%r24699, %r24698, %r29204;
	setp.eq.s32 	%p406, %r24699, 0;
	@%p406 bra 	$L__BB3_418;
	mov.u32 	%r24700, %tid.x;
	shl.b32 	%r24701, %r24700, 4;
	and.b32  	%r24702, %r24701, 496;
	mov.u32 	%r24703, s_mem;
	add.s32 	%r24704, %r24703, %r24702;
	atom.shared.xor.b32 	%r24705, [%r24704+15872], %r29207;
	atom.shared.xor.b32 	%r24706, [%r24704+15876], %r29206;
	atom.shared.xor.b32 	%r24707, [%r24704+15880], %r29205;
	atom.shared.xor.b32 	%r24708, [%r24704+15884], %r29204;
$L__BB3_418:
	or.b32  	%r24709, %r29202, %r29203;
	or.b32  	%r24710, %r24709, %r29201;
	or.b32  	%r24711, %r24710, %r29200;
	setp.eq.s32 	%p407, %r24711, 0;
	@%p407 bra 	$L__BB3_420;
	mov.u32 	%r24712, %tid.x;
	shl.b32 	%r24713, %r24712, 4;
	and.b32  	%r24714, %r24713, 496;
	mov.u32 	%r24715, s_mem;
	add.s32 	%r24716, %r24715, %r24714;
	atom.shared.xor.b32 	%r24717, [%r24716+16384], %r29203;
	atom.shared.xor.b32 	%r24718, [%r24716+16388], %r29202;
	atom.shared.xor.b32 	%r24719, [%r24716+16392], %r29201;
	atom.shared.xor.b32 	%r24720, [%r24716+16396], %r29200;
$L__BB3_420:
	or.b32  	%r24721, %r29198, %r29199;
	or.b32  	%r24722, %r24721, %r29197;
	or.b32  	%r24723, %r24722, %r29196;
	setp.eq.s32 	%p408, %r24723, 0;
	@%p408 bra 	$L__BB3_422;
	mov.u32 	%r24724, %tid.x;
	shl.b32 	%r24725, %r24724, 4;
	and.b32  	%r24726, %r24725, 496;
	mov.u32 	%r24727, s_mem;
	add.s32 	%r24728, %r24727, %r24726;
	atom.shared.xor.b32 	%r24729, [%r24728+16896], %r29199;
	atom.shared.xor.b32 	%r24730, [%r24728+16900], %r29198;
	atom.shared.xor.b32 	%r24731, [%r24728+16904], %r29197;
	atom.shared.xor.b32 	%r24732, [%r24728+16908], %r29196;
$L__BB3_422:
	or.b32  	%r24733, %r29194, %r29195;
	or.b32  	%r24734, %r24733, %r29193;
	or.b32  	%r24735, %r24734, %r29192;
	setp.eq.s32 	%p409, %r24735, 0;
	@%p409 bra 	$L__BB3_424;
	mov.u32 	%r24736, %tid.x;
	shl.b32 	%r24737, %r24736, 4;
	and.b32  	%r24738, %r24737, 496;
	mov.u32 	%r24739, s_mem;
	add.s32 	%r24740, %r24739, %r24738;
	atom.shared.xor.b32 	%r24741, [%r24740+17408], %r29195;
	atom.shared.xor.b32 	%r24742, [%r24740+17412], %r29194;
	atom.shared.xor.b32 	%r24743, [%r24740+17416], %r29193;
	atom.shared.xor.b32 	%r24744, [%r24740+17420], %r29192;
$L__BB3_424:
	or.b32  	%r24745, %r29190, %r29191;
	or.b32  	%r24746, %r24745, %r29189;
	or.b32  	%r24747, %r24746, %r29188;
	setp.eq.s32 	%p410, %r24747, 0;
	@%p410 bra 	$L__BB3_426;
	mov.u32 	%r24748, %tid.x;
	shl.b32 	%r24749, %r24748, 4;
	and.b32  	%r24750, %r24749, 496;
	mov.u32 	%r24751, s_mem;
	add.s32 	%r24752, %r24751, %r24750;
	atom.shared.xor.b32 	%r24753, [%r24752+17920], %r29191;
	atom.shared.xor.b32 	%r24754, [%r24752+17924], %r29190;
	atom.shared.xor.b32 	%r24755, [%r24752+17928], %r29189;
	atom.shared.xor.b32 	%r24756, [%r24752+17932], %r29188;
$L__BB3_426:
	or.b32  	%r24757, %r29186, %r29187;
	or.b32  	%r24758, %r24757, %r29185;
	or.b32  	%r24759, %r24758, %r29184;
	setp.eq.s32 	%p411, %r24759, 0;
	@%p411 bra 	$L__BB3_428;
	mov.u32 	%r24760, %tid.x;
	shl.b32 	%r24761, %r24760, 4;
	and.b32  	%r24762, %r24761, 496;
	mov.u32 	%r24763, s_mem;
	add.s32 	%r24764, %r24763, %r24762;
	atom.shared.xor.b32 	%r24765, [%r24764+18432], %r29187;
	atom.shared.xor.b32 	%r24766, [%r24764+18436], %r29186;
	atom.shared.xor.b32 	%r24767, [%r24764+18440], %r29185;
	atom.shared.xor.b32 	%r24768, [%r24764+18444], %r29184;
$L__BB3_428:
	or.b32  	%r24769, %r29182, %r29183;
	or.b32  	%r24770, %r24769, %r29181;
	or.b32  	%r24771, %r24770, %r29180;
	setp.eq.s32 	%p412, %r24771, 0;
	@%p412 bra 	$L__BB3_430;
	mov.u32 	%r24772, %tid.x;
	shl.b32 	%r24773, %r24772, 4;
	and.b32  	%r24774, %r24773, 496;
	mov.u32 	%r24775, s_mem;
	add.s32 	%r24776, %r24775, %r24774;
	atom.shared.xor.b32 	%r24777, [%r24776+18944], %r29183;
	atom.shared.xor.b32 	%r24778, [%r24776+18948], %r29182;
	atom.shared.xor.b32 	%r24779, [%r24776+18952], %r29181;
	atom.shared.xor.b32 	%r24780, [%r24776+18956], %r29180;
$L__BB3_430:
	or.b32  	%r24781, %r29178, %r29179;
	or.b32  	%r24782, %r24781, %r29177;
	or.b32  	%r24783, %r24782, %r29176;
	setp.eq.s32 	%p413, %r24783, 0;
	@%p413 bra 	$L__BB3_432;
	mov.u32 	%r24784, %tid.x;
	shl.b32 	%r24785, %r24784, 4;
	and.b32  	%r24786, %r24785, 496;
	mov.u32 	%r24787, s_mem;
	add.s32 	%r24788, %r24787, %r24786;
	atom.shared.xor.b32 	%r24789, [%r24788+19456], %r29179;
	atom.shared.xor.b32 	%r24790, [%r24788+19460], %r29178;
	atom.shared.xor.b32 	%r24791, [%r24788+19464], %r29177;
	atom.shared.xor.b32 	%r24792, [%r24788+19468], %r29176;
$L__BB3_432:
	or.b32  	%r24793, %r29174, %r29175;
	or.b32  	%r24794, %r24793, %r29173;
	or.b32  	%r24795, %r24794, %r29172;
	setp.eq.s32 	%p414, %r24795, 0;
	@%p414 bra 	$L__BB3_434;
	mov.u32 	%r24796, %tid.x;
	shl.b32 	%r24797, %r24796, 4;
	and.b32  	%r24798, %r24797, 496;
	mov.u32 	%r24799, s_mem;
	add.s32 	%r24800, %r24799, %r24798;
	atom.shared.xor.b32 	%r24801, [%r24800+19968], %r29175;
	atom.shared.xor.b32 	%r24802, [%r24800+19972], %r29174;
	atom.shared.xor.b32 	%r24803, [%r24800+19976], %r29173;
	atom.shared.xor.b32 	%r24804, [%r24800+19980], %r29172;
$L__BB3_434:
	or.b32  	%r24805, %r29170, %r29171;
	or.b32  	%r24806, %r24805, %r29169;
	or.b32  	%r24807, %r24806, %r29168;
	setp.eq.s32 	%p415, %r24807, 0;
	@%p415 bra 	$L__BB3_436;
	mov.u32 	%r24808, %tid.x;
	shl.b32 	%r24809, %r24808, 4;
	and.b32  	%r24810, %r24809, 496;
	mov.u32 	%r24811, s_mem;
	add.s32 	%r24812, %r24811, %r24810;
	atom.shared.xor.b32 	%r24813, [%r24812+20480], %r29171;
	atom.shared.xor.b32 	%r24814, [%r24812+20484], %r29170;
	atom.shared.xor.b32 	%r24815, [%r24812+20488], %r29169;
	atom.shared.xor.b32 	%r24816, [%r24812+20492], %r29168;
$L__BB3_436:
	or.b32  	%r24817, %r29166, %r29167;
	or.b32  	%r24818, %r24817, %r29165;
	or.b32  	%r24819, %r24818, %r29164;
	setp.eq.s32 	%p416, %r24819, 0;
	@%p416 bra 	$L__BB3_438;
	mov.u32 	%r24820, %tid.x;
	shl.b32 	%r24821, %r24820, 4;
	and.b32  	%r24822, %r24821, 496;
	mov.u32 	%r24823, s_mem;
	add.s32 	%r24824, %r24823, %r24822;
	atom.shared.xor.b32 	%r24825, [%r24824+20992], %r29167;
	atom.shared.xor.b32 	%r24826, [%r24824+20996], %r29166;
	atom.shared.xor.b32 	%r24827, [%r24824+21000], %r29165;
	atom.shared.xor.b32 	%r24828, [%r24824+21004], %r29164;
$L__BB3_438:
	or.b32  	%r24829, %r29162, %r29163;
	or.b32  	%r24830, %r24829, %r29161;
	or.b32  	%r24831, %r24830, %r29160;
	setp.eq.s32 	%p417, %r24831, 0;
	@%p417 bra 	$L__BB3_440;
	mov.u32 	%r24832, %tid.x;
	shl.b32 	%r24833, %r24832, 4;
	and.b32  	%r24834, %r24833, 496;
	mov.u32 	%r24835, s_mem;
	add.s32 	%r24836, %r24835, %r24834;
	atom.shared.xor.b32 	%r24837, [%r24836+21504], %r29163;
	atom.shared.xor.b32 	%r24838, [%r24836+21508], %r29162;
	atom.shared.xor.b32 	%r24839, [%r24836+21512], %r29161;
	atom.shared.xor.b32 	%r24840, [%r24836+21516], %r29160;
$L__BB3_440:
	or.b32  	%r24841, %r29158, %r29159;
	or.b32  	%r24842, %r24841, %r29157;
	or.b32  	%r24843, %r24842, %r29156;
	setp.eq.s32 	%p418, %r24843, 0;
	@%p418 bra 	$L__BB3_442;
	mov.u32 	%r24844, %tid.x;
	shl.b32 	%r24845, %r24844, 4;
	and.b32  	%r24846, %r24845, 496;
	mov.u32 	%r24847, s_mem;
	add.s32 	%r24848, %r24847, %r24846;
	atom.shared.xor.b32 	%r24849, [%r24848+22016], %r29159;
	atom.shared.xor.b32 	%r24850, [%r24848+22020], %r29158;
	atom.shared.xor.b32 	%r24851, [%r24848+22024], %r29157;
	atom.shared.xor.b32 	%r24852, [%r24848+22028], %r29156;
$L__BB3_442:
	or.b32  	%r24853, %r29154, %r29155;
	or.b32  	%r24854, %r24853, %r29153;
	or.b32  	%r24855, %r24854, %r29152;
	setp.eq.s32 	%p419, %r24855, 0;
	@%p419 bra 	$L__BB3_444;
	mov.u32 	%r24856, %tid.x;
	shl.b32 	%r24857, %r24856, 4;
	and.b32  	%r24858, %r24857, 496;
	mov.u32 	%r24859, s_mem;
	add.s32 	%r24860, %r24859, %r24858;
	atom.shared.xor.b32 	%r24861, [%r24860+22528], %r29155;
	atom.shared.xor.b32 	%r24862, [%r24860+22532], %r29154;
	atom.shared.xor.b32 	%r24863, [%r24860+22536], %r29153;
	atom.shared.xor.b32 	%r24864, [%r24860+22540], %r29152;
$L__BB3_444:
	or.b32  	%r24865, %r29150, %r29151;
	or.b32  	%r24866, %r24865, %r29149;
	or.b32  	%r24867, %r24866, %r29148;
	setp.eq.s32 	%p420, %r24867, 0;
	@%p420 bra 	$L__BB3_446;
	mov.u32 	%r24868, %tid.x;
	shl.b32 	%r24869, %r24868, 4;
	and.b32  	%r24870, %r24869, 496;
	mov.u32 	%r24871, s_mem;
	add.s32 	%r24872, %r24871, %r24870;
	atom.shared.xor.b32 	%r24873, [%r24872+23040], %r29151;
	atom.shared.xor.b32 	%r24874, [%r24872+23044], %r29150;
	atom.shared.xor.b32 	%r24875, [%r24872+23048], %r29149;
	atom.shared.xor.b32 	%r24876, [%r24872+23052], %r29148;
$L__BB3_446:
	or.b32  	%r24877, %r29146, %r29147;
	or.b32  	%r24878, %r24877, %r29145;
	or.b32  	%r24879, %r24878, %r29144;
	setp.eq.s32 	%p421, %r24879, 0;
	@%p421 bra 	$L__BB3_448;
	mov.u32 	%r24880, %tid.x;
	shl.b32 	%r24881, %r24880, 4;
	and.b32  	%r24882, %r24881, 496;
	mov.u32 	%r24883, s_mem;
	add.s32 	%r24884, %r24883, %r24882;
	atom.shared.xor.b32 	%r24885, [%r24884+23552], %r29147;
	atom.shared.xor.b32 	%r24886, [%r24884+23556], %r29146;
	atom.shared.xor.b32 	%r24887, [%r24884+23560], %r29145;
	atom.shared.xor.b32 	%r24888, [%r24884+23564], %r29144;
$L__BB3_448:
	or.b32  	%r24889, %r29142, %r29143;
	or.b32  	%r24890, %r24889, %r29141;
	or.b32  	%r24891, %r24890, %r29140;
	setp.eq.s32 	%p422, %r24891, 0;
	@%p422 bra 	$L__BB3_450;
	mov.u32 	%r24892, %tid.x;
	shl.b32 	%r24893, %r24892, 4;
	and.b32  	%r24894, %r24893, 496;
	mov.u32 	%r24895, s_mem;
	add.s32 	%r24896, %r24895, %r24894;
	atom.shared.xor.b32 	%r24897, [%r24896+24064], %r29143;
	atom.shared.xor.b32 	%r24898, [%r24896+24068], %r29142;
	atom.shared.xor.b32 	%r24899, [%r24896+24072], %r29141;
	atom.shared.xor.b32 	%r24900, [%r24896+24076], %r29140;
$L__BB3_450:
	or.b32  	%r24901, %r29138, %r29139;
	or.b32  	%r24902, %r24901, %r29137;
	or.b32  	%r24903, %r24902, %r29136;
	setp.eq.s32 	%p423, %r24903, 0;
	@%p423 bra 	$L__BB3_452;
	mov.u32 	%r24904, %tid.x;
	shl.b32 	%r24905, %r24904, 4;
	and.b32  	%r24906, %r24905, 496;
	mov.u32 	%r24907, s_mem;
	add.s32 	%r24908, %r24907, %r24906;
	atom.shared.xor.b32 	%r24909, [%r24908+24576], %r29139;
	atom.shared.xor.b32 	%r24910, [%r24908+24580], %r29138;
	atom.shared.xor.b32 	%r24911, [%r24908+24584], %r29137;
	atom.shared.xor.b32 	%r24912, [%r24908+24588], %r29136;
$L__BB3_452:
	or.b32  	%r24913, %r29134, %r29135;
	or.b32  	%r24914, %r24913, %r29133;
	or.b32  	%r24915, %r24914, %r29132;
	setp.eq.s32 	%p424, %r24915, 0;
	@%p424 bra 	$L__BB3_454;
	mov.u32 	%r24916, %tid.x;
	shl.b32 	%r24917, %r24916, 4;
	and.b32  	%r24918, %r24917, 496;
	mov.u32 	%r24919, s_mem;
	add.s32 	%r24920, %r24919, %r24918;
	atom.shared.xor.b32 	%r24921, [%r24920+25088], %r29135;
	atom.shared.xor.b32 	%r24922, [%r24920+25092], %r29134;
	atom.shared.xor.b32 	%r24923, [%r24920+25096], %r29133;
	atom.shared.xor.b32 	%r24924, [%r24920+25100], %r29132;
$L__BB3_454:
	or.b32  	%r24925, %r29130, %r29131;
	or.b32  	%r24926, %r24925, %r29129;
	or.b32  	%r24927, %r24926, %r29128;
	setp.eq.s32 	%p425, %r24927, 0;
	@%p425 bra 	$L__BB3_456;
	mov.u32 	%r24928, %tid.x;
	shl.b32 	%r24929, %r24928, 4;
	and.b32  	%r24930, %r24929, 496;
	mov.u32 	%r24931, s_mem;
	add.s32 	%r24932, %r24931, %r24930;
	atom.shared.xor.b32 	%r24933, [%r24932+25600], %r29131;
	atom.shared.xor.b32 	%r24934, [%r24932+25604], %r29130;
	atom.shared.xor.b32 	%r24935, [%r24932+25608], %r29129;
	atom.shared.xor.b32 	%r24936, [%r24932+25612], %r29128;
$L__BB3_456:
	or.b32  	%r24937, %r29126, %r29127;
	or.b32  	%r24938, %r24937, %r29125;
	or.b32  	%r24939, %r24938, %r29124;
	setp.eq.s32 	%p426, %r24939, 0;
	@%p426 bra 	$L__BB3_458;
	mov.u32 	%r24940, %tid.x;
	shl.b32 	%r24941, %r24940, 4;
	and.b32  	%r24942, %r24941, 496;
	mov.u32 	%r24943, s_mem;
	add.s32 	%r24944, %r24943, %r24942;
	atom.shared.xor.b32 	%r24945, [%r24944+26112], %r29127;
	atom.shared.xor.b32 	%r24946, [%r24944+26116], %r29126;
	atom.shared.xor.b32 	%r24947, [%r24944+26120], %r29125;
	atom.shared.xor.b32 	%r24948, [%r24944+26124], %r29124;
$L__BB3_458:
	or.b32  	%r24949, %r29122, %r29123;
	or.b32  	%r24950, %r24949, %r29121;
	or.b32  	%r24951, %r24950, %r29120;
	setp.eq.s32 	%p427, %r24951, 0;
	@%p427 bra 	$L__BB3_460;
	mov.u32 	%r24952, %tid.x;
	shl.b32 	%r24953, %r24952, 4;
	and.b32  	%r24954, %r24953, 496;
	mov.u32 	%r24955, s_mem;
	add.s32 	%r24956, %r24955, %r24954;
	atom.shared.xor.b32 	%r24957, [%r24956+26624], %r29123;
	atom.shared.xor.b32 	%r24958, [%r24956+26628], %r29122;
	atom.shared.xor.b32 	%r24959, [%r24956+26632], %r29121;
	atom.shared.xor.b32 	%r24960, [%r24956+26636], %r29120;
$L__BB3_460:
	or.b32  	%r24961, %r29118, %r29119;
	or.b32  	%r24962, %r24961, %r29117;
	or.b32  	%r24963, %r24962, %r29116;
	setp.eq.s32 	%p428, %r24963, 0;
	@%p428 bra 	$L__BB3_462;
	mov.u32 	%r24964, %tid.x;
	shl.b32 	%r24965, %r24964, 4;
	and.b32  	%r24966, %r24965, 496;
	mov.u32 	%r24967, s_mem;
	add.s32 	%r24968, %r24967, %r24966;
	atom.shared.xor.b32 	%r24969, [%r24968+27136], %r29119;
	atom.shared.xor.b32 	%r24970, [%r24968+27140], %r29118;
	atom.shared.xor.b32 	%r24971, [%r24968+27144], %r29117;
	atom.shared.xor.b32 	%r24972, [%r24968+27148], %r29116;
$L__BB3_462:
	or.b32  	%r24973, %r29114, %r29115;
	or.b32  	%r24974, %r24973, %r29113;
	or.b32  	%r24975, %r24974, %r29112;
	setp.eq.s32 	%p429, %r24975, 0;
	@%p429 bra 	$L__BB3_464;
	mov.u32 	%r24976, %tid.x;
	shl.b32 	%r24977, %r24976, 4;
	and.b32  	%r24978, %r24977, 496;
	mov.u32 	%r24979, s_mem;
	add.s32 	%r24980, %r24979, %r24978;
	atom.shared.xor.b32 	%r24981, [%r24980+27648], %r29115;
	atom.shared.xor.b32 	%r24982, [%r24980+27652], %r29114;
	atom.shared.xor.b32 	%r24983, [%r24980+27656], %r29113;
	atom.shared.xor.b32 	%r24984, [%r24980+27660], %r29112;
$L__BB3_464:
	or.b32  	%r24985, %r29110, %r29111;
	or.b32  	%r24986, %r24985, %r29109;
	or.b32  	%r24987, %r24986, %r29108;
	setp.eq.s32 	%p430, %r24987, 0;
	@%p430 bra 	$L__BB3_466;
	mov.u32 	%r24988, %tid.x;
	shl.b32 	%r24989, %r24988, 4;
	and.b32  	%r24990, %r24989, 496;
	mov.u32 	%r24991, s_mem;
	add.s32 	%r24992, %r24991, %r24990;
	atom.shared.xor.b32 	%r24993, [%r24992+28160], %r29111;
	atom.shared.xor.b32 	%r24994, [%r24992+28164], %r29110;
	atom.shared.xor.b32 	%r24995, [%r24992+28168], %r29109;
	atom.shared.xor.b32 	%r24996, [%r24992+28172], %r29108;
$L__BB3_466:
	or.b32  	%r24997, %r29106, %r29107;
	or.b32  	%r24998, %r24997, %r29105;
	or.b32  	%r24999, %r24998, %r29104;
	setp.eq.s32 	%p431, %r24999, 0;
	@%p431 bra 	$L__BB3_468;
	mov.u32 	%r25000, %tid.x;
	shl.b32 	%r25001, %r25000, 4;
	and.b32  	%r25002, %r25001, 496;
	mov.u32 	%r25003, s_mem;
	add.s32 	%r25004, %r25003, %r25002;
	atom.shared.xor.b32 	%r25005, [%r25004+28672], %r29107;
	atom.shared.xor.b32 	%r25006, [%r25004+28676], %r29106;
	atom.shared.xor.b32 	%r25007, [%r25004+28680], %r29105;
	atom.shared.xor.b32 	%r25008, [%r25004+28684], %r29104;
$L__BB3_468:
	or.b32  	%r25009, %r29102, %r29103;
	or.b32  	%r25010, %r25009, %r29101;
	or.b32  	%r25011, %r25010, %r29100;
	setp.eq.s32 	%p432, %r25011, 0;
	@%p432 bra 	$L__BB3_470;
	mov.u32 	%r25012, %tid.x;
	shl.b32 	%r25013, %r25012, 4;
	and.b32  	%r25014, %r25013, 496;
	mov.u32 	%r25015, s_mem;
	add.s32 	%r25016, %r25015, %r25014;
	atom.shared.xor.b32 	%r25017, [%r25016+29184], %r29103;
	atom.shared.xor.b32 	%r25018, [%r25016+29188], %r29102;
	atom.shared.xor.b32 	%r25019, [%r25016+29192], %r29101;
	atom.shared.xor.b32 	%r25020, [%r25016+29196], %r29100;
$L__BB3_470:
	or.b32  	%r25021, %r29098, %r29099;
	or.b32  	%r25022, %r25021, %r29097;
	or.b32  	%r25023, %r25022, %r29096;
	setp.eq.s32 	%p433, %r25023, 0;
	@%p433 bra 	$L__BB3_472;
	mov.u32 	%r25024, %tid.x;
	shl.b32 	%r25025, %r25024, 4;
	and.b32  	%r25026, %r25025, 496;
	mov.u32 	%r25027, s_mem;
	add.s32 	%r25028, %r25027, %r25026;
	atom.shared.xor.b32 	%r25029, [%r25028+29696], %r29099;
	atom.shared.xor.b32 	%r25030, [%r25028+29700], %r29098;
	atom.shared.xor.b32 	%r25031, [%r25028+29704], %r29097;
	atom.shared.xor.b32 	%r25032, [%r25028+29708], %r29096;
$L__BB3_472:
	or.b32  	%r25033, %r29094, %r29095;
	or.b32  	%r25034, %r25033, %r29093;
	or.b32  	%r25035, %r25034, %r29092;
	setp.eq.s32 	%p434, %r25035, 0;
	@%p434 bra 	$L__BB3_474;
	mov.u32 	%r25036, %tid.x;
	shl.b32 	%r25037, %r25036, 4;
	and.b32  	%r25038, %r25037, 496;
	mov.u32 	%r25039, s_mem;
	add.s32 	%r25040, %r25039, %r25038;
	atom.shared.xor.b32 	%r25041, [%r25040+30208], %r29095;
	atom.shared.xor.b32 	%r25042, [%r25040+30212], %r29094;
	atom.shared.xor.b32 	%r25043, [%r25040+30216], %r29093;
	atom.shared.xor.b32 	%r25044, [%r25040+30220], %r29092;
$L__BB3_474:
	or.b32  	%r25045, %r29090, %r29091;
	or.b32  	%r25046, %r25045, %r29089;
	or.b32  	%r25047, %r25046, %r29088;
	setp.eq.s32 	%p435, %r25047, 0;
	@%p435 bra 	$L__BB3_476;
	mov.u32 	%r25048, %tid.x;
	shl.b32 	%r25049, %r25048, 4;
	and.b32  	%r25050, %r25049, 496;
	mov.u32 	%r25051, s_mem;
	add.s32 	%r25052, %r25051, %r25050;
	atom.shared.xor.b32 	%r25053, [%r25052+30720], %r29091;
	atom.shared.xor.b32 	%r25054, [%r25052+30724], %r29090;
	atom.shared.xor.b32 	%r25055, [%r25052+30728], %r29089;
	atom.shared.xor.b32 	%r25056, [%r25052+30732], %r29088;
$L__BB3_476:
	or.b32  	%r25057, %r29086, %r29087;
	or.b32  	%r25058, %r25057, %r29085;
	or.b32  	%r25059, %r25058, %r29084;
	setp.eq.s32 	%p436, %r25059, 0;
	@%p436 bra 	$L__BB3_478;
	mov.u32 	%r25060, %tid.x;
	shl.b32 	%r25061, %r25060, 4;
	and.b32  	%r25062, %r25061, 496;
	mov.u32 	%r25063, s_mem;
	add.s32 	%r25064, %r25063, %r25062;
	atom.shared.xor.b32 	%r25065, [%r25064+31232], %r29087;
	atom.shared.xor.b32 	%r25066, [%r25064+31236], %r29086;
	atom.shared.xor.b32 	%r25067, [%r25064+31240], %r29085;
	atom.shared.xor.b32 	%r25068, [%r25064+31244], %r29084;
$L__BB3_478:
	or.b32  	%r25069, %r29082, %r29083;
	or.b32  	%r25070, %r25069, %r29081;
	or.b32  	%r25071, %r25070, %r29080;
	setp.eq.s32 	%p437, %r25071, 0;
	@%p437 bra 	$L__BB3_480;
	mov.u32 	%r25072, %tid.x;
	shl.b32 	%r25073, %r25072, 4;
	and.b32  	%r25074, %r25073, 496;
	mov.u32 	%r25075, s_mem;
	add.s32 	%r25076, %r25075, %r25074;
	atom.shared.xor.b32 	%r25077, [%r25076+31744], %r29083;
	atom.shared.xor.b32 	%r25078, [%r25076+31748], %r29082;
	atom.shared.xor.b32 	%r25079, [%r25076+31752], %r29081;
	atom.shared.xor.b32 	%r25080, [%r25076+31756], %r29080;
$L__BB3_480:
	or.b32  	%r25081, %r29078, %r29079;
	or.b32  	%r25082, %r25081, %r29077;
	or.b32  	%r25083, %r25082, %r29076;
	setp.eq.s32 	%p438, %r25083, 0;
	@%p438 bra 	$L__BB3_482;
	mov.u32 	%r25084, %tid.x;
	shl.b32 	%r25085, %r25084, 4;
	and.b32  	%r25086, %r25085, 496;
	mov.u32 	%r25087, s_mem;
	add.s32 	%r25088, %r25087, %r25086;
	atom.shared.xor.b32 	%r25089, [%r25088+32256], %r29079;
	atom.shared.xor.b32 	%r25090, [%r25088+32260], %r29078;
	atom.shared.xor.b32 	%r25091, [%r25088+32264], %r29077;
	atom.shared.xor.b32 	%r25092, [%r25088+32268], %r29076;
$L__BB3_482:
	or.b32  	%r25093, %r29074, %r29075;
	or.b32  	%r25094, %r25093, %r29073;
	or.b32  	%r25095, %r25094, %r29072;
	setp.eq.s32 	%p439, %r25095, 0;
	@%p439 bra 	$L__BB3_484;
	mov.u32 	%r25096, %tid.x;
	shl.b32 	%r25097, %r25096, 4;
	and.b32  	%r25098, %r25097, 496;
	mov.u32 	%r25099, s_mem;
	add.s32 	%r25100, %r25099, %r25098;
	atom.shared.xor.b32 	%r25101, [%r25100+32768], %r29075;
	atom.shared.xor.b32 	%r25102, [%r25100+32772], %r29074;
	atom.shared.xor.b32 	%r25103, [%r25100+32776], %r29073;
	atom.shared.xor.b32 	%r25104, [%r25100+32780], %r29072;
$L__BB3_484:
	or.b32  	%r25105, %r29070, %r29071;
	or.b32  	%r25106, %r25105, %r29069;
	or.b32  	%r25107, %r25106, %r29068;
	setp.eq.s32 	%p440, %r25107, 0;
	@%p440 bra 	$L__BB3_486;
	mov.u32 	%r25108, %tid.x;
	shl.b32 	%r25109, %r25108, 4;
	and.b32  	%r25110, %r25109, 496;
	mov.u32 	%r25111, s_mem;
	add.s32 	%r25112, %r25111, %r25110;
	atom.shared.xor.b32 	%r25113, [%r25112+33280], %r29071;
	atom.shared.xor.b32 	%r25114, [%r25112+33284], %r29070;
	atom.shared.xor.b32 	%r25115, [%r25112+33288], %r29069;
	atom.shared.xor.b32 	%r25116, [%r25112+33292], %r29068;
$L__BB3_486:
	or.b32  	%r25117, %r29066, %r29067;
	or.b32  	%r25118, %r25117, %r29065;
	or.b32  	%r25119, %r25118, %r29064;
	setp.eq.s32 	%p441, %r25119, 0;
	@%p441 bra 	$L__BB3_488;
	mov.u32 	%r25120, %tid.x;
	shl.b32 	%r25121, %r25120, 4;
	and.b32  	%r25122, %r25121, 496;
	mov.u32 	%r25123, s_mem;
	add.s32 	%r25124, %r25123, %r25122;
	atom.shared.xor.b32 	%r25125, [%r25124+33792], %r29067;
	atom.shared.xor.b32 	%r25126, [%r25124+33796], %r29066;
	atom.shared.xor.b32 	%r25127, [%r25124+33800], %r29065;
	atom.shared.xor.b32 	%r25128, [%r25124+33804], %r29064;
$L__BB3_488:
	or.b32  	%r25129, %r29062, %r29063;
	or.b32  	%r25130, %r25129, %r29061;
	or.b32  	%r25131, %r25130, %r29060;
	setp.eq.s32 	%p442, %r25131, 0;
	@%p442 bra 	$L__BB3_490;
	mov.u32 	%r25132, %tid.x;
	shl.b32 	%r25133, %r25132, 4;
	and.b32  	%r25134, %r25133, 496;
	mov.u32 	%r25135, s_mem;
	add.s32 	%r25136, %r25135, %r25134;
	atom.shared.xor.b32 	%r25137, [%r25136+34304], %r29063;
	atom.shared.xor.b32 	%r25138, [%r25136+34308], %r29062;
	atom.shared.xor.b32 	%r25139, [%r25136+34312], %r29061;
	atom.shared.xor.b32 	%r25140, [%r25136+34316], %r29060;
$L__BB3_490:
	or.b32  	%r25141, %r29058, %r29059;
	or.b32  	%r25142, %r25141, %r29057;
	or.b32  	%r25143, %r25142, %r29056;
	setp.eq.s32 	%p443, %r25143, 0;
	@%p443 bra 	$L__BB3_492;
	mov.u32 	%r25144, %tid.x;
	shl.b32 	%r25145, %r25144, 4;
	and.b32  	%r25146, %r25145, 496;
	mov.u32 	%r25147, s_mem;
	add.s32 	%r25148, %r25147, %r25146;
	atom.shared.xor.b32 	%r25149, [%r25148+34816], %r29059;
	atom.shared.xor.b32 	%r25150, [%r25148+34820], %r29058;
	atom.shared.xor.b32 	%r25151, [%r25148+34824], %r29057;
	atom.shared.xor.b32 	%r25152, [%r25148+34828], %r29056;
$L__BB3_492:
	or.b32  	%r25153, %r29054, %r29055;
	or.b32  	%r25154, %r25153, %r29053;
	or.b32  	%r25155, %r25154, %r29052;
	setp.eq.s32 	%p444, %r25155, 0;
	@%p444 bra 	$L__BB3_494;
	mov.u32 	%r25156, %tid.x;
	shl.b32 	%r25157, %r25156, 4;
	and.b32  	%r25158, %r25157, 496;
	mov.u32 	%r25159, s_mem;
	add.s32 	%r25160, %r25159, %r25158;
	atom.shared.xor.b32 	%r25161, [%r25160+35328], %r29055;
	atom.shared.xor.b32 	%r25162, [%r25160+35332], %r29054;
	atom.shared.xor.b32 	%r25163, [%r25160+35336], %r29053;
	atom.shared.xor.b32 	%r25164, [%r25160+35340], %r29052;
$L__BB3_494:
	or.b32  	%r25165, %r29050, %r29051;
	or.b32  	%r25166, %r25165, %r29049;
	or.b32  	%r25167, %r25166, %r29048;
	setp.eq.s32 	%p445, %r25167, 0;
	@%p445 bra 	$L__BB3_496;
	mov.u32 	%r25168, %tid.x;
	shl.b32 	%r25169, %r25168, 4;
	and.b32  	%r25170, %r25169, 496;
	mov.u32 	%r25171, s_mem;
	add.s32 	%r25172, %r25171, %r25170;
	atom.shared.xor.b32 	%r25173, [%r25172+35840], %r29051;
	atom.shared.xor.b32 	%r25174, [%r25172+35844], %r29050;
	atom.shared.xor.b32 	%r25175, [%r25172+35848], %r29049;
	atom.shared.xor.b32 	%r25176, [%r25172+35852], %r29048;
$L__BB3_496:
	or.b32  	%r25177, %r29046, %r29047;
	or.b32  	%r25178, %r25177, %r29045;
	or.b32  	%r25179, %r25178, %r29044;
	setp.eq.s32 	%p446, %r25179, 0;
	@%p446 bra 	$L__BB3_498;
	mov.u32 	%r25180, %tid.x;
	shl.b32 	%r25181, %r25180, 4;
	and.b32  	%r25182, %r25181, 496;
	mov.u32 	%r25183, s_mem;
	add.s32 	%r25184, %r25183, %r25182;
	atom.shared.xor.b32 	%r25185, [%r25184+36352], %r29047;
	atom.shared.xor.b32 	%r25186, [%r25184+36356], %r29046;
	atom.shared.xor.b32 	%r25187, [%r25184+36360], %r29045;
	atom.shared.xor.b32 	%r25188, [%r25184+36364], %r29044;
$L__BB3_498:
	or.b32  	%r25189, %r29042, %r29043;
	or.b32  	%r25190, %r25189, %r29041;
	or.b32  	%r25191, %r25190, %r29040;
	setp.eq.s32 	%p447, %r25191, 0;
	@%p447 bra 	$L__BB3_500;
	mov.u32 	%r25192, %tid.x;
	shl.b32 	%r25193, %r25192, 4;
	and.b32  	%r25194, %r25193, 496;
	mov.u32 	%r25195, s_mem;
	add.s32 	%r25196, %r25195, %r25194;
	atom.shared.xor.b32 	%r25197, [%r25196+36864], %r29043;
	atom.shared.xor.b32 	%r25198, [%r25196+36868], %r29042;
	atom.shared.xor.b32 	%r25199, [%r25196+36872], %r29041;
	atom.shared.xor.b32 	%r25200, [%r25196+36876], %r29040;
$L__BB3_500:
	or.b32  	%r25201, %r29038, %r29039;
	or.b32  	%r25202, %r25201, %r29037;
	or.b32  	%r25203, %r25202, %r29036;
	setp.eq.s32 	%p448, %r25203, 0;
	@%p448 bra 	$L__BB3_502;
	mov.u32 	%r25204, %tid.x;
	shl.b32 	%r25205, %r25204, 4;
	and.b32  	%r25206, %r25205, 496;
	mov.u32 	%r25207, s_mem;
	add.s32 	%r25208, %r25207, %r25206;
	atom.shared.xor.b32 	%r25209, [%r25208+37376], %r29039;
	atom.shared.xor.b32 	%r25210, [%r25208+37380], %r29038;
	atom.shared.xor.b32 	%r25211, [%r25208+37384], %r29037;
	atom.shared.xor.b32 	%r25212, [%r25208+37388], %r29036;
$L__BB3_502:
	or.b32  	%r25213, %r29034, %r29035;
	or.b32  	%r25214, %r25213, %r29033;
	or.b32  	%r25215, %r25214, %r29032;
	setp.eq.s32 	%p449, %r25215, 0;
	@%p449 bra 	$L__BB3_504;
	mov.u32 	%r25216, %tid.x;
	shl.b32 	%r25217, %r25216, 4;
	and.b32  	%r25218, %r25217, 496;
	mov.u32 	%r25219, s_mem;
	add.s32 	%r25220, %r25219, %r25218;
	atom.shared.xor.b32 	%r25221, [%r25220+37888], %r29035;
	atom.shared.xor.b32 	%r25222, [%r25220+37892], %r29034;
	atom.shared.xor.b32 	%r25223, [%r25220+37896], %r29033;
	atom.shared.xor.b32 	%r25224, [%r25220+37900], %r29032;
$L__BB3_504:
	or.b32  	%r25225, %r29030, %r29031;
	or.b32  	%r25226, %r25225, %r29029;
	or.b32  	%r25227, %r25226, %r29028;
	setp.eq.s32 	%p450, %r25227, 0;
	@%p450 bra 	$L__BB3_506;
	mov.u32 	%r25228, %tid.x;
	shl.b32 	%r25229, %r25228, 4;
	and.b32  	%r25230, %r25229, 496;
	mov.u32 	%r25231, s_mem;
	add.s32 	%r25232, %r25231, %r25230;
	atom.shared.xor.b32 	%r25233, [%r25232+38400], %r29031;
	atom.shared.xor.b32 	%r25234, [%r25232+38404], %r29030;
	atom.shared.xor.b32 	%r25235, [%r25232+38408], %r29029;
	atom.shared.xor.b32 	%r25236, [%r25232+38412], %r29028;
$L__BB3_506:
	or.b32  	%r25237, %r29026, %r29027;
	or.b32  	%r25238, %r25237, %r29025;
	or.b32  	%r25239, %r25238, %r29024;
	setp.eq.s32 	%p451, %r25239, 0;
	@%p451 bra 	$L__BB3_508;
	mov.u32 	%r25240, %tid.x;
	shl.b32 	%r25241, %r25240, 4;
	and.b32  	%r25242, %r25241, 496;
	mov.u32 	%r25243, s_mem;
	add.s32 	%r25244, %r25243, %r25242;
	atom.shared.xor.b32 	%r25245, [%r25244+38912], %r29027;
	atom.shared.xor.b32 	%r25246, [%r25244+38916], %r29026;
	atom.shared.xor.b32 	%r25247, [%r25244+38920], %r29025;
	atom.shared.xor.b32 	%r25248, [%r25244+38924], %r29024;
$L__BB3_508:
	or.b32  	%r25249, %r29022, %r29023;
	or.b32  	%r25250, %r25249, %r29021;
	or.b32  	%r25251, %r25250, %r29020;
	setp.eq.s32 	%p452, %r25251, 0;
	@%p452 bra 	$L__BB3_510;
	mov.u32 	%r25252, %tid.x;
	shl.b32 	%r25253, %r25252, 4;
	and.b32  	%r25254, %r25253, 496;
	mov.u32 	%r25255, s_mem;
	add.s32 	%r25256, %r25255, %r25254;
	atom.shared.xor.b32 	%r25257, [%r25256+39424], %r29023;
	atom.shared.xor.b32 	%r25258, [%r25256+39428], %r29022;
	atom.shared.xor.b32 	%r25259, [%r25256+39432], %r29021;
	atom.shared.xor.b32 	%r25260, [%r25256+39436], %r29020;
$L__BB3_510:
	or.b32  	%r25261, %r29018, %r29019;
	or.b32  	%r25262, %r25261, %r29017;
	or.b32  	%r25263, %r25262, %r29016;
	setp.eq.s32 	%p453, %r25263, 0;
	@%p453 bra 	$L__BB3_512;
	mov.u32 	%r25264, %tid.x;
	shl.b32 	%r25265, %r25264, 4;
	and.b32  	%r25266, %r25265, 496;
	mov.u32 	%r25267, s_mem;
	add.s32 	%r25268, %r25267, %r25266;
	atom.shared.xor.b32 	%r25269, [%r25268+39936], %r29019;
	atom.shared.xor.b32 	%r25270, [%r25268+39940], %r29018;
	atom.shared.xor.b32 	%r25271, [%r25268+39944], %r29017;
	atom.shared.xor.b32 	%r25272, [%r25268+39948], %r29016;
$L__BB3_512:
	or.b32  	%r25273, %r29014, %r29015;
	or.b32  	%r25274, %r25273, %r29013;
	or.b32  	%r25275, %r25274, %r29012;
	setp.eq.s32 	%p454, %r25275, 0;
	@%p454 bra 	$L__BB3_514;
	mov.u32 	%r25276, %tid.x;
	shl.b32 	%r25277, %r25276, 4;
	and.b32  	%r25278, %r25277, 496;
	mov.u32 	%r25279, s_mem;
	add.s32 	%r25280, %r25279, %r25278;
	atom.shared.xor.b32 	%r25281, [%r25280+40448], %r29015;
	atom.shared.xor.b32 	%r25282, [%r25280+40452], %r29014;
	atom.shared.xor.b32 	%r25283, [%r25280+40456], %r29013;
	atom.shared.xor.b32 	%r25284, [%r25280+40460], %r29012;
$L__BB3_514:
	or.b32  	%r25285, %r29010, %r29011;
	or.b32  	%r25286, %r25285, %r29009;
	or.b32  	%r25287, %r25286, %r29008;
	setp.eq.s32 	%p455, %r25287, 0;
	@%p455 bra 	$L__BB3_516;
	mov.u32 	%r25288, %tid.x;
	shl.b32 	%r25289, %r25288, 4;
	and.b32  	%r25290, %r25289, 496;
	mov.u32 	%r25291, s_mem;
	add.s32 	%r25292, %r25291, %r25290;
	atom.shared.xor.b32 	%r25293, [%r25292+40960], %r29011;
	atom.shared.xor.b32 	%r25294, [%r25292+40964], %r29010;
	atom.shared.xor.b32 	%r25295, [%r25292+40968], %r29009;
	atom.shared.xor.b32 	%r25296, [%r25292+40972], %r29008;
$L__BB3_516:
	or.b32  	%r25297, %r29006, %r29007;
	or.b32  	%r25298, %r25297, %r29005;
	or.b32  	%r25299, %r25298, %r29004;
	setp.eq.s32 	%p456, %r25299, 0;
	@%p456 bra 	$L__BB3_518;
	mov.u32 	%r25300, %tid.x;
	shl.b32 	%r25301, %r25300, 4;
	and.b32  	%r25302, %r25301, 496;
	mov.u32 	%r25303, s_mem;
	add.s32 	%r25304, %r25303, %r25302;
	atom.shared.xor.b32 	%r25305, [%r25304+41472], %r29007;
	atom.shared.xor.b32 	%r25306, [%r25304+41476], %r29006;
	atom.shared.xor.b32 	%r25307, [%r25304+41480], %r29005;
	atom.shared.xor.b32 	%r25308, [%r25304+41484], %r29004;
$L__BB3_518:
	or.b32  	%r25309, %r29002, %r29003;
	or.b32  	%r25310, %r25309, %r29001;
	or.b32  	%r25311, %r25310, %r29000;
	setp.eq.s32 	%p457, %r25311, 0;
	@%p457 bra 	$L__BB3_520;
	mov.u32 	%r25312, %tid.x;
	shl.b32 	%r25313, %r25312, 4;
	and.b32  	%r25314, %r25313, 496;
	mov.u32 	%r25315, s_mem;
	add.s32 	%r25316, %r25315, %r25314;
	atom.shared.xor.b32 	%r25317, [%r25316+41984], %r29003;
	atom.shared.xor.b32 	%r25318, [%r25316+41988], %r29002;
	atom.shared.xor.b32 	%r25319, [%r25316+41992], %r29001;
	atom.shared.xor.b32 	%r25320, [%r25316+41996], %r29000;
$L__BB3_520:
	or.b32  	%r25321, %r28998, %r28999;
	or.b32  	%r25322, %r25321, %r28997;
	or.b32  	%r25323, %r25322, %r28996;
	setp.eq.s32 	%p458, %r25323, 0;
	@%p458 bra 	$L__BB3_522;
	mov.u32 	%r25324, %tid.x;
	shl.b32 	%r25325, %r25324, 4;
	and.b32  	%r25326, %r25325, 496;
	mov.u32 	%r25327, s_mem;
	add.s32 	%r25328, %r25327, %r25326;
	atom.shared.xor.b32 	%r25329, [%r25328+42496], %r28999;
	atom.shared.xor.b32 	%r25330, [%r25328+42500], %r28998;
	atom.shared.xor.b32 	%r25331, [%r25328+42504], %r28997;
	atom.shared.xor.b32 	%r25332, [%r25328+42508], %r28996;
$L__BB3_522:
	or.b32  	%r25333, %r28994, %r28995;
	or.b32  	%r25334, %r25333, %r28993;
	or.b32  	%r25335, %r25334, %r28992;
	setp.eq.s32 	%p459, %r25335, 0;
	@%p459 bra 	$L__BB3_524;
	mov.u32 	%r25336, %tid.x;
	shl.b32 	%r25337, %r25336, 4;
	and.b32  	%r25338, %r25337, 496;
	mov.u32 	%r25339, s_mem;
	add.s32 	%r25340, %r25339, %r25338;
	atom.shared.xor.b32 	%r25341, [%r25340+43008], %r28995;
	atom.shared.xor.b32 	%r25342, [%r25340+43012], %r28994;
	atom.shared.xor.b32 	%r25343, [%r25340+43016], %r28993;
	atom.shared.xor.b32 	%r25344, [%r25340+43020], %r28992;
$L__BB3_524:
	or.b32  	%r25345, %r28990, %r28991;
	or.b32  	%r25346, %r25345, %r28989;
	or.b32  	%r25347, %r25346, %r28988;
	setp.eq.s32 	%p460, %r25347, 0;
	@%p460 bra 	$L__BB3_526;
	mov.u32 	%r25348, %tid.x;
	shl.b32 	%r25349, %r25348, 4;
	and.b32  	%r25350, %r25349, 496;
	mov.u32 	%r25351, s_mem;
	add.s32 	%r25352, %r25351, %r25350;
	atom.shared.xor.b32 	%r25353, [%r25352+43520], %r28991;
	atom.shared.xor.b32 	%r25354, [%r25352+43524], %r28990;
	atom.shared.xor.b32 	%r25355, [%r25352+43528], %r28989;
	atom.shared.xor.b32 	%r25356, [%r25352+43532], %r28988;
$L__BB3_526:
	or.b32  	%r25357, %r28986, %r28987;
	or.b32  	%r25358, %r25357, %r28985;
	or.b32  	%r25359, %r25358, %r28984;
	setp.eq.s32 	%p461, %r25359, 0;
	@%p461 bra 	$L__BB3_528;
	mov.u32 	%r25360, %tid.x;
	shl.b32 	%r25361, %r25360, 4;
	and.b32  	%r25362, %r25361, 496;
	mov.u32 	%r25363, s_mem;
	add.s32 	%r25364, %r25363, %r25362;
	atom.shared.xor.b32 	%r25365, [%r25364+44032], %r28987;
	atom.shared.xor.b32 	%r25366, [%r25364+44036], %r28986;
	atom.shared.xor.b32 	%r25367, [%r25364+44040], %r28985;
	atom.shared.xor.b32 	%r25368, [%r25364+44044], %r28984;
$L__BB3_528:
	or.b32  	%r25369, %r28982, %r28983;
	or.b32  	%r25370, %r25369, %r28981;
	or.b32  	%r25371, %r25370, %r28980;
	setp.eq.s32 	%p462, %r25371, 0;
	@%p462 bra 	$L__BB3_530;
	mov.u32 	%r25372, %tid.x;
	shl.b32 	%r25373, %r25372, 4;
	and.b32  	%r25374, %r25373, 496;
	mov.u32 	%r25375, s_mem;
	add.s32 	%r25376, %r25375, %r25374;
	atom.shared.xor.b32 	%r25377, [%r25376+44544], %r28983;
	atom.shared.xor.b32 	%r25378, [%r25376+44548], %r28982;
	atom.shared.xor.b32 	%r25379, [%r25376+44552], %r28981;
	atom.shared.xor.b32 	%r25380, [%r25376+44556], %r28980;
$L__BB3_530:
	or.b32  	%r25381, %r28978, %r28979;
	or.b32  	%r25382, %r25381, %r28977;
	or.b32  	%r25383, %r25382, %r28976;
	setp.eq.s32 	%p463, %r25383, 0;
	@%p463 bra 	$L__BB3_532;
	mov.u32 	%r25384, %tid.x;
	shl.b32 	%r25385, %r25384, 4;
	and.b32  	%r25386, %r25385, 496;
	mov.u32 	%r25387, s_mem;
	add.s32 	%r25388, %r25387, %r25386;
	atom.shared.xor.b32 	%r25389, [%r25388+45056], %r28979;
	atom.shared.xor.b32 	%r25390, [%r25388+45060], %r28978;
	atom.shared.xor.b32 	%r25391, [%r25388+45064], %r28977;
	atom.shared.xor.b32 	%r25392, [%r25388+45068], %r28976;
$L__BB3_532:
	or.b32  	%r25393, %r28974, %r28975;
	or.b32  	%r25394, %r25393, %r28973;
	or.b32  	%r25395, %r25394, %r28972;
	setp.eq.s32 	%p464, %r25395, 0;
	@%p464 bra 	$L__BB3_534;
	mov.u32 	%r25396, %tid.x;
	shl.b32 	%r25397, %r25396, 4;
	and.b32  	%r25398, %r25397, 496;
	mov.u32 	%r25399, s_mem;
	add.s32 	%r25400, %r25399, %r25398;
	atom.shared.xor.b32 	%r25401, [%r25400+45568], %r28975;
	atom.shared.xor.b32 	%r25402, [%r25400+45572], %r28974;
	atom.shared.xor.b32 	%r25403, [%r25400+45576], %r28973;
	atom.shared.xor.b32 	%r25404, [%r25400+45580], %r28972;
$L__BB3_534:
	or.b32  	%r25405, %r28970, %r28971;
	or.b32  	%r25406, %r25405, %r28969;
	or.b32  	%r25407, %r25406, %r28968;
	setp.eq.s32 	%p465, %r25407, 0;
	@%p465 bra 	$L__BB3_536;
	mov.u32 	%r25408, %tid.x;
	shl.b32 	%r25409, %r25408, 4;
	and.b32  	%r25410, %r25409, 496;
	mov.u32 	%r25411, s_mem;
	add.s32 	%r25412, %r25411, %r25410;
	atom.shared.xor.b32 	%r25413, [%r25412+46080], %r28971;
	atom.shared.xor.b32 	%r25414, [%r25412+46084], %r28970;
	atom.shared.xor.b32 	%r25415, [%r25412+46088], %r28969;
	atom.shared.xor.b32 	%r25416, [%r25412+46092], %r28968;
$L__BB3_536:
	or.b32  	%r25417, %r28966, %r28967;
	or.b32  	%r25418, %r25417, %r28965;
	or.b32  	%r25419, %r25418, %r28964;
	setp.eq.s32 	%p466, %r25419, 0;
	@%p466 bra 	$L__BB3_538;
	mov.u32 	%r25420, %tid.x;
	shl.b32 	%r25421, %r25420, 4;
	and.b32  	%r25422, %r25421, 496;
	mov.u32 	%r25423, s_mem;
	add.s32 	%r25424, %r25423, %r25422;
	atom.shared.xor.b32 	%r25425, [%r25424+46592], %r28967;
	atom.shared.xor.b32 	%r25426, [%r25424+46596], %r28966;
	atom.shared.xor.b32 	%r25427, [%r25424+46600], %r28965;
	atom.shared.xor.b32 	%r25428, [%r25424+46604], %r28964;
$L__BB3_538:
	or.b32  	%r25429, %r28962, %r28963;
	or.b32  	%r25430, %r25429, %r28961;
	or.b32  	%r25431, %r25430, %r28960;
	setp.eq.s32 	%p467, %r25431, 0;
	@%p467 bra 	$L__BB3_540;
	mov.u32 	%r25432, %tid.x;
	shl.b32 	%r25433, %r25432, 4;
	and.b32  	%r25434, %r25433, 496;
	mov.u32 	%r25435, s_mem;
	add.s32 	%r25436, %r25435, %r25434;
	atom.shared.xor.b32 	%r25437, [%r25436+47104], %r28963;
	atom.shared.xor.b32 	%r25438, [%r25436+47108], %r28962;
	atom.shared.xor.b32 	%r25439, [%r25436+47112], %r28961;
	atom.shared.xor.b32 	%r25440, [%r25436+47116], %r28960;
$L__BB3_540:
	or.b32  	%r25441, %r28958, %r28959;
	or.b32  	%r25442, %r25441, %r28957;
	or.b32  	%r25443, %r25442, %r28956;
	setp.eq.s32 	%p468, %r25443, 0;
	@%p468 bra 	$L__BB3_542;
	mov.u32 	%r25444, %tid.x;
	shl.b32 	%r25445, %r25444, 4;
	and.b32  	%r25446, %r25445, 496;
	mov.u32 	%r25447, s_mem;
	add.s32 	%r25448, %r25447, %r25446;
	atom.shared.xor.b32 	%r25449, [%r25448+47616], %r28959;
	atom.shared.xor.b32 	%r25450, [%r25448+47620], %r28958;
	atom.shared.xor.b32 	%r25451, [%r25448+47624], %r28957;
	atom.shared.xor.b32 	%r25452, [%r25448+47628], %r28956;
$L__BB3_542:
	or.b32  	%r25453, %r28954, %r28955;
	or.b32  	%r25454, %r25453, %r28953;
	or.b32  	%r25455, %r25454, %r28952;
	setp.eq.s32 	%p469, %r25455, 0;
	@%p469 bra 	$L__BB3_544;
	mov.u32 	%r25456, %tid.x;
	shl.b32 	%r25457, %r25456, 4;
	and.b32  	%r25458, %r25457, 496;
	mov.u32 	%r25459, s_mem;
	add.s32 	%r25460, %r25459, %r25458;
	atom.shared.xor.b32 	%r25461, [%r25460+48128], %r28955;
	atom.shared.xor.b32 	%r25462, [%r25460+48132], %r28954;
	atom.shared.xor.b32 	%r25463, [%r25460+48136], %r28953;
	atom.shared.xor.b32 	%r25464, [%r25460+48140], %r28952;
$L__BB3_544:
	or.b32  	%r25465, %r28950, %r28951;
	or.b32  	%r25466, %r25465, %r28949;
	or.b32  	%r25467, %r25466, %r28948;
	setp.eq.s32 	%p470, %r25467, 0;
	@%p470 bra 	$L__BB3_546;
	mov.u32 	%r25468, %tid.x;
	shl.b32 	%r25469, %r25468, 4;
	and.b32  	%r25470, %r25469, 496;
	mov.u32 	%r25471, s_mem;
	add.s32 	%r25472, %r25471, %r25470;
	atom.shared.xor.b32 	%r25473, [%r25472+48640], %r28951;
	atom.shared.xor.b32 	%r25474, [%r25472+48644], %r28950;
	atom.shared.xor.b32 	%r25475, [%r25472+48648], %r28949;
	atom.shared.xor.b32 	%r25476, [%r25472+48652], %r28948;
$L__BB3_546:
	or.b32  	%r25477, %r28946, %r28947;
	or.b32  	%r25478, %r25477, %r28945;
	or.b32  	%r25479, %r25478, %r28944;
	setp.eq.s32 	%p471, %r25479, 0;
	@%p471 bra 	$L__BB3_548;
	mov.u32 	%r25480, %tid.x;
	shl.b32 	%r25481, %r25480, 4;
	and.b32  	%r25482, %r25481, 496;
	mov.u32 	%r25483, s_mem;
	add.s32 	%r25484, %r25483, %r25482;
	atom.shared.xor.b32 	%r25485, [%r25484+49152], %r28947;
	atom.shared.xor.b32 	%r25486, [%r25484+49156], %r28946;
	atom.shared.xor.b32 	%r25487, [%r25484+49160], %r28945;
	atom.shared.xor.b32 	%r25488, [%r25484+49164], %r28944;
$L__BB3_548:
	or.b32  	%r25489, %r28942, %r28943;
	or.b32  	%r25490, %r25489, %r28941;
	or.b32  	%r25491, %r25490, %r28940;
	setp.eq.s32 	%p472, %r25491, 0;
	@%p472 bra 	$L__BB3_550;
	mov.u32 	%r25492, %tid.x;
	shl.b32 	%r25493, %r25492, 4;
	and.b32  	%r25494, %r25493, 496;
	mov.u32 	%r25495, s_mem;
	add.s32 	%r25496, %r25495, %r25494;
	atom.shared.xor.b32 	%r25497, [%r25496+49664], %r28943;
	atom.shared.xor.b32 	%r25498, [%r25496+49668], %r28942;
	atom.shared.xor.b32 	%r25499, [%r25496+49672], %r28941;
	atom.shared.xor.b32 	%r25500, [%r25496+49676], %r28940;
$L__BB3_550:
	or.b32  	%r25501, %r28938, %r28939;
	or.b32  	%r25502, %r25501, %r28937;
	or.b32  	%r25503, %r25502, %r28936;
	setp.eq.s32 	%p473, %r25503, 0;
	@%p473 bra 	$L__BB3_552;
	mov.u32 	%r25504, %tid.x;
	shl.b32 	%r25505, %r25504, 4;
	and.b32  	%r25506, %r25505, 496;
	mov.u32 	%r25507, s_mem;
	add.s32 	%r25508, %r25507, %r25506;
	atom.shared.xor.b32 	%r25509, [%r25508+50176], %r28939;
	atom.shared.xor.b32 	%r25510, [%r25508+50180], %r28938;
	atom.shared.xor.b32 	%r25511, [%r25508+50184], %r28937;
	atom.shared.xor.b32 	%r25512, [%r25508+50188], %r28936;
$L__BB3_552:
	or.b32  	%r25513, %r28934, %r28935;
	or.b32  	%r25514, %r25513, %r28933;
	or.b32  	%r25515, %r25514, %r28932;
	setp.eq.s32 	%p474, %r25515, 0;
	@%p474 bra 	$L__BB3_554;
	mov.u32 	%r25516, %tid.x;
	shl.b32 	%r25517, %r25516, 4;
	and.b32  	%r25518, %r25517, 496;
	mov.u32 	%r25519, s_mem;
	add.s32 	%r25520, %r25519, %r25518;
	atom.shared.xor.b32 	%r25521, [%r25520+50688], %r28935;
	atom.shared.xor.b32 	%r25522, [%r25520+50692], %r28934;
	atom.shared.xor.b32 	%r25523, [%r25520+50696], %r28933;
	atom.shared.xor.b32 	%r25524, [%r25520+50700], %r28932;
$L__BB3_554:
	or.b32  	%r25525, %r28930, %r28931;
	or.b32  	%r25526, %r25525, %r28929;
	or.b32  	%r25527, %r25526, %r28928;
	setp.eq.s32 	%p475, %r25527, 0;
	@%p475 bra 	$L__BB3_556;
	mov.u32 	%r25528, %tid.x;
	shl.b32 	%r25529, %r25528, 4;
	and.b32  	%r25530, %r25529, 496;
	mov.u32 	%r25531, s_mem;
	add.s32 	%r25532, %r25531, %r25530;
	atom.shared.xor.b32 	%r25533, [%r25532+51200], %r28931;
	atom.shared.xor.b32 	%r25534, [%r25532+51204], %r28930;
	atom.shared.xor.b32 	%r25535, [%r25532+51208], %r28929;
	atom.shared.xor.b32 	%r25536, [%r25532+51212], %r28928;
$L__BB3_556:
	or.b32  	%r25537, %r28926, %r28927;
	or.b32  	%r25538, %r25537, %r28925;
	or.b32  	%r25539, %r25538, %r28924;
	setp.eq.s32 	%p476, %r25539, 0;
	@%p476 bra 	$L__BB3_558;
	mov.u32 	%r25540, %tid.x;
	shl.b32 	%r25541, %r25540, 4;
	and.b32  	%r25542, %r25541, 496;
	mov.u32 	%r25543, s_mem;
	add.s32 	%r25544, %r25543, %r25542;
	atom.shared.xor.b32 	%r25545, [%r25544+51712], %r28927;
	atom.shared.xor.b32 	%r25546, [%r25544+51716], %r28926;
	atom.shared.xor.b32 	%r25547, [%r25544+51720], %r28925;
	atom.shared.xor.b32 	%r25548, [%r25544+51724], %r28924;
$L__BB3_558:
	or.b32  	%r25549, %r28922, %r28923;
	or.b32  	%r25550, %r25549, %r28921;
	or.b32  	%r25551, %r25550, %r28920;
	setp.eq.s32 	%p477, %r25551, 0;
	@%p477 bra 	$L__BB3_560;
	mov.u32 	%r25552, %tid.x;
	shl.b32 	%r25553, %r25552, 4;
	and.b32  	%r25554, %r25553, 496;
	mov.u32 	%r25555, s_mem;
	add.s32 	%r25556, %r25555, %r25554;
	atom.shared.xor.b32 	%r25557, [%r25556+52224], %r28923;
	atom.shared.xor.b32 	%r25558, [%r25556+52228], %r28922;
	atom.shared.xor.b32 	%r25559, [%r25556+52232], %r28921;
	atom.shared.xor.b32 	%r25560, [%r25556+52236], %r28920;
$L__BB3_560:
	or.b32  	%r25561, %r28918, %r28919;
	or.b32  	%r25562, %r25561, %r28917;
	or.b32  	%r25563, %r25562, %r28916;
	setp.eq.s32 	%p478, %r25563, 0;
	@%p478 bra 	$L__BB3_562;
	mov.u32 	%r25564, %tid.x;
	shl.b32 	%r25565, %r25564, 4;
	and.b32  	%r25566, %r25565, 496;
	mov.u32 	%r25567, s_mem;
	add.s32 	%r25568, %r25567, %r25566;
	atom.shared.xor.b32 	%r25569, [%r25568+52736], %r28919;
	atom.shared.xor.b32 	%r25570, [%r25568+52740], %r28918;
	atom.shared.xor.b32 	%r25571, [%r25568+52744], %r28917;
	atom.shared.xor.b32 	%r25572, [%r25568+52748], %r28916;
$L__BB3_562:
	or.b32  	%r25573, %r28914, %r28915;
	or.b32  	%r25574, %r25573, %r28913;
	or.b32  	%r25575, %r25574, %r28912;
	setp.eq.s32 	%p479, %r25575, 0;
	@%p479 bra 	$L__BB3_564;
	mov.u32 	%r25576, %tid.x;
	shl.b32 	%r25577, %r25576, 4;
	and.b32  	%r25578, %r25577, 496;
	mov.u32 	%r25579, s_mem;
	add.s32 	%r25580, %r25579, %r25578;
	atom.shared.xor.b32 	%r25581, [%r25580+53248], %r28915;
	atom.shared.xor.b32 	%r25582, [%r25580+53252], %r28914;
	atom.shared.xor.b32 	%r25583, [%r25580+53256], %r28913;
	atom.shared.xor.b32 	%r25584, [%r25580+53260], %r28912;
$L__BB3_564:
	or.b32  	%r25585, %r28910, %r28911;
	or.b32  	%r25586, %r25585, %r28909;
	or.b32  	%r25587, %r25586, %r28908;
	setp.eq.s32 	%p480, %r25587, 0;
	@%p480 bra 	$L__BB3_566;
	mov.u32 	%r25588, %tid.x;
	shl.b32 	%r25589, %r25588, 4;
	and.b32  	%r25590, %r25589, 496;
	mov.u32 	%r25591, s_mem;
	add.s32 	%r25592, %r25591, %r25590;
	atom.shared.xor.b32 	%r25593, [%r25592+53760], %r28911;
	atom.shared.xor.b32 	%r25594, [%r25592+53764], %r28910;
	atom.shared.xor.b32 	%r25595, [%r25592+53768], %r28909;
	atom.shared.xor.b32 	%r25596, [%r25592+53772], %r28908;
$L__BB3_566:
	or.b32  	%r25597, %r28906, %r28907;
	or.b32  	%r25598, %r25597, %r28905;
	or.b32  	%r25599, %r25598, %r28904;
	setp.eq.s32 	%p481, %r25599, 0;
	@%p481 bra 	$L__BB3_568;
	mov.u32 	%r25600, %tid.x;
	shl.b32 	%r25601, %r25600, 4;
	and.b32  	%r25602, %r25601, 496;
	mov.u32 	%r25603, s_mem;
	add.s32 	%r25604, %r25603, %r25602;
	atom.shared.xor.b32 	%r25605, [%r25604+54272], %r28907;
	atom.shared.xor.b32 	%r25606, [%r25604+54276], %r28906;
	atom.shared.xor.b32 	%r25607, [%r25604+54280], %r28905;
	atom.shared.xor.b32 	%r25608, [%r25604+54284], %r28904;
$L__BB3_568:
	or.b32  	%r25609, %r28902, %r28903;
	or.b32  	%r25610, %r25609, %r28901;
	or.b32  	%r25611, %r25610, %r28900;
	setp.eq.s32 	%p482, %r25611, 0;
	@%p482 bra 	$L__BB3_570;
	mov.u32 	%r25612, %tid.x;
	shl.b32 	%r25613, %r25612, 4;
	and.b32  	%r25614, %r25613, 496;
	mov.u32 	%r25615, s_mem;
	add.s32 	%r25616, %r25615, %r25614;
	atom.shared.xor.b32 	%r25617, [%r25616+54784], %r28903;
	atom.shared.xor.b32 	%r25618, [%r25616+54788], %r28902;
	atom.shared.xor.b32 	%r25619, [%r25616+54792], %r28901;
	atom.shared.xor.b32 	%r25620, [%r25616+54796], %r28900;
$L__BB3_570:
	or.b32  	%r25621, %r28898, %r28899;
	or.b32  	%r25622, %r25621, %r28897;
	or.b32  	%r25623, %r25622, %r28896;
	setp.eq.s32 	%p483, %r25623, 0;
	@%p483 bra 	$L__BB3_572;
	mov.u32 	%r25624, %tid.x;
	shl.b32 	%r25625, %r25624, 4;
	and.b32  	%r25626, %r25625, 496;
	mov.u32 	%r25627, s_mem;
	add.s32 	%r25628, %r25627, %r25626;
	atom.shared.xor.b32 	%r25629, [%r25628+55296], %r28899;
	atom.shared.xor.b32 	%r25630, [%r25628+55300], %r28898;
	atom.shared.xor.b32 	%r25631, [%r25628+55304], %r28897;
	atom.shared.xor.b32 	%r25632, [%r25628+55308], %r28896;
$L__BB3_572:
	or.b32  	%r25633, %r28894, %r28895;
	or.b32  	%r25634, %r25633, %r28893;
	or.b32  	%r25635, %r25634, %r28892;
	setp.eq.s32 	%p484, %r25635, 0;
	@%p484 bra 	$L__BB3_574;
	mov.u32 	%r25636, %tid.x;
	shl.b32 	%r25637, %r25636, 4;
	and.b32  	%r25638, %r25637, 496;
	mov.u32 	%r25639, s_mem;
	add.s32 	%r25640, %r25639, %r25638;
	atom.shared.xor.b32 	%r25641, [%r25640+55808], %r28895;
	atom.shared.xor.b32 	%r25642, [%r25640+55812], %r28894;
	atom.shared.xor.b32 	%r25643, [%r25640+55816], %r28893;
	atom.shared.xor.b32 	%r25644, [%r25640+55820], %r28892;
$L__BB3_574:
	or.b32  	%r25645, %r28890, %r28891;
	or.b32  	%r25646, %r25645, %r28889;
	or.b32  	%r25647, %r25646, %r28888;
	setp.eq.s32 	%p485, %r25647, 0;
	@%p485 bra 	$L__BB3_576;
	mov.u32 	%r25648, %tid.x;
	shl.b32 	%r25649, %r25648, 4;
	and.b32  	%r25650, %r25649, 496;
	mov.u32 	%r25651, s_mem;
	add.s32 	%r25652, %r25651, %r25650;
	atom.shared.xor.b32 	%r25653, [%r25652+56320], %r28891;
	atom.shared.xor.b32 	%r25654, [%r25652+56324], %r28890;
	atom.shared.xor.b32 	%r25655, [%r25652+56328], %r28889;
	atom.shared.xor.b32 	%r25656, [%r25652+56332], %r28888;
$L__BB3_576:
	or.b32  	%r25657, %r28886, %r28887;
	or.b32  	%r25658, %r25657, %r28885;
	or.b32  	%r25659, %r25658, %r28884;
	setp.eq.s32 	%p486, %r25659, 0;
	@%p486 bra 	$L__BB3_578;
	mov.u32 	%r25660, %tid.x;
	shl.b32 	%r25661, %r25660, 4;
	and.b32  	%r25662, %r25661, 496;
	mov.u32 	%r25663, s_mem;
	add.s32 	%r25664, %r25663, %r25662;
	atom.shared.xor.b32 	%r25665, [%r25664+56832], %r28887;
	atom.shared.xor.b32 	%r25666, [%r25664+56836], %r28886;
	atom.shared.xor.b32 	%r25667, [%r25664+56840], %r28885;
	atom.shared.xor.b32 	%r25668, [%r25664+56844], %r28884;
$L__BB3_578:
	or.b32  	%r25669, %r28882, %r28883;
	or.b32  	%r25670, %r25669, %r28881;
	or.b32  	%r25671, %r25670, %r28880;
	setp.eq.s32 	%p487, %r25671, 0;
	@%p487 bra 	$L__BB3_580;
	mov.u32 	%r25672, %tid.x;
	shl.b32 	%r25673, %r25672, 4;
	and.b32  	%r25674, %r25673, 496;
	mov.u32 	%r25675, s_mem;
	add.s32 	%r25676, %r25675, %r25674;
	atom.shared.xor.b32 	%r25677, [%r25676+57344], %r28883;
	atom.shared.xor.b32 	%r25678, [%r25676+57348], %r28882;
	atom.shared.xor.b32 	%r25679, [%r25676+57352], %r28881;
	atom.shared.xor.b32 	%r25680, [%r25676+57356], %r28880;
$L__BB3_580:
	or.b32  	%r25681, %r28878, %r28879;
	or.b32  	%r25682, %r25681, %r28877;
	or.b32  	%r25683, %r25682, %r28876;
	setp.eq.s32 	%p488, %r25683, 0;
	@%p488 bra 	$L__BB3_582;
	mov.u32 	%r25684, %tid.x;
	shl.b32 	%r25685, %r25684, 4;
	and.b32  	%r25686, %r25685, 496;
	mov.u32 	%r25687, s_mem;
	add.s32 	%r25688, %r25687, %r25686;
	atom.shared.xor.b32 	%r25689, [%r25688+57856], %r28879;
	atom.shared.xor.b32 	%r25690, [%r25688+57860], %r28878;
	atom.shared.xor.b32 	%r25691, [%r25688+57864], %r28877;
	atom.shared.xor.b32 	%r25692, [%r25688+57868], %r28876;
$L__BB3_582:
	or.b32  	%r25693, %r28874, %r28875;
	or.b32  	%r25694, %r25693, %r28873;
	or.b32  	%r25695, %r25694, %r28872;
	setp.eq.s32 	%p489, %r25695, 0;
	@%p489 bra 	$L__BB3_584;
	mov.u32 	%r25696, %tid.x;
	shl.b32 	%r25697, %r25696, 4;
	and.b32  	%r25698, %r25697, 496;
	mov.u32 	%r25699, s_mem;
	add.s32 	%r25700, %r25699, %r25698;
	atom.shared.xor.b32 	%r25701, [%r25700+58368], %r28875;
	atom.shared.xor.b32 	%r25702, [%r25700+58372], %r28874;
	atom.shared.xor.b32 	%r25703, [%r25700+58376], %r28873;
	atom.shared.xor.b32 	%r25704, [%r25700+58380], %r28872;
$L__BB3_584:
	or.b32  	%r25705, %r28870, %r28871;
	or.b32  	%r25706, %r25705, %r28869;
	or.b32  	%r25707, %r25706, %r28868;
	setp.eq.s32 	%p490, %r25707, 0;
	@%p490 bra 	$L__BB3_586;
	mov.u32 	%r25708, %tid.x;
	shl.b32 	%r25709, %r25708, 4;
	and.b32  	%r25710, %r25709, 496;
	mov.u32 	%r25711, s_mem;
	add.s32 	%r25712, %r25711, %r25710;
	atom.shared.xor.b32 	%r25713, [%r25712+58880], %r28871;
	atom.shared.xor.b32 	%r25714, [%r25712+58884], %r28870;
	atom.shared.xor.b32 	%r25715, [%r25712+58888], %r28869;
	atom.shared.xor.b32 	%r25716, [%r25712+58892], %r28868;
$L__BB3_586:
	or.b32  	%r25717, %r28866, %r28867;
	or.b32  	%r25718, %r25717, %r28865;
	or.b32  	%r25719, %r25718, %r28864;
	setp.eq.s32 	%p491, %r25719, 0;
	@%p491 bra 	$L__BB3_588;
	mov.u32 	%r25720, %tid.x;
	shl.b32 	%r25721, %r25720, 4;
	and.b32  	%r25722, %r25721, 496;
	mov.u32 	%r25723, s_mem;
	add.s32 	%r25724, %r25723, %r25722;
	atom.shared.xor.b32 	%r25725, [%r25724+59392], %r28867;
	atom.shared.xor.b32 	%r25726, [%r25724+59396], %r28866;
	atom.shared.xor.b32 	%r25727, [%r25724+59400], %r28865;
	atom.shared.xor.b32 	%r25728, [%r25724+59404], %r28864;
$L__BB3_588:
	or.b32  	%r25729, %r28862, %r28863;
	or.b32  	%r25730, %r25729, %r28861;
	or.b32  	%r25731, %r25730, %r28860;
	setp.eq.s32 	%p492, %r25731, 0;
	@%p492 bra 	$L__BB3_590;
	mov.u32 	%r25732, %tid.x;
	shl.b32 	%r25733, %r25732, 4;
	and.b32  	%r25734, %r25733, 496;
	mov.u32 	%r25735, s_mem;
	add.s32 	%r25736, %r25735, %r25734;
	atom.shared.xor.b32 	%r25737, [%r25736+59904], %r28863;
	atom.shared.xor.b32 	%r25738, [%r25736+59908], %r28862;
	atom.shared.xor.b32 	%r25739, [%r25736+59912], %r28861;
	atom.shared.xor.b32 	%r25740, [%r25736+59916], %r28860;
$L__BB3_590:
	or.b32  	%r25741, %r28858, %r28859;
	or.b32  	%r25742, %r25741, %r28857;
	or.b32  	%r25743, %r25742, %r28856;
	setp.eq.s32 	%p493, %r25743, 0;
	@%p493 bra 	$L__BB3_592;
	mov.u32 	%r25744, %tid.x;
	shl.b32 	%r25745, %r25744, 4;
	and.b32  	%r25746, %r25745, 496;
	mov.u32 	%r25747, s_mem;
	add.s32 	%r25748, %r25747, %r25746;
	atom.shared.xor.b32 	%r25749, [%r25748+60416], %r28859;
	atom.shared.xor.b32 	%r25750, [%r25748+60420], %r28858;
	atom.shared.xor.b32 	%r25751, [%r25748+60424], %r28857;
	atom.shared.xor.b32 	%r25752, [%r25748+60428], %r28856;
$L__BB3_592:
	or.b32  	%r25753, %r28854, %r28855;
	or.b32  	%r25754, %r25753, %r28853;
	or.b32  	%r25755, %r25754, %r28852;
	setp.eq.s32 	%p494, %r25755, 0;
	@%p494 bra 	$L__BB3_594;
	mov.u32 	%r25756, %tid.x;
	shl.b32 	%r25757, %r25756, 4;
	and.b32  	%r25758, %r25757, 496;
	mov.u32 	%r25759, s_mem;
	add.s32 	%r25760, %r25759, %r25758;
	atom.shared.xor.b32 	%r25761, [%r25760+60928], %r28855;
	atom.shared.xor.b32 	%r25762, [%r25760+60932], %r28854;
	atom.shared.xor.b32 	%r25763, [%r25760+60936], %r28853;
	atom.shared.xor.b32 	%r25764, [%r25760+60940], %r28852;
$L__BB3_594:
	or.b32  	%r25765, %r28850, %r28851;
	or.b32  	%r25766, %r25765, %r28849;
	or.b32  	%r25767, %r25766, %r28848;
	setp.eq.s32 	%p495, %r25767, 0;
	@%p495 bra 	$L__BB3_596;
	mov.u32 	%r25768, %tid.x;
	shl.b32 	%r25769, %r25768, 4;
	and.b32  	%r25770, %r25769, 496;
	mov.u32 	%r25771, s_mem;
	add.s32 	%r25772, %r25771, %r25770;
	atom.shared.xor.b32 	%r25773, [%r25772+61440], %r28851;
	atom.shared.xor.b32 	%r25774, [%r25772+61444], %r28850;
	atom.shared.xor.b32 	%r25775, [%r25772+61448], %r28849;
	atom.shared.xor.b32 	%r25776, [%r25772+61452], %r28848;
$L__BB3_596:
	or.b32  	%r25777, %r28846, %r28847;
	or.b32  	%r25778, %r25777, %r28845;
	or.b32  	%r25779, %r25778, %r28844;
	setp.eq.s32 	%p496, %r25779, 0;
	@%p496 bra 	$L__BB3_598;
	mov.u32 	%r25780, %tid.x;
	shl.b32 	%r25781, %r25780, 4;
	and.b32  	%r25782, %r25781, 496;
	mov.u32 	%r25783, s_mem;
	add.s32 	%r25784, %r25783, %r25782;
	atom.shared.xor.b32 	%r25785, [%r25784+61952], %r28847;
	atom.shared.xor.b32 	%r25786, [%r25784+61956], %r28846;
	atom.shared.xor.b32 	%r25787, [%r25784+61960], %r28845;
	atom.shared.xor.b32 	%r25788, [%r25784+61964], %r28844;
$L__BB3_598:
	or.b32  	%r25789, %r28842, %r28843;
	or.b32  	%r25790, %r25789, %r28841;
	or.b32  	%r25791, %r25790, %r28840;
	setp.eq.s32 	%p497, %r25791, 0;
	@%p497 bra 	$L__BB3_600;
	mov.u32 	%r25792, %tid.x;
	shl.b32 	%r25793, %r25792, 4;
	and.b32  	%r25794, %r25793, 496;
	mov.u32 	%r25795, s_mem;
	add.s32 	%r25796, %r25795, %r25794;
	atom.shared.xor.b32 	%r25797, [%r25796+62464], %r28843;
	atom.shared.xor.b32 	%r25798, [%r25796+62468], %r28842;
	atom.shared.xor.b32 	%r25799, [%r25796+62472], %r28841;
	atom.shared.xor.b32 	%r25800, [%r25796+62476], %r28840;
$L__BB3_600:
	or.b32  	%r25801, %r28838, %r28839;
	or.b32  	%r25802, %r25801, %r28837;
	or.b32  	%r25803, %r25802, %r28836;
	setp.eq.s32 	%p498, %r25803, 0;
	@%p498 bra 	$L__BB3_602;
	mov.u32 	%r25804, %tid.x;
	shl.b32 	%r25805, %r25804, 4;
	and.b32  	%r25806, %r25805, 496;
	mov.u32 	%r25807, s_mem;
	add.s32 	%r25808, %r25807, %r25806;
	atom.shared.xor.b32 	%r25809, [%r25808+62976], %r28839;
	atom.shared.xor.b32 	%r25810, [%r25808+62980], %r28838;
	atom.shared.xor.b32 	%r25811, [%r25808+62984], %r28837;
	atom.shared.xor.b32 	%r25812, [%r25808+62988], %r28836;
$L__BB3_602:
	or.b32  	%r25813, %r28834, %r28835;
	or.b32  	%r25814, %r25813, %r28833;
	or.b32  	%r25815, %r25814, %r28832;
	setp.eq.s32 	%p499, %r25815, 0;
	@%p499 bra 	$L__BB3_604;
	mov.u32 	%r25816, %tid.x;
	shl.b32 	%r25817, %r25816, 4;
	and.b32  	%r25818, %r25817, 496;
	mov.u32 	%r25819, s_mem;
	add.s32 	%r25820, %r25819, %r25818;
	atom.shared.xor.b32 	%r25821, [%r25820+63488], %r28835;
	atom.shared.xor.b32 	%r25822, [%r25820+63492], %r28834;
	atom.shared.xor.b32 	%r25823, [%r25820+63496], %r28833;
	atom.shared.xor.b32 	%r25824, [%r25820+63500], %r28832;
$L__BB3_604:
	or.b32  	%r25825, %r28830, %r28831;
	or.b32  	%r25826, %r25825, %r28829;
	or.b32  	%r25827, %r25826, %r28828;
	setp.eq.s32 	%p500, %r25827, 0;
	@%p500 bra 	$L__BB3_606;
	mov.u32 	%r25828, %tid.x;
	shl.b32 	%r25829, %r25828, 4;
	and.b32  	%r25830, %r25829, 496;
	mov.u32 	%r25831, s_mem;
	add.s32 	%r25832, %r25831, %r25830;
	atom.shared.xor.b32 	%r25833, [%r25832+64000], %r28831;
	atom.shared.xor.b32 	%r25834, [%r25832+64004], %r28830;
	atom.shared.xor.b32 	%r25835, [%r25832+64008], %r28829;
	atom.shared.xor.b32 	%r25836, [%r25832+64012], %r28828;
$L__BB3_606:
	or.b32  	%r25837, %r28826, %r28827;
	or.b32  	%r25838, %r25837, %r28825;
	or.b32  	%r25839, %r25838, %r28824;
	setp.eq.s32 	%p501, %r25839, 0;
	@%p501 bra 	$L__BB3_608;
	mov.u32 	%r25840, %tid.x;
	shl.b32 	%r25841, %r25840, 4;
	and.b32  	%r25842, %r25841, 496;
	mov.u32 	%r25843, s_mem;
	add.s32 	%r25844, %r25843, %r25842;
	atom.shared.xor.b32 	%r25845, [%r25844+64512], %r28827;
	atom.shared.xor.b32 	%r25846, [%r25844+64516], %r28826;
	atom.shared.xor.b32 	%r25847, [%r25844+64520], %r28825;
	atom.shared.xor.b32 	%r25848, [%r25844+64524], %r28824;
$L__BB3_608:
	or.b32  	%r25849, %r28822, %r28823;
	or.b32  	%r25850, %r25849, %r28821;
	or.b32  	%r25851, %r25850, %r28820;
	setp.eq.s32 	%p502, %r25851, 0;
	@%p502 bra 	$L__BB3_610;
	mov.u32 	%r25852, %tid.x;
	shl.b32 	%r25853, %r25852, 4;
	and.b32  	%r25854, %r25853, 496;
	mov.u32 	%r25855, s_mem;
	add.s32 	%r25856, %r25855, %r25854;
	atom.shared.xor.b32 	%r25857, [%r25856+65024], %r28823;
	atom.shared.xor.b32 	%r25858, [%r25856+65028], %r28822;
	atom.shared.xor.b32 	%r25859, [%r25856+65032], %r28821;
	atom.shared.xor.b32 	%r25860, [%r25856+65036], %r28820;
$L__BB3_610:
	or.b32  	%r25861, %r28818, %r28819;
	or.b32  	%r25862, %r25861, %r28817;
	or.b32  	%r25863, %r25862, %r28816;
	setp.eq.s32 	%p503, %r25863, 0;
	@%p503 bra 	$L__BB3_612;
	mov.u32 	%r25864, %tid.x;
	shl.b32 	%r25865, %r25864, 4;
	and.b32  	%r25866, %r25865, 496;
	mov.u32 	%r25867, s_mem;
	add.s32 	%r25868, %r25867, %r25866;
	atom.shared.xor.b32 	%r25869, [%r25868+65536], %r28819;
	atom.shared.xor.b32 	%r25870, [%r25868+65540], %r28818;
	atom.shared.xor.b32 	%r25871, [%r25868+65544], %r28817;
	atom.shared.xor.b32 	%r25872, [%r25868+65548], %r28816;
$L__BB3_612:
	or.b32  	%r25873, %r28814, %r28815;
	or.b32  	%r25874, %r25873, %r28813;
	or.b32  	%r25875, %r25874, %r28812;
	setp.eq.s32 	%p504, %r25875, 0;
	@%p504 bra 	$L__BB3_614;
	mov.u32 	%r25876, %tid.x;
	shl.b32 	%r25877, %r25876, 4;
	and.b32  	%r25878, %r25877, 496;
	mov.u32 	%r25879, s_mem;
	add.s32 	%r25880, %r25879, %r25878;
	atom.shared.xor.b32 	%r25881, [%r25880+66048], %r28815;
	atom.shared.xor.b32 	%r25882, [%r25880+66052], %r28814;
	atom.shared.xor.b32 	%r25883, [%r25880+66056], %r28813;
	atom.shared.xor.b32 	%r25884, [%r25880+66060], %r28812;
$L__BB3_614:
	or.b32  	%r25885, %r28810, %r28811;
	or.b32  	%r25886, %r25885, %r28809;
	or.b32  	%r25887, %r25886, %r28808;
	setp.eq.s32 	%p505, %r25887, 0;
	@%p505 bra 	$L__BB3_616;
	mov.u32 	%r25888, %tid.x;
	shl.b32 	%r25889, %r25888, 4;
	and.b32  	%r25890, %r25889, 496;
	mov.u32 	%r25891, s_mem;
	add.s32 	%r25892, %r25891, %r25890;
	atom.shared.xor.b32 	%r25893, [%r25892+66560], %r28811;
	atom.shared.xor.b32 	%r25894, [%r25892+66564], %r28810;
	atom.shared.xor.b32 	%r25895, [%r25892+66568], %r28809;
	atom.shared.xor.b32 	%r25896, [%r25892+66572], %r28808;
$L__BB3_616:
	or.b32  	%r25897, %r28806, %r28807;
	or.b32  	%r25898, %r25897, %r28805;
	or.b32  	%r25899, %r25898, %r28804;
	setp.eq.s32 	%p506, %r25899, 0;
	@%p506 bra 	$L__BB3_618;
	mov.u32 	%r25900, %tid.x;
	shl.b32 	%r25901, %r25900, 4;
	and.b32  	%r25902, %r25901, 496;
	mov.u32 	%r25903, s_mem;
	add.s32 	%r25904, %r25903, %r25902;
	atom.shared.xor.b32 	%r25905, [%r25904+67072], %r28807;
	atom.shared.xor.b32 	%r25906, [%r25904+67076], %r28806;
	atom.shared.xor.b32 	%r25907, [%r25904+67080], %r28805;
	atom.shared.xor.b32 	%r25908, [%r25904+67084], %r28804;
$L__BB3_618:
	or.b32  	%r25909, %r28802, %r28803;
	or.b32  	%r25910, %r25909, %r28801;
	or.b32  	%r25911, %r25910, %r28800;
	setp.eq.s32 	%p507, %r25911, 0;
	@%p507 bra 	$L__BB3_620;
	mov.u32 	%r25912, %tid.x;
	shl.b32 	%r25913, %r25912, 4;
	and.b32  	%r25914, %r25913, 496;
	mov.u32 	%r25915, s_mem;
	add.s32 	%r25916, %r25915, %r25914;
	atom.shared.xor.b32 	%r25917, [%r25916+67584], %r28803;
	atom.shared.xor.b32 	%r25918, [%r25916+67588], %r28802;
	atom.shared.xor.b32 	%r25919, [%r25916+67592], %r28801;
	atom.shared.xor.b32 	%r25920, [%r25916+67596], %r28800;
$L__BB3_620:
	or.b32  	%r25921, %r28798, %r28799;
	or.b32  	%r25922, %r25921, %r28797;
	or.b32  	%r25923, %r25922, %r28796;
	setp.eq.s32 	%p508, %r25923, 0;
	@%p508 bra 	$L__BB3_622;
	mov.u32 	%r25924, %tid.x;
	shl.b32 	%r25925, %r25924, 4;
	and.b32  	%r25926, %r25925, 496;
	mov.u32 	%r25927, s_mem;
	add.s32 	%r25928, %r25927, %r25926;
	atom.shared.xor.b32 	%r25929, [%r25928+68096], %r28799;
	atom.shared.xor.b32 	%r25930, [%r25928+68100], %r28798;
	atom.shared.xor.b32 	%r25931, [%r25928+68104], %r28797;
	atom.shared.xor.b32 	%r25932, [%r25928+68108], %r28796;
$L__BB3_622:
	or.b32  	%r25933, %r28794, %r28795;
	or.b32  	%r25934, %r25933, %r28793;
	or.b32  	%r25935, %r25934, %r28792;
	setp.eq.s32 	%p509, %r25935, 0;
	@%p509 bra 	$L__BB3_624;
	mov.u32 	%r25936, %tid.x;
	shl.b32 	%r25937, %r25936, 4;
	and.b32  	%r25938, %r25937, 496;
	mov.u32 	%r25939, s_mem;
	add.s32 	%r25940, %r25939, %r25938;
	atom.shared.xor.b32 	%r25941, [%r25940+68608], %r28795;
	atom.shared.xor.b32 	%r25942, [%r25940+68612], %r28794;
	atom.shared.xor.b32 	%r25943, [%r25940+68616], %r28793;
	atom.shared.xor.b32 	%r25944, [%r25940+68620], %r28792;
$L__BB3_624:
	or.b32  	%r25945, %r28790, %r28791;
	or.b32  	%r25946, %r25945, %r28789;
	or.b32  	%r25947, %r25946, %r28788;
	setp.eq.s32 	%p510, %r25947, 0;
	@%p510 bra 	$L__BB3_626;
	mov.u32 	%r25948, %tid.x;
	shl.b32 	%r25949, %r25948, 4;
	and.b32  	%r25950, %r25949, 496;
	mov.u32 	%r25951, s_mem;
	add.s32 	%r25952, %r25951, %r25950;
	atom.shared.xor.b32 	%r25953, [%r25952+69120], %r28791;
	atom.shared.xor.b32 	%r25954, [%r25952+69124], %r28790;
	atom.shared.xor.b32 	%r25955, [%r25952+69128], %r28789;
	atom.shared.xor.b32 	%r25956, [%r25952+69132], %r28788;
$L__BB3_626:
	mov.u32 	%r29334, %tid.x;
	shl.b32 	%r25958, %r29334, 4;
	and.b32  	%r25959, %r25958, 496;
	mov.u32 	%r25960, s_mem;
	add.s32 	%r4462, %r25960, %r25959;
	or.b32  	%r25961, %r28786, %r28787;
	or.b32  	%r25962, %r25961, %r28785;
	or.b32  	%r25963, %r25962, %r28784;
	setp.eq.s32 	%p511, %r25963, 0;
	@%p511 bra 	$L__BB3_628;
	atom.shared.xor.b32 	%r25964, [%r4462+69632], %r28787;
	atom.shared.xor.b32 	%r25965, [%r4462+69636], %r28786;
	atom.shared.xor.b32 	%r25966, [%r4462+69640], %r28785;
	atom.shared.xor.b32 	%r25967, [%r4462+69644], %r28784;
$L__BB3_628:
	or.b32  	%r25968, %r28782, %r28783;
	or.b32  	%r25969, %r25968, %r28781;
	or.b32  	%r25970, %r25969, %r28780;
	setp.eq.s32 	%p512, %r25970, 0;
	@%p512 bra 	$L__BB3_630;
	atom.shared.xor.b32 	%r25971, [%r4462+70144], %r28783;
	atom.shared.xor.b32 	%r25972, [%r4462+70148], %r28782;
	atom.shared.xor.b32 	%r25973, [%r4462+70152], %r28781;
	atom.shared.xor.b32 	%r25974, [%r4462+70156], %r28780;
$L__BB3_630:
	or.b32  	%r25975, %r28778, %r28779;
	or.b32  	%r25976, %r25975, %r28777;
	or.b32  	%r25977, %r25976, %r28776;
	setp.eq.s32 	%p513, %r25977, 0;
	@%p513 bra 	$L__BB3_632;
	atom.shared.xor.b32 	%r25978, [%r4462+70656], %r28779;
	atom.shared.xor.b32 	%r25979, [%r4462+70660], %r28778;
	atom.shared.xor.b32 	%r25980, [%r4462+70664], %r28777;
	atom.shared.xor.b32 	%r25981, [%r4462+70668], %r28776;
$L__BB3_632:
	or.b32  	%r25982, %r28774, %r28775;
	or.b32  	%r25983, %r25982, %r28773;
	or.b32  	%r25984, %r25983, %r28772;
	setp.eq.s32 	%p514, %r25984, 0;
	@%p514 bra 	$L__BB3_634;
	atom.shared.xor.b32 	%r25985, [%r4462+71168], %r28775;
	atom.shared.xor.b32 	%r25986, [%r4462+71172], %r28774;
	atom.shared.xor.b32 	%r25987, [%r4462+71176], %r28773;
	atom.shared.xor.b32 	%r25988, [%r4462+71180], %r28772;
$L__BB3_634:
	or.b32  	%r25989, %r28770, %r28771;
	or.b32  	%r25990, %r25989, %r28769;
	or.b32  	%r25991, %r25990, %r28768;
	setp.eq.s32 	%p515, %r25991, 0;
	@%p515 bra 	$L__BB3_636;
	atom.shared.xor.b32 	%r25992, [%r4462+71680], %r28771;
	atom.shared.xor.b32 	%r25993, [%r4462+71684], %r28770;
	atom.shared.xor.b32 	%r25994, [%r4462+71688], %r28769;
	atom.shared.xor.b32 	%r25995, [%r4462+71692], %r28768;
$L__BB3_636:
	or.b32  	%r25996, %r28766, %r28767;
	or.b32  	%r25997, %r25996, %r28765;
	or.b32  	%r25998, %r25997, %r28764;
	setp.eq.s32 	%p516, %r25998, 0;
	@%p516 bra 	$L__BB3_638;
	atom.shared.xor.b32 	%r25999, [%r4462+72192], %r28767;
	atom.shared.xor.b32 	%r26000, [%r4462+72196], %r28766;
	atom.shared.xor.b32 	%r26001, [%r4462+72200], %r28765;
	atom.shared.xor.b32 	%r26002, [%r4462+72204], %r28764;
$L__BB3_638:
	or.b32  	%r26003, %r28762, %r28763;
	or.b32  	%r26004, %r26003, %r28761;
	or.b32  	%r26005, %r26004, %r28760;
	setp.eq.s32 	%p517, %r26005, 0;
	@%p517 bra 	$L__BB3_640;
	atom.shared.xor.b32 	%r26006, [%r4462+72704], %r28763;
	atom.shared.xor.b32 	%r26007, [%r4462+72708], %r28762;
	atom.shared.xor.b32 	%r26008, [%r4462+72712], %r28761;
	atom.shared.xor.b32 	%r26009, [%r4462+72716], %r28760;
$L__BB3_640:
	or.b32  	%r26010, %r28758, %r28759;
	or.b32  	%r26011, %r26010, %r28757;
	or.b32  	%r26012, %r26011, %r28756;
	setp.eq.s32 	%p518, %r26012, 0;
	@%p518 bra 	$L__BB3_642;
	atom.shared.xor.b32 	%r26013, [%r4462+73216], %r28759;
	atom.shared.xor.b32 	%r26014, [%r4462+73220], %r28758;
	atom.shared.xor.b32 	%r26015, [%r4462+73224], %r28757;
	atom.shared.xor.b32 	%r26016, [%r4462+73228], %r28756;
$L__BB3_642:
	or.b32  	%r26017, %r28754, %r28755;
	or.b32  	%r26018, %r26017, %r28753;
	or.b32  	%r26019, %r26018, %r28752;
	setp.eq.s32 	%p519, %r26019, 0;
	@%p519 bra 	$L__BB3_644;
	atom.shared.xor.b32 	%r26020, [%r4462+73728], %r28755;
	atom.shared.xor.b32 	%r26021, [%r4462+73732], %r28754;
	atom.shared.xor.b32 	%r26022, [%r4462+73736], %r28753;
	atom.shared.xor.b32 	%r26023, [%r4462+73740], %r28752;
$L__BB3_644:
	or.b32  	%r26024, %r28750, %r28751;
	or.b32  	%r26025, %r26024, %r28749;
	or.b32  	%r26026, %r26025, %r28748;
	setp.eq.s32 	%p520, %r26026, 0;
	@%p520 bra 	$L__BB3_646;
	atom.shared.xor.b32 	%r26027, [%r4462+74240], %r28751;
	atom.shared.xor.b32 	%r26028, [%r4462+74244], %r28750;
	atom.shared.xor.b32 	%r26029, [%r4462+74248], %r28749;
	atom.shared.xor.b32 	%r26030, [%r4462+74252], %r28748;
$L__BB3_646:
	or.b32  	%r26031, %r28746, %r28747;
	or.b32  	%r26032, %r26031, %r28745;
	or.b32  	%r26033, %r26032, %r28744;
	setp.eq.s32 	%p521, %r26033, 0;
	@%p521 bra 	$L__BB3_648;
	atom.shared.xor.b32 	%r26034, [%r4462+74752], %r28747;
	atom.shared.xor.b32 	%r26035, [%r4462+74756], %r28746;
	atom.shared.xor.b32 	%r26036, [%r4462+74760], %r28745;
	atom.shared.xor.b32 	%r26037, [%r4462+74764], %r28744;
$L__BB3_648:
	or.b32  	%r26038, %r28742, %r28743;
	or.b32  	%r26039, %r26038, %r28741;
	or.b32  	%r26040, %r26039, %r28740;
	setp.eq.s32 	%p522, %r26040, 0;
	@%p522 bra 	$L__BB3_650;
	atom.shared.xor.b32 	%r26041, [%r4462+75264], %r28743;
	atom.shared.xor.b32 	%r26042, [%r4462+75268], %r28742;
	atom.shared.xor.b32 	%r26043, [%r4462+75272], %r28741;
	atom.shared.xor.b32 	%r26044, [%r4462+75276], %r28740;
$L__BB3_650:
	or.b32  	%r26045, %r28738, %r28739;
	or.b32  	%r26046, %r26045, %r28737;
	or.b32  	%r26047, %r26046, %r28736;
	setp.eq.s32 	%p523, %r26047, 0;
	@%p523 bra 	$L__BB3_652;
	atom.shared.xor.b32 	%r26048, [%r4462+75776], %r28739;
	atom.shared.xor.b32 	%r26049, [%r4462+75780], %r28738;
	atom.shared.xor.b32 	%r26050, [%r4462+75784], %r28737;
	atom.shared.xor.b32 	%r26051, [%r4462+75788], %r28736;
$L__BB3_652:
	or.b32  	%r26052, %r28734, %r28735;
	or.b32  	%r26053, %r26052, %r28733;
	or.b32  	%r26054, %r26053, %r28732;
	setp.eq.s32 	%p524, %r26054, 0;
	@%p524 bra 	$L__BB3_654;
	atom.shared.xor.b32 	%r26055, [%r4462+76288], %r28735;
	atom.shared.xor.b32 	%r26056, [%r4462+76292], %r28734;
	atom.shared.xor.b32 	%r26057, [%r4462+76296], %r28733;
	atom.shared.xor.b32 	%r26058, [%r4462+76300], %r28732;
$L__BB3_654:
	or.b32  	%r26059, %r28730, %r28731;
	or.b32  	%r26060, %r26059, %r28729;
	or.b32  	%r26061, %r26060, %r28728;
	setp.eq.s32 	%p525, %r26061, 0;
	@%p525 bra 	$L__BB3_656;
	atom.shared.xor.b32 	%r26062, [%r4462+76800], %r28731;
	atom.shared.xor.b32 	%r26063, [%r4462+76804], %r28730;
	atom.shared.xor.b32 	%r26064, [%r4462+76808], %r28729;
	atom.shared.xor.b32 	%r26065, [%r4462+76812], %r28728;
$L__BB3_656:
	or.b32  	%r26066, %r28726, %r28727;
	or.b32  	%r26067, %r26066, %r28725;
	or.b32  	%r26068, %r26067, %r28724;
	setp.eq.s32 	%p526, %r26068, 0;
	@%p526 bra 	$L__BB3_658;
	atom.shared.xor.b32 	%r26069, [%r4462+77312], %r28727;
	atom.shared.xor.b32 	%r26070, [%r4462+77316], %r28726;
	atom.shared.xor.b32 	%r26071, [%r4462+77320], %r28725;
	atom.shared.xor.b32 	%r26072, [%r4462+77324], %r28724;
$L__BB3_658:
	or.b32  	%r26073, %r28722, %r28723;
	or.b32  	%r26074, %r26073, %r28721;
	or.b32  	%r26075, %r26074, %r28720;
	setp.eq.s32 	%p527, %r26075, 0;
	@%p527 bra 	$L__BB3_660;
	atom.shared.xor.b32 	%r26076, [%r4462+77824], %r28723;
	atom.shared.xor.b32 	%r26077, [%r4462+77828], %r28722;
	atom.shared.xor.b32 	%r26078, [%r4462+77832], %r28721;
	atom.shared.xor.b32 	%r26079, [%r4462+77836], %r28720;
$L__BB3_660:
	or.b32  	%r26080, %r28718, %r28719;
	or.b32  	%r26081, %r26080, %r28717;
	or.b32  	%r26082, %r26081, %r28716;
	setp.eq.s32 	%p528, %r26082, 0;
	@%p528 bra 	$L__BB3_662;
	atom.shared.xor.b32 	%r26083, [%r4462+78336], %r28719;
	atom.shared.xor.b32 	%r26084, [%r4462+78340], %r28718;
	atom.shared.xor.b32 	%r26085, [%r4462+78344], %r28717;
	atom.shared.xor.b32 	%r26086, [%r4462+78348], %r28716;
$L__BB3_662:
	or.b32  	%r26087, %r28714, %r28715;
	or.b32  	%r26088, %r26087, %r28713;
	or.b32  	%r26089, %r26088, %r28712;
	setp.eq.s32 	%p529, %r26089, 0;
	@%p529 bra 	$L__BB3_664;
	atom.shared.xor.b32 	%r26090, [%r4462+78848], %r28715;
	atom.shared.xor.b32 	%r26091, [%r4462+78852], %r28714;
	atom.shared.xor.b32 	%r26092, [%r4462+78856], %r28713;
	atom.shared.xor.b32 	%r26093, [%r4462+78860], %r28712;
$L__BB3_664:
	or.b32  	%r26094, %r28710, %r28711;
	or.b32  	%r26095, %r26094, %r28709;
	or.b32  	%r26096, %r26095, %r28708;
	setp.eq.s32 	%p530, %r26096, 0;
	@%p530 bra 	$L__BB3_666;
	atom.shared.xor.b32 	%r26097, [%r4462+79360], %r28711;
	atom.shared.xor.b32 	%r26098, [%r4462+79364], %r28710;
	atom.shared.xor.b32 	%r26099, [%r4462+79368], %r28709;
	atom.shared.xor.b32 	%r26100, [%r4462+79372], %r28708;
$L__BB3_666:
	or.b32  	%r26101, %r28706, %r28707;
	or.b32  	%r26102, %r26101, %r28705;
	or.b32  	%r26103, %r26102, %r28704;
	setp.eq.s32 	%p531, %r26103, 0;
	@%p531 bra 	$L__BB3_668;
	atom.shared.xor.b32 	%r26104, [%r4462+79872], %r28707;
	atom.shared.xor.b32 	%r26105, [%r4462+79876], %r28706;
	atom.shared.xor.b32 	%r26106, [%r4462+79880], %r28705;
	atom.shared.xor.b32 	%r26107, [%r4462+79884], %r28704;
$L__BB3_668:
	or.b32  	%r26108, %r28702, %r28703;
	or.b32  	%r26109, %r26108, %r28701;
	or.b32  	%r26110, %r26109, %r28700;
	setp.eq.s32 	%p532, %r26110, 0;
	@%p532 bra 	$L__BB3_670;
	atom.shared.xor.b32 	%r26111, [%r4462+80384], %r28703;
	atom.shared.xor.b32 	%r26112, [%r4462+80388], %r28702;
	atom.shared.xor.b32 	%r26113, [%r4462+80392], %r28701;
	atom.shared.xor.b32 	%r26114, [%r4462+80396], %r28700;
$L__BB3_670:
	or.b32  	%r26115, %r28698, %r28699;
	or.b32  	%r26116, %r26115, %r28697;
	or.b32  	%r26117, %r26116, %r28696;
	setp.eq.s32 	%p533, %r26117, 0;
	@%p533 bra 	$L__BB3_672;
	atom.shared.xor.b32 	%r26118, [%r4462+80896], %r28699;
	atom.shared.xor.b32 	%r26119, [%r4462+80900], %r28698;
	atom.shared.xor.b32 	%r26120, [%r4462+80904], %r28697;
	atom.shared.xor.b32 	%r26121, [%r4462+80908], %r28696;
$L__BB3_672:
	or.b32  	%r26122, %r28694, %r28695;
	or.b32  	%r26123, %r26122, %r28693;
	or.b32  	%r26124, %r26123, %r28692;
	setp.eq.s32 	%p534, %r26124, 0;
	@%p534 bra 	$L__BB3_674;
	atom.shared.xor.b32 	%r26125, [%r4462+81408], %r28695;
	atom.shared.xor.b32 	%r26126, [%r4462+81412], %r28694;
	atom.shared.xor.b32 	%r26127, [%r4462+81416], %r28693;
	atom.shared.xor.b32 	%r26128, [%r4462+81420], %r28692;
$L__BB3_674:
	or.b32  	%r26129, %r28690, %r28691;
	or.b32  	%r26130, %r26129, %r28689;
	or.b32  	%r26131, %r26130, %r28688;
	setp.eq.s32 	%p535, %r26131, 0;
	@%p535 bra 	$L__BB3_676;
	atom.shared.xor.b32 	%r26132, [%r4462+81920], %r28691;
	atom.shared.xor.b32 	%r26133, [%r4462+81924], %r28690;
	atom.shared.xor.b32 	%r26134, [%r4462+81928], %r28689;
	atom.shared.xor.b32 	%r26135, [%r4462+81932], %r28688;
$L__BB3_676:
	or.b32  	%r26136, %r28686, %r28687;
	or.b32  	%r26137, %r26136, %r28685;
	or.b32  	%r26138, %r26137, %r28684;
	setp.eq.s32 	%p536, %r26138, 0;
	@%p536 bra 	$L__BB3_678;
	atom.shared.xor.b32 	%r26139, [%r4462+82432], %r28687;
	atom.shared.xor.b32 	%r26140, [%r4462+82436], %r28686;
	atom.shared.xor.b32 	%r26141, [%r4462+82440], %r28685;
	atom.shared.xor.b32 	%r26142, [%r4462+82444], %r28684;
$L__BB3_678:
	or.b32  	%r26143, %r28682, %r28683;
	or.b32  	%r26144, %r26143, %r28681;
	or.b32  	%r26145, %r26144, %r28680;
	setp.eq.s32 	%p537, %r26145, 0;
	@%p537 bra 	$L__BB3_680;
	atom.shared.xor.b32 	%r26146, [%r4462+82944], %r28683;
	atom.shared.xor.b32 	%r26147, [%r4462+82948], %r28682;
	atom.shared.xor.b32 	%r26148, [%r4462+82952], %r28681;
	atom.shared.xor.b32 	%r26149, [%r4462+82956], %r28680;
$L__BB3_680:
	or.b32  	%r26150, %r28678, %r28679;
	or.b32  	%r26151, %r26150, %r28677;
	or.b32  	%r26152, %r26151, %r28676;
	setp.eq.s32 	%p538, %r26152, 0;
	@%p538 bra 	$L__BB3_682;
	atom.shared.xor.b32 	%r26153, [%r4462+83456], %r28679;
	atom.shared.xor.b32 	%r26154, [%r4462+83460], %r28678;
	atom.shared.xor.b32 	%r26155, [%r4462+83464], %r28677;
	atom.shared.xor.b32 	%r26156, [%r4462+83468], %r28676;
$L__BB3_682:
	or.b32  	%r26157, %r28674, %r28675;
	or.b32  	%r26158, %r26157, %r28673;
	or.b32  	%r26159, %r26158, %r28672;
	setp.eq.s32 	%p539, %r26159, 0;
	@%p539 bra 	$L__BB3_684;
	atom.shared.xor.b32 	%r26160, [%r4462+83968], %r28675;
	atom.shared.xor.b32 	%r26161, [%r4462+83972], %r28674;
	atom.shared.xor.b32 	%r26162, [%r4462+83976], %r28673;
	atom.shared.xor.b32 	%r26163, [%r4462+83980], %r28672;
$L__BB3_684:
	or.b32  	%r26164, %r28670, %r28671;
	or.b32  	%r26165, %r26164, %r28669;
	or.b32  	%r26166, %r26165, %r28668;
	setp.eq.s32 	%p540, %r26166, 0;
	@%p540 bra 	$L__BB3_686;
	atom.shared.xor.b32 	%r26167, [%r4462+84480], %r28671;
	atom.shared.xor.b32 	%r26168, [%r4462+84484], %r28670;
	atom.shared.xor.b32 	%r26169, [%r4462+84488], %r28669;
	atom.shared.xor.b32 	%r26170, [%r4462+84492], %r28668;
$L__BB3_686:
	or.b32  	%r26171, %r28666, %r28667;
	or.b32  	%r26172, %r26171, %r28665;
	or.b32  	%r26173, %r26172, %r28664;
	setp.eq.s32 	%p541, %r26173, 0;
	@%p541 bra 	$L__BB3_688;
	atom.shared.xor.b32 	%r26174, [%r4462+84992], %r28667;
	atom.shared.xor.b32 	%r26175, [%r4462+84996], %r28666;
	atom.shared.xor.b32 	%r26176, [%r4462+85000], %r28665;
	atom.shared.xor.b32 	%r26177, [%r4462+85004], %r28664;
$L__BB3_688:
	or.b32  	%r26178, %r28662, %r28663;
	or.b32  	%r26179, %r26178, %r28661;
	or.b32  	%r26180, %r26179, %r28660;
	setp.eq.s32 	%p542, %r26180, 0;
	@%p542 bra 	$L__BB3_690;
	atom.shared.xor.b32 	%r26181, [%r4462+85504], %r28663;
	atom.shared.xor.b32 	%r26182, [%r4462+85508], %r28662;
	atom.shared.xor.b32 	%r26183, [%r4462+85512], %r28661;
	atom.shared.xor.b32 	%r26184, [%r4462+85516], %r28660;
$L__BB3_690:
	or.b32  	%r26185, %r28658, %r28659;
	or.b32  	%r26186, %r26185, %r28657;
	or.b32  	%r26187, %r26186, %r28656;
	setp.eq.s32 	%p543, %r26187, 0;
	@%p543 bra 	$L__BB3_692;
	atom.shared.xor.b32 	%r26188, [%r4462+86016], %r28659;
	atom.shared.xor.b32 	%r26189, [%r4462+86020], %r28658;
	atom.shared.xor.b32 	%r26190, [%r4462+86024], %r28657;
	atom.shared.xor.b32 	%r26191, [%r4462+86028], %r28656;
$L__BB3_692:
	or.b32  	%r26192, %r28654, %r28655;
	or.b32  	%r26193, %r26192, %r28653;
	or.b32  	%r26194, %r26193, %r28652;
	setp.eq.s32 	%p544, %r26194, 0;
	@%p544 bra 	$L__BB3_694;
	atom.shared.xor.b32 	%r26195, [%r4462+86528], %r28655;
	atom.shared.xor.b32 	%r26196, [%r4462+86532], %r28654;
	atom.shared.xor.b32 	%r26197, [%r4462+86536], %r28653;
	atom.shared.xor.b32 	%r26198, [%r4462+86540], %r28652;
$L__BB3_694:
	or.b32  	%r26199, %r28650, %r28651;
	or.b32  	%r26200, %r26199, %r28649;
	or.b32  	%r26201, %r26200, %r28648;
	setp.eq.s32 	%p545, %r26201, 0;
	@%p545 bra 	$L__BB3_696;
	atom.shared.xor.b32 	%r26202, [%r4462+87040], %r28651;
	atom.shared.xor.b32 	%r26203, [%r4462+87044], %r28650;
	atom.shared.xor.b32 	%r26204, [%r4462+87048], %r28649;
	atom.shared.xor.b32 	%r26205, [%r4462+87052], %r28648;
$L__BB3_696:
	or.b32  	%r26206, %r28646, %r28647;
	or.b32  	%r26207, %r26206, %r28645;
	or.b32  	%r26208, %r26207, %r28644;
	setp.eq.s32 	%p546, %r26208, 0;
	@%p546 bra 	$L__BB3_698;
	atom.shared.xor.b32 	%r26209, [%r4462+87552], %r28647;
	atom.shared.xor.b32 	%r26210, [%r4462+87556], %r28646;
	atom.shared.xor.b32 	%r26211, [%r4462+87560], %r28645;
	atom.shared.xor.b32 	%r26212, [%r4462+87564], %r28644;
$L__BB3_698:
	or.b32  	%r26213, %r28642, %r28643;
	or.b32  	%r26214, %r26213, %r28641;
	or.b32  	%r26215, %r26214, %r28640;
	setp.eq.s32 	%p547, %r26215, 0;
	@%p547 bra 	$L__BB3_700;
	atom.shared.xor.b32 	%r26216, [%r4462+88064], %r28643;
	atom.shared.xor.b32 	%r26217, [%r4462+88068], %r28642;
	atom.shared.xor.b32 	%r26218, [%r4462+88072], %r28641;
	atom.shared.xor.b32 	%r26219, [%r4462+88076], %r28640;
$L__BB3_700:
	or.b32  	%r26220, %r28638, %r28639;
	or.b32  	%r26221, %r26220, %r28637;
	or.b32  	%r26222, %r26221, %r28636;
	setp.eq.s32 	%p548, %r26222, 0;
	@%p548 bra 	$L__BB3_702;
	atom.shared.xor.b32 	%r26223, [%r4462+88576], %r28639;
	atom.shared.xor.b32 	%r26224, [%r4462+88580], %r28638;
	atom.shared.xor.b32 	%r26225, [%r4462+88584], %r28637;
	atom.shared.xor.b32 	%r26226, [%r4462+88588], %r28636;
$L__BB3_702:
	or.b32  	%r26227, %r28634, %r28635;
	or.b32  	%r26228, %r26227, %r28633;
	or.b32  	%r26229, %r26228, %r28632;
	setp.eq.s32 	%p549, %r26229, 0;
	@%p549 bra 	$L__BB3_704;
	atom.shared.xor.b32 	%r26230, [%r4462+89088], %r28635;
	atom.shared.xor.b32 	%r26231, [%r4462+89092], %r28634;
	atom.shared.xor.b32 	%r26232, [%r4462+89096], %r28633;
	atom.shared.xor.b32 	%r26233, [%r4462+89100], %r28632;
$L__BB3_704:
	or.b32  	%r26234, %r28630, %r28631;
	or.b32  	%r26235, %r26234, %r28629;
	or.b32  	%r26236, %r26235, %r28628;
	setp.eq.s32 	%p550, %r26236, 0;
	@%p550 bra 	$L__BB3_706;
	atom.shared.xor.b32 	%r26237, [%r4462+89600], %r28631;
	atom.shared.xor.b32 	%r26238, [%r4462+89604], %r28630;
	atom.shared.xor.b32 	%r26239, [%r4462+89608], %r28629;
	atom.shared.xor.b32 	%r26240, [%r4462+89612], %r28628;
$L__BB3_706:
	or.b32  	%r26241, %r28626, %r28627;
	or.b32  	%r26242, %r26241, %r28625;
	or.b32  	%r26243, %r26242, %r28624;
	setp.eq.s32 	%p551, %r26243, 0;
	@%p551 bra 	$L__BB3_708;
	atom.shared.xor.b32 	%r26244, [%r4462+90112], %r28627;
	atom.shared.xor.b32 	%r26245, [%r4462+90116], %r28626;
	atom.shared.xor.b32 	%r26246, [%r4462+90120], %r28625;
	atom.shared.xor.b32 	%r26247, [%r4462+90124], %r28624;
$L__BB3_708:
	or.b32  	%r26248, %r28622, %r28623;
	or.b32  	%r26249, %r26248, %r28621;
	or.b32  	%r26250, %r26249, %r28620;
	setp.eq.s32 	%p552, %r26250, 0;
	@%p552 bra 	$L__BB3_710;
	atom.shared.xor.b32 	%r26251, [%r4462+90624], %r28623;
	atom.shared.xor.b32 	%r26252, [%r4462+90628], %r28622;
	atom.shared.xor.b32 	%r26253, [%r4462+90632], %r28621;
	atom.shared.xor.b32 	%r26254, [%r4462+90636], %r28620;
$L__BB3_710:
	or.b32  	%r26255, %r28618, %r28619;
	or.b32  	%r26256, %r26255, %r28617;
	or.b32  	%r26257, %r26256, %r28616;
	setp.eq.s32 	%p553, %r26257, 0;
	@%p553 bra 	$L__BB3_712;
	atom.shared.xor.b32 	%r26258, [%r4462+91136], %r28619;
	atom.shared.xor.b32 	%r26259, [%r4462+91140], %r28618;
	atom.shared.xor.b32 	%r26260, [%r4462+91144], %r28617;
	atom.shared.xor.b32 	%r26261, [%r4462+91148], %r28616;
$L__BB3_712:
	or.b32  	%r26262, %r28614, %r28615;
	or.b32  	%r26263, %r26262, %r28613;
	or.b32  	%r26264, %r26263, %r28612;
	setp.eq.s32 	%p554, %r26264, 0;
	@%p554 bra 	$L__BB3_714;
	atom.shared.xor.b32 	%r26265, [%r4462+91648], %r28615;
	atom.shared.xor.b32 	%r26266, [%r4462+91652], %r28614;
	atom.shared.xor.b32 	%r26267, [%r4462+91656], %r28613;
	atom.shared.xor.b32 	%r26268, [%r4462+91660], %r28612;
$L__BB3_714:
	or.b32  	%r26269, %r28610, %r28611;
	or.b32  	%r26270, %r26269, %r28609;
	or.b32  	%r26271, %r26270, %r28608;
	setp.eq.s32 	%p555, %r26271, 0;
	@%p555 bra 	$L__BB3_716;
	atom.shared.xor.b32 	%r26272, [%r4462+92160], %r28611;
	atom.shared.xor.b32 	%r26273, [%r4462+92164], %r28610;
	atom.shared.xor.b32 	%r26274, [%r4462+92168], %r28609;
	atom.shared.xor.b32 	%r26275, [%r4462+92172], %r28608;
$L__BB3_716:
	or.b32  	%r26276, %r28606, %r28607;
	or.b32  	%r26277, %r26276, %r28605;
	or.b32  	%r26278, %r26277, %r28604;
	setp.eq.s32 	%p556, %r26278, 0;
	@%p556 bra 	$L__BB3_718;
	atom.shared.xor.b32 	%r26279, [%r4462+92672], %r28607;
	atom.shared.xor.b32 	%r26280, [%r4462+92676], %r28606;
	atom.shared.xor.b32 	%r26281, [%r4462+92680], %r28605;
	atom.shared.xor.b32 	%r26282, [%r4462+92684], %r28604;
$L__BB3_718:
	or.b32  	%r26283, %r28602, %r28603;
	or.b32  	%r26284, %r26283, %r28601;
	or.b32  	%r26285, %r26284, %r28600;
	setp.eq.s32 	%p557, %r26285, 0;
	@%p557 bra 	$L__BB3_720;
	atom.shared.xor.b32 	%r26286, [%r4462+93184], %r28603;
	atom.shared.xor.b32 	%r26287, [%r4462+93188], %r28602;
	atom.shared.xor.b32 	%r26288, [%r4462+93192], %r28601;
	atom.shared.xor.b32 	%r26289, [%r4462+93196], %r28600;
$L__BB3_720:
	or.b32  	%r26290, %r28598, %r28599;
	or.b32  	%r26291, %r26290, %r28597;
	or.b32  	%r26292, %r26291, %r28596;
	setp.eq.s32 	%p558, %r26292, 0;
	@%p558 bra 	$L__BB3_722;
	atom.shared.xor.b32 	%r26293, [%r4462+93696], %r28599;
	atom.shared.xor.b32 	%r26294, [%r4462+93700], %r28598;
	atom.shared.xor.b32 	%r26295, [%r4462+93704], %r28597;
	atom.shared.xor.b32 	%r26296, [%r4462+93708], %r28596;
$L__BB3_722:
	or.b32  	%r26297, %r28594, %r28595;
	or.b32  	%r26298, %r26297, %r28593;
	or.b32  	%r26299, %r26298, %r28592;
	setp.eq.s32 	%p559, %r26299, 0;
	@%p559 bra 	$L__BB3_724;
	atom.shared.xor.b32 	%r26300, [%r4462+94208], %r28595;
	atom.shared.xor.b32 	%r26301, [%r4462+94212], %r28594;
	atom.shared.xor.b32 	%r26302, [%r4462+94216], %r28593;
	atom.shared.xor.b32 	%r26303, [%r4462+94220], %r28592;
$L__BB3_724:
	or.b32  	%r26304, %r28590, %r28591;
	or.b32  	%r26305, %r26304, %r28589;
	or.b32  	%r26306, %r26305, %r28588;
	setp.eq.s32 	%p560, %r26306, 0;
	@%p560 bra 	$L__BB3_726;
	atom.shared.xor.b32 	%r26307, [%r4462+94720], %r28591;
	atom.shared.xor.b32 	%r26308, [%r4462+94724], %r28590;
	atom.shared.xor.b32 	%r26309, [%r4462+94728], %r28589;
	atom.shared.xor.b32 	%r26310, [%r4462+94732], %r28588;
$L__BB3_726:
	or.b32  	%r26311, %r28586, %r28587;
	or.b32  	%r26312, %r26311, %r28585;
	or.b32  	%r26313, %r26312, %r28584;
	setp.eq.s32 	%p561, %r26313, 0;
	@%p561 bra 	$L__BB3_728;
	atom.shared.xor.b32 	%r26314, [%r4462+95232], %r28587;
	atom.shared.xor.b32 	%r26315, [%r4462+95236], %r28586;
	atom.shared.xor.b32 	%r26316, [%r4462+95240], %r28585;
	atom.shared.xor.b32 	%r26317, [%r4462+95244], %r28584;
$L__BB3_728:
	or.b32  	%r26318, %r28582, %r28583;
	or.b32  	%r26319, %r26318, %r28581;
	or.b32  	%r26320, %r26319, %r28580;
	setp.eq.s32 	%p562, %r26320, 0;
	@%p562 bra 	$L__BB3_730;
	atom.shared.xor.b32 	%r26321, [%r4462+95744], %r28583;
	atom.shared.xor.b32 	%r26322, [%r4462+95748], %r28582;
	atom.shared.xor.b32 	%r26323, [%r4462+95752], %r28581;
	atom.shared.xor.b32 	%r26324, [%r4462+95756], %r28580;
$L__BB3_730:
	or.b32  	%r26325, %r28578, %r28579;
	or.b32  	%r26326, %r26325, %r28577;
	or.b32  	%r26327, %r26326, %r28576;
	setp.eq.s32 	%p563, %r26327, 0;
	@%p563 bra 	$L__BB3_732;
	atom.shared.xor.b32 	%r26328, [%r4462+96256], %r28579;
	atom.shared.xor.b32 	%r26329, [%r4462+96260], %r28578;
	atom.shared.xor.b32 	%r26330, [%r4462+96264], %r28577;
	atom.shared.xor.b32 	%r26331, [%r4462+96268], %r28576;
$L__BB3_732:
	or.b32  	%r26332, %r28574, %r28575;
	or.b32  	%r26333, %r26332, %r28573;
	or.b32  	%r26334, %r26333, %r28572;
	setp.eq.s32 	%p564, %r26334, 0;
	@%p564 bra 	$L__BB3_734;
	atom.shared.xor.b32 	%r26335, [%r4462+96768], %r28575;
	atom.shared.xor.b32 	%r26336, [%r4462+96772], %r28574;
	atom.shared.xor.b32 	%r26337, [%r4462+96776], %r28573;
	atom.shared.xor.b32 	%r26338, [%r4462+96780], %r28572;
$L__BB3_734:
	or.b32  	%r26339, %r28570, %r28571;
	or.b32  	%r26340, %r26339, %r28569;
	or.b32  	%r26341, %r26340, %r28568;
	setp.eq.s32 	%p565, %r26341, 0;
	@%p565 bra 	$L__BB3_736;
	atom.shared.xor.b32 	%r26342, [%r4462+97280], %r28571;
	atom.shared.xor.b32 	%r26343, [%r4462+97284], %r28570;
	atom.shared.xor.b32 	%r26344, [%r4462+97288], %r28569;
	atom.shared.xor.b32 	%r26345, [%r4462+97292], %r28568;
$L__BB3_736:
	or.b32  	%r26346, %r28566, %r28567;
	or.b32  	%r26347, %r26346, %r28565;
	or.b32  	%r26348, %r26347, %r28564;
	setp.eq.s32 	%p566, %r26348, 0;
	@%p566 bra 	$L__BB3_738;
	atom.shared.xor.b32 	%r26349, [%r4462+97792], %r28567;
	atom.shared.xor.b32 	%r26350, [%r4462+97796], %r28566;
	atom.shared.xor.b32 	%r26351, [%r4462+97800], %r28565;
	atom.shared.xor.b32 	%r26352, [%r4462+97804], %r28564;
$L__BB3_738:
	ld.param.u64 	%rd478, [fused_batch_pir_kernel_8_param_2];
	mov.u32 	%r4463, %ntid.x;
	cvta.to.global.u64 	%rd9, %rd478;
	setp.eq.s16 	%p567, %rs1, 2;
	bar.sync 	0;
	@%p567 bra 	$L__BB3_743;
	mov.b32 	%r29333, 0;
$L__BB3_740:
	.pragma "nounroll";
	shl.b32 	%r26354, %r29334, 4;
	add.s32 	%r26356, %r25960, %r26354;
	ld.shared.v4.u32 	{%r4467, %r4468, %r4469, %r4470}, [%r26356];
	or.b32  	%r26357, %r4468, %r4467;
	or.b32  	%r26358, %r26357, %r4469;
	or.b32  	%r26359, %r26358, %r4470;
	setp.eq.s32 	%p568, %r26359, 0;
	@%p568 bra 	$L__BB3_742;
	mul.wide.u32 	%rd323, %r29334, 16;
	add.s64 	%rd324, %rd9, %rd323;
	atom.global.xor.b32 	%r26360, [%rd324], %r4467;
	atom.global.xor.b32 	%r26361, [%rd324+4], %r4468;
	atom.global.xor.b32 	%r26362, [%rd324+8], %r4469;
	atom.global.xor.b32 	%r26363, [%rd324+12], %r4470;
$L__BB3_742:
	add.s32 	%r29334, %r29334, %r4463;
	add.s32 	%r29333, %r29333, 1;
	xor.b32  	%r26364, %r29333, %r3;
	setp.ne.s32 	%p569, %r26364, 2;
	@%p569 bra 	$L__BB3_740;
$L__BB3_743:
	shl.b32 	%r26365, %r4463, 1;
	add.s32 	%r29338, %r29334, %r26365;
	mad.lo.s32 	%r29337, %r4463, 3, %r29334;
	add.s32 	%r29336, %r4463, %r29334;
	shl.b32 	%r26366, %r29334, 4;
	add.s32 	%r29335, %r25960, %r26366;
	shl.b32 	%r4478, %r4463, 6;
	shl.b32 	%r4479, %r4463, 5;
	mul.lo.s32 	%r4480, %r4463, 48;
$L__BB3_744:
	ld.shared.v4.u32 	{%r4486, %r4487, %r4488, %r4489}, [%r29335];
	or.b32  	%r26368, %r4487, %r4486;
	or.b32  	%r26369, %r26368, %r4488;
	or.b32  	%r26370, %r26369, %r4489;
	setp.eq.s32 	%p570, %r26370, 0;
	@%p570 bra 	$L__BB3_746;
	mul.wide.u32 	%rd325, %r29334, 16;
	add.s64 	%rd326, %rd9, %rd325;
	atom.global.xor.b32 	%r26371, [%rd326], %r4486;
	atom.global.xor.b32 	%r26372, [%rd326+4], %r4487;
	atom.global.xor.b32 	%r26373, [%rd326+8], %r4488;
	atom.global.xor.b32 	%r26374, [%rd326+12], %r4489;
$L__BB3_746:
	shl.b32 	%r26375, %r4463, 4;
	add.s32 	%r26376, %r29335, %r26375;
	ld.shared.v4.u32 	{%r4490, %r4491, %r4492, %r4493}, [%r26376];
	or.b32  	%r26377, %r4491, %r4490;
	or.b32  	%r26378, %r26377, %r4492;
	or.b32  	%r26379, %r26378, %r4493;
	setp.eq.s32 	%p571, %r26379, 0;
	@%p571 bra 	$L__BB3_748;
	mul.wide.u32 	%rd327, %r29336, 16;
	add.s64 	%rd328, %rd9, %rd327;
	atom.global.xor.b32 	%r26380, [%rd328], %r4490;
	atom.global.xor.b32 	%r26381, [%rd328+4], %r4491;
	atom.global.xor.b32 	%r26382, [%rd328+8], %r4492;
	atom.global.xor.b32 	%r26383, [%rd328+12], %r4493;
$L__BB3_748:
	add.s32 	%r4494, %r29334, %r4463;
	add.s32 	%r26384, %r29335, %r4479;
	ld.shared.v4.u32 	{%r4495, %r4496, %r4497, %r4498}, [%r26384];
	or.b32  	%r26385, %r4496, %r4495;
	or.b32  	%r26386, %r26385, %r4497;
	or.b32  	%r26387, %r26386, %r4498;
	setp.eq.s32 	%p572, %r26387, 0;
	@%p572 bra 	$L__BB3_750;
	mul.wide.u32 	%rd329, %r29338, 16;
	add.s64 	%rd330, %rd9, %rd329;
	atom.global.xor.b32 	%r26388, [%rd330], %r4495;
	atom.global.xor.b32 	%r26389, [%rd330+4], %r4496;
	atom.global.xor.b32 	%r26390, [%rd330+8], %r4497;
	atom.global.xor.b32 	%r26391, [%rd330+12], %r4498;
$L__BB3_750:
	add.s32 	%r4499, %r4494, %r4463;
	add.s32 	%r26392, %r29335, %r4480;
	ld.shared.v4.u32 	{%r4500, %r4501, %r4502, %r4503}, [%r26392];
	or.b32  	%r26393, %r4501, %r4500;
	or.b32  	%r26394, %r26393, %r4502;
	or.b32  	%r26395, %r26394, %r4503;
	setp.eq.s32 	%p573, %r26395, 0;
	@%p573 bra 	$L__BB3_752;
	mul.wide.u32 	%rd331, %r29337, 16;
	add.s64 	%rd332, %rd9, %rd331;
	atom.global.xor.b32 	%r26396, [%rd332], %r4500;
	atom.global.xor.b32 	%r26397, [%rd332+4], %r4501;
	atom.global.xor.b32 	%r26398, [%rd332+8], %r4502;
	atom.global.xor.b32 	%r26399, [%rd332+12], %r4503;
$L__BB3_752:
	add.s32 	%r26400, %r4499, %r4463;
	add.s32 	%r29334, %r26400, %r4463;
	shl.b32 	%r26401, %r4463, 2;
	add.s32 	%r29338, %r29338, %r26401;
	add.s32 	%r29337, %r29337, %r26401;
	add.s32 	%r29336, %r29336, %r26401;
	add.s32 	%r29335, %r29335, %r4478;
	setp.lt.u32 	%p574, %r29334, 6144;
	@%p574 bra 	$L__BB3_744;
	ret;

}
	// .globl	fused_batch_pir_kernel_16
.visible .entry fused_batch_pir_kernel_16(
	.param .u64 .ptr .align 1 fused_batch_pir_kernel_16_param_0,
	.param .u64 .ptr .align 1 fused_batch_pir_kernel_16_param_1,
	.param .u64 .ptr .align 1 fused_batch_pir_kernel_16_param_2,
	.param .u64 .ptr .align 1 fused_batch_pir_kernel_16_param_3,
	.param .u32 fused_batch_pir_kernel_16_param_4,
	.param .u32 fused_batch_pir_kernel_16_param_5
)
{
	.reg .pred 	%p<1127>;
	.reg .b16 	%rs<883>;
	.reg .b32 	%r<57978>;
	.reg .b64 	%rd<925>;

	ld.param.u64 	%rd11, [fused_batch_pir_kernel_16_param_1];
	cvta.to.global.u64 	%rd1, %rd11;
	mov.u32 	%r1, %tid.x;
	mov.u32 	%r2, %ntid.x;
	add.s32 	%r8902, %r1, %r2;
	cvt.u16.u32 	%rs297, %r8902;
	sub.s16 	%rs298, 12287, %rs297;
	cvt.u16.u32 	%rs299, %r2;
	div.u16 	%rs300, %rs298, %rs299;
	and.b16  	%rs1, %rs300, 3;
	cvt.u32.u16 	%r3, %rs1;
	setp.eq.s16 	%p1, %rs1, 2;
	mov.u32 	%r52187, %r1;
	@%p1 bra 	$L__BB4_3;
	mov.b32 	%r52186, 0;
	mov.u32 	%r8905, s_mem;
	mov.u32 	%r52187, %r1;
$L__BB4_2:
	.pragma "nounroll";
	shl.b32 	%r8904, %r52187, 4;
	add.s32 	%r8906, %r8905, %r8904;
	mov.b32 	%r8907, 0;
	st.shared.v4.u32 	[%r8906], {%r8907, %r8907, %r8907, %r8907};
	add.s32 	%r52187, %r52187, %r2;
	add.s32 	%r52186, %r52186, 1;
	xor.b32  	%r8908, %r52186, %r3;
	setp.ne.s32 	%p2, %r8908, 2;
	@%p2 bra 	$L__BB4_2;
$L__BB4_3:
	mov.u32 	%r8910, s_mem;
	shl.b32 	%r8913, %r2, 4;
	shl.b32 	%r8917, %r2, 2;
$L__BB4_4:
	shl.b32 	%r8909, %r52187, 4;
	add.s32 	%r8911, %r8910, %r8909;
	mov.b32 	%r8912, 0;
	st.shared.v4.u32 	[%r8911], {%r8912, %r8912, %r8912, %r8912};
	add.s32 	%r8914, %r8911, %r8913;
	st.shared.v4.u32 	[%r8914], {%r8912, %r8912, %r8912, %r8912};
	add.s32 	%r8915, %r8914, %r8913;
	st.shared.v4.u32 	[%r8915], {%r8912, %r8912, %r8912, %r8912};
	add.s32 	%r8916, %r8915, %r8913;
	st.shared.v4.u32 	[%r8916], {%r8912, %r8912, %r8912, %r8912};
	add.s32 	%r52187, %r8917, %r52187;
	setp.lt.u32 	%p3, %r52187, 12288;
	@%p3 bra 	$L__BB4_4;
	bar.sync 	0;
	mov.u32 	%r8918, %ctaid.x;
	shl.b32 	%r11, %r8918, 11;
	setp.ne.s32 	%p4, %r1, 0;
	ld.const.u32 	%r12, [CHACHA_CONSTANTS];
	ld.const.u32 	%r13, [CHACHA_CONSTANTS+4];
	ld.const.u32 	%r14, [CHACHA_CONSTANTS+8];
	ld.const.u32 	%r15, [CHACHA_CONSTANTS+12];
	@%p4 bra 	$L__BB4_13;
	mov.b32 	%r52189, 0;
$L__BB4_7:
	mul.wide.u32 	%rd13, %r52189, 488;
	add.s64 	%rd2, %rd1, %rd13;
	ld.global.v2.u8 	{%rs738, %rs3}, [%rd2+16];
	ld.global.u32 	%r52206, [%rd2];
	ld.global.u32 	%r52205, [%rd2+4];
	ld.global.u32 	%r52204, [%rd2+8];
	ld.global.u32 	%r52203, [%rd2+12];
	setp.lt.u16 	%p5, %rs3, 12;
	@%p5 bra 	$L__BB4_12;
	cvt.u32.u16 	%r8921, %rs3;
	and.b32  	%r21, %r8921, 255;
	add.s32 	%r22, %r21, -12;
	mov.b32 	%r52194, 0;
	mov.u16 	%rs736, %rs738;
$L__BB4_9:
	add.s32 	%r8922, %r12, %r52206;
	shf.l.wrap.b32 	%r8923, %r8922, %r8922, 16;
	add.s32 	%r8924, %r52206, %r8923;
	xor.b32  	%r8925, %r52206, %r8924;
	shf.l.wrap.b32 	%r8926, %r8925, %r8925, 12;
	add.s32 	%r8927, %r8922, %r8926;
	xor.b32  	%r8928, %r8923, %r8927;
	shf.l.wrap.b32 	%r8929, %r8928, %r8928, 8;
	add.s32 	%r8930, %r8924, %r8929;
	xor.b32  	%r8931, %r8926, %r8930;
	shf.l.wrap.b32 	%r8932, %r8931, %r8931, 7;
	add.s32 	%r8933, %r13, %r52205;
	shf.l.wrap.b32 	%r8934, %r8933, %r8933, 16;
	add.s32 	%r8935, %r52205, %r8934;
	xor.b32  	%r8936, %r52205, %r8935;
	shf.l.wrap.b32 	%r8937, %r8936, %r8936, 12;
	add.s32 	%r8938, %r8933, %r8937;
	xor.b32  	%r8939, %r8934, %r8938;
	shf.l.wrap.b32 	%r8940, %r8939, %r8939, 8;
	add.s32 	%r8941, %r8935, %r8940;
	xor.b32  	%r8942, %r8937, %r8941;
	shf.l.wrap.b32 	%r8943, %r8942, %r8942, 7;
	add.s32 	%r8944, %r14, %r52204;
	shf.l.wrap.b32 	%r8945, %r8944, %r8944, 16;
	add.s32 	%r8946, %r52204, %r8945;
	xor.b32  	%r8947, %r52204, %r8946;
	shf.l.wrap.b32 	%r8948, %r8947, %r8947, 12;
	add.s32 	%r8949, %r8944, %r8948;
	xor.b32  	%r8950, %r8945, %r8949;
	shf.l.wrap.b32 	%r8951, %r8950, %r8950, 8;
	add.s32 	%r8952, %r8946, %r8951;
	xor.b32  	%r8953, %r8948, %r8952;
	shf.l.wrap.b32 	%r8954, %r8953, %r8953, 7;
	add.s32 	%r8955, %r15, %r52203;
	shf.l.wrap.b32 	%r8956, %r8955, %r8955, 16;
	add.s32 	%r8957, %r52203, %r8956;
	xor.b32  	%r8958, %r52203, %r8957;
	shf.l.wrap.b32 	%r8959, %r8958, %r8958, 12;
	add.s32 	%r8960, %r8955, %r8959;
	xor.b32  	%r8961, %r8956, %r8960;
	shf.l.wrap.b32 	%r8962, %r8961, %r8961, 8;
	add.s32 	%r8963, %r8957, %r8962;
	xor.b32  	%r8964, %r8959, %r8963;
	shf.l.wrap.b32 	%r8965, %r8964, %r8964, 7;
	add.s32 	%r8966, %r8927, %r8943;
	xor.b32  	%r8967, %r8962, %r8966;
	shf.l.wrap.b32 	%r8968, %r8967, %r8967, 16;
	add.s32 	%r8969, %r8952, %r8968;
	xor.b32  	%r8970, %r8943, %r8969;
	shf.l.wrap.b32 	%r8971, %r8970, %r8970, 12;
	add.s32 	%r8972, %r8966, %r8971;
	xor.b32  	%r8973, %r8968, %r8972;
	shf.l.wrap.b32 	%r8974, %r8973, %r8973, 8;
	add.s32 	%r8975, %r8969, %r8974;
	xor.b32  	%r8976, %r8971, %r8975;
	shf.l.wrap.b32 	%r8977, %r8976, %r8976, 7;
	add.s32 	%r8978, %r8938, %r8954;
	xor.b32  	%r8979, %r8929, %r8978;
	shf.l.wrap.b32 	%r8980, %r8979, %r8979, 16;
	add.s32 	%r8981, %r8963, %r8980;
	xor.b32  	%r8982, %r8954, %r8981;
	shf.l.wrap.b32 	%r8983, %r8982, %r8982, 12;
	add.s32 	%r8984, %r8978, %r8983;
	xor.b32  	%r8985, %r8980, %r8984;
	shf.l.wrap.b32 	%r8986, %r8985, %r8985, 8;
	add.s32 	%r8987, %r8981, %r8986;
	xor.b32  	%r8988, %r8983, %r8987;
	shf.l.wrap.b32 	%r8989, %r8988, %r8988, 7;
	add.s32 	%r8990, %r8949, %r8965;
	xor.b32  	%r8991, %r8940, %r8990;
	shf.l.wrap.b32 	%r8992, %r8991, %r8991, 16;
	add.s32 	%r8993, %r8930, %r8992;
	xor.b32  	%r8994, %r8965, %r8993;
	shf.l.wrap.b32 	%r8995, %r8994, %r8994, 12;
	add.s32 	%r8996, %r8990, %r8995;
	xor.b32  	%r8997, %r8992, %r8996;
	shf.l.wrap.b32 	%r8998, %r8997, %r8997, 8;
	add.s32 	%r8999, %r8993, %r8998;
	xor.b32  	%r9000, %r8995, %r8999;
	shf.l.wrap.b32 	%r9001, %r9000, %r9000, 7;
	add.s32 	%r9002, %r8960, %r8932;
	xor.b32  	%r9003, %r8951, %r9002;
	shf.l.wrap.b32 	%r9004, %r9003, %r9003, 16;
	add.s32 	%r9005, %r8941, %r9004;
	xor.b32  	%r9006, %r8932, %r9005;
	shf.l.wrap.b32 	%r9007, %r9006, %r9006, 12;
	add.s32 	%r9008, %r9002, %r9007;
	xor.b32  	%r9009, %r9004, %r9008;
	shf.l.wrap.b32 	%r9010, %r9009, %r9009, 8;
	add.s32 	%r9011, %r9005, %r9010;
	xor.b32  	%r9012, %r9007, %r9011;
	shf.l.wrap.b32 	%r9013, %r9012, %r9012, 7;
	add.s32 	%r9014, %r8972, %r9013;
	xor.b32  	%r9015, %r8986, %r9014;
	shf.l.wrap.b32 	%r9016, %r9015, %r9015, 16;
	add.s32 	%r9017, %r8999, %r9016;
	xor.b32  	%r9018, %r9013, %r9017;
	shf.l.wrap.b32 	%r9019, %r9018, %r9018, 12;
	add.s32 	%r9020, %r9014, %r9019;
	xor.b32  	%r9021, %r9016, %r9020;
	shf.l.wrap.b32 	%r9022, %r9021, %r9021, 8;
	add.s32 	%r9023, %r9017, %r9022;
	xor.b32  	%r9024, %r9019, %r9023;
	shf.l.wrap.b32 	%r9025, %r9024, %r9024, 7;
	add.s32 	%r9026, %r8984, %r8977;
	xor.b32  	%r9027, %r8998, %r9026;
	shf.l.wrap.b32 	%r9028, %r9027, %r9027, 16;
	add.s32 	%r9029, %r9011, %r9028;
	xor.b32  	%r9030, %r8977, %r9029;
	shf.l.wrap.b32 	%r9031, %r9030, %r9030, 12;
	add.s32 	%r9032, %r9026, %r9031;
	xor.b32  	%r9033, %r9028, %r9032;
	shf.l.wrap.b32 	%r9034, %r9033, %r9033, 8;
	add.s32 	%r9035, %r9029, %r9034;
	xor.b32  	%r9036, %r9031, %r9035;
	shf.l.wrap.b32 	%r9037, %r9036, %r9036, 7;
	add.s32 	%r9038, %r8996, %r8989;
	xor.b32  	%r9039, %r9010, %r9038;
	shf.l.wrap.b32 	%r9040, %r9039, %r9039, 16;
	add.s32 	%r9041, %r8975, %r9040;
	xor.b32  	%r9042, %r8989, %r9041;
	shf.l.wrap.b32 	%r9043, %r9042, %r9042, 12;
	add.s32 	%r9044, %r9038, %r9043;
	xor.b32  	%r9045, %r9040, %r9044;
	shf.l.wrap.b32 	%r9046, %r9045, %r9045, 8;
	add.s32 	%r9047, %r9041, %r9046;
	xor.b32  	%r9048, %r9043, %r9047;
	shf.l.wrap.b32 	%r9049, %r9048, %r9048, 7;
	add.s32 	%r9050, %r9008, %r9001;
	xor.b32  	%r9051, %r8974, %r9050;
	shf.l.wrap.b32 	%r9052, %r9051, %r9051, 16;
	add.s32 	%r9053, %r8987, %r9052;
	xor.b32  	%r9054, %r9001, %r9053;
	shf.l.wrap.b32 	%r9055, %r9054, %r9054, 12;
	add.s32 	%r9056, %r9050, %r9055;
	xor.b32  	%r9057, %r9052, %r9056;
	shf.l.wrap.b32 	%r9058, %r9057, %r9057, 8;
	add.s32 	%r9059, %r9053, %r9058;
	xor.b32  	%r9060, %r9055, %r9059;
	shf.l.wrap.b32 	%r9061, %r9060, %r9060, 7;
	add.s32 	%r9062, %r9020, %r9037;
	xor.b32  	%r9063, %r9058, %r9062;
	shf.l.wrap.b32 	%r9064, %r9063, %r9063, 16;
	add.s32 	%r9065, %r9047, %r9064;
	xor.b32  	%r9066, %r9037, %r9065;
	shf.l.wrap.b32 	%r9067, %r9066, %r9066, 12;
	add.s32 	%r9068, %r9062, %r9067;
	xor.b32  	%r9069, %r9064, %r9068;
	shf.l.wrap.b32 	%r9070, %r9069, %r9069, 8;
	add.s32 	%r9071, %r9065, %r9070;
	xor.b32  	%r9072, %r9067, %r9071;
	shf.l.wrap.b32 	%r9073, %r9072, %r9072, 7;
	add.s32 	%r9074, %r9032, %r9049;
	xor.b32  	%r9075, %r9022, %r9074;
	shf.l.wrap.b32 	%r9076, %r9075, %r9075, 16;
	add.s32 	%r9077, %r9059, %r9076;
	xor.b32  	%r9078, %r9049, %r9077;
	shf.l.wrap.b32 	%r9079, %r9078, %r9078, 12;
	add.s32 	%r9080, %r9074, %r9079;
	xor.b32  	%r9081, %r9076, %r9080;
	shf.l.wrap.b32 	%r9082, %r9081, %r9081, 8;
	add.s32 	%r9083, %r9077, %r9082;
	xor.b32  	%r9084, %r9079, %r9083;
	shf.l.wrap.b32 	%r9085, %r9084, %r9084, 7;
	add.s32 	%r9086, %r9044, %r9061;
	xor.b32  	%r9087, %r9034, %r9086;
	shf.l.wrap.b32 	%r9088, %r9087, %r9087, 16;
	add.s32 	%r9089, %r9023, %r9088;
	xor.b32  	%r9090, %r9061, %r9089;
	shf.l.wrap.b32 	%r9091, %r9090, %r9090, 12;
	add.s32 	%r9092, %r9086, %r9091;
	xor.b32  	%r9093, %r9088, %r9092;
	shf.l.wrap.b32 	%r9094, %r9093, %r9093, 8;
	add.s32 	%r9095, %r9089, %r9094;
	xor.b32  	%r9096, %r9091, %r9095;
	shf.l.wrap.b32 	%r9097, %r9096, %r9096, 7;
	add.s32 	%r9098, %r9056, %r9025;
	xor.b32  	%r9099, %r9046, %r9098;
	shf.l.wrap.b32 	%r9100, %r9099, %r9099, 16;
	add.s32 	%r9101, %r9035, %r9100;
	xor.b32  	%r9102, %r9025, %r9101;
	shf.l.wrap.b32 	%r9103, %r9102, %r9102, 12;
	add.s32 	%r9104, %r9098, %r9103;
	xor.b32  	%r9105, %r9100, %r9104;
	shf.l.wrap.b32 	%r9106, %r9105, %r9105, 8;
	add.s32 	%r9107, %r9101, %r9106;
	xor.b32  	%r9108, %r9103, %r9107;
	shf.l.wrap.b32 	%r9109, %r9108, %r9108, 7;
	add.s32 	%r9110, %r9068, %r9109;
	xor.b32  	%r9111, %r9082, %r9110;
	shf.l.wrap.b32 	%r9112, %r9111, %r9111, 16;
	add.s32 	%r9113, %r9095, %r9112;
	xor.b32  	%r9114, %r9109, %r9113;
	shf.l.wrap.b32 	%r9115, %r9114, %r9114, 12;
	add.s32 	%r9116, %r9110, %r9115;
	xor.b32  	%r9117, %r9112, %r9116;
	shf.l.wrap.b32 	%r9118, %r9117, %r9117, 8;
	add.s32 	%r9119, %r9113, %r9118;
	xor.b32  	%r9120, %r9115, %r9119;
	shf.l.wrap.b32 	%r9121, %r9120, %r9120, 7;
	add.s32 	%r9122, %r9080, %r9073;
	xor.b32  	%r9123, %r9094, %r9122;
	shf.l.wrap.b32 	%r9124, %r9123, %r9123, 16;
	add.s32 	%r9125, %r9107, %r9124;
	xor.b32  	%r9126, %r9073, %r9125;
	shf.l.wrap.b32 	%r9127, %r9126, %r9126, 12;
	add.s32 	%r9128, %r9122, %r9127;
	xor.b32  	%r9129, %r9124, %r9128;
	shf.l.wrap.b32 	%r9130, %r9129, %r9129, 8;
	add.s32 	%r9131, %r9125, %r9130;
	xor.b32  	%r9132, %r9127, %r9131;
	shf.l.wrap.b32 	%r9133, %r9132, %r9132, 7;
	add.s32 	%r9134, %r9092, %r9085;
	xor.b32  	%r9135, %r9106, %r9134;
	shf.l.wrap.b32 	%r9136, %r9135, %r9135, 16;
	add.s32 	%r9137, %r9071, %r9136;
	xor.b32  	%r9138, %r9085, %r9137;
	shf.l.wrap.b32 	%r9139, %r9138, %r9138, 12;
	add.s32 	%r9140, %r9134, %r9139;
	xor.b32  	%r9141, %r9136, %r9140;
	shf.l.wrap.b32 	%r9142, %r9141, %r9141, 8;
	add.s32 	%r9143, %r9137, %r9142;
	xor.b32  	%r9144, %r9139, %r9143;
	shf.l.wrap.b32 	%r9145, %r9144, %r9144, 7;
	add.s32 	%r9146, %r9104, %r9097;
	xor.b32  	%r9147, %r9070, %r9146;
	shf.l.wrap.b32 	%r9148, %r9147, %r9147, 16;
	add.s32 	%r9149, %r9083, %r9148;
	xor.b32  	%r9150, %r9097, %r9149;
	shf.l.wrap.b32 	%r9151, %r9150, %r9150, 12;
	add.s32 	%r9152, %r9146, %r9151;
	xor.b32  	%r9153, %r9148, %r9152;
	shf.l.wrap.b32 	%r9154, %r9153, %r9153, 8;
	add.s32 	%r9155, %r9149, %r9154;
	xor.b32  	%r9156, %r9151, %r9155;
	shf.l.wrap.b32 	%r9157, %r9156, %r9156, 7;
	add.s32 	%r9158, %r9116, %r9133;
	xor.b32  	%r9159, %r9154, %r9158;
	shf.l.wrap.b32 	%r9160, %r9159, %r9159, 16;
	add.s32 	%r9161, %r9143, %r9160;
	xor.b32  	%r9162, %r9133, %r9161;
	shf.l.wrap.b32 	%r9163, %r9162, %r9162, 12;
	add.s32 	%r9164, %r9158, %r9163;
	xor.b32  	%r9165, %r9160, %r9164;
	shf.l.wrap.b32 	%r9166, %r9165, %r9165, 8;
	add.s32 	%r9167, %r9161, %r9166;
	xor.b32  	%r9168, %r9163, %r9167;
	shf.l.wrap.b32 	%r9169, %r9168, %r9168, 7;
	add.s32 	%r9170, %r9128, %r9145;
	xor.b32  	%r9171, %r9118, %r9170;
	shf.l.wrap.b32 	%r9172, %r9171, %r9171, 16;
	add.s32 	%r9173, %r9155, %r9172;
	xor.b32  	%r9174, %r9145, %r9173;
	shf.l.wrap.b32 	%r9175, %r9174, %r9174, 12;
	add.s32 	%r9176, %r9170, %r9175;
	xor.b32  	%r9177, %r9172, %r9176;
	shf.l.wrap.b32 	%r9178, %r9177, %r9177, 8;
	add.s32 	%r9179, %r9173, %r9178;
	xor.b32  	%r9180, %r9175, %r9179;
	shf.l.wrap.b32 	%r9181, %r9180, %r9180, 7;
	add.s32 	%r9182, %r9140, %r9157;
	xor.b32  	%r9183, %r9130, %r9182;
	shf.l.wrap.b32 	%r9184, %r9183, %r9183, 16;
	add.s32 	%r9185, %r9119, %r9184;
	xor.b32  	%r9186, %r9157, %r9185;
	shf.l.wrap.b32 	%r9187, %r9186, %r9186, 12;
	add.s32 	%r9188, %r9182, %r9187;
	xor.b32  	%r9189, %r9184, %r9188;
	shf.l.wrap.b32 	%r9190, %r9189, %r9189, 8;
	add.s32 	%r9191, %r9185, %r9190;
	xor.b32  	%r9192, %r9187, %r9191;
	shf.l.wrap.b32 	%r9193, %r9192, %r9192, 7;
	add.s32 	%r9194, %r9152, %r9121;
	xor.b32  	%r9195, %r9142, %r9194;
	shf.l.wrap.b32 	%r9196, %r9195, %r9195, 16;
	add.s32 	%r9197, %r9131, %r9196;
	xor.b32  	%r9198, %r9121, %r9197;
	shf.l.wrap.b32 	%r9199, %r9198, %r9198, 12;
	add.s32 	%r9200, %r9194, %r9199;
	xor.b32  	%r9201, %r9196, %r9200;
	shf.l.wrap.b32 	%r9202, %r9201, %r9201, 8;
	add.s32 	%r9203, %r9197, %r9202;
	xor.b32  	%r9204, %r9199, %r9203;
	shf.l.wrap.b32 	%r9205, %r9204, %r9204, 7;
	add.s32 	%r9206, %r9164, %r9205;
	xor.b32  	%r9207, %r9178, %r9206;
	shf.l.wrap.b32 	%r9208, %r9207, %r9207, 16;
	add.s32 	%r9209, %r9191, %r9208;
	xor.b32  	%r9210, %r9205, %r9209;
	shf.l.wrap.b32 	%r9211, %r9210, %r9210, 12;
	add.s32 	%r9212, %r9206, %r9211;
	xor.b32  	%r9213, %r9208, %r9212;
	shf.l.wrap.b32 	%r9214, %r9213, %r9213, 8;
	add.s32 	%r9215, %r9209, %r9214;
	xor.b32  	%r9216, %r9211, %r9215;
	shf.l.wrap.b32 	%r9217, %r9216, %r9216, 7;
	add.s32 	%r9218, %r9176, %r9169;
	xor.b32  	%r9219, %r9190, %r9218;
	shf.l.wrap.b32 	%r9220, %r9219, %r9219, 16;
	add.s32 	%r9221, %r9203, %r9220;
	xor.b32  	%r9222, %r9169, %r9221;
	shf.l.wrap.b32 	%r9223, %r9222, %r9222, 12;
	add.s32 	%r9224, %r9218, %r9223;
	xor.b32  	%r9225, %r9220, %r9224;
	shf.l.wrap.b32 	%r9226, %r9225, %r9225, 8;
	add.s32 	%r9227, %r9221, %r9226;
	xor.b32  	%r9228, %r9223, %r9227;
	shf.l.wrap.b32 	%r9229, %r9228, %r9228, 7;
	add.s32 	%r9230, %r9188, %r9181;
	xor.b32  	%r9231, %r9202, %r9230;
	shf.l.wrap.b32 	%r9232, %r9231, %r9231, 16;
	add.s32 	%r9233, %r9167, %r9232;
	xor.b32  	%r9234, %r9181, %r9233;
	shf.l.wrap.b32 	%r9235, %r9234, %r9234, 12;
	add.s32 	%r9236, %r9230, %r9235;
	xor.b32  	%r9237, %r9232, %r9236;
	shf.l.wrap.b32 	%r9238, %r9237, %r9237, 8;
	add.s32 	%r9239, %r9233, %r9238;
	xor.b32  	%r9240, %r9235, %r9239;
	shf.l.wrap.b32 	%r9241, %r9240, %r9240, 7;
	add.s32 	%r9242, %r9200, %r9193;
	xor.b32  	%r9243, %r9166, %r9242;
	shf.l.wrap.b32 	%r9244, %r9243, %r9243, 16;
	add.s32 	%r9245, %r9179, %r9244;
	xor.b32  	%r9246, %r9193, %r9245;
	shf.l.wrap.b32 	%r9247, %r9246, %r9246, 12;
	add.s32 	%r9248, %r9242, %r9247;
	xor.b32  	%r9249, %r9244, %r9248;
	shf.l.wrap.b32 	%r9250, %r9249, %r9249, 8;
	add.s32 	%r9251, %r9245, %r9250;
	xor.b32  	%r9252, %r9247, %r9251;
	shf.l.wrap.b32 	%r9253, %r9252, %r9252, 7;
	add.s32 	%r9254, %r9212, %r9229;
	xor.b32  	%r9255, %r9250, %r9254;
	shf.l.wrap.b32 	%r9256, %r9255, %r9255, 16;
	add.s32 	%r9257, %r9239, %r9256;
	xor.b32  	%r9258, %r9229, %r9257;
	shf.l.wrap.b32 	%r9259, %r9258, %r9258, 12;
	add.s32 	%r9260, %r9254, %r9259;
	xor.b32  	%r9261, %r9256, %r9260;
	shf.l.wrap.b32 	%r9262, %r9261, %r9261, 8;
	add.s32 	%r9263, %r9257, %r9262;
	xor.b32  	%r9264, %r9259, %r9263;
	shf.l.wrap.b32 	%r9265, %r9264, %r9264, 7;
	add.s32 	%r9266, %r9224, %r9241;
	xor.b32  	%r9267, %r9214, %r9266;
	shf.l.wrap.b32 	%r9268, %r9267, %r9267, 16;
	add.s32 	%r9269, %r9251, %r9268;
	xor.b32  	%r9270, %r9241, %r9269;
	shf.l.wrap.b32 	%r9271, %r9270, %r9270, 12;
	add.s32 	%r9272, %r9266, %r9271;
	xor.b32  	%r9273, %r9268, %r9272;
	shf.l.wrap.b32 	%r9274, %r9273, %r9273, 8;
	add.s32 	%r9275, %r9269, %r9274;
	xor.b32  	%r9276, %r9271, %r9275;
	shf.l.wrap.b32 	%r9277, %r9276, %r9276, 7;
	add.s32 	%r9278, %r9236, %r9253;
	xor.b32  	%r9279, %r9226, %r9278;
	shf.l.wrap.b32 	%r9280, %r9279, %r9279, 16;
	add.s32 	%r9281, %r9215, %r9280;
	xor.b32  	%r9282, %r9253, %r9281;
	shf.l.wrap.b32 	%r9283, %r9282, %r9282, 12;
	add.s32 	%r9284, %r9278, %r9283;
	xor.b32  	%r9285, %r9280, %r9284;
	shf.l.wrap.b32 	%r9286, %r9285, %r9285, 8;
	add.s32 	%r9287, %r9281, %r9286;
	xor.b32  	%r9288, %r9283, %r9287;
	shf.l.wrap.b32 	%r9289, %r9288, %r9288, 7;
	add.s32 	%r9290, %r9248, %r9217;
	xor.b32  	%r9291, %r9238, %r9290;
	shf.l.wrap.b32 	%r9292, %r9291, %r9291, 16;
	add.s32 	%r9293, %r9227, %r9292;
	xor.b32  	%r9294, %r9217, %r9293;
	shf.l.wrap.b32 	%r9295, %r9294, %r9294, 12;
	add.s32 	%r9296, %r9290, %r9295;
	xor.b32  	%r9297, %r9292, %r9296;
	shf.l.wrap.b32 	%r9298, %r9297, %r9297, 8;
	add.s32 	%r9299, %r9293, %r9298;
	xor.b32  	%r9300, %r9295, %r9299;
	shf.l.wrap.b32 	%r9301, %r9300, %r9300, 7;
	add.s32 	%r52198, %r12, %r9260;
	add.s32 	%r52197, %r13, %r9272;
	add.s32 	%r52196, %r14, %r9284;
	add.s32 	%r52195, %r15, %r9296;
	add.s32 	%r52199, %r52206, %r9301;
	add.s32 	%r52200, %r52205, %r9265;
	add.s32 	%r52201, %r52204, %r9277;
	add.s32 	%r52202, %r52203, %r9289;
	xor.b32  	%r9302, %r8922, 1;
	shf.l.wrap.b32 	%r9303, %r8922, %r9302, 16;
	add.s32 	%r9304, %r52206, %r9303;
	xor.b32  	%r9305, %r52206, %r9304;
	shf.l.wrap.b32 	%r9306, %r9305, %r9305, 12;
	add.s32 	%r9307, %r8922, %r9306;
	xor.b32  	%r9308, %r9303, %r9307;
	shf.l.wrap.b32 	%r9309, %r9308, %r9308, 8;
	add.s32 	%r9310, %r9304, %r9309;
	xor.b32  	%r9311, %r9306, %r9310;
	shf.l.wrap.b32 	%r9312, %r9311, %r9311, 7;
	add.s32 	%r9313, %r9307, %r8943;
	xor.b32  	%r9314, %r8962, %r9313;
	shf.l.wrap.b32 	%r9315, %r9314, %r9314, 16;
	add.s32 	%r9316, %r8952, %r9315;
	xor.b32  	%r9317, %r8943, %r9316;
	shf.l.wrap.b32 	%r9318, %r9317, %r9317, 12;
	add.s32 	%r9319, %r9313, %r9318;
	xor.b32  	%r9320, %r9315, %r9319;
	shf.l.wrap.b32 	%r9321, %r9320, %r9320, 8;
	add.s32 	%r9322, %r9316, %r9321;
	xor.b32  	%r9323, %r9318, %r9322;
	shf.l.wrap.b32 	%r9324, %r9323, %r9323, 7;
	xor.b32  	%r9325, %r9309, %r8978;
	shf.l.wrap.b32 	%r9326, %r9325, %r9325, 16;
	add.s32 	%r9327, %r8963, %r9326;
	xor.b32  	%r9328, %r8954, %r9327;
	shf.l.wrap.b32 	%r9329, %r9328, %r9328, 12;
	add.s32 	%r9330, %r8978, %r9329;
	xor.b32  	%r9331, %r9326, %r9330;
	shf.l.wrap.b32 	%r9332, %r9331, %r9331, 8;
	add.s32 	%r9333, %r9327, %r9332;
	xor.b32  	%r9334, %r9329, %r9333;
	shf.l.wrap.b32 	%r9335, %r9334, %r9334, 7;
	add.s32 	%r9336, %r9310, %r8992;
	xor.b32  	%r9337, %r8965, %r9336;
	shf.l.wrap.b32 	%r9338, %r9337, %r9337, 12;
	add.s32 	%r9339, %r8990, %r9338;
	xor.b32  	%r9340, %r8992, %r9339;
	shf.l.wrap.b32 	%r9341, %r9340, %r9340, 8;
	add.s32 	%r9342, %r9336, %r9341;
	xor.b32  	%r9343, %r9338, %r9342;
	shf.l.wrap.b32 	%r9344, %r9343, %r9343, 7;
	add.s32 	%r9345, %r8960, %r9312;
	xor.b32  	%r9346, %r8951, %r9345;
	shf.l.wrap.b32 	%r9347, %r9346, %r9346, 16;
	add.s32 	%r9348, %r8941, %r9347;
	xor.b32  	%r9349, %r9312, %r9348;
	shf.l.wrap.b32 	%r9350, %r9349, %r9349, 12;
	add.s32 	%r9351, %r9345, %r9350;
	xor.b32  	%r9352, %r9347, %r9351;
	shf.l.wrap.b32 	%r9353, %r9352, %r9352, 8;
	add.s32 	%r9354, %r9348, %r9353;
	xor.b32  	%r9355, %r9350, %r9354;
	shf.l.wrap.b32 	%r9356, %r9355, %r9355, 7;
	add.s32 	%r9357, %r9319, %r9356;
	xor.b32  	%r9358, %r9332, %r9357;
	shf.l.wrap.b32 	%r9359, %r9358, %r9358, 16;
	add.s32 	%r9360, %r9342, %r9359;
	xor.b32  	%r9361, %r9356, %r9360;
	shf.l.wrap.b32 	%r9362, %r9361, %r9361, 12;
	add.s32 	%r9363, %r9357, %r9362;
	xor.b32  	%r9364, %r9359, %r9363;
	shf.l.wrap.b32 	%r9365, %r9364, %r9364, 8;
	add.s32 	%r9366, %r9360, %r9365;
	xor.b32  	%r9367, %r9362, %r9366;
	shf.l.wrap.b32 	%r9368, %r9367, %r9367, 7;
	add.s32 	%r9369, %r9330, %r9324;
	xor.b32  	%r9370, %r9341, %r9369;
	shf.l.wrap.b32 	%r9371, %r9370, %r9370, 16;
	add.s32 	%r9372, %r9354, %r9371;
	xor.b32  	%r9373, %r9324, %r9372;
	shf.l.wrap.b32 	%r9374, %r9373, %r9373, 12;
	add.s32 	%r9375, %r9369, %r9374;
	xor.b32  	%r9376, %r9371, %r9375;
	shf.l.wrap.b32 	%r9377, %r9376, %r9376, 8;
	add.s32 	%r9378, %r9372, %r9377;
	xor.b32  	%r9379, %r9374, %r9378;
	shf.l.wrap.b32 	%r9380, %r9379, %r9379, 7;
	add.s32 	%r9381, %r9339, %r9335;
	xor.b32  	%r9382, %r9353, %r9381;
	shf.l.wrap.b32 	%r9383, %r9382, %r9382, 16;
	add.s32 	%r9384, %r9322, %r9383;
	xor.b32  	%r9385, %r9335, %r9384;
	shf.l.wrap.b32 	%r9386, %r9385, %r9385, 12;
	add.s32 	%r9387, %r9381, %r9386;
	xor.b32  	%r9388, %r9383, %r9387;
	shf.l.wrap.b32 	%r9389, %r9388, %r9388, 8;
	add.s32 	%r9390, %r9384, %r9389;
	xor.b32  	%r9391, %r9386, %r9390;
	shf.l.wrap.b32 	%r9392, %r9391, %r9391, 7;
	add.s32 	%r9393, %r9351, %r9344;
	xor.b32  	%r9394, %r9321, %r9393;
	shf.l.wrap.b32 	%r9395, %r9394, %r9394, 16;
	add.s32 	%r9396, %r9333, %r9395;
	xor.b32  	%r9397, %r9344, %r9396;
	shf.l.wrap.b32 	%r9398, %r9397, %r9397, 12;
	add.s32 	%r9399, %r9393, %r9398;
	xor.b32  	%r9400, %r9395, %r9399;
	shf.l.wrap.b32 	%r9401, %r9400, %r9400, 8;
	add.s32 	%r9402, %r9396, %r9401;
	xor.b32  	%r9403, %r9398, %r9402;
	shf.l.wrap.b32 	%r9404, %r9403, %r9403, 7;
	add.s32 	%r9405, %r9363, %r9380;
	xor.b32  	%r9406, %r9401, %r9405;
	shf.l.wrap.b32 	%r9407, %r9406, %r9406, 16;
	add.s32 	%r9408, %r9390, %r9407;
	xor.b32  	%r9409, %r9380, %r9408;
	shf.l.wrap.b32 	%r9410, %r9409, %r9409, 12;
	add.s32 	%r9411, %r9405, %r9410;
	xor.b32  	%r9412, %r9407, %r9411;
	shf.l.wrap.b32 	%r9413, %r9412, %r9412, 8;
	add.s32 	%r9414, %r9408, %r9413;
	xor.b32  	%r9415, %r9410, %r9414;
	shf.l.wrap.b32 	%r9416, %r9415, %r9415, 7;
	add.s32 	%r9417, %r9375, %r9392;
	xor.b32  	%r9418, %r9365, %r9417;
	shf.l.wrap.b32 	%r9419, %r9418, %r9418, 16;
	add.s32 	%r9420, %r9402, %r9419;
	xor.b32  	%r9421, %r9392, %r9420;
	shf.l.wrap.b32 	%r9422, %r9421, %r9421, 12;
	add.s32 	%r9423, %r9417, %r9422;
	xor.b32  	%r9424, %r9419, %r9423;
	shf.l.wrap.b32 	%r9425, %r9424, %r9424, 8;
	add.s32 	%r9426, %r9420, %r9425;
	xor.b32  	%r9427, %r9422, %r9426;
	shf.l.wrap.b32 	%r9428, %r9427, %r9427, 7;
	add.s32 	%r9429, %r9387, %r9404;
	xor.b32  	%r9430, %r9377, %r9429;
	shf.l.wrap.b32 	%r9431, %r9430, %r9430, 16;
	add.s32 	%r9432, %r9366, %r9431;
	xor.b32  	%r9433, %r9404, %r9432;
	shf.l.wrap.b32 	%r9434, %r9433, %r9433, 12;
	add.s32 	%r9435, %r9429, %r9434;
	xor.b32  	%r9436, %r9431, %r9435;
	shf.l.wrap.b32 	%r9437, %r9436, %r9436, 8;
	add.s32 	%r9438, %r9432, %r9437;
	xor.b32  	%r9439, %r9434, %r9438;
	shf.l.wrap.b32 	%r9440, %r9439, %r9439, 7;
	add.s32 	%r9441, %r9399, %r9368;
	xor.b32  	%r9442, %r9389, %r9441;
	shf.l.wrap.b32 	%r9443, %r9442, %r9442, 16;
	add.s32 	%r9444, %r9378, %r9443;
	xor.b32  	%r9445, %r9368, %r9444;
	shf.l.wrap.b32 	%r9446, %r9445, %r9445, 12;
	add.s32 	%r9447, %r9441, %r9446;
	xor.b32  	%r9448, %r9443, %r9447;
	shf.l.wrap.b32 	%r9449, %r9448, %r9448, 8;
	add.s32 	%r9450, %r9444, %r9449;
	xor.b32  	%r9451, %r9446, %r9450;
	shf.l.wrap.b32 	%r9452, %r9451, %r9451, 7;
	add.s32 	%r9453, %r9411, %r9452;
	xor.b32  	%r9454, %r9425, %r9453;
	shf.l.wrap.b32 	%r9455, %r9454, %r9454, 16;
	add.s32 	%r9456, %r9438, %r9455;
	xor.b32  	%r9457, %r9452, %r9456;
	shf.l.wrap.b32 	%r9458, %r9457, %r9457, 12;
	add.s32 	%r9459, %r9453, %r9458;
	xor.b32  	%r9460, %r9455, %r9459;
	shf.l.wrap.b32 	%r9461, %r9460, %r9460, 8;
	add.s32 	%r9462, %r9456, %r9461;
	xor.b32  	%r9463, %r9458, %r9462;
	shf.l.wrap.b32 	%r9464, %r9463, %r9463, 7;
	add.s32 	%r9465, %r9423, %r9416;
	xor.b32  	%r9466, %r9437, %r9465;
	shf.l.wrap.b32 	%r9467, %r9466, %r9466, 16;
	add.s32 	%r9468, %r9450, %r9467;
	xor.b32  	%r9469, %r9416, %r9468;
	shf.l.wrap.b32 	%r9470, %r9469, %r9469, 12;
	add.s32 	%r9471, %r9465, %r9470;
	xor.b32  	%r9472, %r9467, %r9471;
	shf.l.wrap.b32 	%r9473, %r9472, %r9472, 8;
	add.s32 	%r9474, %r9468, %r9473;
	xor.b32  	%r9475, %r9470, %r9474;
	shf.l.wrap.b32 	%r9476, %r9475, %r9475, 7;
	add.s32 	%r9477, %r9435, %r9428;
	xor.b32  	%r9478, %r9449, %r9477;
	shf.l.wrap.b32 	%r9479, %r9478, %r9478, 16;
	add.s32 	%r9480, %r9414, %r9479;
	xor.b32  	%r9481, %r9428, %r9480;
	shf.l.wrap.b32 	%r9482, %r9481, %r9481, 12;
	add.s32 	%r9483, %r9477, %r9482;
	xor.b32  	%r9484, %r9479, %r9483;
	shf.l.wrap.b32 	%r9485, %r9484, %r9484, 8;
	add.s32 	%r9486, %r9480, %r9485;
	xor.b32  	%r9487, %r9482, %r9486;
	shf.l.wrap.b32 	%r9488, %r9487, %r9487, 7;
	add.s32 	%r9489, %r9447, %r9440;
	xor.b32  	%r9490, %r9413, %r9489;
	shf.l.wrap.b32 	%r9491, %r9490, %r9490, 16;
	add.s32 	%r9492, %r9426, %r9491;
	xor.b32  	%r9493, %r9440, %r9492;
	shf.l.wrap.b32 	%r9494, %r9493, %r9493, 12;
	add.s32 	%r9495, %r9489, %r9494;
	xor.b32  	%r9496, %r9491, %r9495;
	shf.l.wrap.b32 	%r9497, %r9496, %r9496, 8;
	add.s32 	%r9498, %r9492, %r9497;
	xor.b32  	%r9499, %r9494, %r9498;
	shf.l.wrap.b32 	%r9500, %r9499, %r9499, 7;
	add.s32 	%r9501, %r9459, %r9476;
	xor.b32  	%r9502, %r9497, %r9501;
	shf.l.wrap.b32 	%r9503, %r9502, %r9502, 16;
	add.s32 	%r9504, %r9486, %r9503;
	xor.b32  	%r9505, %r9476, %r9504;
	shf.l.wrap.b32 	%r9506, %r9505, %r9505, 12;
	add.s32 	%r9507, %r9501, %r9506;
	xor.b32  	%r9508, %r9503, %r9507;
	shf.l.wrap.b32 	%r9509, %r9508, %r9508, 8;
	add.s32 	%r9510, %r9504, %r9509;
	xor.b32  	%r9511, %r9506, %r9510;
	shf.l.wrap.b32 	%r9512, %r9511, %r9511, 7;
	add.s32 	%r9513, %r9471, %r9488;
	xor.b32  	%r9514, %r9461, %r9513;
	shf.l.wrap.b32 	%r9515, %r9514, %r9514, 16;
	add.s32 	%r9516, %r9498, %r9515;
	xor.b32  	%r9517, %r9488, %r9516;
	shf.l.wrap.b32 	%r9518, %r9517, %r9517, 12;
	add.s32 	%r9519, %r9513, %r9518;
	xor.b32  	%r9520, %r9515, %r9519;
	shf.l.wrap.b32 	%r9521, %r9520, %r9520, 8;
	add.s32 	%r9522, %r9516, %r9521;
	xor.b32  	%r9523, %r9518, %r9522;
	shf.l.wrap.b32 	%r9524, %r9523, %r9523, 7;
	add.s32 	%r9525, %r9483, %r9500;
	xor.b32  	%r9526, %r9473, %r9525;
	shf.l.wrap.b32 	%r9527, %r9526, %r9526, 16;
	add.s32 	%r9528, %r9462, %r9527;
	xor.b32  	%r9529, %r9500, %r9528;
	shf.l.wrap.b32 	%r9530, %r9529, %r9529, 12;
	add.s32 	%r9531, %r9525, %r9530;
	xor.b32  	%r9532, %r9527, %r9531;
	shf.l.wrap.b32 	%r9533, %r9532, %r9532, 8;
	add.s32 	%r9534, %r9528, %r9533;
	xor.b32  	%r9535, %r9530, %r9534;
	shf.l.wrap.b32 	%r9536, %r9535, %r9535, 7;
	add.s32 	%r9537, %r9495, %r9464;
	xor.b32  	%r9538, %r9485, %r9537;
	shf.l.wrap.b32 	%r9539, %r9538, %r9538, 16;
	add.s32 	%r9540, %r9474, %r9539;
	xor.b32  	%r9541, %r9464, %r9540;
	shf.l.wrap.b32 	%r9542, %r9541, %r9541, 12;
	add.s32 	%r9543, %r9537, %r9542;
	xor.b32  	%r9544, %r9539, %r9543;
	shf.l.wrap.b32 	%r9545, %r9544, %r9544, 8;
	add.s32 	%r9546, %r9540, %r9545;
	xor.b32  	%r9547, %r9542, %r9546;
	shf.l.wrap.b32 	%r9548, %r9547, %r9547, 7;
	add.s32 	%r9549, %r9507, %r9548;
	xor.b32  	%r9550, %r9521, %r9549;
	shf.l.wrap.b32 	%r9551, %r9550, %r9550, 16;
	add.s32 	%r9552, %r9534, %r9551;
	xor.b32  	%r9553, %r9548, %r9552;
	shf.l.wrap.b32 	%r9554, %r9553, %r9553, 12;
	add.s32 	%r9555, %r9549, %r9554;
	xor.b32  	%r9556, %r9551, %r9555;
	shf.l.wrap.b32 	%r9557, %r9556, %r9556, 8;
	add.s32 	%r9558, %r9519, %r9512;
	xor.b32  	%r9559, %r9533, %r9558;
	shf.l.wrap.b32 	%r9560, %r9559, %r9559, 16;
	add.s32 	%r9561, %r9546, %r9560;
	xor.b32  	%r9562, %r9512, %r9561;
	shf.l.wrap.b32 	%r9563, %r9562, %r9562, 12;
	add.s32 	%r9564, %r9558, %r9563;
	xor.b32  	%r9565, %r9560, %r9564;
	shf.l.wrap.b32 	%r9566, %r9565, %r9565, 8;
	add.s32 	%r9567, %r9561, %r9566;
	xor.b32  	%r9568, %r9563, %r9567;
	shf.l.wrap.b32 	%r9569, %r9568, %r9568, 7;
	add.s32 	%r9570, %r9531, %r9524;
	xor.b32  	%r9571, %r9545, %r9570;
	shf.l.wrap.b32 	%r9572, %r9571, %r9571, 16;
	add.s32 	%r9573, %r9510, %r9572;
	xor.b32  	%r9574, %r9524, %r9573;
	shf.l.wrap.b32 	%r9575, %r9574, %r9574, 12;
	add.s32 	%r9576, %r9570, %r9575;
	xor.b32  	%r9577, %r9572, %r9576;
	shf.l.wrap.b32 	%r9578, %r9577, %r9577, 8;
	add.s32 	%r9579, %r9573, %r9578;
	xor.b32  	%r9580, %r9575, %r9579;
	shf.l.wrap.b32 	%r9581, %r9580, %r9580, 7;
	add.s32 	%r9582, %r9543, %r9536;
	xor.b32  	%r9583, %r9509, %r9582;
	shf.l.wrap.b32 	%r9584, %r9583, %r9583, 16;
	add.s32 	%r9585, %r9522, %r9584;
	xor.b32  	%r9586, %r9536, %r9585;
	shf.l.wrap.b32 	%r9587, %r9586, %r9586, 12;
	add.s32 	%r9588, %r9582, %r9587;
	xor.b32  	%r9589, %r9584, %r9588;
	shf.l.wrap.b32 	%r9590, %r9589, %r9589, 8;
	add.s32 	%r9591, %r9585, %r9590;
	add.s32 	%r9592, %r9555, %r9569;
	xor.b32  	%r9593, %r9590, %r9592;
	shf.l.wrap.b32 	%r9594, %r9593, %r9593, 16;
	add.s32 	%r9595, %r9579, %r9594;
	xor.b32  	%r9596, %r9569, %r9595;
	shr.u32 	%r9597, %r9596, 20;
	add.s32 	%r9598, %r9592, %r9597;
	add.s32 	%r9599, %r9564, %r9581;
	xor.b32  	%r9600, %r9557, %r9599;
	shf.l.wrap.b32 	%r9601, %r9600, %r9600, 16;
	add.s32 	%r9602, %r9591, %r9601;
	xor.b32  	%r9603, %r9581, %r9602;
	shr.u32 	%r9604, %r9603, 20;
	add.s32 	%r9605, %r9599, %r9604;
	add.s32 	%r9606, %r12, %r9598;
	add.s32 	%r9607, %r13, %r9605;
	not.b32 	%r9608, %r52194;
	add.s32 	%r9609, %r21, %r9608;
	mov.b32 	%r9610, 1;
	shl.b32 	%r9611, %r9610, %r9609;
	and.b32  	%r36, %r9611, %r11;
	setp.eq.s32 	%p6, %r36, 0;
	selp.b32 	%r9612, %r9606, %r9607, %p6;
	cvt.u16.u32 	%rs301, %r9612;
	and.b16  	%rs738, %rs301, 1;
	and.b16  	%rs302, %rs736, 255;
	setp.ne.s16 	%p7, %rs302, 1;
	@%p7 bra 	$L__BB4_11;
	setp.eq.s32 	%p8, %r36, 0;
	mul.wide.u32 	%rd14, %r52194, 16;
	add.s64 	%rd15, %rd2, %rd14;
	ld.global.u32 	%r9613, [%rd15+20];
	selp.b32 	%r9614, %r52198, %r52199, %p8;
	xor.b32  	%r9615, %r9614, %r9613;
	selp.b32 	%r9616, %r52197, %r52200, %p8;
	selp.b32 	%r52198, %r9615, %r52198, %p8;
	selp.b32 	%r52199, %r52199, %r9615, %p8;
	ld.global.u32 	%r9617, [%rd15+24];
	xor.b32  	%r9618, %r9616, %r9617;
	selp.b32 	%r9619, %r52196, %r52201, %p8;
	selp.b32 	%r52197, %r9618, %r52197, %p8;
	selp.b32 	%r52200, %r52200, %r9618, %p8;
	ld.global.u32 	%r9620, [%rd15+28];
	xor.b32  	%r9621, %r9619, %r9620;
	selp.b32 	%r9622, %r52195, %r52202, %p8;
	selp.b32 	%r52196, %r9621, %r52196, %p8;
	selp.b32 	%r52201, %r52201, %r9621, %p8;
	ld.global.u32 	%r9623, [%rd15+32];
	xor.b32  	%r9624, %r9622, %r9623;
	selp.b32 	%r9625, 420, 445, %p8;
	selp.b32 	%r52195, %r9624, %r52195, %p8;
	selp.b32 	%r52202, %r52202, %r9624, %p8;
	add.s32 	%r9626, %r9625, %r52194;
	cvt.u64.u32 	%rd16, %r9626;
	add.s64 	%rd17, %rd2, %rd16;
	ld.global.u8 	%rs303, [%rd17];
	xor.b16  	%rs738, %rs303, %rs738;
$L__BB4_11:
	setp.eq.s32 	%p9, %r36, 0;
	selp.b32 	%r52206, %r52198, %r52199, %p9;
	selp.b32 	%r52205, %r52197, %r52200, %p9;
	selp.b32 	%r52204, %r52196, %r52201, %p9;
	selp.b32 	%r52203, %r52195, %r52202, %p9;
	add.s32 	%r57, %r52194, 1;
	setp.ne.s32 	%p10, %r52194, %r22;
	mov.u16 	%rs736, %rs738;
	mov.u32 	%r52194, %r57;
	@%p10 bra 	$L__BB4_9;
$L__BB4_12:
	mad.lo.s32 	%r9628, %r52189, 20, %r8910;
	st.shared.u32 	[%r9628+197376], %r52206;
	st.shared.u32 	[%r9628+197380], %r52205;
	st.shared.u32 	[%r9628+197384], %r52204;
	st.shared.u32 	[%r9628+197388], %r52203;
	st.shared.u8 	[%r9628+197392], %rs738;
	add.s32 	%r52189, %r52189, 1;
	setp.ne.s32 	%p11, %r52189, 48;
	@%p11 bra 	$L__BB4_7;
$L__BB4_13:
	bar.sync 	0;
	mov.b32 	%r56434, 0;
	mov.u32 	%r9631, %tid.x;
	shl.b32 	%r9632, %r9631, 3;
	and.b32  	%r9633, %r9632, 7936;
	and.b32  	%r9635, %r9631, 31;
	or.b32  	%r9638, %r11, %r9635;
	mov.u32 	%r56435, %r56434;
	mov.u32 	%r56436, %r56434;
	mov.u32 	%r56437, %r56434;
	mov.u32 	%r56438, %r56434;
	mov.u32 	%r56439, %r56434;
	mov.u32 	%r56440, %r56434;
	mov.u32 	%r56441, %r56434;
	mov.u32 	%r56442, %r56434;
	mov.u32 	%r56443, %r56434;
	mov.u32 	%r56444, %r56434;
	mov.u32 	%r56445, %r56434;
	mov.u32 	%r56446, %r56434;
	mov.u32 	%r56447, %r56434;
	mov.u32 	%r56448, %r56434;
	mov.u32 	%r56449, %r56434;
	mov.u32 	%r56450, %r56434;
	mov.u32 	%r56451, %r56434;
	mov.u32 	%r56452, %r56434;
	mov.u32 	%r56453, %r56434;
	mov.u32 	%r56454, %r56434;
	mov.u32 	%r56455, %r56434;
	mov.u32 	%r56456, %r56434;
	mov.u32 	%r56457, %r56434;
	mov.u32 	%r56458, %r56434;
	mov.u32 	%r56459, %r56434;
	mov.u32 	%r56460, %r56434;
	mov.u32 	%r56461, %r56434;
	mov.u32 	%r56462, %r56434;
	mov.u32 	%r56463, %r56434;
	mov.u32 	%r56464, %r56434;
	mov.u32 	%r56465, %r56434;
	mov.u32 	%r56466, %r56434;
	mov.u32 	%r56467, %r56434;
	mov.u32 	%r56468, %r56434;
	mov.u32 	%r56469, %r56434;
	mov.u32 	%r56470, %r56434;
	mov.u32 	%r56471, %r56434;
	mov.u32 	%r56472, %r56434;
	mov.u32 	%r56473, %r56434;
	mov.u32 	%r56474, %r56434;
	mov.u32 	%r56475, %r56434;
	mov.u32 	%r56476, %r56434;
	mov.u32 	%r56477, %r56434;
	mov.u32 	%r56478, %r56434;
	mov.u32 	%r56479, %r56434;
	mov.u32 	%r56480, %r56434;
	mov.u32 	%r56481, %r56434;
	mov.u32 	%r56482, %r56434;
	mov.u32 	%r56483, %r56434;
	mov.u32 	%r56484, %r56434;
	mov.u32 	%r56485, %r56434;
	mov.u32 	%r56486, %r56434;
	mov.u32 	%r56487, %r56434;
	mov.u32 	%r56488, %r56434;
	mov.u32 	%r56489, %r56434;
	mov.u32 	%r56490, %r56434;
	mov.u32 	%r56491, %r56434;
	mov.u32 	%r56492, %r56434;
	mov.u32 	%r56493, %r56434;
	mov.u32 	%r56494, %r56434;
	mov.u32 	%r56495, %r56434;
	mov.u32 	%r56496, %r56434;
	mov.u32 	%r56497, %r56434;
	mov.u32 	%r56498, %r56434;
	mov.u32 	%r56499, %r56434;
	mov.u32 	%r56500, %r56434;
	mov.u32 	%r56501, %r56434;
	mov.u32 	%r56502, %r56434;
	mov.u32 	%r56503, %r56434;
	mov.u32 	%r56504, %r56434;
	mov.u32 	%r56505, %r56434;
	mov.u32 	%r56506, %r56434;
	mov.u32 	%r56507, %r56434;
	mov.u32 	%r56508, %r56434;
	mov.u32 	%r56509, %r56434;
	mov.u32 	%r56510, %r56434;
	mov.u32 	%r56511, %r56434;
	mov.u32 	%r56512, %r56434;
	mov.u32 	%r56513, %r56434;
	mov.u32 	%r56514, %r56434;
	mov.u32 	%r56515, %r56434;
	mov.u32 	%r56516, %r56434;
	mov.u32 	%r56517, %r56434;
	mov.u32 	%r56518, %r56434;
	mov.u32 	%r56519, %r56434;
	mov.u32 	%r56520, %r56434;
	mov.u32 	%r56521, %r56434;
	mov.u32 	%r56522, %r56434;
	mov.u32 	%r56523, %r56434;
	mov.u32 	%r56524, %r56434;
	mov.u32 	%r56525, %r56434;
	mov.u32 	%r56526, %r56434;
	mov.u32 	%r56527, %r56434;
	mov.u32 	%r56528, %r56434;
	mov.u32 	%r56529, %r56434;
	mov.u32 	%r56530, %r56434;
	mov.u32 	%r56531, %r56434;
	mov.u32 	%r56532, %r56434;
	mov.u32 	%r56533, %r56434;
	mov.u32 	%r56534, %r56434;
	mov.u32 	%r56535, %r56434;
	mov.u32 	%r56536, %r56434;
	mov.u32 	%r56537, %r56434;
	mov.u32 	%r56538, %r56434;
	mov.u32 	%r56539, %r56434;
	mov.u32 	%r56540, %r56434;
	mov.u32 	%r56541, %r56434;
	mov.u32 	%r56542, %r56434;
	mov.u32 	%r56543, %r56434;
	mov.u32 	%r56544, %r56434;
	mov.u32 	%r56545, %r56434;
	mov.u32 	%r56546, %r56434;
	mov.u32 	%r56547, %r56434;
	mov.u32 	%r56548, %r56434;
	mov.u32 	%r56549, %r56434;
	mov.u32 	%r56550, %r56434;
	mov.u32 	%r56551, %r56434;
	mov.u32 	%r56552, %r56434;
	mov.u32 	%r56553, %r56434;
	mov.u32 	%r56554, %r56434;
	mov.u32 	%r56555, %r56434;
	mov.u32 	%r56556, %r56434;
	mov.u32 	%r56557, %r56434;
	mov.u32 	%r56558, %r56434;
	mov.u32 	%r56559, %r56434;
	mov.u32 	%r56560, %r56434;
	mov.u32 	%r56561, %r56434;
	mov.u32 	%r56562, %r56434;
	mov.u32 	%r56563, %r56434;
	mov.u32 	%r56564, %r56434;
	mov.u32 	%r56565, %r56434;
	mov.u32 	%r56566, %r56434;
	mov.u32 	%r56567, %r56434;
	mov.u32 	%r56568, %r56434;
	mov.u32 	%r56569, %r56434;
	mov.u32 	%r56570, %r56434;
	mov.u32 	%r56571, %r56434;
	mov.u32 	%r56572, %r56434;
	mov.u32 	%r56573, %r56434;
	mov.u32 	%r56574, %r56434;
	mov.u32 	%r56575, %r56434;
	mov.u32 	%r56576, %r56434;
	mov.u32 	%r56577, %r56434;
	mov.u32 	%r56578, %r56434;
	mov.u32 	%r56579, %r56434;
	mov.u32 	%r56580, %r56434;
	mov.u32 	%r56581, %r56434;
	mov.u32 	%r56582, %r56434;
	mov.u32 	%r56583, %r56434;
	mov.u32 	%r56584, %r56434;
	mov.u32 	%r56585, %r56434;
	mov.u32 	%r56586, %r56434;
	mov.u32 	%r56587, %r56434;
	mov.u32 	%r56588, %r56434;
	mov.u32 	%r56589, %r56434;
	mov.u32 	%r56590, %r56434;
	mov.u32 	%r56591, %r56434;
	mov.u32 	%r56592, %r56434;
	mov.u32 	%r56593, %r56434;
	mov.u32 	%r56594, %r56434;
	mov.u32 	%r56595, %r56434;
	mov.u32 	%r56596, %r56434;
	mov.u32 	%r56597, %r56434;
	mov.u32 	%r56598, %r56434;
	mov.u32 	%r56599, %r56434;
	mov.u32 	%r56600, %r56434;
	mov.u32 	%r56601, %r56434;
	mov.u32 	%r56602, %r56434;
	mov.u32 	%r56603, %r56434;
	mov.u32 	%r56604, %r56434;
	mov.u32 	%r56605, %r56434;
	mov.u32 	%r56606, %r56434;
	mov.u32 	%r56607, %r56434;
	mov.u32 	%r56608, %r56434;
	mov.u32 	%r56609, %r56434;
	mov.u32 	%r56610, %r56434;
	mov.u32 	%r56611, %r56434;
	mov.u32 	%r56612, %r56434;
	mov.u32 	%r56613, %r56434;
	mov.u32 	%r56614, %r56434;
	mov.u32 	%r56615, %r56434;
	mov.u32 	%r56616, %r56434;
	mov.u32 	%r56617, %r56434;
	mov.u32 	%r56618, %r56434;
	mov.u32 	%r56619, %r56434;
	mov.u32 	%r56620, %r56434;
	mov.u32 	%r56621, %r56434;
	mov.u32 	%r56622, %r56434;
	mov.u32 	%r56623, %r56434;
	mov.u32 	%r56624, %r56434;
	mov.u32 	%r56625, %r56434;
	mov.u32 	%r56626, %r56434;
	mov.u32 	%r56627, %r56434;
	mov.u32 	%r56628, %r56434;
	mov.u32 	%r56629, %r56434;
	mov.u32 	%r56630, %r56434;
	mov.u32 	%r56631, %r56434;
	mov.u32 	%r56632, %r56434;
	mov.u32 	%r56633, %r56434;
	mov.u32 	%r56634, %r56434;
	mov.u32 	%r56635, %r56434;
	mov.u32 	%r56636, %r56434;
	mov.u32 	%r56637, %r56434;
	mov.u32 	%r56638, %r56434;
	mov.u32 	%r56639, %r56434;
	mov.u32 	%r56640, %r56434;
	mov.u32 	%r56641, %r56434;
	mov.u32 	%r56642, %r56434;
	mov.u32 	%r56643, %r56434;
	mov.u32 	%r56644, %r56434;
	mov.u32 	%r56645, %r56434;
	mov.u32 	%r56646, %r56434;
	mov.u32 	%r56647, %r56434;
	mov.u32 	%r56648, %r56434;
	mov.u32 	%r56649, %r56434;
	mov.u32 	%r56650, %r56434;
	mov.u32 	%r56651, %r56434;
	mov.u32 	%r56652, %r56434;
	mov.u32 	%r56653, %r56434;
	mov.u32 	%r56654, %r56434;
	mov.u32 	%r56655, %r56434;
	mov.u32 	%r56656, %r56434;
	mov.u32 	%r56657, %r56434;
	mov.u32 	%r56658, %r56434;
	mov.u32 	%r56659, %r56434;
	mov.u32 	%r56660, %r56434;
	mov.u32 	%r56661, %r56434;
	mov.u32 	%r56662, %r56434;
	mov.u32 	%r56663, %r56434;
	mov.u32 	%r56664, %r56434;
	mov.u32 	%r56665, %r56434;
	mov.u32 	%r56666, %r56434;
	mov.u32 	%r56667, %r56434;
	mov.u32 	%r56668, %r56434;
	mov.u32 	%r56669, %r56434;
	mov.u32 	%r56670, %r56434;
	mov.u32 	%r56671, %r56434;
	mov.u32 	%r56672, %r56434;
	mov.u32 	%r56673, %r56434;
	mov.u32 	%r56674, %r56434;
	mov.u32 	%r56675, %r56434;
	mov.u32 	%r56676, %r56434;
	mov.u32 	%r56677, %r56434;
	mov.u32 	%r56678, %r56434;
	mov.u32 	%r56679, %r56434;
	mov.u32 	%r56680, %r56434;
	mov.u32 	%r56681, %r56434;
	mov.u32 	%r56682, %r56434;
	mov.u32 	%r56683, %r56434;
	mov.u32 	%r56684, %r56434;
	mov.u32 	%r56685, %r56434;
	mov.u32 	%r56686, %r56434;
	mov.u32 	%r56687, %r56434;
	mov.u32 	%r56688, %r56434;
	mov.u32 	%r56689, %r56434;
	mov.u32 	%r56690, %r56434;
	mov.u32 	%r56691, %r56434;
	mov.u32 	%r56692, %r56434;
	mov.u32 	%r56693, %r56434;
	mov.u32 	%r56694, %r56434;
	mov.u32 	%r56695, %r56434;
	mov.u32 	%r56696, %r56434;
	mov.u32 	%r56697, %r56434;
	mov.u32 	%r56698, %r56434;
	mov.u32 	%r56699, %r56434;
	mov.u32 	%r56700, %r56434;
	mov.u32 	%r56701, %r56434;
	mov.u32 	%r56702, %r56434;
	mov.u32 	%r56703, %r56434;
	mov.u32 	%r56704, %r56434;
	mov.u32 	%r56705, %r56434;
	mov.u32 	%r56706, %r56434;
	mov.u32 	%r56707, %r56434;
	mov.u32 	%r56708, %r56434;
	mov.u32 	%r56709, %r56434;
	mov.u32 	%r56710, %r56434;
	mov.u32 	%r56711, %r56434;
	mov.u32 	%r56712, %r56434;
	mov.u32 	%r56713, %r56434;
	mov.u32 	%r56714, %r56434;
	mov.u32 	%r56715, %r56434;
	mov.u32 	%r56716, %r56434;
	mov.u32 	%r56717, %r56434;
	mov.u32 	%r56718, %r56434;
	mov.u32 	%r56719, %r56434;
	mov.u32 	%r56720, %r56434;
	mov.u32 	%r56721, %r56434;
	mov.u32 	%r56722, %r56434;
	mov.u32 	%r56723, %r56434;
	mov.u32 	%r56724, %r56434;
	mov.u32 	%r56725, %r56434;
	mov.u32 	%r56726, %r56434;
	mov.u32 	%r56727, %r56434;
	mov.u32 	%r56728, %r56434;
	mov.u32 	%r56729, %r56434;
	mov.u32 	%r56730, %r56434;
	mov.u32 	%r56731, %r56434;
	mov.u32 	%r56732, %r56434;
	mov.u32 	%r56733, %r56434;
	mov.u32 	%r56734, %r56434;
	mov.u32 	%r56735, %r56434;
	mov.u32 	%r56736, %r56434;
	mov.u32 	%r56737, %r56434;
	mov.u32 	%r56738, %r56434;
	mov.u32 	%r56739, %r56434;
	mov.u32 	%r56740, %r56434;
	mov.u32 	%r56741, %r56434;
	mov.u32 	%r56742, %r56434;
	mov.u32 	%r56743, %r56434;
	mov.u32 	%r56744, %r56434;
	mov.u32 	%r56745, %r56434;
	mov.u32 	%r56746, %r56434;
	mov.u32 	%r56747, %r56434;
	mov.u32 	%r56748, %r56434;
	mov.u32 	%r56749, %r56434;
	mov.u32 	%r56750, %r56434;
	mov.u32 	%r56751, %r56434;
	mov.u32 	%r56752, %r56434;
	mov.u32 	%r56753, %r56434;
	mov.u32 	%r56754, %r56434;
	mov.u32 	%r56755, %r56434;
	mov.u32 	%r56756, %r56434;
	mov.u32 	%r56757, %r56434;
	mov.u32 	%r56758, %r56434;
	mov.u32 	%r56759, %r56434;
	mov.u32 	%r56760, %r56434;
	mov.u32 	%r56761, %r56434;
	mov.u32 	%r56762, %r56434;
	mov.u32 	%r56763, %r56434;
	mov.u32 	%r56764, %r56434;
	mov.u32 	%r56765, %r56434;
	mov.u32 	%r56766, %r56434;
	mov.u32 	%r56767, %r56434;
	mov.u32 	%r56768, %r56434;
	mov.u32 	%r56769, %r56434;
	mov.u32 	%r56770, %r56434;
	mov.u32 	%r56771, %r56434;
	mov.u32 	%r56772, %r56434;
	mov.u32 	%r56773, %r56434;
	mov.u32 	%r56774, %r56434;
	mov.u32 	%r56775, %r56434;
	mov.u32 	%r56776, %r56434;
	mov.u32 	%r56777, %r56434;
	mov.u32 	%r56778, %r56434;
	mov.u32 	%r56779, %r56434;
	mov.u32 	%r56780, %r56434;
	mov.u32 	%r56781, %r56434;
	mov.u32 	%r56782, %r56434;
	mov.u32 	%r56783, %r56434;
	mov.u32 	%r56784, %r56434;
	mov.u32 	%r56785, %r56434;
	mov.u32 	%r56786, %r56434;
	mov.u32 	%r56787, %r56434;
	mov.u32 	%r56788, %r56434;
	mov.u32 	%r56789, %r56434;
	mov.u32 	%r56790, %r56434;
	mov.u32 	%r56791, %r56434;
	mov.u32 	%r56792, %r56434;
	mov.u32 	%r56793, %r56434;
	mov.u32 	%r56794, %r56434;
	mov.u32 	%r56795, %r56434;
	mov.u32 	%r56796, %r56434;
	mov.u32 	%r56797, %r56434;
	mov.u32 	%r56798, %r56434;
	mov.u32 	%r56799, %r56434;
	mov.u32 	%r56800, %r56434;
	mov.u32 	%r56801, %r56434;
	mov.u32 	%r56802, %r56434;
	mov.u32 	%r56803, %r56434;
	mov.u32 	%r56804, %r56434;
	mov.u32 	%r56805, %r56434;
	mov.u32 	%r56806, %r56434;
	mov.u32 	%r56807, %r56434;
	mov.u32 	%r56808, %r56434;
	mov.u32 	%r56809, %r56434;
	mov.u32 	%r56810, %r56434;
	mov.u32 	%r56811, %r56434;
	mov.u32 	%r56812, %r56434;
	mov.u32 	%r56813, %r56434;
	mov.u32 	%r56814, %r56434;
	mov.u32 	%r56815, %r56434;
	mov.u32 	%r56816, %r56434;
	mov.u32 	%r56817, %r56434;
	mov.u32 	%r56818, %r56434;
	mov.u32 	%r56819, %r56434;
	mov.u32 	%r56820, %r56434;
	mov.u32 	%r56821, %r56434;
	mov.u32 	%r56822, %r56434;
	mov.u32 	%r56823, %r56434;
	mov.u32 	%r56824, %r56434;
	mov.u32 	%r56825, %r56434;
	mov.u32 	%r56826, %r56434;
	mov.u32 	%r56827, %r56434;
	mov.u32 	%r56828, %r56434;
	mov.u32 	%r56829, %r56434;
	mov.u32 	%r56830, %r56434;
	mov.u32 	%r56831, %r56434;
	mov.u32 	%r56832, %r56434;
	mov.u32 	%r56833, %r56434;
	mov.u32 	%r56834, %r56434;
	mov.u32 	%r56835, %r56434;
	mov.u32 	%r56836, %r56434;
	mov.u32 	%r56837, %r56434;
	mov.u32 	%r56838, %r56434;
	mov.u32 	%r56839, %r56434;
	mov.u32 	%r56840, %r56434;
	mov.u32 	%r56841, %r56434;
	mov.u32 	%r56842, %r56434;
	mov.u32 	%r56843, %r56434;
	mov.u32 	%r56844, %r56434;
	mov.u32 	%r56845, %r56434;
	mov.u32 	%r56846, %r56434;
	mov.u32 	%r56847, %r56434;
	mov.u32 	%r56848, %r56434;
	mov.u32 	%r56849, %r56434;
	mov.u32 	%r56850, %r56434;
	mov.u32 	%r56851, %r56434;
	mov.u32 	%r56852, %r56434;
	mov.u32 	%r56853, %r56434;
	mov.u32 	%r56854, %r56434;
	mov.u32 	%r56855, %r56434;
	mov.u32 	%r56856, %r56434;
	mov.u32 	%r56857, %r56434;
	mov.u32 	%r56858, %r56434;
	mov.u32 	%r56859, %r56434;
	mov.u32 	%r56860, %r56434;
	mov.u32 	%r56861, %r56434;
	mov.u32 	%r56862, %r56434;
	mov.u32 	%r56863, %r56434;
	mov.u32 	%r56864, %r56434;
	mov.u32 	%r56865, %r56434;
	mov.u32 	%r56866, %r56434;
	mov.u32 	%r56867, %r56434;
	mov.u32 	%r56868, %r56434;
	mov.u32 	%r56869, %r56434;
	mov.u32 	%r56870, %r56434;
	mov.u32 	%r56871, %r56434;
	mov.u32 	%r56872, %r56434;
	mov.u32 	%r56873, %r56434;
	mov.u32 	%r56874, %r56434;
	mov.u32 	%r56875, %r56434;
	mov.u32 	%r56876, %r56434;
	mov.u32 	%r56877, %r56434;
	mov.u32 	%r56878, %r56434;
	mov.u32 	%r56879, %r56434;
	mov.u32 	%r56880, %r56434;
	mov.u32 	%r56881, %r56434;
	mov.u32 	%r56882, %r56434;
	mov.u32 	%r56883, %r56434;
	mov.u32 	%r56884, %r56434;
	mov.u32 	%r56885, %r56434;
	mov.u32 	%r56886, %r56434;
	mov.u32 	%r56887, %r56434;
	mov.u32 	%r56888, %r56434;
	mov.u32 	%r56889, %r56434;
	mov.u32 	%r56890, %r56434;
	mov.u32 	%r56891, %r56434;
	mov.u32 	%r56892, %r56434;
	mov.u32 	%r56893, %r56434;
	mov.u32 	%r56894, %r56434;
	mov.u32 	%r56895, %r56434;
	mov.u32 	%r56896, %r56434;
	mov.u32 	%r56897, %r56434;
	mov.u32 	%r56898, %r56434;
	mov.u32 	%r56899, %r56434;
	mov.u32 	%r56900, %r56434;
	mov.u32 	%r56901, %r56434;
	mov.u32 	%r56902, %r56434;
	mov.u32 	%r56903, %r56434;
	mov.u32 	%r56904, %r56434;
	mov.u32 	%r56905, %r56434;
	mov.u32 	%r56906, %r56434;
	mov.u32 	%r56907, %r56434;
	mov.u32 	%r56908, %r56434;
	mov.u32 	%r56909, %r56434;
	mov.u32 	%r56910, %r56434;
	mov.u32 	%r56911, %r56434;
	mov.u32 	%r56912, %r56434;
	mov.u32 	%r56913, %r56434;
	mov.u32 	%r56914, %r56434;
	mov.u32 	%r56915, %r56434;
	mov.u32 	%r56916, %r56434;
	mov.u32 	%r56917, %r56434;
	mov.u32 	%r56918, %r56434;
	mov.u32 	%r56919, %r56434;
	mov.u32 	%r56920, %r56434;
	mov.u32 	%r56921, %r56434;
	mov.u32 	%r56922, %r56434;
	mov.u32 	%r56923, %r56434;
	mov.u32 	%r56924, %r56434;
	mov.u32 	%r56925, %r56434;
	mov.u32 	%r56926, %r56434;
	mov.u32 	%r56927, %r56434;
	mov.u32 	%r56928, %r56434;
	mov.u32 	%r56929, %r56434;
	mov.u32 	%r56930, %r56434;
	mov.u32 	%r56931, %r56434;
	mov.u32 	%r56932, %r56434;
	mov.u32 	%r56933, %r56434;
	mov.u32 	%r56934, %r56434;
	mov.u32 	%r56935, %r56434;
	mov.u32 	%r56936, %r56434;
	mov.u32 	%r56937, %r56434;
	mov.u32 	%r56938, %r56434;
	mov.u32 	%r56939, %r56434;
	mov.u32 	%r56940, %r56434;
	mov.u32 	%r56941, %r56434;
	mov.u32 	%r56942, %r56434;
	mov.u32 	%r56943, %r56434;
	mov.u32 	%r56944, %r56434;
	mov.u32 	%r56945, %r56434;
	mov.u32 	%r56946, %r56434;
	mov.u32 	%r56947, %r56434;
	mov.u32 	%r56948, %r56434;
	mov.u32 	%r56949, %r56434;
	mov.u32 	%r56950, %r56434;
	mov.u32 	%r56951, %r56434;
	mov.u32 	%r56952, %r56434;
	mov.u32 	%r56953, %r56434;
	mov.u32 	%r56954, %r56434;
	mov.u32 	%r56955, %r56434;
	mov.u32 	%r56956, %r56434;
	mov.u32 	%r56957, %r56434;
	mov.u32 	%r56958, %r56434;
	mov.u32 	%r56959, %r56434;
	mov.u32 	%r56960, %r56434;
	mov.u32 	%r56961, %r56434;
	mov.u32 	%r56962, %r56434;
	mov.u32 	%r56963, %r56434;
	mov.u32 	%r56964, %r56434;
	mov.u32 	%r56965, %r56434;
	mov.u32 	%r56966, %r56434;
	mov.u32 	%r56967, %r56434;
	mov.u32 	%r56968, %r56434;
	mov.u32 	%r56969, %r56434;
	mov.u32 	%r56970, %r56434;
	mov.u32 	%r56971, %r56434;
	mov.u32 	%r56972, %r56434;
	mov.u32 	%r56973, %r56434;
	mov.u32 	%r56974, %r56434;
	mov.u32 	%r56975, %r56434;
	mov.u32 	%r56976, %r56434;
	mov.u32 	%r56977, %r56434;
	mov.u32 	%r56978, %r56434;
	mov.u32 	%r56979, %r56434;
	mov.u32 	%r56980, %r56434;
	mov.u32 	%r56981, %r56434;
	mov.u32 	%r56982, %r56434;
	mov.u32 	%r56983, %r56434;
	mov.u32 	%r56984, %r56434;
	mov.u32 	%r56985, %r56434;
	mov.u32 	%r56986, %r56434;
	mov.u32 	%r56987, %r56434;
	mov.u32 	%r56988, %r56434;
	mov.u32 	%r56989, %r56434;
	mov.u32 	%r56990, %r56434;
	mov.u32 	%r56991, %r56434;
	mov.u32 	%r56992, %r56434;
	mov.u32 	%r56993, %r56434;
	mov.u32 	%r56994, %r56434;
	mov.u32 	%r56995, %r56434;
	mov.u32 	%r56996, %r56434;
	mov.u32 	%r56997, %r56434;
	mov.u32 	%r56998, %r56434;
	mov.u32 	%r56999, %r56434;
	mov.u32 	%r57000, %r56434;
	mov.u32 	%r57001, %r56434;
	mov.u32 	%r57002, %r56434;
	mov.u32 	%r57003, %r56434;
	mov.u32 	%r57004, %r56434;
	mov.u32 	%r57005, %r56434;
	mov.u32 	%r57006, %r56434;
	mov.u32 	%r57007, %r56434;
	mov.u32 	%r57008, %r56434;
	mov.u32 	%r57009, %r56434;
	mov.u32 	%r57010, %r56434;
	mov.u32 	%r57011, %r56434;
	mov.u32 	%r57012, %r56434;
	mov.u32 	%r57013, %r56434;
	mov.u32 	%r57014, %r56434;
	mov.u32 	%r57015, %r56434;
	mov.u32 	%r57016, %r56434;
	mov.u32 	%r57017, %r56434;
	mov.u32 	%r57018, %r56434;
	mov.u32 	%r57019, %r56434;
	mov.u32 	%r57020, %r56434;
	mov.u32 	%r57021, %r56434;
	mov.u32 	%r57022, %r56434;
	mov.u32 	%r57023, %r56434;
	mov.u32 	%r57024, %r56434;
	mov.u32 	%r57025, %r56434;
	mov.u32 	%r57026, %r56434;
	mov.u32 	%r57027, %r56434;
	mov.u32 	%r57028, %r56434;
	mov.u32 	%r57029, %r56434;
	mov.u32 	%r57030, %r56434;
	mov.u32 	%r57031, %r56434;
	mov.u32 	%r57032, %r56434;
	mov.u32 	%r57033, %r56434;
	mov.u32 	%r57034, %r56434;
	mov.u32 	%r57035, %r56434;
	mov.u32 	%r57036, %r56434;
	mov.u32 	%r57037, %r56434;
	mov.u32 	%r57038, %r56434;
	mov.u32 	%r57039, %r56434;
	mov.u32 	%r57040, %r56434;
	mov.u32 	%r57041, %r56434;
	mov.u32 	%r57042, %r56434;
	mov.u32 	%r57043, %r56434;
	mov.u32 	%r57044, %r56434;
	mov.u32 	%r57045, %r56434;
	mov.u32 	%r57046, %r56434;
	mov.u32 	%r57047, %r56434;
	mov.u32 	%r57048, %r56434;
	mov.u32 	%r57049, %r56434;
	mov.u32 	%r57050, %r56434;
	mov.u32 	%r57051, %r56434;
	mov.u32 	%r57052, %r56434;
	mov.u32 	%r57053, %r56434;
	mov.u32 	%r57054, %r56434;
	mov.u32 	%r57055, %r56434;
	mov.u32 	%r57056, %r56434;
	mov.u32 	%r57057, %r56434;
	mov.u32 	%r57058, %r56434;
	mov.u32 	%r57059, %r56434;
	mov.u32 	%r57060, %r56434;
	mov.u32 	%r57061, %r56434;
	mov.u32 	%r57062, %r56434;
	mov.u32 	%r57063, %r56434;
	mov.u32 	%r57064, %r56434;
	mov.u32 	%r57065, %r56434;
	mov.u32 	%r57066, %r56434;
	mov.u32 	%r57067, %r56434;
	mov.u32 	%r57068, %r56434;
	mov.u32 	%r57069, %r56434;
	mov.u32 	%r57070, %r56434;
	mov.u32 	%r57071, %r56434;
	mov.u32 	%r57072, %r56434;
	mov.u32 	%r57073, %r56434;
	mov.u32 	%r57074, %r56434;
	mov.u32 	%r57075, %r56434;
	mov.u32 	%r57076, %r56434;
	mov.u32 	%r57077, %r56434;
	mov.u32 	%r57078, %r56434;
	mov.u32 	%r57079, %r56434;
	mov.u32 	%r57080, %r56434;
	mov.u32 	%r57081, %r56434;
	mov.u32 	%r57082, %r56434;
	mov.u32 	%r57083, %r56434;
	mov.u32 	%r57084, %r56434;
	mov.u32 	%r57085, %r56434;
	mov.u32 	%r57086, %r56434;
	mov.u32 	%r57087, %r56434;
	mov.u32 	%r57088, %r56434;
	mov.u32 	%r57089, %r56434;
	mov.u32 	%r57090, %r56434;
	mov.u32 	%r57091, %r56434;
	mov.u32 	%r57092, %r56434;
	mov.u32 	%r57093, %r56434;
	mov.u32 	%r57094, %r56434;
	mov.u32 	%r57095, %r56434;
	mov.u32 	%r57096, %r56434;
	mov.u32 	%r57097, %r56434;
	mov.u32 	%r57098, %r56434;
	mov.u32 	%r57099, %r56434;
	mov.u32 	%r57100, %r56434;
	mov.u32 	%r57101, %r56434;
	mov.u32 	%r57102, %r56434;
	mov.u32 	%r57103, %r56434;
	mov.u32 	%r57104, %r56434;
	mov.u32 	%r57105, %r56434;
	mov.u32 	%r57106, %r56434;
	mov.u32 	%r57107, %r56434;
	mov.u32 	%r57108, %r56434;
	mov.u32 	%r57109, %r56434;
	mov.u32 	%r57110, %r56434;
	mov.u32 	%r57111, %r56434;
	mov.u32 	%r57112, %r56434;
	mov.u32 	%r57113, %r56434;
	mov.u32 	%r57114, %r56434;
	mov.u32 	%r57115, %r56434;
	mov.u32 	%r57116, %r56434;
	mov.u32 	%r57117, %r56434;
	mov.u32 	%r57118, %r56434;
	mov.u32 	%r57119, %r56434;
	mov.u32 	%r57120, %r56434;
	mov.u32 	%r57121, %r56434;
	mov.u32 	%r57122, %r56434;
	mov.u32 	%r57123, %r56434;
	mov.u32 	%r57124, %r56434;
	mov.u32 	%r57125, %r56434;
	mov.u32 	%r57126, %r56434;
	mov.u32 	%r57127, %r56434;
	mov.u32 	%r57128, %r56434;
	mov.u32 	%r57129, %r56434;
	mov.u32 	%r57130, %r56434;
	mov.u32 	%r57131, %r56434;
	mov.u32 	%r57132, %r56434;
	mov.u32 	%r57133, %r56434;
	mov.u32 	%r57134, %r56434;
	mov.u32 	%r57135, %r56434;
	mov.u32 	%r57136, %r56434;
	mov.u32 	%r57137, %r56434;
	mov.u32 	%r57138, %r56434;
	mov.u32 	%r57139, %r56434;
	mov.u32 	%r57140, %r56434;
	mov.u32 	%r57141, %r56434;
	mov.u32 	%r57142, %r56434;
	mov.u32 	%r57143, %r56434;
	mov.u32 	%r57144, %r56434;
	mov.u32 	%r57145, %r56434;
	mov.u32 	%r57146, %r56434;
	mov.u32 	%r57147, %r56434;
	mov.u32 	%r57148, %r56434;
	mov.u32 	%r57149, %r56434;
	mov.u32 	%r57150, %r56434;
	mov.u32 	%r57151, %r56434;
	mov.u32 	%r57152, %r56434;
	mov.u32 	%r57153, %r56434;
	mov.u32 	%r57154, %r56434;
	mov.u32 	%r57155, %r56434;
	mov.u32 	%r57156, %r56434;
	mov.u32 	%r57157, %r56434;
	mov.u32 	%r57158, %r56434;
	mov.u32 	%r57159, %r56434;
	mov.u32 	%r57160, %r56434;
	mov.u32 	%r57161, %r56434;
	mov.u32 	%r57162, %r56434;
	mov.u32 	%r57163, %r56434;
	mov.u32 	%r57164, %r56434;
	mov.u32 	%r57165, %r56434;
	mov.u32 	%r57166, %r56434;
	mov.u32 	%r57167, %r56434;
	mov.u32 	%r57168, %r56434;
	mov.u32 	%r57169, %r56434;
	mov.u32 	%r57170, %r56434;
	mov.u32 	%r57171, %r56434;
	mov.u32 	%r57172, %r56434;
	mov.u32 	%r57173, %r56434;
	mov.u32 	%r57174, %r56434;
	mov.u32 	%r57175, %r56434;
	mov.u32 	%r57176, %r56434;
	mov.u32 	%r57177, %r56434;
	mov.u32 	%r57178, %r56434;
	mov.u32 	%r57179, %r56434;
	mov.u32 	%r57180, %r56434;
	mov.u32 	%r57181, %r56434;
	mov.u32 	%r57182, %r56434;
	mov.u32 	%r57183, %r56434;
	mov.u32 	%r57184, %r56434;
	mov.u32 	%r57185, %r56434;
	mov.u32 	%r57186, %r56434;
	mov.u32 	%r57187, %r56434;
	mov.u32 	%r57188, %r56434;
	mov.u32 	%r57189, %r56434;
	mov.u32 	%r57190, %r56434;
	mov.u32 	%r57191, %r56434;
	mov.u32 	%r57192, %r56434;
	mov.u32 	%r57193, %r56434;
	mov.u32 	%r57194, %r56434;
	mov.u32 	%r57195, %r56434;
	mov.u32 	%r57196, %r56434;
	mov.u32 	%r57197, %r56434;
	mov.u32 	%r57198, %r56434;
	mov.u32 	%r57199, %r56434;
	mov.u32 	%r57200, %r56434;
	mov.u32 	%r57201, %r56434;
	mov.u32 	%r57202, %r56434;
	mov.u32 	%r57203, %r56434;
	mov.u32 	%r57204, %r56434;
	mov.u32 	%r57205, %r56434;
	mov.u32 	%r57206, %r56434;
	mov.u32 	%r57207, %r56434;
	mov.u32 	%r57208, %r56434;
	mov.u32 	%r57209, %r56434;
	mov.u32 	%r57210, %r56434;
	mov.u32 	%r57211, %r56434;
	mov.u32 	%r57212, %r56434;
	mov.u32 	%r57213, %r56434;
	mov.u32 	%r57214, %r56434;
	mov.u32 	%r57215, %r56434;
	mov.u32 	%r57216, %r56434;
	mov.u32 	%r57217, %r56434;
	mov.u32 	%r57218, %r56434;
	mov.u32 	%r57219, %r56434;
	mov.u32 	%r57220, %r56434;
	mov.u32 	%r57221, %r56434;
	mov.u32 	%r57222, %r56434;
	mov.u32 	%r57223, %r56434;
	mov.u32 	%r57224, %r56434;
	mov.u32 	%r57225, %r56434;
	mov.u32 	%r57226, %r56434;
	mov.u32 	%r57227, %r56434;
	mov.u32 	%r57228, %r56434;
	mov.u32 	%r57229, %r56434;
	mov.u32 	%r57230, %r56434;
	mov.u32 	%r57231, %r56434;
	mov.u32 	%r57232, %r56434;
	mov.u32 	%r57233, %r56434;
	mov.u32 	%r57234, %r56434;
	mov.u32 	%r57235, %r56434;
	mov.u32 	%r57236, %r56434;
	mov.u32 	%r57237, %r56434;
	mov.u32 	%r57238, %r56434;
	mov.u32 	%r57239, %r56434;
	mov.u32 	%r57240, %r56434;
	mov.u32 	%r57241, %r56434;
	mov.u32 	%r57242, %r56434;
	mov.u32 	%r57243, %r56434;
	mov.u32 	%r57244, %r56434;
	mov.u32 	%r57245, %r56434;
	mov.u32 	%r57246, %r56434;
	mov.u32 	%r57247, %r56434;
	mov.u32 	%r57248, %r56434;
	mov.u32 	%r57249, %r56434;
	mov.u32 	%r57250, %r56434;
	mov.u32 	%r57251, %r56434;
	mov.u32 	%r57252, %r56434;
	mov.u32 	%r57253, %r56434;
	mov.u32 	%r57254, %r56434;
	mov.u32 	%r57255, %r56434;
	mov.u32 	%r57256, %r56434;
	mov.u32 	%r57257, %r56434;
	mov.u32 	%r57258, %r56434;
	mov.u32 	%r57259, %r56434;
	mov.u32 	%r57260, %r56434;
	mov.u32 	%r57261, %r56434;
	mov.u32 	%r57262, %r56434;
	mov.u32 	%r57263, %r56434;
	mov.u32 	%r57264, %r56434;
	mov.u32 	%r57265, %r56434;
	mov.u32 	%r57266, %r56434;
	mov.u32 	%r57267, %r56434;
	mov.u32 	%r57268, %r56434;
	mov.u32 	%r57269, %r56434;
	mov.u32 	%r57270, %r56434;
	mov.u32 	%r57271, %r56434;
	mov.u32 	%r57272, %r56434;
	mov.u32 	%r57273, %r56434;
	mov.u32 	%r57274, %r56434;
	mov.u32 	%r57275, %r56434;
	mov.u32 	%r57276, %r56434;
	mov.u32 	%r57277, %r56434;
	mov.u32 	%r57278, %r56434;
	mov.u32 	%r57279, %r56434;
	mov.u32 	%r57280, %r56434;
	mov.u32 	%r57281, %r56434;
	mov.u32 	%r57282, %r56434;
	mov.u32 	%r57283, %r56434;
	mov.u32 	%r57284, %r56434;
	mov.u32 	%r57285, %r56434;
	mov.u32 	%r57286, %r56434;
	mov.u32 	%r57287, %r56434;
	mov.u32 	%r57288, %r56434;
	mov.u32 	%r57289, %r56434;
	mov.u32 	%r57290, %r56434;
	mov.u32 	%r57291, %r56434;
	mov.u32 	%r57292, %r56434;
	mov.u32 	%r57293, %r56434;
	mov.u32 	%r57294, %r56434;
	mov.u32 	%r57295, %r56434;
	mov.u32 	%r57296, %r56434;
	mov.u32 	%r57297, %r56434;
	mov.u32 	%r57298, %r56434;
	mov.u32 	%r57299, %r56434;
	mov.u32 	%r57300, %r56434;
	mov.u32 	%r57301, %r56434;
	mov.u32 	%r57302, %r56434;
	mov.u32 	%r57303, %r56434;
	mov.u32 	%r57304, %r56434;
	mov.u32 	%r57305, %r56434;
	mov.u32 	%r57306, %r56434;
	mov.u32 	%r57307, %r56434;
	mov.u32 	%r57308, %r56434;
	mov.u32 	%r57309, %r56434;
	mov.u32 	%r57310, %r56434;
	mov.u32 	%r57311, %r56434;
	mov.u32 	%r57312, %r56434;
	mov.u32 	%r57313, %r56434;
	mov.u32 	%r57314, %r56434;
	mov.u32 	%r57315, %r56434;
	mov.u32 	%r57316, %r56434;
	mov.u32 	%r57317, %r56434;
	mov.u32 	%r57318, %r56434;
	mov.u32 	%r57319, %r56434;
	mov.u32 	%r57320, %r56434;
	mov.u32 	%r57321, %r56434;
	mov.u32 	%r57322, %r56434;
	mov.u32 	%r57323, %r56434;
	mov.u32 	%r57324, %r56434;
	mov.u32 	%r57325, %r56434;
	mov.u32 	%r57326, %r56434;
	mov.u32 	%r57327, %r56434;
	mov.u32 	%r57328, %r56434;
	mov.u32 	%r57329, %r56434;
	mov.u32 	%r57330, %r56434;
	mov.u32 	%r57331, %r56434;
	mov.u32 	%r57332, %r56434;
	mov.u32 	%r57333, %r56434;
	mov.u32 	%r57334, %r56434;
	mov.u32 	%r57335, %r56434;
	mov.u32 	%r57336, %r56434;
	mov.u32 	%r57337, %r56434;
	mov.u32 	%r57338, %r56434;
	mov.u32 	%r57339, %r56434;
	mov.u32 	%r57340, %r56434;
	mov.u32 	%r57341, %r56434;
	mov.u32 	%r57342, %r56434;
	mov.u32 	%r57343, %r56434;
	mov.u32 	%r57344, %r56434;
	mov.u32 	%r57345, %r56434;
	mov.u32 	%r57346, %r56434;
	mov.u32 	%r57347, %r56434;
	mov.u32 	%r57348, %r56434;
	mov.u32 	%r57349, %r56434;
	mov.u32 	%r57350, %r56434;
	mov.u32 	%r57351, %r56434;
	mov.u32 	%r57352, %r56434;
	mov.u32 	%r57353, %r56434;
	mov.u32 	%r57354, %r56434;
	mov.u32 	%r57355, %r56434;
	mov.u32 	%r57356, %r56434;
	mov.u32 	%r57357, %r56434;
	mov.u32 	%r57358, %r56434;
	mov.u32 	%r57359, %r56434;
	mov.u32 	%r57360, %r56434;
	mov.u32 	%r57361, %r56434;
	mov.u32 	%r57362, %r56434;
	mov.u32 	%r57363, %r56434;
	mov.u32 	%r57364, %r56434;
	mov.u32 	%r57365, %r56434;
	mov.u32 	%r57366, %r56434;
	mov.u32 	%r57367, %r56434;
	mov.u32 	%r57368, %r56434;
	mov.u32 	%r57369, %r56434;
	mov.u32 	%r57370, %r56434;
	mov.u32 	%r57371, %r56434;
	mov.u32 	%r57372, %r56434;
	mov.u32 	%r57373, %r56434;
	mov.u32 	%r57374, %r56434;
	mov.u32 	%r57375, %r56434;
	mov.u32 	%r57376, %r56434;
	mov.u32 	%r57377, %r56434;
	mov.u32 	%r57378, %r56434;
	mov.u32 	%r57379, %r56434;
	mov.u32 	%r57380, %r56434;
	mov.u32 	%r57381, %r56434;
	mov.u32 	%r57382, %r56434;
	mov.u32 	%r57383, %r56434;
	mov.u32 	%r57384, %r56434;
	mov.u32 	%r57385, %r56434;
	mov.u32 	%r57386, %r56434;
	mov.u32 	%r57387, %r56434;
	mov.u32 	%r57388, %r56434;
	mov.u32 	%r57389, %r56434;
	mov.u32 	%r57390, %r56434;
	mov.u32 	%r57391, %r56434;
	mov.u32 	%r57392, %r56434;
	mov.u32 	%r57393, %r56434;
	mov.u32 	%r57394, %r56434;
	mov.u32 	%r57395, %r56434;
	mov.u32 	%r57396, %r56434;
	mov.u32 	%r57397, %r56434;
	mov.u32 	%r57398, %r56434;
	mov.u32 	%r57399, %r56434;
	mov.u32 	%r57400, %r56434;
	mov.u32 	%r57401, %r56434;
	mov.u32 	%r57402, %r56434;
	mov.u32 	%r57403, %r56434;
	mov.u32 	%r57404, %r56434;
	mov.u32 	%r57405, %r56434;
	mov.u32 	%r57406, %r56434;
	mov.u32 	%r57407, %r56434;
	mov.u32 	%r57408, %r56434;
	mov.u32 	%r57409, %r56434;
	mov.u32 	%r57410, %r56434;
	mov.u32 	%r57411, %r56434;
	mov.u32 	%r57412, %r56434;
	mov.u32 	%r57413, %r56434;
	mov.u32 	%r57414, %r56434;
	mov.u32 	%r57415, %r56434;
	mov.u32 	%r57416, %r56434;
	mov.u32 	%r57417, %r56434;
	mov.u32 	%r57418, %r56434;
	mov.u32 	%r57419, %r56434;
	mov.u32 	%r57420, %r56434;
	mov.u32 	%r57421, %r56434;
	mov.u32 	%r57422, %r56434;
	mov.u32 	%r57423, %r56434;
	mov.u32 	%r57424, %r56434;
	mov.u32 	%r57425, %r56434;
	mov.u32 	%r57426, %r56434;
	mov.u32 	%r57427, %r56434;
	mov.u32 	%r57428, %r56434;
	mov.u32 	%r57429, %r56434;
	mov.u32 	%r57430, %r56434;
	mov.u32 	%r57431, %r56434;
	mov.u32 	%r57432, %r56434;
	mov.u32 	%r57433, %r56434;
	mov.u32 	%r57434, %r56434;
	mov.u32 	%r57435, %r56434;
	mov.u32 	%r57436, %r56434;
	mov.u32 	%r57437, %r56434;
	mov.u32 	%r57438, %r56434;
	mov.u32 	%r57439, %r56434;
	mov.u32 	%r57440, %r56434;
	mov.u32 	%r57441, %r56434;
	mov.u32 	%r57442, %r56434;
	mov.u32 	%r57443, %r56434;
	mov.u32 	%r57444, %r56434;
	mov.u32 	%r57445, %r56434;
	mov.u32 	%r57446, %r56434;
	mov.u32 	%r57447, %r56434;
	mov.u32 	%r57448, %r56434;
	mov.u32 	%r57449, %r56434;
	mov.u32 	%r57450, %r56434;
	mov.u32 	%r57451, %r56434;
	mov.u32 	%r57452, %r56434;
	mov.u32 	%r57453, %r56434;
	mov.u32 	%r57454, %r56434;
	mov.u32 	%r57455, %r56434;
	mov.u32 	%r57456, %r56434;
	mov.u32 	%r57457, %r56434;
	mov.u32 	%r57458, %r56434;
	mov.u32 	%r57459, %r56434;
	mov.u32 	%r57460, %r56434;
	mov.u32 	%r57461, %r56434;
	mov.u32 	%r57462, %r56434;
	mov.u32 	%r57463, %r56434;
	mov.u32 	%r57464, %r56434;
	mov.u32 	%r57465, %r56434;
	mov.u32 	%r57466, %r56434;
	mov.u32 	%r57467, %r56434;
	mov.u32 	%r57468, %r56434;
	mov.u32 	%r57469, %r56434;
	mov.u32 	%r57470, %r56434;
	mov.u32 	%r57471, %r56434;
	mov.u32 	%r57472, %r56434;
	mov.u32 	%r57473, %r56434;
	mov.u32 	%r57474, %r56434;
	mov.u32 	%r57475, %r56434;
	mov.u32 	%r57476, %r56434;
	mov.u32 	%r57477, %r56434;
	mov.u32 	%r57478, %r56434;
	mov.u32 	%r57479, %r56434;
	mov.u32 	%r57480, %r56434;
	mov.u32 	%r57481, %r56434;
	mov.u32 	%r57482, %r56434;
	mov.u32 	%r57483, %r56434;
	mov.u32 	%r57484, %r56434;
	mov.u32 	%r57485, %r56434;
	mov.u32 	%r57486, %r56434;
	mov.u32 	%r57487, %r56434;
	mov.u32 	%r57488, %r56434;
	mov.u32 	%r57489, %r56434;
	mov.u32 	%r57490, %r56434;
	mov.u32 	%r57491, %r56434;
	mov.u32 	%r57492, %r56434;
	mov.u32 	%r57493, %r56434;
	mov.u32 	%r57494, %r56434;
	mov.u32 	%r57495, %r56434;
	mov.u32 	%r57496, %r56434;
	mov.u32 	%r57497, %r56434;
	mov.u32 	%r57498, %r56434;
	mov.u32 	%r57499, %r56434;
	mov.u32 	%r57500, %r56434;
	mov.u32 	%r57501, %r56434;
	mov.u32 	%r57502, %r56434;
	mov.u32 	%r57503, %r56434;
	mov.u32 	%r57504, %r56434;
	mov.u32 	%r57505, %r56434;
	mov.u32 	%r57506, %r56434;
	mov.u32 	%r57507, %r56434;
	mov.u32 	%r57508, %r56434;
	mov.u32 	%r57509, %r56434;
	mov.u32 	%r57510, %r56434;
	mov.u32 	%r57511, %r56434;
	mov.u32 	%r57512, %r56434;
	mov.u32 	%r57513, %r56434;
	mov.u32 	%r57514, %r56434;
	mov.u32 	%r57515, %r56434;
	mov.u32 	%r57516, %r56434;
	mov.u32 	%r57517, %r56434;
	mov.u32 	%r57518, %r56434;
	mov.u32 	%r57519, %r56434;
	mov.u32 	%r57520, %r56434;
	mov.u32 	%r57521, %r56434;
	mov.u32 	%r57522, %r56434;
	mov.u32 	%r57523, %r56434;
	mov.u32 	%r57524, %r56434;
	mov.u32 	%r57525, %r56434;
	mov.u32 	%r57526, %r56434;
	mov.u32 	%r57527, %r56434;
	mov.u32 	%r57528, %r56434;
	mov.u32 	%r57529, %r56434;
	mov.u32 	%r57530, %r56434;
	mov.u32 	%r57531, %r56434;
	mov.u32 	%r57532, %r56434;
	mov.u32 	%r57533, %r56434;
	mov.u32 	%r57534, %r56434;
	mov.u32 	%r57535, %r56434;
	mov.u32 	%r57536, %r56434;
	mov.u32 	%r57537, %r56434;
	mov.u32 	%r57538, %r56434;
	mov.u32 	%r57539, %r56434;
	mov.u32 	%r57540, %r56434;
	mov.u32 	%r57541, %r56434;
	mov.u32 	%r57542, %r56434;
	mov.u32 	%r57543, %r56434;
	mov.u32 	%r57544, %r56434;
	mov.u32 	%r57545, %r56434;
	mov.u32 	%r57546, %r56434;
	mov.u32 	%r57547, %r56434;
	mov.u32 	%r57548, %r56434;
	mov.u32 	%r57549, %r56434;
	mov.u32 	%r57550, %r56434;
	mov.u32 	%r57551, %r56434;
	mov.u32 	%r57552, %r56434;
	mov.u32 	%r57553, %r56434;
	mov.u32 	%r57554, %r56434;
	mov.u32 	%r57555, %r56434;
	mov.u32 	%r57556, %r56434;
	mov.u32 	%r57557, %r56434;
	mov.u32 	%r57558, %r56434;
	mov.u32 	%r57559, %r56434;
	mov.u32 	%r57560, %r56434;
	mov.u32 	%r57561, %r56434;
	mov.u32 	%r57562, %r56434;
	mov.u32 	%r57563, %r56434;
	mov.u32 	%r57564, %r56434;
	mov.u32 	%r57565, %r56434;
	mov.u32 	%r57566, %r56434;
	mov.u32 	%r57567, %r56434;
	mov.u32 	%r57568, %r56434;
	mov.u32 	%r57569, %r56434;
	mov.u32 	%r57570, %r56434;
	mov.u32 	%r57571, %r56434;
	mov.u32 	%r57572, %r56434;
	mov.u32 	%r57573, %r56434;
	mov.u32 	%r57574, %r56434;
	mov.u32 	%r57575, %r56434;
	mov.u32 	%r57576, %r56434;
	mov.u32 	%r57577, %r56434;
	mov.u32 	%r57578, %r56434;
	mov.u32 	%r57579, %r56434;
	mov.u32 	%r57580, %r56434;
	mov.u32 	%r57581, %r56434;
	mov.u32 	%r57582, %r56434;
	mov.u32 	%r57583, %r56434;
	mov.u32 	%r57584, %r56434;
	mov.u32 	%r57585, %r56434;
	mov.u32 	%r57586, %r56434;
	mov.u32 	%r57587, %r56434;
	mov.u32 	%r57588, %r56434;
	mov.u32 	%r57589, %r56434;
	mov.u32 	%r57590, %r56434;
	mov.u32 	%r57591, %r56434;
	mov.u32 	%r57592, %r56434;
	mov.u32 	%r57593, %r56434;
	mov.u32 	%r57594, %r56434;
	mov.u32 	%r57595, %r56434;
	mov.u32 	%r57596, %r56434;
	mov.u32 	%r57597, %r56434;
	mov.u32 	%r57598, %r56434;
	mov.u32 	%r57599, %r56434;
	mov.u32 	%r57600, %r56434;
	mov.u32 	%r57601, %r56434;
	mov.u32 	%r57602, %r56434;
	mov.u32 	%r57603, %r56434;
	mov.u32 	%r57604, %r56434;
	mov.u32 	%r57605, %r56434;
	mov.u32 	%r57606, %r56434;
	mov.u32 	%r57607, %r56434;
	mov.u32 	%r57608, %r56434;
	mov.u32 	%r57609, %r56434;
	mov.u32 	%r57610, %r56434;
	mov.u32 	%r57611, %r56434;
	mov.u32 	%r57612, %r56434;
	mov.u32 	%r57613, %r56434;
	mov.u32 	%r57614, %r56434;
	mov.u32 	%r57615, %r56434;
	mov.u32 	%r57616, %r56434;
	mov.u32 	%r57617, %r56434;
	mov.u32 	%r57618, %r56434;
	mov.u32 	%r57619, %r56434;
	mov.u32 	%r57620, %r56434;
	mov.u32 	%r57621, %r56434;
	mov.u32 	%r57622, %r56434;
	mov.u32 	%r57623, %r56434;
	mov.u32 	%r57624, %r56434;
	mov.u32 	%r57625, %r56434;
	mov.u32 	%r57626, %r56434;
	mov.u32 	%r57627, %r56434;
	mov.u32 	%r57628, %r56434;
	mov.u32 	%r57629, %r56434;
	mov.u32 	%r57630, %r56434;
	mov.u32 	%r57631, %r56434;
	mov.u32 	%r57632, %r56434;
	mov.u32 	%r57633, %r56434;
	mov.u32 	%r57634, %r56434;
	mov.u32 	%r57635, %r56434;
	mov.u32 	%r57636, %r56434;
	mov.u32 	%r57637, %r56434;
	mov.u32 	%r57638, %r56434;
	mov.u32 	%r57639, %r56434;
	mov.u32 	%r57640, %r56434;
	mov.u32 	%r57641, %r56434;
	mov.u32 	%r57642, %r56434;
	mov.u32 	%r57643, %r56434;
	mov.u32 	%r57644, %r56434;
	mov.u32 	%r57645, %r56434;
	mov.u32 	%r57646, %r56434;
	mov.u32 	%r57647, %r56434;
	mov.u32 	%r57648, %r56434;
	mov.u32 	%r57649, %r56434;
	mov.u32 	%r57650, %r56434;
	mov.u32 	%r57651, %r56434;
	mov.u32 	%r57652, %r56434;
	mov.u32 	%r57653, %r56434;
	mov.u32 	%r57654, %r56434;
	mov.u32 	%r57655, %r56434;
	mov.u32 	%r57656, %r56434;
	mov.u32 	%r57657, %r56434;
	mov.u32 	%r57658, %r56434;
	mov.u32 	%r57659, %r56434;
	mov.u32 	%r57660, %r56434;
	mov.u32 	%r57661, %r56434;
	mov.u32 	%r57662, %r56434;
	mov.u32 	%r57663, %r56434;
	mov.u32 	%r57664, %r56434;
	mov.u32 	%r57665, %r56434;
	mov.u32 	%r57666, %r56434;
	mov.u32 	%r57667, %r56434;
	mov.u32 	%r57668, %r56434;
	mov.u32 	%r57669, %r56434;
	mov.u32 	%r57670, %r56434;
	mov.u32 	%r57671, %r56434;
	mov.u32 	%r57672, %r56434;
	mov.u32 	%r57673, %r56434;
	mov.u32 	%r57674, %r56434;
	mov.u32 	%r57675, %r56434;
	mov.u32 	%r57676, %r56434;
	mov.u32 	%r57677, %r56434;
	mov.u32 	%r57678, %r56434;
	mov.u32 	%r57679, %r56434;
	mov.u32 	%r57680, %r56434;
	mov.u32 	%r57681, %r56434;
	mov.u32 	%r57682, %r56434;
	mov.u32 	%r57683, %r56434;
	mov.u32 	%r57684, %r56434;
	mov.u32 	%r57685, %r56434;
	mov.u32 	%r57686, %r56434;
	mov.u32 	%r57687, %r56434;
	mov.u32 	%r57688, %r56434;
	mov.u32 	%r57689, %r56434;
	mov.u32 	%r57690, %r56434;
	mov.u32 	%r57691, %r56434;
	mov.u32 	%r57692, %r56434;
	mov.u32 	%r57693, %r56434;
	mov.u32 	%r57694, %r56434;
	mov.u32 	%r57695, %r56434;
	mov.u32 	%r57696, %r56434;
	mov.u32 	%r57697, %r56434;
	mov.u32 	%r57698, %r56434;
	mov.u32 	%r57699, %r56434;
	mov.u32 	%r57700, %r56434;
	mov.u32 	%r57701, %r56434;
	mov.u32 	%r57702, %r56434;
	mov.u32 	%r57703, %r56434;
	mov.u32 	%r57704, %r56434;
	mov.u32 	%r57705, %r56434;
	mov.u32 	%r57706, %r56434;
	mov.u32 	%r57707, %r56434;
	mov.u32 	%r57708, %r56434;
	mov.u32 	%r57709, %r56434;
	mov.u32 	%r57710, %r56434;
	mov.u32 	%r57711, %r56434;
	mov.u32 	%r57712, %r56434;
	mov.u32 	%r57713, %r56434;
	mov.u32 	%r57714, %r56434;
	mov.u32 	%r57715, %r56434;
	mov.u32 	%r57716, %r56434;
	mov.u32 	%r57717, %r56434;
	mov.u32 	%r57718, %r56434;
	mov.u32 	%r57719, %r56434;
	mov.u32 	%r57720, %r56434;
	mov.u32 	%r57721, %r56434;
	mov.u32 	%r57722, %r56434;
	mov.u32 	%r57723, %r56434;
	mov.u32 	%r57724, %r56434;
	mov.u32 	%r57725, %r56434;
	mov.u32 	%r57726, %r56434;
	mov.u32 	%r57727, %r56434;
	mov.u32 	%r57728, %r56434;
	mov.u32 	%r57729, %r56434;
	mov.u32 	%r57730, %r56434;
	mov.u32 	%r57731, %r56434;
	mov.u32 	%r57732, %r56434;
	mov.u32 	%r57733, %r56434;
	mov.u32 	%r57734, %r56434;
	mov.u32 	%r57735, %r56434;
	mov.u32 	%r57736, %r56434;
	mov.u32 	%r57737, %r56434;
	mov.u32 	%r57738, %r56434;
	mov.u32 	%r57739, %r56434;
	mov.u32 	%r57740, %r56434;
	mov.u32 	%r57741, %r56434;
	mov.u32 	%r57742, %r56434;
	mov.u32 	%r57743, %r56434;
	mov.u32 	%r57744, %r56434;
	mov.u32 	%r57745, %r56434;
	mov.u32 	%r57746, %r56434;
	mov.u32 	%r57747, %r56434;
	mov.u32 	%r57748, %r56434;
	mov.u32 	%r57749, %r56434;
	mov.u32 	%r57750, %r56434;
	mov.u32 	%r57751, %r56434;
	mov.u32 	%r57752, %r56434;
	mov.u32 	%r57753, %r56434;
	mov.u32 	%r57754, %r56434;
	mov.u32 	%r57755, %r56434;
	mov.u32 	%r57756, %r56434;
	mov.u32 	%r57757, %r56434;
	mov.u32 	%r57758, %r56434;
	mov.u32 	%r57759, %r56434;
	mov.u32 	%r57760, %r56434;
	mov.u32 	%r57761, %r56434;
	mov.u32 	%r57762, %r56434;
	mov.u32 	%r57763, %r56434;
	mov.u32 	%r57764, %r56434;
	mov.u32 	%r57765, %r56434;
	mov.u32 	%r57766, %r56434;
	mov.u32 	%r57767, %r56434;
	mov.u32 	%r57768, %r56434;
	mov.u32 	%r57769, %r56434;
	mov.u32 	%r57770, %r56434;
	mov.u32 	%r57771, %r56434;
	mov.u32 	%r57772, %r56434;
	mov.u32 	%r57773, %r56434;
	mov.u32 	%r57774, %r56434;
	mov.u32 	%r57775, %r56434;
	mov.u32 	%r57776, %r56434;
	mov.u32 	%r57777, %r56434;
	mov.u32 	%r57778, %r56434;
	mov.u32 	%r57779, %r56434;
	mov.u32 	%r57780, %r56434;
	mov.u32 	%r57781, %r56434;
	mov.u32 	%r57782, %r56434;
	mov.u32 	%r57783, %r56434;
	mov.u32 	%r57784, %r56434;
	mov.u32 	%r57785, %r56434;
	mov.u32 	%r57786, %r56434;
	mov.u32 	%r57787, %r56434;
	mov.u32 	%r57788, %r56434;
	mov.u32 	%r57789, %r56434;
	mov.u32 	%r57790, %r56434;
	mov.u32 	%r57791, %r56434;
	mov.u32 	%r57792, %r56434;
	mov.u32 	%r57793, %r56434;
	mov.u32 	%r57794, %r56434;
	mov.u32 	%r57795, %r56434;
	mov.u32 	%r57796, %r56434;
	mov.u32 	%r57797, %r56434;
	mov.u32 	%r57798, %r56434;
	mov.u32 	%r57799, %r56434;
	mov.u32 	%r57800, %r56434;
	mov.u32 	%r57801, %r56434;
	mov.u32 	%r57802, %r56434;
	mov.u32 	%r57803, %r56434;
	mov.u32 	%r57804, %r56434;
	mov.u32 	%r57805, %r56434;
	mov.u32 	%r57806, %r56434;
	mov.u32 	%r57807, %r56434;
	mov.u32 	%r57808, %r56434;
	mov.u32 	%r57809, %r56434;
	mov.u32 	%r57810, %r56434;
	mov.u32 	%r57811, %r56434;
	mov.u32 	%r57812, %r56434;
	mov.u32 	%r57813, %r56434;
	mov.u32 	%r57814, %r56434;
	mov.u32 	%r57815, %r56434;
	mov.u32 	%r57816, %r56434;
	mov.u32 	%r57817, %r56434;
	mov.u32 	%r57818, %r56434;
	mov.u32 	%r57819, %r56434;
	mov.u32 	%r57820, %r56434;
	mov.u32 	%r57821, %r56434;
	mov.u32 	%r57822, %r56434;
	mov.u32 	%r57823, %r56434;
	mov.u32 	%r57824, %r56434;
	mov.u32 	%r57825, %r56434;
	mov.u32 	%r57826, %r56434;
	mov.u32 	%r57827, %r56434;
	mov.u32 	%r57828, %r56434;
	mov.u32 	%r57829, %r56434;
	mov.u32 	%r57830, %r56434;
	mov.u32 	%r57831, %r56434;
	mov.u32 	%r57832, %r56434;
	mov.u32 	%r57833, %r56434;
	mov.u32 	%r57834, %r56434;
	mov.u32 	%r57835, %r56434;
	mov.u32 	%r57836, %r56434;
	mov.u32 	%r57837, %r56434;
	mov.u32 	%r57838, %r56434;
	mov.u32 	%r57839, %r56434;
	mov.u32 	%r57840, %r56434;
	mov.u32 	%r57841, %r56434;
	mov.u32 	%r57842, %r56434;
	mov.u32 	%r57843, %r56434;
	mov.u32 	%r57844, %r56434;
	mov.u32 	%r57845, %r56434;
	mov.u32 	%r57846, %r56434;
	mov.u32 	%r57847, %r56434;
	mov.u32 	%r57848, %r56434;
	mov.u32 	%r57849, %r56434;
	mov.u32 	%r57850, %r56434;
	mov.u32 	%r57851, %r56434;
	mov.u32 	%r57852, %r56434;
	mov.u32 	%r57853, %r56434;
	mov.u32 	%r57854, %r56434;
	mov.u32 	%r57855, %r56434;
	mov.u32 	%r57856, %r56434;
	mov.u32 	%r57857, %r56434;
	mov.u32 	%r57858, %r56434;
	mov.u32 	%r57859, %r56434;
	mov.u32 	%r57860, %r56434;
	mov.u32 	%r57861, %r56434;
	mov.u32 	%r57862, %r56434;
	mov.u32 	%r57863, %r56434;
	mov.u32 	%r57864, %r56434;
	mov.u32 	%r57865, %r56434;
	mov.u32 	%r57866, %r56434;
	mov.u32 	%r57867, %r56434;
	mov.u32 	%r57868, %r56434;
	mov.u32 	%r57869, %r56434;
	mov.u32 	%r57870, %r56434;
	mov.u32 	%r57871, %r56434;
	mov.u32 	%r57872, %r56434;
	mov.u32 	%r57873, %r56434;
	mov.u32 	%r57874, %r56434;
	mov.u32 	%r57875, %r56434;
	mov.u32 	%r57876, %r56434;
	mov.u32 	%r57877, %r56434;
	mov.u32 	%r57878, %r56434;
	mov.u32 	%r57879, %r56434;
	mov.u32 	%r57880, %r56434;
	mov.u32 	%r57881, %r56434;
	mov.u32 	%r57882, %r56434;
	mov.u32 	%r57883, %r56434;
	mov.u32 	%r57884, %r56434;
	mov.u32 	%r57885, %r56434;
	mov.u32 	%r57886, %r56434;
	mov.u32 	%r57887, %r56434;
	mov.u32 	%r57888, %r56434;
	mov.u32 	%r57889, %r56434;
	mov.u32 	%r57890, %r56434;
	mov.u32 	%r57891, %r56434;
	mov.u32 	%r57892, %r56434;
	mov.u32 	%r57893, %r56434;
	mov.u32 	%r57894, %r56434;
	mov.u32 	%r57895, %r56434;
	mov.u32 	%r57896, %r56434;
	mov.u32 	%r57897, %r56434;
	mov.u32 	%r57898, %r56434;
	mov.u32 	%r57899, %r56434;
	mov.u32 	%r57900, %r56434;
	mov.u32 	%r57901, %r56434;
	mov.u32 	%r57902, %r56434;
	mov.u32 	%r57903, %r56434;
	mov.u32 	%r57904, %r56434;
	mov.u32 	%r57905, %r56434;
	mov.u32 	%r57906, %r56434;
	mov.u32 	%r57907, %r56434;
	mov.u32 	%r57908, %r56434;
	mov.u32 	%r57909, %r56434;
	mov.u32 	%r57910, %r56434;
	mov.u32 	%r57911, %r56434;
	mov.u32 	%r57912, %r56434;
	mov.u32 	%r57913, %r56434;
	mov.u32 	%r57914, %r56434;
	mov.u32 	%r57915, %r56434;
	mov.u32 	%r57916, %r56434;
	mov.u32 	%r57917, %r56434;
	mov.u32 	%r57918, %r56434;
	mov.u32 	%r57919, %r56434;
	mov.u32 	%r57920, %r56434;
	mov.u32 	%r57921, %r56434;
	mov.u32 	%r57922, %r56434;
	mov.u32 	%r57923, %r56434;
	mov.u32 	%r57924, %r56434;
	mov.u32 	%r57925, %r56434;
	mov.u32 	%r57926, %r56434;
	mov.u32 	%r57927, %r56434;
	mov.u32 	%r57928, %r56434;
	mov.u32 	%r57929, %r56434;
	mov.u32 	%r57930, %r56434;
	mov.u32 	%r57931, %r56434;
	mov.u32 	%r57932, %r56434;
	mov.u32 	%r57933, %r56434;
	mov.u32 	%r57934, %r56434;
	mov.u32 	%r57935, %r56434;
	mov.u32 	%r57936, %r56434;
	mov.u32 	%r57937, %r56434;
	mov.u32 	%r57938, %r56434;
	mov.u32 	%r57939, %r56434;
	mov.u32 	%r57940, %r56434;
	mov.u32 	%r57941, %r56434;
	mov.u32 	%r57942, %r56434;
	mov.u32 	%r57943, %r56434;
	mov.u32 	%r57944, %r56434;
	mov.u32 	%r57945, %r56434;
	mov.u32 	%r57946, %r56434;
	mov.u32 	%r57947, %r56434;
	mov.u32 	%r57948, %r56434;
	mov.u32 	%r57949, %r56434;
	mov.u32 	%r57950, %r56434;
	mov.u32 	%r57951, %r56434;
	mov.u32 	%r57952, %r56434;
	mov.u32 	%r57953, %r56434;
	mov.u32 	%r57954, %r56434;
	mov.u32 	%r57955, %r56434;
	mov.u32 	%r57956, %r56434;
	mov.u32 	%r57957, %r56434;
	mov.u32 	%r57958, %r56434;
	mov.u32 	%r57959, %r56434;
	mov.u32 	%r57960, %r56434;
	mov.u32 	%r57961, %r56434;
	mov.u32 	%r57962, %r56434;
	mov.u32 	%r57963, %r56434;
	mov.u32 	%r57964, %r56434;
	mov.u32 	%r57965, %r56434;
	mov.u32 	%r57966, %r56434;
	mov.u32 	%r57967, %r56434;
	mov.u32 	%r57968, %r56434;
	mov.u32 	%r57969, %r56434;
	mov.u32 	%r53743, %r56434;
$L__BB4_14:
	ld.param.u32 	%r52136, [fused_batch_pir_kernel_16_param_4];
	add.s32 	%r9634, %r53743, %r9633;
	add.s32 	%r9639, %r9638, %r9634;
	setp.ge.s32 	%p12, %r9639, %r52136;
	mov.b32 	%r53750, 0;
	mov.u32 	%r53751, %r53750;
	mov.u32 	%r53752, %r53750;
	mov.u32 	%r53753, %r53750;
	@%p12 bra 	$L__BB4_28;
	ld.param.u64 	%rd634, [fused_batch_pir_kernel_16_param_1];
	cvta.to.global.u64 	%rd18, %rd634;
	ld.global.u8 	%rs304, [%rd18+17];
	max.u16 	%rs305, %rs304, 11;
	cvt.u32.u16 	%r53749, %rs305;
	add.s32 	%r9640, %r53749, -11;
	ld.shared.v4.u32 	{%r53753, %r53752, %r53751, %r53750}, [s_mem+197376];
	ld.shared.u8 	%rs739, [s_mem+197392];
	cvt.u32.u16 	%r1605, %rs304;
	setp.ge.u32 	%p13, %r9640, %r1605;
	@%p13 bra 	$L__BB4_20;
	ld.param.u64 	%rd635, [fused_batch_pir_kernel_16_param_1];
	sub.s32 	%r53748, %r1605, %r53749;
	add.s32 	%r9641, %r53749, -11;
	cvt.u64.u32 	%rd19, %r9641;
	cvta.to.global.u64 	%rd20, %rd635;
	add.s64 	%rd924, %rd20, %rd19;
	mul.wide.u32 	%rd21, %r9641, 16;
	add.s64 	%rd22, %rd20, %rd21;
	add.s64 	%rd923, %rd22, 32;
	mov.u16 	%rs740, %rs739;
$L__BB4_17:
	ld.const.u32 	%r9642, [CHACHA_CONSTANTS];
	add.s32 	%r9643, %r9642, %r53753;
	shf.l.wrap.b32 	%r9644, %r9643, %r9643, 16;
	add.s32 	%r9645, %r53753, %r9644;
	xor.b32  	%r9646, %r53753, %r9645;
	shf.l.wrap.b32 	%r9647, %r9646, %r9646, 12;
	add.s32 	%r9648, %r9643, %r9647;
	xor.b32  	%r9649, %r9644, %r9648;
	shf.l.wrap.b32 	%r9650, %r9649, %r9649, 8;
	add.s32 	%r9651, %r9645, %r9650;
	xor.b32  	%r9652, %r9647, %r9651;
	shf.l.wrap.b32 	%r9653, %r9652, %r9652, 7;
	ld.const.u32 	%r9654, [CHACHA_CONSTANTS+4];
	add.s32 	%r9655, %r9654, %r53752;
	shf.l.wrap.b32 	%r9656, %r9655, %r9655, 16;
	add.s32 	%r9657, %r53752, %r9656;
	xor.b32  	%r9658, %r53752, %r9657;
	shf.l.wrap.b32 	%r9659, %r9658, %r9658, 12;
	add.s32 	%r9660, %r9655, %r9659;
	xor.b32  	%r9661, %r9656, %r9660;
	shf.l.wrap.b32 	%r9662, %r9661, %r9661, 8;
	add.s32 	%r9663, %r9657, %r9662;
	xor.b32  	%r9664, %r9659, %r9663;
	shf.l.wrap.b32 	%r9665, %r9664, %r9664, 7;
	ld.const.u32 	%r9666, [CHACHA_CONSTANTS+8];
	add.s32 	%r9667, %r9666, %r53751;
	shf.l.wrap.b32 	%r9668, %r9667, %r9667, 16;
	add.s32 	%r9669, %r53751, %r9668;
	xor.b32  	%r9670, %r53751, %r9669;
	shf.l.wrap.b32 	%r9671, %r9670, %r9670, 12;
	add.s32 	%r9672, %r9667, %r9671;
	xor.b32  	%r9673, %r9668, %r9672;
	shf.l.wrap.b32 	%r9674, %r9673, %r9673, 8;
	add.s32 	%r9675, %r9669, %r9674;
	xor.b32  	%r9676, %r9671, %r9675;
	shf.l.wrap.b32 	%r9677, %r9676, %r9676, 7;
	ld.const.u32 	%r9678, [CHACHA_CONSTANTS+12];
	add.s32 	%r9679, %r9678, %r53750;
	shf.l.wrap.b32 	%r9680, %r9679, %r9679, 16;
	add.s32 	%r9681, %r53750, %r9680;
	xor.b32  	%r9682, %r53750, %r9681;
	shf.l.wrap.b32 	%r9683, %r9682, %r9682, 12;
	add.s32 	%r9684, %r9679, %r9683;
	xor.b32  	%r9685, %r9680, %r9684;
	shf.l.wrap.b32 	%r9686, %r9685, %r9685, 8;
	add.s32 	%r9687, %r9681, %r9686;
	xor.b32  	%r9688, %r9683, %r9687;
	shf.l.wrap.b32 	%r9689, %r9688, %r9688, 7;
	add.s32 	%r9690, %r9648, %r9665;
	xor.b32  	%r9691, %r9686, %r9690;
	shf.l.wrap.b32 	%r9692, %r9691, %r9691, 16;
	add.s32 	%r9693, %r9675, %r9692;
	xor.b32  	%r9694, %r9665, %r9693;
	shf.l.wrap.b32 	%r9695, %r9694, %r9694, 12;
	add.s32 	%r9696, %r9690, %r9695;
	xor.b32  	%r9697, %r9692, %r9696;
	shf.l.wrap.b32 	%r9698, %r9697, %r9697, 8;
	add.s32 	%r9699, %r9693, %r9698;
	xor.b32  	%r9700, %r9695, %r9699;
	shf.l.wrap.b32 	%r9701, %r9700, %r9700, 7;
	add.s32 	%r9702, %r9660, %r9677;
	xor.b32  	%r9703, %r9650, %r9702;
	shf.l.wrap.b32 	%r9704, %r9703, %r9703, 16;
	add.s32 	%r9705, %r9687, %r9704;
	xor.b32  	%r9706, %r9677, %r9705;
	shf.l.wrap.b32 	%r9707, %r9706, %r9706, 12;
	add.s32 	%r9708, %r9702, %r9707;
	xor.b32  	%r9709, %r9704, %r9708;
	shf.l.wrap.b32 	%r9710, %r9709, %r9709, 8;
	add.s32 	%r9711, %r9705, %r9710;
	xor.b32  	%r9712, %r9707, %r9711;
	shf.l.wrap.b32 	%r9713, %r9712, %r9712, 7;
	add.s32 	%r9714, %r9672, %r9689;
	xor.b32  	%r9715, %r9662, %r9714;
	shf.l.wrap.b32 	%r9716, %r9715, %r9715, 16;
	add.s32 	%r9717, %r9651, %r9716;
	xor.b32  	%r9718, %r9689, %r9717;
	shf.l.wrap.b32 	%r9719, %r9718, %r9718, 12;
	add.s32 	%r9720, %r9714, %r9719;
	xor.b32  	%r9721, %r9716, %r9720;
	shf.l.wrap.b32 	%r9722, %r9721, %r9721, 8;
	add.s32 	%r9723, %r9717, %r9722;
	xor.b32  	%r9724, %r9719, %r9723;
	shf.l.wrap.b32 	%r9725, %r9724, %r9724, 7;
	add.s32 	%r9726, %r9684, %r9653;
	xor.b32  	%r9727, %r9674, %r9726;
	shf.l.wrap.b32 	%r9728, %r9727, %r9727, 16;
	add.s32 	%r9729, %r9663, %r9728;
	xor.b32  	%r9730, %r9653, %r9729;
	shf.l.wrap.b32 	%r9731, %r9730, %r9730, 12;
	add.s32 	%r9732, %r9726, %r9731;
	xor.b32  	%r9733, %r9728, %r9732;
	shf.l.wrap.b32 	%r9734, %r9733, %r9733, 8;
	add.s32 	%r9735, %r9729, %r9734;
	xor.b32  	%r9736, %r9731, %r9735;
	shf.l.wrap.b32 	%r9737, %r9736, %r9736, 7;
	add.s32 	%r9738, %r9696, %r9737;
	xor.b32  	%r9739, %r9710, %r9738;
	shf.l.wrap.b32 	%r9740, %r9739, %r9739, 16;
	add.s32 	%r9741, %r9723, %r9740;
	xor.b32  	%r9742, %r9737, %r9741;
	shf.l.wrap.b32 	%r9743, %r9742, %r9742, 12;
	add.s32 	%r9744, %r9738, %r9743;
	xor.b32  	%r9745, %r9740, %r9744;
	shf.l.wrap.b32 	%r9746, %r9745, %r9745, 8;
	add.s32 	%r9747, %r9741, %r9746;
	xor.b32  	%r9748, %r9743, %r9747;
	shf.l.wrap.b32 	%r9749, %r9748, %r9748, 7;
	add.s32 	%r9750, %r9708, %r9701;
	xor.b32  	%r9751, %r9722, %r9750;
	shf.l.wrap.b32 	%r9752, %r9751, %r9751, 16;
	add.s32 	%r9753, %r9735, %r9752;
	xor.b32  	%r9754, %r9701, %r9753;
	shf.l.wrap.b32 	%r9755, %r9754, %r9754, 12;
	add.s32 	%r9756, %r9750, %r9755;
	xor.b32  	%r9757, %r9752, %r9756;
	shf.l.wrap.b32 	%r9758, %r9757, %r9757, 8;
	add.s32 	%r9759, %r9753, %r9758;
	xor.b32  	%r9760, %r9755, %r9759;
	shf.l.wrap.b32 	%r9761, %r9760, %r9760, 7;
	add.s32 	%r9762, %r9720, %r9713;
	xor.b32  	%r9763, %r9734, %r9762;
	shf.l.wrap.b32 	%r9764, %r9763, %r9763, 16;
	add.s32 	%r9765, %r9699, %r9764;
	xor.b32  	%r9766, %r9713, %r9765;
	shf.l.wrap.b32 	%r9767, %r9766, %r9766, 12;
	add.s32 	%r9768, %r9762, %r9767;
	xor.b32  	%r9769, %r9764, %r9768;
	shf.l.wrap.b32 	%r9770, %r9769, %r9769, 8;
	add.s32 	%r9771, %r9765, %r9770;
	xor.b32  	%r9772, %r9767, %r9771;
	shf.l.wrap.b32 	%r9773, %r9772, %r9772, 7;
	add.s32 	%r9774, %r9732, %r9725;
	xor.b32  	%r9775, %r9698, %r9774;
	shf.l.wrap.b32 	%r9776, %r9775, %r9775, 16;
	add.s32 	%r9777, %r9711, %r9776;
	xor.b32  	%r9778, %r9725, %r9777;
	shf.l.wrap.b32 	%r9779, %r9778, %r9778, 12;
	add.s32 	%r9780, %r9774, %r9779;
	xor.b32  	%r9781, %r9776, %r9780;
	shf.l.wrap.b32 	%r9782, %r9781, %r9781, 8;
	add.s32 	%r9783, %r9777, %r9782;
	xor.b32  	%r9784, %r9779, %r9783;
	shf.l.wrap.b32 	%r9785, %r9784, %r9784, 7;
	add.s32 	%r9786, %r9744, %r9761;
	xor.b32  	%r9787, %r9782, %r9786;
	shf.l.wrap.b32 	%r9788, %r9787, %r9787, 16;
	add.s32 	%r9789, %r9771, %r9788;
	xor.b32  	%r9790, %r9761, %r9789;
	shf.l.wrap.b32 	%r9791, %r9790, %r9790, 12;
	add.s32 	%r9792, %r9786, %r9791;
	xor.b32  	%r9793, %r9788, %r9792;
	shf.l.wrap.b32 	%r9794, %r9793, %r9793, 8;
	add.s32 	%r9795, %r9789, %r9794;
	xor.b32  	%r9796, %r9791, %r9795;
	shf.l.wrap.b32 	%r9797, %r9796, %r9796, 7;
	add.s32 	%r9798, %r9756, %r9773;
	xor.b32  	%r9799, %r9746, %r9798;
	shf.l.wrap.b32 	%r9800, %r9799, %r9799, 16;
	add.s32 	%r9801, %r9783, %r9800;
	xor.b32  	%r9802, %r9773, %r9801;
	shf.l.wrap.b32 	%r9803, %r9802, %r9802, 12;
	add.s32 	%r9804, %r9798, %r9803;
	xor.b32  	%r9805, %r9800, %r9804;
	shf.l.wrap.b32 	%r9806, %r9805, %r9805, 8;
	add.s32 	%r9807, %r9801, %r9806;
	xor.b32  	%r9808, %r9803, %r9807;
	shf.l.wrap.b32 	%r9809, %r9808, %r9808, 7;
	add.s32 	%r9810, %r9768, %r9785;
	xor.b32  	%r9811, %r9758, %r9810;
	shf.l.wrap.b32 	%r9812, %r9811, %r9811, 16;
	add.s32 	%r9813, %r9747, %r9812;
	xor.b32  	%r9814, %r9785, %r9813;
	shf.l.wrap.b32 	%r9815, %r9814, %r9814, 12;
	add.s32 	%r9816, %r9810, %r9815;
	xor.b32  	%r9817, %r9812, %r9816;
	shf.l.wrap.b32 	%r9818, %r9817, %r9817, 8;
	add.s32 	%r9819, %r9813, %r9818;
	xor.b32  	%r9820, %r9815, %r9819;
	shf.l.wrap.b32 	%r9821, %r9820, %r9820, 7;
	add.s32 	%r9822, %r9780, %r9749;
	xor.b32  	%r9823, %r9770, %r9822;
	shf.l.wrap.b32 	%r9824, %r9823, %r9823, 16;
	add.s32 	%r9825, %r9759, %r9824;
	xor.b32  	%r9826, %r9749, %r9825;
	shf.l.wrap.b32 	%r9827, %r9826, %r9826, 12;
	add.s32 	%r9828, %r9822, %r9827;
	xor.b32  	%r9829, %r9824, %r9828;
	shf.l.wrap.b32 	%r9830, %r9829, %r9829, 8;
	add.s32 	%r9831, %r9825, %r9830;
	xor.b32  	%r9832, %r9827, %r9831;
	shf.l.wrap.b32 	%r9833, %r9832, %r9832, 7;
	add.s32 	%r9834, %r9792, %r9833;
	xor.b32  	%r9835, %r9806, %r9834;
	shf.l.wrap.b32 	%r9836, %r9835, %r9835, 16;
	add.s32 	%r9837, %r9819, %r9836;
	xor.b32  	%r9838, %r9833, %r9837;
	shf.l.wrap.b32 	%r9839, %r9838, %r9838, 12;
	add.s32 	%r9840, %r9834, %r9839;
	xor.b32  	%r9841, %r9836, %r9840;
	shf.l.wrap.b32 	%r9842, %r9841, %r9841, 8;
	add.s32 	%r9843, %r9837, %r9842;
	xor.b32  	%r9844, %r9839, %r9843;
	shf.l.wrap.b32 	%r9845, %r9844, %r9844, 7;
	add.s32 	%r9846, %r9804, %r9797;
	xor.b32  	%r9847, %r9818, %r9846;
	shf.l.wrap.b32 	%r9848, %r9847, %r9847, 16;
	add.s32 	%r9849, %r9831, %r9848;
	xor.b32  	%r9850, %r9797, %r9849;
	shf.l.wrap.b32 	%r9851, %r9850, %r9850, 12;
	add.s32 	%r9852, %r9846, %r9851;
	xor.b32  	%r9853, %r9848, %r9852;
	shf.l.wrap.b32 	%r9854, %r9853, %r9853, 8;
	add.s32 	%r9855, %r9849, %r9854;
	xor.b32  	%r9856, %r9851, %r9855;
	shf.l.wrap.b32 	%r9857, %r9856, %r9856, 7;
	add.s32 	%r9858, %r9816, %r9809;
	xor.b32  	%r9859, %r9830, %r9858;
	shf.l.wrap.b32 	%r9860, %r9859, %r9859, 16;
	add.s32 	%r9861, %r9795, %r9860;
	xor.b32  	%r9862, %r9809, %r9861;
	shf.l.wrap.b32 	%r9863, %r9862, %r9862, 12;
	add.s32 	%r9864, %r9858, %r9863;
	xor.b32  	%r9865, %r9860, %r9864;
	shf.l.wrap.b32 	%r9866, %r9865, %r9865, 8;
	add.s32 	%r9867, %r9861, %r9866;
	xor.b32  	%r9868, %r9863, %r9867;
	shf.l.wrap.b32 	%r9869, %r9868, %r9868, 7;
	add.s32 	%r9870, %r9828, %r9821;
	xor.b32  	%r9871, %r9794, %r9870;
	shf.l.wrap.b32 	%r9872, %r9871, %r9871, 16;
	add.s32 	%r9873, %r9807, %r9872;
	xor.b32  	%r9874, %r9821, %r9873;
	shf.l.wrap.b32 	%r9875, %r9874, %r9874, 12;
	add.s32 	%r9876, %r9870, %r9875;
	xor.b32  	%r9877, %r9872, %r9876;
	shf.l.wrap.b32 	%r9878, %r9877, %r9877, 8;
	add.s32 	%r9879, %r9873, %r9878;
	xor.b32  	%r9880, %r9875, %r9879;
	shf.l.wrap.b32 	%r9881, %r9880, %r9880, 7;
	add.s32 	%r9882, %r9840, %r9857;
	xor.b32  	%r9883, %r9878, %r9882;
	shf.l.wrap.b32 	%r9884, %r9883, %r9883, 16;
	add.s32 	%r9885, %r9867, %r9884;
	xor.b32  	%r9886, %r9857, %r9885;
	shf.l.wrap.b32 	%r9887, %r9886, %r9886, 12;
	add.s32 	%r9888, %r9882, %r9887;
	xor.b32  	%r9889, %r9884, %r9888;
	shf.l.wrap.b32 	%r9890, %r9889, %r9889, 8;
	add.s32 	%r9891, %r9885, %r9890;
	xor.b32  	%r9892, %r9887, %r9891;
	shf.l.wrap.b32 	%r9893, %r9892, %r9892, 7;
	add.s32 	%r9894, %r9852, %r9869;
	xor.b32  	%r9895, %r9842, %r9894;
	shf.l.wrap.b32 	%r9896, %r9895, %r9895, 16;
	add.s32 	%r9897, %r9879, %r9896;
	xor.b32  	%r9898, %r9869, %r9897;
	shf.l.wrap.b32 	%r9899, %r9898, %r9898, 12;
	add.s32 	%r9900, %r9894, %r9899;
	xor.b32  	%r9901, %r9896, %r9900;
	shf.l.wrap.b32 	%r9902, %r9901, %r9901, 8;
	add.s32 	%r9903, %r9897, %r9902;
	xor.b32  	%r9904, %r9899, %r9903;
	shf.l.wrap.b32 	%r9905, %r9904, %r9904, 7;
	add.s32 	%r9906, %r9864, %r9881;
	xor.b32  	%r9907, %r9854, %r9906;
	shf.l.wrap.b32 	%r9908, %r9907, %r9907, 16;
	add.s32 	%r9909, %r9843, %r9908;
	xor.b32  	%r9910, %r9881, %r9909;
	shf.l.wrap.b32 	%r9911, %r9910, %r9910, 12;
	add.s32 	%r9912, %r9906, %r9911;
	xor.b32  	%r9913, %r9908, %r9912;
	shf.l.wrap.b32 	%r9914, %r9913, %r9913, 8;
	add.s32 	%r9915, %r9909, %r9914;
	xor.b32  	%r9916, %r9911, %r9915;
	shf.l.wrap.b32 	%r9917, %r9916, %r9916, 7;
	add.s32 	%r9918, %r9876, %r9845;
	xor.b32  	%r9919, %r9866, %r9918;
	shf.l.wrap.b32 	%r9920, %r9919, %r9919, 16;
	add.s32 	%r9921, %r9855, %r9920;
	xor.b32  	%r9922, %r9845, %r9921;
	shf.l.wrap.b32 	%r9923, %r9922, %r9922, 12;
	add.s32 	%r9924, %r9918, %r9923;
	xor.b32  	%r9925, %r9920, %r9924;
	shf.l.wrap.b32 	%r9926, %r9925, %r9925, 8;
	add.s32 	%r9927, %r9921, %r9926;
	xor.b32  	%r9928, %r9923, %r9927;
	shf.l.wrap.b32 	%r9929, %r9928, %r9928, 7;
	add.s32 	%r9930, %r9888, %r9929;
	xor.b32  	%r9931, %r9902, %r9930;
	shf.l.wrap.b32 	%r9932, %r9931, %r9931, 16;
	add.s32 	%r9933, %r9915, %r9932;
	xor.b32  	%r9934, %r9929, %r9933;
	shf.l.wrap.b32 	%r9935, %r9934, %r9934, 12;
	add.s32 	%r9936, %r9930, %r9935;
	xor.b32  	%r9937, %r9932, %r9936;
	shf.l.wrap.b32 	%r9938, %r9937, %r9937, 8;
	add.s32 	%r9939, %r9933, %r9938;
	xor.b32  	%r9940, %r9935, %r9939;
	shf.l.wrap.b32 	%r9941, %r9940, %r9940, 7;
	add.s32 	%r9942, %r9900, %r9893;
	xor.b32  	%r9943, %r9914, %r9942;
	shf.l.wrap.b32 	%r9944, %r9943, %r9943, 16;
	add.s32 	%r9945, %r9927, %r9944;
	xor.b32  	%r9946, %r9893, %r9945;
	shf.l.wrap.b32 	%r9947, %r9946, %r9946, 12;
	add.s32 	%r9948, %r9942, %r9947;
	xor.b32  	%r9949, %r9944, %r9948;
	shf.l.wrap.b32 	%r9950, %r9949, %r9949, 8;
	add.s32 	%r9951, %r9945, %r9950;
	xor.b32  	%r9952, %r9947, %r9951;
	shf.l.wrap.b32 	%r9953, %r9952, %r9952, 7;
	add.s32 	%r9954, %r9912, %r9905;
	xor.b32  	%r9955, %r9926, %r9954;
	shf.l.wrap.b32 	%r9956, %r9955, %r9955, 16;
	add.s32 	%r9957, %r9891, %r9956;
	xor.b32  	%r9958, %r9905, %r9957;
	shf.l.wrap.b32 	%r9959, %r9958, %r9958, 12;
	add.s32 	%r9960, %r9954, %r9959;
	xor.b32  	%r9961, %r9956, %r9960;
	shf.l.wrap.b32 	%r9962, %r9961, %r9961, 8;
	add.s32 	%r9963, %r9957, %r9962;
	xor.b32  	%r9964, %r9959, %r9963;
	shf.l.wrap.b32 	%r9965, %r9964, %r9964, 7;
	add.s32 	%r9966, %r9924, %r9917;
	xor.b32  	%r9967, %r9890, %r9966;
	shf.l.wrap.b32 	%r9968, %r9967, %r9967, 16;
	add.s32 	%r9969, %r9903, %r9968;
	xor.b32  	%r9970, %r9917, %r9969;
	shf.l.wrap.b32 	%r9971, %r9970, %r9970, 12;
	add.s32 	%r9972, %r9966, %r9971;
	xor.b32  	%r9973, %r9968, %r9972;
	shf.l.wrap.b32 	%r9974, %r9973, %r9973, 8;
	add.s32 	%r9975, %r9969, %r9974;
	xor.b32  	%r9976, %r9971, %r9975;
	shf.l.wrap.b32 	%r9977, %r9976, %r9976, 7;
	add.s32 	%r9978, %r9936, %r9953;
	xor.b32  	%r9979, %r9974, %r9978;
	shf.l.wrap.b32 	%r9980, %r9979, %r9979, 16;
	add.s32 	%r9981, %r9963, %r9980;
	xor.b32  	%r9982, %r9953, %r9981;
	shf.l.wrap.b32 	%r9983, %r9982, %r9982, 12;
	add.s32 	%r9984, %r9978, %r9983;
	xor.b32  	%r9985, %r9980, %r9984;
	shf.l.wrap.b32 	%r9986, %r9985, %r9985, 8;
	add.s32 	%r9987, %r9981, %r9986;
	xor.b32  	%r9988, %r9983, %r9987;
	shf.l.wrap.b32 	%r9989, %r9988, %r9988, 7;
	add.s32 	%r9990, %r9948, %r9965;
	xor.b32  	%r9991, %r9938, %r9990;
	shf.l.wrap.b32 	%r9992, %r9991, %r9991, 16;
	add.s32 	%r9993, %r9975, %r9992;
	xor.b32  	%r9994, %r9965, %r9993;
	shf.l.wrap.b32 	%r9995, %r9994, %r9994, 12;
	add.s32 	%r9996, %r9990, %r9995;
	xor.b32  	%r9997, %r9992, %r9996;
	shf.l.wrap.b32 	%r9998, %r9997, %r9997, 8;
	add.s32 	%r9999, %r9993, %r9998;
	xor.b32  	%r10000, %r9995, %r9999;
	shf.l.wrap.b32 	%r10001, %r10000, %r10000, 7;
	add.s32 	%r10002, %r9960, %r9977;
	xor.b32  	%r10003, %r9950, %r10002;
	shf.l.wrap.b32 	%r10004, %r10003, %r10003, 16;
	add.s32 	%r10005, %r9939, %r10004;
	xor.b32  	%r10006, %r9977, %r10005;
	shf.l.wrap.b32 	%r10007, %r10006, %r10006, 12;
	add.s32 	%r10008, %r10002, %r10007;
	xor.b32  	%r10009, %r10004, %r10008;
	shf.l.wrap.b32 	%r10010, %r10009, %r10009, 8;
	add.s32 	%r10011, %r10005, %r10010;
	xor.b32  	%r10012, %r10007, %r10011;
	shf.l.wrap.b32 	%r10013, %r10012, %r10012, 7;
	add.s32 	%r10014, %r9972, %r9941;
	xor.b32  	%r10015, %r9962, %r10014;
	shf.l.wrap.b32 	%r10016, %r10015, %r10015, 16;
	add.s32 	%r10017, %r9951, %r10016;
	xor.b32  	%r10018, %r9941, %r10017;
	shf.l.wrap.b32 	%r10019, %r10018, %r10018, 12;
	add.s32 	%r10020, %r10014, %r10019;
	xor.b32  	%r10021, %r10016, %r10020;
	shf.l.wrap.b32 	%r10022, %r10021, %r10021, 8;
	add.s32 	%r10023, %r10017, %r10022;
	xor.b32  	%r10024, %r10019, %r10023;
	shf.l.wrap.b32 	%r10025, %r10024, %r10024, 7;
	add.s32 	%r53757, %r9642, %r9984;
	add.s32 	%r53756, %r9654, %r9996;
	add.s32 	%r53755, %r9666, %r10008;
	add.s32 	%r53754, %r9678, %r10020;
	add.s32 	%r53758, %r53753, %r10025;
	add.s32 	%r53759, %r53752, %r9989;
	add.s32 	%r53760, %r53751, %r10001;
	add.s32 	%r53761, %r53750, %r10013;
	xor.b32  	%r10026, %r9643, 1;
	shf.l.wrap.b32 	%r10027, %r9643, %r10026, 16;
	add.s32 	%r10028, %r53753, %r10027;
	xor.b32  	%r10029, %r53753, %r10028;
	shf.l.wrap.b32 	%r10030, %r10029, %r10029, 12;
	add.s32 	%r10031, %r9643, %r10030;
	xor.b32  	%r10032, %r10027, %r10031;
	shf.l.wrap.b32 	%r10033, %r10032, %r10032, 8;
	add.s32 	%r10034, %r10028, %r10033;
	xor.b32  	%r10035, %r10030, %r10034;
	shf.l.wrap.b32 	%r10036, %r10035, %r10035, 7;
	add.s32 	%r10037, %r10031, %r9665;
	xor.b32  	%r10038, %r9686, %r10037;
	shf.l.wrap.b32 	%r10039, %r10038, %r10038, 16;
	add.s32 	%r10040, %r9675, %r10039;
	xor.b32  	%r10041, %r9665, %r10040;
	shf.l.wrap.b32 	%r10042, %r10041, %r10041, 12;
	add.s32 	%r10043, %r10037, %r10042;
	xor.b32  	%r10044, %r10039, %r10043;
	shf.l.wrap.b32 	%r10045, %r10044, %r10044, 8;
	add.s32 	%r10046, %r10040, %r10045;
	xor.b32  	%r10047, %r10042, %r10046;
	shf.l.wrap.b32 	%r10048, %r10047, %r10047, 7;
	xor.b32  	%r10049, %r10033, %r9702;
	shf.l.wrap.b32 	%r10050, %r10049, %r10049, 16;
	add.s32 	%r10051, %r9687, %r10050;
	xor.b32  	%r10052, %r9677, %r10051;
	shf.l.wrap.b32 	%r10053, %r10052, %r10052, 12;
	add.s32 	%r10054, %r9702, %r10053;
	xor.b32  	%r10055, %r10050, %r10054;
	shf.l.wrap.b32 	%r10056, %r10055, %r10055, 8;
	add.s32 	%r10057, %r10051, %r10056;
	xor.b32  	%r10058, %r10053, %r10057;
	shf.l.wrap.b32 	%r10059, %r10058, %r10058, 7;
	add.s32 	%r10060, %r10034, %r9716;
	xor.b32  	%r10061, %r9689, %r10060;
	shf.l.wrap.b32 	%r10062, %r10061, %r10061, 12;
	add.s32 	%r10063, %r9714, %r10062;
	xor.b32  	%r10064, %r9716, %r10063;
	shf.l.wrap.b32 	%r10065, %r10064, %r10064, 8;
	add.s32 	%r10066, %r10060, %r10065;
	xor.b32  	%r10067, %r10062, %r10066;
	shf.l.wrap.b32 	%r10068, %r10067, %r10067, 7;
	add.s32 	%r10069, %r9684, %r10036;
	xor.b32  	%r10070, %r9674, %r10069;
	shf.l.wrap.b32 	%r10071, %r10070, %r10070, 16;
	add.s32 	%r10072, %r9663, %r10071;
	xor.b32  	%r10073, %r10036, %r10072;
	shf.l.wrap.b32 	%r10074, %r10073, %r10073, 12;
	add.s32 	%r10075, %r10069, %r10074;
	xor.b32  	%r10076, %r10071, %r10075;
	shf.l.wrap.b32 	%r10077, %r10076, %r10076, 8;
	add.s32 	%r10078, %r10072, %r10077;
	xor.b32  	%r10079, %r10074, %r10078;
	shf.l.wrap.b32 	%r10080, %r10079, %r10079, 7;
	add.s32 	%r10081, %r10043, %r10080;
	xor.b32  	%r10082, %r10056, %r10081;
	shf.l.wrap.b32 	%r10083, %r10082, %r10082, 16;
	add.s32 	%r10084, %r10066, %r10083;
	xor.b32  	%r10085, %r10080, %r10084;
	shf.l.wrap.b32 	%r10086, %r10085, %r10085, 12;
	add.s32 	%r10087, %r10081, %r10086;
	xor.b32  	%r10088, %r10083, %r10087;
	shf.l.wrap.b32 	%r10089, %r10088, %r10088, 8;
	add.s32 	%r10090, %r10084, %r10089;
	xor.b32  	%r10091, %r10086, %r10090;
	shf.l.wrap.b32 	%r10092, %r10091, %r10091, 7;
	add.s32 	%r10093, %r10054, %r10048;
	xor.b32  	%r10094, %r10065, %r10093;
	shf.l.wrap.b32 	%r10095, %r10094, %r10094, 16;
	add.s32 	%r10096, %r10078, %r10095;
	xor.b32  	%r10097, %r10048, %r10096;
	shf.l.wrap.b32 	%r10098, %r10097, %r10097, 12;
	add.s32 	%r10099, %r10093, %r10098;
	xor.b32  	%r10100, %r10095, %r10099;
	shf.l.wrap.b32 	%r10101, %r10100, %r10100, 8;
	add.s32 	%r10102, %r10096, %r10101;
	xor.b32  	%r10103, %r10098, %r10102;
	shf.l.wrap.b32 	%r10104, %r10103, %r10103, 7;
	add.s32 	%r10105, %r10063, %r10059;
	xor.b32  	%r10106, %r10077, %r10105;
	shf.l.wrap.b32 	%r10107, %r10106, %r10106, 16;
	add.s32 	%r10108, %r10046, %r10107;
	xor.b32  	%r10109, %r10059, %r10108;
	shf.l.wrap.b32 	%r10110, %r10109, %r10109, 12;
	add.s32 	%r10111, %r10105, %r10110;
	xor.b32  	%r10112, %r10107, %r10111;
	shf.l.wrap.b32 	%r10113, %r10112, %r10112, 8;
	add.s32 	%r10114, %r10108, %r10113;
	xor.b32  	%r10115, %r10110, %r10114;
	shf.l.wrap.b32 	%r10116, %r10115, %r10115, 7;
	add.s32 	%r10117, %r10075, %r10068;
	xor.b32  	%r10118, %r10045, %r10117;
	shf.l.wrap.b32 	%r10119, %r10118, %r10118, 16;
	add.s32 	%r10120, %r10057, %r10119;
	xor.b32  	%r10121, %r10068, %r10120;
	shf.l.wrap.b32 	%r10122, %r10121, %r10121, 12;
	add.s32 	%r10123, %r10117, %r10122;
	xor.b32  	%r10124, %r10119, %r10123;
	shf.l.wrap.b32 	%r10125, %r10124, %r10124, 8;
	add.s32 	%r10126, %r10120, %r10125;
	xor.b32  	%r10127, %r10122, %r10126;
	shf.l.wrap.b32 	%r10128, %r10127, %r10127, 7;
	add.s32 	%r10129, %r10087, %r10104;
	xor.b32  	%r10130, %r10125, %r10129;
	shf.l.wrap.b32 	%r10131, %r10130, %r10130, 16;
	add.s32 	%r10132, %r10114, %r10131;
	xor.b32  	%r10133, %r10104, %r10132;
	shf.l.wrap.b32 	%r10134, %r10133, %r10133, 12;
	add.s32 	%r10135, %r10129, %r10134;
	xor.b32  	%r10136, %r10131, %r10135;
	shf.l.wrap.b32 	%r10137, %r10136, %r10136, 8;
	add.s32 	%r10138, %r10132, %r10137;
	xor.b32  	%r10139, %r10134, %r10138;
	shf.l.wrap.b32 	%r10140, %r10139, %r10139, 7;
	add.s32 	%r10141, %r10099, %r10116;
	xor.b32  	%r10142, %r10089, %r10141;
	shf.l.wrap.b32 	%r10143, %r10142, %r10142, 16;
	add.s32 	%r10144, %r10126, %r10143;
	xor.b32  	%r10145, %r10116, %r10144;
	shf.l.wrap.b32 	%r10146, %r10145, %r10145, 12;
	add.s32 	%r10147, %r10141, %r10146;
	xor.b32  	%r10148, %r10143, %r10147;
	shf.l.wrap.b32 	%r10149, %r10148, %r10148, 8;
	add.s32 	%r10150, %r10144, %r10149;
	xor.b32  	%r10151, %r10146, %r10150;
	shf.l.wrap.b32 	%r10152, %r10151, %r10151, 7;
	add.s32 	%r10153, %r10111, %r10128;
	xor.b32  	%r10154, %r10101, %r10153;
	shf.l.wrap.b32 	%r10155, %r10154, %r10154, 16;
	add.s32 	%r10156, %r10090, %r10155;
	xor.b32  	%r10157, %r10128, %r10156;
	shf.l.wrap.b32 	%r10158, %r10157, %r10157, 12;
	add.s32 	%r10159, %r10153, %r10158;
	xor.b32  	%r10160, %r10155, %r10159;
	shf.l.wrap.b32 	%r10161, %r10160, %r10160, 8;
	add.s32 	%r10162, %r10156, %r10161;
	xor.b32  	%r10163, %r10158, %r10162;
	shf.l.wrap.b32 	%r10164, %r10163, %r10163, 7;
	add.s32 	%r10165, %r10123, %r10092;
	xor.b32  	%r10166, %r10113, %r10165;
	shf.l.wrap.b32 	%r10167, %r10166, %r10166, 16;
	add.s32 	%r10168, %r10102, %r10167;
	xor.b32  	%r10169, %r10092, %r10168;
	shf.l.wrap.b32 	%r10170, %r10169, %r10169, 12;
	add.s32 	%r10171, %r10165, %r10170;
	xor.b32  	%r10172, %r10167, %r10171;
	shf.l.wrap.b32 	%r10173, %r10172, %r10172, 8;
	add.s32 	%r10174, %r10168, %r10173;
	xor.b32  	%r10175, %r10170, %r10174;
	shf.l.wrap.b32 	%r10176, %r10175, %r10175, 7;
	add.s32 	%r10177, %r10135, %r10176;
	xor.b32  	%r10178, %r10149, %r10177;
	shf.l.wrap.b32 	%r10179, %r10178, %r10178, 16;
	add.s32 	%r10180, %r10162, %r10179;
	xor.b32  	%r10181, %r10176, %r10180;
	shf.l.wrap.b32 	%r10182, %r10181, %r10181, 12;
	add.s32 	%r10183, %r10177, %r10182;
	xor.b32  	%r10184, %r10179, %r10183;
	shf.l.wrap.b32 	%r10185, %r10184, %r10184, 8;
	add.s32 	%r10186, %r10180, %r10185;
	xor.b32  	%r10187, %r10182, %r10186;
	shf.l.wrap.b32 	%r10188, %r10187, %r10187, 7;
	add.s32 	%r10189, %r10147, %r10140;
	xor.b32  	%r10190, %r10161, %r10189;
	shf.l.wrap.b32 	%r10191, %r10190, %r10190, 16;
	add.s32 	%r10192, %r10174, %r10191;
	xor.b32  	%r10193, %r10140, %r10192;
	shf.l.wrap.b32 	%r10194, %r10193, %r10193, 12;
	add.s32 	%r10195, %r10189, %r10194;
	xor.b32  	%r10196, %r10191, %r10195;
	shf.l.wrap.b32 	%r10197, %r10196, %r10196, 8;
	add.s32 	%r10198, %r10192, %r10197;
	xor.b32  	%r10199, %r10194, %r10198;
	shf.l.wrap.b32 	%r10200, %r10199, %r10199, 7;
	add.s32 	%r10201, %r10159, %r10152;
	xor.b32  	%r10202, %r10173, %r10201;
	shf.l.wrap.b32 	%r10203, %r10202, %r10202, 16;
	add.s32 	%r10204, %r10138, %r10203;
	xor.b32  	%r10205, %r10152, %r10204;
	shf.l.wrap.b32 	%r10206, %r10205, %r10205, 12;
	add.s32 	%r10207, %r10201, %r10206;
	xor.b32  	%r10208, %r10203, %r10207;
	shf.l.wrap.b32 	%r10209, %r10208, %r10208, 8;
	add.s32 	%r10210, %r10204, %r10209;
	xor.b32  	%r10211, %r10206, %r10210;
	shf.l.wrap.b32 	%r10212, %r10211, %r10211, 7;
	add.s32 	%r10213, %r10171, %r10164;
	xor.b32  	%r10214, %r10137, %r10213;
	shf.l.wrap.b32 	%r10215, %r10214, %r10214, 16;
	add.s32 	%r10216, %r10150, %r10215;
	xor.b32  	%r10217, %r10164, %r10216;
	shf.l.wrap.b32 	%r10218, %r10217, %r10217, 12;
	add.s32 	%r10219, %r10213, %r10218;
	xor.b32  	%r10220, %r10215, %r10219;
	shf.l.wrap.b32 	%r10221, %r10220, %r10220, 8;
	add.s32 	%r10222, %r10216, %r10221;
	xor.b32  	%r10223, %r10218, %r10222;
	shf.l.wrap.b32 	%r10224, %r10223, %r10223, 7;
	add.s32 	%r10225, %r10183, %r10200;
	xor.b32  	%r10226, %r10221, %r10225;
	shf.l.wrap.b32 	%r10227, %r10226, %r10226, 16;
	add.s32 	%r10228, %r10210, %r10227;
	xor.b32  	%r10229, %r10200, %r10228;
	shf.l.wrap.b32 	%r10230, %r10229, %r10229, 12;
	add.s32 	%r10231, %r10225, %r10230;
	xor.b32  	%r10232, %r10227, %r10231;
	shf.l.wrap.b32 	%r10233, %r10232, %r10232, 8;
	add.s32 	%r10234, %r10228, %r10233;
	xor.b32  	%r10235, %r10230, %r10234;
	shf.l.wrap.b32 	%r10236, %r10235, %r10235, 7;
	add.s32 	%r10237, %r10195, %r10212;
	xor.b32  	%r10238, %r10185, %r10237;
	shf.l.wrap.b32 	%r10239, %r10238, %r10238, 16;
	add.s32 	%r10240, %r10222, %r10239;
	xor.b32  	%r10241, %r10212, %r10240;
	shf.l.wrap.b32 	%r10242, %r10241, %r10241, 12;
	add.s32 	%r10243, %r10237, %r10242;
	xor.b32  	%r10244, %r10239, %r10243;
	shf.l.wrap.b32 	%r10245, %r10244, %r10244, 8;
	add.s32 	%r10246, %r10240, %r10245;
	xor.b32  	%r10247, %r10242, %r10246;
	shf.l.wrap.b32 	%r10248, %r10247, %r10247, 7;
	add.s32 	%r10249, %r10207, %r10224;
	xor.b32  	%r10250, %r10197, %r10249;
	shf.l.wrap.b32 	%r10251, %r10250, %r10250, 16;
	add.s32 	%r10252, %r10186, %r10251;
	xor.b32  	%r10253, %r10224, %r10252;
	shf.l.wrap.b32 	%r10254, %r10253, %r10253, 12;
	add.s32 	%r10255, %r10249, %r10254;
	xor.b32  	%r10256, %r10251, %r10255;
	shf.l.wrap.b32 	%r10257, %r10256, %r10256, 8;
	add.s32 	%r10258, %r10252, %r10257;
	xor.b32  	%r10259, %r10254, %r10258;
	shf.l.wrap.b32 	%r10260, %r10259, %r10259, 7;
	add.s32 	%r10261, %r10219, %r10188;
	xor.b32  	%r10262, %r10209, %r10261;
	shf.l.wrap.b32 	%r10263, %r10262, %r10262, 16;
	add.s32 	%r10264, %r10198, %r10263;
	xor.b32  	%r10265, %r10188, %r10264;
	shf.l.wrap.b32 	%r10266, %r10265, %r10265, 12;
	add.s32 	%r10267, %r10261, %r10266;
	xor.b32  	%r10268, %r10263, %r10267;
	shf.l.wrap.b32 	%r10269, %r10268, %r10268, 8;
	add.s32 	%r10270, %r10264, %r10269;
	xor.b32  	%r10271, %r10266, %r10270;
	shf.l.wrap.b32 	%r10272, %r10271, %r10271, 7;
	add.s32 	%r10273, %r10231, %r10272;
	xor.b32  	%r10274, %r10245, %r10273;
	shf.l.wrap.b32 	%r10275, %r10274, %r10274, 16;
	add.s32 	%r10276, %r10258, %r10275;
	xor.b32  	%r10277, %r10272, %r10276;
	shf.l.wrap.b32 	%r10278, %r10277, %r10277, 12;
	add.s32 	%r10279, %r10273, %r10278;
	xor.b32  	%r10280, %r10275, %r10279;
	shf.l.wrap.b32 	%r10281, %r10280, %r10280, 8;
	add.s32 	%r10282, %r10243, %r10236;
	xor.b32  	%r10283, %r10257, %r10282;
	shf.l.wrap.b32 	%r10284, %r10283, %r10283, 16;
	add.s32 	%r10285, %r10270, %r10284;
	xor.b32  	%r10286, %r10236, %r10285;
	shf.l.wrap.b32 	%r10287, %r10286, %r10286, 12;
	add.s32 	%r10288, %r10282, %r10287;
	xor.b32  	%r10289, %r10284, %r10288;
	shf.l.wrap.b32 	%r10290, %r10289, %r10289, 8;
	add.s32 	%r10291, %r10285, %r10290;
	xor.b32  	%r10292, %r10287, %r10291;
	shf.l.wrap.b32 	%r10293, %r10292, %r10292, 7;
	add.s32 	%r10294, %r10255, %r10248;
	xor.b32  	%r10295, %r10269, %r10294;
	shf.l.wrap.b32 	%r10296, %r10295, %r10295, 16;
	add.s32 	%r10297, %r10234, %r10296;
	xor.b32  	%r10298, %r10248, %r10297;
	shf.l.wrap.b32 	%r10299, %r10298, %r10298, 12;
	add.s32 	%r10300, %r10294, %r10299;
	xor.b32  	%r10301, %r10296, %r10300;
	shf.l.wrap.b32 	%r10302, %r10301, %r10301, 8;
	add.s32 	%r10303, %r10297, %r10302;
	xor.b32  	%r10304, %r10299, %r10303;
	shf.l.wrap.b32 	%r10305, %r10304, %r10304, 7;
	add.s32 	%r10306, %r10267, %r10260;
	xor.b32  	%r10307, %r10233, %r10306;
	shf.l.wrap.b32 	%r10308, %r10307, %r10307, 16;
	add.s32 	%r10309, %r10246, %r10308;
	xor.b32  	%r10310, %r10260, %r10309;
	shf.l.wrap.b32 	%r10311, %r10310, %r10310, 12;
	add.s32 	%r10312, %r10306, %r10311;
	xor.b32  	%r10313, %r10308, %r10312;
	shf.l.wrap.b32 	%r10314, %r10313, %r10313, 8;
	add.s32 	%r10315, %r10309, %r10314;
	add.s32 	%r10316, %r10279, %r10293;
	xor.b32  	%r10317, %r10314, %r10316;
	shf.l.wrap.b32 	%r10318, %r10317, %r10317, 16;
	add.s32 	%r10319, %r10303, %r10318;
	xor.b32  	%r10320, %r10293, %r10319;
	shr.u32 	%r10321, %r10320, 20;
	add.s32 	%r10322, %r10316, %r10321;
	add.s32 	%r10323, %r10288, %r10305;
	xor.b32  	%r10324, %r10281, %r10323;
	shf.l.wrap.b32 	%r10325, %r10324, %r10324, 16;
	add.s32 	%r10326, %r10315, %r10325;
	xor.b32  	%r10327, %r10305, %r10326;
	shr.u32 	%r10328, %r10327, 20;
	add.s32 	%r10329, %r10323, %r10328;
	add.s32 	%r10330, %r9642, %r10322;
	add.s32 	%r10331, %r9654, %r10329;
	add.s32 	%r10332, %r53748, 10;
	mov.u32 	%r10333, %ctaid.x;
	shl.b32 	%r10334, %r10333, 11;
	mov.u32 	%r10335, %tid.x;
	and.b32  	%r10336, %r10335, 31;
	or.b32  	%r10337, %r10334, %r10336;
	shl.b32 	%r10338, %r10335, 3;
	and.b32  	%r10339, %r10338, 7936;
	add.s32 	%r10340, %r53743, %r10339;
	add.s32 	%r10341, %r10337, %r10340;
	shr.u32 	%r10342, %r10341, %r10332;
	and.b32  	%r10343, %r10342, 1;
	setp.eq.b32 	%p14, %r10343, 1;
	selp.b32 	%r10344, %r10331, %r10330, %p14;
	cvt.u16.u32 	%rs306, %r10344;
	and.b16  	%rs739, %rs306, 1;
	and.b16  	%rs307, %rs740, 255;
	setp.ne.s16 	%p15, %rs307, 1;
	@%p15 bra 	$L__BB4_19;
	add.s32 	%r10345, %r53748, 10;
	mov.u32 	%r10346, %ctaid.x;
	shl.b32 	%r10347, %r10346, 11;
	mov.u32 	%r10348, %tid.x;
	and.b32  	%r10349, %r10348, 31;
	or.b32  	%r10350, %r10347, %r10349;
	shl.b32 	%r10351, %r10348, 3;
	and.b32  	%r10352, %r10351, 7936;
	add.s32 	%r10353, %r53743, %r10352;
	add.s32 	%r10354, %r10350, %r10353;
	shr.u32 	%r10355, %r10354, %r10345;
	and.b32  	%r10356, %r10355, 1;
	setp.eq.b32 	%p16, %r10356, 1;
	ld.global.u32 	%r10357, [%rd923+-12];
	selp.b32 	%r10358, %r53758, %r53757, %p16;
	xor.b32  	%r10359, %r10358, %r10357;
	selp.b32 	%r10360, %r53759, %r53756, %p16;
	selp.b32 	%r53757, %r53757, %r10359, %p16;
	selp.b32 	%r53758, %r10359, %r53758, %p16;
	ld.global.u32 	%r10361, [%rd923+-8];
	xor.b32  	%r10362, %r10360, %r10361;
	selp.b32 	%r10363, %r53760, %r53755, %p16;
	selp.b32 	%r53756, %r53756, %r10362, %p16;
	selp.b32 	%r53759, %r10362, %r53759, %p16;
	ld.global.u32 	%r10364, [%rd923+-4];
	xor.b32  	%r10365, %r10363, %r10364;
	selp.b32 	%r10366, %r53761, %r53754, %p16;
	selp.b32 	%r53755, %r53755, %r10365, %p16;
	selp.b32 	%r53760, %r10365, %r53760, %p16;
	ld.global.u32 	%r10367, [%rd923];
	xor.b32  	%r10368, %r10366, %r10367;
	selp.b64 	%rd23, 445, 420, %p16;
	selp.b32 	%r53754, %r53754, %r10368, %p16;
	selp.b32 	%r53761, %r10368, %r53761, %p16;
	add.s64 	%rd24, %rd924, %rd23;
	ld.global.u8 	%rs308, [%rd24];
	xor.b16  	%rs739, %rs308, %rs739;
$L__BB4_19:
	add.s32 	%r10369, %r53748, 10;
	mov.u32 	%r10370, %ctaid.x;
	shl.b32 	%r10371, %r10370, 11;
	mov.u32 	%r10372, %tid.x;
	and.b32  	%r10373, %r10372, 31;
	or.b32  	%r10374, %r10371, %r10373;
	shl.b32 	%r10375, %r10372, 3;
	and.b32  	%r10376, %r10375, 7936;
	add.s32 	%r10377, %r53743, %r10376;
	add.s32 	%r10378, %r10374, %r10377;
	shr.u32 	%r10379, %r10378, %r10369;
	and.b32  	%r10380, %r10379, 1;
	setp.eq.b32 	%p17, %r10380, 1;
	selp.b32 	%r53753, %r53758, %r53757, %p17;
	selp.b32 	%r53752, %r53759, %r53756, %p17;
	selp.b32 	%r53751, %r53760, %r53755, %p17;
	selp.b32 	%r53750, %r53761, %r53754, %p17;
	add.s32 	%r1645, %r53749, 1;
	add.s32 	%r10381, %r53749, -10;
	add.s32 	%r53748, %r53748, -1;
	add.s64 	%rd924, %rd924, 1;
	add.s64 	%rd923, %rd923, 16;
	setp.lt.u32 	%p18, %r10381, %r1605;
	mov.u32 	%r53749, %r1645;
	mov.u16 	%rs740, %rs739;
	@%p18 bra 	$L__BB4_17;
$L__BB4_20:
	and.b16  	%rs309, %rs739, 255;
	setp.eq.s16 	%p19, %rs309, 1;
	@%p19 bra 	$L__BB4_21;
	bra.uni 	$L__BB4_22;
$L__BB4_21:
	ld.param.u64 	%rd636, [fused_batch_pir_kernel_16_param_1];
	cvta.to.global.u64 	%rd25, %rd636;
	ld.global.u32 	%r10382, [%rd25+472];
	xor.b32  	%r53753, %r53753, %r10382;
$L__BB4_22:
	setp.ne.s16 	%p20, %rs309, 1;
	@%p20 bra 	$L__BB4_24;
	ld.param.u64 	%rd637, [fused_batch_pir_kernel_16_param_1];
	cvta.to.global.u64 	%rd26, %rd637;
	ld.global.u32 	%r10383, [%rd26+476];
	xor.b32  	%r53752, %r53752, %r10383;
$L__BB4_24:
	@%p20 bra 	$L__BB4_26;
	ld.param.u64 	%rd638, [fused_batch_pir_kernel_16_param_1];
	cvta.to.global.u64 	%rd27, %rd638;
	ld.global.u32 	%r10384, [%rd27+480];
	xor.b32  	%r53751, %r53751, %r10384;
$L__BB4_26:
	@%p20 bra 	$L__BB4_28;
	ld.param.u64 	%rd639, [fused_batch_pir_kernel_16_param_1];
	cvta.to.global.u64 	%rd28, %rd639;
	ld.global.u32 	%r10385, [%rd28+484];
	xor.b32  	%r53750, %r53750, %r10385;
$L__BB4_28:
	ld.param.u32 	%r52137, [fused_batch_pir_kernel_16_param_4];
	mov.u32 	%r10387, %ctaid.x;
	shl.b32 	%r10388, %r10387, 11;
	mov.u32 	%r10389, %tid.x;
	and.b32  	%r10390, %r10389, 31;
	or.b32  	%r10391, %r10388, %r10390;
	shl.b32 	%r10392, %r10389, 3;
	and.b32  	%r10393, %r10392, 7936;
	add.s32 	%r10394, %r53743, %r10393;
	add.s32 	%r10395, %r10391, %r10394;
	setp.ge.s32 	%p23, %r10395, %r52137;
	mov.b32 	%r53782, 0;
	mov.u32 	%r53783, %r53782;
	mov.u32 	%r53784, %r53782;
	mov.u32 	%r53785, %r53782;
	@%p23 bra 	$L__BB4_42;
	ld.param.u64 	%rd640, [fused_batch_pir_kernel_16_param_1];
	cvta.to.global.u64 	%rd29, %rd640;
	ld.global.u8 	%rs313, [%rd29+505];
	max.u16 	%rs314, %rs313, 11;
	cvt.u32.u16 	%r10396, %rs314;
	add.s32 	%r53773, %r10396, -11;
	ld.shared.u32 	%r53785, [s_mem+197396];
	ld.shared.v2.u32 	{%r53784, %r53783}, [s_mem+197400];
	ld.shared.u32 	%r53782, [s_mem+197408];
	ld.shared.u8 	%rs744, [s_mem+197412];
	cvt.u32.u16 	%r1663, %rs313;
	setp.ge.u32 	%p24, %r53773, %r1663;
	@%p24 bra 	$L__BB4_34;
	mov.u16 	%rs742, %rs744;
$L__BB4_31:
	ld.const.u32 	%r10397, [CHACHA_CONSTANTS];
	add.s32 	%r10398, %r10397, %r53785;
	shf.l.wrap.b32 	%r10399, %r10398, %r10398, 16;
	add.s32 	%r10400, %r53785, %r10399;
	xor.b32  	%r10401, %r53785, %r10400;
	shf.l.wrap.b32 	%r10402, %r10401, %r10401, 12;
	add.s32 	%r10403, %r10398, %r10402;
	xor.b32  	%r10404, %r10399, %r10403;
	shf.l.wrap.b32 	%r10405, %r10404, %r10404, 8;
	add.s32 	%r10406, %r10400, %r10405;
	xor.b32  	%r10407, %r10402, %r10406;
	shf.l.wrap.b32 	%r10408, %r10407, %r10407, 7;
	ld.const.u32 	%r10409, [CHACHA_CONSTANTS+4];
	add.s32 	%r10410, %r10409, %r53784;
	shf.l.wrap.b32 	%r10411, %r10410, %r10410, 16;
	add.s32 	%r10412, %r53784, %r10411;
	xor.b32  	%r10413, %r53784, %r10412;
	shf.l.wrap.b32 	%r10414, %r10413, %r10413, 12;
	add.s32 	%r10415, %r10410, %r10414;
	xor.b32  	%r10416, %r10411, %r10415;
	shf.l.wrap.b32 	%r10417, %r10416, %r10416, 8;
	add.s32 	%r10418, %r10412, %r10417;
	xor.b32  	%r10419, %r10414, %r10418;
	shf.l.wrap.b32 	%r10420, %r10419, %r10419, 7;
	ld.const.u32 	%r10421, [CHACHA_CONSTANTS+8];
	add.s32 	%r10422, %r10421, %r53783;
	shf.l.wrap.b32 	%r10423, %r10422, %r10422, 16;
	add.s32 	%r10424, %r53783, %r10423;
	xor.b32  	%r10425, %r53783, %r10424;
	shf.l.wrap.b32 	%r10426, %r10425, %r10425, 12;
	add.s32 	%r10427, %r10422, %r10426;
	xor.b32  	%r10428, %r10423, %r10427;
	shf.l.wrap.b32 	%r10429, %r10428, %r10428, 8;
	add.s32 	%r10430, %r10424, %r10429;
	xor.b32  	%r10431, %r10426, %r10430;
	shf.l.wrap.b32 	%r10432, %r10431, %r10431, 7;
	ld.const.u32 	%r10433, [CHACHA_CONSTANTS+12];
	add.s32 	%r10434, %r10433, %r53782;
	shf.l.wrap.b32 	%r10435, %r10434, %r10434, 16;
	add.s32 	%r10436, %r53782, %r10435;
	xor.b32  	%r10437, %r53782, %r10436;
	shf.l.wrap.b32 	%r10438, %r10437, %r10437, 12;
	add.s32 	%r10439, %r10434, %r10438;
	xor.b32  	%r10440, %r10435, %r10439;
	shf.l.wrap.b32 	%r10441, %r10440, %r10440, 8;
	add.s32 	%r10442, %r10436, %r10441;
	xor.b32  	%r10443, %r10438, %r10442;
	shf.l.wrap.b32 	%r10444, %r10443, %r10443, 7;
	add.s32 	%r10445, %r10403, %r10420;
	xor.b32  	%r10446, %r10441, %r10445;
	shf.l.wrap.b32 	%r10447, %r10446, %r10446, 16;
	add.s32 	%r10448, %r10430, %r10447;
	xor.b32  	%r10449, %r10420, %r10448;
	shf.l.wrap.b32 	%r10450, %r10449, %r10449, 12;
	add.s32 	%r10451, %r10445, %r10450;
	xor.b32  	%r10452, %r10447, %r10451;
	shf.l.wrap.b32 	%r10453, %r10452, %r10452, 8;
	add.s32 	%r10454, %r10448, %r10453;
	xor.b32  	%r10455, %r10450, %r10454;
	shf.l.wrap.b32 	%r10456, %r10455, %r10455, 7;
	add.s32 	%r10457, %r10415, %r10432;
	xor.b32  	%r10458, %r10405, %r10457;
	shf.l.wrap.b32 	%r10459, %r10458, %r10458, 16;
	add.s32 	%r10460, %r10442, %r10459;
	xor.b32  	%r10461, %r10432, %r10460;
	shf.l.wrap.b32 	%r10462, %r10461, %r10461, 12;
	add.s32 	%r10463, %r10457, %r10462;
	xor.b32  	%r10464, %r10459, %r10463;
	shf.l.wrap.b32 	%r10465, %r10464, %r10464, 8;
	add.s32 	%r10466, %r10460, %r10465;
	xor.b32  	%r10467, %r10462, %r10466;
	shf.l.wrap.b32 	%r10468, %r10467, %r10467, 7;
	add.s32 	%r10469, %r10427, %r10444;
	xor.b32  	%r10470, %r10417, %r10469;
	shf.l.wrap.b32 	%r10471, %r10470, %r10470, 16;
	add.s32 	%r10472, %r10406, %r10471;
	xor.b32  	%r10473, %r10444, %r10472;
	shf.l.wrap.b32 	%r10474, %r10473, %r10473, 12;
	add.s32 	%r10475, %r10469, %r10474;
	xor.b32  	%r10476, %r10471, %r10475;
	shf.l.wrap.b32 	%r10477, %r10476, %r10476, 8;
	add.s32 	%r10478, %r10472, %r10477;
	xor.b32  	%r10479, %r10474, %r10478;
	shf.l.wrap.b32 	%r10480, %r10479, %r10479, 7;
	add.s32 	%r10481, %r10439, %r10408;
	xor.b32  	%r10482, %r10429, %r10481;
	shf.l.wrap.b32 	%r10483, %r10482, %r10482, 16;
	add.s32 	%r10484, %r10418, %r10483;
	xor.b32  	%r10485, %r10408, %r10484;
	shf.l.wrap.b32 	%r10486, %r10485, %r10485, 12;
	add.s32 	%r10487, %r10481, %r10486;
	xor.b32  	%r10488, %r10483, %r10487;
	shf.l.wrap.b32 	%r10489, %r10488, %r10488, 8;
	add.s32 	%r10490, %r10484, %r10489;
	xor.b32  	%r10491, %r10486, %r10490;
	shf.l.wrap.b32 	%r10492, %r10491, %r10491, 7;
	add.s32 	%r10493, %r10451, %r10492;
	xor.b32  	%r10494, %r10465, %r10493;
	shf.l.wrap.b32 	%r10495, %r10494, %r10494, 16;
	add.s32 	%r10496, %r10478, %r10495;
	xor.b32  	%r10497, %r10492, %r10496;
	shf.l.wrap.b32 	%r10498, %r10497, %r10497, 12;
	add.s32 	%r10499, %r10493, %r10498;
	xor.b32  	%r10500, %r10495, %r10499;
	shf.l.wrap.b32 	%r10501, %r10500, %r10500, 8;
	add.s32 	%r10502, %r10496, %r10501;
	xor.b32  	%r10503, %r10498, %r10502;
	shf.l.wrap.b32 	%r10504, %r10503, %r10503, 7;
	add.s32 	%r10505, %r10463, %r10456;
	xor.b32  	%r10506, %r10477, %r10505;
	shf.l.wrap.b32 	%r10507, %r10506, %r10506, 16;
	add.s32 	%r10508, %r10490, %r10507;
	xor.b32  	%r10509, %r10456, %r10508;
	shf.l.wrap.b32 	%r10510, %r10509, %r10509, 12;
	add.s32 	%r10511, %r10505, %r10510;
	xor.b32  	%r10512, %r10507, %r10511;
	shf.l.wrap.b32 	%r10513, %r10512, %r10512, 8;
	add.s32 	%r10514, %r10508, %r10513;
	xor.b32  	%r10515, %r10510, %r10514;
	shf.l.wrap.b32 	%r10516, %r10515, %r10515, 7;
	add.s32 	%r10517, %r10475, %r10468;
	xor.b32  	%r10518, %r10489, %r10517;
	shf.l.wrap.b32 	%r10519, %r10518, %r10518, 16;
	add.s32 	%r10520, %r10454, %r10519;
	xor.b32  	%r10521, %r10468, %r10520;
	shf.l.wrap.b32 	%r10522, %r10521, %r10521, 12;
	add.s32 	%r10523, %r10517, %r10522;
	xor.b32  	%r10524, %r10519, %r10523;
	shf.l.wrap.b32 	%r10525, %r10524, %r10524, 8;
	add.s32 	%r10526, %r10520, %r10525;
	xor.b32  	%r10527, %r10522, %r10526;
	shf.l.wrap.b32 	%r10528, %r10527, %r10527, 7;
	add.s32 	%r10529, %r10487, %r10480;
	xor.b32  	%r10530, %r10453, %r10529;
	shf.l.wrap.b32 	%r10531, %r10530, %r10530, 16;
	add.s32 	%r10532, %r10466, %r10531;
	xor.b32  	%r10533, %r10480, %r10532;
	shf.l.wrap.b32 	%r10534, %r10533, %r10533, 12;
	add.s32 	%r10535, %r10529, %r10534;
	xor.b32  	%r10536, %r10531, %r10535;
	shf.l.wrap.b32 	%r10537, %r10536, %r10536, 8;
	add.s32 	%r10538, %r10532, %r10537;
	xor.b32  	%r10539, %r10534, %r10538;
	shf.l.wrap.b32 	%r10540, %r10539, %r10539, 7;
	add.s32 	%r10541, %r10499, %r10516;
	xor.b32  	%r10542, %r10537, %r10541;
	shf.l.wrap.b32 	%r10543, %r10542, %r10542, 16;
	add.s32 	%r10544, %r10526, %r10543;
	xor.b32  	%r10545, %r10516, %r10544;
	shf.l.wrap.b32 	%r10546, %r10545, %r10545, 12;
	add.s32 	%r10547, %r10541, %r10546;
	xor.b32  	%r10548, %r10543, %r10547;
	shf.l.wrap.b32 	%r10549, %r10548, %r10548, 8;
	add.s32 	%r10550, %r10544, %r10549;
	xor.b32  	%r10551, %r10546, %r10550;
	shf.l.wrap.b32 	%r10552, %r10551, %r10551, 7;
	add.s32 	%r10553, %r10511, %r10528;
	xor.b32  	%r10554, %r10501, %r10553;
	shf.l.wrap.b32 	%r10555, %r10554, %r10554, 16;
	add.s32 	%r10556, %r10538, %r10555;
	xor.b32  	%r10557, %r10528, %r10556;
	shf.l.wrap.b32 	%r10558, %r10557, %r10557, 12;
	add.s32 	%r10559, %r10553, %r10558;
	xor.b32  	%r10560, %r10555, %r10559;
	shf.l.wrap.b32 	%r10561, %r10560, %r10560, 8;
	add.s32 	%r10562, %r10556, %r10561;
	xor.b32  	%r10563, %r10558, %r10562;
	shf.l.wrap.b32 	%r10564, %r10563, %r10563, 7;
	add.s32 	%r10565, %r10523, %r10540;
	xor.b32  	%r10566, %r10513, %r10565;
	shf.l.wrap.b32 	%r10567, %r10566, %r10566, 16;
	add.s32 	%r10568, %r10502, %r10567;
	xor.b32  	%r10569, %r10540, %r10568;
	shf.l.wrap.b32 	%r10570, %r10569, %r10569, 12;
	add.s32 	%r10571, %r10565, %r10570;
	xor.b32  	%r10572, %r10567, %r10571;
	shf.l.wrap.b32 	%r10573, %r10572, %r10572, 8;
	add.s32 	%r10574, %r10568, %r10573;
	xor.b32  	%r10575, %r10570, %r10574;
	shf.l.wrap.b32 	%r10576, %r10575, %r10575, 7;
	add.s32 	%r10577, %r10535, %r10504;
	xor.b32  	%r10578, %r10525, %r10577;
	shf.l.wrap.b32 	%r10579, %r10578, %r10578, 16;
	add.s32 	%r10580, %r10514, %r10579;
	xor.b32  	%r10581, %r10504, %r10580;
	shf.l.wrap.b32 	%r10582, %r10581, %r10581, 12;
	add.s32 	%r10583, %r10577, %r10582;
	xor.b32  	%r10584, %r10579, %r10583;
	shf.l.wrap.b32 	%r10585, %r10584, %r10584, 8;
	add.s32 	%r10586, %r10580, %r10585;
	xor.b32  	%r10587, %r10582, %r10586;
	shf.l.wrap.b32 	%r10588, %r10587, %r10587, 7;
	add.s32 	%r10589, %r10547, %r10588;
	xor.b32  	%r10590, %r10561, %r10589;
	shf.l.wrap.b32 	%r10591, %r10590, %r10590, 16;
	add.s32 	%r10592, %r10574, %r10591;
	xor.b32  	%r10593, %r10588, %r10592;
	shf.l.wrap.b32 	%r10594, %r10593, %r10593, 12;
	add.s32 	%r10595, %r10589, %r10594;
	xor.b32  	%r10596, %r10591, %r10595;
	shf.l.wrap.b32 	%r10597, %r10596, %r10596, 8;
	add.s32 	%r10598, %r10592, %r10597;
	xor.b32  	%r10599, %r10594, %r10598;
	shf.l.wrap.b32 	%r10600, %r10599, %r10599, 7;
	add.s32 	%r10601, %r10559, %r10552;
	xor.b32  	%r10602, %r10573, %r10601;
	shf.l.wrap.b32 	%r10603, %r10602, %r10602, 16;
	add.s32 	%r10604, %r10586, %r10603;
	xor.b32  	%r10605, %r10552, %r10604;
	shf.l.wrap.b32 	%r10606, %r10605, %r10605, 12;
	add.s32 	%r10607, %r10601, %r10606;
	xor.b32  	%r10608, %r10603, %r10607;
	shf.l.wrap.b32 	%r10609, %r10608, %r10608, 8;
	add.s32 	%r10610, %r10604, %r10609;
	xor.b32  	%r10611, %r10606, %r10610;
	shf.l.wrap.b32 	%r10612, %r10611, %r10611, 7;
	add.s32 	%r10613, %r10571, %r10564;
	xor.b32  	%r10614, %r10585, %r10613;
	shf.l.wrap.b32 	%r10615, %r10614, %r10614, 16;
	add.s32 	%r10616, %r10550, %r10615;
	xor.b32  	%r10617, %r10564, %r10616;
	shf.l.wrap.b32 	%r10618, %r10617, %r10617, 12;
	add.s32 	%r10619, %r10613, %r10618;
	xor.b32  	%r10620, %r10615, %r10619;
	shf.l.wrap.b32 	%r10621, %r10620, %r10620, 8;
	add.s32 	%r10622, %r10616, %r10621;
	xor.b32  	%r10623, %r10618, %r10622;
	shf.l.wrap.b32 	%r10624, %r10623, %r10623, 7;
	add.s32 	%r10625, %r10583, %r10576;
	xor.b32  	%r10626, %r10549, %r10625;
	shf.l.wrap.b32 	%r10627, %r10626, %r10626, 16;
	add.s32 	%r10628, %r10562, %r10627;
	xor.b32  	%r10629, %r10576, %r10628;
	shf.l.wrap.b32 	%r10630, %r10629, %r10629, 12;
	add.s32 	%r10631, %r10625, %r10630;
	xor.b32  	%r10632, %r10627, %r10631;
	shf.l.wrap.b32 	%r10633, %r10632, %r10632, 8;
	add.s32 	%r10634, %r10628, %r10633;
	xor.b32  	%r10635, %r10630, %r10634;
	shf.l.wrap.b32 	%r10636, %r10635, %r10635, 7;
	add.s32 	%r10637, %r10595, %r10612;
	xor.b32  	%r10638, %r10633, %r10637;
	shf.l.wrap.b32 	%r10639, %r10638, %r10638, 16;
	add.s32 	%r10640, %r10622, %r10639;
	xor.b32  	%r10641, %r10612, %r10640;
	shf.l.wrap.b32 	%r10642, %r10641, %r10641, 12;
	add.s32 	%r10643, %r10637, %r10642;
	xor.b32  	%r10644, %r10639, %r10643;
	shf.l.wrap.b32 	%r10645, %r10644, %r10644, 8;
	add.s32 	%r10646, %r10640, %r10645;
	xor.b32  	%r10647, %r10642, %r10646;
	shf.l.wrap.b32 	%r10648, %r10647, %r10647, 7;
	add.s32 	%r10649, %r10607, %r10624;
	xor.b32  	%r10650, %r10597, %r10649;
	shf.l.wrap.b32 	%r10651, %r10650, %r10650, 16;
	add.s32 	%r10652, %r10634, %r10651;
	xor.b32  	%r10653, %r10624, %r10652;
	shf.l.wrap.b32 	%r10654, %r10653, %r10653, 12;
	add.s32 	%r10655, %r10649, %r10654;
	xor.b32  	%r10656, %r10651, %r10655;
	shf.l.wrap.b32 	%r10657, %r10656, %r10656, 8;
	add.s32 	%r10658, %r10652, %r10657;
	xor.b32  	%r10659, %r10654, %r10658;
	shf.l.wrap.b32 	%r10660, %r10659, %r10659, 7;
	add.s32 	%r10661, %r10619, %r10636;
	xor.b32  	%r10662, %r10609, %r10661;
	shf.l.wrap.b32 	%r10663, %r10662, %r10662, 16;
	add.s32 	%r10664, %r10598, %r10663;
	xor.b32  	%r10665, %r10636, %r10664;
	shf.l.wrap.b32 	%r10666, %r10665, %r10665, 12;
	add.s32 	%r10667, %r10661, %r10666;
	xor.b32  	%r10668, %r10663, %r10667;
	shf.l.wrap.b32 	%r10669, %r10668, %r10668, 8;
	add.s32 	%r10670, %r10664, %r10669;
	xor.b32  	%r10671, %r10666, %r10670;
	shf.l.wrap.b32 	%r10672, %r10671, %r10671, 7;
	add.s32 	%r10673, %r10631, %r10600;
	xor.b32  	%r10674, %r10621, %r10673;
	shf.l.wrap.b32 	%r10675, %r10674, %r10674, 16;
	add.s32 	%r10676, %r10610, %r10675;
	xor.b32  	%r10677, %r10600, %r10676;
	shf.l.wrap.b32 	%r10678, %r10677, %r10677, 12;
	add.s32 	%r10679, %r10673, %r10678;
	xor.b32  	%r10680, %r10675, %r10679;
	shf.l.wrap.b32 	%r10681, %r10680, %r10680, 8;
	add.s32 	%r10682, %r10676, %r10681;
	xor.b32  	%r10683, %r10678, %r10682;
	shf.l.wrap.b32 	%r10684, %r10683, %r10683, 7;
	add.s32 	%r10685, %r10643, %r10684;
	xor.b32  	%r10686, %r10657, %r10685;
	shf.l.wrap.b32 	%r10687, %r10686, %r10686, 16;
	add.s32 	%r10688, %r10670, %r10687;
	xor.b32  	%r10689, %r10684, %r10688;
	shf.l.wrap.b32 	%r10690, %r10689, %r10689, 12;
	add.s32 	%r10691, %r10685, %r10690;
	xor.b32  	%r10692, %r10687, %r10691;
	shf.l.wrap.b32 	%r10693, %r10692, %r10692, 8;
	add.s32 	%r10694, %r10688, %r10693;
	xor.b32  	%r10695, %r10690, %r10694;
	shf.l.wrap.b32 	%r10696, %r10695, %r10695, 7;
	add.s32 	%r10697, %r10655, %r10648;
	xor.b32  	%r10698, %r10669, %r10697;
	shf.l.wrap.b32 	%r10699, %r10698, %r10698, 16;
	add.s32 	%r10700, %r10682, %r10699;
	xor.b32  	%r10701, %r10648, %r10700;
	shf.l.wrap.b32 	%r10702, %r10701, %r10701, 12;
	add.s32 	%r10703, %r10697, %r10702;
	xor.b32  	%r10704, %r10699, %r10703;
	shf.l.wrap.b32 	%r10705, %r10704, %r10704, 8;
	add.s32 	%r10706, %r10700, %r10705;
	xor.b32  	%r10707, %r10702, %r10706;
	shf.l.wrap.b32 	%r10708, %r10707, %r10707, 7;
	add.s32 	%r10709, %r10667, %r10660;
	xor.b32  	%r10710, %r10681, %r10709;
	shf.l.wrap.b32 	%r10711, %r10710, %r10710, 16;
	add.s32 	%r10712, %r10646, %r10711;
	xor.b32  	%r10713, %r10660, %r10712;
	shf.l.wrap.b32 	%r10714, %r10713, %r10713, 12;
	add.s32 	%r10715, %r10709, %r10714;
	xor.b32  	%r10716, %r10711, %r10715;
	shf.l.wrap.b32 	%r10717, %r10716, %r10716, 8;
	add.s32 	%r10718, %r10712, %r10717;
	xor.b32  	%r10719, %r10714, %r10718;
	shf.l.wrap.b32 	%r10720, %r10719, %r10719, 7;
	add.s32 	%r10721, %r10679, %r10672;
	xor.b32  	%r10722, %r10645, %r10721;
	shf.l.wrap.b32 	%r10723, %r10722, %r10722, 16;
	add.s32 	%r10724, %r10658, %r10723;
	xor.b32  	%r10725, %r10672, %r10724;
	shf.l.wrap.b32 	%r10726, %r10725, %r10725, 12;
	add.s32 	%r10727, %r10721, %r10726;
	xor.b32  	%r10728, %r10723, %r10727;
	shf.l.wrap.b32 	%r10729, %r10728, %r10728, 8;
	add.s32 	%r10730, %r10724, %r10729;
	xor.b32  	%r10731, %r10726, %r10730;
	shf.l.wrap.b32 	%r10732, %r10731, %r10731, 7;
	add.s32 	%r10733, %r10691, %r10708;
	xor.b32  	%r10734, %r10729, %r10733;
	shf.l.wrap.b32 	%r10735, %r10734, %r10734, 16;
	add.s32 	%r10736, %r10718, %r10735;
	xor.b32  	%r10737, %r10708, %r10736;
	shf.l.wrap.b32 	%r10738, %r10737, %r10737, 12;
	add.s32 	%r10739, %r10733, %r10738;
	xor.b32  	%r10740, %r10735, %r10739;
	shf.l.wrap.b32 	%r10741, %r10740, %r10740, 8;
	add.s32 	%r10742, %r10736, %r10741;
	xor.b32  	%r10743, %r10738, %r10742;
	shf.l.wrap.b32 	%r10744, %r10743, %r10743, 7;
	add.s32 	%r10745, %r10703, %r10720;
	xor.b32  	%r10746, %r10693, %r10745;
	shf.l.wrap.b32 	%r10747, %r10746, %r10746, 16;
	add.s32 	%r10748, %r10730, %r10747;
	xor.b32  	%r10749, %r10720, %r10748;
	shf.l.wrap.b32 	%r10750, %r10749, %r10749, 12;
	add.s32 	%r10751, %r10745, %r10750;
	xor.b32  	%r10752, %r10747, %r10751;
	shf.l.wrap.b32 	%r10753, %r10752, %r10752, 8;
	add.s32 	%r10754, %r10748, %r10753;
	xor.b32  	%r10755, %r10750, %r10754;
	shf.l.wrap.b32 	%r10756, %r10755, %r10755, 7;
	add.s32 	%r10757, %r10715, %r10732;
	xor.b32  	%r10758, %r10705, %r10757;
	shf.l.wrap.b32 	%r10759, %r10758, %r10758, 16;
	add.s32 	%r10760, %r10694, %r10759;
	xor.b32  	%r10761, %r10732, %r10760;
	shf.l.wrap.b32 	%r10762, %r10761, %r10761, 12;
	add.s32 	%r10763, %r10757, %r10762;
	xor.b32  	%r10764, %r10759, %r10763;
	shf.l.wrap.b32 	%r10765, %r10764, %r10764, 8;
	add.s32 	%r10766, %r10760, %r10765;
	xor.b32  	%r10767, %r10762, %r10766;
	shf.l.wrap.b32 	%r10768, %r10767, %r10767, 7;
	add.s32 	%r10769, %r10727, %r10696;
	xor.b32  	%r10770, %r10717, %r10769;
	shf.l.wrap.b32 	%r10771, %r10770, %r10770, 16;
	add.s32 	%r10772, %r10706, %r10771;
	xor.b32  	%r10773, %r10696, %r10772;
	shf.l.wrap.b32 	%r10774, %r10773, %r10773, 12;
	add.s32 	%r10775, %r10769, %r10774;
	xor.b32  	%r10776, %r10771, %r10775;
	shf.l.wrap.b32 	%r10777, %r10776, %r10776, 8;
	add.s32 	%r10778, %r10772, %r10777;
	xor.b32  	%r10779, %r10774, %r10778;
	shf.l.wrap.b32 	%r10780, %r10779, %r10779, 7;
	add.s32 	%r53777, %r10397, %r10739;
	add.s32 	%r53776, %r10409, %r10751;
	add.s32 	%r53775, %r10421, %r10763;
	add.s32 	%r53774, %r10433, %r10775;
	add.s32 	%r53778, %r53785, %r10780;
	add.s32 	%r53779, %r53784, %r10744;
	add.s32 	%r53780, %r53783, %r10756;
	add.s32 	%r53781, %r53782, %r10768;
	xor.b32  	%r10781, %r10398, 1;
	shf.l.wrap.b32 	%r10782, %r10398, %r10781, 16;
	add.s32 	%r10783, %r53785, %r10782;
	xor.b32  	%r10784, %r53785, %r10783;
	shf.l.wrap.b32 	%r10785, %r10784, %r10784, 12;
	add.s32 	%r10786, %r10398, %r10785;
	xor.b32  	%r10787, %r10782, %r10786;
	shf.l.wrap.b32 	%r10788, %r10787, %r10787, 8;
	add.s32 	%r10789, %r10783, %r10788;
	xor.b32  	%r10790, %r10785, %r10789;
	shf.l.wrap.b32 	%r10791, %r10790, %r10790, 7;
	add.s32 	%r10792, %r10786, %r10420;
	xor.b32  	%r10793, %r10441, %r10792;
	shf.l.wrap.b32 	%r10794, %r10793, %r10793, 16;
	add.s32 	%r10795, %r10430, %r10794;
	xor.b32  	%r10796, %r10420, %r10795;
	shf.l.wrap.b32 	%r10797, %r10796, %r10796, 12;
	add.s32 	%r10798, %r10792, %r10797;
	xor.b32  	%r10799, %r10794, %r10798;
	shf.l.wrap.b32 	%r10800, %r10799, %r10799, 8;
	add.s32 	%r10801, %r10795, %r10800;
	xor.b32  	%r10802, %r10797, %r10801;
	shf.l.wrap.b32 	%r10803, %r10802, %r10802, 7;
	xor.b32  	%r10804, %r10788, %r10457;
	shf.l.wrap.b32 	%r10805, %r10804, %r10804, 16;
	add.s32 	%r10806, %r10442, %r10805;
	xor.b32  	%r10807, %r10432, %r10806;
	shf.l.wrap.b32 	%r10808, %r10807, %r10807, 12;
	add.s32 	%r10809, %r10457, %r10808;
	xor.b32  	%r10810, %r10805, %r10809;
	shf.l.wrap.b32 	%r10811, %r10810, %r10810, 8;
	add.s32 	%r10812, %r10806, %r10811;
	xor.b32  	%r10813, %r10808, %r10812;
	shf.l.wrap.b32 	%r10814, %r10813, %r10813, 7;
	add.s32 	%r10815, %r10789, %r10471;
	xor.b32  	%r10816, %r10444, %r10815;
	shf.l.wrap.b32 	%r10817, %r10816, %r10816, 12;
	add.s32 	%r10818, %r10469, %r10817;
	xor.b32  	%r10819, %r10471, %r10818;
	shf.l.wrap.b32 	%r10820, %r10819, %r10819, 8;
	add.s32 	%r10821, %r10815, %r10820;
	xor.b32  	%r10822, %r10817, %r10821;
	shf.l.wrap.b32 	%r10823, %r10822, %r10822, 7;
	add.s32 	%r10824, %r10439, %r10791;
	xor.b32  	%r10825, %r10429, %r10824;
	shf.l.wrap.b32 	%r10826, %r10825, %r10825, 16;
	add.s32 	%r10827, %r10418, %r10826;
	xor.b32  	%r10828, %r10791, %r10827;
	shf.l.wrap.b32 	%r10829, %r10828, %r10828, 12;
	add.s32 	%r10830, %r10824, %r10829;
	xor.b32  	%r10831, %r10826, %r10830;
	shf.l.wrap.b32 	%r10832, %r10831, %r10831, 8;
	add.s32 	%r10833, %r10827, %r10832;
	xor.b32  	%r10834, %r10829, %r10833;
	shf.l.wrap.b32 	%r10835, %r10834, %r10834, 7;
	add.s32 	%r10836, %r10798, %r10835;
	xor.b32  	%r10837, %r10811, %r10836;
	shf.l.wrap.b32 	%r10838, %r10837, %r10837, 16;
	add.s32 	%r10839, %r10821, %r10838;
	xor.b32  	%r10840, %r10835, %r10839;
	shf.l.wrap.b32 	%r10841, %r10840, %r10840, 12;
	add.s32 	%r10842, %r10836, %r10841;
	xor.b32  	%r10843, %r10838, %r10842;
	shf.l.wrap.b32 	%r10844, %r10843, %r10843, 8;
	add.s32 	%r10845, %r10839, %r10844;
	xor.b32  	%r10846, %r10841, %r10845;
	shf.l.wrap.b32 	%r10847, %r10846, %r10846, 7;
	add.s32 	%r10848, %r10809, %r10803;
	xor.b32  	%r10849, %r10820, %r10848;
	shf.l.wrap.b32 	%r10850, %r10849, %r10849, 16;
	add.s32 	%r10851, %r10833, %r10850;
	xor.b32  	%r10852, %r10803, %r10851;
	shf.l.wrap.b32 	%r10853, %r10852, %r10852, 12;
	add.s32 	%r10854, %r10848, %r10853;
	xor.b32  	%r10855, %r10850, %r10854;
	shf.l.wrap.b32 	%r10856, %r10855, %r10855, 8;
	add.s32 	%r10857, %r10851, %r10856;
	xor.b32  	%r10858, %r10853, %r10857;
	shf.l.wrap.b32 	%r10859, %r10858, %r10858, 7;
	add.s32 	%r10860, %r10818, %r10814;
	xor.b32  	%r10861, %r10832, %r10860;
	shf.l.wrap.b32 	%r10862, %r10861, %r10861, 16;
	add.s32 	%r10863, %r10801, %r10862;
	xor.b32  	%r10864, %r10814, %r10863;
	shf.l.wrap.b32 	%r10865, %r10864, %r10864, 12;
	add.s32 	%r10866, %r10860, %r10865;
	xor.b32  	%r10867, %r10862, %r10866;
	shf.l.wrap.b32 	%r10868, %r10867, %r10867, 8;
	add.s32 	%r10869, %r10863, %r10868;
	xor.b32  	%r10870, %r10865, %r10869;
	shf.l.wrap.b32 	%r10871, %r10870, %r10870, 7;
	add.s32 	%r10872, %r10830, %r10823;
	xor.b32  	%r10873, %r10800, %r10872;
	shf.l.wrap.b32 	%r10874, %r10873, %r10873, 16;
	add.s32 	%r10875, %r10812, %r10874;
	xor.b32  	%r10876, %r10823, %r10875;
	shf.l.wrap.b32 	%r10877, %r10876, %r10876, 12;
	add.s32 	%r10878, %r10872, %r10877;
	xor.b32  	%r10879, %r10874, %r10878;
	shf.l.wrap.b32 	%r10880, %r10879, %r10879, 8;
	add.s32 	%r10881, %r10875, %r10880;
	xor.b32  	%r10882, %r10877, %r10881;
	shf.l.wrap.b32 	%r10883, %r10882, %r10882, 7;
	add.s32 	%r10884, %r10842, %r10859;
	xor.b32  	%r10885, %r10880, %r10884;
	shf.l.wrap.b32 	%r10886, %r10885, %r10885, 16;
	add.s32 	%r10887, %r10869, %r10886;
	xor.b32  	%r10888, %r10859, %r10887;
	shf.l.wrap.b32 	%r10889, %r10888, %r10888, 12;
	add.s32 	%r10890, %r10884, %r10889;
	xor.b32  	%r10891, %r10886, %r10890;
	shf.l.wrap.b32 	%r10892, %r10891, %r10891, 8;
	add.s32 	%r10893, %r10887, %r10892;
	xor.b32  	%r10894, %r10889, %r10893;
	shf.l.wrap.b32 	%r10895, %r10894, %r10894, 7;
	add.s32 	%r10896, %r10854, %r10871;
	xor.b32  	%r10897, %r10844, %r10896;
	shf.l.wrap.b32 	%r10898, %r10897, %r10897, 16;
	add.s32 	%r10899, %r10881, %r10898;
	xor.b32  	%r10900, %r10871, %r10899;
	shf.l.wrap.b32 	%r10901, %r10900, %r10900, 12;
	add.s32 	%r10902, %r10896, %r10901;
	xor.b32  	%r10903, %r10898, %r10902;
	shf.l.wrap.b32 	%r10904, %r10903, %r10903, 8;
	add.s32 	%r10905, %r10899, %r10904;
	xor.b32  	%r10906, %r10901, %r10905;
	shf.l.wrap.b32 	%r10907, %r10906, %r10906, 7;
	add.s32 	%r10908, %r10866, %r10883;
	xor.b32  	%r10909, %r10856, %r10908;
	shf.l.wrap.b32 	%r10910, %r10909, %r10909, 16;
	add.s32 	%r10911, %r10845, %r10910;
	xor.b32  	%r10912, %r10883, %r10911;
	shf.l.wrap.b32 	%r10913, %r10912, %r10912, 12;
	add.s32 	%r10914, %r10908, %r10913;
	xor.b32  	%r10915, %r10910, %r10914;
	shf.l.wrap.b32 	%r10916, %r10915, %r10915, 8;
	add.s32 	%r10917, %r10911, %r10916;
	xor.b32  	%r10918, %r10913, %r10917;
	shf.l.wrap.b32 	%r10919, %r10918, %r10918, 7;
	add.s32 	%r10920, %r10878, %r10847;
	xor.b32  	%r10921, %r10868, %r10920;
	shf.l.wrap.b32 	%r10922, %r10921, %r10921, 16;
	add.s32 	%r10923, %r10857, %r10922;
	xor.b32  	%r10924, %r10847, %r10923;
	shf.l.wrap.b32 	%r10925, %r10924, %r10924, 12;
	add.s32 	%r10926, %r10920, %r10925;
	xor.b32  	%r10927, %r10922, %r10926;
	shf.l.wrap.b32 	%r10928, %r10927, %r10927, 8;
	add.s32 	%r10929, %r10923, %r10928;
	xor.b32  	%r10930, %r10925, %r10929;
	shf.l.wrap.b32 	%r10931, %r10930, %r10930, 7;
	add.s32 	%r10932, %r10890, %r10931;
	xor.b32  	%r10933, %r10904, %r10932;
	shf.l.wrap.b32 	%r10934, %r10933, %r10933, 16;
	add.s32 	%r10935, %r10917, %r10934;
	xor.b32  	%r10936, %r10931, %r10935;
	shf.l.wrap.b32 	%r10937, %r10936, %r10936, 12;
	add.s32 	%r10938, %r10932, %r10937;
	xor.b32  	%r10939, %r10934, %r10938;
	shf.l.wrap.b32 	%r10940, %r10939, %r10939, 8;
	add.s32 	%r10941, %r10935, %r10940;
	xor.b32  	%r10942, %r10937, %r10941;
	shf.l.wrap.b32 	%r10943, %r10942, %r10942, 7;
	add.s32 	%r10944, %r10902, %r10895;
	xor.b32  	%r10945, %r10916, %r10944;
	shf.l.wrap.b32 	%r10946, %r10945, %r10945, 16;
	add.s32 	%r10947, %r10929, %r10946;
	xor.b32  	%r10948, %r10895, %r10947;
	shf.l.wrap.b32 	%r10949, %r10948, %r10948, 12;
	add.s32 	%r10950, %r10944, %r10949;
	xor.b32  	%r10951, %r10946, %r10950;
	shf.l.wrap.b32 	%r10952, %r10951, %r10951, 8;
	add.s32 	%r10953, %r10947, %r10952;
	xor.b32  	%r10954, %r10949, %r10953;
	shf.l.wrap.b32 	%r10955, %r10954, %r10954, 7;
	add.s32 	%r10956, %r10914, %r10907;
	xor.b32  	%r10957, %r10928, %r10956;
	shf.l.wrap.b32 	%r10958, %r10957, %r10957, 16;
	add.s32 	%r10959, %r10893, %r10958;
	xor.b32  	%r10960, %r10907, %r10959;
	shf.l.wrap.b32 	%r10961, %r10960, %r10960, 12;
	add.s32 	%r10962, %r10956, %r10961;
	xor.b32  	%r10963, %r10958, %r10962;
	shf.l.wrap.b32 	%r10964, %r10963, %r10963, 8;
	add.s32 	%r10965, %r10959, %r10964;
	xor.b32  	%r10966, %r10961, %r10965;
	shf.l.wrap.b32 	%r10967, %r10966, %r10966, 7;
	add.s32 	%r10968, %r10926, %r10919;
	xor.b32  	%r10969, %r10892, %r10968;
	shf.l.wrap.b32 	%r10970, %r10969, %r10969, 16;
	add.s32 	%r10971, %r10905, %r10970;
	xor.b32  	%r10972, %r10919, %r10971;
	shf.l.wrap.b32 	%r10973, %r10972, %r10972, 12;
	add.s32 	%r10974, %r10968, %r10973;
	xor.b32  	%r10975, %r10970, %r10974;
	shf.l.wrap.b32 	%r10976, %r10975, %r10975, 8;
	add.s32 	%r10977, %r10971, %r10976;
	xor.b32  	%r10978, %r10973, %r10977;
	shf.l.wrap.b32 	%r10979, %r10978, %r10978, 7;
	add.s32 	%r10980, %r10938, %r10955;
	xor.b32  	%r10981, %r10976, %r10980;
	shf.l.wrap.b32 	%r10982, %r10981, %r10981, 16;
	add.s32 	%r10983, %r10965, %r10982;
	xor.b32  	%r10984, %r10955, %r10983;
	shf.l.wrap.b32 	%r10985, %r10984, %r10984, 12;
	add.s32 	%r10986, %r10980, %r10985;
	xor.b32  	%r10987, %r10982, %r10986;
	shf.l.wrap.b32 	%r10988, %r10987, %r10987, 8;
	add.s32 	%r10989, %r10983, %r10988;
	xor.b32  	%r10990, %r10985, %r10989;
	shf.l.wrap.b32 	%r10991, %r10990, %r10990, 7;
	add.s32 	%r10992, %r10950, %r10967;
	xor.b32  	%r10993, %r10940, %r10992;
	shf.l.wrap.b32 	%r10994, %r10993, %r10993, 16;
	add.s32 	%r10995, %r10977, %r10994;
	xor.b32  	%r10996, %r10967, %r10995;
	shf.l.wrap.b32 	%r10997, %r10996, %r10996, 12;
	add.s32 	%r10998, %r10992, %r10997;
	xor.b32  	%r10999, %r10994, %r10998;
	shf.l.wrap.b32 	%r11000, %r10999, %r10999, 8;
	add.s32 	%r11001, %r10995, %r11000;
	xor.b32  	%r11002, %r10997, %r11001;
	shf.l.wrap.b32 	%r11003, %r11002, %r11002, 7;
	add.s32 	%r11004, %r10962, %r10979;
	xor.b32  	%r11005, %r10952, %r11004;
	shf.l.wrap.b32 	%r11006, %r11005, %r11005, 16;
	add.s32 	%r11007, %r10941, %r11006;
	xor.b32  	%r11008, %r10979, %r11007;
	shf.l.wrap.b32 	%r11009, %r11008, %r11008, 12;
	add.s32 	%r11010, %r11004, %r11009;
	xor.b32  	%r11011, %r11006, %r11010;
	shf.l.wrap.b32 	%r11012, %r11011, %r11011, 8;
	add.s32 	%r11013, %r11007, %r11012;
	xor.b32  	%r11014, %r11009, %r11013;
	shf.l.wrap.b32 	%r11015, %r11014, %r11014, 7;
	add.s32 	%r11016, %r10974, %r10943;
	xor.b32  	%r11017, %r10964, %r11016;
	shf.l.wrap.b32 	%r11018, %r11017, %r11017, 16;
	add.s32 	%r11019, %r10953, %r11018;
	xor.b32  	%r11020, %r10943, %r11019;
	shf.l.wrap.b32 	%r11021, %r11020, %r11020, 12;
	add.s32 	%r11022, %r11016, %r11021;
	xor.b32  	%r11023, %r11018, %r11022;
	shf.l.wrap.b32 	%r11024, %r11023, %r11023, 8;
	add.s32 	%r11025, %r11019, %r11024;
	xor.b32  	%r11026, %r11021, %r11025;
	shf.l.wrap.b32 	%r11027, %r11026, %r11026, 7;
	add.s32 	%r11028, %r10986, %r11027;
	xor.b32  	%r11029, %r11000, %r11028;
	shf.l.wrap.b32 	%r11030, %r11029, %r11029, 16;
	add.s32 	%r11031, %r11013, %r11030;
	xor.b32  	%r11032, %r11027, %r11031;
	shf.l.wrap.b32 	%r11033, %r11032, %r11032, 12;
	add.s32 	%r11034, %r11028, %r11033;
	xor.b32  	%r11035, %r11030, %r11034;
	shf.l.wrap.b32 	%r11036, %r11035, %r11035, 8;
	add.s32 	%r11037, %r10998, %r10991;
	xor.b32  	%r11038, %r11012, %r11037;
	shf.l.wrap.b32 	%r11039, %r11038, %r11038, 16;
	add.s32 	%r11040, %r11025, %r11039;
	xor.b32  	%r11041, %r10991, %r11040;
	shf.l.wrap.b32 	%r11042, %r11041, %r11041, 12;
	add.s32 	%r11043, %r11037, %r11042;
	xor.b32  	%r11044, %r11039, %r11043;
	shf.l.wrap.b32 	%r11045, %r11044, %r11044, 8;
	add.s32 	%r11046, %r11040, %r11045;
	xor.b32  	%r11047, %r11042, %r11046;
	shf.l.wrap.b32 	%r11048, %r11047, %r11047, 7;
	add.s32 	%r11049, %r11010, %r11003;
	xor.b32  	%r11050, %r11024, %r11049;
	shf.l.wrap.b32 	%r11051, %r11050, %r11050, 16;
	add.s32 	%r11052, %r10989, %r11051;
	xor.b32  	%r11053, %r11003, %r11052;
	shf.l.wrap.b32 	%r11054, %r11053, %r11053, 12;
	add.s32 	%r11055, %r11049, %r11054;
	xor.b32  	%r11056, %r11051, %r11055;
	shf.l.wrap.b32 	%r11057, %r11056, %r11056, 8;
	add.s32 	%r11058, %r11052, %r11057;
	xor.b32  	%r11059, %r11054, %r11058;
	shf.l.wrap.b32 	%r11060, %r11059, %r11059, 7;
	add.s32 	%r11061, %r11022, %r11015;
	xor.b32  	%r11062, %r10988, %r11061;
	shf.l.wrap.b32 	%r11063, %r11062, %r11062, 16;
	add.s32 	%r11064, %r11001, %r11063;
	xor.b32  	%r11065, %r11015, %r11064;
	shf.l.wrap.b32 	%r11066, %r11065, %r11065, 12;
	add.s32 	%r11067, %r11061, %r11066;
	xor.b32  	%r11068, %r11063, %r11067;
	shf.l.wrap.b32 	%r11069, %r11068, %r11068, 8;
	add.s32 	%r11070, %r11064, %r11069;
	add.s32 	%r11071, %r11034, %r11048;
	xor.b32  	%r11072, %r11069, %r11071;
	shf.l.wrap.b32 	%r11073, %r11072, %r11072, 16;
	add.s32 	%r11074, %r11058, %r11073;
	xor.b32  	%r11075, %r11048, %r11074;
	shr.u32 	%r11076, %r11075, 20;
	add.s32 	%r11077, %r11071, %r11076;
	add.s32 	%r11078, %r11043, %r11060;
	xor.b32  	%r11079, %r11036, %r11078;
	shf.l.wrap.b32 	%r11080, %r11079, %r11079, 16;
	add.s32 	%r11081, %r11070, %r11080;
	xor.b32  	%r11082, %r11060, %r11081;
	shr.u32 	%r11083, %r11082, 20;
	add.s32 	%r11084, %r11078, %r11083;
	add.s32 	%r11085, %r10397, %r11077;
	add.s32 	%r11086, %r10409, %r11084;
	not.b32 	%r11087, %r53773;
	add.s32 	%r11088, %r1663, %r11087;
	mov.u32 	%r11089, %ctaid.x;
	shl.b32 	%r11090, %r11089, 11;
	mov.u32 	%r11091, %tid.x;
	and.b32  	%r11092, %r11091, 31;
	or.b32  	%r11093, %r11090, %r11092;
	shl.b32 	%r11094, %r11091, 3;
	and.b32  	%r11095, %r11094, 7936;
	add.s32 	%r11096, %r53743, %r11095;
	add.s32 	%r11097, %r11093, %r11096;
	shr.u32 	%r11098, %r11097, %r11088;
	and.b32  	%r11099, %r11098, 1;
	setp.eq.b32 	%p25, %r11099, 1;
	selp.b32 	%r11100, %r11086, %r11085, %p25;
	cvt.u16.u32 	%rs315, %r11100;
	and.b16  	%rs744, %rs315, 1;
	and.b16  	%rs316, %rs742, 255;
	setp.ne.s16 	%p26, %rs316, 1;
	@%p26 bra 	$L__BB4_33;
	ld.param.u64 	%rd641, [fused_batch_pir_kernel_16_param_1];
	not.b32 	%r11101, %r53773;
	add.s32 	%r11102, %r1663, %r11101;
	mov.u32 	%r11103, %ctaid.x;
	shl.b32 	%r11104, %r11103, 11;
	mov.u32 	%r11105, %tid.x;
	and.b32  	%r11106, %r11105, 31;
	or.b32  	%r11107, %r11104, %r11106;
	shl.b32 	%r11108, %r11105, 3;
	and.b32  	%r11109, %r11108, 7936;
	add.s32 	%r11110, %r53743, %r11109;
	add.s32 	%r11111, %r11107, %r11110;
	shr.u32 	%r11112, %r11111, %r11102;
	and.b32  	%r11113, %r11112, 1;
	setp.eq.b32 	%p27, %r11113, 1;
	cvt.s64.s32 	%rd30, %r53773;
	cvta.to.global.u64 	%rd31, %rd641;
	mul.wide.s32 	%rd32, %r53773, 16;
	add.s64 	%rd33, %rd31, %rd32;
	ld.global.u32 	%r11114, [%rd33+508];
	selp.b32 	%r11115, %r53778, %r53777, %p27;
	xor.b32  	%r11116, %r11115, %r11114;
	selp.b32 	%r11117, %r53779, %r53776, %p27;
	selp.b32 	%r53777, %r53777, %r11116, %p27;
	selp.b32 	%r53778, %r11116, %r53778, %p27;
	ld.global.u32 	%r11118, [%rd33+512];
	xor.b32  	%r11119, %r11117, %r11118;
	selp.b32 	%r11120, %r53780, %r53775, %p27;
	selp.b32 	%r53776, %r53776, %r11119, %p27;
	selp.b32 	%r53779, %r11119, %r53779, %p27;
	ld.global.u32 	%r11121, [%rd33+516];
	xor.b32  	%r11122, %r11120, %r11121;
	selp.b32 	%r11123, %r53781, %r53774, %p27;
	selp.b32 	%r53775, %r53775, %r11122, %p27;
	selp.b32 	%r53780, %r11122, %r53780, %p27;
	ld.global.u32 	%r11124, [%rd33+520];
	xor.b32  	%r11125, %r11123, %r11124;
	selp.b64 	%rd34, 445, 420, %p27;
	selp.b32 	%r53774, %r53774, %r11125, %p27;
	selp.b32 	%r53781, %r11125, %r53781, %p27;
	add.s64 	%rd35, %rd34, %rd30;
	add.s64 	%rd36, %rd31, %rd35;
	ld.global.u8 	%rs317, [%rd36+488];
	xor.b16  	%rs744, %rs317, %rs744;
$L__BB4_33:
	not.b32 	%r11126, %r53773;
	add.s32 	%r11127, %r1663, %r11126;
	mov.u32 	%r11128, %ctaid.x;
	shl.b32 	%r11129, %r11128, 11;
	mov.u32 	%r11130, %tid.x;
	and.b32  	%r11131, %r11130, 31;
	or.b32  	%r11132, %r11129, %r11131;
	shl.b32 	%r11133, %r11130, 3;
	and.b32  	%r11134, %r11133, 7936;
	add.s32 	%r11135, %r53743, %r11134;
	add.s32 	%r11136, %r11132, %r11135;
	shr.u32 	%r11137, %r11136, %r11127;
	and.b32  	%r11138, %r11137, 1;
	setp.eq.b32 	%p28, %r11138, 1;
	selp.b32 	%r53785, %r53778, %r53777, %p28;
	selp.b32 	%r53784, %r53779, %r53776, %p28;
	selp.b32 	%r53783, %r53780, %r53775, %p28;
	selp.b32 	%r53782, %r53781, %r53774, %p28;
	add.s32 	%r53773, %r53773, 1;
	setp.lt.u32 	%p29, %r53773, %r1663;
	mov.u16 	%rs742, %rs744;
	@%p29 bra 	$L__BB4_31;
$L__BB4_34:
	and.b16  	%rs318, %rs744, 255;
	setp.ne.s16 	%p30, %rs318, 1;
	@%p30 bra 	$L__BB4_36;
	ld.param.u64 	%rd642, [fused_batch_pir_kernel_16_param_1];
	cvta.to.global.u64 	%rd37, %rd642;
	ld.global.u32 	%r11139, [%rd37+960];
	xor.b32  	%r53785, %r53785, %r11139;
$L__BB4_36:
	@%p30 bra 	$L__BB4_38;
	ld.param.u64 	%rd643, [fused_batch_pir_kernel_16_param_1];
	cvta.to.global.u64 	%rd38, %rd643;
	ld.global.u32 	%r11140, [%rd38+964];
	xor.b32  	%r53784, %r53784, %r11140;
$L__BB4_38:
	@%p30 bra 	$L__BB4_40;
	ld.param.u64 	%rd644, [fused_batch_pir_kernel_16_param_1];
	cvta.to.global.u64 	%rd39, %rd644;
	ld.global.u32 	%r11141, [%rd39+968];
	xor.b32  	%r53783, %r53783, %r11141;
$L__BB4_40:
	@%p30 bra 	$L__BB4_42;
	ld.param.u64 	%rd645, [fused_batch_pir_kernel_16_param_1];
	cvta.to.global.u64 	%rd40, %rd645;
	ld.global.u32 	%r11142, [%rd40+972];
	xor.b32  	%r53782, %r53782, %r11142;
$L__BB4_42:
	ld.param.u32 	%r52138, [fused_batch_pir_kernel_16_param_4];
	mov.u32 	%r11144, %ctaid.x;
	shl.b32 	%r11145, %r11144, 11;
	mov.u32 	%r11146, %tid.x;
	and.b32  	%r11147, %r11146, 31;
	or.b32  	%r11148, %r11145, %r11147;
	shl.b32 	%r11149, %r11146, 3;
	and.b32  	%r11150, %r11149, 7936;
	add.s32 	%r11151, %r53743, %r11150;
	add.s32 	%r11152, %r11148, %r11151;
	setp.ge.s32 	%p34, %r11152, %r52138;
	mov.b32 	%r53806, 0;
	mov.u32 	%r53807, %r53806;
	mov.u32 	%r53808, %r53806;
	mov.u32 	%r53809, %r53806;
	@%p34 bra 	$L__BB4_56;
	ld.param.u64 	%rd646, [fused_batch_pir_kernel_16_param_1];
	cvta.to.global.u64 	%rd41, %rd646;
	ld.global.u8 	%rs322, [%rd41+993];
	max.u16 	%rs323, %rs322, 11;
	cvt.u32.u16 	%r11153, %rs323;
	add.s32 	%r53797, %r11153, -11;
	ld.shared.v2.u32 	{%r53809, %r53808}, [s_mem+197416];
	ld.shared.v2.u32 	{%r53807, %r53806}, [s_mem+197424];
	ld.shared.u8 	%rs747, [s_mem+197432];
	cvt.u32.u16 	%r1718, %rs322;
	setp.ge.u32 	%p35, %r53797, %r1718;
	@%p35 bra 	$L__BB4_48;
	mov.u16 	%rs745, %rs747;
$L__BB4_45:
	ld.const.u32 	%r11154, [CHACHA_CONSTANTS];
	add.s32 	%r11155, %r11154, %r53809;
	shf.l.wrap.b32 	%r11156, %r11155, %r11155, 16;
	add.s32 	%r11157, %r53809, %r11156;
	xor.b32  	%r11158, %r53809, %r11157;
	shf.l.wrap.b32 	%r11159, %r11158, %r11158, 12;
	add.s32 	%r11160, %r11155, %r11159;
	xor.b32  	%r11161, %r11156, %r11160;
	shf.l.wrap.b32 	%r11162, %r11161, %r11161, 8;
	add.s32 	%r11163, %r11157, %r11162;
	xor.b32  	%r11164, %r11159, %r11163;
	shf.l.wrap.b32 	%r11165, %r11164, %r11164, 7;
	ld.const.u32 	%r11166, [CHACHA_CONSTANTS+4];
	add.s32 	%r11167, %r11166, %r53808;
	shf.l.wrap.b32 	%r11168, %r11167, %r11167, 16;
	add.s32 	%r11169, %r53808, %r11168;
	xor.b32  	%r11170, %r53808, %r11169;
	shf.l.wrap.b32 	%r11171, %r11170, %r11170, 12;
	add.s32 	%r11172, %r11167, %r11171;
	xor.b32  	%r11173, %r11168, %r11172;
	shf.l.wrap.b32 	%r11174, %r11173, %r11173, 8;
	add.s32 	%r11175, %r11169, %r11174;
	xor.b32  	%r11176, %r11171, %r11175;
	shf.l.wrap.b32 	%r11177, %r11176, %r11176, 7;
	ld.const.u32 	%r11178, [CHACHA_CONSTANTS+8];
	add.s32 	%r11179, %r11178, %r53807;
	shf.l.wrap.b32 	%r11180, %r11179, %r11179, 16;
	add.s32 	%r11181, %r53807, %r11180;
	xor.b32  	%r11182, %r53807, %r11181;
	shf.l.wrap.b32 	%r11183, %r11182, %r11182, 12;
	add.s32 	%r11184, %r11179, %r11183;
	xor.b32  	%r11185, %r11180, %r11184;
	shf.l.wrap.b32 	%r11186, %r11185, %r11185, 8;
	add.s32 	%r11187, %r11181, %r11186;
	xor.b32  	%r11188, %r11183, %r11187;
	shf.l.wrap.b32 	%r11189, %r11188, %r11188, 7;
	ld.const.u32 	%r11190, [CHACHA_CONSTANTS+12];
	add.s32 	%r11191, %r11190, %r53806;
	shf.l.wrap.b32 	%r11192, %r11191, %r11191, 16;
	add.s32 	%r11193, %r53806, %r11192;
	xor.b32  	%r11194, %r53806, %r11193;
	shf.l.wrap.b32 	%r11195, %r11194, %r11194, 12;
	add.s32 	%r11196, %r11191, %r11195;
	xor.b32  	%r11197, %r11192, %r11196;
	shf.l.wrap.b32 	%r11198, %r11197, %r11197, 8;
	add.s32 	%r11199, %r11193, %r11198;
	xor.b32  	%r11200, %r11195, %r11199;
	shf.l.wrap.b32 	%r11201, %r11200, %r11200, 7;
	add.s32 	%r11202, %r11160, %r11177;
	xor.b32  	%r11203, %r11198, %r11202;
	shf.l.wrap.b32 	%r11204, %r11203, %r11203, 16;
	add.s32 	%r11205, %r11187, %r11204;
	xor.b32  	%r11206, %r11177, %r11205;
	shf.l.wrap.b32 	%r11207, %r11206, %r11206, 12;
	add.s32 	%r11208, %r11202, %r11207;
	xor.b32  	%r11209, %r11204, %r11208;
	shf.l.wrap.b32 	%r11210, %r11209, %r11209, 8;
	add.s32 	%r11211, %r11205, %r11210;
	xor.b32  	%r11212, %r11207, %r11211;
	shf.l.wrap.b32 	%r11213, %r11212, %r11212, 7;
	add.s32 	%r11214, %r11172, %r11189;
	xor.b32  	%r11215, %r11162, %r11214;
	shf.l.wrap.b32 	%r11216, %r11215, %r11215, 16;
	add.s32 	%r11217, %r11199, %r11216;
	xor.b32  	%r11218, %r11189, %r11217;
	shf.l.wrap.b32 	%r11219, %r11218, %r11218, 12;
	add.s32 	%r11220, %r11214, %r11219;
	xor.b32  	%r11221, %r11216, %r11220;
	shf.l.wrap.b32 	%r11222, %r11221, %r11221, 8;
	add.s32 	%r11223, %r11217, %r11222;
	xor.b32  	%r11224, %r11219, %r11223;
	shf.l.wrap.b32 	%r11225, %r11224, %r11224, 7;
	add.s32 	%r11226, %r11184, %r11201;
	xor.b32  	%r11227, %r11174, %r11226;
	shf.l.wrap.b32 	%r11228, %r11227, %r11227, 16;
	add.s32 	%r11229, %r11163, %r11228;
	xor.b32  	%r11230, %r11201, %r11229;
	shf.l.wrap.b32 	%r11231, %r11230, %r11230, 12;
	add.s32 	%r11232, %r11226, %r11231;
	xor.b32  	%r11233, %r11228, %r11232;
	shf.l.wrap.b32 	%r11234, %r11233, %r11233, 8;
	add.s32 	%r11235, %r11229, %r11234;
	xor.b32  	%r11236, %r11231, %r11235;
	shf.l.wrap.b32 	%r11237, %r11236, %r11236, 7;
	add.s32 	%r11238, %r11196, %r11165;
	xor.b32  	%r11239, %r11186, %r11238;
	shf.l.wrap.b32 	%r11240, %r11239, %r11239, 16;
	add.s32 	%r11241, %r11175, %r11240;
	xor.b32  	%r11242, %r11165, %r11241;
	shf.l.wrap.b32 	%r11243, %r11242, %r11242, 12;
	add.s32 	%r11244, %r11238, %r11243;
	xor.b32  	%r11245, %r11240, %r11244;
	shf.l.wrap.b32 	%r11246, %r11245, %r11245, 8;
	add.s32 	%r11247, %r11241, %r11246;
	xor.b32  	%r11248, %r11243, %r11247;
	shf.l.wrap.b32 	%r11249, %r11248, %r11248, 7;
	add.s32 	%r11250, %r11208, %r11249;
	xor.b32  	%r11251, %r11222, %r11250;
	shf.l.wrap.b32 	%r11252, %r11251, %r11251, 16;
	add.s32 	%r11253, %r11235, %r11252;
	xor.b32  	%r11254, %r11249, %r11253;
	shf.l.wrap.b32 	%r11255, %r11254, %r11254, 12;
	add.s32 	%r11256, %r11250, %r11255;
	xor.b32  	%r11257, %r11252, %r11256;
	shf.l.wrap.b32 	%r11258, %r11257, %r11257, 8;
	add.s32 	%r11259, %r11253, %r11258;
	xor.b32  	%r11260, %r11255, %r11259;
	shf.l.wrap.b32 	%r11261, %r11260, %r11260, 7;
	add.s32 	%r11262, %r11220, %r11213;
	xor.b32  	%r11263, %r11234, %r11262;
	shf.l.wrap.b32 	%r11264, %r11263, %r11263, 16;
	add.s32 	%r11265, %r11247, %r11264;
	xor.b32  	%r11266, %r11213, %r11265;
	shf.l.wrap.b32 	%r11267, %r11266, %r11266, 12;
	add.s32 	%r11268, %r11262, %r11267;
	xor.b32  	%r11269, %r11264, %r11268;
	shf.l.wrap.b32 	%r11270, %r11269, %r11269, 8;
	add.s32 	%r11271, %r11265, %r11270;
	xor.b32  	%r11272, %r11267, %r11271;
	shf.l.wrap.b32 	%r11273, %r11272, %r11272, 7;
	add.s32 	%r11274, %r11232, %r11225;
	xor.b32  	%r11275, %r11246, %r11274;
	shf.l.wrap.b32 	%r11276, %r11275, %r11275, 16;
	add.s32 	%r11277, %r11211, %r11276;
	xor.b32  	%r11278, %r11225, %r11277;
	shf.l.wrap.b32 	%r11279, %r11278, %r11278, 12;
	add.s32 	%r11280, %r11274, %r11279;
	xor.b32  	%r11281, %r11276, %r11280;
	shf.l.wrap.b32 	%r11282, %r11281, %r11281, 8;
	add.s32 	%r11283, %r11277, %r11282;
	xor.b32  	%r11284, %r11279, %r11283;
	shf.l.wrap.b32 	%r11285, %r11284, %r11284, 7;
	add.s32 	%r11286, %r11244, %r11237;
	xor.b32  	%r11287, %r11210, %r11286;
	shf.l.wrap.b32 	%r11288, %r11287, %r11287, 16;
	add.s32 	%r11289, %r11223, %r11288;
	xor.b32  	%r11290, %r11237, %r11289;
	shf.l.wrap.b32 	%r11291, %r11290, %r11290, 12;
	add.s32 	%r11292, %r11286, %r11291;
	xor.b32  	%r11293, %r11288, %r11292;
	shf.l.wrap.b32 	%r11294, %r11293, %r11293, 8;
	add.s32 	%r11295, %r11289, %r11294;
	xor.b32  	%r11296, %r11291, %r11295;
	shf.l.wrap.b32 	%r11297, %r11296, %r11296, 7;
	add.s32 	%r11298, %r11256, %r11273;
	xor.b32  	%r11299, %r11294, %r11298;
	shf.l.wrap.b32 	%r11300, %r11299, %r11299, 16;
	add.s32 	%r11301, %r11283, %r11300;
	xor.b32  	%r11302, %r11273, %r11301;
	shf.l.wrap.b32 	%r11303, %r11302, %r11302, 12;
	add.s32 	%r11304, %r11298, %r11303;
	xor.b32  	%r11305, %r11300, %r11304;
	shf.l.wrap.b32 	%r11306, %r11305, %r11305, 8;
	add.s32 	%r11307, %r11301, %r11306;
	xor.b32  	%r11308, %r11303, %r11307;
	shf.l.wrap.b32 	%r11309, %r11308, %r11308, 7;
	add.s32 	%r11310, %r11268, %r11285;
	xor.b32  	%r11311, %r11258, %r11310;
	shf.l.wrap.b32 	%r11312, %r11311, %r11311, 16;
	add.s32 	%r11313, %r11295, %r11312;
	xor.b32  	%r11314, %r11285, %r11313;
	shf.l.wrap.b32 	%r11315, %r11314, %r11314, 12;
	add.s32 	%r11316, %r11310, %r11315;
	xor.b32  	%r11317, %r11312, %r11316;
	shf.l.wrap.b32 	%r11318, %r11317, %r11317, 8;
	add.s32 	%r11319, %r11313, %r11318;
	xor.b32  	%r11320, %r11315, %r11319;
	shf.l.wrap.b32 	%r11321, %r11320, %r11320, 7;
	add.s32 	%r11322, %r11280, %r11297;
	xor.b32  	%r11323, %r11270, %r11322;
	shf.l.wrap.b32 	%r11324, %r11323, %r11323, 16;
	add.s32 	%r11325, %r11259, %r11324;
	xor.b32  	%r11326, %r11297, %r11325;
	shf.l.wrap.b32 	%r11327, %r11326, %r11326, 12;
	add.s32 	%r11328, %r11322, %r11327;
	xor.b32  	%r11329, %r11324, %r11328;
	shf.l.wrap.b32 	%r11330, %r11329, %r11329, 8;
	add.s32 	%r11331, %r11325, %r11330;
	xor.b32  	%r11332, %r11327, %r11331;
	shf.l.wrap.b32 	%r11333, %r11332, %r11332, 7;
	add.s32 	%r11334, %r11292, %r11261;
	xor.b32  	%r11335, %r11282, %r11334;
	shf.l.wrap.b32 	%r11336, %r11335, %r11335, 16;
	add.s32 	%r11337, %r11271, %r11336;
	xor.b32  	%r11338, %r11261, %r11337;
	shf.l.wrap.b32 	%r11339, %r11338, %r11338, 12;
	add.s32 	%r11340, %r11334, %r11339;
	xor.b32  	%r11341, %r11336, %r11340;
	shf.l.wrap.b32 	%r11342, %r11341, %r11341, 8;
	add.s32 	%r11343, %r11337, %r11342;
	xor.b32  	%r11344, %r11339, %r11343;
	shf.l.wrap.b32 	%r11345, %r11344, %r11344, 7;
	add.s32 	%r11346, %r11304, %r11345;
	xor.b32  	%r11347, %r11318, %r11346;
	shf.l.wrap.b32 	%r11348, %r11347, %r11347, 16;
	add.s32 	%r11349, %r11331, %r11348;
	xor.b32  	%r11350, %r11345, %r11349;
	shf.l.wrap.b32 	%r11351, %r11350, %r11350, 12;
	add.s32 	%r11352, %r11346, %r11351;
	xor.b32  	%r11353, %r11348, %r11352;
	shf.l.wrap.b32 	%r11354, %r11353, %r11353, 8;
	add.s32 	%r11355, %r11349, %r11354;
	xor.b32  	%r11356, %r11351, %r11355;
	shf.l.wrap.b32 	%r11357, %r11356, %r11356, 7;
	add.s32 	%r11358, %r11316, %r11309;
	xor.b32  	%r11359, %r11330, %r11358;
	shf.l.wrap.b32 	%r11360, %r11359, %r11359, 16;
	add.s32 	%r11361, %r11343, %r11360;
	xor.b32  	%r11362, %r11309, %r11361;
	shf.l.wrap.b32 	%r11363, %r11362, %r11362, 12;
	add.s32 	%r11364, %r11358, %r11363;
	xor.b32  	%r11365, %r11360, %r11364;
	shf.l.wrap.b32 	%r11366, %r11365, %r11365, 8;
	add.s32 	%r11367, %r11361, %r11366;
	xor.b32  	%r11368, %r11363, %r11367;
	shf.l.wrap.b32 	%r11369, %r11368, %r11368, 7;
	add.s32 	%r11370, %r11328, %r11321;
	xor.b32  	%r11371, %r11342, %r11370;
	shf.l.wrap.b32 	%r11372, %r11371, %r11371, 16;
	add.s32 	%r11373, %r11307, %r11372;
	xor.b32  	%r11374, %r11321, %r11373;
	shf.l.wrap.b32 	%r11375, %r11374, %r11374, 12;
	add.s32 	%r11376, %r11370, %r11375;
	xor.b32  	%r11377, %r11372, %r11376;
	shf.l.wrap.b32 	%r11378, %r11377, %r11377, 8;
	add.s32 	%r11379, %r11373, %r11378;
	xor.b32  	%r11380, %r11375, %r11379;
	shf.l.wrap.b32 	%r11381, %r11380, %r11380, 7;
	add.s32 	%r11382, %r11340, %r11333;
	xor.b32  	%r11383, %r11306, %r11382;
	shf.l.wrap.b32 	%r11384, %r11383, %r11383, 16;
	add.s32 	%r11385, %r11319, %r11384;
	xor.b32  	%r11386, %r11333, %r11385;
	shf.l.wrap.b32 	%r11387, %r11386, %r11386, 12;
	add.s32 	%r11388, %r11382, %r11387;
	xor.b32  	%r11389, %r11384, %r11388;
	shf.l.wrap.b32 	%r11390, %r11389, %r11389, 8;
	add.s32 	%r11391, %r11385, %r11390;
	xor.b32  	%r11392, %r11387, %r11391;
	shf.l.wrap.b32 	%r11393, %r11392, %r11392, 7;
	add.s32 	%r11394, %r11352, %r11369;
	xor.b32  	%r11395, %r11390, %r11394;
	shf.l.wrap.b32 	%r11396, %r11395, %r11395, 16;
	add.s32 	%r11397, %r11379, %r11396;
	xor.b32  	%r11398, %r11369, %r11397;
	shf.l.wrap.b32 	%r11399, %r11398, %r11398, 12;
	add.s32 	%r11400, %r11394, %r11399;
	xor.b32  	%r11401, %r11396, %r11400;
	shf.l.wrap.b32 	%r11402, %r11401, %r11401, 8;
	add.s32 	%r11403, %r11397, %r11402;
	xor.b32  	%r11404, %r11399, %r11403;
	shf.l.wrap.b32 	%r11405, %r11404, %r11404, 7;
	add.s32 	%r11406, %r11364, %r11381;
	xor.b32  	%r11407, %r11354, %r11406;
	shf.l.wrap.b32 	%r11408, %r11407, %r11407, 16;
	add.s32 	%r11409, %r11391, %r11408;
	xor.b32  	%r11410, %r11381, %r11409;
	shf.l.wrap.b32 	%r11411, %r11410, %r11410, 12;
	add.s32 	%r11412, %r11406, %r11411;
	xor.b32  	%r11413, %r11408, %r11412;
	shf.l.wrap.b32 	%r11414, %r11413, %r11413, 8;
	add.s32 	%r11415, %r11409, %r11414;
	xor.b32  	%r11416, %r11411, %r11415;
	shf.l.wrap.b32 	%r11417, %r11416, %r11416, 7;
	add.s32 	%r11418, %r11376, %r11393;
	xor.b32  	%r11419, %r11366, %r11418;
	shf.l.wrap.b32 	%r11420, %r11419, %r11419, 16;
	add.s32 	%r11421, %r11355, %r11420;
	xor.b32  	%r11422, %r11393, %r11421;
	shf.l.wrap.b32 	%r11423, %r11422, %r11422, 12;
	add.s32 	%r11424, %r11418, %r11423;
	xor.b32  	%r11425, %r11420, %r11424;
	shf.l.wrap.b32 	%r11426, %r11425, %r11425, 8;
	add.s32 	%r11427, %r11421, %r11426;
	xor.b32  	%r11428, %r11423, %r11427;
	shf.l.wrap.b32 	%r11429, %r11428, %r11428, 7;
	add.s32 	%r11430, %r11388, %r11357;
	xor.b32  	%r11431, %r11378, %r11430;
	shf.l.wrap.b32 	%r11432, %r11431, %r11431, 16;
	add.s32 	%r11433, %r11367, %r11432;
	xor.b32  	%r11434, %r11357, %r11433;
	shf.l.wrap.b32 	%r11435, %r11434, %r11434, 12;
	add.s32 	%r11436, %r11430, %r11435;
	xor.b32  	%r11437, %r11432, %r11436;
	shf.l.wrap.b32 	%r11438, %r11437, %r11437, 8;
	add.s32 	%r11439, %r11433, %r11438;
	xor.b32  	%r11440, %r11435, %r11439;
	shf.l.wrap.b32 	%r11441, %r11440, %r11440, 7;
	add.s32 	%r11442, %r11400, %r11441;
	xor.b32  	%r11443, %r11414, %r11442;
	shf.l.wrap.b32 	%r11444, %r11443, %r11443, 16;
	add.s32 	%r11445, %r11427, %r11444;
	xor.b32  	%r11446, %r11441, %r11445;
	shf.l.wrap.b32 	%r11447, %r11446, %r11446, 12;
	add.s32 	%r11448, %r11442, %r11447;
	xor.b32  	%r11449, %r11444, %r11448;
	shf.l.wrap.b32 	%r11450, %r11449, %r11449, 8;
	add.s32 	%r11451, %r11445, %r11450;
	xor.b32  	%r11452, %r11447, %r11451;
	shf.l.wrap.b32 	%r11453, %r11452, %r11452, 7;
	add.s32 	%r11454, %r11412, %r11405;
	xor.b32  	%r11455, %r11426, %r11454;
	shf.l.wrap.b32 	%r11456, %r11455, %r11455, 16;
	add.s32 	%r11457, %r11439, %r11456;
	xor.b32  	%r11458, %r11405, %r11457;
	shf.l.wrap.b32 	%r11459, %r11458, %r11458, 12;
	add.s32 	%r11460, %r11454, %r11459;
	xor.b32  	%r11461, %r11456, %r11460;
	shf.l.wrap.b32 	%r11462, %r11461, %r11461, 8;
	add.s32 	%r11463, %r11457, %r11462;
	xor.b32  	%r11464, %r11459, %r11463;
	shf.l.wrap.b32 	%r11465, %r11464, %r11464, 7;
	add.s32 	%r11466, %r11424, %r11417;
	xor.b32  	%r11467, %r11438, %r11466;
	shf.l.wrap.b32 	%r11468, %r11467, %r11467, 16;
	add.s32 	%r11469, %r11403, %r11468;
	xor.b32  	%r11470, %r11417, %r11469;
	shf.l.wrap.b32 	%r11471, %r11470, %r11470, 12;
	add.s32 	%r11472, %r11466, %r11471;
	xor.b32  	%r11473, %r11468, %r11472;
	shf.l.wrap.b32 	%r11474, %r11473, %r11473, 8;
	add.s32 	%r11475, %r11469, %r11474;
	xor.b32  	%r11476, %r11471, %r11475;
	shf.l.wrap.b32 	%r11477, %r11476, %r11476, 7;
	add.s32 	%r11478, %r11436, %r11429;
	xor.b32  	%r11479, %r11402, %r11478;
	shf.l.wrap.b32 	%r11480, %r11479, %r11479, 16;
	add.s32 	%r11481, %r11415, %r11480;
	xor.b32  	%r11482, %r11429, %r11481;
	shf.l.wrap.b32 	%r11483, %r11482, %r11482, 12;
	add.s32 	%r11484, %r11478, %r11483;
	xor.b32  	%r11485, %r11480, %r11484;
	shf.l.wrap.b32 	%r11486, %r11485, %r11485, 8;
	add.s32 	%r11487, %r11481, %r11486;
	xor.b32  	%r11488, %r11483, %r11487;
	shf.l.wrap.b32 	%r11489, %r11488, %r11488, 7;
	add.s32 	%r11490, %r11448, %r11465;
	xor.b32  	%r11491, %r11486, %r11490;
	shf.l.wrap.b32 	%r11492, %r11491, %r11491, 16;
	add.s32 	%r11493, %r11475, %r11492;
	xor.b32  	%r11494, %r11465, %r11493;
	shf.l.wrap.b32 	%r11495, %r11494, %r11494, 12;
	add.s32 	%r11496, %r11490, %r11495;
	xor.b32  	%r11497, %r11492, %r11496;
	shf.l.wrap.b32 	%r11498, %r11497, %r11497, 8;
	add.s32 	%r11499, %r11493, %r11498;
	xor.b32  	%r11500, %r11495, %r11499;
	shf.l.wrap.b32 	%r11501, %r11500, %r11500, 7;
	add.s32 	%r11502, %r11460, %r11477;
	xor.b32  	%r11503, %r11450, %r11502;
	shf.l.wrap.b32 	%r11504, %r11503, %r11503, 16;
	add.s32 	%r11505, %r11487, %r11504;
	xor.b32  	%r11506, %r11477, %r11505;
	shf.l.wrap.b32 	%r11507, %r11506, %r11506, 12;
	add.s32 	%r11508, %r11502, %r11507;
	xor.b32  	%r11509, %r11504, %r11508;
	shf.l.wrap.b32 	%r11510, %r11509, %r11509, 8;
	add.s32 	%r11511, %r11505, %r11510;
	xor.b32  	%r11512, %r11507, %r11511;
	shf.l.wrap.b32 	%r11513, %r11512, %r11512, 7;
	add.s32 	%r11514, %r11472, %r11489;
	xor.b32  	%r11515, %r11462, %r11514;
	shf.l.wrap.b32 	%r11516, %r11515, %r11515, 16;
	add.s32 	%r11517, %r11451, %r11516;
	xor.b32  	%r11518, %r11489, %r11517;
	shf.l.wrap.b32 	%r11519, %r11518, %r11518, 12;
	add.s32 	%r11520, %r11514, %r11519;
	xor.b32  	%r11521, %r11516, %r11520;
	shf.l.wrap.b32 	%r11522, %r11521, %r11521, 8;
	add.s32 	%r11523, %r11517, %r11522;
	xor.b32  	%r11524, %r11519, %r11523;
	shf.l.wrap.b32 	%r11525, %r11524, %r11524, 7;
	add.s32 	%r11526, %r11484, %r11453;
	xor.b32  	%r11527, %r11474, %r11526;
	shf.l.wrap.b32 	%r11528, %r11527, %r11527, 16;
	add.s32 	%r11529, %r11463, %r11528;
	xor.b32  	%r11530, %r11453, %r11529;
	shf.l.wrap.b32 	%r11531, %r11530, %r11530, 12;
	add.s32 	%r11532, %r11526, %r11531;
	xor.b32  	%r11533, %r11528, %r11532;
	shf.l.wrap.b32 	%r11534, %r11533, %r11533, 8;
	add.s32 	%r11535, %r11529, %r11534;
	xor.b32  	%r11536, %r11531, %r11535;
	shf.l.wrap.b32 	%r11537, %r11536, %r11536, 7;
	add.s32 	%r53801, %r11154, %r11496;
	add.s32 	%r53800, %r11166, %r11508;
	add.s32 	%r53799, %r11178, %r11520;
	add.s32 	%r53798, %r11190, %r11532;
	add.s32 	%r53802, %r53809, %r11537;
	add.s32 	%r53803, %r53808, %r11501;
	add.s32 	%r53804, %r53807, %r11513;
	add.s32 	%r53805, %r53806, %r11525;
	xor.b32  	%r11538, %r11155, 1;
	shf.l.wrap.b32 	%r11539, %r11155, %r11538, 16;
	add.s32 	%r11540, %r53809, %r11539;
	xor.b32  	%r11541, %r53809, %r11540;
	shf.l.wrap.b32 	%r11542, %r11541, %r11541, 12;
	add.s32 	%r11543, %r11155, %r11542;
	xor.b32  	%r11544, %r11539, %r11543;
	shf.l.wrap.b32 	%r11545, %r11544, %r11544, 8;
	add.s32 	%r11546, %r11540, %r11545;
	xor.b32  	%r11547, %r11542, %r11546;
	shf.l.wrap.b32 	%r11548, %r11547, %r11547, 7;
	add.s32 	%r11549, %r11543, %r11177;
	xor.b32  	%r11550, %r11198, %r11549;
	shf.l.wrap.b32 	%r11551, %r11550, %r11550, 16;
	add.s32 	%r11552, %r11187, %r11551;
	xor.b32  	%r11553, %r11177, %r11552;
	shf.l.wrap.b32 	%r11554, %r11553, %r11553, 12;
	add.s32 	%r11555, %r11549, %r11554;
	xor.b32  	%r11556, %r11551, %r11555;
	shf.l.wrap.b32 	%r11557, %r11556, %r11556, 8;
	add.s32 	%r11558, %r11552, %r11557;
	xor.b32  	%r11559, %r11554, %r11558;
	shf.l.wrap.b32 	%r11560, %r11559, %r11559, 7;
	xor.b32  	%r11561, %r11545, %r11214;
	shf.l.wrap.b32 	%r11562, %r11561, %r11561, 16;
	add.s32 	%r11563, %r11199, %r11562;
	xor.b32  	%r11564, %r11189, %r11563;
	shf.l.wrap.b32 	%r11565, %r11564, %r11564, 12;
	add.s32 	%r11566, %r11214, %r11565;
	xor.b32  	%r11567, %r11562, %r11566;
	shf.l.wrap.b32 	%r11568, %r11567, %r11567, 8;
	add.s32 	%r11569, %r11563, %r11568;
	xor.b32  	%r11570, %r11565, %r11569;
	shf.l.wrap.b32 	%r11571, %r11570, %r11570, 7;
	add.s32 	%r11572, %r11546, %r11228;
	xor.b32  	%r11573, %r11201, %r11572;
	shf.l.wrap.b32 	%r11574, %r11573, %r11573, 12;
	add.s32 	%r11575, %r11226, %r11574;
	xor.b32  	%r11576, %r11228, %r11575;
	shf.l.wrap.b32 	%r11577, %r11576, %r11576, 8;
	add.s32 	%r11578, %r11572, %r11577;
	xor.b32  	%r11579, %r11574, %r11578;
	shf.l.wrap.b32 	%r11580, %r11579, %r11579, 7;
	add.s32 	%r11581, %r11196, %r11548;
	xor.b32  	%r11582, %r11186, %r11581;
	shf.l.wrap.b32 	%r11583, %r11582, %r11582, 16;
	add.s32 	%r11584, %r11175, %r11583;
	xor.b32  	%r11585, %r11548, %r11584;
	shf.l.wrap.b32 	%r11586, %r11585, %r11585, 12;
	add.s32 	%r11587, %r11581, %r11586;
	xor.b32  	%r11588, %r11583, %r11587;
	shf.l.wrap.b32 	%r11589, %r11588, %r11588, 8;
	add.s32 	%r11590, %r11584, %r11589;
	xor.b32  	%r11591, %r11586, %r11590;
	shf.l.wrap.b32 	%r11592, %r11591, %r11591, 7;
	add.s32 	%r11593, %r11555, %r11592;
	xor.b32  	%r11594, %r11568, %r11593;
	shf.l.wrap.b32 	%r11595, %r11594, %r11594, 16;
	add.s32 	%r11596, %r11578, %r11595;
	xor.b32  	%r11597, %r11592, %r11596;
	shf.l.wrap.b32 	%r11598, %r11597, %r11597, 12;
	add.s32 	%r11599, %r11593, %r11598;
	xor.b32  	%r11600, %r11595, %r11599;
	shf.l.wrap.b32 	%r11601, %r11600, %r11600, 8;
	add.s32 	%r11602, %r11596, %r11601;
	xor.b32  	%r11603, %r11598, %r11602;
	shf.l.wrap.b32 	%r11604, %r11603, %r11603, 7;
	add.s32 	%r11605, %r11566, %r11560;
	xor.b32  	%r11606, %r11577, %r11605;
	shf.l.wrap.b32 	%r11607, %r11606, %r11606, 16;
	add.s32 	%r11608, %r11590, %r11607;
	xor.b32  	%r11609, %r11560, %r11608;
	shf.l.wrap.b32 	%r11610, %r11609, %r11609, 12;
	add.s32 	%r11611, %r11605, %r11610;
	xor.b32  	%r11612, %r11607, %r11611;
	shf.l.wrap.b32 	%r11613, %r11612, %r11612, 8;
	add.s32 	%r11614, %r11608, %r11613;
	xor.b32  	%r11615, %r11610, %r11614;
	shf.l.wrap.b32 	%r11616, %r11615, %r11615, 7;
	add.s32 	%r11617, %r11575, %r11571;
	xor.b32  	%r11618, %r11589, %r11617;
	shf.l.wrap.b32 	%r11619, %r11618, %r11618, 16;
	add.s32 	%r11620, %r11558, %r11619;
	xor.b32  	%r11621, %r11571, %r11620;
	shf.l.wrap.b32 	%r11622, %r11621, %r11621, 12;
	add.s32 	%r11623, %r11617, %r11622;
	xor.b32  	%r11624, %r11619, %r11623;
	shf.l.wrap.b32 	%r11625, %r11624, %r11624, 8;
	add.s32 	%r11626, %r11620, %r11625;
	xor.b32  	%r11627, %r11622, %r11626;
	shf.l.wrap.b32 	%r11628, %r11627, %r11627, 7;
	add.s32 	%r11629, %r11587, %r11580;
	xor.b32  	%r11630, %r11557, %r11629;
	shf.l.wrap.b32 	%r11631, %r11630, %r11630, 16;
	add.s32 	%r11632, %r11569, %r11631;
	xor.b32  	%r11633, %r11580, %r11632;
	shf.l.wrap.b32 	%r11634, %r11633, %r11633, 12;
	add.s32 	%r11635, %r11629, %r11634;
	xor.b32  	%r11636, %r11631, %r11635;
	shf.l.wrap.b32 	%r11637, %r11636, %r11636, 8;
	add.s32 	%r11638, %r11632, %r11637;
	xor.b32  	%r11639, %r11634, %r11638;
	shf.l.wrap.b32 	%r11640, %r11639, %r11639, 7;
	add.s32 	%r11641, %r11599, %r11616;
	xor.b32  	%r11642, %r11637, %r11641;
	shf.l.wrap.b32 	%r11643, %r11642, %r11642, 16;
	add.s32 	%r11644, %r11626, %r11643;
	xor.b32  	%r11645, %r11616, %r11644;
	shf.l.wrap.b32 	%r11646, %r11645, %r11645, 12;
	add.s32 	%r11647, %r11641, %r11646;
	xor.b32  	%r11648, %r11643, %r11647;
	shf.l.wrap.b32 	%r11649, %r11648, %r11648, 8;
	add.s32 	%r11650, %r11644, %r11649;
	xor.b32  	%r11651, %r11646, %r11650;
	shf.l.wrap.b32 	%r11652, %r11651, %r11651, 7;
	add.s32 	%r11653, %r11611, %r11628;
	xor.b32  	%r11654, %r11601, %r11653;
	shf.l.wrap.b32 	%r11655, %r11654, %r11654, 16;
	add.s32 	%r11656, %r11638, %r11655;
	xor.b32  	%r11657, %r11628, %r11656;
	shf.l.wrap.b32 	%r11658, %r11657, %r11657, 12;
	add.s32 	%r11659, %r11653, %r11658;
	xor.b32  	%r11660, %r11655, %r11659;
	shf.l.wrap.b32 	%r11661, %r11660, %r11660, 8;
	add.s32 	%r11662, %r11656, %r11661;
	xor.b32  	%r11663, %r11658, %r11662;
	shf.l.wrap.b32 	%r11664, %r11663, %r11663, 7;
	add.s32 	%r11665, %r11623, %r11640;
	xor.b32  	%r11666, %r11613, %r11665;
	shf.l.wrap.b32 	%r11667, %r11666, %r11666, 16;
	add.s32 	%r11668, %r11602, %r11667;
	xor.b32  	%r11669, %r11640, %r11668;
	shf.l.wrap.b32 	%r11670, %r11669, %r11669, 12;
	add.s32 	%r11671, %r11665, %r11670;
	xor.b32  	%r11672, %r11667, %r11671;
	shf.l.wrap.b32 	%r11673, %r11672, %r11672, 8;
	add.s32 	%r11674, %r11668, %r11673;
	xor.b32  	%r11675, %r11670, %r11674;
	shf.l.wrap.b32 	%r11676, %r11675, %r11675, 7;
	add.s32 	%r11677, %r11635, %r11604;
	xor.b32  	%r11678, %r11625, %r11677;
	shf.l.wrap.b32 	%r11679, %r11678, %r11678, 16;
	add.s32 	%r11680, %r11614, %r11679;
	xor.b32  	%r11681, %r11604, %r11680;
	shf.l.wrap.b32 	%r11682, %r11681, %r11681, 12;
	add.s32 	%r11683, %r11677, %r11682;
	xor.b32  	%r11684, %r11679, %r11683;
	shf.l.wrap.b32 	%r11685, %r11684, %r11684, 8;
	add.s32 	%r11686, %r11680, %r11685;
	xor.b32  	%r11687, %r11682, %r11686;
	shf.l.wrap.b32 	%r11688, %r11687, %r11687, 7;
	add.s32 	%r11689, %r11647, %r11688;
	xor.b32  	%r11690, %r11661, %r11689;
	shf.l.wrap.b32 	%r11691, %r11690, %r11690, 16;
	add.s32 	%r11692, %r11674, %r11691;
	xor.b32  	%r11693, %r11688, %r11692;
	shf.l.wrap.b32 	%r11694, %r11693, %r11693, 12;
	add.s32 	%r11695, %r11689, %r11694;
	xor.b32  	%r11696, %r11691, %r11695;
	shf.l.wrap.b32 	%r11697, %r11696, %r11696, 8;
	add.s32 	%r11698, %r11692, %r11697;
	xor.b32  	%r11699, %r11694, %r11698;
	shf.l.wrap.b32 	%r11700, %r11699, %r11699, 7;
	add.s32 	%r11701, %r11659, %r11652;
	xor.b32  	%r11702, %r11673, %r11701;
	shf.l.wrap.b32 	%r11703, %r11702, %r11702, 16;
	add.s32 	%r11704, %r11686, %r11703;
	xor.b32  	%r11705, %r11652, %r11704;
	shf.l.wrap.b32 	%r11706, %r11705, %r11705, 12;
	add.s32 	%r11707, %r11701, %r11706;
	xor.b32  	%r11708, %r11703, %r11707;
	shf.l.wrap.b32 	%r11709, %r11708, %r11708, 8;
	add.s32 	%r11710, %r11704, %r11709;
	xor.b32  	%r11711, %r11706, %r11710;
	shf.l.wrap.b32 	%r11712, %r11711, %r11711, 7;
	add.s32 	%r11713, %r11671, %r11664;
	xor.b32  	%r11714, %r11685, %r11713;
	shf.l.wrap.b32 	%r11715, %r11714, %r11714, 16;
	add.s32 	%r11716, %r11650, %r11715;
	xor.b32  	%r11717, %r11664, %r11716;
	shf.l.wrap.b32 	%r11718, %r11717, %r11717, 12;
	add.s32 	%r11719, %r11713, %r11718;
	xor.b32  	%r11720, %r11715, %r11719;
	shf.l.wrap.b32 	%r11721, %r11720, %r11720, 8;
	add.s32 	%r11722, %r11716, %r11721;
	xor.b32  	%r11723, %r11718, %r11722;
	shf.l.wrap.b32 	%r11724, %r11723, %r11723, 7;
	add.s32 	%r11725, %r11683, %r11676;
	xor.b32  	%r11726, %r11649, %r11725;
	shf.l.wrap.b32 	%r11727, %r11726, %r11726, 16;
	add.s32 	%r11728, %r11662, %r11727;
	xor.b32  	%r11729, %r11676, %r11728;
	shf.l.wrap.b32 	%r11730, %r11729, %r11729, 12;
	add.s32 	%r11731, %r11725, %r11730;
	xor.b32  	%r11732, %r11727, %r11731;
	shf.l.wrap.b32 	%r11733, %r11732, %r11732, 8;
	add.s32 	%r11734, %r11728, %r11733;
	xor.b32  	%r11735, %r11730, %r11734;
	shf.l.wrap.b32 	%r11736, %r11735, %r11735, 7;
	add.s32 	%r11737, %r11695, %r11712;
	xor.b32  	%r11738, %r11733, %r11737;
	shf.l.wrap.b32 	%r11739, %r11738, %r11738, 16;
	add.s32 	%r11740, %r11722, %r11739;
	xor.b32  	%r11741, %r11712, %r11740;
	shf.l.wrap.b32 	%r11742, %r11741, %r11741, 12;
	add.s32 	%r11743, %r11737, %r11742;
	xor.b32  	%r11744, %r11739, %r11743;
	shf.l.wrap.b32 	%r11745, %r11744, %r11744, 8;
	add.s32 	%r11746, %r11740, %r11745;
	xor.b32  	%r11747, %r11742, %r11746;
	shf.l.wrap.b32 	%r11748, %r11747, %r11747, 7;
	add.s32 	%r11749, %r11707, %r11724;
	xor.b32  	%r11750, %r11697, %r11749;
	shf.l.wrap.b32 	%r11751, %r11750, %r11750, 16;
	add.s32 	%r11752, %r11734, %r11751;
	xor.b32  	%r11753, %r11724, %r11752;
	shf.l.wrap.b32 	%r11754, %r11753, %r11753, 12;
	add.s32 	%r11755, %r11749, %r11754;
	xor.b32  	%r11756, %r11751, %r11755;
	shf.l.wrap.b32 	%r11757, %r11756, %r11756, 8;
	add.s32 	%r11758, %r11752, %r11757;
	xor.b32  	%r11759, %r11754, %r11758;
	shf.l.wrap.b32 	%r11760, %r11759, %r11759, 7;
	add.s32 	%r11761, %r11719, %r11736;
	xor.b32  	%r11762, %r11709, %r11761;
	shf.l.wrap.b32 	%r11763, %r11762, %r11762, 16;
	add.s32 	%r11764, %r11698, %r11763;
	xor.b32  	%r11765, %r11736, %r11764;
	shf.l.wrap.b32 	%r11766, %r11765, %r11765, 12;
	add.s32 	%r11767, %r11761, %r11766;
	xor.b32  	%r11768, %r11763, %r11767;
	shf.l.wrap.b32 	%r11769, %r11768, %r11768, 8;
	add.s32 	%r11770, %r11764, %r11769;
	xor.b32  	%r11771, %r11766, %r11770;
	shf.l.wrap.b32 	%r11772, %r11771, %r11771, 7;
	add.s32 	%r11773, %r11731, %r11700;
	xor.b32  	%r11774, %r11721, %r11773;
	shf.l.wrap.b32 	%r11775, %r11774, %r11774, 16;
	add.s32 	%r11776, %r11710, %r11775;
	xor.b32  	%r11777, %r11700, %r11776;
	shf.l.wrap.b32 	%r11778, %r11777, %r11777, 12;
	add.s32 	%r11779, %r11773, %r11778;
	xor.b32  	%r11780, %r11775, %r11779;
	shf.l.wrap.b32 	%r11781, %r11780, %r11780, 8;
	add.s32 	%r11782, %r11776, %r11781;
	xor.b32  	%r11783, %r11778, %r11782;
	shf.l.wrap.b32 	%r11784, %r11783, %r11783, 7;
	add.s32 	%r11785, %r11743, %r11784;
	xor.b32  	%r11786, %r11757, %r11785;
	shf.l.wrap.b32 	%r11787, %r11786, %r11786, 16;
	add.s32 	%r11788, %r11770, %r11787;
	xor.b32  	%r11789, %r11784, %r11788;
	shf.l.wrap.b32 	%r11790, %r11789, %r11789, 12;
	add.s32 	%r11791, %r11785, %r11790;
	xor.b32  	%r11792, %r11787, %r11791;
	shf.l.wrap.b32 	%r11793, %r11792, %r11792, 8;
	add.s32 	%r11794, %r11755, %r11748;
	xor.b32  	%r11795, %r11769, %r11794;
	shf.l.wrap.b32 	%r11796, %r11795, %r11795, 16;
	add.s32 	%r11797, %r11782, %r11796;
	xor.b32  	%r11798, %r11748, %r11797;
	shf.l.wrap.b32 	%r11799, %r11798, %r11798, 12;
	add.s32 	%r11800, %r11794, %r11799;
	xor.b32  	%r11801, %r11796, %r11800;
	shf.l.wrap.b32 	%r11802, %r11801, %r11801, 8;
	add.s32 	%r11803, %r11797, %r11802;
	xor.b32  	%r11804, %r11799, %r11803;
	shf.l.wrap.b32 	%r11805, %r11804, %r11804, 7;
	add.s32 	%r11806, %r11767, %r11760;
	xor.b32  	%r11807, %r11781, %r11806;
	shf.l.wrap.b32 	%r11808, %r11807, %r11807, 16;
	add.s32 	%r11809, %r11746, %r11808;
	xor.b32  	%r11810, %r11760, %r11809;
	shf.l.wrap.b32 	%r11811, %r11810, %r11810, 12;
	add.s32 	%r11812, %r11806, %r11811;
	xor.b32  	%r11813, %r11808, %r11812;
	shf.l.wrap.b32 	%r11814, %r11813, %r11813, 8;
	add.s32 	%r11815, %r11809, %r11814;
	xor.b32  	%r11816, %r11811, %r11815;
	shf.l.wrap.b32 	%r11817, %r11816, %r11816, 7;
	add.s32 	%r11818, %r11779, %r11772;
	xor.b32  	%r11819, %r11745, %r11818;
	shf.l.wrap.b32 	%r11820, %r11819, %r11819, 16;
	add.s32 	%r11821, %r11758, %r11820;
	xor.b32  	%r11822, %r11772, %r11821;
	shf.l.wrap.b32 	%r11823, %r11822, %r11822, 12;
	add.s32 	%r11824, %r11818, %r11823;
	xor.b32  	%r11825, %r11820, %r11824;
	shf.l.wrap.b32 	%r11826, %r11825, %r11825, 8;
	add.s32 	%r11827, %r11821, %r11826;
	add.s32 	%r11828, %r11791, %r11805;
	xor.b32  	%r11829, %r11826, %r11828;
	shf.l.wrap.b32 	%r11830, %r11829, %r11829, 16;
	add.s32 	%r11831, %r11815, %r11830;
	xor.b32  	%r11832, %r11805, %r11831;
	shr.u32 	%r11833, %r11832, 20;
	add.s32 	%r11834, %r11828, %r11833;
	add.s32 	%r11835, %r11800, %r11817;
	xor.b32  	%r11836, %r11793, %r11835;
	shf.l.wrap.b32 	%r11837, %r11836, %r11836, 16;
	add.s32 	%r11838, %r11827, %r11837;
	xor.b32  	%r11839, %r11817, %r11838;
	shr.u32 	%r11840, %r11839, 20;
	add.s32 	%r11841, %r11835, %r11840;
	add.s32 	%r11842, %r11154, %r11834;
	add.s32 	%r11843, %r11166, %r11841;
	not.b32 	%r11844, %r53797;
	add.s32 	%r11845, %r1718, %r11844;
	mov.u32 	%r11846, %ctaid.x;
	shl.b32 	%r11847, %r11846, 11;
	mov.u32 	%r11848, %tid.x;
	and.b32  	%r11849, %r11848, 31;
	or.b32  	%r11850, %r11847, %r11849;
	shl.b32 	%r11851, %r11848, 3;
	and.b32  	%r11852, %r11851, 7936;
	add.s32 	%r11853, %r53743, %r11852;
	add.s32 	%r11854, %r11850, %r11853;
	shr.u32 	%r11855, %r11854, %r11845;
	and.b32  	%r11856, %r11855, 1;
	setp.eq.b32 	%p36, %r11856, 1;
	selp.b32 	%r11857, %r11843, %r11842, %p36;
	cvt.u16.u32 	%rs324, %r11857;
	and.b16  	%rs747, %rs324, 1;
	and.b16  	%rs325, %rs745, 255;
	setp.ne.s16 	%p37, %rs325, 1;
	@%p37 bra 	$L__BB4_47;
	ld.param.u64 	%rd647, [fused_batch_pir_kernel_16_param_1];
	not.b32 	%r11858, %r53797;
	add.s32 	%r11859, %r1718, %r11858;
	mov.u32 	%r11860, %ctaid.x;
	shl.b32 	%r11861, %r11860, 11;
	mov.u32 	%r11862, %tid.x;
	and.b32  	%r11863, %r11862, 31;
	or.b32  	%r11864, %r11861, %r11863;
	shl.b32 	%r11865, %r11862, 3;
	and.b32  	%r11866, %r11865, 7936;
	add.s32 	%r11867, %r53743, %r11866;
	add.s32 	%r11868, %r11864, %r11867;
	shr.u32 	%r11869, %r11868, %r11859;
	and.b32  	%r11870, %r11869, 1;
	setp.eq.b32 	%p38, %r11870, 1;
	cvt.s64.s32 	%rd42, %r53797;
	cvta.to.global.u64 	%rd43, %rd647;
	mul.wide.s32 	%rd44, %r53797, 16;
	add.s64 	%rd45, %rd43, %rd44;
	ld.global.u32 	%r11871, [%rd45+996];
	selp.b32 	%r11872, %r53802, %r53801, %p38;
	xor.b32  	%r11873, %r11872, %r11871;
	selp.b32 	%r11874, %r53803, %r53800, %p38;
	selp.b32 	%r53801, %r53801, %r11873, %p38;
	selp.b32 	%r53802, %r11873, %r53802, %p38;
	ld.global.u32 	%r11875, [%rd45+1000];
	xor.b32  	%r11876, %r11874, %r11875;
	selp.b32 	%r11877, %r53804, %r53799, %p38;
	selp.b32 	%r53800, %r53800, %r11876, %p38;
	selp.b32 	%r53803, %r11876, %r53803, %p38;
	ld.global.u32 	%r11878, [%rd45+1004];
	xor.b32  	%r11879, %r11877, %r11878;
	selp.b32 	%r11880, %r53805, %r53798, %p38;
	selp.b32 	%r53799, %r53799, %r11879, %p38;
	selp.b32 	%r53804, %r11879, %r53804, %p38;
	ld.global.u32 	%r11881, [%rd45+1008];
	xor.b32  	%r11882, %r11880, %r11881;
	selp.b64 	%rd46, 445, 420, %p38;
	selp.b32 	%r53798, %r53798, %r11882, %p38;
	selp.b32 	%r53805, %r11882, %r53805, %p38;
	add.s64 	%rd47, %rd46, %rd42;
	add.s64 	%rd48, %rd43, %rd47;
	ld.global.u8 	%rs326, [%rd48+976];
	xor.b16  	%rs747, %rs326, %rs747;
$L__BB4_47:
	not.b32 	%r11883, %r53797;
	add.s32 	%r11884, %r1718, %r11883;
	mov.u32 	%r11885, %ctaid.x;
	shl.b32 	%r11886, %r11885, 11;
	mov.u32 	%r11887, %tid.x;
	and.b32  	%r11888, %r11887, 31;
	or.b32  	%r11889, %r11886, %r11888;
	shl.b32 	%r11890, %r11887, 3;
	and.b32  	%r11891, %r11890, 7936;
	add.s32 	%r11892, %r53743, %r11891;
	add.s32 	%r11893, %r11889, %r11892;
	shr.u32 	%r11894, %r11893, %r11884;
	and.b32  	%r11895, %r11894, 1;
	setp.eq.b32 	%p39, %r11895, 1;
	selp.b32 	%r53809, %r53802, %r53801, %p39;
	selp.b32 	%r53808, %r53803, %r53800, %p39;
	selp.b32 	%r53807, %r53804, %r53799, %p39;
	selp.b32 	%r53806, %r53805, %r53798, %p39;
	add.s32 	%r53797, %r53797, 1;
	setp.lt.u32 	%p40, %r53797, %r1718;
	mov.u16 	%rs745, %rs747;
	@%p40 bra 	$L__BB4_45;
$L__BB4_48:
	and.b16  	%rs327, %rs747, 255;
	setp.ne.s16 	%p41, %rs327, 1;
	@%p41 bra 	$L__BB4_50;
	ld.param.u64 	%rd648, [fused_batch_pir_kernel_16_param_1];
	cvta.to.global.u64 	%rd49, %rd648;
	ld.global.u32 	%r11896, [%rd49+1448];
	xor.b32  	%r53809, %r53809, %r11896;
$L__BB4_50:
	@%p41 bra 	$L__BB4_52;
	ld.param.u64 	%rd649, [fused_batch_pir_kernel_16_param_1];
	cvta.to.global.u64 	%rd50, %rd649;
	ld.global.u32 	%r11897, [%rd50+1452];
	xor.b32  	%r53808, %r53808, %r11897;
$L__BB4_52:
	@%p41 bra 	$L__BB4_54;
	ld.param.u64 	%rd650, [fused_batch_pir_kernel_16_param_1];
	cvta.to.global.u64 	%rd51, %rd650;
	ld.global.u32 	%r11898, [%rd51+1456];
	xor.b32  	%r53807, %r53807, %r11898;
$L__BB4_54:
	@%p41 bra 	$L__BB4_56;
	ld.param.u64 	%rd651, [fused_batch_pir_kernel_16_param_1];
	cvta.to.global.u64 	%rd52, %rd651;
	ld.global.u32 	%r11899, [%rd52+1460];
	xor.b32  	%r53806, %r53806, %r11899;
$L__BB4_56:
	ld.param.u32 	%r52139, [fused_batch_pir_kernel_16_param_4];
	mov.u32 	%r11901, %ctaid.x;
	shl.b32 	%r11902, %r11901, 11;
	mov.u32 	%r11903, %tid.x;
	and.b32  	%r11904, %r11903, 31;
	or.b32  	%r11905, %r11902, %r11904;
	shl.b32 	%r11906, %r11903, 3;
	and.b32  	%r11907, %r11906, 7936;
	add.s32 	%r11908, %r53743, %r11907;
	add.s32 	%r11909, %r11905, %r11908;
	setp.ge.s32 	%p45, %r11909, %r52139;
	mov.b32 	%r53830, 0;
	mov.u32 	%r53831, %r53830;
	mov.u32 	%r53832, %r53830;
	mov.u32 	%r53833, %r53830;
	@%p45 bra 	$L__BB4_70;
	ld.param.u64 	%rd652, [fused_batch_pir_kernel_16_param_1];
	cvta.to.global.u64 	%rd53, %rd652;
	ld.global.u8 	%rs331, [%rd53+1481];
	max.u16 	%rs332, %rs331, 11;
	cvt.u32.u16 	%r11910, %rs332;
	add.s32 	%r53821, %r11910, -11;
	ld.shared.u32 	%r53833, [s_mem+197436];
	ld.shared.v4.u32 	{%r53832, %r53831, %r53830, %r11911}, [s_mem+197440];
	mov.b64 	%rd54, {%r53830, %r11911};
	shr.u64 	%rd55, %rd54, 32;
	cvt.u16.u64 	%rs750, %rd55;
	cvt.u32.u16 	%r1773, %rs331;
	setp.ge.u32 	%p46, %r53821, %r1773;
	@%p46 bra 	$L__BB4_62;
	mov.u16 	%rs748, %rs750;
$L__BB4_59:
	ld.const.u32 	%r11912, [CHACHA_CONSTANTS];
	add.s32 	%r11913, %r11912, %r53833;
	shf.l.wrap.b32 	%r11914, %r11913, %r11913, 16;
	add.s32 	%r11915, %r53833, %r11914;
	xor.b32  	%r11916, %r53833, %r11915;
	shf.l.wrap.b32 	%r11917, %r11916, %r11916, 12;
	add.s32 	%r11918, %r11913, %r11917;
	xor.b32  	%r11919, %r11914, %r11918;
	shf.l.wrap.b32 	%r11920, %r11919, %r11919, 8;
	add.s32 	%r11921, %r11915, %r11920;
	xor.b32  	%r11922, %r11917, %r11921;
	shf.l.wrap.b32 	%r11923, %r11922, %r11922, 7;
	ld.const.u32 	%r11924, [CHACHA_CONSTANTS+4];
	add.s32 	%r11925, %r11924, %r53832;
	shf.l.wrap.b32 	%r11926, %r11925, %r11925, 16;
	add.s32 	%r11927, %r53832, %r11926;
	xor.b32  	%r11928, %r53832, %r11927;
	shf.l.wrap.b32 	%r11929, %r11928, %r11928, 12;
	add.s32 	%r11930, %r11925, %r11929;
	xor.b32  	%r11931, %r11926, %r11930;
	shf.l.wrap.b32 	%r11932, %r11931, %r11931, 8;
	add.s32 	%r11933, %r11927, %r11932;
	xor.b32  	%r11934, %r11929, %r11933;
	shf.l.wrap.b32 	%r11935, %r11934, %r11934, 7;
	ld.const.u32 	%r11936, [CHACHA_CONSTANTS+8];
	add.s32 	%r11937, %r11936, %r53831;
	shf.l.wrap.b32 	%r11938, %r11937, %r11937, 16;
	add.s32 	%r11939, %r53831, %r11938;
	xor.b32  	%r11940, %r53831, %r11939;
	shf.l.wrap.b32 	%r11941, %r11940, %r11940, 12;
	add.s32 	%r11942, %r11937, %r11941;
	xor.b32  	%r11943, %r11938, %r11942;
	shf.l.wrap.b32 	%r11944, %r11943, %r11943, 8;
	add.s32 	%r11945, %r11939, %r11944;
	xor.b32  	%r11946, %r11941, %r11945;
	shf.l.wrap.b32 	%r11947, %r11946, %r11946, 7;
	ld.const.u32 	%r11948, [CHACHA_CONSTANTS+12];
	add.s32 	%r11949, %r11948, %r53830;
	shf.l.wrap.b32 	%r11950, %r11949, %r11949, 16;
	add.s32 	%r11951, %r53830, %r11950;
	xor.b32  	%r11952, %r53830, %r11951;
	shf.l.wrap.b32 	%r11953, %r11952, %r11952, 12;
	add.s32 	%r11954, %r11949, %r11953;
	xor.b32  	%r11955, %r11950, %r11954;
	shf.l.wrap.b32 	%r11956, %r11955, %r11955, 8;
	add.s32 	%r11957, %r11951, %r11956;
	xor.b32  	%r11958, %r11953, %r11957;
	shf.l.wrap.b32 	%r11959, %r11958, %r11958, 7;
	add.s32 	%r11960, %r11918, %r11935;
	xor.b32  	%r11961, %r11956, %r11960;
	shf.l.wrap.b32 	%r11962, %r11961, %r11961, 16;
	add.s32 	%r11963, %r11945, %r11962;
	xor.b32  	%r11964, %r11935, %r11963;
	shf.l.wrap.b32 	%r11965, %r11964, %r11964, 12;
	add.s32 	%r11966, %r11960, %r11965;
	xor.b32  	%r11967, %r11962, %r11966;
	shf.l.wrap.b32 	%r11968, %r11967, %r11967, 8;
	add.s32 	%r11969, %r11963, %r11968;
	xor.b32  	%r11970, %r11965, %r11969;
	shf.l.wrap.b32 	%r11971, %r11970, %r11970, 7;
	add.s32 	%r11972, %r11930, %r11947;
	xor.b32  	%r11973, %r11920, %r11972;
	shf.l.wrap.b32 	%r11974, %r11973, %r11973, 16;
	add.s32 	%r11975, %r11957, %r11974;
	xor.b32  	%r11976, %r11947, %r11975;
	shf.l.wrap.b32 	%r11977, %r11976, %r11976, 12;
	add.s32 	%r11978, %r11972, %r11977;
	xor.b32  	%r11979, %r11974, %r11978;
	shf.l.wrap.b32 	%r11980, %r11979, %r11979, 8;
	add.s32 	%r11981, %r11975, %r11980;
	xor.b32  	%r11982, %r11977, %r11981;
	shf.l.wrap.b32 	%r11983, %r11982, %r11982, 7;
	add.s32 	%r11984, %r11942, %r11959;
	xor.b32  	%r11985, %r11932, %r11984;
	shf.l.wrap.b32 	%r11986, %r11985, %r11985, 16;
	add.s32 	%r11987, %r11921, %r11986;
	xor.b32  	%r11988, %r11959, %r11987;
	shf.l.wrap.b32 	%r11989, %r11988, %r11988, 12;
	add.s32 	%r11990, %r11984, %r11989;
	xor.b32  	%r11991, %r11986, %r11990;
	shf.l.wrap.b32 	%r11992, %r11991, %r11991, 8;
	add.s32 	%r11993, %r11987, %r11992;
	xor.b32  	%r11994, %r11989, %r11993;
	shf.l.wrap.b32 	%r11995, %r11994, %r11994, 7;
	add.s32 	%r11996, %r11954, %r11923;
	xor.b32  	%r11997, %r11944, %r11996;
	shf.l.wrap.b32 	%r11998, %r11997, %r11997, 16;
	add.s32 	%r11999, %r11933, %r11998;
	xor.b32  	%r12000, %r11923, %r11999;
	shf.l.wrap.b32 	%r12001, %r12000, %r12000, 12;
	add.s32 	%r12002, %r11996, %r12001;
	xor.b32  	%r12003, %r11998, %r12002;
	shf.l.wrap.b32 	%r12004, %r12003, %r12003, 8;
	add.s32 	%r12005, %r11999, %r12004;
	xor.b32  	%r12006, %r12001, %r12005;
	shf.l.wrap.b32 	%r12007, %r12006, %r12006, 7;
	add.s32 	%r12008, %r11966, %r12007;
	xor.b32  	%r12009, %r11980, %r12008;
	shf.l.wrap.b32 	%r12010, %r12009, %r12009, 16;
	add.s32 	%r12011, %r11993, %r12010;
	xor.b32  	%r12012, %r12007, %r12011;
	shf.l.wrap.b32 	%r12013, %r12012, %r12012, 12;
	add.s32 	%r12014, %r12008, %r12013;
	xor.b32  	%r12015, %r12010, %r12014;
	shf.l.wrap.b32 	%r12016, %r12015, %r12015, 8;
	add.s32 	%r12017, %r12011, %r12016;
	xor.b32  	%r12018, %r12013, %r12017;
	shf.l.wrap.b32 	%r12019, %r12018, %r12018, 7;
	add.s32 	%r12020, %r11978, %r11971;
	xor.b32  	%r12021, %r11992, %r12020;
	shf.l.wrap.b32 	%r12022, %r12021, %r12021, 16;
	add.s32 	%r12023, %r12005, %r12022;
	xor.b32  	%r12024, %r11971, %r12023;
	shf.l.wrap.b32 	%r12025, %r12024, %r12024, 12;
	add.s32 	%r12026, %r12020, %r12025;
	xor.b32  	%r12027, %r12022, %r12026;
	shf.l.wrap.b32 	%r12028, %r12027, %r12027, 8;
	add.s32 	%r12029, %r12023, %r12028;
	xor.b32  	%r12030, %r12025, %r12029;
	shf.l.wrap.b32 	%r12031, %r12030, %r12030, 7;
	add.s32 	%r12032, %r11990, %r11983;
	xor.b32  	%r12033, %r12004, %r12032;
	shf.l.wrap.b32 	%r12034, %r12033, %r12033, 16;
	add.s32 	%r12035, %r11969, %r12034;
	xor.b32  	%r12036, %r11983, %r12035;
	shf.l.wrap.b32 	%r12037, %r12036, %r12036, 12;
	add.s32 	%r12038, %r12032, %r12037;
	xor.b32  	%r12039, %r12034, %r12038;
	shf.l.wrap.b32 	%r12040, %r12039, %r12039, 8;
	add.s32 	%r12041, %r12035, %r12040;
	xor.b32  	%r12042, %r12037, %r12041;
	shf.l.wrap.b32 	%r12043, %r12042, %r12042, 7;
	add.s32 	%r12044, %r12002, %r11995;
	xor.b32  	%r12045, %r11968, %r12044;
	shf.l.wrap.b32 	%r12046, %r12045, %r12045, 16;
	add.s32 	%r12047, %r11981, %r12046;
	xor.b32  	%r12048, %r11995, %r12047;
	shf.l.wrap.b32 	%r12049, %r12048, %r12048, 12;
	add.s32 	%r12050, %r12044, %r12049;
	xor.b32  	%r12051, %r12046, %r12050;
	shf.l.wrap.b32 	%r12052, %r12051, %r12051, 8;
	add.s32 	%r12053, %r12047, %r12052;
	xor.b32  	%r12054, %r12049, %r12053;
	shf.l.wrap.b32 	%r12055, %r12054, %r12054, 7;
	add.s32 	%r12056, %r12014, %r12031;
	xor.b32  	%r12057, %r12052, %r12056;
	shf.l.wrap.b32 	%r12058, %r12057, %r12057, 16;
	add.s32 	%r12059, %r12041, %r12058;
	xor.b32  	%r12060, %r12031, %r12059;
	shf.l.wrap.b32 	%r12061, %r12060, %r12060, 12;
	add.s32 	%r12062, %r12056, %r12061;
	xor.b32  	%r12063, %r12058, %r12062;
	shf.l.wrap.b32 	%r12064, %r12063, %r12063, 8;
	add.s32 	%r12065, %r12059, %r12064;
	xor.b32  	%r12066, %r12061, %r12065;
	shf.l.wrap.b32 	%r12067, %r12066, %r12066, 7;
	add.s32 	%r12068, %r12026, %r12043;
	xor.b32  	%r12069, %r12016, %r12068;
	shf.l.wrap.b32 	%r12070, %r12069, %r12069, 16;
	add.s32 	%r12071, %r12053, %r12070;
	xor.b32  	%r12072, %r12043, %r12071;
	shf.l.wrap.b32 	%r12073, %r12072, %r12072, 12;
	add.s32 	%r12074, %r12068, %r12073;
	xor.b32  	%r12075, %r12070, %r12074;
	shf.l.wrap.b32 	%r12076, %r12075, %r12075, 8;
	add.s32 	%r12077, %r12071, %r12076;
	xor.b32  	%r12078, %r12073, %r12077;
	shf.l.wrap.b32 	%r12079, %r12078, %r12078, 7;
	add.s32 	%r12080, %r12038, %r12055;
	xor.b32  	%r12081, %r12028, %r12080;
	shf.l.wrap.b32 	%r12082, %r12081, %r12081, 16;
	add.s32 	%r12083, %r12017, %r12082;
	xor.b32  	%r12084, %r12055, %r12083;
	shf.l.wrap.b32 	%r12085, %r12084, %r12084, 12;
	add.s32 	%r12086, %r12080, %r12085;
	xor.b32  	%r12087, %r12082, %r12086;
	shf.l.wrap.b32 	%r12088, %r12087, %r12087, 8;
	add.s32 	%r12089, %r12083, %r12088;
	xor.b32  	%r12090, %r12085, %r12089;
	shf.l.wrap.b32 	%r12091, %r12090, %r12090, 7;
	add.s32 	%r12092, %r12050, %r12019;
	xor.b32  	%r12093, %r12040, %r12092;
	shf.l.wrap.b32 	%r12094, %r12093, %r12093, 16;
	add.s32 	%r12095, %r12029, %r12094;
	xor.b32  	%r12096, %r12019, %r12095;
	shf.l.wrap.b32 	%r12097, %r12096, %r12096, 12;
	add.s32 	%r12098, %r12092, %r12097;
	xor.b32  	%r12099, %r12094, %r12098;
	shf.l.wrap.b32 	%r12100, %r12099, %r12099, 8;
	add.s32 	%r12101, %r12095, %r12100;
	xor.b32  	%r12102, %r12097, %r12101;
	shf.l.wrap.b32 	%r12103, %r12102, %r12102, 7;
	add.s32 	%r12104, %r12062, %r12103;
	xor.b32  	%r12105, %r12076, %r12104;
	shf.l.wrap.b32 	%r12106, %r12105, %r12105, 16;
	add.s32 	%r12107, %r12089, %r12106;
	xor.b32  	%r12108, %r12103, %r12107;
	shf.l.wrap.b32 	%r12109, %r12108, %r12108, 12;
	add.s32 	%r12110, %r12104, %r12109;
	xor.b32  	%r12111, %r12106, %r12110;
	shf.l.wrap.b32 	%r12112, %r12111, %r12111, 8;
	add.s32 	%r12113, %r12107, %r12112;
	xor.b32  	%r12114, %r12109, %r12113;
	shf.l.wrap.b32 	%r12115, %r12114, %r12114, 7;
	add.s32 	%r12116, %r12074, %r12067;
	xor.b32  	%r12117, %r12088, %r12116;
	shf.l.wrap.b32 	%r12118, %r12117, %r12117, 16;
	add.s32 	%r12119, %r12101, %r12118;
	xor.b32  	%r12120, %r12067, %r12119;
	shf.l.wrap.b32 	%r12121, %r12120, %r12120, 12;
	add.s32 	%r12122, %r12116, %r12121;
	xor.b32  	%r12123, %r12118, %r12122;
	shf.l.wrap.b32 	%r12124, %r12123, %r12123, 8;
	add.s32 	%r12125, %r12119, %r12124;
	xor.b32  	%r12126, %r12121, %r12125;
	shf.l.wrap.b32 	%r12127, %r12126, %r12126, 7;
	add.s32 	%r12128, %r12086, %r12079;
	xor.b32  	%r12129, %r12100, %r12128;
	shf.l.wrap.b32 	%r12130, %r12129, %r12129, 16;
	add.s32 	%r12131, %r12065, %r12130;
	xor.b32  	%r12132, %r12079, %r12131;
	shf.l.wrap.b32 	%r12133, %r12132, %r12132, 12;
	add.s32 	%r12134, %r12128, %r12133;
	xor.b32  	%r12135, %r12130, %r12134;
	shf.l.wrap.b32 	%r12136, %r12135, %r12135, 8;
	add.s32 	%r12137, %r12131, %r12136;
	xor.b32  	%r12138, %r12133, %r12137;
	shf.l.wrap.b32 	%r12139, %r12138, %r12138, 7;
	add.s32 	%r12140, %r12098, %r12091;
	xor.b32  	%r12141, %r12064, %r12140;
	shf.l.wrap.b32 	%r12142, %r12141, %r12141, 16;
	add.s32 	%r12143, %r12077, %r12142;
	xor.b32  	%r12144, %r12091, %r12143;
	shf.l.wrap.b32 	%r12145, %r12144, %r12144, 12;
	add.s32 	%r12146, %r12140, %r12145;
	xor.b32  	%r12147, %r12142, %r12146;
	shf.l.wrap.b32 	%r12148, %r12147, %r12147, 8;
	add.s32 	%r12149, %r12143, %r12148;
	xor.b32  	%r12150, %r12145, %r12149;
	shf.l.wrap.b32 	%r12151, %r12150, %r12150, 7;
	add.s32 	%r12152, %r12110, %r12127;
	xor.b32  	%r12153, %r12148, %r12152;
	shf.l.wrap.b32 	%r12154, %r12153, %r12153, 16;
	add.s32 	%r12155, %r12137, %r12154;
	xor.b32  	%r12156, %r12127, %r12155;
	shf.l.wrap.b32 	%r12157, %r12156, %r12156, 12;
	add.s32 	%r12158, %r12152, %r12157;
	xor.b32  	%r12159, %r12154, %r12158;
	shf.l.wrap.b32 	%r12160, %r12159, %r12159, 8;
	add.s32 	%r12161, %r12155, %r12160;
	xor.b32  	%r12162, %r12157, %r12161;
	shf.l.wrap.b32 	%r12163, %r12162, %r12162, 7;
	add.s32 	%r12164, %r12122, %r12139;
	xor.b32  	%r12165, %r12112, %r12164;
	shf.l.wrap.b32 	%r12166, %r12165, %r12165, 16;
	add.s32 	%r12167, %r12149, %r12166;
	xor.b32  	%r12168, %r12139, %r12167;
	shf.l.wrap.b32 	%r12169, %r12168, %r12168, 12;
	add.s32 	%r12170, %r12164, %r12169;
	xor.b32  	%r12171, %r12166, %r12170;
	shf.l.wrap.b32 	%r12172, %r12171, %r12171, 8;
	add.s32 	%r12173, %r12167, %r12172;
	xor.b32  	%r12174, %r12169, %r12173;
	shf.l.wrap.b32 	%r12175, %r12174, %r12174, 7;
	add.s32 	%r12176, %r12134, %r12151;
	xor.b32  	%r12177, %r12124, %r12176;
	shf.l.wrap.b32 	%r12178, %r12177, %r12177, 16;
	add.s32 	%r12179, %r12113, %r12178;
	xor.b32  	%r12180, %r12151, %r12179;
	shf.l.wrap.b32 	%r12181, %r12180, %r12180, 12;
	add.s32 	%r12182, %r12176, %r12181;
	xor.b32  	%r12183, %r12178, %r12182;
	shf.l.wrap.b32 	%r12184, %r12183, %r12183, 8;
	add.s32 	%r12185, %r12179, %r12184;
	xor.b32  	%r12186, %r12181, %r12185;
	shf.l.wrap.b32 	%r12187, %r12186, %r12186, 7;
	add.s32 	%r12188, %r12146, %r12115;
	xor.b32  	%r12189, %r12136, %r12188;
	shf.l.wrap.b32 	%r12190, %r12189, %r12189, 16;
	add.s32 	%r12191, %r12125, %r12190;
	xor.b32  	%r12192, %r12115, %r12191;
	shf.l.wrap.b32 	%r12193, %r12192, %r12192, 12;
	add.s32 	%r12194, %r12188, %r12193;
	xor.b32  	%r12195, %r12190, %r12194;
	shf.l.wrap.b32 	%r12196, %r12195, %r12195, 8;
	add.s32 	%r12197, %r12191, %r12196;
	xor.b32  	%r12198, %r12193, %r12197;
	shf.l.wrap.b32 	%r12199, %r12198, %r12198, 7;
	add.s32 	%r12200, %r12158, %r12199;
	xor.b32  	%r12201, %r12172, %r12200;
	shf.l.wrap.b32 	%r12202, %r12201, %r12201, 16;
	add.s32 	%r12203, %r12185, %r12202;
	xor.b32  	%r12204, %r12199, %r12203;
	shf.l.wrap.b32 	%r12205, %r12204, %r12204, 12;
	add.s32 	%r12206, %r12200, %r12205;
	xor.b32  	%r12207, %r12202, %r12206;
	shf.l.wrap.b32 	%r12208, %r12207, %r12207, 8;
	add.s32 	%r12209, %r12203, %r12208;
	xor.b32  	%r12210, %r12205, %r12209;
	shf.l.wrap.b32 	%r12211, %r12210, %r12210, 7;
	add.s32 	%r12212, %r12170, %r12163;
	xor.b32  	%r12213, %r12184, %r12212;
	shf.l.wrap.b32 	%r12214, %r12213, %r12213, 16;
	add.s32 	%r12215, %r12197, %r12214;
	xor.b32  	%r12216, %r12163, %r12215;
	shf.l.wrap.b32 	%r12217, %r12216, %r12216, 12;
	add.s32 	%r12218, %r12212, %r12217;
	xor.b32  	%r12219, %r12214, %r12218;
	shf.l.wrap.b32 	%r12220, %r12219, %r12219, 8;
	add.s32 	%r12221, %r12215, %r12220;
	xor.b32  	%r12222, %r12217, %r12221;
	shf.l.wrap.b32 	%r12223, %r12222, %r12222, 7;
	add.s32 	%r12224, %r12182, %r12175;
	xor.b32  	%r12225, %r12196, %r12224;
	shf.l.wrap.b32 	%r12226, %r12225, %r12225, 16;
	add.s32 	%r12227, %r12161, %r12226;
	xor.b32  	%r12228, %r12175, %r12227;
	shf.l.wrap.b32 	%r12229, %r12228, %r12228, 12;
	add.s32 	%r12230, %r12224, %r12229;
	xor.b32  	%r12231, %r12226, %r12230;
	shf.l.wrap.b32 	%r12232, %r12231, %r12231, 8;
	add.s32 	%r12233, %r12227, %r12232;
	xor.b32  	%r12234, %r12229, %r12233;
	shf.l.wrap.b32 	%r12235, %r12234, %r12234, 7;
	add.s32 	%r12236, %r12194, %r12187;
	xor.b32  	%r12237, %r12160, %r12236;
	shf.l.wrap.b32 	%r12238, %r12237, %r12237, 16;
	add.s32 	%r12239, %r12173, %r12238;
	xor.b32  	%r12240, %r12187, %r12239;
	shf.l.wrap.b32 	%r12241, %r12240, %r12240, 12;
	add.s32 	%r12242, %r12236, %r12241;
	xor.b32  	%r12243, %r12238, %r12242;
	shf.l.wrap.b32 	%r12244, %r12243, %r12243, 8;
	add.s32 	%r12245, %r12239, %r12244;
	xor.b32  	%r12246, %r12241, %r12245;
	shf.l.wrap.b32 	%r12247, %r12246, %r12246, 7;
	add.s32 	%r12248, %r12206, %r12223;
	xor.b32  	%r12249, %r12244, %r12248;
	shf.l.wrap.b32 	%r12250, %r12249, %r12249, 16;
	add.s32 	%r12251, %r12233, %r12250;
	xor.b32  	%r12252, %r12223, %r12251;
	shf.l.wrap.b32 	%r12253, %r12252, %r12252, 12;
	add.s32 	%r12254, %r12248, %r12253;
	xor.b32  	%r12255, %r12250, %r12254;
	shf.l.wrap.b32 	%r12256, %r12255, %r12255, 8;
	add.s32 	%r12257, %r12251, %r12256;
	xor.b32  	%r12258, %r12253, %r12257;
	shf.l.wrap.b32 	%r12259, %r12258, %r12258, 7;
	add.s32 	%r12260, %r12218, %r12235;
	xor.b32  	%r12261, %r12208, %r12260;
	shf.l.wrap.b32 	%r12262, %r12261, %r12261, 16;
	add.s32 	%r12263, %r12245, %r12262;
	xor.b32  	%r12264, %r12235, %r12263;
	shf.l.wrap.b32 	%r12265, %r12264, %r12264, 12;
	add.s32 	%r12266, %r12260, %r12265;
	xor.b32  	%r12267, %r12262, %r12266;
	shf.l.wrap.b32 	%r12268, %r12267, %r12267, 8;
	add.s32 	%r12269, %r12263, %r12268;
	xor.b32  	%r12270, %r12265, %r12269;
	shf.l.wrap.b32 	%r12271, %r12270, %r12270, 7;
	add.s32 	%r12272, %r12230, %r12247;
	xor.b32  	%r12273, %r12220, %r12272;
	shf.l.wrap.b32 	%r12274, %r12273, %r12273, 16;
	add.s32 	%r12275, %r12209, %r12274;
	xor.b32  	%r12276, %r12247, %r12275;
	shf.l.wrap.b32 	%r12277, %r12276, %r12276, 12;
	add.s32 	%r12278, %r12272, %r12277;
	xor.b32  	%r12279, %r12274, %r12278;
	shf.l.wrap.b32 	%r12280, %r12279, %r12279, 8;
	add.s32 	%r12281, %r12275, %r12280;
	xor.b32  	%r12282, %r12277, %r12281;
	shf.l.wrap.b32 	%r12283, %r12282, %r12282, 7;
	add.s32 	%r12284, %r12242, %r12211;
	xor.b32  	%r12285, %r12232, %r12284;
	shf.l.wrap.b32 	%r12286, %r12285, %r12285, 16;
	add.s32 	%r12287, %r12221, %r12286;
	xor.b32  	%r12288, %r12211, %r12287;
	shf.l.wrap.b32 	%r12289, %r12288, %r12288, 12;
	add.s32 	%r12290, %r12284, %r12289;
	xor.b32  	%r12291, %r12286, %r12290;
	shf.l.wrap.b32 	%r12292, %r12291, %r12291, 8;
	add.s32 	%r12293, %r12287, %r12292;
	xor.b32  	%r12294, %r12289, %r12293;
	shf.l.wrap.b32 	%r12295, %r12294, %r12294, 7;
	add.s32 	%r53825, %r11912, %r12254;
	add.s32 	%r53824, %r11924, %r12266;
	add.s32 	%r53823, %r11936, %r12278;
	add.s32 	%r53822, %r11948, %r12290;
	add.s32 	%r53826, %r53833, %r12295;
	add.s32 	%r53827, %r53832, %r12259;
	add.s32 	%r53828, %r53831, %r12271;
	add.s32 	%r53829, %r53830, %r12283;
	xor.b32  	%r12296, %r11913, 1;
	shf.l.wrap.b32 	%r12297, %r11913, %r12296, 16;
	add.s32 	%r12298, %r53833, %r12297;
	xor.b32  	%r12299, %r53833, %r12298;
	shf.l.wrap.b32 	%r12300, %r12299, %r12299, 12;
	add.s32 	%r12301, %r11913, %r12300;
	xor.b32  	%r12302, %r12297, %r12301;
	shf.l.wrap.b32 	%r12303, %r12302, %r12302, 8;
	add.s32 	%r12304, %r12298, %r12303;
	xor.b32  	%r12305, %r12300, %r12304;
	shf.l.wrap.b32 	%r12306, %r12305, %r12305, 7;
	add.s32 	%r12307, %r12301, %r11935;
	xor.b32  	%r12308, %r11956, %r12307;
	shf.l.wrap.b32 	%r12309, %r12308, %r12308, 16;
	add.s32 	%r12310, %r11945, %r12309;
	xor.b32  	%r12311, %r11935, %r12310;
	shf.l.wrap.b32 	%r12312, %r12311, %r12311, 12;
	add.s32 	%r12313, %r12307, %r12312;
	xor.b32  	%r12314, %r12309, %r12313;
	shf.l.wrap.b32 	%r12315, %r12314, %r12314, 8;
	add.s32 	%r12316, %r12310, %r12315;
	xor.b32  	%r12317, %r12312, %r12316;
	shf.l.wrap.b32 	%r12318, %r12317, %r12317, 7;
	xor.b32  	%r12319, %r12303, %r11972;
	shf.l.wrap.b32 	%r12320, %r12319, %r12319, 16;
	add.s32 	%r12321, %r11957, %r12320;
	xor.b32  	%r12322, %r11947, %r12321;
	shf.l.wrap.b32 	%r12323, %r12322, %r12322, 12;
	add.s32 	%r12324, %r11972, %r12323;
	xor.b32  	%r12325, %r12320, %r12324;
	shf.l.wrap.b32 	%r12326, %r12325, %r12325, 8;
	add.s32 	%r12327, %r12321, %r12326;
	xor.b32  	%r12328, %r12323, %r12327;
	shf.l.wrap.b32 	%r12329, %r12328, %r12328, 7;
	add.s32 	%r12330, %r12304, %r11986;
	xor.b32  	%r12331, %r11959, %r12330;
	shf.l.wrap.b32 	%r12332, %r12331, %r12331, 12;
	add.s32 	%r12333, %r11984, %r12332;
	xor.b32  	%r12334, %r11986, %r12333;
	shf.l.wrap.b32 	%r12335, %r12334, %r12334, 8;
	add.s32 	%r12336, %r12330, %r12335;
	xor.b32  	%r12337, %r12332, %r12336;
	shf.l.wrap.b32 	%r12338, %r12337, %r12337, 7;
	add.s32 	%r12339, %r11954, %r12306;
	xor.b32  	%r12340, %r11944, %r12339;
	shf.l.wrap.b32 	%r12341, %r12340, %r12340, 16;
	add.s32 	%r12342, %r11933, %r12341;
	xor.b32  	%r12343, %r12306, %r12342;
	shf.l.wrap.b32 	%r12344, %r12343, %r12343, 12;
	add.s32 	%r12345, %r12339, %r12344;
	xor.b32  	%r12346, %r12341, %r12345;
	shf.l.wrap.b32 	%r12347, %r12346, %r12346, 8;
	add.s32 	%r12348, %r12342, %r12347;
	xor.b32  	%r12349, %r12344, %r12348;
	shf.l.wrap.b32 	%r12350, %r12349, %r12349, 7;
	add.s32 	%r12351, %r12313, %r12350;
	xor.b32  	%r12352, %r12326, %r12351;
	shf.l.wrap.b32 	%r12353, %r12352, %r12352, 16;
	add.s32 	%r12354, %r12336, %r12353;
	xor.b32  	%r12355, %r12350, %r12354;
	shf.l.wrap.b32 	%r12356, %r12355, %r12355, 12;
	add.s32 	%r12357, %r12351, %r12356;
	xor.b32  	%r12358, %r12353, %r12357;
	shf.l.wrap.b32 	%r12359, %r12358, %r12358, 8;
	add.s32 	%r12360, %r12354, %r12359;
	xor.b32  	%r12361, %r12356, %r12360;
	shf.l.wrap.b32 	%r12362, %r12361, %r12361, 7;
	add.s32 	%r12363, %r12324, %r12318;
	xor.b32  	%r12364, %r12335, %r12363;
	shf.l.wrap.b32 	%r12365, %r12364, %r12364, 16;
	add.s32 	%r12366, %r12348, %r12365;
	xor.b32  	%r12367, %r12318, %r12366;
	shf.l.wrap.b32 	%r12368, %r12367, %r12367, 12;
	add.s32 	%r12369, %r12363, %r12368;
	xor.b32  	%r12370, %r12365, %r12369;
	shf.l.wrap.b32 	%r12371, %r12370, %r12370, 8;
	add.s32 	%r12372, %r12366, %r12371;
	xor.b32  	%r12373, %r12368, %r12372;
	shf.l.wrap.b32 	%r12374, %r12373, %r12373, 7;
	add.s32 	%r12375, %r12333, %r12329;
	xor.b32  	%r12376, %r12347, %r12375;
	shf.l.wrap.b32 	%r12377, %r12376, %r12376, 16;
	add.s32 	%r12378, %r12316, %r12377;
	xor.b32  	%r12379, %r12329, %r12378;
	shf.l.wrap.b32 	%r12380, %r12379, %r12379, 12;
	add.s32 	%r12381, %r12375, %r12380;
	xor.b32  	%r12382, %r12377, %r12381;
	shf.l.wrap.b32 	%r12383, %r12382, %r12382, 8;
	add.s32 	%r12384, %r12378, %r12383;
	xor.b32  	%r12385, %r12380, %r12384;
	shf.l.wrap.b32 	%r12386, %r12385, %r12385, 7;
	add.s32 	%r12387, %r12345, %r12338;
	xor.b32  	%r12388, %r12315, %r12387;
	shf.l.wrap.b32 	%r12389, %r12388, %r12388, 16;
	add.s32 	%r12390, %r12327, %r12389;
	xor.b32  	%r12391, %r12338, %r12390;
	shf.l.wrap.b32 	%r12392, %r12391, %r12391, 12;
	add.s32 	%r12393, %r12387, %r12392;
	xor.b32  	%r12394, %r12389, %r12393;
	shf.l.wrap.b32 	%r12395, %r12394, %r12394, 8;
	add.s32 	%r12396, %r12390, %r12395;
	xor.b32  	%r12397, %r12392, %r12396;
	shf.l.wrap.b32 	%r12398, %r12397, %r12397, 7;
	add.s32 	%r12399, %r12357, %r12374;
	xor.b32  	%r12400, %r12395, %r12399;
	shf.l.wrap.b32 	%r12401, %r12400, %r12400, 16;
	add.s32 	%r12402, %r12384, %r12401;
	xor.b32  	%r12403, %r12374, %r12402;
	shf.l.wrap.b32 	%r12404, %r12403, %r12403, 12;
	add.s32 	%r12405, %r12399, %r12404;
	xor.b32  	%r12406, %r12401, %r12405;
	shf.l.wrap.b32 	%r12407, %r12406, %r12406, 8;
	add.s32 	%r12408, %r12402, %r12407;
	xor.b32  	%r12409, %r12404, %r12408;
	shf.l.wrap.b32 	%r12410, %r12409, %r12409, 7;
	add.s32 	%r12411, %r12369, %r12386;
	xor.b32  	%r12412, %r12359, %r12411;
	shf.l.wrap.b32 	%r12413, %r12412, %r12412, 16;
	add.s32 	%r12414, %r12396, %r12413;
	xor.b32  	%r12415, %r12386, %r12414;
	shf.l.wrap.b32 	%r12416, %r12415, %r12415, 12;
	add.s32 	%r12417, %r12411, %r12416;
	xor.b32  	%r12418, %r12413, %r12417;
	shf.l.wrap.b32 	%r12419, %r12418, %r12418, 8;
	add.s32 	%r12420, %r12414, %r12419;
	xor.b32  	%r12421, %r12416, %r12420;
	shf.l.wrap.b32 	%r12422, %r12421, %r12421, 7;
	add.s32 	%r12423, %r12381, %r12398;
	xor.b32  	%r12424, %r12371, %r12423;
	shf.l.wrap.b32 	%r12425, %r12424, %r12424, 16;
	add.s32 	%r12426, %r12360, %r12425;
	xor.b32  	%r12427, %r12398, %r12426;
	shf.l.wrap.b32 	%r12428, %r12427, %r12427, 12;
	add.s32 	%r12429, %r12423, %r12428;
	xor.b32  	%r12430, %r12425, %r12429;
	shf.l.wrap.b32 	%r12431, %r12430, %r12430, 8;
	add.s32 	%r12432, %r12426, %r12431;
	xor.b32  	%r12433, %r12428, %r12432;
	shf.l.wrap.b32 	%r12434, %r12433, %r12433, 7;
	add.s32 	%r12435, %r12393, %r12362;
	xor.b32  	%r12436, %r12383, %r12435;
	shf.l.wrap.b32 	%r12437, %r12436, %r12436, 16;
	add.s32 	%r12438, %r12372, %r12437;
	xor.b32  	%r12439, %r12362, %r12438;
	shf.l.wrap.b32 	%r12440, %r12439, %r12439, 12;
	add.s32 	%r12441, %r12435, %r12440;
	xor.b32  	%r12442, %r12437, %r12441;
	shf.l.wrap.b32 	%r12443, %r12442, %r12442, 8;
	add.s32 	%r12444, %r12438, %r12443;
	xor.b32  	%r12445, %r12440, %r12444;
	shf.l.wrap.b32 	%r12446, %r12445, %r12445, 7;
	add.s32 	%r12447, %r12405, %r12446;
	xor.b32  	%r12448, %r12419, %r12447;
	shf.l.wrap.b32 	%r12449, %r12448, %r12448, 16;
	add.s32 	%r12450, %r12432, %r12449;
	xor.b32  	%r12451, %r12446, %r12450;
	shf.l.wrap.b32 	%r12452, %r12451, %r12451, 12;
	add.s32 	%r12453, %r12447, %r12452;
	xor.b32  	%r12454, %r12449, %r12453;
	shf.l.wrap.b32 	%r12455, %r12454, %r12454, 8;
	add.s32 	%r12456, %r12450, %r12455;
	xor.b32  	%r12457, %r12452, %r12456;
	shf.l.wrap.b32 	%r12458, %r12457, %r12457, 7;
	add.s32 	%r12459, %r12417, %r12410;
	xor.b32  	%r12460, %r12431, %r12459;
	shf.l.wrap.b32 	%r12461, %r12460, %r12460, 16;
	add.s32 	%r12462, %r12444, %r12461;
	xor.b32  	%r12463, %r12410, %r12462;
	shf.l.wrap.b32 	%r12464, %r12463, %r12463, 12;
	add.s32 	%r12465, %r12459, %r12464;
	xor.b32  	%r12466, %r12461, %r12465;
	shf.l.wrap.b32 	%r12467, %r12466, %r12466, 8;
	add.s32 	%r12468, %r12462, %r12467;
	xor.b32  	%r12469, %r12464, %r12468;
	shf.l.wrap.b32 	%r12470, %r12469, %r12469, 7;
	add.s32 	%r12471, %r12429, %r12422;
	xor.b32  	%r12472, %r12443, %r12471;
	shf.l.wrap.b32 	%r12473, %r12472, %r12472, 16;
	add.s32 	%r12474, %r12408, %r12473;
	xor.b32  	%r12475, %r12422, %r12474;
	shf.l.wrap.b32 	%r12476, %r12475, %r12475, 12;
	add.s32 	%r12477, %r12471, %r12476;
	xor.b32  	%r12478, %r12473, %r12477;
	shf.l.wrap.b32 	%r12479, %r12478, %r12478, 8;
	add.s32 	%r12480, %r12474, %r12479;
	xor.b32  	%r12481, %r12476, %r12480;
	shf.l.wrap.b32 	%r12482, %r12481, %r12481, 7;
	add.s32 	%r12483, %r12441, %r12434;
	xor.b32  	%r12484, %r12407, %r12483;
	shf.l.wrap.b32 	%r12485, %r12484, %r12484, 16;
	add.s32 	%r12486, %r12420, %r12485;
	xor.b32  	%r12487, %r12434, %r12486;
	shf.l.wrap.b32 	%r12488, %r12487, %r12487, 12;
	add.s32 	%r12489, %r12483, %r12488;
	xor.b32  	%r12490, %r12485, %r12489;
	shf.l.wrap.b32 	%r12491, %r12490, %r12490, 8;
	add.s32 	%r12492, %r12486, %r12491;
	xor.b32  	%r12493, %r12488, %r12492;
	shf.l.wrap.b32 	%r12494, %r12493, %r12493, 7;
	add.s32 	%r12495, %r12453, %r12470;
	xor.b32  	%r12496, %r12491, %r12495;
	shf.l.wrap.b32 	%r12497, %r12496, %r12496, 16;
	add.s32 	%r12498, %r12480, %r12497;
	xor.b32  	%r12499, %r12470, %r12498;
	shf.l.wrap.b32 	%r12500, %r12499, %r12499, 12;
	add.s32 	%r12501, %r12495, %r12500;
	xor.b32  	%r12502, %r12497, %r12501;
	shf.l.wrap.b32 	%r12503, %r12502, %r12502, 8;
	add.s32 	%r12504, %r12498, %r12503;
	xor.b32  	%r12505, %r12500, %r12504;
	shf.l.wrap.b32 	%r12506, %r12505, %r12505, 7;
	add.s32 	%r12507, %r12465, %r12482;
	xor.b32  	%r12508, %r12455, %r12507;
	shf.l.wrap.b32 	%r12509, %r12508, %r12508, 16;
	add.s32 	%r12510, %r12492, %r12509;
	xor.b32  	%r12511, %r12482, %r12510;
	shf.l.wrap.b32 	%r12512, %r12511, %r12511, 12;
	add.s32 	%r12513, %r12507, %r12512;
	xor.b32  	%r12514, %r12509, %r12513;
	shf.l.wrap.b32 	%r12515, %r12514, %r12514, 8;
	add.s32 	%r12516, %r12510, %r12515;
	xor.b32  	%r12517, %r12512, %r12516;
	shf.l.wrap.b32 	%r12518, %r12517, %r12517, 7;
	add.s32 	%r12519, %r12477, %r12494;
	xor.b32  	%r12520, %r12467, %r12519;
	shf.l.wrap.b32 	%r12521, %r12520, %r12520, 16;
	add.s32 	%r12522, %r12456, %r12521;
	xor.b32  	%r12523, %r12494, %r12522;
	shf.l.wrap.b32 	%r12524, %r12523, %r12523, 12;
	add.s32 	%r12525, %r12519, %r12524;
	xor.b32  	%r12526, %r12521, %r12525;
	shf.l.wrap.b32 	%r12527, %r12526, %r12526, 8;
	add.s32 	%r12528, %r12522, %r12527;
	xor.b32  	%r12529, %r12524, %r12528;
	shf.l.wrap.b32 	%r12530, %r12529, %r12529, 7;
	add.s32 	%r12531, %r12489, %r12458;
	xor.b32  	%r12532, %r12479, %r12531;
	shf.l.wrap.b32 	%r12533, %r12532, %r12532, 16;
	add.s32 	%r12534, %r12468, %r12533;
	xor.b32  	%r12535, %r12458, %r12534;
	shf.l.wrap.b32 	%r12536, %r12535, %r12535, 12;
	add.s32 	%r12537, %r12531, %r12536;
	xor.b32  	%r12538, %r12533, %r12537;
	shf.l.wrap.b32 	%r12539, %r12538, %r12538, 8;
	add.s32 	%r12540, %r12534, %r12539;
	xor.b32  	%r12541, %r12536, %r12540;
	shf.l.wrap.b32 	%r12542, %r12541, %r12541, 7;
	add.s32 	%r12543, %r12501, %r12542;
	xor.b32  	%r12544, %r12515, %r12543;
	shf.l.wrap.b32 	%r12545, %r12544, %r12544, 16;
	add.s32 	%r12546, %r12528, %r12545;
	xor.b32  	%r12547, %r12542, %r12546;
	shf.l.wrap.b32 	%r12548, %r12547, %r12547, 12;
	add.s32 	%r12549, %r12543, %r12548;
	xor.b32  	%r12550, %r12545, %r12549;
	shf.l.wrap.b32 	%r12551, %r12550, %r12550, 8;
	add.s32 	%r12552, %r12513, %r12506;
	xor.b32  	%r12553, %r12527, %r12552;
	shf.l.wrap.b32 	%r12554, %r12553, %r12553, 16;
	add.s32 	%r12555, %r12540, %r12554;
	xor.b32  	%r12556, %r12506, %r12555;
	shf.l.wrap.b32 	%r12557, %r12556, %r12556, 12;
	add.s32 	%r12558, %r12552, %r12557;
	xor.b32  	%r12559, %r12554, %r12558;
	shf.l.wrap.b32 	%r12560, %r12559, %r12559, 8;
	add.s32 	%r12561, %r12555, %r12560;
	xor.b32  	%r12562, %r12557, %r12561;
	shf.l.wrap.b32 	%r12563, %r12562, %r12562, 7;
	add.s32 	%r12564, %r12525, %r12518;
	xor.b32  	%r12565, %r12539, %r12564;
	shf.l.wrap.b32 	%r12566, %r12565, %r12565, 16;
	add.s32 	%r12567, %r12504, %r12566;
	xor.b32  	%r12568, %r12518, %r12567;
	shf.l.wrap.b32 	%r12569, %r12568, %r12568, 12;
	add.s32 	%r12570, %r12564, %r12569;
	xor.b32  	%r12571, %r12566, %r12570;
	shf.l.wrap.b32 	%r12572, %r12571, %r12571, 8;
	add.s32 	%r12573, %r12567, %r12572;
	xor.b32  	%r12574, %r12569, %r12573;
	shf.l.wrap.b32 	%r12575, %r12574, %r12574, 7;
	add.s32 	%r12576, %r12537, %r12530;
	xor.b32  	%r12577, %r12503, %r12576;
	shf.l.wrap.b32 	%r12578, %r12577, %r12577, 16;
	add.s32 	%r12579, %r12516, %r12578;
	xor.b32  	%r12580, %r12530, %r12579;
	shf.l.wrap.b32 	%r12581, %r12580, %r12580, 12;
	add.s32 	%r12582, %r12576, %r12581;
	xor.b32  	%r12583, %r12578, %r12582;
	shf.l.wrap.b32 	%r12584, %r12583, %r12583, 8;
	add.s32 	%r12585, %r12579, %r12584;
	add.s32 	%r12586, %r12549, %r12563;
	xor.b32  	%r12587, %r12584, %r12586;
	shf.l.wrap.b32 	%r12588, %r12587, %r12587, 16;
	add.s32 	%r12589, %r12573, %r12588;
	xor.b32  	%r12590, %r12563, %r12589;
	shr.u32 	%r12591, %r12590, 20;
	add.s32 	%r12592, %r12586, %r12591;
	add.s32 	%r12593, %r12558, %r12575;
	xor.b32  	%r12594, %r12551, %r12593;
	shf.l.wrap.b32 	%r12595, %r12594, %r12594, 16;
	add.s32 	%r12596, %r12585, %r12595;
	xor.b32  	%r12597, %r12575, %r12596;
	shr.u32 	%r12598, %r12597, 20;
	add.s32 	%r12599, %r12593, %r12598;
	add.s32 	%r12600, %r11912, %r12592;
	add.s32 	%r12601, %r11924, %r12599;
	not.b32 	%r12602, %r53821;
	add.s32 	%r12603, %r1773, %r12602;
	mov.u32 	%r12604, %ctaid.x;
	shl.b32 	%r12605, %r12604, 11;
	mov.u32 	%r12606, %tid.x;
	and.b32  	%r12607, %r12606, 31;
	or.b32  	%r12608, %r12605, %r12607;
	shl.b32 	%r12609, %r12606, 3;
	and.b32  	%r12610, %r12609, 7936;
	add.s32 	%r12611, %r53743, %r12610;
	add.s32 	%r12612, %r12608, %r12611;
	shr.u32 	%r12613, %r12612, %r12603;
	and.b32  	%r12614, %r12613, 1;
	setp.eq.b32 	%p47, %r12614, 1;
	selp.b32 	%r12615, %r12601, %r12600, %p47;
	cvt.u16.u32 	%rs333, %r12615;
	and.b16  	%rs750, %rs333, 1;
	and.b16  	%rs334, %rs748, 255;
	setp.ne.s16 	%p48, %rs334, 1;
	@%p48 bra 	$L__BB4_61;
	ld.param.u64 	%rd653, [fused_batch_pir_kernel_16_param_1];
	not.b32 	%r12616, %r53821;
	add.s32 	%r12617, %r1773, %r12616;
	mov.u32 	%r12618, %ctaid.x;
	shl.b32 	%r12619, %r12618, 11;
	mov.u32 	%r12620, %tid.x;
	and.b32  	%r12621, %r12620, 31;
	or.b32  	%r12622, %r12619, %r12621;
	shl.b32 	%r12623, %r12620, 3;
	and.b32  	%r12624, %r12623, 7936;
	add.s32 	%r12625, %r53743, %r12624;
	add.s32 	%r12626, %r12622, %r12625;
	shr.u32 	%r12627, %r12626, %r12617;
	and.b32  	%r12628, %r12627, 1;
	setp.eq.b32 	%p49, %r12628, 1;
	cvt.s64.s32 	%rd56, %r53821;
	cvta.to.global.u64 	%rd57, %rd653;
	mul.wide.s32 	%rd58, %r53821, 16;
	add.s64 	%rd59, %rd57, %rd58;
	ld.global.u32 	%r12629, [%rd59+1484];
	selp.b32 	%r12630, %r53826, %r53825, %p49;
	xor.b32  	%r12631, %r12630, %r12629;
	selp.b32 	%r12632, %r53827, %r53824, %p49;
	selp.b32 	%r53825, %r53825, %r12631, %p49;
	selp.b32 	%r53826, %r12631, %r53826, %p49;
	ld.global.u32 	%r12633, [%rd59+1488];
	xor.b32  	%r12634, %r12632, %r12633;
	selp.b32 	%r12635, %r53828, %r53823, %p49;
	selp.b32 	%r53824, %r53824, %r12634, %p49;
	selp.b32 	%r53827, %r12634, %r53827, %p49;
	ld.global.u32 	%r12636, [%rd59+1492];
	xor.b32  	%r12637, %r12635, %r12636;
	selp.b32 	%r12638, %r53829, %r53822, %p49;
	selp.b32 	%r53823, %r53823, %r12637, %p49;
	selp.b32 	%r53828, %r12637, %r53828, %p49;
	ld.global.u32 	%r12639, [%rd59+1496];
	xor.b32  	%r12640, %r12638, %r12639;
	selp.b64 	%rd60, 445, 420, %p49;
	selp.b32 	%r53822, %r53822, %r12640, %p49;
	selp.b32 	%r53829, %r12640, %r53829, %p49;
	add.s64 	%rd61, %rd60, %rd56;
	add.s64 	%rd62, %rd57, %rd61;
	ld.global.u8 	%rs335, [%rd62+1464];
	xor.b16  	%rs750, %rs335, %rs750;
$L__BB4_61:
	not.b32 	%r12641, %r53821;
	add.s32 	%r12642, %r1773, %r12641;
	mov.u32 	%r12643, %ctaid.x;
	shl.b32 	%r12644, %r12643, 11;
	mov.u32 	%r12645, %tid.x;
	and.b32  	%r12646, %r12645, 31;
	or.b32  	%r12647, %r12644, %r12646;
	shl.b32 	%r12648, %r12645, 3;
	and.b32  	%r12649, %r12648, 7936;
	add.s32 	%r12650, %r53743, %r12649;
	add.s32 	%r12651, %r12647, %r12650;
	shr.u32 	%r12652, %r12651, %r12642;
	and.b32  	%r12653, %r12652, 1;
	setp.eq.b32 	%p50, %r12653, 1;
	selp.b32 	%r53833, %r53826, %r53825, %p50;
	selp.b32 	%r53832, %r53827, %r53824, %p50;
	selp.b32 	%r53831, %r53828, %r53823, %p50;
	selp.b32 	%r53830, %r53829, %r53822, %p50;
	add.s32 	%r53821, %r53821, 1;
	setp.lt.u32 	%p51, %r53821, %r1773;
	mov.u16 	%rs748, %rs750;
	@%p51 bra 	$L__BB4_59;
$L__BB4_62:
	and.b16  	%rs336, %rs750, 255;
	setp.ne.s16 	%p52, %rs336, 1;
	@%p52 bra 	$L__BB4_64;
	ld.param.u64 	%rd654, [fused_batch_pir_kernel_16_param_1];
	cvta.to.global.u64 	%rd63, %rd654;
	ld.global.u32 	%r12654, [%rd63+1936];
	xor.b32  	%r53833, %r53833, %r12654;
$L__BB4_64:
	@%p52 bra 	$L__BB4_66;
	ld.param.u64 	%rd655, [fused_batch_pir_kernel_16_param_1];
	cvta.to.global.u64 	%rd64, %rd655;
	ld.global.u32 	%r12655, [%rd64+1940];
	xor.b32  	%r53832, %r53832, %r12655;
$L__BB4_66:
	@%p52 bra 	$L__BB4_68;
	ld.param.u64 	%rd656, [fused_batch_pir_kernel_16_param_1];
	cvta.to.global.u64 	%rd65, %rd656;
	ld.global.u32 	%r12656, [%rd65+1944];
	xor.b32  	%r53831, %r53831, %r12656;
$L__BB4_68:
	@%p52 bra 	$L__BB4_70;
	ld.param.u64 	%rd657, [fused_batch_pir_kernel_16_param_1];
	cvta.to.global.u64 	%rd66, %rd657;
	ld.global.u32 	%r12657, [%rd66+1948];
	xor.b32  	%r53830, %r53830, %r12657;
$L__BB4_70:
	ld.param.u32 	%r52140, [fused_batch_pir_kernel_16_param_4];
	mov.u32 	%r12659, %ctaid.x;
	shl.b32 	%r12660, %r12659, 11;
	mov.u32 	%r12661, %tid.x;
	and.b32  	%r12662, %r12661, 31;
	or.b32  	%r12663, %r12660, %r12662;
	shl.b32 	%r12664, %r12661, 3;
	and.b32  	%r12665, %r12664, 7936;
	add.s32 	%r12666, %r53743, %r12665;
	add.s32 	%r12667, %r12663, %r12666;
	setp.ge.s32 	%p56, %r12667, %r52140;
	mov.b32 	%r53854, 0;
	mov.u32 	%r53855, %r53854;
	mov.u32 	%r53856, %r53854;
	mov.u32 	%r53857, %r53854;
	@%p56 bra 	$L__BB4_84;
	ld.param.u64 	%rd658, [fused_batch_pir_kernel_16_param_1];
	cvta.to.global.u64 	%rd67, %rd658;
	ld.global.u8 	%rs340, [%rd67+1969];
	max.u16 	%rs341, %rs340, 11;
	cvt.u32.u16 	%r12668, %rs341;
	add.s32 	%r53845, %r12668, -11;
	ld.shared.v4.u32 	{%r53857, %r53856, %r53855, %r53854}, [s_mem+197456];
	ld.shared.u8 	%rs753, [s_mem+197472];
	cvt.u32.u16 	%r1828, %rs340;
	setp.ge.u32 	%p57, %r53845, %r1828;
	@%p57 bra 	$L__BB4_76;
	mov.u16 	%rs751, %rs753;
$L__BB4_73:
	ld.const.u32 	%r12669, [CHACHA_CONSTANTS];
	add.s32 	%r12670, %r12669, %r53857;
	shf.l.wrap.b32 	%r12671, %r12670, %r12670, 16;
	add.s32 	%r12672, %r53857, %r12671;
	xor.b32  	%r12673, %r53857, %r12672;
	shf.l.wrap.b32 	%r12674, %r12673, %r12673, 12;
	add.s32 	%r12675, %r12670, %r12674;
	xor.b32  	%r12676, %r12671, %r12675;
	shf.l.wrap.b32 	%r12677, %r12676, %r12676, 8;
	add.s32 	%r12678, %r12672, %r12677;
	xor.b32  	%r12679, %r12674, %r12678;
	shf.l.wrap.b32 	%r12680, %r12679, %r12679, 7;
	ld.const.u32 	%r12681, [CHACHA_CONSTANTS+4];
	add.s32 	%r12682, %r12681, %r53856;
	shf.l.wrap.b32 	%r12683, %r12682, %r12682, 16;
	add.s32 	%r12684, %r53856, %r12683;
	xor.b32  	%r12685, %r53856, %r12684;
	shf.l.wrap.b32 	%r12686, %r12685, %r12685, 12;
	add.s32 	%r12687, %r12682, %r12686;
	xor.b32  	%r12688, %r12683, %r12687;
	shf.l.wrap.b32 	%r12689, %r12688, %r12688, 8;
	add.s32 	%r12690, %r12684, %r12689;
	xor.b32  	%r12691, %r12686, %r12690;
	shf.l.wrap.b32 	%r12692, %r12691, %r12691, 7;
	ld.const.u32 	%r12693, [CHACHA_CONSTANTS+8];
	add.s32 	%r12694, %r12693, %r53855;
	shf.l.wrap.b32 	%r12695, %r12694, %r12694, 16;
	add.s32 	%r12696, %r53855, %r12695;
	xor.b32  	%r12697, %r53855, %r12696;
	shf.l.wrap.b32 	%r12698, %r12697, %r12697, 12;
	add.s32 	%r12699, %r12694, %r12698;
	xor.b32  	%r12700, %r12695, %r12699;
	shf.l.wrap.b32 	%r12701, %r12700, %r12700, 8;
	add.s32 	%r12702, %r12696, %r12701;
	xor.b32  	%r12703, %r12698, %r12702;
	shf.l.wrap.b32 	%r12704, %r12703, %r12703, 7;
	ld.const.u32 	%r12705, [CHACHA_CONSTANTS+12];
	add.s32 	%r12706, %r12705, %r53854;
	shf.l.wrap.b32 	%r12707, %r12706, %r12706, 16;
	add.s32 	%r12708, %r53854, %r12707;
	xor.b32  	%r12709, %r53854, %r12708;
	shf.l.wrap.b32 	%r12710, %r12709, %r12709, 12;
	add.s32 	%r12711, %r12706, %r12710;
	xor.b32  	%r12712, %r12707, %r12711;
	shf.l.wrap.b32 	%r12713, %r12712, %r12712, 8;
	add.s32 	%r12714, %r12708, %r12713;
	xor.b32  	%r12715, %r12710, %r12714;
	shf.l.wrap.b32 	%r12716, %r12715, %r12715, 7;
	add.s32 	%r12717, %r12675, %r12692;
	xor.b32  	%r12718, %r12713, %r12717;
	shf.l.wrap.b32 	%r12719, %r12718, %r12718, 16;
	add.s32 	%r12720, %r12702, %r12719;
	xor.b32  	%r12721, %r12692, %r12720;
	shf.l.wrap.b32 	%r12722, %r12721, %r12721, 12;
	add.s32 	%r12723, %r12717, %r12722;
	xor.b32  	%r12724, %r12719, %r12723;
	shf.l.wrap.b32 	%r12725, %r12724, %r12724, 8;
	add.s32 	%r12726, %r12720, %r12725;
	xor.b32  	%r12727, %r12722, %r12726;
	shf.l.wrap.b32 	%r12728, %r12727, %r12727, 7;
	add.s32 	%r12729, %r12687, %r12704;
	xor.b32  	%r12730, %r12677, %r12729;
	shf.l.wrap.b32 	%r12731, %r12730, %r12730, 16;
	add.s32 	%r12732, %r12714, %r12731;
	xor.b32  	%r12733, %r12704, %r12732;
	shf.l.wrap.b32 	%r12734, %r12733, %r12733, 12;
	add.s32 	%r12735, %r12729, %r12734;
	xor.b32  	%r12736, %r12731, %r12735;
	shf.l.wrap.b32 	%r12737, %r12736, %r12736, 8;
	add.s32 	%r12738, %r12732, %r12737;
	xor.b32  	%r12739, %r12734, %r12738;
	shf.l.wrap.b32 	%r12740, %r12739, %r12739, 7;
	add.s32 	%r12741, %r12699, %r12716;
	xor.b32  	%r12742, %r12689, %r12741;
	shf.l.wrap.b32 	%r12743, %r12742, %r12742, 16;
	add.s32 	%r12744, %r12678, %r12743;
	xor.b32  	%r12745, %r12716, %r12744;
	shf.l.wrap.b32 	%r12746, %r12745, %r12745, 12;
	add.s32 	%r12747, %r12741, %r12746;
	xor.b32  	%r12748, %r12743, %r12747;
	shf.l.wrap.b32 	%r12749, %r12748, %r12748, 8;
	add.s32 	%r12750, %r12744, %r12749;
	xor.b32  	%r12751, %r12746, %r12750;
	shf.l.wrap.b32 	%r12752, %r12751, %r12751, 7;
	add.s32 	%r12753, %r12711, %r12680;
	xor.b32  	%r12754, %r12701, %r12753;
	shf.l.wrap.b32 	%r12755, %r12754, %r12754, 16;
	add.s32 	%r12756, %r12690, %r12755;
	xor.b32  	%r12757, %r12680, %r12756;
	shf.l.wrap.b32 	%r12758, %r12757, %r12757, 12;
	add.s32 	%r12759, %r12753, %r12758;
	xor.b32  	%r12760, %r12755, %r12759;
	shf.l.wrap.b32 	%r12761, %r12760, %r12760, 8;
	add.s32 	%r12762, %r12756, %r12761;
	xor.b32  	%r12763, %r12758, %r12762;
	shf.l.wrap.b32 	%r12764, %r12763, %r12763, 7;
	add.s32 	%r12765, %r12723, %r12764;
	xor.b32  	%r12766, %r12737, %r12765;
	shf.l.wrap.b32 	%r12767, %r12766, %r12766, 16;
	add.s32 	%r12768, %r12750, %r12767;
	xor.b32  	%r12769, %r12764, %r12768;
	shf.l.wrap.b32 	%r12770, %r12769, %r12769, 12;
	add.s32 	%r12771, %r12765, %r12770;
	xor.b32  	%r12772, %r12767, %r12771;
	shf.l.wrap.b32 	%r12773, %r12772, %r12772, 8;
	add.s32 	%r12774, %r12768, %r12773;
	xor.b32  	%r12775, %r12770, %r12774;
	shf.l.wrap.b32 	%r12776, %r12775, %r12775, 7;
	add.s32 	%r12777, %r12735, %r12728;
	xor.b32  	%r12778, %r12749, %r12777;
	shf.l.wrap.b32 	%r12779, %r12778, %r12778, 16;
	add.s32 	%r12780, %r12762, %r12779;
	xor.b32  	%r12781, %r12728, %r12780;
	shf.l.wrap.b32 	%r12782, %r12781, %r12781, 12;
	add.s32 	%r12783, %r12777, %r12782;
	xor.b32  	%r12784, %r12779, %r12783;
	shf.l.wrap.b32 	%r12785, %r12784, %r12784, 8;
	add.s32 	%r12786, %r12780, %r12785;
	xor.b32  	%r12787, %r12782, %r12786;
	shf.l.wrap.b32 	%r12788, %r12787, %r12787, 7;
	add.s32 	%r12789, %r12747, %r12740;
	xor.b32  	%r12790, %r12761, %r12789;
	shf.l.wrap.b32 	%r12791, %r12790, %r12790, 16;
	add.s32 	%r12792, %r12726, %r12791;
	xor.b32  	%r12793, %r12740, %r12792;
	shf.l.wrap.b32 	%r12794, %r12793, %r12793, 12;
	add.s32 	%r12795, %r12789, %r12794;
	xor.b32  	%r12796, %r12791, %r12795;
	shf.l.wrap.b32 	%r12797, %r12796, %r12796, 8;
	add.s32 	%r12798, %r12792, %r12797;
	xor.b32  	%r12799, %r12794, %r12798;
	shf.l.wrap.b32 	%r12800, %r12799, %r12799, 7;
	add.s32 	%r12801, %r12759, %r12752;
	xor.b32  	%r12802, %r12725, %r12801;
	shf.l.wrap.b32 	%r12803, %r12802, %r12802, 16;
	add.s32 	%r12804, %r12738, %r12803;
	xor.b32  	%r12805, %r12752, %r12804;
	shf.l.wrap.b32 	%r12806, %r12805, %r12805, 12;
	add.s32 	%r12807, %r12801, %r12806;
	xor.b32  	%r12808, %r12803, %r12807;
	shf.l.wrap.b32 	%r12809, %r12808, %r12808, 8;
	add.s32 	%r12810, %r12804, %r12809;
	xor.b32  	%r12811, %r12806, %r12810;
	shf.l.wrap.b32 	%r12812, %r12811, %r12811, 7;
	add.s32 	%r12813, %r12771, %r12788;
	xor.b32  	%r12814, %r12809, %r12813;
	shf.l.wrap.b32 	%r12815, %r12814, %r12814, 16;
	add.s32 	%r12816, %r12798, %r12815;
	xor.b32  	%r12817, %r12788, %r12816;
	shf.l.wrap.b32 	%r12818, %r12817, %r12817, 12;
	add.s32 	%r12819, %r12813, %r12818;
	xor.b32  	%r12820, %r12815, %r12819;
	shf.l.wrap.b32 	%r12821, %r12820, %r12820, 8;
	add.s32 	%r12822, %r12816, %r12821;
	xor.b32  	%r12823, %r12818, %r12822;
	shf.l.wrap.b32 	%r12824, %r12823, %r12823, 7;
	add.s32 	%r12825, %r12783, %r12800;
	xor.b32  	%r12826, %r12773, %r12825;
	shf.l.wrap.b32 	%r12827, %r12826, %r12826, 16;
	add.s32 	%r12828, %r12810, %r12827;
	xor.b32  	%r12829, %r12800, %r12828;
	shf.l.wrap.b32 	%r12830, %r12829, %r12829, 12;
	add.s32 	%r12831, %r12825, %r12830;
	xor.b32  	%r12832, %r12827, %r12831;
	shf.l.wrap.b32 	%r12833, %r12832, %r12832, 8;
	add.s32 	%r12834, %r12828, %r12833;
	xor.b32  	%r12835, %r12830, %r12834;
	shf.l.wrap.b32 	%r12836, %r12835, %r12835, 7;
	add.s32 	%r12837, %r12795, %r12812;
	xor.b32  	%r12838, %r12785, %r12837;
	shf.l.wrap.b32 	%r12839, %r12838, %r12838, 16;
	add.s32 	%r12840, %r12774, %r12839;
	xor.b32  	%r12841, %r12812, %r12840;
	shf.l.wrap.b32 	%r12842, %r12841, %r12841, 12;
	add.s32 	%r12843, %r12837, %r12842;
	xor.b32  	%r12844, %r12839, %r12843;
	shf.l.wrap.b32 	%r12845, %r12844, %r12844, 8;
	add.s32 	%r12846, %r12840, %r12845;
	xor.b32  	%r12847, %r12842, %r12846;
	shf.l.wrap.b32 	%r12848, %r12847, %r12847, 7;
	add.s32 	%r12849, %r12807, %r12776;
	xor.b32  	%r12850, %r12797, %r12849;
	shf.l.wrap.b32 	%r12851, %r12850, %r12850, 16;
	add.s32 	%r12852, %r12786, %r12851;
	xor.b32  	%r12853, %r12776, %r12852;
	shf.l.wrap.b32 	%r12854, %r12853, %r12853, 12;
	add.s32 	%r12855, %r12849, %r12854;
	xor.b32  	%r12856, %r12851, %r12855;
	shf.l.wrap.b32 	%r12857, %r12856, %r12856, 8;
	add.s32 	%r12858, %r12852, %r12857;
	xor.b32  	%r12859, %r12854, %r12858;
	shf.l.wrap.b32 	%r12860, %r12859, %r12859, 7;
	add.s32 	%r12861, %r12819, %r12860;
	xor.b32  	%r12862, %r12833, %r12861;
	shf.l.wrap.b32 	%r12863, %r12862, %r12862, 16;
	add.s32 	%r12864, %r12846, %r12863;
	xor.b32  	%r12865, %r12860, %r12864;
	shf.l.wrap.b32 	%r12866, %r12865, %r12865, 12;
	add.s32 	%r12867, %r12861, %r12866;
	xor.b32  	%r12868, %r12863, %r12867;
	shf.l.wrap.b32 	%r12869, %r12868, %r12868, 8;
	add.s32 	%r12870, %r12864, %r12869;
	xor.b32  	%r12871, %r12866, %r12870;
	shf.l.wrap.b32 	%r12872, %r12871, %r12871, 7;
	add.s32 	%r12873, %r12831, %r12824;
	xor.b32  	%r12874, %r12845, %r12873;
	shf.l.wrap.b32 	%r12875, %r12874, %r12874, 16;
	add.s32 	%r12876, %r12858, %r12875;
	xor.b32  	%r12877, %r12824, %r12876;
	shf.l.wrap.b32 	%r12878, %r12877, %r12877, 12;
	add.s32 	%r12879, %r12873, %r12878;
	xor.b32  	%r12880, %r12875, %r12879;
	shf.l.wrap.b32 	%r12881, %r12880, %r12880, 8;
	add.s32 	%r12882, %r12876, %r12881;
	xor.b32  	%r12883, %r12878, %r12882;
	shf.l.wrap.b32 	%r12884, %r12883, %r12883, 7;
	add.s32 	%r12885, %r12843, %r12836;
	xor.b32  	%r12886, %r12857, %r12885;
	shf.l.wrap.b32 	%r12887, %r12886, %r12886, 16;
	add.s32 	%r12888, %r12822, %r12887;
	xor.b32  	%r12889, %r12836, %r12888;
	shf.l.wrap.b32 	%r12890, %r12889, %r12889, 12;
	add.s32 	%r12891, %r12885, %r12890;
	xor.b32  	%r12892, %r12887, %r12891;
	shf.l.wrap.b32 	%r12893, %r12892, %r12892, 8;
	add.s32 	%r12894, %r12888, %r12893;
	xor.b32  	%r12895, %r12890, %r12894;
	shf.l.wrap.b32 	%r12896, %r12895, %r12895, 7;
	add.s32 	%r12897, %r12855, %r12848;
	xor.b32  	%r12898, %r12821, %r12897;
	shf.l.wrap.b32 	%r12899, %r12898, %r12898, 16;
	add.s32 	%r12900, %r12834, %r12899;
	xor.b32  	%r12901, %r12848, %r12900;
	shf.l.wrap.b32 	%r12902, %r12901, %r12901, 12;
	add.s32 	%r12903, %r12897, %r12902;
	xor.b32  	%r12904, %r12899, %r12903;
	shf.l.wrap.b32 	%r12905, %r12904, %r12904, 8;
	add.s32 	%r12906, %r12900, %r12905;
	xor.b32  	%r12907, %r12902, %r12906;
	shf.l.wrap.b32 	%r12908, %r12907, %r12907, 7;
	add.s32 	%r12909, %r12867, %r12884;
	xor.b32  	%r12910, %r12905, %r12909;
	shf.l.wrap.b32 	%r12911, %r12910, %r12910, 16;
	add.s32 	%r12912, %r12894, %r12911;
	xor.b32  	%r12913, %r12884, %r12912;
	shf.l.wrap.b32 	%r12914, %r12913, %r12913, 12;
	add.s32 	%r12915, %r12909, %r12914;
	xor.b32  	%r12916, %r12911, %r12915;
	shf.l.wrap.b32 	%r12917, %r12916, %r12916, 8;
	add.s32 	%r12918, %r12912, %r12917;
	xor.b32  	%r12919, %r12914, %r12918;
	shf.l.wrap.b32 	%r12920, %r12919, %r12919, 7;
	add.s32 	%r12921, %r12879, %r12896;
	xor.b32  	%r12922, %r12869, %r12921;
	shf.l.wrap.b32 	%r12923, %r12922, %r12922, 16;
	add.s32 	%r12924, %r12906, %r12923;
	xor.b32  	%r12925, %r12896, %r12924;
	shf.l.wrap.b32 	%r12926, %r12925, %r12925, 12;
	add.s32 	%r12927, %r12921, %r12926;
	xor.b32  	%r12928, %r12923, %r12927;
	shf.l.wrap.b32 	%r12929, %r12928, %r12928, 8;
	add.s32 	%r12930, %r12924, %r12929;
	xor.b32  	%r12931, %r12926, %r12930;
	shf.l.wrap.b32 	%r12932, %r12931, %r12931, 7;
	add.s32 	%r12933, %r12891, %r12908;
	xor.b32  	%r12934, %r12881, %r12933;
	shf.l.wrap.b32 	%r12935, %r12934, %r12934, 16;
	add.s32 	%r12936, %r12870, %r12935;
	xor.b32  	%r12937, %r12908, %r12936;
	shf.l.wrap.b32 	%r12938, %r12937, %r12937, 12;
	add.s32 	%r12939, %r12933, %r12938;
	xor.b32  	%r12940, %r12935, %r12939;
	shf.l.wrap.b32 	%r12941, %r12940, %r12940, 8;
	add.s32 	%r12942, %r12936, %r12941;
	xor.b32  	%r12943, %r12938, %r12942;
	shf.l.wrap.b32 	%r12944, %r12943, %r12943, 7;
	add.s32 	%r12945, %r12903, %r12872;
	xor.b32  	%r12946, %r12893, %r12945;
	shf.l.wrap.b32 	%r12947, %r12946, %r12946, 16;
	add.s32 	%r12948, %r12882, %r12947;
	xor.b32  	%r12949, %r12872, %r12948;
	shf.l.wrap.b32 	%r12950, %r12949, %r12949, 12;
	add.s32 	%r12951, %r12945, %r12950;
	xor.b32  	%r12952, %r12947, %r12951;
	shf.l.wrap.b32 	%r12953, %r12952, %r12952, 8;
	add.s32 	%r12954, %r12948, %r12953;
	xor.b32  	%r12955, %r12950, %r12954;
	shf.l.wrap.b32 	%r12956, %r12955, %r12955, 7;
	add.s32 	%r12957, %r12915, %r12956;
	xor.b32  	%r12958, %r12929, %r12957;
	shf.l.wrap.b32 	%r12959, %r12958, %r12958, 16;
	add.s32 	%r12960, %r12942, %r12959;
	xor.b32  	%r12961, %r12956, %r12960;
	shf.l.wrap.b32 	%r12962, %r12961, %r12961, 12;
	add.s32 	%r12963, %r12957, %r12962;
	xor.b32  	%r12964, %r12959, %r12963;
	shf.l.wrap.b32 	%r12965, %r12964, %r12964, 8;
	add.s32 	%r12966, %r12960, %r12965;
	xor.b32  	%r12967, %r12962, %r12966;
	shf.l.wrap.b32 	%r12968, %r12967, %r12967, 7;
	add.s32 	%r12969, %r12927, %r12920;
	xor.b32  	%r12970, %r12941, %r12969;
	shf.l.wrap.b32 	%r12971, %r12970, %r12970, 16;
	add.s32 	%r12972, %r12954, %r12971;
	xor.b32  	%r12973, %r12920, %r12972;
	shf.l.wrap.b32 	%r12974, %r12973, %r12973, 12;
	add.s32 	%r12975, %r12969, %r12974;
	xor.b32  	%r12976, %r12971, %r12975;
	shf.l.wrap.b32 	%r12977, %r12976, %r12976, 8;
	add.s32 	%r12978, %r12972, %r12977;
	xor.b32  	%r12979, %r12974, %r12978;
	shf.l.wrap.b32 	%r12980, %r12979, %r12979, 7;
	add.s32 	%r12981, %r12939, %r12932;
	xor.b32  	%r12982, %r12953, %r12981;
	shf.l.wrap.b32 	%r12983, %r12982, %r12982, 16;
	add.s32 	%r12984, %r12918, %r12983;
	xor.b32  	%r12985, %r12932, %r12984;
	shf.l.wrap.b32 	%r12986, %r12985, %r12985, 12;
	add.s32 	%r12987, %r12981, %r12986;
	xor.b32  	%r12988, %r12983, %r12987;
	shf.l.wrap.b32 	%r12989, %r12988, %r12988, 8;
	add.s32 	%r12990, %r12984, %r12989;
	xor.b32  	%r12991, %r12986, %r12990;
	shf.l.wrap.b32 	%r12992, %r12991, %r12991, 7;
	add.s32 	%r12993, %r12951, %r12944;
	xor.b32  	%r12994, %r12917, %r12993;
	shf.l.wrap.b32 	%r12995, %r12994, %r12994, 16;
	add.s32 	%r12996, %r12930, %r12995;
	xor.b32  	%r12997, %r12944, %r12996;
	shf.l.wrap.b32 	%r12998, %r12997, %r12997, 12;
	add.s32 	%r12999, %r12993, %r12998;
	xor.b32  	%r13000, %r12995, %r12999;
	shf.l.wrap.b32 	%r13001, %r13000, %r13000, 8;
	add.s32 	%r13002, %r12996, %r13001;
	xor.b32  	%r13003, %r12998, %r13002;
	shf.l.wrap.b32 	%r13004, %r13003, %r13003, 7;
	add.s32 	%r13005, %r12963, %r12980;
	xor.b32  	%r13006, %r13001, %r13005;
	shf.l.wrap.b32 	%r13007, %r13006, %r13006, 16;
	add.s32 	%r13008, %r12990, %r13007;
	xor.b32  	%r13009, %r12980, %r13008;
	shf.l.wrap.b32 	%r13010, %r13009, %r13009, 12;
	add.s32 	%r13011, %r13005, %r13010;
	xor.b32  	%r13012, %r13007, %r13011;
	shf.l.wrap.b32 	%r13013, %r13012, %r13012, 8;
	add.s32 	%r13014, %r13008, %r13013;
	xor.b32  	%r13015, %r13010, %r13014;
	shf.l.wrap.b32 	%r13016, %r13015, %r13015, 7;
	add.s32 	%r13017, %r12975, %r12992;
	xor.b32  	%r13018, %r12965, %r13017;
	shf.l.wrap.b32 	%r13019, %r13018, %r13018, 16;
	add.s32 	%r13020, %r13002, %r13019;
	xor.b32  	%r13021, %r12992, %r13020;
	shf.l.wrap.b32 	%r13022, %r13021, %r13021, 12;
	add.s32 	%r13023, %r13017, %r13022;
	xor.b32  	%r13024, %r13019, %r13023;
	shf.l.wrap.b32 	%r13025, %r13024, %r13024, 8;
	add.s32 	%r13026, %r13020, %r13025;
	xor.b32  	%r13027, %r13022, %r13026;
	shf.l.wrap.b32 	%r13028, %r13027, %r13027, 7;
	add.s32 	%r13029, %r12987, %r13004;
	xor.b32  	%r13030, %r12977, %r13029;
	shf.l.wrap.b32 	%r13031, %r13030, %r13030, 16;
	add.s32 	%r13032, %r12966, %r13031;
	xor.b32  	%r13033, %r13004, %r13032;
	shf.l.wrap.b32 	%r13034, %r13033, %r13033, 12;
	add.s32 	%r13035, %r13029, %r13034;
	xor.b32  	%r13036, %r13031, %r13035;
	shf.l.wrap.b32 	%r13037, %r13036, %r13036, 8;
	add.s32 	%r13038, %r13032, %r13037;
	xor.b32  	%r13039, %r13034, %r13038;
	shf.l.wrap.b32 	%r13040, %r13039, %r13039, 7;
	add.s32 	%r13041, %r12999, %r12968;
	xor.b32  	%r13042, %r12989, %r13041;
	shf.l.wrap.b32 	%r13043, %r13042, %r13042, 16;
	add.s32 	%r13044, %r12978, %r13043;
	xor.b32  	%r13045, %r12968, %r13044;
	shf.l.wrap.b32 	%r13046, %r13045, %r13045, 12;
	add.s32 	%r13047, %r13041, %r13046;
	xor.b32  	%r13048, %r13043, %r13047;
	shf.l.wrap.b32 	%r13049, %r13048, %r13048, 8;
	add.s32 	%r13050, %r13044, %r13049;
	xor.b32  	%r13051, %r13046, %r13050;
	shf.l.wrap.b32 	%r13052, %r13051, %r13051, 7;
	add.s32 	%r53849, %r12669, %r13011;
	add.s32 	%r53848, %r12681, %r13023;
	add.s32 	%r53847, %r12693, %r13035;
	add.s32 	%r53846, %r12705, %r13047;
	add.s32 	%r53850, %r53857, %r13052;
	add.s32 	%r53851, %r53856, %r13016;
	add.s32 	%r53852, %r53855, %r13028;
	add.s32 	%r53853, %r53854, %r13040;
	xor.b32  	%r13053, %r12670, 1;
	shf.l.wrap.b32 	%r13054, %r12670, %r13053, 16;
	add.s32 	%r13055, %r53857, %r13054;
	xor.b32  	%r13056, %r53857, %r13055;
	shf.l.wrap.b32 	%r13057, %r13056, %r13056, 12;
	add.s32 	%r13058, %r12670, %r13057;
	xor.b32  	%r13059, %r13054, %r13058;
	shf.l.wrap.b32 	%r13060, %r13059, %r13059, 8;
	add.s32 	%r13061, %r13055, %r13060;
	xor.b32  	%r13062, %r13057, %r13061;
	shf.l.wrap.b32 	%r13063, %r13062, %r13062, 7;
	add.s32 	%r13064, %r13058, %r12692;
	xor.b32  	%r13065, %r12713, %r13064;
	shf.l.wrap.b32 	%r13066, %r13065, %r13065, 16;
	add.s32 	%r13067, %r12702, %r13066;
	xor.b32  	%r13068, %r12692, %r13067;
	shf.l.wrap.b32 	%r13069, %r13068, %r13068, 12;
	add.s32 	%r13070, %r13064, %r13069;
	xor.b32  	%r13071, %r13066, %r13070;
	shf.l.wrap.b32 	%r13072, %r13071, %r13071, 8;
	add.s32 	%r13073, %r13067, %r13072;
	xor.b32  	%r13074, %r13069, %r13073;
	shf.l.wrap.b32 	%r13075, %r13074, %r13074, 7;
	xor.b32  	%r13076, %r13060, %r12729;
	shf.l.wrap.b32 	%r13077, %r13076, %r13076, 16;
	add.s32 	%r13078, %r12714, %r13077;
	xor.b32  	%r13079, %r12704, %r13078;
	shf.l.wrap.b32 	%r13080, %r13079, %r13079, 12;
	add.s32 	%r13081, %r12729, %r13080;
	xor.b32  	%r13082, %r13077, %r13081;
	shf.l.wrap.b32 	%r13083, %r13082, %r13082, 8;
	add.s32 	%r13084, %r13078, %r13083;
	xor.b32  	%r13085, %r13080, %r13084;
	shf.l.wrap.b32 	%r13086, %r13085, %r13085, 7;
	add.s32 	%r13087, %r13061, %r12743;
	xor.b32  	%r13088, %r12716, %r13087;
	shf.l.wrap.b32 	%r13089, %r13088, %r13088, 12;
	add.s32 	%r13090, %r12741, %r13089;
	xor.b32  	%r13091, %r12743, %r13090;
	shf.l.wrap.b32 	%r13092, %r13091, %r13091, 8;
	add.s32 	%r13093, %r13087, %r13092;
	xor.b32  	%r13094, %r13089, %r13093;
	shf.l.wrap.b32 	%r13095, %r13094, %r13094, 7;
	add.s32 	%r13096, %r12711, %r13063;
	xor.b32  	%r13097, %r12701, %r13096;
	shf.l.wrap.b32 	%r13098, %r13097, %r13097, 16;
	add.s32 	%r13099, %r12690, %r13098;
	xor.b32  	%r13100, %r13063, %r13099;
	shf.l.wrap.b32 	%r13101, %r13100, %r13100, 12;
	add.s32 	%r13102, %r13096, %r13101;
	xor.b32  	%r13103, %r13098, %r13102;
	shf.l.wrap.b32 	%r13104, %r13103, %r13103, 8;
	add.s32 	%r13105, %r13099, %r13104;
	xor.b32  	%r13106, %r13101, %r13105;
	shf.l.wrap.b32 	%r13107, %r13106, %r13106, 7;
	add.s32 	%r13108, %r13070, %r13107;
	xor.b32  	%r13109, %r13083, %r13108;
	shf.l.wrap.b32 	%r13110, %r13109, %r13109, 16;
	add.s32 	%r13111, %r13093, %r13110;
	xor.b32  	%r13112, %r13107, %r13111;
	shf.l.wrap.b32 	%r13113, %r13112, %r13112, 12;
	add.s32 	%r13114, %r13108, %r13113;
	xor.b32  	%r13115, %r13110, %r13114;
	shf.l.wrap.b32 	%r13116, %r13115, %r13115, 8;
	add.s32 	%r13117, %r13111, %r13116;
	xor.b32  	%r13118, %r13113, %r13117;
	shf.l.wrap.b32 	%r13119, %r13118, %r13118, 7;
	add.s32 	%r13120, %r13081, %r13075;
	xor.b32  	%r13121, %r13092, %r13120;
	shf.l.wrap.b32 	%r13122, %r13121, %r13121, 16;
	add.s32 	%r13123, %r13105, %r13122;
	xor.b32  	%r13124, %r13075, %r13123;
	shf.l.wrap.b32 	%r13125, %r13124, %r13124, 12;
	add.s32 	%r13126, %r13120, %r13125;
	xor.b32  	%r13127, %r13122, %r13126;
	shf.l.wrap.b32 	%r13128, %r13127, %r13127, 8;
	add.s32 	%r13129, %r13123, %r13128;
	xor.b32  	%r13130, %r13125, %r13129;
	shf.l.wrap.b32 	%r13131, %r13130, %r13130, 7;
	add.s32 	%r13132, %r13090, %r13086;
	xor.b32  	%r13133, %r13104, %r13132;
	shf.l.wrap.b32 	%r13134, %r13133, %r13133, 16;
	add.s32 	%r13135, %r13073, %r13134;
	xor.b32  	%r13136, %r13086, %r13135;
	shf.l.wrap.b32 	%r13137, %r13136, %r13136, 12;
	add.s32 	%r13138, %r13132, %r13137;
	xor.b32  	%r13139, %r13134, %r13138;
	shf.l.wrap.b32 	%r13140, %r13139, %r13139, 8;
	add.s32 	%r13141, %r13135, %r13140;
	xor.b32  	%r13142, %r13137, %r13141;
	shf.l.wrap.b32 	%r13143, %r13142, %r13142, 7;
	add.s32 	%r13144, %r13102, %r13095;
	xor.b32  	%r13145, %r13072, %r13144;
	shf.l.wrap.b32 	%r13146, %r13145, %r13145, 16;
	add.s32 	%r13147, %r13084, %r13146;
	xor.b32  	%r13148, %r13095, %r13147;
	shf.l.wrap.b32 	%r13149, %r13148, %r13148, 12;
	add.s32 	%r13150, %r13144, %r13149;
	xor.b32  	%r13151, %r13146, %r13150;
	shf.l.wrap.b32 	%r13152, %r13151, %r13151, 8;
	add.s32 	%r13153, %r13147, %r13152;
	xor.b32  	%r13154, %r13149, %r13153;
	shf.l.wrap.b32 	%r13155, %r13154, %r13154, 7;
	add.s32 	%r13156, %r13114, %r13131;
	xor.b32  	%r13157, %r13152, %r13156;
	shf.l.wrap.b32 	%r13158, %r13157, %r13157, 16;
	add.s32 	%r13159, %r13141, %r13158;
	xor.b32  	%r13160, %r13131, %r13159;
	shf.l.wrap.b32 	%r13161, %r13160, %r13160, 12;
	add.s32 	%r13162, %r13156, %r13161;
	xor.b32  	%r13163, %r13158, %r13162;
	shf.l.wrap.b32 	%r13164, %r13163, %r13163, 8;
	add.s32 	%r13165, %r13159, %r13164;
	xor.b32  	%r13166, %r13161, %r13165;
	shf.l.wrap.b32 	%r13167, %r13166, %r13166, 7;
	add.s32 	%r13168, %r13126, %r13143;
	xor.b32  	%r13169, %r13116, %r13168;
	shf.l.wrap.b32 	%r13170, %r13169, %r13169, 16;
	add.s32 	%r13171, %r13153, %r13170;
	xor.b32  	%r13172, %r13143, %r13171;
	shf.l.wrap.b32 	%r13173, %r13172, %r13172, 12;
	add.s32 	%r13174, %r13168, %r13173;
	xor.b32  	%r13175, %r13170, %r13174;
	shf.l.wrap.b32 	%r13176, %r13175, %r13175, 8;
	add.s32 	%r13177, %r13171, %r13176;
	xor.b32  	%r13178, %r13173, %r13177;
	shf.l.wrap.b32 	%r13179, %r13178, %r13178, 7;
	add.s32 	%r13180, %r13138, %r13155;
	xor.b32  	%r13181, %r13128, %r13180;
	shf.l.wrap.b32 	%r13182, %r13181, %r13181, 16;
	add.s32 	%r13183, %r13117, %r13182;
	xor.b32  	%r13184, %r13155, %r13183;
	shf.l.wrap.b32 	%r13185, %r13184, %r13184, 12;
	add.s32 	%r13186, %r13180, %r13185;
	xor.b32  	%r13187, %r13182, %r13186;
	shf.l.wrap.b32 	%r13188, %r13187, %r13187, 8;
	add.s32 	%r13189, %r13183, %r13188;
	xor.b32  	%r13190, %r13185, %r13189;
	shf.l.wrap.b32 	%r13191, %r13190, %r13190, 7;
	add.s32 	%r13192, %r13150, %r13119;
	xor.b32  	%r13193, %r13140, %r13192;
	shf.l.wrap.b32 	%r13194, %r13193, %r13193, 16;
	add.s32 	%r13195, %r13129, %r13194;
	xor.b32  	%r13196, %r13119, %r13195;
	shf.l.wrap.b32 	%r13197, %r13196, %r13196, 12;
	add.s32 	%r13198, %r13192, %r13197;
	xor.b32  	%r13199, %r13194, %r13198;
	shf.l.wrap.b32 	%r13200, %r13199, %r13199, 8;
	add.s32 	%r13201, %r13195, %r13200;
	xor.b32  	%r13202, %r13197, %r13201;
	shf.l.wrap.b32 	%r13203, %r13202, %r13202, 7;
	add.s32 	%r13204, %r13162, %r13203;
	xor.b32  	%r13205, %r13176, %r13204;
	shf.l.wrap.b32 	%r13206, %r13205, %r13205, 16;
	add.s32 	%r13207, %r13189, %r13206;
	xor.b32  	%r13208, %r13203, %r13207;
	shf.l.wrap.b32 	%r13209, %r13208, %r13208, 12;
	add.s32 	%r13210, %r13204, %r13209;
	xor.b32  	%r13211, %r13206, %r13210;
	shf.l.wrap.b32 	%r13212, %r13211, %r13211, 8;
	add.s32 	%r13213, %r13207, %r13212;
	xor.b32  	%r13214, %r13209, %r13213;
	shf.l.wrap.b32 	%r13215, %r13214, %r13214, 7;
	add.s32 	%r13216, %r13174, %r13167;
	xor.b32  	%r13217, %r13188, %r13216;
	shf.l.wrap.b32 	%r13218, %r13217, %r13217, 16;
	add.s32 	%r13219, %r13201, %r13218;
	xor.b32  	%r13220, %r13167, %r13219;
	shf.l.wrap.b32 	%r13221, %r13220, %r13220, 12;
	add.s32 	%r13222, %r13216, %r13221;
	xor.b32  	%r13223, %r13218, %r13222;
	shf.l.wrap.b32 	%r13224, %r13223, %r13223, 8;
	add.s32 	%r13225, %r13219, %r13224;
	xor.b32  	%r13226, %r13221, %r13225;
	shf.l.wrap.b32 	%r13227, %r13226, %r13226, 7;
	add.s32 	%r13228, %r13186, %r13179;
	xor.b32  	%r13229, %r13200, %r13228;
	shf.l.wrap.b32 	%r13230, %r13229, %r13229, 16;
	add.s32 	%r13231, %r13165, %r13230;
	xor.b32  	%r13232, %r13179, %r13231;
	shf.l.wrap.b32 	%r13233, %r13232, %r13232, 12;
	add.s32 	%r13234, %r13228, %r13233;
	xor.b32  	%r13235, %r13230, %r13234;
	shf.l.wrap.b32 	%r13236, %r13235, %r13235, 8;
	add.s32 	%r13237, %r13231, %r13236;
	xor.b32  	%r13238, %r13233, %r13237;
	shf.l.wrap.b32 	%r13239, %r13238, %r13238, 7;
	add.s32 	%r13240, %r13198, %r13191;
	xor.b32  	%r13241, %r13164, %r13240;
	shf.l.wrap.b32 	%r13242, %r13241, %r13241, 16;
	add.s32 	%r13243, %r13177, %r13242;
	xor.b32  	%r13244, %r13191, %r13243;
	shf.l.wrap.b32 	%r13245, %r13244, %r13244, 12;
	add.s32 	%r13246, %r13240, %r13245;
	xor.b32  	%r13247, %r13242, %r13246;
	shf.l.wrap.b32 	%r13248, %r13247, %r13247, 8;
	add.s32 	%r13249, %r13243, %r13248;
	xor.b32  	%r13250, %r13245, %r13249;
	shf.l.wrap.b32 	%r13251, %r13250, %r13250, 7;
	add.s32 	%r13252, %r13210, %r13227;
	xor.b32  	%r13253, %r13248, %r13252;
	shf.l.wrap.b32 	%r13254, %r13253, %r13253, 16;
	add.s32 	%r13255, %r13237, %r13254;
	xor.b32  	%r13256, %r13227, %r13255;
	shf.l.wrap.b32 	%r13257, %r13256, %r13256, 12;
	add.s32 	%r13258, %r13252, %r13257;
	xor.b32  	%r13259, %r13254, %r13258;
	shf.l.wrap.b32 	%r13260, %r13259, %r13259, 8;
	add.s32 	%r13261, %r13255, %r13260;
	xor.b32  	%r13262, %r13257, %r13261;
	shf.l.wrap.b32 	%r13263, %r13262, %r13262, 7;
	add.s32 	%r13264, %r13222, %r13239;
	xor.b32  	%r13265, %r13212, %r13264;
	shf.l.wrap.b32 	%r13266, %r13265, %r13265, 16;
	add.s32 	%r13267, %r13249, %r13266;
	xor.b32  	%r13268, %r13239, %r13267;
	shf.l.wrap.b32 	%r13269, %r13268, %r13268, 12;
	add.s32 	%r13270, %r13264, %r13269;
	xor.b32  	%r13271, %r13266, %r13270;
	shf.l.wrap.b32 	%r13272, %r13271, %r13271, 8;
	add.s32 	%r13273, %r13267, %r13272;
	xor.b32  	%r13274, %r13269, %r13273;
	shf.l.wrap.b32 	%r13275, %r13274, %r13274, 7;
	add.s32 	%r13276, %r13234, %r13251;
	xor.b32  	%r13277, %r13224, %r13276;
	shf.l.wrap.b32 	%r13278, %r13277, %r13277, 16;
	add.s32 	%r13279, %r13213, %r13278;
	xor.b32  	%r13280, %r13251, %r13279;
	shf.l.wrap.b32 	%r13281, %r13280, %r13280, 12;
	add.s32 	%r13282, %r13276, %r13281;
	xor.b32  	%r13283, %r13278, %r13282;
	shf.l.wrap.b32 	%r13284, %r13283, %r13283, 8;
	add.s32 	%r13285, %r13279, %r13284;
	xor.b32  	%r13286, %r13281, %r13285;
	shf.l.wrap.b32 	%r13287, %r13286, %r13286, 7;
	add.s32 	%r13288, %r13246, %r13215;
	xor.b32  	%r13289, %r13236, %r13288;
	shf.l.wrap.b32 	%r13290, %r13289, %r13289, 16;
	add.s32 	%r13291, %r13225, %r13290;
	xor.b32  	%r13292, %r13215, %r13291;
	shf.l.wrap.b32 	%r13293, %r13292, %r13292, 12;
	add.s32 	%r13294, %r13288, %r13293;
	xor.b32  	%r13295, %r13290, %r13294;
	shf.l.wrap.b32 	%r13296, %r13295, %r13295, 8;
	add.s32 	%r13297, %r13291, %r13296;
	xor.b32  	%r13298, %r13293, %r13297;
	shf.l.wrap.b32 	%r13299, %r13298, %r13298, 7;
	add.s32 	%r13300, %r13258, %r13299;
	xor.b32  	%r13301, %r13272, %r13300;
	shf.l.wrap.b32 	%r13302, %r13301, %r13301, 16;
	add.s32 	%r13303, %r13285, %r13302;
	xor.b32  	%r13304, %r13299, %r13303;
	shf.l.wrap.b32 	%r13305, %r13304, %r13304, 12;
	add.s32 	%r13306, %r13300, %r13305;
	xor.b32  	%r13307, %r13302, %r13306;
	shf.l.wrap.b32 	%r13308, %r13307, %r13307, 8;
	add.s32 	%r13309, %r13270, %r13263;
	xor.b32  	%r13310, %r13284, %r13309;
	shf.l.wrap.b32 	%r13311, %r13310, %r13310, 16;
	add.s32 	%r13312, %r13297, %r13311;
	xor.b32  	%r13313, %r13263, %r13312;
	shf.l.wrap.b32 	%r13314, %r13313, %r13313, 12;
	add.s32 	%r13315, %r13309, %r13314;
	xor.b32  	%r13316, %r13311, %r13315;
	shf.l.wrap.b32 	%r13317, %r13316, %r13316, 8;
	add.s32 	%r13318, %r13312, %r13317;
	xor.b32  	%r13319, %r13314, %r13318;
	shf.l.wrap.b32 	%r13320, %r13319, %r13319, 7;
	add.s32 	%r13321, %r13282, %r13275;
	xor.b32  	%r13322, %r13296, %r13321;
	shf.l.wrap.b32 	%r13323, %r13322, %r13322, 16;
	add.s32 	%r13324, %r13261, %r13323;
	xor.b32  	%r13325, %r13275, %r13324;
	shf.l.wrap.b32 	%r13326, %r13325, %r13325, 12;
	add.s32 	%r13327, %r13321, %r13326;
	xor.b32  	%r13328, %r13323, %r13327;
	shf.l.wrap.b32 	%r13329, %r13328, %r13328, 8;
	add.s32 	%r13330, %r13324, %r13329;
	xor.b32  	%r13331, %r13326, %r13330;
	shf.l.wrap.b32 	%r13332, %r13331, %r13331, 7;
	add.s32 	%r13333, %r13294, %r13287;
	xor.b32  	%r13334, %r13260, %r13333;
	shf.l.wrap.b32 	%r13335, %r13334, %r13334, 16;
	add.s32 	%r13336, %r13273, %r13335;
	xor.b32  	%r13337, %r13287, %r13336;
	shf.l.wrap.b32 	%r13338, %r13337, %r13337, 12;
	add.s32 	%r13339, %r13333, %r13338;
	xor.b32  	%r13340, %r13335, %r13339;
	shf.l.wrap.b32 	%r13341, %r13340, %r13340, 8;
	add.s32 	%r13342, %r13336, %r13341;
	add.s32 	%r13343, %r13306, %r13320;
	xor.b32  	%r13344, %r13341, %r13343;
	shf.l.wrap.b32 	%r13345, %r13344, %r13344, 16;
	add.s32 	%r13346, %r13330, %r13345;
	xor.b32  	%r13347, %r13320, %r13346;
	shr.u32 	%r13348, %r13347, 20;
	add.s32 	%r13349, %r13343, %r13348;
	add.s32 	%r13350, %r13315, %r13332;
	xor.b32  	%r13351, %r13308, %r13350;
	shf.l.wrap.b32 	%r13352, %r13351, %r13351, 16;
	add.s32 	%r13353, %r13342, %r13352;
	xor.b32  	%r13354, %r13332, %r13353;
	shr.u32 	%r13355, %r13354, 20;
	add.s32 	%r13356, %r13350, %r13355;
	add.s32 	%r13357, %r12669, %r13349;
	add.s32 	%r13358, %r12681, %r13356;
	not.b32 	%r13359, %r53845;
	add.s32 	%r13360, %r1828, %r13359;
	mov.u32 	%r13361, %ctaid.x;
	shl.b32 	%r13362, %r13361, 11;
	mov.u32 	%r13363, %tid.x;
	and.b32  	%r13364, %r13363, 31;
	or.b32  	%r13365, %r13362, %r13364;
	shl.b32 	%r13366, %r13363, 3;
	and.b32  	%r13367, %r13366, 7936;
	add.s32 	%r13368, %r53743, %r13367;
	add.s32 	%r13369, %r13365, %r13368;
	shr.u32 	%r13370, %r13369, %r13360;
	and.b32  	%r13371, %r13370, 1;
	setp.eq.b32 	%p58, %r13371, 1;
	selp.b32 	%r13372, %r13358, %r13357, %p58;
	cvt.u16.u32 	%rs342, %r13372;
	and.b16  	%rs753, %rs342, 1;
	and.b16  	%rs343, %rs751, 255;
	setp.ne.s16 	%p59, %rs343, 1;
	@%p59 bra 	$L__BB4_75;
	ld.param.u64 	%rd659, [fused_batch_pir_kernel_16_param_1];
	not.b32 	%r13373, %r53845;
	add.s32 	%r13374, %r1828, %r13373;
	mov.u32 	%r13375, %ctaid.x;
	shl.b32 	%r13376, %r13375, 11;
	mov.u32 	%r13377, %tid.x;
	and.b32  	%r13378, %r13377, 31;
	or.b32  	%r13379, %r13376, %r13378;
	shl.b32 	%r13380, %r13377, 3;
	and.b32  	%r13381, %r13380, 7936;
	add.s32 	%r13382, %r53743, %r13381;
	add.s32 	%r13383, %r13379, %r13382;
	shr.u32 	%r13384, %r13383, %r13374;
	and.b32  	%r13385, %r13384, 1;
	setp.eq.b32 	%p60, %r13385, 1;
	cvt.s64.s32 	%rd68, %r53845;
	cvta.to.global.u64 	%rd69, %rd659;
	mul.wide.s32 	%rd70, %r53845, 16;
	add.s64 	%rd71, %rd69, %rd70;
	ld.global.u32 	%r13386, [%rd71+1972];
	selp.b32 	%r13387, %r53850, %r53849, %p60;
	xor.b32  	%r13388, %r13387, %r13386;
	selp.b32 	%r13389, %r53851, %r53848, %p60;
	selp.b32 	%r53849, %r53849, %r13388, %p60;
	selp.b32 	%r53850, %r13388, %r53850, %p60;
	ld.global.u32 	%r13390, [%rd71+1976];
	xor.b32  	%r13391, %r13389, %r13390;
	selp.b32 	%r13392, %r53852, %r53847, %p60;
	selp.b32 	%r53848, %r53848, %r13391, %p60;
	selp.b32 	%r53851, %r13391, %r53851, %p60;
	ld.global.u32 	%r13393, [%rd71+1980];
	xor.b32  	%r13394, %r13392, %r13393;
	selp.b32 	%r13395, %r53853, %r53846, %p60;
	selp.b32 	%r53847, %r53847, %r13394, %p60;
	selp.b32 	%r53852, %r13394, %r53852, %p60;
	ld.global.u32 	%r13396, [%rd71+1984];
	xor.b32  	%r13397, %r13395, %r13396;
	selp.b64 	%rd72, 445, 420, %p60;
	selp.b32 	%r53846, %r53846, %r13397, %p60;
	selp.b32 	%r53853, %r13397, %r53853, %p60;
	add.s64 	%rd73, %rd72, %rd68;
	add.s64 	%rd74, %rd69, %rd73;
	ld.global.u8 	%rs344, [%rd74+1952];
	xor.b16  	%rs753, %rs344, %rs753;
$L__BB4_75:
	not.b32 	%r13398, %r53845;
	add.s32 	%r13399, %r1828, %r13398;
	mov.u32 	%r13400, %ctaid.x;
	shl.b32 	%r13401, %r13400, 11;
	mov.u32 	%r13402, %tid.x;
	and.b32  	%r13403, %r13402, 31;
	or.b32  	%r13404, %r13401, %r13403;
	shl.b32 	%r13405, %r13402, 3;
	and.b32  	%r13406, %r13405, 7936;
	add.s32 	%r13407, %r53743, %r13406;
	add.s32 	%r13408, %r13404, %r13407;
	shr.u32 	%r13409, %r13408, %r13399;
	and.b32  	%r13410, %r13409, 1;
	setp.eq.b32 	%p61, %r13410, 1;
	selp.b32 	%r53857, %r53850, %r53849, %p61;
	selp.b32 	%r53856, %r53851, %r53848, %p61;
	selp.b32 	%r53855, %r53852, %r53847, %p61;
	selp.b32 	%r53854, %r53853, %r53846, %p61;
	add.s32 	%r53845, %r53845, 1;
	setp.lt.u32 	%p62, %r53845, %r1828;
	mov.u16 	%rs751, %rs753;
	@%p62 bra 	$L__BB4_73;
$L__BB4_76:
	and.b16  	%rs345, %rs753, 255;
	setp.ne.s16 	%p63, %rs345, 1;
	@%p63 bra 	$L__BB4_78;
	ld.param.u64 	%rd660, [fused_batch_pir_kernel_16_param_1];
	cvta.to.global.u64 	%rd75, %rd660;
	ld.global.u32 	%r13411, [%rd75+2424];
	xor.b32  	%r53857, %r53857, %r13411;
$L__BB4_78:
	@%p63 bra 	$L__BB4_80;
	ld.param.u64 	%rd661, [fused_batch_pir_kernel_16_param_1];
	cvta.to.global.u64 	%rd76, %rd661;
	ld.global.u32 	%r13412, [%rd76+2428];
	xor.b32  	%r53856, %r53856, %r13412;
$L__BB4_80:
	@%p63 bra 	$L__BB4_82;
	ld.param.u64 	%rd662, [fused_batch_pir_kernel_16_param_1];
	cvta.to.global.u64 	%rd77, %rd662;
	ld.global.u32 	%r13413, [%rd77+2432];
	xor.b32  	%r53855, %r53855, %r13413;
$L__BB4_82:
	@%p63 bra 	$L__BB4_84;
	ld.param.u64 	%rd663, [fused_batch_pir_kernel_16_param_1];
	cvta.to.global.u64 	%rd78, %rd663;
	ld.global.u32 	%r13414, [%rd78+2436];
	xor.b32  	%r53854, %r53854, %r13414;
$L__BB4_84:
	ld.param.u32 	%r52141, [fused_batch_pir_kernel_16_param_4];
	mov.u32 	%r13416, %ctaid.x;
	shl.b32 	%r13417, %r13416, 11;
	mov.u32 	%r13418, %tid.x;
	and.b32  	%r13419, %r13418, 31;
	or.b32  	%r13420, %r13417, %r13419;
	shl.b32 	%r13421, %r13418, 3;
	and.b32  	%r13422, %r13421, 7936;
	add.s32 	%r13423, %r53743, %r13422;
	add.s32 	%r13424, %r13420, %r13423;
	setp.ge.s32 	%p67, %r13424, %r52141;
	mov.b32 	%r53878, 0;
	mov.u32 	%r53879, %r53878;
	mov.u32 	%r53880, %r53878;
	mov.u32 	%r53881, %r53878;
	@%p67 bra 	$L__BB4_98;
	ld.param.u64 	%rd664, [fused_batch_pir_kernel_16_param_1];
	cvta.to.global.u64 	%rd79, %rd664;
	ld.global.u8 	%rs349, [%rd79+2457];
	max.u16 	%rs350, %rs349, 11;
	cvt.u32.u16 	%r13425, %rs350;
	add.s32 	%r53869, %r13425, -11;
	ld.shared.u32 	%r53881, [s_mem+197476];
	ld.shared.v2.u32 	{%r53880, %r53879}, [s_mem+197480];
	ld.shared.u32 	%r53878, [s_mem+197488];
	ld.shared.u8 	%rs756, [s_mem+197492];
	cvt.u32.u16 	%r1883, %rs349;
	setp.ge.u32 	%p68, %r53869, %r1883;
	@%p68 bra 	$L__BB4_90;
	mov.u16 	%rs754, %rs756;
$L__BB4_87:
	ld.const.u32 	%r13426, [CHACHA_CONSTANTS];
	add.s32 	%r13427, %r13426, %r53881;
	shf.l.wrap.b32 	%r13428, %r13427, %r13427, 16;
	add.s32 	%r13429, %r53881, %r13428;
	xor.b32  	%r13430, %r53881, %r13429;
	shf.l.wrap.b32 	%r13431, %r13430, %r13430, 12;
	add.s32 	%r13432, %r13427, %r13431;
	xor.b32  	%r13433, %r13428, %r13432;
	shf.l.wrap.b32 	%r13434, %r13433, %r13433, 8;
	add.s32 	%r13435, %r13429, %r13434;
	xor.b32  	%r13436, %r13431, %r13435;
	shf.l.wrap.b32 	%r13437, %r13436, %r13436, 7;
	ld.const.u32 	%r13438, [CHACHA_CONSTANTS+4];
	add.s32 	%r13439, %r13438, %r53880;
	shf.l.wrap.b32 	%r13440, %r13439, %r13439, 16;
	add.s32 	%r13441, %r53880, %r13440;
	xor.b32  	%r13442, %r53880, %r13441;
	shf.l.wrap.b32 	%r13443, %r13442, %r13442, 12;
	add.s32 	%r13444, %r13439, %r13443;
	xor.b32  	%r13445, %r13440, %r13444;
	shf.l.wrap.b32 	%r13446, %r13445, %r13445, 8;
	add.s32 	%r13447, %r13441, %r13446;
	xor.b32  	%r13448, %r13443, %r13447;
	shf.l.wrap.b32 	%r13449, %r13448, %r13448, 7;
	ld.const.u32 	%r13450, [CHACHA_CONSTANTS+8];
	add.s32 	%r13451, %r13450, %r53879;
	shf.l.wrap.b32 	%r13452, %r13451, %r13451, 16;
	add.s32 	%r13453, %r53879, %r13452;
	xor.b32  	%r13454, %r53879, %r13453;
	shf.l.wrap.b32 	%r13455, %r13454, %r13454, 12;
	add.s32 	%r13456, %r13451, %r13455;
	xor.b32  	%r13457, %r13452, %r13456;
	shf.l.wrap.b32 	%r13458, %r13457, %r13457, 8;
	add.s32 	%r13459, %r13453, %r13458;
	xor.b32  	%r13460, %r13455, %r13459;
	shf.l.wrap.b32 	%r13461, %r13460, %r13460, 7;
	ld.const.u32 	%r13462, [CHACHA_CONSTANTS+12];
	add.s32 	%r13463, %r13462, %r53878;
	shf.l.wrap.b32 	%r13464, %r13463, %r13463, 16;
	add.s32 	%r13465, %r53878, %r13464;
	xor.b32  	%r13466, %r53878, %r13465;
	shf.l.wrap.b32 	%r13467, %r13466, %r13466, 12;
	add.s32 	%r13468, %r13463, %r13467;
	xor.b32  	%r13469, %r13464, %r13468;
	shf.l.wrap.b32 	%r13470, %r13469, %r13469, 8;
	add.s32 	%r13471, %r13465, %r13470;
	xor.b32  	%r13472, %r13467, %r13471;
	shf.l.wrap.b32 	%r13473, %r13472, %r13472, 7;
	add.s32 	%r13474, %r13432, %r13449;
	xor.b32  	%r13475, %r13470, %r13474;
	shf.l.wrap.b32 	%r13476, %r13475, %r13475, 16;
	add.s32 	%r13477, %r13459, %r13476;
	xor.b32  	%r13478, %r13449, %r13477;
	shf.l.wrap.b32 	%r13479, %r13478, %r13478, 12;
	add.s32 	%r13480, %r13474, %r13479;
	xor.b32  	%r13481, %r13476, %r13480;
	shf.l.wrap.b32 	%r13482, %r13481, %r13481, 8;
	add.s32 	%r13483, %r13477, %r13482;
	xor.b32  	%r13484, %r13479, %r13483;
	shf.l.wrap.b32 	%r13485, %r13484, %r13484, 7;
	add.s32 	%r13486, %r13444, %r13461;
	xor.b32  	%r13487, %r13434, %r13486;
	shf.l.wrap.b32 	%r13488, %r13487, %r13487, 16;
	add.s32 	%r13489, %r13471, %r13488;
	xor.b32  	%r13490, %r13461, %r13489;
	shf.l.wrap.b32 	%r13491, %r13490, %r13490, 12;
	add.s32 	%r13492, %r13486, %r13491;
	xor.b32  	%r13493, %r13488, %r13492;
	shf.l.wrap.b32 	%r13494, %r13493, %r13493, 8;
	add.s32 	%r13495, %r13489, %r13494;
	xor.b32  	%r13496, %r13491, %r13495;
	shf.l.wrap.b32 	%r13497, %r13496, %r13496, 7;
	add.s32 	%r13498, %r13456, %r13473;
	xor.b32  	%r13499, %r13446, %r13498;
	shf.l.wrap.b32 	%r13500, %r13499, %r13499, 16;
	add.s32 	%r13501, %r13435, %r13500;
	xor.b32  	%r13502, %r13473, %r13501;
	shf.l.wrap.b32 	%r13503, %r13502, %r13502, 12;
	add.s32 	%r13504, %r13498, %r13503;
	xor.b32  	%r13505, %r13500, %r13504;
	shf.l.wrap.b32 	%r13506, %r13505, %r13505, 8;
	add.s32 	%r13507, %r13501, %r13506;
	xor.b32  	%r13508, %r13503, %r13507;
	shf.l.wrap.b32 	%r13509, %r13508, %r13508, 7;
	add.s32 	%r13510, %r13468, %r13437;
	xor.b32  	%r13511, %r13458, %r13510;
	shf.l.wrap.b32 	%r13512, %r13511, %r13511, 16;
	add.s32 	%r13513, %r13447, %r13512;
	xor.b32  	%r13514, %r13437, %r13513;
	shf.l.wrap.b32 	%r13515, %r13514, %r13514, 12;
	add.s32 	%r13516, %r13510, %r13515;
	xor.b32  	%r13517, %r13512, %r13516;
	shf.l.wrap.b32 	%r13518, %r13517, %r13517, 8;
	add.s32 	%r13519, %r13513, %r13518;
	xor.b32  	%r13520, %r13515, %r13519;
	shf.l.wrap.b32 	%r13521, %r13520, %r13520, 7;
	add.s32 	%r13522, %r13480, %r13521;
	xor.b32  	%r13523, %r13494, %r13522;
	shf.l.wrap.b32 	%r13524, %r13523, %r13523, 16;
	add.s32 	%r13525, %r13507, %r13524;
	xor.b32  	%r13526, %r13521, %r13525;
	shf.l.wrap.b32 	%r13527, %r13526, %r13526, 12;
	add.s32 	%r13528, %r13522, %r13527;
	xor.b32  	%r13529, %r13524, %r13528;
	shf.l.wrap.b32 	%r13530, %r13529, %r13529, 8;
	add.s32 	%r13531, %r13525, %r13530;
	xor.b32  	%r13532, %r13527, %r13531;
	shf.l.wrap.b32 	%r13533, %r13532, %r13532, 7;
	add.s32 	%r13534, %r13492, %r13485;
	xor.b32  	%r13535, %r13506, %r13534;
	shf.l.wrap.b32 	%r13536, %r13535, %r13535, 16;
	add.s32 	%r13537, %r13519, %r13536;
	xor.b32  	%r13538, %r13485, %r13537;
	shf.l.wrap.b32 	%r13539, %r13538, %r13538, 12;
	add.s32 	%r13540, %r13534, %r13539;
	xor.b32  	%r13541, %r13536, %r13540;
	shf.l.wrap.b32 	%r13542, %r13541, %r13541, 8;
	add.s32 	%r13543, %r13537, %r13542;
	xor.b32  	%r13544, %r13539, %r13543;
	shf.l.wrap.b32 	%r13545, %r13544, %r13544, 7;
	add.s32 	%r13546, %r13504, %r13497;
	xor.b32  	%r13547, %r13518, %r13546;
	shf.l.wrap.b32 	%r13548, %r13547, %r13547, 16;
	add.s32 	%r13549, %r13483, %r13548;
	xor.b32  	%r13550, %r13497, %r13549;
	shf.l.wrap.b32 	%r13551, %r13550, %r13550, 12;
	add.s32 	%r13552, %r13546, %r13551;
	xor.b32  	%r13553, %r13548, %r13552;
	shf.l.wrap.b32 	%r13554, %r13553, %r13553, 8;
	add.s32 	%r13555, %r13549, %r13554;
	xor.b32  	%r13556, %r13551, %r13555;
	shf.l.wrap.b32 	%r13557, %r13556, %r13556, 7;
	add.s32 	%r13558, %r13516, %r13509;
	xor.b32  	%r13559, %r13482, %r13558;
	shf.l.wrap.b32 	%r13560, %r13559, %r13559, 16;
	add.s32 	%r13561, %r13495, %r13560;
	xor.b32  	%r13562, %r13509, %r13561;
	shf.l.wrap.b32 	%r13563, %r13562, %r13562, 12;
	add.s32 	%r13564, %r13558, %r13563;
	xor.b32  	%r13565, %r13560, %r13564;
	shf.l.wrap.b32 	%r13566, %r13565, %r13565, 8;
	add.s32 	%r13567, %r13561, %r13566;
	xor.b32  	%r13568, %r13563, %r13567;
	shf.l.wrap.b32 	%r13569, %r13568, %r13568, 7;
	add.s32 	%r13570, %r13528, %r13545;
	xor.b32  	%r13571, %r13566, %r13570;
	shf.l.wrap.b32 	%r13572, %r13571, %r13571, 16;
	add.s32 	%r13573, %r13555, %r13572;
	xor.b32  	%r13574, %r13545, %r13573;
	shf.l.wrap.b32 	%r13575, %r13574, %r13574, 12;
	add.s32 	%r13576, %r13570, %r13575;
	xor.b32  	%r13577, %r13572, %r13576;
	shf.l.wrap.b32 	%r13578, %r13577, %r13577, 8;
	add.s32 	%r13579, %r13573, %r13578;
	xor.b32  	%r13580, %r13575, %r13579;
	shf.l.wrap.b32 	%r13581, %r13580, %r13580, 7;
	add.s32 	%r13582, %r13540, %r13557;
	xor.b32  	%r13583, %r13530, %r13582;
	shf.l.wrap.b32 	%r13584, %r13583, %r13583, 16;
	add.s32 	%r13585, %r13567, %r13584;
	xor.b32  	%r13586, %r13557, %r13585;
	shf.l.wrap.b32 	%r13587, %r13586, %r13586, 12;
	add.s32 	%r13588, %r13582, %r13587;
	xor.b32  	%r13589, %r13584, %r13588;
	shf.l.wrap.b32 	%r13590, %r13589, %r13589, 8;
	add.s32 	%r13591, %r13585, %r13590;
	xor.b32  	%r13592, %r13587, %r13591;
	shf.l.wrap.b32 	%r13593, %r13592, %r13592, 7;
	add.s32 	%r13594, %r13552, %r13569;
	xor.b32  	%r13595, %r13542, %r13594;
	shf.l.wrap.b32 	%r13596, %r13595, %r13595, 16;
	add.s32 	%r13597, %r13531, %r13596;
	xor.b32  	%r13598, %r13569, %r13597;
	shf.l.wrap.b32 	%r13599, %r13598, %r13598, 12;
	add.s32 	%r13600, %r13594, %r13599;
	xor.b32  	%r13601, %r13596, %r13600;
	shf.l.wrap.b32 	%r13602, %r13601, %r13601, 8;
	add.s32 	%r13603, %r13597, %r13602;
	xor.b32  	%r13604, %r13599, %r13603;
	shf.l.wrap.b32 	%r13605, %r13604, %r13604, 7;
	add.s32 	%r13606, %r13564, %r13533;
	xor.b32  	%r13607, %r13554, %r13606;
	shf.l.wrap.b32 	%r13608, %r13607, %r13607, 16;
	add.s32 	%r13609, %r13543, %r13608;
	xor.b32  	%r13610, %r13533, %r13609;
	shf.l.wrap.b32 	%r13611, %r13610, %r13610, 12;
	add.s32 	%r13612, %r13606, %r13611;
	xor.b32  	%r13613, %r13608, %r13612;
	shf.l.wrap.b32 	%r13614, %r13613, %r13613, 8;
	add.s32 	%r13615, %r13609, %r13614;
	xor.b32  	%r13616, %r13611, %r13615;
	shf.l.wrap.b32 	%r13617, %r13616, %r13616, 7;
	add.s32 	%r13618, %r13576, %r13617;
	xor.b32  	%r13619, %r13590, %r13618;
	shf.l.wrap.b32 	%r13620, %r13619, %r13619, 16;
	add.s32 	%r13621, %r13603, %r13620;
	xor.b32  	%r13622, %r13617, %r13621;
	shf.l.wrap.b32 	%r13623, %r13622, %r13622, 12;
	add.s32 	%r13624, %r13618, %r13623;
	xor.b32  	%r13625, %r13620, %r13624;
	shf.l.wrap.b32 	%r13626, %r13625, %r13625, 8;
	add.s32 	%r13627, %r13621, %r13626;
	xor.b32  	%r13628, %r13623, %r13627;
	shf.l.wrap.b32 	%r13629, %r13628, %r13628, 7;
	add.s32 	%r13630, %r13588, %r13581;
	xor.b32  	%r13631, %r13602, %r13630;
	shf.l.wrap.b32 	%r13632, %r13631, %r13631, 16;
	add.s32 	%r13633, %r13615, %r13632;
	xor.b32  	%r13634, %r13581, %r13633;
	shf.l.wrap.b32 	%r13635, %r13634, %r13634, 12;
	add.s32 	%r13636, %r13630, %r13635;
	xor.b32  	%r13637, %r13632, %r13636;
	shf.l.wrap.b32 	%r13638, %r13637, %r13637, 8;
	add.s32 	%r13639, %r13633, %r13638;
	xor.b32  	%r13640, %r13635, %r13639;
	shf.l.wrap.b32 	%r13641, %r13640, %r13640, 7;
	add.s32 	%r13642, %r13600, %r13593;
	xor.b32  	%r13643, %r13614, %r13642;
	shf.l.wrap.b32 	%r13644, %r13643, %r13643, 16;
	add.s32 	%r13645, %r13579, %r13644;
	xor.b32  	%r13646, %r13593, %r13645;
	shf.l.wrap.b32 	%r13647, %r13646, %r13646, 12;
	add.s32 	%r13648, %r13642, %r13647;
	xor.b32  	%r13649, %r13644, %r13648;
	shf.l.wrap.b32 	%r13650, %r13649, %r13649, 8;
	add.s32 	%r13651, %r13645, %r13650;
	xor.b32  	%r13652, %r13647, %r13651;
	shf.l.wrap.b32 	%r13653, %r13652, %r13652, 7;
	add.s32 	%r13654, %r13612, %r13605;
	xor.b32  	%r13655, %r13578, %r13654;
	shf.l.wrap.b32 	%r13656, %r13655, %r13655, 16;
	add.s32 	%r13657, %r13591, %r13656;
	xor.b32  	%r13658, %r13605, %r13657;
	shf.l.wrap.b32 	%r13659, %r13658, %r13658, 12;
	add.s32 	%r13660, %r13654, %r13659;
	xor.b32  	%r13661, %r13656, %r13660;
	shf.l.wrap.b32 	%r13662, %r13661, %r13661, 8;
	add.s32 	%r13663, %r13657, %r13662;
	xor.b32  	%r13664, %r13659, %r13663;
	shf.l.wrap.b32 	%r13665, %r13664, %r13664, 7;
	add.s32 	%r13666, %r13624, %r13641;
	xor.b32  	%r13667, %r13662, %r13666;
	shf.l.wrap.b32 	%r13668, %r13667, %r13667, 16;
	add.s32 	%r13669, %r13651, %r13668;
	xor.b32  	%r13670, %r13641, %r13669;
	shf.l.wrap.b32 	%r13671, %r13670, %r13670, 12;
	add.s32 	%r13672, %r13666, %r13671;
	xor.b32  	%r13673, %r13668, %r13672;
	shf.l.wrap.b32 	%r13674, %r13673, %r13673, 8;
	add.s32 	%r13675, %r13669, %r13674;
	xor.b32  	%r13676, %r13671, %r13675;
	shf.l.wrap.b32 	%r13677, %r13676, %r13676, 7;
	add.s32 	%r13678, %r13636, %r13653;
	xor.b32  	%r13679, %r13626, %r13678;
	shf.l.wrap.b32 	%r13680, %r13679, %r13679, 16;
	add.s32 	%r13681, %r13663, %r13680;
	xor.b32  	%r13682, %r13653, %r13681;
	shf.l.wrap.b32 	%r13683, %r13682, %r13682, 12;
	add.s32 	%r13684, %r13678, %r13683;
	xor.b32  	%r13685, %r13680, %r13684;
	shf.l.wrap.b32 	%r13686, %r13685, %r13685, 8;
	add.s32 	%r13687, %r13681, %r13686;
	xor.b32  	%r13688, %r13683, %r13687;
	shf.l.wrap.b32 	%r13689, %r13688, %r13688, 7;
	add.s32 	%r13690, %r13648, %r13665;
	xor.b32  	%r13691, %r13638, %r13690;
	shf.l.wrap.b32 	%r13692, %r13691, %r13691, 16;
	add.s32 	%r13693, %r13627, %r13692;
	xor.b32  	%r13694, %r13665, %r13693;
	shf.l.wrap.b32 	%r13695, %r13694, %r13694, 12;
	add.s32 	%r13696, %r13690, %r13695;
	xor.b32  	%r13697, %r13692, %r13696;
	shf.l.wrap.b32 	%r13698, %r13697, %r13697, 8;
	add.s32 	%r13699, %r13693, %r13698;
	xor.b32  	%r13700, %r13695, %r13699;
	shf.l.wrap.b32 	%r13701, %r13700, %r13700, 7;
	add.s32 	%r13702, %r13660, %r13629;
	xor.b32  	%r13703, %r13650, %r13702;
	shf.l.wrap.b32 	%r13704, %r13703, %r13703, 16;
	add.s32 	%r13705, %r13639, %r13704;
	xor.b32  	%r13706, %r13629, %r13705;
	shf.l.wrap.b32 	%r13707, %r13706, %r13706, 12;
	add.s32 	%r13708, %r13702, %r13707;
	xor.b32  	%r13709, %r13704, %r13708;
	shf.l.wrap.b32 	%r13710, %r13709, %r13709, 8;
	add.s32 	%r13711, %r13705, %r13710;
	xor.b32  	%r13712, %r13707, %r13711;
	shf.l.wrap.b32 	%r13713, %r13712, %r13712, 7;
	add.s32 	%r13714, %r13672, %r13713;
	xor.b32  	%r13715, %r13686, %r13714;
	shf.l.wrap.b32 	%r13716, %r13715, %r13715, 16;
	add.s32 	%r13717, %r13699, %r13716;
	xor.b32  	%r13718, %r13713, %r13717;
	shf.l.wrap.b32 	%r13719, %r13718, %r13718, 12;
	add.s32 	%r13720, %r13714, %r13719;
	xor.b32  	%r13721, %r13716, %r13720;
	shf.l.wrap.b32 	%r13722, %r13721, %r13721, 8;
	add.s32 	%r13723, %r13717, %r13722;
	xor.b32  	%r13724, %r13719, %r13723;
	shf.l.wrap.b32 	%r13725, %r13724, %r13724, 7;
	add.s32 	%r13726, %r13684, %r13677;
	xor.b32  	%r13727, %r13698, %r13726;
	shf.l.wrap.b32 	%r13728, %r13727, %r13727, 16;
	add.s32 	%r13729, %r13711, %r13728;
	xor.b32  	%r13730, %r13677, %r13729;
	shf.l.wrap.b32 	%r13731, %r13730, %r13730, 12;
	add.s32 	%r13732, %r13726, %r13731;
	xor.b32  	%r13733, %r13728, %r13732;
	shf.l.wrap.b32 	%r13734, %r13733, %r13733, 8;
	add.s32 	%r13735, %r13729, %r13734;
	xor.b32  	%r13736, %r13731, %r13735;
	shf.l.wrap.b32 	%r13737, %r13736, %r13736, 7;
	add.s32 	%r13738, %r13696, %r13689;
	xor.b32  	%r13739, %r13710, %r13738;
	shf.l.wrap.b32 	%r13740, %r13739, %r13739, 16;
	add.s32 	%r13741, %r13675, %r13740;
	xor.b32  	%r13742, %r13689, %r13741;
	shf.l.wrap.b32 	%r13743, %r13742, %r13742, 12;
	add.s32 	%r13744, %r13738, %r13743;
	xor.b32  	%r13745, %r13740, %r13744;
	shf.l.wrap.b32 	%r13746, %r13745, %r13745, 8;
	add.s32 	%r13747, %r13741, %r13746;
	xor.b32  	%r13748, %r13743, %r13747;
	shf.l.wrap.b32 	%r13749, %r13748, %r13748, 7;
	add.s32 	%r13750, %r13708, %r13701;
	xor.b32  	%r13751, %r13674, %r13750;
	shf.l.wrap.b32 	%r13752, %r13751, %r13751, 16;
	add.s32 	%r13753, %r13687, %r13752;
	xor.b32  	%r13754, %r13701, %r13753;
	shf.l.wrap.b32 	%r13755, %r13754, %r13754, 12;
	add.s32 	%r13756, %r13750, %r13755;
	xor.b32  	%r13757, %r13752, %r13756;
	shf.l.wrap.b32 	%r13758, %r13757, %r13757, 8;
	add.s32 	%r13759, %r13753, %r13758;
	xor.b32  	%r13760, %r13755, %r13759;
	shf.l.wrap.b32 	%r13761, %r13760, %r13760, 7;
	add.s32 	%r13762, %r13720, %r13737;
	xor.b32  	%r13763, %r13758, %r13762;
	shf.l.wrap.b32 	%r13764, %r13763, %r13763, 16;
	add.s32 	%r13765, %r13747, %r13764;
	xor.b32  	%r13766, %r13737, %r13765;
	shf.l.wrap.b32 	%r13767, %r13766, %r13766, 12;
	add.s32 	%r13768, %r13762, %r13767;
	xor.b32  	%r13769, %r13764, %r13768;
	shf.l.wrap.b32 	%r13770, %r13769, %r13769, 8;
	add.s32 	%r13771, %r13765, %r13770;
	xor.b32  	%r13772, %r13767, %r13771;
	shf.l.wrap.b32 	%r13773, %r13772, %r13772, 7;
	add.s32 	%r13774, %r13732, %r13749;
	xor.b32  	%r13775, %r13722, %r13774;
	shf.l.wrap.b32 	%r13776, %r13775, %r13775, 16;
	add.s32 	%r13777, %r13759, %r13776;
	xor.b32  	%r13778, %r13749, %r13777;
	shf.l.wrap.b32 	%r13779, %r13778, %r13778, 12;
	add.s32 	%r13780, %r13774, %r13779;
	xor.b32  	%r13781, %r13776, %r13780;
	shf.l.wrap.b32 	%r13782, %r13781, %r13781, 8;
	add.s32 	%r13783, %r13777, %r13782;
	xor.b32  	%r13784, %r13779, %r13783;
	shf.l.wrap.b32 	%r13785, %r13784, %r13784, 7;
	add.s32 	%r13786, %r13744, %r13761;
	xor.b32  	%r13787, %r13734, %r13786;
	shf.l.wrap.b32 	%r13788, %r13787, %r13787, 16;
	add.s32 	%r13789, %r13723, %r13788;
	xor.b32  	%r13790, %r13761, %r13789;
	shf.l.wrap.b32 	%r13791, %r13790, %r13790, 12;
	add.s32 	%r13792, %r13786, %r13791;
	xor.b32  	%r13793, %r13788, %r13792;
	shf.l.wrap.b32 	%r13794, %r13793, %r13793, 8;
	add.s32 	%r13795, %r13789, %r13794;
	xor.b32  	%r13796, %r13791, %r13795;
	shf.l.wrap.b32 	%r13797, %r13796, %r13796, 7;
	add.s32 	%r13798, %r13756, %r13725;
	xor.b32  	%r13799, %r13746, %r13798;
	shf.l.wrap.b32 	%r13800, %r13799, %r13799, 16;
	add.s32 	%r13801, %r13735, %r13800;
	xor.b32  	%r13802, %r13725, %r13801;
	shf.l.wrap.b32 	%r13803, %r13802, %r13802, 12;
	add.s32 	%r13804, %r13798, %r13803;
	xor.b32  	%r13805, %r13800, %r13804;
	shf.l.wrap.b32 	%r13806, %r13805, %r13805, 8;
	add.s32 	%r13807, %r13801, %r13806;
	xor.b32  	%r13808, %r13803, %r13807;
	shf.l.wrap.b32 	%r13809, %r13808, %r13808, 7;
	add.s32 	%r53873, %r13426, %r13768;
	add.s32 	%r53872, %r13438, %r13780;
	add.s32 	%r53871, %r13450, %r13792;
	add.s32 	%r53870, %r13462, %r13804;
	add.s32 	%r53874, %r53881, %r13809;
	add.s32 	%r53875, %r53880, %r13773;
	add.s32 	%r53876, %r53879, %r13785;
	add.s32 	%r53877, %r53878, %r13797;
	xor.b32  	%r13810, %r13427, 1;
	shf.l.wrap.b32 	%r13811, %r13427, %r13810, 16;
	add.s32 	%r13812, %r53881, %r13811;
	xor.b32  	%r13813, %r53881, %r13812;
	shf.l.wrap.b32 	%r13814, %r13813, %r13813, 12;
	add.s32 	%r13815, %r13427, %r13814;
	xor.b32  	%r13816, %r13811, %r13815;
	shf.l.wrap.b32 	%r13817, %r13816, %r13816, 8;
	add.s32 	%r13818, %r13812, %r13817;
	xor.b32  	%r13819, %r13814, %r13818;
	shf.l.wrap.b32 	%r13820, %r13819, %r13819, 7;
	add.s32 	%r13821, %r13815, %r13449;
	xor.b32  	%r13822, %r13470, %r13821;
	shf.l.wrap.b32 	%r13823, %r13822, %r13822, 16;
	add.s32 	%r13824, %r13459, %r13823;
	xor.b32  	%r13825, %r13449, %r13824;
	shf.l.wrap.b32 	%r13826, %r13825, %r13825, 12;
	add.s32 	%r13827, %r13821, %r13826;
	xor.b32  	%r13828, %r13823, %r13827;
	shf.l.wrap.b32 	%r13829, %r13828, %r13828, 8;
	add.s32 	%r13830, %r13824, %r13829;
	xor.b32  	%r13831, %r13826, %r13830;
	shf.l.wrap.b32 	%r13832, %r13831, %r13831, 7;
	xor.b32  	%r13833, %r13817, %r13486;
	shf.l.wrap.b32 	%r13834, %r13833, %r13833, 16;
	add.s32 	%r13835, %r13471, %r13834;
	xor.b32  	%r13836, %r13461, %r13835;
	shf.l.wrap.b32 	%r13837, %r13836, %r13836, 12;
	add.s32 	%r13838, %r13486, %r13837;
	xor.b32  	%r13839, %r13834, %r13838;
	shf.l.wrap.b32 	%r13840, %r13839, %r13839, 8;
	add.s32 	%r13841, %r13835, %r13840;
	xor.b32  	%r13842, %r13837, %r13841;
	shf.l.wrap.b32 	%r13843, %r13842, %r13842, 7;
	add.s32 	%r13844, %r13818, %r13500;
	xor.b32  	%r13845, %r13473, %r13844;
	shf.l.wrap.b32 	%r13846, %r13845, %r13845, 12;
	add.s32 	%r13847, %r13498, %r13846;
	xor.b32  	%r13848, %r13500, %r13847;
	shf.l.wrap.b32 	%r13849, %r13848, %r13848, 8;
	add.s32 	%r13850, %r13844, %r13849;
	xor.b32  	%r13851, %r13846, %r13850;
	shf.l.wrap.b32 	%r13852, %r13851, %r13851, 7;
	add.s32 	%r13853, %r13468, %r13820;
	xor.b32  	%r13854, %r13458, %r13853;
	shf.l.wrap.b32 	%r13855, %r13854, %r13854, 16;
	add.s32 	%r13856, %r13447, %r13855;
	xor.b32  	%r13857, %r13820, %r13856;
	shf.l.wrap.b32 	%r13858, %r13857, %r13857, 12;
	add.s32 	%r13859, %r13853, %r13858;
	xor.b32  	%r13860, %r13855, %r13859;
	shf.l.wrap.b32 	%r13861, %r13860, %r13860, 8;
	add.s32 	%r13862, %r13856, %r13861;
	xor.b32  	%r13863, %r13858, %r13862;
	shf.l.wrap.b32 	%r13864, %r13863, %r13863, 7;
	add.s32 	%r13865, %r13827, %r13864;
	xor.b32  	%r13866, %r13840, %r13865;
	shf.l.wrap.b32 	%r13867, %r13866, %r13866, 16;
	add.s32 	%r13868, %r13850, %r13867;
	xor.b32  	%r13869, %r13864, %r13868;
	shf.l.wrap.b32 	%r13870, %r13869, %r13869, 12;
	add.s32 	%r13871, %r13865, %r13870;
	xor.b32  	%r13872, %r13867, %r13871;
	shf.l.wrap.b32 	%r13873, %r13872, %r13872, 8;
	add.s32 	%r13874, %r13868, %r13873;
	xor.b32  	%r13875, %r13870, %r13874;
	shf.l.wrap.b32 	%r13876, %r13875, %r13875, 7;
	add.s32 	%r13877, %r13838, %r13832;
	xor.b32  	%r13878, %r13849, %r13877;
	shf.l.wrap.b32 	%r13879, %r13878, %r13878, 16;
	add.s32 	%r13880, %r13862, %r13879;
	xor.b32  	%r13881, %r13832, %r13880;
	shf.l.wrap.b32 	%r13882, %r13881, %r13881, 12;
	add.s32 	%r13883, %r13877, %r13882;
	xor.b32  	%r13884, %r13879, %r13883;
	shf.l.wrap.b32 	%r13885, %r13884, %r13884, 8;
	add.s32 	%r13886, %r13880, %r13885;
	xor.b32  	%r13887, %r13882, %r13886;
	shf.l.wrap.b32 	%r13888, %r13887, %r13887, 7;
	add.s32 	%r13889, %r13847, %r13843;
	xor.b32  	%r13890, %r13861, %r13889;
	shf.l.wrap.b32 	%r13891, %r13890, %r13890, 16;
	add.s32 	%r13892, %r13830, %r13891;
	xor.b32  	%r13893, %r13843, %r13892;
	shf.l.wrap.b32 	%r13894, %r13893, %r13893, 12;
	add.s32 	%r13895, %r13889, %r13894;
	xor.b32  	%r13896, %r13891, %r13895;
	shf.l.wrap.b32 	%r13897, %r13896, %r13896, 8;
	add.s32 	%r13898, %r13892, %r13897;
	xor.b32  	%r13899, %r13894, %r13898;
	shf.l.wrap.b32 	%r13900, %r13899, %r13899, 7;
	add.s32 	%r13901, %r13859, %r13852;
	xor.b32  	%r13902, %r13829, %r13901;
	shf.l.wrap.b32 	%r13903, %r13902, %r13902, 16;
	add.s32 	%r13904, %r13841, %r13903;
	xor.b32  	%r13905, %r13852, %r13904;
	shf.l.wrap.b32 	%r13906, %r13905, %r13905, 12;
	add.s32 	%r13907, %r13901, %r13906;
	xor.b32  	%r13908, %r13903, %r13907;
	shf.l.wrap.b32 	%r13909, %r13908, %r13908, 8;
	add.s32 	%r13910, %r13904, %r13909;
	xor.b32  	%r13911, %r13906, %r13910;
	shf.l.wrap.b32 	%r13912, %r13911, %r13911, 7;
	add.s32 	%r13913, %r13871, %r13888;
	xor.b32  	%r13914, %r13909, %r13913;
	shf.l.wrap.b32 	%r13915, %r13914, %r13914, 16;
	add.s32 	%r13916, %r13898, %r13915;
	xor.b32  	%r13917, %r13888, %r13916;
	shf.l.wrap.b32 	%r13918, %r13917, %r13917, 12;
	add.s32 	%r13919, %r13913, %r13918;
	xor.b32  	%r13920, %r13915, %r13919;
	shf.l.wrap.b32 	%r13921, %r13920, %r13920, 8;
	add.s32 	%r13922, %r13916, %r13921;
	xor.b32  	%r13923, %r13918, %r13922;
	shf.l.wrap.b32 	%r13924, %r13923, %r13923, 7;
	add.s32 	%r13925, %r13883, %r13900;
	xor.b32  	%r13926, %r13873, %r13925;
	shf.l.wrap.b32 	%r13927, %r13926, %r13926, 16;
	add.s32 	%r13928, %r13910, %r13927;
	xor.b32  	%r13929, %r13900, %r13928;
	shf.l.wrap.b32 	%r13930, %r13929, %r13929, 12;
	add.s32 	%r13931, %r13925, %r13930;
	xor.b32  	%r13932, %r13927, %r13931;
	shf.l.wrap.b32 	%r13933, %r13932, %r13932, 8;
	add.s32 	%r13934, %r13928, %r13933;
	xor.b32  	%r13935, %r13930, %r13934;
	shf.l.wrap.b32 	%r13936, %r13935, %r13935, 7;
	add.s32 	%r13937, %r13895, %r13912;
	xor.b32  	%r13938, %r13885, %r13937;
	shf.l.wrap.b32 	%r13939, %r13938, %r13938, 16;
	add.s32 	%r13940, %r13874, %r13939;
	xor.b32  	%r13941, %r13912, %r13940;
	shf.l.wrap.b32 	%r13942, %r13941, %r13941, 12;
	add.s32 	%r13943, %r13937, %r13942;
	xor.b32  	%r13944, %r13939, %r13943;
	shf.l.wrap.b32 	%r13945, %r13944, %r13944, 8;
	add.s32 	%r13946, %r13940, %r13945;
	xor.b32  	%r13947, %r13942, %r13946;
	shf.l.wrap.b32 	%r13948, %r13947, %r13947, 7;
	add.s32 	%r13949, %r13907, %r13876;
	xor.b32  	%r13950, %r13897, %r13949;
	shf.l.wrap.b32 	%r13951, %r13950, %r13950, 16;
	add.s32 	%r13952, %r13886, %r13951;
	xor.b32  	%r13953, %r13876, %r13952;
	shf.l.wrap.b32 	%r13954, %r13953, %r13953, 12;
	add.s32 	%r13955, %r13949, %r13954;
	xor.b32  	%r13956, %r13951, %r13955;
	shf.l.wrap.b32 	%r13957, %r13956, %r13956, 8;
	add.s32 	%r13958, %r13952, %r13957;
	xor.b32  	%r13959, %r13954, %r13958;
	shf.l.wrap.b32 	%r13960, %r13959, %r13959, 7;
	add.s32 	%r13961, %r13919, %r13960;
	xor.b32  	%r13962, %r13933, %r13961;
	shf.l.wrap.b32 	%r13963, %r13962, %r13962, 16;
	add.s32 	%r13964, %r13946, %r13963;
	xor.b32  	%r13965, %r13960, %r13964;
	shf.l.wrap.b32 	%r13966, %r13965, %r13965, 12;
	add.s32 	%r13967, %r13961, %r13966;
	xor.b32  	%r13968, %r13963, %r13967;
	shf.l.wrap.b32 	%r13969, %r13968, %r13968, 8;
	add.s32 	%r13970, %r13964, %r13969;
	xor.b32  	%r13971, %r13966, %r13970;
	shf.l.wrap.b32 	%r13972, %r13971, %r13971, 7;
	add.s32 	%r13973, %r13931, %r13924;
	xor.b32  	%r13974, %r13945, %r13973;
	shf.l.wrap.b32 	%r13975, %r13974, %r13974, 16;
	add.s32 	%r13976, %r13958, %r13975;
	xor.b32  	%r13977, %r13924, %r13976;
	shf.l.wrap.b32 	%r13978, %r13977, %r13977, 12;
	add.s32 	%r13979, %r13973, %r13978;
	xor.b32  	%r13980, %r13975, %r13979;
	shf.l.wrap.b32 	%r13981, %r13980, %r13980, 8;
	add.s32 	%r13982, %r13976, %r13981;
	xor.b32  	%r13983, %r13978, %r13982;
	shf.l.wrap.b32 	%r13984, %r13983, %r13983, 7;
	add.s32 	%r13985, %r13943, %r13936;
	xor.b32  	%r13986, %r13957, %r13985;
	shf.l.wrap.b32 	%r13987, %r13986, %r13986, 16;
	add.s32 	%r13988, %r13922, %r13987;
	xor.b32  	%r13989, %r13936, %r13988;
	shf.l.wrap.b32 	%r13990, %r13989, %r13989, 12;
	add.s32 	%r13991, %r13985, %r13990;
	xor.b32  	%r13992, %r13987, %r13991;
	shf.l.wrap.b32 	%r13993, %r13992, %r13992, 8;
	add.s32 	%r13994, %r13988, %r13993;
	xor.b32  	%r13995, %r13990, %r13994;
	shf.l.wrap.b32 	%r13996, %r13995, %r13995, 7;
	add.s32 	%r13997, %r13955, %r13948;
	xor.b32  	%r13998, %r13921, %r13997;
	shf.l.wrap.b32 	%r13999, %r13998, %r13998, 16;
	add.s32 	%r14000, %r13934, %r13999;
	xor.b32  	%r14001, %r13948, %r14000;
	shf.l.wrap.b32 	%r14002, %r14001, %r14001, 12;
	add.s32 	%r14003, %r13997, %r14002;
	xor.b32  	%r14004, %r13999, %r14003;
	shf.l.wrap.b32 	%r14005, %r14004, %r14004, 8;
	add.s32 	%r14006, %r14000, %r14005;
	xor.b32  	%r14007, %r14002, %r14006;
	shf.l.wrap.b32 	%r14008, %r14007, %r14007, 7;
	add.s32 	%r14009, %r13967, %r13984;
	xor.b32  	%r14010, %r14005, %r14009;
	shf.l.wrap.b32 	%r14011, %r14010, %r14010, 16;
	add.s32 	%r14012, %r13994, %r14011;
	xor.b32  	%r14013, %r13984, %r14012;
	shf.l.wrap.b32 	%r14014, %r14013, %r14013, 12;
	add.s32 	%r14015, %r14009, %r14014;
	xor.b32  	%r14016, %r14011, %r14015;
	shf.l.wrap.b32 	%r14017, %r14016, %r14016, 8;
	add.s32 	%r14018, %r14012, %r14017;
	xor.b32  	%r14019, %r14014, %r14018;
	shf.l.wrap.b32 	%r14020, %r14019, %r14019, 7;
	add.s32 	%r14021, %r13979, %r13996;
	xor.b32  	%r14022, %r13969, %r14021;
	shf.l.wrap.b32 	%r14023, %r14022, %r14022, 16;
	add.s32 	%r14024, %r14006, %r14023;
	xor.b32  	%r14025, %r13996, %r14024;
	shf.l.wrap.b32 	%r14026, %r14025, %r14025, 12;
	add.s32 	%r14027, %r14021, %r14026;
	xor.b32  	%r14028, %r14023, %r14027;
	shf.l.wrap.b32 	%r14029, %r14028, %r14028, 8;
	add.s32 	%r14030, %r14024, %r14029;
	xor.b32  	%r14031, %r14026, %r14030;
	shf.l.wrap.b32 	%r14032, %r14031, %r14031, 7;
	add.s32 	%r14033, %r13991, %r14008;
	xor.b32  	%r14034, %r13981, %r14033;
	shf.l.wrap.b32 	%r14035, %r14034, %r14034, 16;
	add.s32 	%r14036, %r13970, %r14035;
	xor.b32  	%r14037, %r14008, %r14036;
	shf.l.wrap.b32 	%r14038, %r14037, %r14037, 12;
	add.s32 	%r14039, %r14033, %r14038;
	xor.b32  	%r14040, %r14035, %r14039;
	shf.l.wrap.b32 	%r14041, %r14040, %r14040, 8;
	add.s32 	%r14042, %r14036, %r14041;
	xor.b32  	%r14043, %r14038, %r14042;
	shf.l.wrap.b32 	%r14044, %r14043, %r14043, 7;
	add.s32 	%r14045, %r14003, %r13972;
	xor.b32  	%r14046, %r13993, %r14045;
	shf.l.wrap.b32 	%r14047, %r14046, %r14046, 16;
	add.s32 	%r14048, %r13982, %r14047;
	xor.b32  	%r14049, %r13972, %r14048;
	shf.l.wrap.b32 	%r14050, %r14049, %r14049, 12;
	add.s32 	%r14051, %r14045, %r14050;
	xor.b32  	%r14052, %r14047, %r14051;
	shf.l.wrap.b32 	%r14053, %r14052, %r14052, 8;
	add.s32 	%r14054, %r14048, %r14053;
	xor.b32  	%r14055, %r14050, %r14054;
	shf.l.wrap.b32 	%r14056, %r14055, %r14055, 7;
	add.s32 	%r14057, %r14015, %r14056;
	xor.b32  	%r14058, %r14029, %r14057;
	shf.l.wrap.b32 	%r14059, %r14058, %r14058, 16;
	add.s32 	%r14060, %r14042, %r14059;
	xor.b32  	%r14061, %r14056, %r14060;
	shf.l.wrap.b32 	%r14062, %r14061, %r14061, 12;
	add.s32 	%r14063, %r14057, %r14062;
	xor.b32  	%r14064, %r14059, %r14063;
	shf.l.wrap.b32 	%r14065, %r14064, %r14064, 8;
	add.s32 	%r14066, %r14027, %r14020;
	xor.b32  	%r14067, %r14041, %r14066;
	shf.l.wrap.b32 	%r14068, %r14067, %r14067, 16;
	add.s32 	%r14069, %r14054, %r14068;
	xor.b32  	%r14070, %r14020, %r14069;
	shf.l.wrap.b32 	%r14071, %r14070, %r14070, 12;
	add.s32 	%r14072, %r14066, %r14071;
	xor.b32  	%r14073, %r14068, %r14072;
	shf.l.wrap.b32 	%r14074, %r14073, %r14073, 8;
	add.s32 	%r14075, %r14069, %r14074;
	xor.b32  	%r14076, %r14071, %r14075;
	shf.l.wrap.b32 	%r14077, %r14076, %r14076, 7;
	add.s32 	%r14078, %r14039, %r14032;
	xor.b32  	%r14079, %r14053, %r14078;
	shf.l.wrap.b32 	%r14080, %r14079, %r14079, 16;
	add.s32 	%r14081, %r14018, %r14080;
	xor.b32  	%r14082, %r14032, %r14081;
	shf.l.wrap.b32 	%r14083, %r14082, %r14082, 12;
	add.s32 	%r14084, %r14078, %r14083;
	xor.b32  	%r14085, %r14080, %r14084;
	shf.l.wrap.b32 	%r14086, %r14085, %r14085, 8;
	add.s32 	%r14087, %r14081, %r14086;
	xor.b32  	%r14088, %r14083, %r14087;
	shf.l.wrap.b32 	%r14089, %r14088, %r14088, 7;
	add.s32 	%r14090, %r14051, %r14044;
	xor.b32  	%r14091, %r14017, %r14090;
	shf.l.wrap.b32 	%r14092, %r14091, %r14091, 16;
	add.s32 	%r14093, %r14030, %r14092;
	xor.b32  	%r14094, %r14044, %r14093;
	shf.l.wrap.b32 	%r14095, %r14094, %r14094, 12;
	add.s32 	%r14096, %r14090, %r14095;
	xor.b32  	%r14097, %r14092, %r14096;
	shf.l.wrap.b32 	%r14098, %r14097, %r14097, 8;
	add.s32 	%r14099, %r14093, %r14098;
	add.s32 	%r14100, %r14063, %r14077;
	xor.b32  	%r14101, %r14098, %r14100;
	shf.l.wrap.b32 	%r14102, %r14101, %r14101, 16;
	add.s32 	%r14103, %r14087, %r14102;
	xor.b32  	%r14104, %r14077, %r14103;
	shr.u32 	%r14105, %r14104, 20;
	add.s32 	%r14106, %r14100, %r14105;
	add.s32 	%r14107, %r14072, %r14089;
	xor.b32  	%r14108, %r14065, %r14107;
	shf.l.wrap.b32 	%r14109, %r14108, %r14108, 16;
	add.s32 	%r14110, %r14099, %r14109;
	xor.b32  	%r14111, %r14089, %r14110;
	shr.u32 	%r14112, %r14111, 20;
	add.s32 	%r14113, %r14107, %r14112;
	add.s32 	%r14114, %r13426, %r14106;
	add.s32 	%r14115, %r13438, %r14113;
	not.b32 	%r14116, %r53869;
	add.s32 	%r14117, %r1883, %r14116;
	mov.u32 	%r14118, %ctaid.x;
	shl.b32 	%r14119, %r14118, 11;
	mov.u32 	%r14120, %tid.x;
	and.b32  	%r14121, %r14120, 31;
	or.b32  	%r14122, %r14119, %r14121;
	shl.b32 	%r14123, %r14120, 3;
	and.b32  	%r14124, %r14123, 7936;
	add.s32 	%r14125, %r53743, %r14124;
	add.s32 	%r14126, %r14122, %r14125;
	shr.u32 	%r14127, %r14126, %r14117;
	and.b32  	%r14128, %r14127, 1;
	setp.eq.b32 	%p69, %r14128, 1;
	selp.b32 	%r14129, %r14115, %r14114, %p69;
	cvt.u16.u32 	%rs351, %r14129;
	and.b16  	%rs756, %rs351, 1;
	and.b16  	%rs352, %rs754, 255;
	setp.ne.s16 	%p70, %rs352, 1;
	@%p70 bra 	$L__BB4_89;
	ld.param.u64 	%rd665, [fused_batch_pir_kernel_16_param_1];
	not.b32 	%r14130, %r53869;
	add.s32 	%r14131, %r1883, %r14130;
	mov.u32 	%r14132, %ctaid.x;
	shl.b32 	%r14133, %r14132, 11;
	mov.u32 	%r14134, %tid.x;
	and.b32  	%r14135, %r14134, 31;
	or.b32  	%r14136, %r14133, %r14135;
	shl.b32 	%r14137, %r14134, 3;
	and.b32  	%r14138, %r14137, 7936;
	add.s32 	%r14139, %r53743, %r14138;
	add.s32 	%r14140, %r14136, %r14139;
	shr.u32 	%r14141, %r14140, %r14131;
	and.b32  	%r14142, %r14141, 1;
	setp.eq.b32 	%p71, %r14142, 1;
	cvt.s64.s32 	%rd80, %r53869;
	cvta.to.global.u64 	%rd81, %rd665;
	mul.wide.s32 	%rd82, %r53869, 16;
	add.s64 	%rd83, %rd81, %rd82;
	ld.global.u32 	%r14143, [%rd83+2460];
	selp.b32 	%r14144, %r53874, %r53873, %p71;
	xor.b32  	%r14145, %r14144, %r14143;
	selp.b32 	%r14146, %r53875, %r53872, %p71;
	selp.b32 	%r53873, %r53873, %r14145, %p71;
	selp.b32 	%r53874, %r14145, %r53874, %p71;
	ld.global.u32 	%r14147, [%rd83+2464];
	xor.b32  	%r14148, %r14146, %r14147;
	selp.b32 	%r14149, %r53876, %r53871, %p71;
	selp.b32 	%r53872, %r53872, %r14148, %p71;
	selp.b32 	%r53875, %r14148, %r53875, %p71;
	ld.global.u32 	%r14150, [%rd83+2468];
	xor.b32  	%r14151, %r14149, %r14150;
	selp.b32 	%r14152, %r53877, %r53870, %p71;
	selp.b32 	%r53871, %r53871, %r14151, %p71;
	selp.b32 	%r53876, %r14151, %r53876, %p71;
	ld.global.u32 	%r14153, [%rd83+2472];
	xor.b32  	%r14154, %r14152, %r14153;
	selp.b64 	%rd84, 445, 420, %p71;
	selp.b32 	%r53870, %r53870, %r14154, %p71;
	selp.b32 	%r53877, %r14154, %r53877, %p71;
	add.s64 	%rd85, %rd84, %rd80;
	add.s64 	%rd86, %rd81, %rd85;
	ld.global.u8 	%rs353, [%rd86+2440];
	xor.b16  	%rs756, %rs353, %rs756;
$L__BB4_89:
	not.b32 	%r14155, %r53869;
	add.s32 	%r14156, %r1883, %r14155;
	mov.u32 	%r14157, %ctaid.x;
	shl.b32 	%r14158, %r14157, 11;
	mov.u32 	%r14159, %tid.x;
	and.b32  	%r14160, %r14159, 31;
	or.b32  	%r14161, %r14158, %r14160;
	shl.b32 	%r14162, %r14159, 3;
	and.b32  	%r14163, %r14162, 7936;
	add.s32 	%r14164, %r53743, %r14163;
	add.s32 	%r14165, %r14161, %r14164;
	shr.u32 	%r14166, %r14165, %r14156;
	and.b32  	%r14167, %r14166, 1;
	setp.eq.b32 	%p72, %r14167, 1;
	selp.b32 	%r53881, %r53874, %r53873, %p72;
	selp.b32 	%r53880, %r53875, %r53872, %p72;
	selp.b32 	%r53879, %r53876, %r53871, %p72;
	selp.b32 	%r53878, %r53877, %r53870, %p72;
	add.s32 	%r53869, %r53869, 1;
	setp.lt.u32 	%p73, %r53869, %r1883;
	mov.u16 	%rs754, %rs756;
	@%p73 bra 	$L__BB4_87;
$L__BB4_90:
	and.b16  	%rs354, %rs756, 255;
	setp.ne.s16 	%p74, %rs354, 1;
	@%p74 bra 	$L__BB4_92;
	ld.param.u64 	%rd666, [fused_batch_pir_kernel_16_param_1];
	cvta.to.global.u64 	%rd87, %rd666;
	ld.global.u32 	%r14168, [%rd87+2912];
	xor.b32  	%r53881, %r53881, %r14168;
$L__BB4_92:
	@%p74 bra 	$L__BB4_94;
	ld.param.u64 	%rd667, [fused_batch_pir_kernel_16_param_1];
	cvta.to.global.u64 	%rd88, %rd667;
	ld.global.u32 	%r14169, [%rd88+2916];
	xor.b32  	%r53880, %r53880, %r14169;
$L__BB4_94:
	@%p74 bra 	$L__BB4_96;
	ld.param.u64 	%rd668, [fused_batch_pir_kernel_16_param_1];
	cvta.to.global.u64 	%rd89, %rd668;
	ld.global.u32 	%r14170, [%rd89+2920];
	xor.b32  	%r53879, %r53879, %r14170;
$L__BB4_96:
	@%p74 bra 	$L__BB4_98;
	ld.param.u64 	%rd669, [fused_batch_pir_kernel_16_param_1];
	cvta.to.global.u64 	%rd90, %rd669;
	ld.global.u32 	%r14171, [%rd90+2924];
	xor.b32  	%r53878, %r53878, %r14171;
$L__BB4_98:
	ld.param.u32 	%r52142, [fused_batch_pir_kernel_16_param_4];
	mov.u32 	%r14173, %ctaid.x;
	shl.b32 	%r14174, %r14173, 11;
	mov.u32 	%r14175, %tid.x;
	and.b32  	%r14176, %r14175, 31;
	or.b32  	%r14177, %r14174, %r14176;
	shl.b32 	%r14178, %r14175, 3;
	and.b32  	%r14179, %r14178, 7936;
	add.s32 	%r14180, %r53743, %r14179;
	add.s32 	%r14181, %r14177, %r14180;
	setp.ge.s32 	%p78, %r14181, %r52142;
	mov.b32 	%r53902, 0;
	mov.u32 	%r53903, %r53902;
	mov.u32 	%r53904, %r53902;
	mov.u32 	%r53905, %r53902;
	@%p78 bra 	$L__BB4_112;
	ld.param.u64 	%rd670, [fused_batch_pir_kernel_16_param_1];
	cvta.to.global.u64 	%rd91, %rd670;
	ld.global.u8 	%rs358, [%rd91+2945];
	max.u16 	%rs359, %rs358, 11;
	cvt.u32.u16 	%r14182, %rs359;
	add.s32 	%r53893, %r14182, -11;
	ld.shared.v2.u32 	{%r53905, %r53904}, [s_mem+197496];
	ld.shared.v2.u32 	{%r53903, %r53902}, [s_mem+197504];
	ld.shared.u8 	%rs759, [s_mem+197512];
	cvt.u32.u16 	%r1938, %rs358;
	setp.ge.u32 	%p79, %r53893, %r1938;
	@%p79 bra 	$L__BB4_104;
	mov.u16 	%rs757, %rs759;
$L__BB4_101:
	ld.const.u32 	%r14183, [CHACHA_CONSTANTS];
	add.s32 	%r14184, %r14183, %r53905;
	shf.l.wrap.b32 	%r14185, %r14184, %r14184, 16;
	add.s32 	%r14186, %r53905, %r14185;
	xor.b32  	%r14187, %r53905, %r14186;
	shf.l.wrap.b32 	%r14188, %r14187, %r14187, 12;
	add.s32 	%r14189, %r14184, %r14188;
	xor.b32  	%r14190, %r14185, %r14189;
	shf.l.wrap.b32 	%r14191, %r14190, %r14190, 8;
	add.s32 	%r14192, %r14186, %r14191;
	xor.b32  	%r14193, %r14188, %r14192;
	shf.l.wrap.b32 	%r14194, %r14193, %r14193, 7;
	ld.const.u32 	%r14195, [CHACHA_CONSTANTS+4];
	add.s32 	%r14196, %r14195, %r53904;
	shf.l.wrap.b32 	%r14197, %r14196, %r14196, 16;
	add.s32 	%r14198, %r53904, %r14197;
	xor.b32  	%r14199, %r53904, %r14198;
	shf.l.wrap.b32 	%r14200, %r14199, %r14199, 12;
	add.s32 	%r14201, %r14196, %r14200;
	xor.b32  	%r14202, %r14197, %r14201;
	shf.l.wrap.b32 	%r14203, %r14202, %r14202, 8;
	add.s32 	%r14204, %r14198, %r14203;
	xor.b32  	%r14205, %r14200, %r14204;
	shf.l.wrap.b32 	%r14206, %r14205, %r14205, 7;
	ld.const.u32 	%r14207, [CHACHA_CONSTANTS+8];
	add.s32 	%r14208, %r14207, %r53903;
	shf.l.wrap.b32 	%r14209, %r14208, %r14208, 16;
	add.s32 	%r14210, %r53903, %r14209;
	xor.b32  	%r14211, %r53903, %r14210;
	shf.l.wrap.b32 	%r14212, %r14211, %r14211, 12;
	add.s32 	%r14213, %r14208, %r14212;
	xor.b32  	%r14214, %r14209, %r14213;
	shf.l.wrap.b32 	%r14215, %r14214, %r14214, 8;
	add.s32 	%r14216, %r14210, %r14215;
	xor.b32  	%r14217, %r14212, %r14216;
	shf.l.wrap.b32 	%r14218, %r14217, %r14217, 7;
	ld.const.u32 	%r14219, [CHACHA_CONSTANTS+12];
	add.s32 	%r14220, %r14219, %r53902;
	shf.l.wrap.b32 	%r14221, %r14220, %r14220, 16;
	add.s32 	%r14222, %r53902, %r14221;
	xor.b32  	%r14223, %r53902, %r14222;
	shf.l.wrap.b32 	%r14224, %r14223, %r14223, 12;
	add.s32 	%r14225, %r14220, %r14224;
	xor.b32  	%r14226, %r14221, %r14225;
	shf.l.wrap.b32 	%r14227, %r14226, %r14226, 8;
	add.s32 	%r14228, %r14222, %r14227;
	xor.b32  	%r14229, %r14224, %r14228;
	shf.l.wrap.b32 	%r14230, %r14229, %r14229, 7;
	add.s32 	%r14231, %r14189, %r14206;
	xor.b32  	%r14232, %r14227, %r14231;
	shf.l.wrap.b32 	%r14233, %r14232, %r14232, 16;
	add.s32 	%r14234, %r14216, %r14233;
	xor.b32  	%r14235, %r14206, %r14234;
	shf.l.wrap.b32 	%r14236, %r14235, %r14235, 12;
	add.s32 	%r14237, %r14231, %r14236;
	xor.b32  	%r14238, %r14233, %r14237;
	shf.l.wrap.b32 	%r14239, %r14238, %r14238, 8;
	add.s32 	%r14240, %r14234, %r14239;
	xor.b32  	%r14241, %r14236, %r14240;
	shf.l.wrap.b32 	%r14242, %r14241, %r14241, 7;
	add.s32 	%r14243, %r14201, %r14218;
	xor.b32  	%r14244, %r14191, %r14243;
	shf.l.wrap.b32 	%r14245, %r14244, %r14244, 16;
	add.s32 	%r14246, %r14228, %r14245;
	xor.b32  	%r14247, %r14218, %r14246;
	shf.l.wrap.b32 	%r14248, %r14247, %r14247, 12;
	add.s32 	%r14249, %r14243, %r14248;
	xor.b32  	%r14250, %r14245, %r14249;
	shf.l.wrap.b32 	%r14251, %r14250, %r14250, 8;
	add.s32 	%r14252, %r14246, %r14251;
	xor.b32  	%r14253, %r14248, %r14252;
	shf.l.wrap.b32 	%r14254, %r14253, %r14253, 7;
	add.s32 	%r14255, %r14213, %r14230;
	xor.b32  	%r14256, %r14203, %r14255;
	shf.l.wrap.b32 	%r14257, %r14256, %r14256, 16;
	add.s32 	%r14258, %r14192, %r14257;
	xor.b32  	%r14259, %r14230, %r14258;
	shf.l.wrap.b32 	%r14260, %r14259, %r14259, 12;
	add.s32 	%r14261, %r14255, %r14260;
	xor.b32  	%r14262, %r14257, %r14261;
	shf.l.wrap.b32 	%r14263, %r14262, %r14262, 8;
	add.s32 	%r14264, %r14258, %r14263;
	xor.b32  	%r14265, %r14260, %r14264;
	shf.l.wrap.b32 	%r14266, %r14265, %r14265, 7;
	add.s32 	%r14267, %r14225, %r14194;
	xor.b32  	%r14268, %r14215, %r14267;
	shf.l.wrap.b32 	%r14269, %r14268, %r14268, 16;
	add.s32 	%r14270, %r14204, %r14269;
	xor.b32  	%r14271, %r14194, %r14270;
	shf.l.wrap.b32 	%r14272, %r14271, %r14271, 12;
	add.s32 	%r14273, %r14267, %r14272;
	xor.b32  	%r14274, %r14269, %r14273;
	shf.l.wrap.b32 	%r14275, %r14274, %r14274, 8;
	add.s32 	%r14276, %r14270, %r14275;
	xor.b32  	%r14277, %r14272, %r14276;
	shf.l.wrap.b32 	%r14278, %r14277, %r14277, 7;
	add.s32 	%r14279, %r14237, %r14278;
	xor.b32  	%r14280, %r14251, %r14279;
	shf.l.wrap.b32 	%r14281, %r14280, %r14280, 16;
	add.s32 	%r14282, %r14264, %r14281;
	xor.b32  	%r14283, %r14278, %r14282;
	shf.l.wrap.b32 	%r14284, %r14283, %r14283, 12;
	add.s32 	%r14285, %r14279, %r14284;
	xor.b32  	%r14286, %r14281, %r14285;
	shf.l.wrap.b32 	%r14287, %r14286, %r14286, 8;
	add.s32 	%r14288, %r14282, %r14287;
	xor.b32  	%r14289, %r14284, %r14288;
	shf.l.wrap.b32 	%r14290, %r14289, %r14289, 7;
	add.s32 	%r14291, %r14249, %r14242;
	xor.b32  	%r14292, %r14263, %r14291;
	shf.l.wrap.b32 	%r14293, %r14292, %r14292, 16;
	add.s32 	%r14294, %r14276, %r14293;
	xor.b32  	%r14295, %r14242, %r14294;
	shf.l.wrap.b32 	%r14296, %r14295, %r14295, 12;
	add.s32 	%r14297, %r14291, %r14296;
	xor.b32  	%r14298, %r14293, %r14297;
	shf.l.wrap.b32 	%r14299, %r14298, %r14298, 8;
	add.s32 	%r14300, %r14294, %r14299;
	xor.b32  	%r14301, %r14296, %r14300;
	shf.l.wrap.b32 	%r14302, %r14301, %r14301, 7;
	add.s32 	%r14303, %r14261, %r14254;
	xor.b32  	%r14304, %r14275, %r14303;
	shf.l.wrap.b32 	%r14305, %r14304, %r14304, 16;
	add.s32 	%r14306, %r14240, %r14305;
	xor.b32  	%r14307, %r14254, %r14306;
	shf.l.wrap.b32 	%r14308, %r14307, %r14307, 12;
	add.s32 	%r14309, %r14303, %r14308;
	xor.b32  	%r14310, %r14305, %r14309;
	shf.l.wrap.b32 	%r14311, %r14310, %r14310, 8;
	add.s32 	%r14312, %r14306, %r14311;
	xor.b32  	%r14313, %r14308, %r14312;
	shf.l.wrap.b32 	%r14314, %r14313, %r14313, 7;
	add.s32 	%r14315, %r14273, %r14266;
	xor.b32  	%r14316, %r14239, %r14315;
	shf.l.wrap.b32 	%r14317, %r14316, %r14316, 16;
	add.s32 	%r14318, %r14252, %r14317;
	xor.b32  	%r14319, %r14266, %r14318;
	shf.l.wrap.b32 	%r14320, %r14319, %r14319, 12;
	add.s32 	%r14321, %r14315, %r14320;
	xor.b32  	%r14322, %r14317, %r14321;
	shf.l.wrap.b32 	%r14323, %r14322, %r14322, 8;
	add.s32 	%r14324, %r14318, %r14323;
	xor.b32  	%r14325, %r14320, %r14324;
	shf.l.wrap.b32 	%r14326, %r14325, %r14325, 7;
	add.s32 	%r14327, %r14285, %r14302;
	xor.b32  	%r14328, %r14323, %r14327;
	shf.l.wrap.b32 	%r14329, %r14328, %r14328, 16;
	add.s32 	%r14330, %r14312, %r14329;
	xor.b32  	%r14331, %r14302, %r14330;
	shf.l.wrap.b32 	%r14332, %r14331, %r14331, 12;
	add.s32 	%r14333, %r14327, %r14332;
	xor.b32  	%r14334, %r14329, %r14333;
	shf.l.wrap.b32 	%r14335, %r14334, %r14334, 8;
	add.s32 	%r14336, %r14330, %r14335;
	xor.b32  	%r14337, %r14332, %r14336;
	shf.l.wrap.b32 	%r14338, %r14337, %r14337, 7;
	add.s32 	%r14339, %r14297, %r14314;
	xor.b32  	%r14340, %r14287, %r14339;
	shf.l.wrap.b32 	%r14341, %r14340, %r14340, 16;
	add.s32 	%r14342, %r14324, %r14341;
	xor.b32  	%r14343, %r14314, %r14342;
	shf.l.wrap.b32 	%r14344, %r14343, %r14343, 12;
	add.s32 	%r14345, %r14339, %r14344;
	xor.b32  	%r14346, %r14341, %r14345;
	shf.l.wrap.b32 	%r14347, %r14346, %r14346, 8;
	add.s32 	%r14348, %r14342, %r14347;
	xor.b32  	%r14349, %r14344, %r14348;
	shf.l.wrap.b32 	%r14350, %r14349, %r14349, 7;
	add.s32 	%r14351, %r14309, %r14326;
	xor.b32  	%r14352, %r14299, %r14351;
	shf.l.wrap.b32 	%r14353, %r14352, %r14352, 16;
	add.s32 	%r14354, %r14288, %r14353;
	xor.b32  	%r14355, %r14326, %r14354;
	shf.l.wrap.b32 	%r14356, %r14355, %r14355, 12;
	add.s32 	%r14357, %r14351, %r14356;
	xor.b32  	%r14358, %r14353, %r14357;
	shf.l.wrap.b32 	%r14359, %r14358, %r14358, 8;
	add.s32 	%r14360, %r14354, %r14359;
	xor.b32  	%r14361, %r14356, %r14360;
	shf.l.wrap.b32 	%r14362, %r14361, %r14361, 7;
	add.s32 	%r14363, %r14321, %r14290;
	xor.b32  	%r14364, %r14311, %r14363;
	shf.l.wrap.b32 	%r14365, %r14364, %r14364, 16;
	add.s32 	%r14366, %r14300, %r14365;
	xor.b32  	%r14367, %r14290, %r14366;
	shf.l.wrap.b32 	%r14368, %r14367, %r14367, 12;
	add.s32 	%r14369, %r14363, %r14368;
	xor.b32  	%r14370, %r14365, %r14369;
	shf.l.wrap.b32 	%r14371, %r14370, %r14370, 8;
	add.s32 	%r14372, %r14366, %r14371;
	xor.b32  	%r14373, %r14368, %r14372;
	shf.l.wrap.b32 	%r14374, %r14373, %r14373, 7;
	add.s32 	%r14375, %r14333, %r14374;
	xor.b32  	%r14376, %r14347, %r14375;
	shf.l.wrap.b32 	%r14377, %r14376, %r14376, 16;
	add.s32 	%r14378, %r14360, %r14377;
	xor.b32  	%r14379, %r14374, %r14378;
	shf.l.wrap.b32 	%r14380, %r14379, %r14379, 12;
	add.s32 	%r14381, %r14375, %r14380;
	xor.b32  	%r14382, %r14377, %r14381;
	shf.l.wrap.b32 	%r14383, %r14382, %r14382, 8;
	add.s32 	%r14384, %r14378, %r14383;
	xor.b32  	%r14385, %r14380, %r14384;
	shf.l.wrap.b32 	%r14386, %r14385, %r14385, 7;
	add.s32 	%r14387, %r14345, %r14338;
	xor.b32  	%r14388, %r14359, %r14387;
	shf.l.wrap.b32 	%r14389, %r14388, %r14388, 16;
	add.s32 	%r14390, %r14372, %r14389;
	xor.b32  	%r14391, %r14338, %r14390;
	shf.l.wrap.b32 	%r14392, %r14391, %r14391, 12;
	add.s32 	%r14393, %r14387, %r14392;
	xor.b32  	%r14394, %r14389, %r14393;
	shf.l.wrap.b32 	%r14395, %r14394, %r14394, 8;
	add.s32 	%r14396, %r14390, %r14395;
	xor.b32  	%r14397, %r14392, %r14396;
	shf.l.wrap.b32 	%r14398, %r14397, %r14397, 7;
	add.s32 	%r14399, %r14357, %r14350;
	xor.b32  	%r14400, %r14371, %r14399;
	shf.l.wrap.b32 	%r14401, %r14400, %r14400, 16;
	add.s32 	%r14402, %r14336, %r14401;
	xor.b32  	%r14403, %r14350, %r14402;
	shf.l.wrap.b32 	%r14404, %r14403, %r14403, 12;
	add.s32 	%r14405, %r14399, %r14404;
	xor.b32  	%r14406, %r14401, %r14405;
	shf.l.wrap.b32 	%r14407, %r14406, %r14406, 8;
	add.s32 	%r14408, %r14402, %r14407;
	xor.b32  	%r14409, %r14404, %r14408;
	shf.l.wrap.b32 	%r14410, %r14409, %r14409, 7;
	add.s32 	%r14411, %r14369, %r14362;
	xor.b32  	%r14412, %r14335, %r14411;
	shf.l.wrap.b32 	%r14413, %r14412, %r14412, 16;
	add.s32 	%r14414, %r14348, %r14413;
	xor.b32  	%r14415, %r14362, %r14414;
	shf.l.wrap.b32 	%r14416, %r14415, %r14415, 12;
	add.s32 	%r14417, %r14411, %r14416;
	xor.b32  	%r14418, %r14413, %r14417;
	shf.l.wrap.b32 	%r14419, %r14418, %r14418, 8;
	add.s32 	%r14420, %r14414, %r14419;
	xor.b32  	%r14421, %r14416, %r14420;
	shf.l.wrap.b32 	%r14422, %r14421, %r14421, 7;
	add.s32 	%r14423, %r14381, %r14398;
	xor.b32  	%r14424, %r14419, %r14423;
	shf.l.wrap.b32 	%r14425, %r14424, %r14424, 16;
	add.s32 	%r14426, %r14408, %r14425;
	xor.b32  	%r14427, %r14398, %r14426;
	shf.l.wrap.b32 	%r14428, %r14427, %r14427, 12;
	add.s32 	%r14429, %r14423, %r14428;
	xor.b32  	%r14430, %r14425, %r14429;
	shf.l.wrap.b32 	%r14431, %r14430, %r14430, 8;
	add.s32 	%r14432, %r14426, %r14431;
	xor.b32  	%r14433, %r14428, %r14432;
	shf.l.wrap.b32 	%r14434, %r14433, %r14433, 7;
	add.s32 	%r14435, %r14393, %r14410;
	xor.b32  	%r14436, %r14383, %r14435;
	shf.l.wrap.b32 	%r14437, %r14436, %r14436, 16;
	add.s32 	%r14438, %r14420, %r14437;
	xor.b32  	%r14439, %r14410, %r14438;
	shf.l.wrap.b32 	%r14440, %r14439, %r14439, 12;
	add.s32 	%r14441, %r14435, %r14440;
	xor.b32  	%r14442, %r14437, %r14441;
	shf.l.wrap.b32 	%r14443, %r14442, %r14442, 8;
	add.s32 	%r14444, %r14438, %r14443;
	xor.b32  	%r14445, %r14440, %r14444;
	shf.l.wrap.b32 	%r14446, %r14445, %r14445, 7;
	add.s32 	%r14447, %r14405, %r14422;
	xor.b32  	%r14448, %r14395, %r14447;
	shf.l.wrap.b32 	%r14449, %r14448, %r14448, 16;
	add.s32 	%r14450, %r14384, %r14449;
	xor.b32  	%r14451, %r14422, %r14450;
	shf.l.wrap.b32 	%r14452, %r14451, %r14451, 12;
	add.s32 	%r14453, %r14447, %r14452;
	xor.b32  	%r14454, %r14449, %r14453;
	shf.l.wrap.b32 	%r14455, %r14454, %r14454, 8;
	add.s32 	%r14456, %r14450, %r14455;
	xor.b32  	%r14457, %r14452, %r14456;
	shf.l.wrap.b32 	%r14458, %r14457, %r14457, 7;
	add.s32 	%r14459, %r14417, %r14386;
	xor.b32  	%r14460, %r14407, %r14459;
	shf.l.wrap.b32 	%r14461, %r14460, %r14460, 16;
	add.s32 	%r14462, %r14396, %r14461;
	xor.b32  	%r14463, %r14386, %r14462;
	shf.l.wrap.b32 	%r14464, %r14463, %r14463, 12;
	add.s32 	%r14465, %r14459, %r14464;
	xor.b32  	%r14466, %r14461, %r14465;
	shf.l.wrap.b32 	%r14467, %r14466, %r14466, 8;
	add.s32 	%r14468, %r14462, %r14467;
	xor.b32  	%r14469, %r14464, %r14468;
	shf.l.wrap.b32 	%r14470, %r14469, %r14469, 7;
	add.s32 	%r14471, %r14429, %r14470;
	xor.b32  	%r14472, %r14443, %r14471;
	shf.l.wrap.b32 	%r14473, %r14472, %r14472, 16;
	add.s32 	%r14474, %r14456, %r14473;
	xor.b32  	%r14475, %r14470, %r14474;
	shf.l.wrap.b32 	%r14476, %r14475, %r14475, 12;
	add.s32 	%r14477, %r14471, %r14476;
	xor.b32  	%r14478, %r14473, %r14477;
	shf.l.wrap.b32 	%r14479, %r14478, %r14478, 8;
	add.s32 	%r14480, %r14474, %r14479;
	xor.b32  	%r14481, %r14476, %r14480;
	shf.l.wrap.b32 	%r14482, %r14481, %r14481, 7;
	add.s32 	%r14483, %r14441, %r14434;
	xor.b32  	%r14484, %r14455, %r14483;
	shf.l.wrap.b32 	%r14485, %r14484, %r14484, 16;
	add.s32 	%r14486, %r14468, %r14485;
	xor.b32  	%r14487, %r14434, %r14486;
	shf.l.wrap.b32 	%r14488, %r14487, %r14487, 12;
	add.s32 	%r14489, %r14483, %r14488;
	xor.b32  	%r14490, %r14485, %r14489;
	shf.l.wrap.b32 	%r14491, %r14490, %r14490, 8;
	add.s32 	%r14492, %r14486, %r14491;
	xor.b32  	%r14493, %r14488, %r14492;
	shf.l.wrap.b32 	%r14494, %r14493, %r14493, 7;
	add.s32 	%r14495, %r14453, %r14446;
	xor.b32  	%r14496, %r14467, %r14495;
	shf.l.wrap.b32 	%r14497, %r14496, %r14496, 16;
	add.s32 	%r14498, %r14432, %r14497;
	xor.b32  	%r14499, %r14446, %r14498;
	shf.l.wrap.b32 	%r14500, %r14499, %r14499, 12;
	add.s32 	%r14501, %r14495, %r14500;
	xor.b32  	%r14502, %r14497, %r14501;
	shf.l.wrap.b32 	%r14503, %r14502, %r14502, 8;
	add.s32 	%r14504, %r14498, %r14503;
	xor.b32  	%r14505, %r14500, %r14504;
	shf.l.wrap.b32 	%r14506, %r14505, %r14505, 7;
	add.s32 	%r14507, %r14465, %r14458;
	xor.b32  	%r14508, %r14431, %r14507;
	shf.l.wrap.b32 	%r14509, %r14508, %r14508, 16;
	add.s32 	%r14510, %r14444, %r14509;
	xor.b32  	%r14511, %r14458, %r14510;
	shf.l.wrap.b32 	%r14512, %r14511, %r14511, 12;
	add.s32 	%r14513, %r14507, %r14512;
	xor.b32  	%r14514, %r14509, %r14513;
	shf.l.wrap.b32 	%r14515, %r14514, %r14514, 8;
	add.s32 	%r14516, %r14510, %r14515;
	xor.b32  	%r14517, %r14512, %r14516;
	shf.l.wrap.b32 	%r14518, %r14517, %r14517, 7;
	add.s32 	%r14519, %r14477, %r14494;
	xor.b32  	%r14520, %r14515, %r14519;
	shf.l.wrap.b32 	%r14521, %r14520, %r14520, 16;
	add.s32 	%r14522, %r14504, %r14521;
	xor.b32  	%r14523, %r14494, %r14522;
	shf.l.wrap.b32 	%r14524, %r14523, %r14523, 12;
	add.s32 	%r14525, %r14519, %r14524;
	xor.b32  	%r14526, %r14521, %r14525;
	shf.l.wrap.b32 	%r14527, %r14526, %r14526, 8;
	add.s32 	%r14528, %r14522, %r14527;
	xor.b32  	%r14529, %r14524, %r14528;
	shf.l.wrap.b32 	%r14530, %r14529, %r14529, 7;
	add.s32 	%r14531, %r14489, %r14506;
	xor.b32  	%r14532, %r14479, %r14531;
	shf.l.wrap.b32 	%r14533, %r14532, %r14532, 16;
	add.s32 	%r14534, %r14516, %r14533;
	xor.b32  	%r14535, %r14506, %r14534;
	shf.l.wrap.b32 	%r14536, %r14535, %r14535, 12;
	add.s32 	%r14537, %r14531, %r14536;
	xor.b32  	%r14538, %r14533, %r14537;
	shf.l.wrap.b32 	%r14539, %r14538, %r14538, 8;
	add.s32 	%r14540, %r14534, %r14539;
	xor.b32  	%r14541, %r14536, %r14540;
	shf.l.wrap.b32 	%r14542, %r14541, %r14541, 7;
	add.s32 	%r14543, %r14501, %r14518;
	xor.b32  	%r14544, %r14491, %r14543;
	shf.l.wrap.b32 	%r14545, %r14544, %r14544, 16;
	add.s32 	%r14546, %r14480, %r14545;
	xor.b32  	%r14547, %r14518, %r14546;
	shf.l.wrap.b32 	%r14548, %r14547, %r14547, 12;
	add.s32 	%r14549, %r14543, %r14548;
	xor.b32  	%r14550, %r14545, %r14549;
	shf.l.wrap.b32 	%r14551, %r14550, %r14550, 8;
	add.s32 	%r14552, %r14546, %r14551;
	xor.b32  	%r14553, %r14548, %r14552;
	shf.l.wrap.b32 	%r14554, %r14553, %r14553, 7;
	add.s32 	%r14555, %r14513, %r14482;
	xor.b32  	%r14556, %r14503, %r14555;
	shf.l.wrap.b32 	%r14557, %r14556, %r14556, 16;
	add.s32 	%r14558, %r14492, %r14557;
	xor.b32  	%r14559, %r14482, %r14558;
	shf.l.wrap.b32 	%r14560, %r14559, %r14559, 12;
	add.s32 	%r14561, %r14555, %r14560;
	xor.b32  	%r14562, %r14557, %r14561;
	shf.l.wrap.b32 	%r14563, %r14562, %r14562, 8;
	add.s32 	%r14564, %r14558, %r14563;
	xor.b32  	%r14565, %r14560, %r14564;
	shf.l.wrap.b32 	%r14566, %r14565, %r14565, 7;
	add.s32 	%r53897, %r14183, %r14525;
	add.s32 	%r53896, %r14195, %r14537;
	add.s32 	%r53895, %r14207, %r14549;
	add.s32 	%r53894, %r14219, %r14561;
	add.s32 	%r53898, %r53905, %r14566;
	add.s32 	%r53899, %r53904, %r14530;
	add.s32 	%r53900, %r53903, %r14542;
	add.s32 	%r53901, %r53902, %r14554;
	xor.b32  	%r14567, %r14184, 1;
	shf.l.wrap.b32 	%r14568, %r14184, %r14567, 16;
	add.s32 	%r14569, %r53905, %r14568;
	xor.b32  	%r14570, %r53905, %r14569;
	shf.l.wrap.b32 	%r14571, %r14570, %r14570, 12;
	add.s32 	%r14572, %r14184, %r14571;
	xor.b32  	%r14573, %r14568, %r14572;
	shf.l.wrap.b32 	%r14574, %r14573, %r14573, 8;
	add.s32 	%r14575, %r14569, %r14574;
	xor.b32  	%r14576, %r14571, %r14575;
	shf.l.wrap.b32 	%r14577, %r14576, %r14576, 7;
	add.s32 	%r14578, %r14572, %r14206;
	xor.b32  	%r14579, %r14227, %r14578;
	shf.l.wrap.b32 	%r14580, %r14579, %r14579, 16;
	add.s32 	%r14581, %r14216, %r14580;
	xor.b32  	%r14582, %r14206, %r14581;
	shf.l.wrap.b32 	%r14583, %r14582, %r14582, 12;
	add.s32 	%r14584, %r14578, %r14583;
	xor.b32  	%r14585, %r14580, %r14584;
	shf.l.wrap.b32 	%r14586, %r14585, %r14585, 8;
	add.s32 	%r14587, %r14581, %r14586;
	xor.b32  	%r14588, %r14583, %r14587;
	shf.l.wrap.b32 	%r14589, %r14588, %r14588, 7;
	xor.b32  	%r14590, %r14574, %r14243;
	shf.l.wrap.b32 	%r14591, %r14590, %r14590, 16;
	add.s32 	%r14592, %r14228, %r14591;
	xor.b32  	%r14593, %r14218, %r14592;
	shf.l.wrap.b32 	%r14594, %r14593, %r14593, 12;
	add.s32 	%r14595, %r14243, %r14594;
	xor.b32  	%r14596, %r14591, %r14595;
	shf.l.wrap.b32 	%r14597, %r14596, %r14596, 8;
	add.s32 	%r14598, %r14592, %r14597;
	xor.b32  	%r14599, %r14594, %r14598;
	shf.l.wrap.b32 	%r14600, %r14599, %r14599, 7;
	add.s32 	%r14601, %r14575, %r14257;
	xor.b32  	%r14602, %r14230, %r14601;
	shf.l.wrap.b32 	%r14603, %r14602, %r14602, 12;
	add.s32 	%r14604, %r14255, %r14603;
	xor.b32  	%r14605, %r14257, %r14604;
	shf.l.wrap.b32 	%r14606, %r14605, %r14605, 8;
	add.s32 	%r14607, %r14601, %r14606;
	xor.b32  	%r14608, %r14603, %r14607;
	shf.l.wrap.b32 	%r14609, %r14608, %r14608, 7;
	add.s32 	%r14610, %r14225, %r14577;
	xor.b32  	%r14611, %r14215, %r14610;
	shf.l.wrap.b32 	%r14612, %r14611, %r14611, 16;
	add.s32 	%r14613, %r14204, %r14612;
	xor.b32  	%r14614, %r14577, %r14613;
	shf.l.wrap.b32 	%r14615, %r14614, %r14614, 12;
	add.s32 	%r14616, %r14610, %r14615;
	xor.b32  	%r14617, %r14612, %r14616;
	shf.l.wrap.b32 	%r14618, %r14617, %r14617, 8;
	add.s32 	%r14619, %r14613, %r14618;
	xor.b32  	%r14620, %r14615, %r14619;
	shf.l.wrap.b32 	%r14621, %r14620, %r14620, 7;
	add.s32 	%r14622, %r14584, %r14621;
	xor.b32  	%r14623, %r14597, %r14622;
	shf.l.wrap.b32 	%r14624, %r14623, %r14623, 16;
	add.s32 	%r14625, %r14607, %r14624;
	xor.b32  	%r14626, %r14621, %r14625;
	shf.l.wrap.b32 	%r14627, %r14626, %r14626, 12;
	add.s32 	%r14628, %r14622, %r14627;
	xor.b32  	%r14629, %r14624, %r14628;
	shf.l.wrap.b32 	%r14630, %r14629, %r14629, 8;
	add.s32 	%r14631, %r14625, %r14630;
	xor.b32  	%r14632, %r14627, %r14631;
	shf.l.wrap.b32 	%r14633, %r14632, %r14632, 7;
	add.s32 	%r14634, %r14595, %r14589;
	xor.b32  	%r14635, %r14606, %r14634;
	shf.l.wrap.b32 	%r14636, %r14635, %r14635, 16;
	add.s32 	%r14637, %r14619, %r14636;
	xor.b32  	%r14638, %r14589, %r14637;
	shf.l.wrap.b32 	%r14639, %r14638, %r14638, 12;
	add.s32 	%r14640, %r14634, %r14639;
	xor.b32  	%r14641, %r14636, %r14640;
	shf.l.wrap.b32 	%r14642, %r14641, %r14641, 8;
	add.s32 	%r14643, %r14637, %r14642;
	xor.b32  	%r14644, %r14639, %r14643;
	shf.l.wrap.b32 	%r14645, %r14644, %r14644, 7;
	add.s32 	%r14646, %r14604, %r14600;
	xor.b32  	%r14647, %r14618, %r14646;
	shf.l.wrap.b32 	%r14648, %r14647, %r14647, 16;
	add.s32 	%r14649, %r14587, %r14648;
	xor.b32  	%r14650, %r14600, %r14649;
	shf.l.wrap.b32 	%r14651, %r14650, %r14650, 12;
	add.s32 	%r14652, %r14646, %r14651;
	xor.b32  	%r14653, %r14648, %r14652;
	shf.l.wrap.b32 	%r14654, %r14653, %r14653, 8;
	add.s32 	%r14655, %r14649, %r14654;
	xor.b32  	%r14656, %r14651, %r14655;
	shf.l.wrap.b32 	%r14657, %r14656, %r14656, 7;
	add.s32 	%r14658, %r14616, %r14609;
	xor.b32  	%r14659, %r14586, %r14658;
	shf.l.wrap.b32 	%r14660, %r14659, %r14659, 16;
	add.s32 	%r14661, %r14598, %r14660;
	xor.b32  	%r14662, %r14609, %r14661;
	shf.l.wrap.b32 	%r14663, %r14662, %r14662, 12;
	add.s32 	%r14664, %r14658, %r14663;
	xor.b32  	%r14665, %r14660, %r14664;
	shf.l.wrap.b32 	%r14666, %r14665, %r14665, 8;
	add.s32 	%r14667, %r14661, %r14666;
	xor.b32  	%r14668, %r14663, %r14667;
	shf.l.wrap.b32 	%r14669, %r14668, %r14668, 7;
	add.s32 	%r14670, %r14628, %r14645;
	xor.b32  	%r14671, %r14666, %r14670;
	shf.l.wrap.b32 	%r14672, %r14671, %r14671, 16;
	add.s32 	%r14673, %r14655, %r14672;
	xor.b32  	%r14674, %r14645, %r14673;
	shf.l.wrap.b32 	%r14675, %r14674, %r14674, 12;
	add.s32 	%r14676, %r14670, %r14675;
	xor.b32  	%r14677, %r14672, %r14676;
	shf.l.wrap.b32 	%r14678, %r14677, %r14677, 8;
	add.s32 	%r14679, %r14673, %r14678;
	xor.b32  	%r14680, %r14675, %r14679;
	shf.l.wrap.b32 	%r14681, %r14680, %r14680, 7;
	add.s32 	%r14682, %r14640, %r14657;
	xor.b32  	%r14683, %r14630, %r14682;
	shf.l.wrap.b32 	%r14684, %r14683, %r14683, 16;
	add.s32 	%r14685, %r14667, %r14684;
	xor.b32  	%r14686, %r14657, %r14685;
	shf.l.wrap.b32 	%r14687, %r14686, %r14686, 12;
	add.s32 	%r14688, %r14682, %r14687;
	xor.b32  	%r14689, %r14684, %r14688;
	shf.l.wrap.b32 	%r14690, %r14689, %r14689, 8;
	add.s32 	%r14691, %r14685, %r14690;
	xor.b32  	%r14692, %r14687, %r14691;
	shf.l.wrap.b32 	%r14693, %r14692, %r14692, 7;
	add.s32 	%r14694, %r14652, %r14669;
	xor.b32  	%r14695, %r14642, %r14694;
	shf.l.wrap.b32 	%r14696, %r14695, %r14695, 16;
	add.s32 	%r14697, %r14631, %r14696;
	xor.b32  	%r14698, %r14669, %r14697;
	shf.l.wrap.b32 	%r14699, %r14698, %r14698, 12;
	add.s32 	%r14700, %r14694, %r14699;
	xor.b32  	%r14701, %r14696, %r14700;
	shf.l.wrap.b32 	%r14702, %r14701, %r14701, 8;
	add.s32 	%r14703, %r14697, %r14702;
	xor.b32  	%r14704, %r14699, %r14703;
	shf.l.wrap.b32 	%r14705, %r14704, %r14704, 7;
	add.s32 	%r14706, %r14664, %r14633;
	xor.b32  	%r14707, %r14654, %r14706;
	shf.l.wrap.b32 	%r14708, %r14707, %r14707, 16;
	add.s32 	%r14709, %r14643, %r14708;
	xor.b32  	%r14710, %r14633, %r14709;
	shf.l.wrap.b32 	%r14711, %r14710, %r14710, 12;
	add.s32 	%r14712, %r14706, %r14711;
	xor.b32  	%r14713, %r14708, %r14712;
	shf.l.wrap.b32 	%r14714, %r14713, %r14713, 8;
	add.s32 	%r14715, %r14709, %r14714;
	xor.b32  	%r14716, %r14711, %r14715;
	shf.l.wrap.b32 	%r14717, %r14716, %r14716, 7;
	add.s32 	%r14718, %r14676, %r14717;
	xor.b32  	%r14719, %r14690, %r14718;
	shf.l.wrap.b32 	%r14720, %r14719, %r14719, 16;
	add.s32 	%r14721, %r14703, %r14720;
	xor.b32  	%r14722, %r14717, %r14721;
	shf.l.wrap.b32 	%r14723, %r14722, %r14722, 12;
	add.s32 	%r14724, %r14718, %r14723;
	xor.b32  	%r14725, %r14720, %r14724;
	shf.l.wrap.b32 	%r14726, %r14725, %r14725, 8;
	add.s32 	%r14727, %r14721, %r14726;
	xor.b32  	%r14728, %r14723, %r14727;
	shf.l.wrap.b32 	%r14729, %r14728, %r14728, 7;
	add.s32 	%r14730, %r14688, %r14681;
	xor.b32  	%r14731, %r14702, %r14730;
	shf.l.wrap.b32 	%r14732, %r14731, %r14731, 16;
	add.s32 	%r14733, %r14715, %r14732;
	xor.b32  	%r14734, %r14681, %r14733;
	shf.l.wrap.b32 	%r14735, %r14734, %r14734, 12;
	add.s32 	%r14736, %r14730, %r14735;
	xor.b32  	%r14737, %r14732, %r14736;
	shf.l.wrap.b32 	%r14738, %r14737, %r14737, 8;
	add.s32 	%r14739, %r14733, %r14738;
	xor.b32  	%r14740, %r14735, %r14739;
	shf.l.wrap.b32 	%r14741, %r14740, %r14740, 7;
	add.s32 	%r14742, %r14700, %r14693;
	xor.b32  	%r14743, %r14714, %r14742;
	shf.l.wrap.b32 	%r14744, %r14743, %r14743, 16;
	add.s32 	%r14745, %r14679, %r14744;
	xor.b32  	%r14746, %r14693, %r14745;
	shf.l.wrap.b32 	%r14747, %r14746, %r14746, 12;
	add.s32 	%r14748, %r14742, %r14747;
	xor.b32  	%r14749, %r14744, %r14748;
	shf.l.wrap.b32 	%r14750, %r14749, %r14749, 8;
	add.s32 	%r14751, %r14745, %r14750;
	xor.b32  	%r14752, %r14747, %r14751;
	shf.l.wrap.b32 	%r14753, %r14752, %r14752, 7;
	add.s32 	%r14754, %r14712, %r14705;
	xor.b32  	%r14755, %r14678, %r14754;
	shf.l.wrap.b32 	%r14756, %r14755, %r14755, 16;
	add.s32 	%r14757, %r14691, %r14756;
	xor.b32  	%r14758, %r14705, %r14757;
	shf.l.wrap.b32 	%r14759, %r14758, %r14758, 12;
	add.s32 	%r14760, %r14754, %r14759;
	xor.b32  	%r14761, %r14756, %r14760;
	shf.l.wrap.b32 	%r14762, %r14761, %r14761, 8;
	add.s32 	%r14763, %r14757, %r14762;
	xor.b32  	%r14764, %r14759, %r14763;
	shf.l.wrap.b32 	%r14765, %r14764, %r14764, 7;
	add.s32 	%r14766, %r14724, %r14741;
	xor.b32  	%r14767, %r14762, %r14766;
	shf.l.wrap.b32 	%r14768, %r14767, %r14767, 16;
	add.s32 	%r14769, %r14751, %r14768;
	xor.b32  	%r14770, %r14741, %r14769;
	shf.l.wrap.b32 	%r14771, %r14770, %r14770, 12;
	add.s32 	%r14772, %r14766, %r14771;
	xor.b32  	%r14773, %r14768, %r14772;
	shf.l.wrap.b32 	%r14774, %r14773, %r14773, 8;
	add.s32 	%r14775, %r14769, %r14774;
	xor.b32  	%r14776, %r14771, %r14775;
	shf.l.wrap.b32 	%r14777, %r14776, %r14776, 7;
	add.s32 	%r14778, %r14736, %r14753;
	xor.b32  	%r14779, %r14726, %r14778;
	shf.l.wrap.b32 	%r14780, %r14779, %r14779, 16;
	add.s32 	%r14781, %r14763, %r14780;
	xor.b32  	%r14782, %r14753, %r14781;
	shf.l.wrap.b32 	%r14783, %r14782, %r14782, 12;
	add.s32 	%r14784, %r14778, %r14783;
	xor.b32  	%r14785, %r14780, %r14784;
	shf.l.wrap.b32 	%r14786, %r14785, %r14785, 8;
	add.s32 	%r14787, %r14781, %r14786;
	xor.b32  	%r14788, %r14783, %r14787;
	shf.l.wrap.b32 	%r14789, %r14788, %r14788, 7;
	add.s32 	%r14790, %r14748, %r14765;
	xor.b32  	%r14791, %r14738, %r14790;
	shf.l.wrap.b32 	%r14792, %r14791, %r14791, 16;
	add.s32 	%r14793, %r14727, %r14792;
	xor.b32  	%r14794, %r14765, %r14793;
	shf.l.wrap.b32 	%r14795, %r14794, %r14794, 12;
	add.s32 	%r14796, %r14790, %r14795;
	xor.b32  	%r14797, %r14792, %r14796;
	shf.l.wrap.b32 	%r14798, %r14797, %r14797, 8;
	add.s32 	%r14799, %r14793, %r14798;
	xor.b32  	%r14800, %r14795, %r14799;
	shf.l.wrap.b32 	%r14801, %r14800, %r14800, 7;
	add.s32 	%r14802, %r14760, %r14729;
	xor.b32  	%r14803, %r14750, %r14802;
	shf.l.wrap.b32 	%r14804, %r14803, %r14803, 16;
	add.s32 	%r14805, %r14739, %r14804;
	xor.b32  	%r14806, %r14729, %r14805;
	shf.l.wrap.b32 	%r14807, %r14806, %r14806, 12;
	add.s32 	%r14808, %r14802, %r14807;
	xor.b32  	%r14809, %r14804, %r14808;
	shf.l.wrap.b32 	%r14810, %r14809, %r14809, 8;
	add.s32 	%r14811, %r14805, %r14810;
	xor.b32  	%r14812, %r14807, %r14811;
	shf.l.wrap.b32 	%r14813, %r14812, %r14812, 7;
	add.s32 	%r14814, %r14772, %r14813;
	xor.b32  	%r14815, %r14786, %r14814;
	shf.l.wrap.b32 	%r14816, %r14815, %r14815, 16;
	add.s32 	%r14817, %r14799, %r14816;
	xor.b32  	%r14818, %r14813, %r14817;
	shf.l.wrap.b32 	%r14819, %r14818, %r14818, 12;
	add.s32 	%r14820, %r14814, %r14819;
	xor.b32  	%r14821, %r14816, %r14820;
	shf.l.wrap.b32 	%r14822, %r14821, %r14821, 8;
	add.s32 	%r14823, %r14784, %r14777;
	xor.b32  	%r14824, %r14798, %r14823;
	shf.l.wrap.b32 	%r14825, %r14824, %r14824, 16;
	add.s32 	%r14826, %r14811, %r14825;
	xor.b32  	%r14827, %r14777, %r14826;
	shf.l.wrap.b32 	%r14828, %r14827, %r14827, 12;
	add.s32 	%r14829, %r14823, %r14828;
	xor.b32  	%r14830, %r14825, %r14829;
	shf.l.wrap.b32 	%r14831, %r14830, %r14830, 8;
	add.s32 	%r14832, %r14826, %r14831;
	xor.b32  	%r14833, %r14828, %r14832;
	shf.l.wrap.b32 	%r14834, %r14833, %r14833, 7;
	add.s32 	%r14835, %r14796, %r14789;
	xor.b32  	%r14836, %r14810, %r14835;
	shf.l.wrap.b32 	%r14837, %r14836, %r14836, 16;
	add.s32 	%r14838, %r14775, %r14837;
	xor.b32  	%r14839, %r14789, %r14838;
	shf.l.wrap.b32 	%r14840, %r14839, %r14839, 12;
	add.s32 	%r14841, %r14835, %r14840;
	xor.b32  	%r14842, %r14837, %r14841;
	shf.l.wrap.b32 	%r14843, %r14842, %r14842, 8;
	add.s32 	%r14844, %r14838, %r14843;
	xor.b32  	%r14845, %r14840, %r14844;
	shf.l.wrap.b32 	%r14846, %r14845, %r14845, 7;
	add.s32 	%r14847, %r14808, %r14801;
	xor.b32  	%r14848, %r14774, %r14847;
	shf.l.wrap.b32 	%r14849, %r14848, %r14848, 16;
	add.s32 	%r14850, %r14787, %r14849;
	xor.b32  	%r14851, %r14801, %r14850;
	shf.l.wrap.b32 	%r14852, %r14851, %r14851, 12;
	add.s32 	%r14853, %r14847, %r14852;
	xor.b32  	%r14854, %r14849, %r14853;
	shf.l.wrap.b32 	%r14855, %r14854, %r14854, 8;
	add.s32 	%r14856, %r14850, %r14855;
	add.s32 	%r14857, %r14820, %r14834;
	xor.b32  	%r14858, %r14855, %r14857;
	shf.l.wrap.b32 	%r14859, %r14858, %r14858, 16;
	add.s32 	%r14860, %r14844, %r14859;
	xor.b32  	%r14861, %r14834, %r14860;
	shr.u32 	%r14862, %r14861, 20;
	add.s32 	%r14863, %r14857, %r14862;
	add.s32 	%r14864, %r14829, %r14846;
	xor.b32  	%r14865, %r14822, %r14864;
	shf.l.wrap.b32 	%r14866, %r14865, %r14865, 16;
	add.s32 	%r14867, %r14856, %r14866;
	xor.b32  	%r14868, %r14846, %r14867;
	shr.u32 	%r14869, %r14868, 20;
	add.s32 	%r14870, %r14864, %r14869;
	add.s32 	%r14871, %r14183, %r14863;
	add.s32 	%r14872, %r14195, %r14870;
	not.b32 	%r14873, %r53893;
	add.s32 	%r14874, %r1938, %r14873;
	mov.u32 	%r14875, %ctaid.x;
	shl.b32 	%r14876, %r14875, 11;
	mov.u32 	%r14877, %tid.x;
	and.b32  	%r14878, %r14877, 31;
	or.b32  	%r14879, %r14876, %r14878;
	shl.b32 	%r14880, %r14877, 3;
	and.b32  	%r14881, %r14880, 7936;
	add.s32 	%r14882, %r53743, %r14881;
	add.s32 	%r14883, %r14879, %r14882;
	shr.u32 	%r14884, %r14883, %r14874;
	and.b32  	%r14885, %r14884, 1;
	setp.eq.b32 	%p80, %r14885, 1;
	selp.b32 	%r14886, %r14872, %r14871, %p80;
	cvt.u16.u32 	%rs360, %r14886;
	and.b16  	%rs759, %rs360, 1;
	and.b16  	%rs361, %rs757, 255;
	setp.ne.s16 	%p81, %rs361, 1;
	@%p81 bra 	$L__BB4_103;
	ld.param.u64 	%rd671, [fused_batch_pir_kernel_16_param_1];
	not.b32 	%r14887, %r53893;
	add.s32 	%r14888, %r1938, %r14887;
	mov.u32 	%r14889, %ctaid.x;
	shl.b32 	%r14890, %r14889, 11;
	mov.u32 	%r14891, %tid.x;
	and.b32  	%r14892, %r14891, 31;
	or.b32  	%r14893, %r14890, %r14892;
	shl.b32 	%r14894, %r14891, 3;
	and.b32  	%r14895, %r14894, 7936;
	add.s32 	%r14896, %r53743, %r14895;
	add.s32 	%r14897, %r14893, %r14896;
	shr.u32 	%r14898, %r14897, %r14888;
	and.b32  	%r14899, %r14898, 1;
	setp.eq.b32 	%p82, %r14899, 1;
	cvt.s64.s32 	%rd92, %r53893;
	cvta.to.global.u64 	%rd93, %rd671;
	mul.wide.s32 	%rd94, %r53893, 16;
	add.s64 	%rd95, %rd93, %rd94;
	ld.global.u32 	%r14900, [%rd95+2948];
	selp.b32 	%r14901, %r53898, %r53897, %p82;
	xor.b32  	%r14902, %r14901, %r14900;
	selp.b32 	%r14903, %r53899, %r53896, %p82;
	selp.b32 	%r53897, %r53897, %r14902, %p82;
	selp.b32 	%r53898, %r14902, %r53898, %p82;
	ld.global.u32 	%r14904, [%rd95+2952];
	xor.b32  	%r14905, %r14903, %r14904;
	selp.b32 	%r14906, %r53900, %r53895, %p82;
	selp.b32 	%r53896, %r53896, %r14905, %p82;
	selp.b32 	%r53899, %r14905, %r53899, %p82;
	ld.global.u32 	%r14907, [%rd95+2956];
	xor.b32  	%r14908, %r14906, %r14907;
	selp.b32 	%r14909, %r53901, %r53894, %p82;
	selp.b32 	%r53895, %r53895, %r14908, %p82;
	selp.b32 	%r53900, %r14908, %r53900, %p82;
	ld.global.u32 	%r14910, [%rd95+2960];
	xor.b32  	%r14911, %r14909, %r14910;
	selp.b64 	%rd96, 445, 420, %p82;
	selp.b32 	%r53894, %r53894, %r14911, %p82;
	selp.b32 	%r53901, %r14911, %r53901, %p82;
	add.s64 	%rd97, %rd96, %rd92;
	add.s64 	%rd98, %rd93, %rd97;
	ld.global.u8 	%rs362, [%rd98+2928];
	xor.b16  	%rs759, %rs362, %rs759;
$L__BB4_103:
	not.b32 	%r14912, %r53893;
	add.s32 	%r14913, %r1938, %r14912;
	mov.u32 	%r14914, %ctaid.x;
	shl.b32 	%r14915, %r14914, 11;
	mov.u32 	%r14916, %tid.x;
	and.b32  	%r14917, %r14916, 31;
	or.b32  	%r14918, %r14915, %r14917;
	shl.b32 	%r14919, %r14916, 3;
	and.b32  	%r14920, %r14919, 7936;
	add.s32 	%r14921, %r53743, %r14920;
	add.s32 	%r14922, %r14918, %r14921;
	shr.u32 	%r14923, %r14922, %r14913;
	and.b32  	%r14924, %r14923, 1;
	setp.eq.b32 	%p83, %r14924, 1;
	selp.b32 	%r53905, %r53898, %r53897, %p83;
	selp.b32 	%r53904, %r53899, %r53896, %p83;
	selp.b32 	%r53903, %r53900, %r53895, %p83;
	selp.b32 	%r53902, %r53901, %r53894, %p83;
	add.s32 	%r53893, %r53893, 1;
	setp.lt.u32 	%p84, %r53893, %r1938;
	mov.u16 	%rs757, %rs759;
	@%p84 bra 	$L__BB4_101;
$L__BB4_104:
	and.b16  	%rs363, %rs759, 255;
	setp.ne.s16 	%p85, %rs363, 1;
	@%p85 bra 	$L__BB4_106;
	ld.param.u64 	%rd672, [fused_batch_pir_kernel_16_param_1];
	cvta.to.global.u64 	%rd99, %rd672;
	ld.global.u32 	%r14925, [%rd99+3400];
	xor.b32  	%r53905, %r53905, %r14925;
$L__BB4_106:
	@%p85 bra 	$L__BB4_108;
	ld.param.u64 	%rd673, [fused_batch_pir_kernel_16_param_1];
	cvta.to.global.u64 	%rd100, %rd673;
	ld.global.u32 	%r14926, [%rd100+3404];
	xor.b32  	%r53904, %r53904, %r14926;
$L__BB4_108:
	@%p85 bra 	$L__BB4_110;
	ld.param.u64 	%rd674, [fused_batch_pir_kernel_16_param_1];
	cvta.to.global.u64 	%rd101, %rd674;
	ld.global.u32 	%r14927, [%rd101+3408];
	xor.b32  	%r53903, %r53903, %r14927;
$L__BB4_110:
	@%p85 bra 	$L__BB4_112;
	ld.param.u64 	%rd675, [fused_batch_pir_kernel_16_param_1];
	cvta.to.global.u64 	%rd102, %rd675;
	ld.global.u32 	%r14928, [%rd102+3412];
	xor.b32  	%r53902, %r53902, %r14928;
$L__BB4_112:
	ld.param.u32 	%r52143, [fused_batch_pir_kernel_16_param_4];
	mov.u32 	%r14930, %ctaid.x;
	shl.b32 	%r14931, %r14930, 11;
	mov.u32 	%r14932, %tid.x;
	and.b32  	%r14933, %r14932, 31;
	or.b32  	%r14934, %r14931, %r14933;
	shl.b32 	%r14935, %r14932, 3;
	and.b32  	%r14936, %r14935, 7936;
	add.s32 	%r14937, %r53743, %r14936;
	add.s32 	%r14938, %r14934, %r14937;
	setp.ge.s32 	%p89, %r14938, %r52143;
	mov.b32 	%r53926, 0;
	mov.u32 	%r53927, %r53926;
	mov.u32 	%r53928, %r53926;
	mov.u32 	%r53929, %r53926;
	@%p89 bra 	$L__BB4_126;
	ld.param.u64 	%rd676, [fused_batch_pir_kernel_16_param_1];
	cvta.to.global.u64 	%rd103, %rd676;
	ld.global.u8 	%rs367, [%rd103+3433];
	max.u16 	%rs368, %rs367, 11;
	cvt.u32.u16 	%r14939, %rs368;
	add.s32 	%r53917, %r14939, -11;
	ld.shared.u32 	%r53929, [s_mem+197516];
	ld.shared.v4.u32 	{%r53928, %r53927, %r53926, %r14940}, [s_mem+197520];
	mov.b64 	%rd104, {%r53926, %r14940};
	shr.u64 	%rd105, %rd104, 32;
	cvt.u16.u64 	%rs762, %rd105;
	cvt.u32.u16 	%r1993, %rs367;
	setp.ge.u32 	%p90, %r53917, %r1993;
	@%p90 bra 	$L__BB4_118;
	mov.u16 	%rs760, %rs762;
$L__BB4_115:
	ld.const.u32 	%r14941, [CHACHA_CONSTANTS];
	add.s32 	%r14942, %r14941, %r53929;
	shf.l.wrap.b32 	%r14943, %r14942, %r14942, 16;
	add.s32 	%r14944, %r53929, %r14943;
	xor.b32  	%r14945, %r53929, %r14944;
	shf.l.wrap.b32 	%r14946, %r14945, %r14945, 12;
	add.s32 	%r14947, %r14942, %r14946;
	xor.b32  	%r14948, %r14943, %r14947;
	shf.l.wrap.b32 	%r14949, %r14948, %r14948, 8;
	add.s32 	%r14950, %r14944, %r14949;
	xor.b32  	%r14951, %r14946, %r14950;
	shf.l.wrap.b32 	%r14952, %r14951, %r14951, 7;
	ld.const.u32 	%r14953, [CHACHA_CONSTANTS+4];
	add.s32 	%r14954, %r14953, %r53928;
	shf.l.wrap.b32 	%r14955, %r14954, %r14954, 16;
	add.s32 	%r14956, %r53928, %r14955;
	xor.b32  	%r14957, %r53928, %r14956;
	shf.l.wrap.b32 	%r14958, %r14957, %r14957, 12;
	add.s32 	%r14959, %r14954, %r14958;
	xor.b32  	%r14960, %r14955, %r14959;
	shf.l.wrap.b32 	%r14961, %r14960, %r14960, 8;
	add.s32 	%r14962, %r14956, %r14961;
	xor.b32  	%r14963, %r14958, %r14962;
	shf.l.wrap.b32 	%r14964, %r14963, %r14963, 7;
	ld.const.u32 	%r14965, [CHACHA_CONSTANTS+8];
	add.s32 	%r14966, %r14965, %r53927;
	shf.l.wrap.b32 	%r14967, %r14966, %r14966, 16;
	add.s32 	%r14968, %r53927, %r14967;
	xor.b32  	%r14969, %r53927, %r14968;
	shf.l.wrap.b32 	%r14970, %r14969, %r14969, 12;
	add.s32 	%r14971, %r14966, %r14970;
	xor.b32  	%r14972, %r14967, %r14971;
	shf.l.wrap.b32 	%r14973, %r14972, %r14972, 8;
	add.s32 	%r14974, %r14968, %r14973;
	xor.b32  	%r14975, %r14970, %r14974;
	shf.l.wrap.b32 	%r14976, %r14975, %r14975, 7;
	ld.const.u32 	%r14977, [CHACHA_CONSTANTS+12];
	add.s32 	%r14978, %r14977, %r53926;
	shf.l.wrap.b32 	%r14979, %r14978, %r14978, 16;
	add.s32 	%r14980, %r53926, %r14979;
	xor.b32  	%r14981, %r53926, %r14980;
	shf.l.wrap.b32 	%r14982, %r14981, %r14981, 12;
	add.s32 	%r14983, %r14978, %r14982;
	xor.b32  	%r14984, %r14979, %r14983;
	shf.l.wrap.b32 	%r14985, %r14984, %r14984, 8;
	add.s32 	%r14986, %r14980, %r14985;
	xor.b32  	%r14987, %r14982, %r14986;
	shf.l.wrap.b32 	%r14988, %r14987, %r14987, 7;
	add.s32 	%r14989, %r14947, %r14964;
	xor.b32  	%r14990, %r14985, %r14989;
	shf.l.wrap.b32 	%r14991, %r14990, %r14990, 16;
	add.s32 	%r14992, %r14974, %r14991;
	xor.b32  	%r14993, %r14964, %r14992;
	shf.l.wrap.b32 	%r14994, %r14993, %r14993, 12;
	add.s32 	%r14995, %r14989, %r14994;
	xor.b32  	%r14996, %r14991, %r14995;
	shf.l.wrap.b32 	%r14997, %r14996, %r14996, 8;
	add.s32 	%r14998, %r14992, %r14997;
	xor.b32  	%r14999, %r14994, %r14998;
	shf.l.wrap.b32 	%r15000, %r14999, %r14999, 7;
	add.s32 	%r15001, %r14959, %r14976;
	xor.b32  	%r15002, %r14949, %r15001;
	shf.l.wrap.b32 	%r15003, %r15002, %r15002, 16;
	add.s32 	%r15004, %r14986, %r15003;
	xor.b32  	%r15005, %r14976, %r15004;
	shf.l.wrap.b32 	%r15006, %r15005, %r15005, 12;
	add.s32 	%r15007, %r15001, %r15006;
	xor.b32  	%r15008, %r15003, %r15007;
	shf.l.wrap.b32 	%r15009, %r15008, %r15008, 8;
	add.s32 	%r15010, %r15004, %r15009;
	xor.b32  	%r15011, %r15006, %r15010;
	shf.l.wrap.b32 	%r15012, %r15011, %r15011, 7;
	add.s32 	%r15013, %r14971, %r14988;
	xor.b32  	%r15014, %r14961, %r15013;
	shf.l.wrap.b32 	%r15015, %r15014, %r15014, 16;
	add.s32 	%r15016, %r14950, %r15015;
	xor.b32  	%r15017, %r14988, %r15016;
	shf.l.wrap.b32 	%r15018, %r15017, %r15017, 12;
	add.s32 	%r15019, %r15013, %r15018;
	xor.b32  	%r15020, %r15015, %r15019;
	shf.l.wrap.b32 	%r15021, %r15020, %r15020, 8;
	add.s32 	%r15022, %r15016, %r15021;
	xor.b32  	%r15023, %r15018, %r15022;
	shf.l.wrap.b32 	%r15024, %r15023, %r15023, 7;
	add.s32 	%r15025, %r14983, %r14952;
	xor.b32  	%r15026, %r14973, %r15025;
	shf.l.wrap.b32 	%r15027, %r15026, %r15026, 16;
	add.s32 	%r15028, %r14962, %r15027;
	xor.b32  	%r15029, %r14952, %r15028;
	shf.l.wrap.b32 	%r15030, %r15029, %r15029, 12;
	add.s32 	%r15031, %r15025, %r15030;
	xor.b32  	%r15032, %r15027, %r15031;
	shf.l.wrap.b32 	%r15033, %r15032, %r15032, 8;
	add.s32 	%r15034, %r15028, %r15033;
	xor.b32  	%r15035, %r15030, %r15034;
	shf.l.wrap.b32 	%r15036, %r15035, %r15035, 7;
	add.s32 	%r15037, %r14995, %r15036;
	xor.b32  	%r15038, %r15009, %r15037;
	shf.l.wrap.b32 	%r15039, %r15038, %r15038, 16;
	add.s32 	%r15040, %r15022, %r15039;
	xor.b32  	%r15041, %r15036, %r15040;
	shf.l.wrap.b32 	%r15042, %r15041, %r15041, 12;
	add.s32 	%r15043, %r15037, %r15042;
	xor.b32  	%r15044, %r15039, %r15043;
	shf.l.wrap.b32 	%r15045, %r15044, %r15044, 8;
	add.s32 	%r15046, %r15040, %r15045;
	xor.b32  	%r15047, %r15042, %r15046;
	shf.l.wrap.b32 	%r15048, %r15047, %r15047, 7;
	add.s32 	%r15049, %r15007, %r15000;
	xor.b32  	%r15050, %r15021, %r15049;
	shf.l.wrap.b32 	%r15051, %r15050, %r15050, 16;
	add.s32 	%r15052, %r15034, %r15051;
	xor.b32  	%r15053, %r15000, %r15052;
	shf.l.wrap.b32 	%r15054, %r15053, %r15053, 12;
	add.s32 	%r15055, %r15049, %r15054;
	xor.b32  	%r15056, %r15051, %r15055;
	shf.l.wrap.b32 	%r15057, %r15056, %r15056, 8;
	add.s32 	%r15058, %r15052, %r15057;
	xor.b32  	%r15059, %r15054, %r15058;
	shf.l.wrap.b32 	%r15060, %r15059, %r15059, 7;
	add.s32 	%r15061, %r15019, %r15012;
	xor.b32  	%r15062, %r15033, %r15061;
	shf.l.wrap.b32 	%r15063, %r15062, %r15062, 16;
	add.s32 	%r15064, %r14998, %r15063;
	xor.b32  	%r15065, %r15012, %r15064;
	shf.l.wrap.b32 	%r15066, %r15065, %r15065, 12;
	add.s32 	%r15067, %r15061, %r15066;
	xor.b32  	%r15068, %r15063, %r15067;
	shf.l.wrap.b32 	%r15069, %r15068, %r15068, 8;
	add.s32 	%r15070, %r15064, %r15069;
	xor.b32  	%r15071, %r15066, %r15070;
	shf.l.wrap.b32 	%r15072, %r15071, %r15071, 7;
	add.s32 	%r15073, %r15031, %r15024;
	xor.b32  	%r15074, %r14997, %r15073;
	shf.l.wrap.b32 	%r15075, %r15074, %r15074, 16;
	add.s32 	%r15076, %r15010, %r15075;
	xor.b32  	%r15077, %r15024, %r15076;
	shf.l.wrap.b32 	%r15078, %r15077, %r15077, 12;
	add.s32 	%r15079, %r15073, %r15078;
	xor.b32  	%r15080, %r15075, %r15079;
	shf.l.wrap.b32 	%r15081, %r15080, %r15080, 8;
	add.s32 	%r15082, %r15076, %r15081;
	xor.b32  	%r15083, %r15078, %r15082;
	shf.l.wrap.b32 	%r15084, %r15083, %r15083, 7;
	add.s32 	%r15085, %r15043, %r15060;
	xor.b32  	%r15086, %r15081, %r15085;
	shf.l.wrap.b32 	%r15087, %r15086, %r15086, 16;
	add.s32 	%r15088, %r15070, %r15087;
	xor.b32  	%r15089, %r15060, %r15088;
	shf.l.wrap.b32 	%r15090, %r15089, %r15089, 12;
	add.s32 	%r15091, %r15085, %r15090;
	xor.b32  	%r15092, %r15087, %r15091;
	shf.l.wrap.b32 	%r15093, %r15092, %r15092, 8;
	add.s32 	%r15094, %r15088, %r15093;
	xor.b32  	%r15095, %r15090, %r15094;
	shf.l.wrap.b32 	%r15096, %r15095, %r15095, 7;
	add.s32 	%r15097, %r15055, %r15072;
	xor.b32  	%r15098, %r15045, %r15097;
	shf.l.wrap.b32 	%r15099, %r15098, %r15098, 16;
	add.s32 	%r15100, %r15082, %r15099;
	xor.b32  	%r15101, %r15072, %r15100;
	shf.l.wrap.b32 	%r15102, %r15101, %r15101, 12;
	add.s32 	%r15103, %r15097, %r15102;
	xor.b32  	%r15104, %r15099, %r15103;
	shf.l.wrap.b32 	%r15105, %r15104, %r15104, 8;
	add.s32 	%r15106, %r15100, %r15105;
	xor.b32  	%r15107, %r15102, %r15106;
	shf.l.wrap.b32 	%r15108, %r15107, %r15107, 7;
	add.s32 	%r15109, %r15067, %r15084;
	xor.b32  	%r15110, %r15057, %r15109;
	shf.l.wrap.b32 	%r15111, %r15110, %r15110, 16;
	add.s32 	%r15112, %r15046, %r15111;
	xor.b32  	%r15113, %r15084, %r15112;
	shf.l.wrap.b32 	%r15114, %r15113, %r15113, 12;
	add.s32 	%r15115, %r15109, %r15114;
	xor.b32  	%r15116, %r15111, %r15115;
	shf.l.wrap.b32 	%r15117, %r15116, %r15116, 8;
	add.s32 	%r15118, %r15112, %r15117;
	xor.b32  	%r15119, %r15114, %r15118;
	shf.l.wrap.b32 	%r15120, %r15119, %r15119, 7;
	add.s32 	%r15121, %r15079, %r15048;
	xor.b32  	%r15122, %r15069, %r15121;
	shf.l.wrap.b32 	%r15123, %r15122, %r15122, 16;
	add.s32 	%r15124, %r15058, %r15123;
	xor.b32  	%r15125, %r15048, %r15124;
	shf.l.wrap.b32 	%r15126, %r15125, %r15125, 12;
	add.s32 	%r15127, %r15121, %r15126;
	xor.b32  	%r15128, %r15123, %r15127;
	shf.l.wrap.b32 	%r15129, %r15128, %r15128, 8;
	add.s32 	%r15130, %r15124, %r15129;
	xor.b32  	%r15131, %r15126, %r15130;
	shf.l.wrap.b32 	%r15132, %r15131, %r15131, 7;
	add.s32 	%r15133, %r15091, %r15132;
	xor.b32  	%r15134, %r15105, %r15133;
	shf.l.wrap.b32 	%r15135, %r15134, %r15134, 16;
	add.s32 	%r15136, %r15118, %r15135;
	xor.b32  	%r15137, %r15132, %r15136;
	shf.l.wrap.b32 	%r15138, %r15137, %r15137, 12;
	add.s32 	%r15139, %r15133, %r15138;
	xor.b32  	%r15140, %r15135, %r15139;
	shf.l.wrap.b32 	%r15141, %r15140, %r15140, 8;
	add.s32 	%r15142, %r15136, %r15141;
	xor.b32  	%r15143, %r15138, %r15142;
	shf.l.wrap.b32 	%r15144, %r15143, %r15143, 7;
	add.s32 	%r15145, %r15103, %r15096;
	xor.b32  	%r15146, %r15117, %r15145;
	shf.l.wrap.b32 	%r15147, %r15146, %r15146, 16;
	add.s32 	%r15148, %r15130, %r15147;
	xor.b32  	%r15149, %r15096, %r15148;
	shf.l.wrap.b32 	%r15150, %r15149, %r15149, 12;
	add.s32 	%r15151, %r15145, %r15150;
	xor.b32  	%r15152, %r15147, %r15151;
	shf.l.wrap.b32 	%r15153, %r15152, %r15152, 8;
	add.s32 	%r15154, %r15148, %r15153;
	xor.b32  	%r15155, %r15150, %r15154;
	shf.l.wrap.b32 	%r15156, %r15155, %r15155, 7;
	add.s32 	%r15157, %r15115, %r15108;
	xor.b32  	%r15158, %r15129, %r15157;
	shf.l.wrap.b32 	%r15159, %r15158, %r15158, 16;
	add.s32 	%r15160, %r15094, %r15159;
	xor.b32  	%r15161, %r15108, %r15160;
	shf.l.wrap.b32 	%r15162, %r15161, %r15161, 12;
	add.s32 	%r15163, %r15157, %r15162;
	xor.b32  	%r15164, %r15159, %r15163;
	shf.l.wrap.b32 	%r15165, %r15164, %r15164, 8;
	add.s32 	%r15166, %r15160, %r15165;
	xor.b32  	%r15167, %r15162, %r15166;
	shf.l.wrap.b32 	%r15168, %r15167, %r15167, 7;
	add.s32 	%r15169, %r15127, %r15120;
	xor.b32  	%r15170, %r15093, %r15169;
	shf.l.wrap.b32 	%r15171, %r15170, %r15170, 16;
	add.s32 	%r15172, %r15106, %r15171;
	xor.b32  	%r15173, %r15120, %r15172;
	shf.l.wrap.b32 	%r15174, %r15173, %r15173, 12;
	add.s32 	%r15175, %r15169, %r15174;
	xor.b32  	%r15176, %r15171, %r15175;
	shf.l.wrap.b32 	%r15177, %r15176, %r15176, 8;
	add.s32 	%r15178, %r15172, %r15177;
	xor.b32  	%r15179, %r15174, %r15178;
	shf.l.wrap.b32 	%r15180, %r15179, %r15179, 7;
	add.s32 	%r15181, %r15139, %r15156;
	xor.b32  	%r15182, %r15177, %r15181;
	shf.l.wrap.b32 	%r15183, %r15182, %r15182, 16;
	add.s32 	%r15184, %r15166, %r15183;
	xor.b32  	%r15185, %r15156, %r15184;
	shf.l.wrap.b32 	%r15186, %r15185, %r15185, 12;
	add.s32 	%r15187, %r15181, %r15186;
	xor.b32  	%r15188, %r15183, %r15187;
	shf.l.wrap.b32 	%r15189, %r15188, %r15188, 8;
	add.s32 	%r15190, %r15184, %r15189;
	xor.b32  	%r15191, %r15186, %r15190;
	shf.l.wrap.b32 	%r15192, %r15191, %r15191, 7;
	add.s32 	%r15193, %r15151, %r15168;
	xor.b32  	%r15194, %r15141, %r15193;
	shf.l.wrap.b32 	%r15195, %r15194, %r15194, 16;
	add.s32 	%r15196, %r15178, %r15195;
	xor.b32  	%r15197, %r15168, %r15196;
	shf.l.wrap.b32 	%r15198, %r15197, %r15197, 12;
	add.s32 	%r15199, %r15193, %r15198;
	xor.b32  	%r15200, %r15195, %r15199;
	shf.l.wrap.b32 	%r15201, %r15200, %r15200, 8;
	add.s32 	%r15202, %r15196, %r15201;
	xor.b32  	%r15203, %r15198, %r15202;
	shf.l.wrap.b32 	%r15204, %r15203, %r15203, 7;
	add.s32 	%r15205, %r15163, %r15180;
	xor.b32  	%r15206, %r15153, %r15205;
	shf.l.wrap.b32 	%r15207, %r15206, %r15206, 16;
	add.s32 	%r15208, %r15142, %r15207;
	xor.b32  	%r15209, %r15180, %r15208;
	shf.l.wrap.b32 	%r15210, %r15209, %r15209, 12;
	add.s32 	%r15211, %r15205, %r15210;
	xor.b32  	%r15212, %r15207, %r15211;
	shf.l.wrap.b32 	%r15213, %r15212, %r15212, 8;
	add.s32 	%r15214, %r15208, %r15213;
	xor.b32  	%r15215, %r15210, %r15214;
	shf.l.wrap.b32 	%r15216, %r15215, %r15215, 7;
	add.s32 	%r15217, %r15175, %r15144;
	xor.b32  	%r15218, %r15165, %r15217;
	shf.l.wrap.b32 	%r15219, %r15218, %r15218, 16;
	add.s32 	%r15220, %r15154, %r15219;
	xor.b32  	%r15221, %r15144, %r15220;
	shf.l.wrap.b32 	%r15222, %r15221, %r15221, 12;
	add.s32 	%r15223, %r15217, %r15222;
	xor.b32  	%r15224, %r15219, %r15223;
	shf.l.wrap.b32 	%r15225, %r15224, %r15224, 8;
	add.s32 	%r15226, %r15220, %r15225;
	xor.b32  	%r15227, %r15222, %r15226;
	shf.l.wrap.b32 	%r15228, %r15227, %r15227, 7;
	add.s32 	%r15229, %r15187, %r15228;
	xor.b32  	%r15230, %r15201, %r15229;
	shf.l.wrap.b32 	%r15231, %r15230, %r15230, 16;
	add.s32 	%r15232, %r15214, %r15231;
	xor.b32  	%r15233, %r15228, %r15232;
	shf.l.wrap.b32 	%r15234, %r15233, %r15233, 12;
	add.s32 	%r15235, %r15229, %r15234;
	xor.b32  	%r15236, %r15231, %r15235;
	shf.l.wrap.b32 	%r15237, %r15236, %r15236, 8;
	add.s32 	%r15238, %r15232, %r15237;
	xor.b32  	%r15239, %r15234, %r15238;
	shf.l.wrap.b32 	%r15240, %r15239, %r15239, 7;
	add.s32 	%r15241, %r15199, %r15192;
	xor.b32  	%r15242, %r15213, %r15241;
	shf.l.wrap.b32 	%r15243, %r15242, %r15242, 16;
	add.s32 	%r15244, %r15226, %r15243;
	xor.b32  	%r15245, %r15192, %r15244;
	shf.l.wrap.b32 	%r15246, %r15245, %r15245, 12;
	add.s32 	%r15247, %r15241, %r15246;
	xor.b32  	%r15248, %r15243, %r15247;
	shf.l.wrap.b32 	%r15249, %r15248, %r15248, 8;
	add.s32 	%r15250, %r15244, %r15249;
	xor.b32  	%r15251, %r15246, %r15250;
	shf.l.wrap.b32 	%r15252, %r15251, %r15251, 7;
	add.s32 	%r15253, %r15211, %r15204;
	xor.b32  	%r15254, %r15225, %r15253;
	shf.l.wrap.b32 	%r15255, %r15254, %r15254, 16;
	add.s32 	%r15256, %r15190, %r15255;
	xor.b32  	%r15257, %r15204, %r15256;
	shf.l.wrap.b32 	%r15258, %r15257, %r15257, 12;
	add.s32 	%r15259, %r15253, %r15258;
	xor.b32  	%r15260, %r15255, %r15259;
	shf.l.wrap.b32 	%r15261, %r15260, %r15260, 8;
	add.s32 	%r15262, %r15256, %r15261;
	xor.b32  	%r15263, %r15258, %r15262;
	shf.l.wrap.b32 	%r15264, %r15263, %r15263, 7;
	add.s32 	%r15265, %r15223, %r15216;
	xor.b32  	%r15266, %r15189, %r15265;
	shf.l.wrap.b32 	%r15267, %r15266, %r15266, 16;
	add.s32 	%r15268, %r15202, %r15267;
	xor.b32  	%r15269, %r15216, %r15268;
	shf.l.wrap.b32 	%r15270, %r15269, %r15269, 12;
	add.s32 	%r15271, %r15265, %r15270;
	xor.b32  	%r15272, %r15267, %r15271;
	shf.l.wrap.b32 	%r15273, %r15272, %r15272, 8;
	add.s32 	%r15274, %r15268, %r15273;
	xor.b32  	%r15275, %r15270, %r15274;
	shf.l.wrap.b32 	%r15276, %r15275, %r15275, 7;
	add.s32 	%r15277, %r15235, %r15252;
	xor.b32  	%r15278, %r15273, %r15277;
	shf.l.wrap.b32 	%r15279, %r15278, %r15278, 16;
	add.s32 	%r15280, %r15262, %r15279;
	xor.b32  	%r15281, %r15252, %r15280;
	shf.l.wrap.b32 	%r15282, %r15281, %r15281, 12;
	add.s32 	%r15283, %r15277, %r15282;
	xor.b32  	%r15284, %r15279, %r15283;
	shf.l.wrap.b32 	%r15285, %r15284, %r15284, 8;
	add.s32 	%r15286, %r15280, %r15285;
	xor.b32  	%r15287, %r15282, %r15286;
	shf.l.wrap.b32 	%r15288, %r15287, %r15287, 7;
	add.s32 	%r15289, %r15247, %r15264;
	xor.b32  	%r15290, %r15237, %r15289;
	shf.l.wrap.b32 	%r15291, %r15290, %r15290, 16;
	add.s32 	%r15292, %r15274, %r15291;
	xor.b32  	%r15293, %r15264, %r15292;
	shf.l.wrap.b32 	%r15294, %r15293, %r15293, 12;
	add.s32 	%r15295, %r15289, %r15294;
	xor.b32  	%r15296, %r15291, %r15295;
	shf.l.wrap.b32 	%r15297, %r15296, %r15296, 8;
	add.s32 	%r15298, %r15292, %r15297;
	xor.b32  	%r15299, %r15294, %r15298;
	shf.l.wrap.b32 	%r15300, %r15299, %r15299, 7;
	add.s32 	%r15301, %r15259, %r15276;
	xor.b32  	%r15302, %r15249, %r15301;
	shf.l.wrap.b32 	%r15303, %r15302, %r15302, 16;
	add.s32 	%r15304, %r15238, %r15303;
	xor.b32  	%r15305, %r15276, %r15304;
	shf.l.wrap.b32 	%r15306, %r15305, %r15305, 12;
	add.s32 	%r15307, %r15301, %r15306;
	xor.b32  	%r15308, %r15303, %r15307;
	shf.l.wrap.b32 	%r15309, %r15308, %r15308, 8;
	add.s32 	%r15310, %r15304, %r15309;
	xor.b32  	%r15311, %r15306, %r15310;
	shf.l.wrap.b32 	%r15312, %r15311, %r15311, 7;
	add.s32 	%r15313, %r15271, %r15240;
	xor.b32  	%r15314, %r15261, %r15313;
	shf.l.wrap.b32 	%r15315, %r15314, %r15314, 16;
	add.s32 	%r15316, %r15250, %r15315;
	xor.b32  	%r15317, %r15240, %r15316;
	shf.l.wrap.b32 	%r15318, %r15317, %r15317, 12;
	add.s32 	%r15319, %r15313, %r15318;
	xor.b32  	%r15320, %r15315, %r15319;
	shf.l.wrap.b32 	%r15321, %r15320, %r15320, 8;
	add.s32 	%r15322, %r15316, %r15321;
	xor.b32  	%r15323, %r15318, %r15322;
	shf.l.wrap.b32 	%r15324, %r15323, %r15323, 7;
	add.s32 	%r53921, %r14941, %r15283;
	add.s32 	%r53920, %r14953, %r15295;
	add.s32 	%r53919, %r14965, %r15307;
	add.s32 	%r53918, %r14977, %r15319;
	add.s32 	%r53922, %r53929, %r15324;
	add.s32 	%r53923, %r53928, %r15288;
	add.s32 	%r53924, %r53927, %r15300;
	add.s32 	%r53925, %r53926, %r15312;
	xor.b32  	%r15325, %r14942, 1;
	shf.l.wrap.b32 	%r15326, %r14942, %r15325, 16;
	add.s32 	%r15327, %r53929, %r15326;
	xor.b32  	%r15328, %r53929, %r15327;
	shf.l.wrap.b32 	%r15329, %r15328, %r15328, 12;
	add.s32 	%r15330, %r14942, %r15329;
	xor.b32  	%r15331, %r15326, %r15330;
	shf.l.wrap.b32 	%r15332, %r15331, %r15331, 8;
	add.s32 	%r15333, %r15327, %r15332;
	xor.b32  	%r15334, %r15329, %r15333;
	shf.l.wrap.b32 	%r15335, %r15334, %r15334, 7;
	add.s32 	%r15336, %r15330, %r14964;
	xor.b32  	%r15337, %r14985, %r15336;
	shf.l.wrap.b32 	%r15338, %r15337, %r15337, 16;
	add.s32 	%r15339, %r14974, %r15338;
	xor.b32  	%r15340, %r14964, %r15339;
	shf.l.wrap.b32 	%r15341, %r15340, %r15340, 12;
	add.s32 	%r15342, %r15336, %r15341;
	xor.b32  	%r15343, %r15338, %r15342;
	shf.l.wrap.b32 	%r15344, %r15343, %r15343, 8;
	add.s32 	%r15345, %r15339, %r15344;
	xor.b32  	%r15346, %r15341, %r15345;
	shf.l.wrap.b32 	%r15347, %r15346, %r15346, 7;
	xor.b32  	%r15348, %r15332, %r15001;
	shf.l.wrap.b32 	%r15349, %r15348, %r15348, 16;
	add.s32 	%r15350, %r14986, %r15349;
	xor.b32  	%r15351, %r14976, %r15350;
	shf.l.wrap.b32 	%r15352, %r15351, %r15351, 12;
	add.s32 	%r15353, %r15001, %r15352;
	xor.b32  	%r15354, %r15349, %r15353;
	shf.l.wrap.b32 	%r15355, %r15354, %r15354, 8;
	add.s32 	%r15356, %r15350, %r15355;
	xor.b32  	%r15357, %r15352, %r15356;
	shf.l.wrap.b32 	%r15358, %r15357, %r15357, 7;
	add.s32 	%r15359, %r15333, %r15015;
	xor.b32  	%r15360, %r14988, %r15359;
	shf.l.wrap.b32 	%r15361, %r15360, %r15360, 12;
	add.s32 	%r15362, %r15013, %r15361;
	xor.b32  	%r15363, %r15015, %r15362;
	shf.l.wrap.b32 	%r15364, %r15363, %r15363, 8;
	add.s32 	%r15365, %r15359, %r15364;
	xor.b32  	%r15366, %r15361, %r15365;
	shf.l.wrap.b32 	%r15367, %r15366, %r15366, 7;
	add.s32 	%r15368, %r14983, %r15335;
	xor.b32  	%r15369, %r14973, %r15368;
	shf.l.wrap.b32 	%r15370, %r15369, %r15369, 16;
	add.s32 	%r15371, %r14962, %r15370;
	xor.b32  	%r15372, %r15335, %r15371;
	shf.l.wrap.b32 	%r15373, %r15372, %r15372, 12;
	add.s32 	%r15374, %r15368, %r15373;
	xor.b32  	%r15375, %r15370, %r15374;
	shf.l.wrap.b32 	%r15376, %r15375, %r15375, 8;
	add.s32 	%r15377, %r15371, %r15376;
	xor.b32  	%r15378, %r15373, %r15377;
	shf.l.wrap.b32 	%r15379, %r15378, %r15378, 7;
	add.s32 	%r15380, %r15342, %r15379;
	xor.b32  	%r15381, %r15355, %r15380;
	shf.l.wrap.b32 	%r15382, %r15381, %r15381, 16;
	add.s32 	%r15383, %r15365, %r15382;
	xor.b32  	%r15384, %r15379, %r15383;
	shf.l.wrap.b32 	%r15385, %r15384, %r15384, 12;
	add.s32 	%r15386, %r15380, %r15385;
	xor.b32  	%r15387, %r15382, %r15386;
	shf.l.wrap.b32 	%r15388, %r15387, %r15387, 8;
	add.s32 	%r15389, %r15383, %r15388;
	xor.b32  	%r15390, %r15385, %r15389;
	shf.l.wrap.b32 	%r15391, %r15390, %r15390, 7;
	add.s32 	%r15392, %r15353, %r15347;
	xor.b32  	%r15393, %r15364, %r15392;
	shf.l.wrap.b32 	%r15394, %r15393, %r15393, 16;
	add.s32 	%r15395, %r15377, %r15394;
	xor.b32  	%r15396, %r15347, %r15395;
	shf.l.wrap.b32 	%r15397, %r15396, %r15396, 12;
	add.s32 	%r15398, %r15392, %r15397;
	xor.b32  	%r15399, %r15394, %r15398;
	shf.l.wrap.b32 	%r15400, %r15399, %r15399, 8;
	add.s32 	%r15401, %r15395, %r15400;
	xor.b32  	%r15402, %r15397, %r15401;
	shf.l.wrap.b32 	%r15403, %r15402, %r15402, 7;
	add.s32 	%r15404, %r15362, %r15358;
	xor.b32  	%r15405, %r15376, %r15404;
	shf.l.wrap.b32 	%r15406, %r15405, %r15405, 16;
	add.s32 	%r15407, %r15345, %r15406;
	xor.b32  	%r15408, %r15358, %r15407;
	shf.l.wrap.b32 	%r15409, %r15408, %r15408, 12;
	add.s32 	%r15410, %r15404, %r15409;
	xor.b32  	%r15411, %r15406, %r15410;
	shf.l.wrap.b32 	%r15412, %r15411, %r15411, 8;
	add.s32 	%r15413, %r15407, %r15412;
	xor.b32  	%r15414, %r15409, %r15413;
	shf.l.wrap.b32 	%r15415, %r15414, %r15414, 7;
	add.s32 	%r15416, %r15374, %r15367;
	xor.b32  	%r15417, %r15344, %r15416;
	shf.l.wrap.b32 	%r15418, %r15417, %r15417, 16;
	add.s32 	%r15419, %r15356, %r15418;
	xor.b32  	%r15420, %r15367, %r15419;
	shf.l.wrap.b32 	%r15421, %r15420, %r15420, 12;
	add.s32 	%r15422, %r15416, %r15421;
	xor.b32  	%r15423, %r15418, %r15422;
	shf.l.wrap.b32 	%r15424, %r15423, %r15423, 8;
	add.s32 	%r15425, %r15419, %r15424;
	xor.b32  	%r15426, %r15421, %r15425;
	shf.l.wrap.b32 	%r15427, %r15426, %r15426, 7;
	add.s32 	%r15428, %r15386, %r15403;
	xor.b32  	%r15429, %r15424, %r15428;
	shf.l.wrap.b32 	%r15430, %r15429, %r15429, 16;
	add.s32 	%r15431, %r15413, %r15430;
	xor.b32  	%r15432, %r15403, %r15431;
	shf.l.wrap.b32 	%r15433, %r15432, %r15432, 12;
	add.s32 	%r15434, %r15428, %r15433;
	xor.b32  	%r15435, %r15430, %r15434;
	shf.l.wrap.b32 	%r15436, %r15435, %r15435, 8;
	add.s32 	%r15437, %r15431, %r15436;
	xor.b32  	%r15438, %r15433, %r15437;
	shf.l.wrap.b32 	%r15439, %r15438, %r15438, 7;
	add.s32 	%r15440, %r15398, %r15415;
	xor.b32  	%r15441, %r15388, %r15440;
	shf.l.wrap.b32 	%r15442, %r15441, %r15441, 16;
	add.s32 	%r15443, %r15425, %r15442;
	xor.b32  	%r15444, %r15415, %r15443;
	shf.l.wrap.b32 	%r15445, %r15444, %r15444, 12;
	add.s32 	%r15446, %r15440, %r15445;
	xor.b32  	%r15447, %r15442, %r15446;
	shf.l.wrap.b32 	%r15448, %r15447, %r15447, 8;
	add.s32 	%r15449, %r15443, %r15448;
	xor.b32  	%r15450, %r15445, %r15449;
	shf.l.wrap.b32 	%r15451, %r15450, %r15450, 7;
	add.s32 	%r15452, %r15410, %r15427;
	xor.b32  	%r15453, %r15400, %r15452;
	shf.l.wrap.b32 	%r15454, %r15453, %r15453, 16;
	add.s32 	%r15455, %r15389, %r15454;
	xor.b32  	%r15456, %r15427, %r15455;
	shf.l.wrap.b32 	%r15457, %r15456, %r15456, 12;
	add.s32 	%r15458, %r15452, %r15457;
	xor.b32  	%r15459, %r15454, %r15458;
	shf.l.wrap.b32 	%r15460, %r15459, %r15459, 8;
	add.s32 	%r15461, %r15455, %r15460;
	xor.b32  	%r15462, %r15457, %r15461;
	shf.l.wrap.b32 	%r15463, %r15462, %r15462, 7;
	add.s32 	%r15464, %r15422, %r15391;
	xor.b32  	%r15465, %r15412, %r15464;
	shf.l.wrap.b32 	%r15466, %r15465, %r15465, 16;
	add.s32 	%r15467, %r15401, %r15466;
	xor.b32  	%r15468, %r15391, %r15467;
	shf.l.wrap.b32 	%r15469, %r15468, %r15468, 12;
	add.s32 	%r15470, %r15464, %r15469;
	xor.b32  	%r15471, %r15466, %r15470;
	shf.l.wrap.b32 	%r15472, %r15471, %r15471, 8;
	add.s32 	%r15473, %r15467, %r15472;
	xor.b32  	%r15474, %r15469, %r15473;
	shf.l.wrap.b32 	%r15475, %r15474, %r15474, 7;
	add.s32 	%r15476, %r15434, %r15475;
	xor.b32  	%r15477, %r15448, %r15476;
	shf.l.wrap.b32 	%r15478, %r15477, %r15477, 16;
	add.s32 	%r15479, %r15461, %r15478;
	xor.b32  	%r15480, %r15475, %r15479;
	shf.l.wrap.b32 	%r15481, %r15480, %r15480, 12;
	add.s32 	%r15482, %r15476, %r15481;
	xor.b32  	%r15483, %r15478, %r15482;
	shf.l.wrap.b32 	%r15484, %r15483, %r15483, 8;
	add.s32 	%r15485, %r15479, %r15484;
	xor.b32  	%r15486, %r15481, %r15485;
	shf.l.wrap.b32 	%r15487, %r15486, %r15486, 7;
	add.s32 	%r15488, %r15446, %r15439;
	xor.b32  	%r15489, %r15460, %r15488;
	shf.l.wrap.b32 	%r15490, %r15489, %r15489, 16;
	add.s32 	%r15491, %r15473, %r15490;
	xor.b32  	%r15492, %r15439, %r15491;
	shf.l.wrap.b32 	%r15493, %r15492, %r15492, 12;
	add.s32 	%r15494, %r15488, %r15493;
	xor.b32  	%r15495, %r15490, %r15494;
	shf.l.wrap.b32 	%r15496, %r15495, %r15495, 8;
	add.s32 	%r15497, %r15491, %r15496;
	xor.b32  	%r15498, %r15493, %r15497;
	shf.l.wrap.b32 	%r15499, %r15498, %r15498, 7;
	add.s32 	%r15500, %r15458, %r15451;
	xor.b32  	%r15501, %r15472, %r15500;
	shf.l.wrap.b32 	%r15502, %r15501, %r15501, 16;
	add.s32 	%r15503, %r15437, %r15502;
	xor.b32  	%r15504, %r15451, %r15503;
	shf.l.wrap.b32 	%r15505, %r15504, %r15504, 12;
	add.s32 	%r15506, %r15500, %r15505;
	xor.b32  	%r15507, %r15502, %r15506;
	shf.l.wrap.b32 	%r15508, %r15507, %r15507, 8;
	add.s32 	%r15509, %r15503, %r15508;
	xor.b32  	%r15510, %r15505, %r15509;
	shf.l.wrap.b32 	%r15511, %r15510, %r15510, 7;
	add.s32 	%r15512, %r15470, %r15463;
	xor.b32  	%r15513, %r15436, %r15512;
	shf.l.wrap.b32 	%r15514, %r15513, %r15513, 16;
	add.s32 	%r15515, %r15449, %r15514;
	xor.b32  	%r15516, %r15463, %r15515;
	shf.l.wrap.b32 	%r15517, %r15516, %r15516, 12;
	add.s32 	%r15518, %r15512, %r15517;
	xor.b32  	%r15519, %r15514, %r15518;
	shf.l.wrap.b32 	%r15520, %r15519, %r15519, 8;
	add.s32 	%r15521, %r15515, %r15520;
	xor.b32  	%r15522, %r15517, %r15521;
	shf.l.wrap.b32 	%r15523, %r15522, %r15522, 7;
	add.s32 	%r15524, %r15482, %r15499;
	xor.b32  	%r15525, %r15520, %r15524;
	shf.l.wrap.b32 	%r15526, %r15525, %r15525, 16;
	add.s32 	%r15527, %r15509, %r15526;
	xor.b32  	%r15528, %r15499, %r15527;
	shf.l.wrap.b32 	%r15529, %r15528, %r15528, 12;
	add.s32 	%r15530, %r15524, %r15529;
	xor.b32  	%r15531, %r15526, %r15530;
	shf.l.wrap.b32 	%r15532, %r15531, %r15531, 8;
	add.s32 	%r15533, %r15527, %r15532;
	xor.b32  	%r15534, %r15529, %r15533;
	shf.l.wrap.b32 	%r15535, %r15534, %r15534, 7;
	add.s32 	%r15536, %r15494, %r15511;
	xor.b32  	%r15537, %r15484, %r15536;
	shf.l.wrap.b32 	%r15538, %r15537, %r15537, 16;
	add.s32 	%r15539, %r15521, %r15538;
	xor.b32  	%r15540, %r15511, %r15539;
	shf.l.wrap.b32 	%r15541, %r15540, %r15540, 12;
	add.s32 	%r15542, %r15536, %r15541;
	xor.b32  	%r15543, %r15538, %r15542;
	shf.l.wrap.b32 	%r15544, %r15543, %r15543, 8;
	add.s32 	%r15545, %r15539, %r15544;
	xor.b32  	%r15546, %r15541, %r15545;
	shf.l.wrap.b32 	%r15547, %r15546, %r15546, 7;
	add.s32 	%r15548, %r15506, %r15523;
	xor.b32  	%r15549, %r15496, %r15548;
	shf.l.wrap.b32 	%r15550, %r15549, %r15549, 16;
	add.s32 	%r15551, %r15485, %r15550;
	xor.b32  	%r15552, %r15523, %r15551;
	shf.l.wrap.b32 	%r15553, %r15552, %r15552, 12;
	add.s32 	%r15554, %r15548, %r15553;
	xor.b32  	%r15555, %r15550, %r15554;
	shf.l.wrap.b32 	%r15556, %r15555, %r15555, 8;
	add.s32 	%r15557, %r15551, %r15556;
	xor.b32  	%r15558, %r15553, %r15557;
	shf.l.wrap.b32 	%r15559, %r15558, %r15558, 7;
	add.s32 	%r15560, %r15518, %r15487;
	xor.b32  	%r15561, %r15508, %r15560;
	shf.l.wrap.b32 	%r15562, %r15561, %r15561, 16;
	add.s32 	%r15563, %r15497, %r15562;
	xor.b32  	%r15564, %r15487, %r15563;
	shf.l.wrap.b32 	%r15565, %r15564, %r15564, 12;
	add.s32 	%r15566, %r15560, %r15565;
	xor.b32  	%r15567, %r15562, %r15566;
	shf.l.wrap.b32 	%r15568, %r15567, %r15567, 8;
	add.s32 	%r15569, %r15563, %r15568;
	xor.b32  	%r15570, %r15565, %r15569;
	shf.l.wrap.b32 	%r15571, %r15570, %r15570, 7;
	add.s32 	%r15572, %r15530, %r15571;
	xor.b32  	%r15573, %r15544, %r15572;
	shf.l.wrap.b32 	%r15574, %r15573, %r15573, 16;
	add.s32 	%r15575, %r15557, %r15574;
	xor.b32  	%r15576, %r15571, %r15575;
	shf.l.wrap.b32 	%r15577, %r15576, %r15576, 12;
	add.s32 	%r15578, %r15572, %r15577;
	xor.b32  	%r15579, %r15574, %r15578;
	shf.l.wrap.b32 	%r15580, %r15579, %r15579, 8;
	add.s32 	%r15581, %r15542, %r15535;
	xor.b32  	%r15582, %r15556, %r15581;
	shf.l.wrap.b32 	%r15583, %r15582, %r15582, 16;
	add.s32 	%r15584, %r15569, %r15583;
	xor.b32  	%r15585, %r15535, %r15584;
	shf.l.wrap.b32 	%r15586, %r15585, %r15585, 12;
	add.s32 	%r15587, %r15581, %r15586;
	xor.b32  	%r15588, %r15583, %r15587;
	shf.l.wrap.b32 	%r15589, %r15588, %r15588, 8;
	add.s32 	%r15590, %r15584, %r15589;
	xor.b32  	%r15591, %r15586, %r15590;
	shf.l.wrap.b32 	%r15592, %r15591, %r15591, 7;
	add.s32 	%r15593, %r15554, %r15547;
	xor.b32  	%r15594, %r15568, %r15593;
	shf.l.wrap.b32 	%r15595, %r15594, %r15594, 16;
	add.s32 	%r15596, %r15533, %r15595;
	xor.b32  	%r15597, %r15547, %r15596;
	shf.l.wrap.b32 	%r15598, %r15597, %r15597, 12;
	add.s32 	%r15599, %r15593, %r15598;
	xor.b32  	%r15600, %r15595, %r15599;
	shf.l.wrap.b32 	%r15601, %r15600, %r15600, 8;
	add.s32 	%r15602, %r15596, %r15601;
	xor.b32  	%r15603, %r15598, %r15602;
	shf.l.wrap.b32 	%r15604, %r15603, %r15603, 7;
	add.s32 	%r15605, %r15566, %r15559;
	xor.b32  	%r15606, %r15532, %r15605;
	shf.l.wrap.b32 	%r15607, %r15606, %r15606, 16;
	add.s32 	%r15608, %r15545, %r15607;
	xor.b32  	%r15609, %r15559, %r15608;
	shf.l.wrap.b32 	%r15610, %r15609, %r15609, 12;
	add.s32 	%r15611, %r15605, %r15610;
	xor.b32  	%r15612, %r15607, %r15611;
	shf.l.wrap.b32 	%r15613, %r15612, %r15612, 8;
	add.s32 	%r15614, %r15608, %r15613;
	add.s32 	%r15615, %r15578, %r15592;
	xor.b32  	%r15616, %r15613, %r15615;
	shf.l.wrap.b32 	%r15617, %r15616, %r15616, 16;
	add.s32 	%r15618, %r15602, %r15617;
	xor.b32  	%r15619, %r15592, %r15618;
	shr.u32 	%r15620, %r15619, 20;
	add.s32 	%r15621, %r15615, %r15620;
	add.s32 	%r15622, %r15587, %r15604;
	xor.b32  	%r15623, %r15580, %r15622;
	shf.l.wrap.b32 	%r15624, %r15623, %r15623, 16;
	add.s32 	%r15625, %r15614, %r15624;
	xor.b32  	%r15626, %r15604, %r15625;
	shr.u32 	%r15627, %r15626, 20;
	add.s32 	%r15628, %r15622, %r15627;
	add.s32 	%r15629, %r14941, %r15621;
	add.s32 	%r15630, %r14953, %r15628;
	not.b32 	%r15631, %r53917;
	add.s32 	%r15632, %r1993, %r15631;
	mov.u32 	%r15633, %ctaid.x;
	shl.b32 	%r15634, %r15633, 11;
	mov.u32 	%r15635, %tid.x;
	and.b32  	%r15636, %r15635, 31;
	or.b32  	%r15637, %r15634, %r15636;
	shl.b32 	%r15638, %r15635, 3;
	and.b32  	%r15639, %r15638, 7936;
	add.s32 	%r15640, %r53743, %r15639;
	add.s32 	%r15641, %r15637, %r15640;
	shr.u32 	%r15642, %r15641, %r15632;
	and.b32  	%r15643, %r15642, 1;
	setp.eq.b32 	%p91, %r15643, 1;
	selp.b32 	%r15644, %r15630, %r15629, %p91;
	cvt.u16.u32 	%rs369, %r15644;
	and.b16  	%rs762, %rs369, 1;
	and.b16  	%rs370, %rs760, 255;
	setp.ne.s16 	%p92, %rs370, 1;
	@%p92 bra 	$L__BB4_117;
	ld.param.u64 	%rd677, [fused_batch_pir_kernel_16_param_1];
	not.b32 	%r15645, %r53917;
	add.s32 	%r15646, %r1993, %r15645;
	mov.u32 	%r15647, %ctaid.x;
	shl.b32 	%r15648, %r15647, 11;
	mov.u32 	%r15649, %tid.x;
	and.b32  	%r15650, %r15649, 31;
	or.b32  	%r15651, %r15648, %r15650;
	shl.b32 	%r15652, %r15649, 3;
	and.b32  	%r15653, %r15652, 7936;
	add.s32 	%r15654, %r53743, %r15653;
	add.s32 	%r15655, %r15651, %r15654;
	shr.u32 	%r15656, %r15655, %r15646;
	and.b32  	%r15657, %r15656, 1;
	setp.eq.b32 	%p93, %r15657, 1;
	cvt.s64.s32 	%rd106, %r53917;
	cvta.to.global.u64 	%rd107, %rd677;
	mul.wide.s32 	%rd108, %r53917, 16;
	add.s64 	%rd109, %rd107, %rd108;
	ld.global.u32 	%r15658, [%rd109+3436];
	selp.b32 	%r15659, %r53922, %r53921, %p93;
	xor.b32  	%r15660, %r15659, %r15658;
	selp.b32 	%r15661, %r53923, %r53920, %p93;
	selp.b32 	%r53921, %r53921, %r15660, %p93;
	selp.b32 	%r53922, %r15660, %r53922, %p93;
	ld.global.u32 	%r15662, [%rd109+3440];
	xor.b32  	%r15663, %r15661, %r15662;
	selp.b32 	%r15664, %r53924, %r53919, %p93;
	selp.b32 	%r53920, %r53920, %r15663, %p93;
	selp.b32 	%r53923, %r15663, %r53923, %p93;
	ld.global.u32 	%r15665, [%rd109+3444];
	xor.b32  	%r15666, %r15664, %r15665;
	selp.b32 	%r15667, %r53925, %r53918, %p93;
	selp.b32 	%r53919, %r53919, %r15666, %p93;
	selp.b32 	%r53924, %r15666, %r53924, %p93;
	ld.global.u32 	%r15668, [%rd109+3448];
	xor.b32  	%r15669, %r15667, %r15668;
	selp.b64 	%rd110, 445, 420, %p93;
	selp.b32 	%r53918, %r53918, %r15669, %p93;
	selp.b32 	%r53925, %r15669, %r53925, %p93;
	add.s64 	%rd111, %rd110, %rd106;
	add.s64 	%rd112, %rd107, %rd111;
	ld.global.u8 	%rs371, [%rd112+3416];
	xor.b16  	%rs762, %rs371, %rs762;
$L__BB4_117:
	not.b32 	%r15670, %r53917;
	add.s32 	%r15671, %r1993, %r15670;
	mov.u32 	%r15672, %ctaid.x;
	shl.b32 	%r15673, %r15672, 11;
	mov.u32 	%r15674, %tid.x;
	and.b32  	%r15675, %r15674, 31;
	or.b32  	%r15676, %r15673, %r15675;
	shl.b32 	%r15677, %r15674, 3;
	and.b32  	%r15678, %r15677, 7936;
	add.s32 	%r15679, %r53743, %r15678;
	add.s32 	%r15680, %r15676, %r15679;
	shr.u32 	%r15681, %r15680, %r15671;
	and.b32  	%r15682, %r15681, 1;
	setp.eq.b32 	%p94, %r15682, 1;
	selp.b32 	%r53929, %r53922, %r53921, %p94;
	selp.b32 	%r53928, %r53923, %r53920, %p94;
	selp.b32 	%r53927, %r53924, %r53919, %p94;
	selp.b32 	%r53926, %r53925, %r53918, %p94;
	add.s32 	%r53917, %r53917, 1;
	setp.lt.u32 	%p95, %r53917, %r1993;
	mov.u16 	%rs760, %rs762;
	@%p95 bra 	$L__BB4_115;
$L__BB4_118:
	and.b16  	%rs372, %rs762, 255;
	setp.ne.s16 	%p96, %rs372, 1;
	@%p96 bra 	$L__BB4_120;
	ld.param.u64 	%rd678, [fused_batch_pir_kernel_16_param_1];
	cvta.to.global.u64 	%rd113, %rd678;
	ld.global.u32 	%r15683, [%rd113+3888];
	xor.b32  	%r53929, %r53929, %r15683;
$L__BB4_120:
	@%p96 bra 	$L__BB4_122;
	ld.param.u64 	%rd679, [fused_batch_pir_kernel_16_param_1];
	cvta.to.global.u64 	%rd114, %rd679;
	ld.global.u32 	%r15684, [%rd114+3892];
	xor.b32  	%r53928, %r53928, %r15684;
$L__BB4_122:
	@%p96 bra 	$L__BB4_124;
	ld.param.u64 	%rd680, [fused_batch_pir_kernel_16_param_1];
	cvta.to.global.u64 	%rd115, %rd680;
	ld.global.u32 	%r15685, [%rd115+3896];
	xor.b32  	%r53927, %r53927, %r15685;
$L__BB4_124:
	@%p96 bra 	$L__BB4_126;
	ld.param.u64 	%rd681, [fused_batch_pir_kernel_16_param_1];
	cvta.to.global.u64 	%rd116, %rd681;
	ld.global.u32 	%r15686, [%rd116+3900];
	xor.b32  	%r53926, %r53926, %r15686;
$L__BB4_126:
	ld.param.u32 	%r52144, [fused_batch_pir_kernel_16_param_4];
	mov.u32 	%r15688, %ctaid.x;
	shl.b32 	%r15689, %r15688, 11;
	mov.u32 	%r15690, %tid.x;
	and.b32  	%r15691, %r15690, 31;
	or.b32  	%r15692, %r15689, %r15691;
	shl.b32 	%r15693, %r15690, 3;
	and.b32  	%r15694, %r15693, 7936;
	add.s32 	%r15695, %r53743, %r15694;
	add.s32 	%r15696, %r15692, %r15695;
	setp.ge.s32 	%p100, %r15696, %r52144;
	mov.b32 	%r53950, 0;
	mov.u32 	%r53951, %r53950;
	mov.u32 	%r53952, %r53950;
	mov.u32 	%r53953, %r53950;
	@%p100 bra 	$L__BB4_140;
	ld.param.u64 	%rd682, [fused_batch_pir_kernel_16_param_1];
	cvta.to.global.u64 	%rd117, %rd682;
	ld.global.u8 	%rs376, [%rd117+3921];
	max.u16 	%rs377, %rs376, 11;
	cvt.u32.u16 	%r15697, %rs377;
	add.s32 	%r53941, %r15697, -11;
	ld.shared.v4.u32 	{%r53953, %r53952, %r53951, %r53950}, [s_mem+197536];
	ld.shared.u8 	%rs765, [s_mem+197552];
	cvt.u32.u16 	%r2048, %rs376;
	setp.ge.u32 	%p101, %r53941, %r2048;
	@%p101 bra 	$L__BB4_132;
	mov.u16 	%rs763, %rs765;
$L__BB4_129:
	ld.const.u32 	%r15698, [CHACHA_CONSTANTS];
	add.s32 	%r15699, %r15698, %r53953;
	shf.l.wrap.b32 	%r15700, %r15699, %r15699, 16;
	add.s32 	%r15701, %r53953, %r15700;
	xor.b32  	%r15702, %r53953, %r15701;
	shf.l.wrap.b32 	%r15703, %r15702, %r15702, 12;
	add.s32 	%r15704, %r15699, %r15703;
	xor.b32  	%r15705, %r15700, %r15704;
	shf.l.wrap.b32 	%r15706, %r15705, %r15705, 8;
	add.s32 	%r15707, %r15701, %r15706;
	xor.b32  	%r15708, %r15703, %r15707;
	shf.l.wrap.b32 	%r15709, %r15708, %r15708, 7;
	ld.const.u32 	%r15710, [CHACHA_CONSTANTS+4];
	add.s32 	%r15711, %r15710, %r53952;
	shf.l.wrap.b32 	%r15712, %r15711, %r15711, 16;
	add.s32 	%r15713, %r53952, %r15712;
	xor.b32  	%r15714, %r53952, %r15713;
	shf.l.wrap.b32 	%r15715, %r15714, %r15714, 12;
	add.s32 	%r15716, %r15711, %r15715;
	xor.b32  	%r15717, %r15712, %r15716;
	shf.l.wrap.b32 	%r15718, %r15717, %r15717, 8;
	add.s32 	%r15719, %r15713, %r15718;
	xor.b32  	%r15720, %r15715, %r15719;
	shf.l.wrap.b32 	%r15721, %r15720, %r15720, 7;
	ld.const.u32 	%r15722, [CHACHA_CONSTANTS+8];
	add.s32 	%r15723, %r15722, %r53951;
	shf.l.wrap.b32 	%r15724, %r15723, %r15723, 16;
	add.s32 	%r15725, %r53951, %r15724;
	xor.b32  	%r15726, %r53951, %r15725;
	shf.l.wrap.b32 	%r15727, %r15726, %r15726, 12;
	add.s32 	%r15728, %r15723, %r15727;
	xor.b32  	%r15729, %r15724, %r15728;
	shf.l.wrap.b32 	%r15730, %r15729, %r15729, 8;
	add.s32 	%r15731, %r15725, %r15730;
	xor.b32  	%r15732, %r15727, %r15731;
	shf.l.wrap.b32 	%r15733, %r15732, %r15732, 7;
	ld.const.u32 	%r15734, [CHACHA_CONSTANTS+12];
	add.s32 	%r15735, %r15734, %r53950;
	shf.l.wrap.b32 	%r15736, %r15735, %r15735, 16;
	add.s32 	%r15737, %r53950, %r15736;
	xor.b32  	%r15738, %r53950, %r15737;
	shf.l.wrap.b32 	%r15739, %r15738, %r15738, 12;
	add.s32 	%r15740, %r15735, %r15739;
	xor.b32  	%r15741, %r15736, %r15740;
	shf.l.wrap.b32 	%r15742, %r15741, %r15741, 8;
	add.s32 	%r15743, %r15737, %r15742;
	xor.b32  	%r15744, %r15739, %r15743;
	shf.l.wrap.b32 	%r15745, %r15744, %r15744, 7;
	add.s32 	%r15746, %r15704, %r15721;
	xor.b32  	%r15747, %r15742, %r15746;
	shf.l.wrap.b32 	%r15748, %r15747, %r15747, 16;
	add.s32 	%r15749, %r15731, %r15748;
	xor.b32  	%r15750, %r15721, %r15749;
	shf.l.wrap.b32 	%r15751, %r15750, %r15750, 12;
	add.s32 	%r15752, %r15746, %r15751;
	xor.b32  	%r15753, %r15748, %r15752;
	shf.l.wrap.b32 	%r15754, %r15753, %r15753, 8;
	add.s32 	%r15755, %r15749, %r15754;
	xor.b32  	%r15756, %r15751, %r15755;
	shf.l.wrap.b32 	%r15757, %r15756, %r15756, 7;
	add.s32 	%r15758, %r15716, %r15733;
	xor.b32  	%r15759, %r15706, %r15758;
	shf.l.wrap.b32 	%r15760, %r15759, %r15759, 16;
	add.s32 	%r15761, %r15743, %r15760;
	xor.b32  	%r15762, %r15733, %r15761;
	shf.l.wrap.b32 	%r15763, %r15762, %r15762, 12;
	add.s32 	%r15764, %r15758, %r15763;
	xor.b32  	%r15765, %r15760, %r15764;
	shf.l.wrap.b32 	%r15766, %r15765, %r15765, 8;
	add.s32 	%r15767, %r15761, %r15766;
	xor.b32  	%r15768, %r15763, %r15767;
	shf.l.wrap.b32 	%r15769, %r15768, %r15768, 7;
	add.s32 	%r15770, %r15728, %r15745;
	xor.b32  	%r15771, %r15718, %r15770;
	shf.l.wrap.b32 	%r15772, %r15771, %r15771, 16;
	add.s32 	%r15773, %r15707, %r15772;
	xor.b32  	%r15774, %r15745, %r15773;
	shf.l.wrap.b32 	%r15775, %r15774, %r15774, 12;
	add.s32 	%r15776, %r15770, %r15775;
	xor.b32  	%r15777, %r15772, %r15776;
	shf.l.wrap.b32 	%r15778, %r15777, %r15777, 8;
	add.s32 	%r15779, %r15773, %r15778;
	xor.b32  	%r15780, %r15775, %r15779;
	shf.l.wrap.b32 	%r15781, %r15780, %r15780, 7;
	add.s32 	%r15782, %r15740, %r15709;
	xor.b32  	%r15783, %r15730, %r15782;
	shf.l.wrap.b32 	%r15784, %r15783, %r15783, 16;
	add.s32 	%r15785, %r15719, %r15784;
	xor.b32  	%r15786, %r15709, %r15785;
	shf.l.wrap.b32 	%r15787, %r15786, %r15786, 12;
	add.s32 	%r15788, %r15782, %r15787;
	xor.b32  	%r15789, %r15784, %r15788;
	shf.l.wrap.b32 	%r15790, %r15789, %r15789, 8;
	add.s32 	%r15791, %r15785, %r15790;
	xor.b32  	%r15792, %r15787, %r15791;
	shf.l.wrap.b32 	%r15793, %r15792, %r15792, 7;
	add.s32 	%r15794, %r15752, %r15793;
	xor.b32  	%r15795, %r15766, %r15794;
	shf.l.wrap.b32 	%r15796, %r15795, %r15795, 16;
	add.s32 	%r15797, %r15779, %r15796;
	xor.b32  	%r15798, %r15793, %r15797;
	shf.l.wrap.b32 	%r15799, %r15798, %r15798, 12;
	add.s32 	%r15800, %r15794, %r15799;
	xor.b32  	%r15801, %r15796, %r15800;
	shf.l.wrap.b32 	%r15802, %r15801, %r15801, 8;
	add.s32 	%r15803, %r15797, %r15802;
	xor.b32  	%r15804, %r15799, %r15803;
	shf.l.wrap.b32 	%r15805, %r15804, %r15804, 7;
	add.s32 	%r15806, %r15764, %r15757;
	xor.b32  	%r15807, %r15778, %r15806;
	shf.l.wrap.b32 	%r15808, %r15807, %r15807, 16;
	add.s32 	%r15809, %r15791, %r15808;
	xor.b32  	%r15810, %r15757, %r15809;
	shf.l.wrap.b32 	%r15811, %r15810, %r15810, 12;
	add.s32 	%r15812, %r15806, %r15811;
	xor.b32  	%r15813, %r15808, %r15812;
	shf.l.wrap.b32 	%r15814, %r15813, %r15813, 8;
	add.s32 	%r15815, %r15809, %r15814;
	xor.b32  	%r15816, %r15811, %r15815;
	shf.l.wrap.b32 	%r15817, %r15816, %r15816, 7;
	add.s32 	%r15818, %r15776, %r15769;
	xor.b32  	%r15819, %r15790, %r15818;
	shf.l.wrap.b32 	%r15820, %r15819, %r15819, 16;
	add.s32 	%r15821, %r15755, %r15820;
	xor.b32  	%r15822, %r15769, %r15821;
	shf.l.wrap.b32 	%r15823, %r15822, %r15822, 12;
	add.s32 	%r15824, %r15818, %r15823;
	xor.b32  	%r15825, %r15820, %r15824;
	shf.l.wrap.b32 	%r15826, %r15825, %r15825, 8;
	add.s32 	%r15827, %r15821, %r15826;
	xor.b32  	%r15828, %r15823, %r15827;
	shf.l.wrap.b32 	%r15829, %r15828, %r15828, 7;
	add.s32 	%r15830, %r15788, %r15781;
	xor.b32  	%r15831, %r15754, %r15830;
	shf.l.wrap.b32 	%r15832, %r15831, %r15831, 16;
	add.s32 	%r15833, %r15767, %r15832;
	xor.b32  	%r15834, %r15781, %r15833;
	shf.l.wrap.b32 	%r15835, %r15834, %r15834, 12;
	add.s32 	%r15836, %r15830, %r15835;
	xor.b32  	%r15837, %r15832, %r15836;
	shf.l.wrap.b32 	%r15838, %r15837, %r15837, 8;
	add.s32 	%r15839, %r15833, %r15838;
	xor.b32  	%r15840, %r15835, %r15839;
	shf.l.wrap.b32 	%r15841, %r15840, %r15840, 7;
	add.s32 	%r15842, %r15800, %r15817;
	xor.b32  	%r15843, %r15838, %r15842;
	shf.l.wrap.b32 	%r15844, %r15843, %r15843, 16;
	add.s32 	%r15845, %r15827, %r15844;
	xor.b32  	%r15846, %r15817, %r15845;
	shf.l.wrap.b32 	%r15847, %r15846, %r15846, 12;
	add.s32 	%r15848, %r15842, %r15847;
	xor.b32  	%r15849, %r15844, %r15848;
	shf.l.wrap.b32 	%r15850, %r15849, %r15849, 8;
	add.s32 	%r15851, %r15845, %r15850;
	xor.b32  	%r15852, %r15847, %r15851;
	shf.l.wrap.b32 	%r15853, %r15852, %r15852, 7;
	add.s32 	%r15854, %r15812, %r15829;
	xor.b32  	%r15855, %r15802, %r15854;
	shf.l.wrap.b32 	%r15856, %r15855, %r15855, 16;
	add.s32 	%r15857, %r15839, %r15856;
	xor.b32  	%r15858, %r15829, %r15857;
	shf.l.wrap.b32 	%r15859, %r15858, %r15858, 12;
	add.s32 	%r15860, %r15854, %r15859;
	xor.b32  	%r15861, %r15856, %r15860;
	shf.l.wrap.b32 	%r15862, %r15861, %r15861, 8;
	add.s32 	%r15863, %r15857, %r15862;
	xor.b32  	%r15864, %r15859, %r15863;
	shf.l.wrap.b32 	%r15865, %r15864, %r15864, 7;
	add.s32 	%r15866, %r15824, %r15841;
	xor.b32  	%r15867, %r15814, %r15866;
	shf.l.wrap.b32 	%r15868, %r15867, %r15867, 16;
	add.s32 	%r15869, %r15803, %r15868;
	xor.b32  	%r15870, %r15841, %r15869;
	shf.l.wrap.b32 	%r15871, %r15870, %r15870, 12;
	add.s32 	%r15872, %r15866, %r15871;
	xor.b32  	%r15873, %r15868, %r15872;
	shf.l.wrap.b32 	%r15874, %r15873, %r15873, 8;
	add.s32 	%r15875, %r15869, %r15874;
	xor.b32  	%r15876, %r15871, %r15875;
	shf.l.wrap.b32 	%r15877, %r15876, %r15876, 7;
	add.s32 	%r15878, %r15836, %r15805;
	xor.b32  	%r15879, %r15826, %r15878;
	shf.l.wrap.b32 	%r15880, %r15879, %r15879, 16;
	add.s32 	%r15881, %r15815, %r15880;
	xor.b32  	%r15882, %r15805, %r15881;
	shf.l.wrap.b32 	%r15883, %r15882, %r15882, 12;
	add.s32 	%r15884, %r15878, %r15883;
	xor.b32  	%r15885, %r15880, %r15884;
	shf.l.wrap.b32 	%r15886, %r15885, %r15885, 8;
	add.s32 	%r15887, %r15881, %r15886;
	xor.b32  	%r15888, %r15883, %r15887;
	shf.l.wrap.b32 	%r15889, %r15888, %r15888, 7;
	add.s32 	%r15890, %r15848, %r15889;
	xor.b32  	%r15891, %r15862, %r15890;
	shf.l.wrap.b32 	%r15892, %r15891, %r15891, 16;
	add.s32 	%r15893, %r15875, %r15892;
	xor.b32  	%r15894, %r15889, %r15893;
	shf.l.wrap.b32 	%r15895, %r15894, %r15894, 12;
	add.s32 	%r15896, %r15890, %r15895;
	xor.b32  	%r15897, %r15892, %r15896;
	shf.l.wrap.b32 	%r15898, %r15897, %r15897, 8;
	add.s32 	%r15899, %r15893, %r15898;
	xor.b32  	%r15900, %r15895, %r15899;
	shf.l.wrap.b32 	%r15901, %r15900, %r15900, 7;
	add.s32 	%r15902, %r15860, %r15853;
	xor.b32  	%r15903, %r15874, %r15902;
	shf.l.wrap.b32 	%r15904, %r15903, %r15903, 16;
	add.s32 	%r15905, %r15887, %r15904;
	xor.b32  	%r15906, %r15853, %r15905;
	shf.l.wrap.b32 	%r15907, %r15906, %r15906, 12;
	add.s32 	%r15908, %r15902, %r15907;
	xor.b32  	%r15909, %r15904, %r15908;
	shf.l.wrap.b32 	%r15910, %r15909, %r15909, 8;
	add.s32 	%r15911, %r15905, %r15910;
	xor.b32  	%r15912, %r15907, %r15911;
	shf.l.wrap.b32 	%r15913, %r15912, %r15912, 7;
	add.s32 	%r15914, %r15872, %r15865;
	xor.b32  	%r15915, %r15886, %r15914;
	shf.l.wrap.b32 	%r15916, %r15915, %r15915, 16;
	add.s32 	%r15917, %r15851, %r15916;
	xor.b32  	%r15918, %r15865, %r15917;
	shf.l.wrap.b32 	%r15919, %r15918, %r15918, 12;
	add.s32 	%r15920, %r15914, %r15919;
	xor.b32  	%r15921, %r15916, %r15920;
	shf.l.wrap.b32 	%r15922, %r15921, %r15921, 8;
	add.s32 	%r15923, %r15917, %r15922;
	xor.b32  	%r15924, %r15919, %r15923;
	shf.l.wrap.b32 	%r15925, %r15924, %r15924, 7;
	add.s32 	%r15926, %r15884, %r15877;
	xor.b32  	%r15927, %r15850, %r15926;
	shf.l.wrap.b32 	%r15928, %r15927, %r15927, 16;
	add.s32 	%r15929, %r15863, %r15928;
	xor.b32  	%r15930, %r15877, %r15929;
	shf.l.wrap.b32 	%r15931, %r15930, %r15930, 12;
	add.s32 	%r15932, %r15926, %r15931;
	xor.b32  	%r15933, %r15928, %r15932;
	shf.l.wrap.b32 	%r15934, %r15933, %r15933, 8;
	add.s32 	%r15935, %r15929, %r15934;
	xor.b32  	%r15936, %r15931, %r15935;
	shf.l.wrap.b32 	%r15937, %r15936, %r15936, 7;
	add.s32 	%r15938, %r15896, %r15913;
	xor.b32  	%r15939, %r15934, %r15938;
	shf.l.wrap.b32 	%r15940, %r15939, %r15939, 16;
	add.s32 	%r15941, %r15923, %r15940;
	xor.b32  	%r15942, %r15913, %r15941;
	shf.l.wrap.b32 	%r15943, %r15942, %r15942, 12;
	add.s32 	%r15944, %r15938, %r15943;
	xor.b32  	%r15945, %r15940, %r15944;
	shf.l.wrap.b32 	%r15946, %r15945, %r15945, 8;
	add.s32 	%r15947, %r15941, %r15946;
	xor.b32  	%r15948, %r15943, %r15947;
	shf.l.wrap.b32 	%r15949, %r15948, %r15948, 7;
	add.s32 	%r15950, %r15908, %r15925;
	xor.b32  	%r15951, %r15898, %r15950;
	shf.l.wrap.b32 	%r15952, %r15951, %r15951, 16;
	add.s32 	%r15953, %r15935, %r15952;
	xor.b32  	%r15954, %r15925, %r15953;
	shf.l.wrap.b32 	%r15955, %r15954, %r15954, 12;
	add.s32 	%r15956, %r15950, %r15955;
	xor.b32  	%r15957, %r15952, %r15956;
	shf.l.wrap.b32 	%r15958, %r15957, %r15957, 8;
	add.s32 	%r15959, %r15953, %r15958;
	xor.b32  	%r15960, %r15955, %r15959;
	shf.l.wrap.b32 	%r15961, %r15960, %r15960, 7;
	add.s32 	%r15962, %r15920, %r15937;
	xor.b32  	%r15963, %r15910, %r15962;
	shf.l.wrap.b32 	%r15964, %r15963, %r15963, 16;
	add.s32 	%r15965, %r15899, %r15964;
	xor.b32  	%r15966, %r15937, %r15965;
	shf.l.wrap.b32 	%r15967, %r15966, %r15966, 12;
	add.s32 	%r15968, %r15962, %r15967;
	xor.b32  	%r15969, %r15964, %r15968;
	shf.l.wrap.b32 	%r15970, %r15969, %r15969, 8;
	add.s32 	%r15971, %r15965, %r15970;
	xor.b32  	%r15972, %r15967, %r15971;
	shf.l.wrap.b32 	%r15973, %r15972, %r15972, 7;
	add.s32 	%r15974, %r15932, %r15901;
	xor.b32  	%r15975, %r15922, %r15974;
	shf.l.wrap.b32 	%r15976, %r15975, %r15975, 16;
	add.s32 	%r15977, %r15911, %r15976;
	xor.b32  	%r15978, %r15901, %r15977;
	shf.l.wrap.b32 	%r15979, %r15978, %r15978, 12;
	add.s32 	%r15980, %r15974, %r15979;
	xor.b32  	%r15981, %r15976, %r15980;
	shf.l.wrap.b32 	%r15982, %r15981, %r15981, 8;
	add.s32 	%r15983, %r15977, %r15982;
	xor.b32  	%r15984, %r15979, %r15983;
	shf.l.wrap.b32 	%r15985, %r15984, %r15984, 7;
	add.s32 	%r15986, %r15944, %r15985;
	xor.b32  	%r15987, %r15958, %r15986;
	shf.l.wrap.b32 	%r15988, %r15987, %r15987, 16;
	add.s32 	%r15989, %r15971, %r15988;
	xor.b32  	%r15990, %r15985, %r15989;
	shf.l.wrap.b32 	%r15991, %r15990, %r15990, 12;
	add.s32 	%r15992, %r15986, %r15991;
	xor.b32  	%r15993, %r15988, %r15992;
	shf.l.wrap.b32 	%r15994, %r15993, %r15993, 8;
	add.s32 	%r15995, %r15989, %r15994;
	xor.b32  	%r15996, %r15991, %r15995;
	shf.l.wrap.b32 	%r15997, %r15996, %r15996, 7;
	add.s32 	%r15998, %r15956, %r15949;
	xor.b32  	%r15999, %r15970, %r15998;
	shf.l.wrap.b32 	%r16000, %r15999, %r15999, 16;
	add.s32 	%r16001, %r15983, %r16000;
	xor.b32  	%r16002, %r15949, %r16001;
	shf.l.wrap.b32 	%r16003, %r16002, %r16002, 12;
	add.s32 	%r16004, %r15998, %r16003;
	xor.b32  	%r16005, %r16000, %r16004;
	shf.l.wrap.b32 	%r16006, %r16005, %r16005, 8;
	add.s32 	%r16007, %r16001, %r16006;
	xor.b32  	%r16008, %r16003, %r16007;
	shf.l.wrap.b32 	%r16009, %r16008, %r16008, 7;
	add.s32 	%r16010, %r15968, %r15961;
	xor.b32  	%r16011, %r15982, %r16010;
	shf.l.wrap.b32 	%r16012, %r16011, %r16011, 16;
	add.s32 	%r16013, %r15947, %r16012;
	xor.b32  	%r16014, %r15961, %r16013;
	shf.l.wrap.b32 	%r16015, %r16014, %r16014, 12;
	add.s32 	%r16016, %r16010, %r16015;
	xor.b32  	%r16017, %r16012, %r16016;
	shf.l.wrap.b32 	%r16018, %r16017, %r16017, 8;
	add.s32 	%r16019, %r16013, %r16018;
	xor.b32  	%r16020, %r16015, %r16019;
	shf.l.wrap.b32 	%r16021, %r16020, %r16020, 7;
	add.s32 	%r16022, %r15980, %r15973;
	xor.b32  	%r16023, %r15946, %r16022;
	shf.l.wrap.b32 	%r16024, %r16023, %r16023, 16;
	add.s32 	%r16025, %r15959, %r16024;
	xor.b32  	%r16026, %r15973, %r16025;
	shf.l.wrap.b32 	%r16027, %r16026, %r16026, 12;
	add.s32 	%r16028, %r16022, %r16027;
	xor.b32  	%r16029, %r16024, %r16028;
	shf.l.wrap.b32 	%r16030, %r16029, %r16029, 8;
	add.s32 	%r16031, %r16025, %r16030;
	xor.b32  	%r16032, %r16027, %r16031;
	shf.l.wrap.b32 	%r16033, %r16032, %r16032, 7;
	add.s32 	%r16034, %r15992, %r16009;
	xor.b32  	%r16035, %r16030, %r16034;
	shf.l.wrap.b32 	%r16036, %r16035, %r16035, 16;
	add.s32 	%r16037, %r16019, %r16036;
	xor.b32  	%r16038, %r16009, %r16037;
	shf.l.wrap.b32 	%r16039, %r16038, %r16038, 12;
	add.s32 	%r16040, %r16034, %r16039;
	xor.b32  	%r16041, %r16036, %r16040;
	shf.l.wrap.b32 	%r16042, %r16041, %r16041, 8;
	add.s32 	%r16043, %r16037, %r16042;
	xor.b32  	%r16044, %r16039, %r16043;
	shf.l.wrap.b32 	%r16045, %r16044, %r16044, 7;
	add.s32 	%r16046, %r16004, %r16021;
	xor.b32  	%r16047, %r15994, %r16046;
	shf.l.wrap.b32 	%r16048, %r16047, %r16047, 16;
	add.s32 	%r16049, %r16031, %r16048;
	xor.b32  	%r16050, %r16021, %r16049;
	shf.l.wrap.b32 	%r16051, %r16050, %r16050, 12;
	add.s32 	%r16052, %r16046, %r16051;
	xor.b32  	%r16053, %r16048, %r16052;
	shf.l.wrap.b32 	%r16054, %r16053, %r16053, 8;
	add.s32 	%r16055, %r16049, %r16054;
	xor.b32  	%r16056, %r16051, %r16055;
	shf.l.wrap.b32 	%r16057, %r16056, %r16056, 7;
	add.s32 	%r16058, %r16016, %r16033;
	xor.b32  	%r16059, %r16006, %r16058;
	shf.l.wrap.b32 	%r16060, %r16059, %r16059, 16;
	add.s32 	%r16061, %r15995, %r16060;
	xor.b32  	%r16062, %r16033, %r16061;
	shf.l.wrap.b32 	%r16063, %r16062, %r16062, 12;
	add.s32 	%r16064, %r16058, %r16063;
	xor.b32  	%r16065, %r16060, %r16064;
	shf.l.wrap.b32 	%r16066, %r16065, %r16065, 8;
	add.s32 	%r16067, %r16061, %r16066;
	xor.b32  	%r16068, %r16063, %r16067;
	shf.l.wrap.b32 	%r16069, %r16068, %r16068, 7;
	add.s32 	%r16070, %r16028, %r15997;
	xor.b32  	%r16071, %r16018, %r16070;
	shf.l.wrap.b32 	%r16072, %r16071, %r16071, 16;
	add.s32 	%r16073, %r16007, %r16072;
	xor.b32  	%r16074, %r15997, %r16073;
	shf.l.wrap.b32 	%r16075, %r16074, %r16074, 12;
	add.s32 	%r16076, %r16070, %r16075;
	xor.b32  	%r16077, %r16072, %r16076;
	shf.l.wrap.b32 	%r16078, %r16077, %r16077, 8;
	add.s32 	%r16079, %r16073, %r16078;
	xor.b32  	%r16080, %r16075, %r16079;
	shf.l.wrap.b32 	%r16081, %r16080, %r16080, 7;
	add.s32 	%r53945, %r15698, %r16040;
	add.s32 	%r53944, %r15710, %r16052;
	add.s32 	%r53943, %r15722, %r16064;
	add.s32 	%r53942, %r15734, %r16076;
	add.s32 	%r53946, %r53953, %r16081;
	add.s32 	%r53947, %r53952, %r16045;
	add.s32 	%r53948, %r53951, %r16057;
	add.s32 	%r53949, %r53950, %r16069;
	xor.b32  	%r16082, %r15699, 1;
	shf.l.wrap.b32 	%r16083, %r15699, %r16082, 16;
	add.s32 	%r16084, %r53953, %r16083;
	xor.b32  	%r16085, %r53953, %r16084;
	shf.l.wrap.b32 	%r16086, %r16085, %r16085, 12;
	add.s32 	%r16087, %r15699, %r16086;
	xor.b32  	%r16088, %r16083, %r16087;
	shf.l.wrap.b32 	%r16089, %r16088, %r16088, 8;
	add.s32 	%r16090, %r16084, %r16089;
	xor.b32  	%r16091, %r16086, %r16090;
	shf.l.wrap.b32 	%r16092, %r16091, %r16091, 7;
	add.s32 	%r16093, %r16087, %r15721;
	xor.b32  	%r16094, %r15742, %r16093;
	shf.l.wrap.b32 	%r16095, %r16094, %r16094, 16;
	add.s32 	%r16096, %r15731, %r16095;
	xor.b32  	%r16097, %r15721, %r16096;
	shf.l.wrap.b32 	%r16098, %r16097, %r16097, 12;
	add.s32 	%r16099, %r16093, %r16098;
	xor.b32  	%r16100, %r16095, %r16099;
	shf.l.wrap.b32 	%r16101, %r16100, %r16100, 8;
	add.s32 	%r16102, %r16096, %r16101;
	xor.b32  	%r16103, %r16098, %r16102;
	shf.l.wrap.b32 	%r16104, %r16103, %r16103, 7;
	xor.b32  	%r16105, %r16089, %r15758;
	shf.l.wrap.b32 	%r16106, %r16105, %r16105, 16;
	add.s32 	%r16107, %r15743, %r16106;
	xor.b32  	%r16108, %r15733, %r16107;
	shf.l.wrap.b32 	%r16109, %r16108, %r16108, 12;
	add.s32 	%r16110, %r15758, %r16109;
	xor.b32  	%r16111, %r16106, %r16110;
	shf.l.wrap.b32 	%r16112, %r16111, %r16111, 8;
	add.s32 	%r16113, %r16107, %r16112;
	xor.b32  	%r16114, %r16109, %r16113;
	shf.l.wrap.b32 	%r16115, %r16114, %r16114, 7;
	add.s32 	%r16116, %r16090, %r15772;
	xor.b32  	%r16117, %r15745, %r16116;
	shf.l.wrap.b32 	%r16118, %r16117, %r16117, 12;
	add.s32 	%r16119, %r15770, %r16118;
	xor.b32  	%r16120, %r15772, %r16119;
	shf.l.wrap.b32 	%r16121, %r16120, %r16120, 8;
	add.s32 	%r16122, %r16116, %r16121;
	xor.b32  	%r16123, %r16118, %r16122;
	shf.l.wrap.b32 	%r16124, %r16123, %r16123, 7;
	add.s32 	%r16125, %r15740, %r16092;
	xor.b32  	%r16126, %r15730, %r16125;
	shf.l.wrap.b32 	%r16127, %r16126, %r16126, 16;
	add.s32 	%r16128, %r15719, %r16127;
	xor.b32  	%r16129, %r16092, %r16128;
	shf.l.wrap.b32 	%r16130, %r16129, %r16129, 12;
	add.s32 	%r16131, %r16125, %r16130;
	xor.b32  	%r16132, %r16127, %r16131;
	shf.l.wrap.b32 	%r16133, %r16132, %r16132, 8;
	add.s32 	%r16134, %r16128, %r16133;
	xor.b32  	%r16135, %r16130, %r16134;
	shf.l.wrap.b32 	%r16136, %r16135, %r16135, 7;
	add.s32 	%r16137, %r16099, %r16136;
	xor.b32  	%r16138, %r16112, %r16137;
	shf.l.wrap.b32 	%r16139, %r16138, %r16138, 16;
	add.s32 	%r16140, %r16122, %r16139;
	xor.b32  	%r16141, %r16136, %r16140;
	shf.l.wrap.b32 	%r16142, %r16141, %r16141, 12;
	add.s32 	%r16143, %r16137, %r16142;
	xor.b32  	%r16144, %r16139, %r16143;
	shf.l.wrap.b32 	%r16145, %r16144, %r16144, 8;
	add.s32 	%r16146, %r16140, %r16145;
	xor.b32  	%r16147, %r16142, %r16146;
	shf.l.wrap.b32 	%r16148, %r16147, %r16147, 7;
	add.s32 	%r16149, %r16110, %r16104;
	xor.b32  	%r16150, %r16121, %r16149;
	shf.l.wrap.b32 	%r16151, %r16150, %r16150, 16;
	add.s32 	%r16152, %r16134, %r16151;
	xor.b32  	%r16153, %r16104, %r16152;
	shf.l.wrap.b32 	%r16154, %r16153, %r16153, 12;
	add.s32 	%r16155, %r16149, %r16154;
	xor.b32  	%r16156, %r16151, %r16155;
	shf.l.wrap.b32 	%r16157, %r16156, %r16156, 8;
	add.s32 	%r16158, %r16152, %r16157;
	xor.b32  	%r16159, %r16154, %r16158;
	shf.l.wrap.b32 	%r16160, %r16159, %r16159, 7;
	add.s32 	%r16161, %r16119, %r16115;
	xor.b32  	%r16162, %r16133, %r16161;
	shf.l.wrap.b32 	%r16163, %r16162, %r16162, 16;
	add.s32 	%r16164, %r16102, %r16163;
	xor.b32  	%r16165, %r16115, %r16164;
	shf.l.wrap.b32 	%r16166, %r16165, %r16165, 12;
	add.s32 	%r16167, %r16161, %r16166;
	xor.b32  	%r16168, %r16163, %r16167;
	shf.l.wrap.b32 	%r16169, %r16168, %r16168, 8;
	add.s32 	%r16170, %r16164, %r16169;
	xor.b32  	%r16171, %r16166, %r16170;
	shf.l.wrap.b32 	%r16172, %r16171, %r16171, 7;
	add.s32 	%r16173, %r16131, %r16124;
	xor.b32  	%r16174, %r16101, %r16173;
	shf.l.wrap.b32 	%r16175, %r16174, %r16174, 16;
	add.s32 	%r16176, %r16113, %r16175;
	xor.b32  	%r16177, %r16124, %r16176;
	shf.l.wrap.b32 	%r16178, %r16177, %r16177, 12;
	add.s32 	%r16179, %r16173, %r16178;
	xor.b32  	%r16180, %r16175, %r16179;
	shf.l.wrap.b32 	%r16181, %r16180, %r16180, 8;
	add.s32 	%r16182, %r16176, %r16181;
	xor.b32  	%r16183, %r16178, %r16182;
	shf.l.wrap.b32 	%r16184, %r16183, %r16183, 7;
	add.s32 	%r16185, %r16143, %r16160;
	xor.b32  	%r16186, %r16181, %r16185;
	shf.l.wrap.b32 	%r16187, %r16186, %r16186, 16;
	add.s32 	%r16188, %r16170, %r16187;
	xor.b32  	%r16189, %r16160, %r16188;
	shf.l.wrap.b32 	%r16190, %r16189, %r16189, 12;
	add.s32 	%r16191, %r16185, %r16190;
	xor.b32  	%r16192, %r16187, %r16191;
	shf.l.wrap.b32 	%r16193, %r16192, %r16192, 8;
	add.s32 	%r16194, %r16188, %r16193;
	xor.b32  	%r16195, %r16190, %r16194;
	shf.l.wrap.b32 	%r16196, %r16195, %r16195, 7;
	add.s32 	%r16197, %r16155, %r16172;
	xor.b32  	%r16198, %r16145, %r16197;
	shf.l.wrap.b32 	%r16199, %r16198, %r16198, 16;
	add.s32 	%r16200, %r16182, %r16199;
	xor.b32  	%r16201, %r16172, %r16200;
	shf.l.wrap.b32 	%r16202, %r16201, %r16201, 12;
	add.s32 	%r16203, %r16197, %r16202;
	xor.b32  	%r16204, %r16199, %r16203;
	shf.l.wrap.b32 	%r16205, %r16204, %r16204, 8;
	add.s32 	%r16206, %r16200, %r16205;
	xor.b32  	%r16207, %r16202, %r16206;
	shf.l.wrap.b32 	%r16208, %r16207, %r16207, 7;
	add.s32 	%r16209, %r16167, %r16184;
	xor.b32  	%r16210, %r16157, %r16209;
	shf.l.wrap.b32 	%r16211, %r16210, %r16210, 16;
	add.s32 	%r16212, %r16146, %r16211;
	xor.b32  	%r16213, %r16184, %r16212;
	shf.l.wrap.b32 	%r16214, %r16213, %r16213, 12;
	add.s32 	%r16215, %r16209, %r16214;
	xor.b32  	%r16216, %r16211, %r16215;
	shf.l.wrap.b32 	%r16217, %r16216, %r16216, 8;
	add.s32 	%r16218, %r16212, %r16217;
	xor.b32  	%r16219, %r16214, %r16218;
	shf.l.wrap.b32 	%r16220, %r16219, %r16219, 7;
	add.s32 	%r16221, %r16179, %r16148;
	xor.b32  	%r16222, %r16169, %r16221;
	shf.l.wrap.b32 	%r16223, %r16222, %r16222, 16;
	add.s32 	%r16224, %r16158, %r16223;
	xor.b32  	%r16225, %r16148, %r16224;
	shf.l.wrap.b32 	%r16226, %r16225, %r16225, 12;
	add.s32 	%r16227, %r16221, %r16226;
	xor.b32  	%r16228, %r16223, %r16227;
	shf.l.wrap.b32 	%r16229, %r16228, %r16228, 8;
	add.s32 	%r16230, %r16224, %r16229;
	xor.b32  	%r16231, %r16226, %r16230;
	shf.l.wrap.b32 	%r16232, %r16231, %r16231, 7;
	add.s32 	%r16233, %r16191, %r16232;
	xor.b32  	%r16234, %r16205, %r16233;
	shf.l.wrap.b32 	%r16235, %r16234, %r16234, 16;
	add.s32 	%r16236, %r16218, %r16235;
	xor.b32  	%r16237, %r16232, %r16236;
	shf.l.wrap.b32 	%r16238, %r16237, %r16237, 12;
	add.s32 	%r16239, %r16233, %r16238;
	xor.b32  	%r16240, %r16235, %r16239;
	shf.l.wrap.b32 	%r16241, %r16240, %r16240, 8;
	add.s32 	%r16242, %r16236, %r16241;
	xor.b32  	%r16243, %r16238, %r16242;
	shf.l.wrap.b32 	%r16244, %r16243, %r16243, 7;
	add.s32 	%r16245, %r16203, %r16196;
	xor.b32  	%r16246, %r16217, %r16245;
	shf.l.wrap.b32 	%r16247, %r16246, %r16246, 16;
	add.s32 	%r16248, %r16230, %r16247;
	xor.b32  	%r16249, %r16196, %r16248;
	shf.l.wrap.b32 	%r16250, %r16249, %r16249, 12;
	add.s32 	%r16251, %r16245, %r16250;
	xor.b32  	%r16252, %r16247, %r16251;
	shf.l.wrap.b32 	%r16253, %r16252, %r16252, 8;
	add.s32 	%r16254, %r16248, %r16253;
	xor.b32  	%r16255, %r16250, %r16254;
	shf.l.wrap.b32 	%r16256, %r16255, %r16255, 7;
	add.s32 	%r16257, %r16215, %r16208;
	xor.b32  	%r16258, %r16229, %r16257;
	shf.l.wrap.b32 	%r16259, %r16258, %r16258, 16;
	add.s32 	%r16260, %r16194, %r16259;
	xor.b32  	%r16261, %r16208, %r16260;
	shf.l.wrap.b32 	%r16262, %r16261, %r16261, 12;
	add.s32 	%r16263, %r16257, %r16262;
	xor.b32  	%r16264, %r16259, %r16263;
	shf.l.wrap.b32 	%r16265, %r16264, %r16264, 8;
	add.s32 	%r16266, %r16260, %r16265;
	xor.b32  	%r16267, %r16262, %r16266;
	shf.l.wrap.b32 	%r16268, %r16267, %r16267, 7;
	add.s32 	%r16269, %r16227, %r16220;
	xor.b32  	%r16270, %r16193, %r16269;
	shf.l.wrap.b32 	%r16271, %r16270, %r16270, 16;
	add.s32 	%r16272, %r16206, %r16271;
	xor.b32  	%r16273, %r16220, %r16272;
	shf.l.wrap.b32 	%r16274, %r16273, %r16273, 12;
	add.s32 	%r16275, %r16269, %r16274;
	xor.b32  	%r16276, %r16271, %r16275;
	shf.l.wrap.b32 	%r16277, %r16276, %r16276, 8;
	add.s32 	%r16278, %r16272, %r16277;
	xor.b32  	%r16279, %r16274, %r16278;
	shf.l.wrap.b32 	%r16280, %r16279, %r16279, 7;
	add.s32 	%r16281, %r16239, %r16256;
	xor.b32  	%r16282, %r16277, %r16281;
	shf.l.wrap.b32 	%r16283, %r16282, %r16282, 16;
	add.s32 	%r16284, %r16266, %r16283;
	xor.b32  	%r16285, %r16256, %r16284;
	shf.l.wrap.b32 	%r16286, %r16285, %r16285, 12;
	add.s32 	%r16287, %r16281, %r16286;
	xor.b32  	%r16288, %r16283, %r16287;
	shf.l.wrap.b32 	%r16289, %r16288, %r16288, 8;
	add.s32 	%r16290, %r16284, %r16289;
	xor.b32  	%r16291, %r16286, %r16290;
	shf.l.wrap.b32 	%r16292, %r16291, %r16291, 7;
	add.s32 	%r16293, %r16251, %r16268;
	xor.b32  	%r16294, %r16241, %r16293;
	shf.l.wrap.b32 	%r16295, %r16294, %r16294, 16;
	add.s32 	%r16296, %r16278, %r16295;
	xor.b32  	%r16297, %r16268, %r16296;
	shf.l.wrap.b32 	%r16298, %r16297, %r16297, 12;
	add.s32 	%r16299, %r16293, %r16298;
	xor.b32  	%r16300, %r16295, %r16299;
	shf.l.wrap.b32 	%r16301, %r16300, %r16300, 8;
	add.s32 	%r16302, %r16296, %r16301;
	xor.b32  	%r16303, %r16298, %r16302;
	shf.l.wrap.b32 	%r16304, %r16303, %r16303, 7;
	add.s32 	%r16305, %r16263, %r16280;
	xor.b32  	%r16306, %r16253, %r16305;
	shf.l.wrap.b32 	%r16307, %r16306, %r16306, 16;
	add.s32 	%r16308, %r16242, %r16307;
	xor.b32  	%r16309, %r16280, %r16308;
	shf.l.wrap.b32 	%r16310, %r16309, %r16309, 12;
	add.s32 	%r16311, %r16305, %r16310;
	xor.b32  	%r16312, %r16307, %r16311;
	shf.l.wrap.b32 	%r16313, %r16312, %r16312, 8;
	add.s32 	%r16314, %r16308, %r16313;
	xor.b32  	%r16315, %r16310, %r16314;
	shf.l.wrap.b32 	%r16316, %r16315, %r16315, 7;
	add.s32 	%r16317, %r16275, %r16244;
	xor.b32  	%r16318, %r16265, %r16317;
	shf.l.wrap.b32 	%r16319, %r16318, %r16318, 16;
	add.s32 	%r16320, %r16254, %r16319;
	xor.b32  	%r16321, %r16244, %r16320;
	shf.l.wrap.b32 	%r16322, %r16321, %r16321, 12;
	add.s32 	%r16323, %r16317, %r16322;
	xor.b32  	%r16324, %r16319, %r16323;
	shf.l.wrap.b32 	%r16325, %r16324, %r16324, 8;
	add.s32 	%r16326, %r16320, %r16325;
	xor.b32  	%r16327, %r16322, %r16326;
	shf.l.wrap.b32 	%r16328, %r16327, %r16327, 7;
	add.s32 	%r16329, %r16287, %r16328;
	xor.b32  	%r16330, %r16301, %r16329;
	shf.l.wrap.b32 	%r16331, %r16330, %r16330, 16;
	add.s32 	%r16332, %r16314, %r16331;
	xor.b32  	%r16333, %r16328, %r16332;
	shf.l.wrap.b32 	%r16334, %r16333, %r16333, 12;
	add.s32 	%r16335, %r16329, %r16334;
	xor.b32  	%r16336, %r16331, %r16335;
	shf.l.wrap.b32 	%r16337, %r16336, %r16336, 8;
	add.s32 	%r16338, %r16299, %r16292;
	xor.b32  	%r16339, %r16313, %r16338;
	shf.l.wrap.b32 	%r16340, %r16339, %r16339, 16;
	add.s32 	%r16341, %r16326, %r16340;
	xor.b32  	%r16342, %r16292, %r16341;
	shf.l.wrap.b32 	%r16343, %r16342, %r16342, 12;
	add.s32 	%r16344, %r16338, %r16343;
	xor.b32  	%r16345, %r16340, %r16344;
	shf.l.wrap.b32 	%r16346, %r16345, %r16345, 8;
	add.s32 	%r16347, %r16341, %r16346;
	xor.b32  	%r16348, %r16343, %r16347;
	shf.l.wrap.b32 	%r16349, %r16348, %r16348, 7;
	add.s32 	%r16350, %r16311, %r16304;
	xor.b32  	%r16351, %r16325, %r16350;
	shf.l.wrap.b32 	%r16352, %r16351, %r16351, 16;
	add.s32 	%r16353, %r16290, %r16352;
	xor.b32  	%r16354, %r16304, %r16353;
	shf.l.wrap.b32 	%r16355, %r16354, %r16354, 12;
	add.s32 	%r16356, %r16350, %r16355;
	xor.b32  	%r16357, %r16352, %r16356;
	shf.l.wrap.b32 	%r16358, %r16357, %r16357, 8;
	add.s32 	%r16359, %r16353, %r16358;
	xor.b32  	%r16360, %r16355, %r16359;
	shf.l.wrap.b32 	%r16361, %r16360, %r16360, 7;
	add.s32 	%r16362, %r16323, %r16316;
	xor.b32  	%r16363, %r16289, %r16362;
	shf.l.wrap.b32 	%r16364, %r16363, %r16363, 16;
	add.s32 	%r16365, %r16302, %r16364;
	xor.b32  	%r16366, %r16316, %r16365;
	shf.l.wrap.b32 	%r16367, %r16366, %r16366, 12;
	add.s32 	%r16368, %r16362, %r16367;
	xor.b32  	%r16369, %r16364, %r16368;
	shf.l.wrap.b32 	%r16370, %r16369, %r16369, 8;
	add.s32 	%r16371, %r16365, %r16370;
	add.s32 	%r16372, %r16335, %r16349;
	xor.b32  	%r16373, %r16370, %r16372;
	shf.l.wrap.b32 	%r16374, %r16373, %r16373, 16;
	add.s32 	%r16375, %r16359, %r16374;
	xor.b32  	%r16376, %r16349, %r16375;
	shr.u32 	%r16377, %r16376, 20;
	add.s32 	%r16378, %r16372, %r16377;
	add.s32 	%r16379, %r16344, %r16361;
	xor.b32  	%r16380, %r16337, %r16379;
	shf.l.wrap.b32 	%r16381, %r16380, %r16380, 16;
	add.s32 	%r16382, %r16371, %r16381;
	xor.b32  	%r16383, %r16361, %r16382;
	shr.u32 	%r16384, %r16383, 20;
	add.s32 	%r16385, %r16379, %r16384;
	add.s32 	%r16386, %r15698, %r16378;
	add.s32 	%r16387, %r15710, %r16385;
	not.b32 	%r16388, %r53941;
	add.s32 	%r16389, %r2048, %r16388;
	mov.u32 	%r16390, %ctaid.x;
	shl.b32 	%r16391, %r16390, 11;
	mov.u32 	%r16392, %tid.x;
	and.b32  	%r16393, %r16392, 31;
	or.b32  	%r16394, %r16391, %r16393;
	shl.b32 	%r16395, %r16392, 3;
	and.b32  	%r16396, %r16395, 7936;
	add.s32 	%r16397, %r53743, %r16396;
	add.s32 	%r16398, %r16394, %r16397;
	shr.u32 	%r16399, %r16398, %r16389;
	and.b32  	%r16400, %r16399, 1;
	setp.eq.b32 	%p102, %r16400, 1;
	selp.b32 	%r16401, %r16387, %r16386, %p102;
	cvt.u16.u32 	%rs378, %r16401;
	and.b16  	%rs765, %rs378, 1;
	and.b16  	%rs379, %rs763, 255;
	setp.ne.s16 	%p103, %rs379, 1;
	@%p103 bra 	$L__BB4_131;
	ld.param.u64 	%rd683, [fused_batch_pir_kernel_16_param_1];
	not.b32 	%r16402, %r53941;
	add.s32 	%r16403, %r2048, %r16402;
	mov.u32 	%r16404, %ctaid.x;
	shl.b32 	%r16405, %r16404, 11;
	mov.u32 	%r16406, %tid.x;
	and.b32  	%r16407, %r16406, 31;
	or.b32  	%r16408, %r16405, %r16407;
	shl.b32 	%r16409, %r16406, 3;
	and.b32  	%r16410, %r16409, 7936;
	add.s32 	%r16411, %r53743, %r16410;
	add.s32 	%r16412, %r16408, %r16411;
	shr.u32 	%r16413, %r16412, %r16403;
	and.b32  	%r16414, %r16413, 1;
	setp.eq.b32 	%p104, %r16414, 1;
	cvt.s64.s32 	%rd118, %r53941;
	cvta.to.global.u64 	%rd119, %rd683;
	mul.wide.s32 	%rd120, %r53941, 16;
	add.s64 	%rd121, %rd119, %rd120;
	ld.global.u32 	%r16415, [%rd121+3924];
	selp.b32 	%r16416, %r53946, %r53945, %p104;
	xor.b32  	%r16417, %r16416, %r16415;
	selp.b32 	%r16418, %r53947, %r53944, %p104;
	selp.b32 	%r53945, %r53945, %r16417, %p104;
	selp.b32 	%r53946, %r16417, %r53946, %p104;
	ld.global.u32 	%r16419, [%rd121+3928];
	xor.b32  	%r16420, %r16418, %r16419;
	selp.b32 	%r16421, %r53948, %r53943, %p104;
	selp.b32 	%r53944, %r53944, %r16420, %p104;
	selp.b32 	%r53947, %r16420, %r53947, %p104;
	ld.global.u32 	%r16422, [%rd121+3932];
	xor.b32  	%r16423, %r16421, %r16422;
	selp.b32 	%r16424, %r53949, %r53942, %p104;
	selp.b32 	%r53943, %r53943, %r16423, %p104;
	selp.b32 	%r53948, %r16423, %r53948, %p104;
	ld.global.u32 	%r16425, [%rd121+3936];
	xor.b32  	%r16426, %r16424, %r16425;
	selp.b64 	%rd122, 445, 420, %p104;
	selp.b32 	%r53942, %r53942, %r16426, %p104;
	selp.b32 	%r53949, %r16426, %r53949, %p104;
	add.s64 	%rd123, %rd122, %rd118;
	add.s64 	%rd124, %rd119, %rd123;
	ld.global.u8 	%rs380, [%rd124+3904];
	xor.b16  	%rs765, %rs380, %rs765;
$L__BB4_131:
	not.b32 	%r16427, %r53941;
	add.s32 	%r16428, %r2048, %r16427;
	mov.u32 	%r16429, %ctaid.x;
	shl.b32 	%r16430, %r16429, 11;
	mov.u32 	%r16431, %tid.x;
	and.b32  	%r16432, %r16431, 31;
	or.b32  	%r16433, %r16430, %r16432;
	shl.b32 	%r16434, %r16431, 3;
	and.b32  	%r16435, %r16434, 7936;
	add.s32 	%r16436, %r53743, %r16435;
	add.s32 	%r16437, %r16433, %r16436;
	shr.u32 	%r16438, %r16437, %r16428;
	and.b32  	%r16439, %r16438, 1;
	setp.eq.b32 	%p105, %r16439, 1;
	selp.b32 	%r53953, %r53946, %r53945, %p105;
	selp.b32 	%r53952, %r53947, %r53944, %p105;
	selp.b32 	%r53951, %r53948, %r53943, %p105;
	selp.b32 	%r53950, %r53949, %r53942, %p105;
	add.s32 	%r53941, %r53941, 1;
	setp.lt.u32 	%p106, %r53941, %r2048;
	mov.u16 	%rs763, %rs765;
	@%p106 bra 	$L__BB4_129;
$L__BB4_132:
	and.b16  	%rs381, %rs765, 255;
	setp.ne.s16 	%p107, %rs381, 1;
	@%p107 bra 	$L__BB4_134;
	ld.param.u64 	%rd684, [fused_batch_pir_kernel_16_param_1];
	cvta.to.global.u64 	%rd125, %rd684;
	ld.global.u32 	%r16440, [%rd125+4376];
	xor.b32  	%r53953, %r53953, %r16440;
$L__BB4_134:
	@%p107 bra 	$L__BB4_136;
	ld.param.u64 	%rd685, [fused_batch_pir_kernel_16_param_1];
	cvta.to.global.u64 	%rd126, %rd685;
	ld.global.u32 	%r16441, [%rd126+4380];
	xor.b32  	%r53952, %r53952, %r16441;
$L__BB4_136:
	@%p107 bra 	$L__BB4_138;
	ld.param.u64 	%rd686, [fused_batch_pir_kernel_16_param_1];
	cvta.to.global.u64 	%rd127, %rd686;
	ld.global.u32 	%r16442, [%rd127+4384];
	xor.b32  	%r53951, %r53951, %r16442;
$L__BB4_138:
	@%p107 bra 	$L__BB4_140;
	ld.param.u64 	%rd687, [fused_batch_pir_kernel_16_param_1];
	cvta.to.global.u64 	%rd128, %rd687;
	ld.global.u32 	%r16443, [%rd128+4388];
	xor.b32  	%r53950, %r53950, %r16443;
$L__BB4_140:
	ld.param.u32 	%r52145, [fused_batch_pir_kernel_16_param_4];
	mov.u32 	%r16445, %ctaid.x;
	shl.b32 	%r16446, %r16445, 11;
	mov.u32 	%r16447, %tid.x;
	and.b32  	%r16448, %r16447, 31;
	or.b32  	%r16449, %r16446, %r16448;
	shl.b32 	%r16450, %r16447, 3;
	and.b32  	%r16451, %r16450, 7936;
	add.s32 	%r16452, %r53743, %r16451;
	add.s32 	%r16453, %r16449, %r16452;
	setp.ge.s32 	%p111, %r16453, %r52145;
	mov.b32 	%r53974, 0;
	mov.u32 	%r53975, %r53974;
	mov.u32 	%r53976, %r53974;
	mov.u32 	%r53977, %r53974;
	@%p111 bra 	$L__BB4_154;
	ld.param.u64 	%rd688, [fused_batch_pir_kernel_16_param_1];
	cvta.to.global.u64 	%rd129, %rd688;
	ld.global.u8 	%rs385, [%rd129+4409];
	max.u16 	%rs386, %rs385, 11;
	cvt.u32.u16 	%r16454, %rs386;
	add.s32 	%r53965, %r16454, -11;
	ld.shared.u32 	%r53977, [s_mem+197556];
	ld.shared.v2.u32 	{%r53976, %r53975}, [s_mem+197560];
	ld.shared.u32 	%r53974, [s_mem+197568];
	ld.shared.u8 	%rs768, [s_mem+197572];
	cvt.u32.u16 	%r2103, %rs385;
	setp.ge.u32 	%p112, %r53965, %r2103;
	@%p112 bra 	$L__BB4_146;
	mov.u16 	%rs766, %rs768;
$L__BB4_143:
	ld.const.u32 	%r16455, [CHACHA_CONSTANTS];
	add.s32 	%r16456, %r16455, %r53977;
	shf.l.wrap.b32 	%r16457, %r16456, %r16456, 16;
	add.s32 	%r16458, %r53977, %r16457;
	xor.b32  	%r16459, %r53977, %r16458;
	shf.l.wrap.b32 	%r16460, %r16459, %r16459, 12;
	add.s32 	%r16461, %r16456, %r16460;
	xor.b32  	%r16462, %r16457, %r16461;
	shf.l.wrap.b32 	%r16463, %r16462, %r16462, 8;
	add.s32 	%r16464, %r16458, %r16463;
	xor.b32  	%r16465, %r16460, %r16464;
	shf.l.wrap.b32 	%r16466, %r16465, %r16465, 7;
	ld.const.u32 	%r16467, [CHACHA_CONSTANTS+4];
	add.s32 	%r16468, %r16467, %r53976;
	shf.l.wrap.b32 	%r16469, %r16468, %r16468, 16;
	add.s32 	%r16470, %r53976, %r16469;
	xor.b32  	%r16471, %r53976, %r16470;
	shf.l.wrap.b32 	%r16472, %r16471, %r16471, 12;
	add.s32 	%r16473, %r16468, %r16472;
	xor.b32  	%r16474, %r16469, %r16473;
	shf.l.wrap.b32 	%r16475, %r16474, %r16474, 8;
	add.s32 	%r16476, %r16470, %r16475;
	xor.b32  	%r16477, %r16472, %r16476;
	shf.l.wrap.b32 	%r16478, %r16477, %r16477, 7;
	ld.const.u32 	%r16479, [CHACHA_CONSTANTS+8];
	add.s32 	%r16480, %r16479, %r53975;
	shf.l.wrap.b32 	%r16481, %r16480, %r16480, 16;
	add.s32 	%r16482, %r53975, %r16481;
	xor.b32  	%r16483, %r53975, %r16482;
	shf.l.wrap.b32 	%r16484, %r16483, %r16483, 12;
	add.s32 	%r16485, %r16480, %r16484;
	xor.b32  	%r16486, %r16481, %r16485;
	shf.l.wrap.b32 	%r16487, %r16486, %r16486, 8;
	add.s32 	%r16488, %r16482, %r16487;
	xor.b32  	%r16489, %r16484, %r16488;
	shf.l.wrap.b32 	%r16490, %r16489, %r16489, 7;
	ld.const.u32 	%r16491, [CHACHA_CONSTANTS+12];
	add.s32 	%r16492, %r16491, %r53974;
	shf.l.wrap.b32 	%r16493, %r16492, %r16492, 16;
	add.s32 	%r16494, %r53974, %r16493;
	xor.b32  	%r16495, %r53974, %r16494;
	shf.l.wrap.b32 	%r16496, %r16495, %r16495, 12;
	add.s32 	%r16497, %r16492, %r16496;
	xor.b32  	%r16498, %r16493, %r16497;
	shf.l.wrap.b32 	%r16499, %r16498, %r16498, 8;
	add.s32 	%r16500, %r16494, %r16499;
	xor.b32  	%r16501, %r16496, %r16500;
	shf.l.wrap.b32 	%r16502, %r16501, %r16501, 7;
	add.s32 	%r16503, %r16461, %r16478;
	xor.b32  	%r16504, %r16499, %r16503;
	shf.l.wrap.b32 	%r16505, %r16504, %r16504, 16;
	add.s32 	%r16506, %r16488, %r16505;
	xor.b32  	%r16507, %r16478, %r16506;
	shf.l.wrap.b32 	%r16508, %r16507, %r16507, 12;
	add.s32 	%r16509, %r16503, %r16508;
	xor.b32  	%r16510, %r16505, %r16509;
	shf.l.wrap.b32 	%r16511, %r16510, %r16510, 8;
	add.s32 	%r16512, %r16506, %r16511;
	xor.b32  	%r16513, %r16508, %r16512;
	shf.l.wrap.b32 	%r16514, %r16513, %r16513, 7;
	add.s32 	%r16515, %r16473, %r16490;
	xor.b32  	%r16516, %r16463, %r16515;
	shf.l.wrap.b32 	%r16517, %r16516, %r16516, 16;
	add.s32 	%r16518, %r16500, %r16517;
	xor.b32  	%r16519, %r16490, %r16518;
	shf.l.wrap.b32 	%r16520, %r16519, %r16519, 12;
	add.s32 	%r16521, %r16515, %r16520;
	xor.b32  	%r16522, %r16517, %r16521;
	shf.l.wrap.b32 	%r16523, %r16522, %r16522, 8;
	add.s32 	%r16524, %r16518, %r16523;
	xor.b32  	%r16525, %r16520, %r16524;
	shf.l.wrap.b32 	%r16526, %r16525, %r16525, 7;
	add.s32 	%r16527, %r16485, %r16502;
	xor.b32  	%r16528, %r16475, %r16527;
	shf.l.wrap.b32 	%r16529, %r16528, %r16528, 16;
	add.s32 	%r16530, %r16464, %r16529;
	xor.b32  	%r16531, %r16502, %r16530;
	shf.l.wrap.b32 	%r16532, %r16531, %r16531, 12;
	add.s32 	%r16533, %r16527, %r16532;
	xor.b32  	%r16534, %r16529, %r16533;
	shf.l.wrap.b32 	%r16535, %r16534, %r16534, 8;
	add.s32 	%r16536, %r16530, %r16535;
	xor.b32  	%r16537, %r16532, %r16536;
	shf.l.wrap.b32 	%r16538, %r16537, %r16537, 7;
	add.s32 	%r16539, %r16497, %r16466;
	xor.b32  	%r16540, %r16487, %r16539;
	shf.l.wrap.b32 	%r16541, %r16540, %r16540, 16;
	add.s32 	%r16542, %r16476, %r16541;
	xor.b32  	%r16543, %r16466, %r16542;
	shf.l.wrap.b32 	%r16544, %r16543, %r16543, 12;
	add.s32 	%r16545, %r16539, %r16544;
	xor.b32  	%r16546, %r16541, %r16545;
	shf.l.wrap.b32 	%r16547, %r16546, %r16546, 8;
	add.s32 	%r16548, %r16542, %r16547;
	xor.b32  	%r16549, %r16544, %r16548;
	shf.l.wrap.b32 	%r16550, %r16549, %r16549, 7;
	add.s32 	%r16551, %r16509, %r16550;
	xor.b32  	%r16552, %r16523, %r16551;
	shf.l.wrap.b32 	%r16553, %r16552, %r16552, 16;
	add.s32 	%r16554, %r16536, %r16553;
	xor.b32  	%r16555, %r16550, %r16554;
	shf.l.wrap.b32 	%r16556, %r16555, %r16555, 12;
	add.s32 	%r16557, %r16551, %r16556;
	xor.b32  	%r16558, %r16553, %r16557;
	shf.l.wrap.b32 	%r16559, %r16558, %r16558, 8;
	add.s32 	%r16560, %r16554, %r16559;
	xor.b32  	%r16561, %r16556, %r16560;
	shf.l.wrap.b32 	%r16562, %r16561, %r16561, 7;
	add.s32 	%r16563, %r16521, %r16514;
	xor.b32  	%r16564, %r16535, %r16563;
	shf.l.wrap.b32 	%r16565, %r16564, %r16564, 16;
	add.s32 	%r16566, %r16548, %r16565;
	xor.b32  	%r16567, %r16514, %r16566;
	shf.l.wrap.b32 	%r16568, %r16567, %r16567, 12;
	add.s32 	%r16569, %r16563, %r16568;
	xor.b32  	%r16570, %r16565, %r16569;
	shf.l.wrap.b32 	%r16571, %r16570, %r16570, 8;
	add.s32 	%r16572, %r16566, %r16571;
	xor.b32  	%r16573, %r16568, %r16572;
	shf.l.wrap.b32 	%r16574, %r16573, %r16573, 7;
	add.s32 	%r16575, %r16533, %r16526;
	xor.b32  	%r16576, %r16547, %r16575;
	shf.l.wrap.b32 	%r16577, %r16576, %r16576, 16;
	add.s32 	%r16578, %r16512, %r16577;
	xor.b32  	%r16579, %r16526, %r16578;
	shf.l.wrap.b32 	%r16580, %r16579, %r16579, 12;
	add.s32 	%r16581, %r16575, %r16580;
	xor.b32  	%r16582, %r16577, %r16581;
	shf.l.wrap.b32 	%r16583, %r16582, %r16582, 8;
	add.s32 	%r16584, %r16578, %r16583;
	xor.b32  	%r16585, %r16580, %r16584;
	shf.l.wrap.b32 	%r16586, %r16585, %r16585, 7;
	add.s32 	%r16587, %r16545, %r16538;
	xor.b32  	%r16588, %r16511, %r16587;
	shf.l.wrap.b32 	%r16589, %r16588, %r16588, 16;
	add.s32 	%r16590, %r16524, %r16589;
	xor.b32  	%r16591, %r16538, %r16590;
	shf.l.wrap.b32 	%r16592, %r16591, %r16591, 12;
	add.s32 	%r16593, %r16587, %r16592;
	xor.b32  	%r16594, %r16589, %r16593;
	shf.l.wrap.b32 	%r16595, %r16594, %r16594, 8;
	add.s32 	%r16596, %r16590, %r16595;
	xor.b32  	%r16597, %r16592, %r16596;
	shf.l.wrap.b32 	%r16598, %r16597, %r16597, 7;
	add.s32 	%r16599, %r16557, %r16574;
	xor.b32  	%r16600, %r16595, %r16599;
	shf.l.wrap.b32 	%r16601, %r16600, %r16600, 16;
	add.s32 	%r16602, %r16584, %r16601;
	xor.b32  	%r16603, %r16574, %r16602;
	shf.l.wrap.b32 	%r16604, %r16603, %r16603, 12;
	add.s32 	%r16605, %r16599, %r16604;
	xor.b32  	%r16606, %r16601, %r16605;
	shf.l.wrap.b32 	%r16607, %r16606, %r16606, 8;
	add.s32 	%r16608, %r16602, %r16607;
	xor.b32  	%r16609, %r16604, %r16608;
	shf.l.wrap.b32 	%r16610, %r16609, %r16609, 7;
	add.s32 	%r16611, %r16569, %r16586;
	xor.b32  	%r16612, %r16559, %r16611;
	shf.l.wrap.b32 	%r16613, %r16612, %r16612, 16;
	add.s32 	%r16614, %r16596, %r16613;
	xor.b32  	%r16615, %r16586, %r16614;
	shf.l.wrap.b32 	%r16616, %r16615, %r16615, 12;
	add.s32 	%r16617, %r16611, %r16616;
	xor.b32  	%r16618, %r16613, %r16617;
	shf.l.wrap.b32 	%r16619, %r16618, %r16618, 8;
	add.s32 	%r16620, %r16614, %r16619;
	xor.b32  	%r16621, %r16616, %r16620;
	shf.l.wrap.b32 	%r16622, %r16621, %r16621, 7;
	add.s32 	%r16623, %r16581, %r16598;
	xor.b32  	%r16624, %r16571, %r16623;
	shf.l.wrap.b32 	%r16625, %r16624, %r16624, 16;
	add.s32 	%r16626, %r16560, %r16625;
	xor.b32  	%r16627, %r16598, %r16626;
	shf.l.wrap.b32 	%r16628, %r16627, %r16627, 12;
	add.s32 	%r16629, %r16623, %r16628;
	xor.b32  	%r16630, %r16625, %r16629;
	shf.l.wrap.b32 	%r16631, %r16630, %r16630, 8;
	add.s32 	%r16632, %r16626, %r16631;
	xor.b32  	%r16633, %r16628, %r16632;
	shf.l.wrap.b32 	%r16634, %r16633, %r16633, 7;
	add.s32 	%r16635, %r16593, %r16562;
	xor.b32  	%r16636, %r16583, %r16635;
	shf.l.wrap.b32 	%r16637, %r16636, %r16636, 16;
	add.s32 	%r16638, %r16572, %r16637;
	xor.b32  	%r16639, %r16562, %r16638;
	shf.l.wrap.b32 	%r16640, %r16639, %r16639, 12;
	add.s32 	%r16641, %r16635, %r16640;
	xor.b32  	%r16642, %r16637, %r16641;
	shf.l.wrap.b32 	%r16643, %r16642, %r16642, 8;
	add.s32 	%r16644, %r16638, %r16643;
	xor.b32  	%r16645, %r16640, %r16644;
	shf.l.wrap.b32 	%r16646, %r16645, %r16645, 7;
	add.s32 	%r16647, %r16605, %r16646;
	xor.b32  	%r16648, %r16619, %r16647;
	shf.l.wrap.b32 	%r16649, %r16648, %r16648, 16;
	add.s32 	%r16650, %r16632, %r16649;
	xor.b32  	%r16651, %r16646, %r16650;
	shf.l.wrap.b32 	%r16652, %r16651, %r16651, 12;
	add.s32 	%r16653, %r16647, %r16652;
	xor.b32  	%r16654, %r16649, %r16653;
	shf.l.wrap.b32 	%r16655, %r16654, %r16654, 8;
	add.s32 	%r16656, %r16650, %r16655;
	xor.b32  	%r16657, %r16652, %r16656;
	shf.l.wrap.b32 	%r16658, %r16657, %r16657, 7;
	add.s32 	%r16659, %r16617, %r16610;
	xor.b32  	%r16660, %r16631, %r16659;
	shf.l.wrap.b32 	%r16661, %r16660, %r16660, 16;
	add.s32 	%r16662, %r16644, %r16661;
	xor.b32  	%r16663, %r16610, %r16662;
	shf.l.wrap.b32 	%r16664, %r16663, %r16663, 12;
	add.s32 	%r16665, %r16659, %r16664;
	xor.b32  	%r16666, %r16661, %r16665;
	shf.l.wrap.b32 	%r16667, %r16666, %r16666, 8;
	add.s32 	%r16668, %r16662, %r16667;
	xor.b32  	%r16669, %r16664, %r16668;
	shf.l.wrap.b32 	%r16670, %r16669, %r16669, 7;
	add.s32 	%r16671, %r16629, %r16622;
	xor.b32  	%r16672, %r16643, %r16671;
	shf.l.wrap.b32 	%r16673, %r16672, %r16672, 16;
	add.s32 	%r16674, %r16608, %r16673;
	xor.b32  	%r16675, %r16622, %r16674;
	shf.l.wrap.b32 	%r16676, %r16675, %r16675, 12;
	add.s32 	%r16677, %r16671, %r16676;
	xor.b32  	%r16678, %r16673, %r16677;
	shf.l.wrap.b32 	%r16679, %r16678, %r16678, 8;
	add.s32 	%r16680, %r16674, %r16679;
	xor.b32  	%r16681, %r16676, %r16680;
	shf.l.wrap.b32 	%r16682, %r16681, %r16681, 7;
	add.s32 	%r16683, %r16641, %r16634;
	xor.b32  	%r16684, %r16607, %r16683;
	shf.l.wrap.b32 	%r16685, %r16684, %r16684, 16;
	add.s32 	%r16686, %r16620, %r16685;
	xor.b32  	%r16687, %r16634, %r16686;
	shf.l.wrap.b32 	%r16688, %r16687, %r16687, 12;
	add.s32 	%r16689, %r16683, %r16688;
	xor.b32  	%r16690, %r16685, %r16689;
	shf.l.wrap.b32 	%r16691, %r16690, %r16690, 8;
	add.s32 	%r16692, %r16686, %r16691;
	xor.b32  	%r16693, %r16688, %r16692;
	shf.l.wrap.b32 	%r16694, %r16693, %r16693, 7;
	add.s32 	%r16695, %r16653, %r16670;
	xor.b32  	%r16696, %r16691, %r16695;
	shf.l.wrap.b32 	%r16697, %r16696, %r16696, 16;
	add.s32 	%r16698, %r16680, %r16697;
	xor.b32  	%r16699, %r16670, %r16698;
	shf.l.wrap.b32 	%r16700, %r16699, %r16699, 12;
	add.s32 	%r16701, %r16695, %r16700;
	xor.b32  	%r16702, %r16697, %r16701;
	shf.l.wrap.b32 	%r16703, %r16702, %r16702, 8;
	add.s32 	%r16704, %r16698, %r16703;
	xor.b32  	%r16705, %r16700, %r16704;
	shf.l.wrap.b32 	%r16706, %r16705, %r16705, 7;
	add.s32 	%r16707, %r16665, %r16682;
	xor.b32  	%r16708, %r16655, %r16707;
	shf.l.wrap.b32 	%r16709, %r16708, %r16708, 16;
	add.s32 	%r16710, %r16692, %r16709;
	xor.b32  	%r16711, %r16682, %r16710;
	shf.l.wrap.b32 	%r16712, %r16711, %r16711, 12;
	add.s32 	%r16713, %r16707, %r16712;
	xor.b32  	%r16714, %r16709, %r16713;
	shf.l.wrap.b32 	%r16715, %r16714, %r16714, 8;
	add.s32 	%r16716, %r16710, %r16715;
	xor.b32  	%r16717, %r16712, %r16716;
	shf.l.wrap.b32 	%r16718, %r16717, %r16717, 7;
	add.s32 	%r16719, %r16677, %r16694;
	xor.b32  	%r16720, %r16667, %r16719;
	shf.l.wrap.b32 	%r16721, %r16720, %r16720, 16;
	add.s32 	%r16722, %r16656, %r16721;
	xor.b32  	%r16723, %r16694, %r16722;
	shf.l.wrap.b32 	%r16724, %r16723, %r16723, 12;
	add.s32 	%r16725, %r16719, %r16724;
	xor.b32  	%r16726, %r16721, %r16725;
	shf.l.wrap.b32 	%r16727, %r16726, %r16726, 8;
	add.s32 	%r16728, %r16722, %r16727;
	xor.b32  	%r16729, %r16724, %r16728;
	shf.l.wrap.b32 	%r16730, %r16729, %r16729, 7;
	add.s32 	%r16731, %r16689, %r16658;
	xor.b32  	%r16732, %r16679, %r16731;
	shf.l.wrap.b32 	%r16733, %r16732, %r16732, 16;
	add.s32 	%r16734, %r16668, %r16733;
	xor.b32  	%r16735, %r16658, %r16734;
	shf.l.wrap.b32 	%r16736, %r16735, %r16735, 12;
	add.s32 	%r16737, %r16731, %r16736;
	xor.b32  	%r16738, %r16733, %r16737;
	shf.l.wrap.b32 	%r16739, %r16738, %r16738, 8;
	add.s32 	%r16740, %r16734, %r16739;
	xor.b32  	%r16741, %r16736, %r16740;
	shf.l.wrap.b32 	%r16742, %r16741, %r16741, 7;
	add.s32 	%r16743, %r16701, %r16742;
	xor.b32  	%r16744, %r16715, %r16743;
	shf.l.wrap.b32 	%r16745, %r16744, %r16744, 16;
	add.s32 	%r16746, %r16728, %r16745;
	xor.b32  	%r16747, %r16742, %r16746;
	shf.l.wrap.b32 	%r16748, %r16747, %r16747, 12;
	add.s32 	%r16749, %r16743, %r16748;
	xor.b32  	%r16750, %r16745, %r16749;
	shf.l.wrap.b32 	%r16751, %r16750, %r16750, 8;
	add.s32 	%r16752, %r16746, %r16751;
	xor.b32  	%r16753, %r16748, %r16752;
	shf.l.wrap.b32 	%r16754, %r16753, %r16753, 7;
	add.s32 	%r16755, %r16713, %r16706;
	xor.b32  	%r16756, %r16727, %r16755;
	shf.l.wrap.b32 	%r16757, %r16756, %r16756, 16;
	add.s32 	%r16758, %r16740, %r16757;
	xor.b32  	%r16759, %r16706, %r16758;
	shf.l.wrap.b32 	%r16760, %r16759, %r16759, 12;
	add.s32 	%r16761, %r16755, %r16760;
	xor.b32  	%r16762, %r16757, %r16761;
	shf.l.wrap.b32 	%r16763, %r16762, %r16762, 8;
	add.s32 	%r16764, %r16758, %r16763;
	xor.b32  	%r16765, %r16760, %r16764;
	shf.l.wrap.b32 	%r16766, %r16765, %r16765, 7;
	add.s32 	%r16767, %r16725, %r16718;
	xor.b32  	%r16768, %r16739, %r16767;
	shf.l.wrap.b32 	%r16769, %r16768, %r16768, 16;
	add.s32 	%r16770, %r16704, %r16769;
	xor.b32  	%r16771, %r16718, %r16770;
	shf.l.wrap.b32 	%r16772, %r16771, %r16771, 12;
	add.s32 	%r16773, %r16767, %r16772;
	xor.b32  	%r16774, %r16769, %r16773;
	shf.l.wrap.b32 	%r16775, %r16774, %r16774, 8;
	add.s32 	%r16776, %r16770, %r16775;
	xor.b32  	%r16777, %r16772, %r16776;
	shf.l.wrap.b32 	%r16778, %r16777, %r16777, 7;
	add.s32 	%r16779, %r16737, %r16730;
	xor.b32  	%r16780, %r16703, %r16779;
	shf.l.wrap.b32 	%r16781, %r16780, %r16780, 16;
	add.s32 	%r16782, %r16716, %r16781;
	xor.b32  	%r16783, %r16730, %r16782;
	shf.l.wrap.b32 	%r16784, %r16783, %r16783, 12;
	add.s32 	%r16785, %r16779, %r16784;
	xor.b32  	%r16786, %r16781, %r16785;
	shf.l.wrap.b32 	%r16787, %r16786, %r16786, 8;
	add.s32 	%r16788, %r16782, %r16787;
	xor.b32  	%r16789, %r16784, %r16788;
	shf.l.wrap.b32 	%r16790, %r16789, %r16789, 7;
	add.s32 	%r16791, %r16749, %r16766;
	xor.b32  	%r16792, %r16787, %r16791;
	shf.l.wrap.b32 	%r16793, %r16792, %r16792, 16;
	add.s32 	%r16794, %r16776, %r16793;
	xor.b32  	%r16795, %r16766, %r16794;
	shf.l.wrap.b32 	%r16796, %r16795, %r16795, 12;
	add.s32 	%r16797, %r16791, %r16796;
	xor.b32  	%r16798, %r16793, %r16797;
	shf.l.wrap.b32 	%r16799, %r16798, %r16798, 8;
	add.s32 	%r16800, %r16794, %r16799;
	xor.b32  	%r16801, %r16796, %r16800;
	shf.l.wrap.b32 	%r16802, %r16801, %r16801, 7;
	add.s32 	%r16803, %r16761, %r16778;
	xor.b32  	%r16804, %r16751, %r16803;
	shf.l.wrap.b32 	%r16805, %r16804, %r16804, 16;
	add.s32 	%r16806, %r16788, %r16805;
	xor.b32  	%r16807, %r16778, %r16806;
	shf.l.wrap.b32 	%r16808, %r16807, %r16807, 12;
	add.s32 	%r16809, %r16803, %r16808;
	xor.b32  	%r16810, %r16805, %r16809;
	shf.l.wrap.b32 	%r16811, %r16810, %r16810, 8;
	add.s32 	%r16812, %r16806, %r16811;
	xor.b32  	%r16813, %r16808, %r16812;
	shf.l.wrap.b32 	%r16814, %r16813, %r16813, 7;
	add.s32 	%r16815, %r16773, %r16790;
	xor.b32  	%r16816, %r16763, %r16815;
	shf.l.wrap.b32 	%r16817, %r16816, %r16816, 16;
	add.s32 	%r16818, %r16752, %r16817;
	xor.b32  	%r16819, %r16790, %r16818;
	shf.l.wrap.b32 	%r16820, %r16819, %r16819, 12;
	add.s32 	%r16821, %r16815, %r16820;
	xor.b32  	%r16822, %r16817, %r16821;
	shf.l.wrap.b32 	%r16823, %r16822, %r16822, 8;
	add.s32 	%r16824, %r16818, %r16823;
	xor.b32  	%r16825, %r16820, %r16824;
	shf.l.wrap.b32 	%r16826, %r16825, %r16825, 7;
	add.s32 	%r16827, %r16785, %r16754;
	xor.b32  	%r16828, %r16775, %r16827;
	shf.l.wrap.b32 	%r16829, %r16828, %r16828, 16;
	add.s32 	%r16830, %r16764, %r16829;
	xor.b32  	%r16831, %r16754, %r16830;
	shf.l.wrap.b32 	%r16832, %r16831, %r16831, 12;
	add.s32 	%r16833, %r16827, %r16832;
	xor.b32  	%r16834, %r16829, %r16833;
	shf.l.wrap.b32 	%r16835, %r16834, %r16834, 8;
	add.s32 	%r16836, %r16830, %r16835;
	xor.b32  	%r16837, %r16832, %r16836;
	shf.l.wrap.b32 	%r16838, %r16837, %r16837, 7;
	add.s32 	%r53969, %r16455, %r16797;
	add.s32 	%r53968, %r16467, %r16809;
	add.s32 	%r53967, %r16479, %r16821;
	add.s32 	%r53966, %r16491, %r16833;
	add.s32 	%r53970, %r53977, %r16838;
	add.s32 	%r53971, %r53976, %r16802;
	add.s32 	%r53972, %r53975, %r16814;
	add.s32 	%r53973, %r53974, %r16826;
	xor.b32  	%r16839, %r16456, 1;
	shf.l.wrap.b32 	%r16840, %r16456, %r16839, 16;
	add.s32 	%r16841, %r53977, %r16840;
	xor.b32  	%r16842, %r53977, %r16841;
	shf.l.wrap.b32 	%r16843, %r16842, %r16842, 12;
	add.s32 	%r16844, %r16456, %r16843;
	xor.b32  	%r16845, %r16840, %r16844;
	shf.l.wrap.b32 	%r16846, %r16845, %r16845, 8;
	add.s32 	%r16847, %r16841, %r16846;
	xor.b32  	%r16848, %r16843, %r16847;
	shf.l.wrap.b32 	%r16849, %r16848, %r16848, 7;
	add.s32 	%r16850, %r16844, %r16478;
	xor.b32  	%r16851, %r16499, %r16850;
	shf.l.wrap.b32 	%r16852, %r16851, %r16851, 16;
	add.s32 	%r16853, %r16488, %r16852;
	xor.b32  	%r16854, %r16478, %r16853;
	shf.l.wrap.b32 	%r16855, %r16854, %r16854, 12;
	add.s32 	%r16856, %r16850, %r16855;
	xor.b32  	%r16857, %r16852, %r16856;
	shf.l.wrap.b32 	%r16858, %r16857, %r16857, 8;
	add.s32 	%r16859, %r16853, %r16858;
	xor.b32  	%r16860, %r16855, %r16859;
	shf.l.wrap.b32 	%r16861, %r16860, %r16860, 7;
	xor.b32  	%r16862, %r16846, %r16515;
	shf.l.wrap.b32 	%r16863, %r16862, %r16862, 16;
	add.s32 	%r16864, %r16500, %r16863;
	xor.b32  	%r16865, %r16490, %r16864;
	shf.l.wrap.b32 	%r16866, %r16865, %r16865, 12;
	add.s32 	%r16867, %r16515, %r16866;
	xor.b32  	%r16868, %r16863, %r16867;
	shf.l.wrap.b32 	%r16869, %r16868, %r16868, 8;
	add.s32 	%r16870, %r16864, %r16869;
	xor.b32  	%r16871, %r16866, %r16870;
	shf.l.wrap.b32 	%r16872, %r16871, %r16871, 7;
	add.s32 	%r16873, %r16847, %r16529;
	xor.b32  	%r16874, %r16502, %r16873;
	shf.l.wrap.b32 	%r16875, %r16874, %r16874, 12;
	add.s32 	%r16876, %r16527, %r16875;
	xor.b32  	%r16877, %r16529, %r16876;
	shf.l.wrap.b32 	%r16878, %r16877, %r16877, 8;
	add.s32 	%r16879, %r16873, %r16878;
	xor.b32  	%r16880, %r16875, %r16879;
	shf.l.wrap.b32 	%r16881, %r16880, %r16880, 7;
	add.s32 	%r16882, %r16497, %r16849;
	xor.b32  	%r16883, %r16487, %r16882;
	shf.l.wrap.b32 	%r16884, %r16883, %r16883, 16;
	add.s32 	%r16885, %r16476, %r16884;
	xor.b32  	%r16886, %r16849, %r16885;
	shf.l.wrap.b32 	%r16887, %r16886, %r16886, 12;
	add.s32 	%r16888, %r16882, %r16887;
	xor.b32  	%r16889, %r16884, %r16888;
	shf.l.wrap.b32 	%r16890, %r16889, %r16889, 8;
	add.s32 	%r16891, %r16885, %r16890;
	xor.b32  	%r16892, %r16887, %r16891;
	shf.l.wrap.b32 	%r16893, %r16892, %r16892, 7;
	add.s32 	%r16894, %r16856, %r16893;
	xor.b32  	%r16895, %r16869, %r16894;
	shf.l.wrap.b32 	%r16896, %r16895, %r16895, 16;
	add.s32 	%r16897, %r16879, %r16896;
	xor.b32  	%r16898, %r16893, %r16897;
	shf.l.wrap.b32 	%r16899, %r16898, %r16898, 12;
	add.s32 	%r16900, %r16894, %r16899;
	xor.b32  	%r16901, %r16896, %r16900;
	shf.l.wrap.b32 	%r16902, %r16901, %r16901, 8;
	add.s32 	%r16903, %r16897, %r16902;
	xor.b32  	%r16904, %r16899, %r16903;
	shf.l.wrap.b32 	%r16905, %r16904, %r16904, 7;
	add.s32 	%r16906, %r16867, %r16861;
	xor.b32  	%r16907, %r16878, %r16906;
	shf.l.wrap.b32 	%r16908, %r16907, %r16907, 16;
	add.s32 	%r16909, %r16891, %r16908;
	xor.b32  	%r16910, %r16861, %r16909;
	shf.l.wrap.b32 	%r16911, %r16910, %r16910, 12;
	add.s32 	%r16912, %r16906, %r16911;
	xor.b32  	%r16913, %r16908, %r16912;
	shf.l.wrap.b32 	%r16914, %r16913, %r16913, 8;
	add.s32 	%r16915, %r16909, %r16914;
	xor.b32  	%r16916, %r16911, %r16915;
	shf.l.wrap.b32 	%r16917, %r16916, %r16916, 7;
	add.s32 	%r16918, %r16876, %r16872;
	xor.b32  	%r16919, %r16890, %r16918;
	shf.l.wrap.b32 	%r16920, %r16919, %r16919, 16;
	add.s32 	%r16921, %r16859, %r16920;
	xor.b32  	%r16922, %r16872, %r16921;
	shf.l.wrap.b32 	%r16923, %r16922, %r16922, 12;
	add.s32 	%r16924, %r16918, %r16923;
	xor.b32  	%r16925, %r16920, %r16924;
	shf.l.wrap.b32 	%r16926, %r16925, %r16925, 8;
	add.s32 	%r16927, %r16921, %r16926;
	xor.b32  	%r16928, %r16923, %r16927;
	shf.l.wrap.b32 	%r16929, %r16928, %r16928, 7;
	add.s32 	%r16930, %r16888, %r16881;
	xor.b32  	%r16931, %r16858, %r16930;
	shf.l.wrap.b32 	%r16932, %r16931, %r16931, 16;
	add.s32 	%r16933, %r16870, %r16932;
	xor.b32  	%r16934, %r16881, %r16933;
	shf.l.wrap.b32 	%r16935, %r16934, %r16934, 12;
	add.s32 	%r16936, %r16930, %r16935;
	xor.b32  	%r16937, %r16932, %r16936;
	shf.l.wrap.b32 	%r16938, %r16937, %r16937, 8;
	add.s32 	%r16939, %r16933, %r16938;
	xor.b32  	%r16940, %r16935, %r16939;
	shf.l.wrap.b32 	%r16941, %r16940, %r16940, 7;
	add.s32 	%r16942, %r16900, %r16917;
	xor.b32  	%r16943, %r16938, %r16942;
	shf.l.wrap.b32 	%r16944, %r16943, %r16943, 16;
	add.s32 	%r16945, %r16927, %r16944;
	xor.b32  	%r16946, %r16917, %r16945;
	shf.l.wrap.b32 	%r16947, %r16946, %r16946, 12;
	add.s32 	%r16948, %r16942, %r16947;
	xor.b32  	%r16949, %r16944, %r16948;
	shf.l.wrap.b32 	%r16950, %r16949, %r16949, 8;
	add.s32 	%r16951, %r16945, %r16950;
	xor.b32  	%r16952, %r16947, %r16951;
	shf.l.wrap.b32 	%r16953, %r16952, %r16952, 7;
	add.s32 	%r16954, %r16912, %r16929;
	xor.b32  	%r16955, %r16902, %r16954;
	shf.l.wrap.b32 	%r16956, %r16955, %r16955, 16;
	add.s32 	%r16957, %r16939, %r16956;
	xor.b32  	%r16958, %r16929, %r16957;
	shf.l.wrap.b32 	%r16959, %r16958, %r16958, 12;
	add.s32 	%r16960, %r16954, %r16959;
	xor.b32  	%r16961, %r16956, %r16960;
	shf.l.wrap.b32 	%r16962, %r16961, %r16961, 8;
	add.s32 	%r16963, %r16957, %r16962;
	xor.b32  	%r16964, %r16959, %r16963;
	shf.l.wrap.b32 	%r16965, %r16964, %r16964, 7;
	add.s32 	%r16966, %r16924, %r16941;
	xor.b32  	%r16967, %r16914, %r16966;
	shf.l.wrap.b32 	%r16968, %r16967, %r16967, 16;
	add.s32 	%r16969, %r16903, %r16968;
	xor.b32  	%r16970, %r16941, %r16969;
	shf.l.wrap.b32 	%r16971, %r16970, %r16970, 12;
	add.s32 	%r16972, %r16966, %r16971;
	xor.b32  	%r16973, %r16968, %r16972;
	shf.l.wrap.b32 	%r16974, %r16973, %r16973, 8;
	add.s32 	%r16975, %r16969, %r16974;
	xor.b32  	%r16976, %r16971, %r16975;
	shf.l.wrap.b32 	%r16977, %r16976, %r16976, 7;
	add.s32 	%r16978, %r16936, %r16905;
	xor.b32  	%r16979, %r16926, %r16978;
	shf.l.wrap.b32 	%r16980, %r16979, %r16979, 16;
	add.s32 	%r16981, %r16915, %r16980;
	xor.b32  	%r16982, %r16905, %r16981;
	shf.l.wrap.b32 	%r16983, %r16982, %r16982, 12;
	add.s32 	%r16984, %r16978, %r16983;
	xor.b32  	%r16985, %r16980, %r16984;
	shf.l.wrap.b32 	%r16986, %r16985, %r16985, 8;
	add.s32 	%r16987, %r16981, %r16986;
	xor.b32  	%r16988, %r16983, %r16987;
	shf.l.wrap.b32 	%r16989, %r16988, %r16988, 7;
	add.s32 	%r16990, %r16948, %r16989;
	xor.b32  	%r16991, %r16962, %r16990;
	shf.l.wrap.b32 	%r16992, %r16991, %r16991, 16;
	add.s32 	%r16993, %r16975, %r16992;
	xor.b32  	%r16994, %r16989, %r16993;
	shf.l.wrap.b32 	%r16995, %r16994, %r16994, 12;
	add.s32 	%r16996, %r16990, %r16995;
	xor.b32  	%r16997, %r16992, %r16996;
	shf.l.wrap.b32 	%r16998, %r16997, %r16997, 8;
	add.s32 	%r16999, %r16993, %r16998;
	xor.b32  	%r17000, %r16995, %r16999;
	shf.l.wrap.b32 	%r17001, %r17000, %r17000, 7;
	add.s32 	%r17002, %r16960, %r16953;
	xor.b32  	%r17003, %r16974, %r17002;
	shf.l.wrap.b32 	%r17004, %r17003, %r17003, 16;
	add.s32 	%r17005, %r16987, %r17004;
	xor.b32  	%r17006, %r16953, %r17005;
	shf.l.wrap.b32 	%r17007, %r17006, %r17006, 12;
	add.s32 	%r17008, %r17002, %r17007;
	xor.b32  	%r17009, %r17004, %r17008;
	shf.l.wrap.b32 	%r17010, %r17009, %r17009, 8;
	add.s32 	%r17011, %r17005, %r17010;
	xor.b32  	%r17012, %r17007, %r17011;
	shf.l.wrap.b32 	%r17013, %r17012, %r17012, 7;
	add.s32 	%r17014, %r16972, %r16965;
	xor.b32  	%r17015, %r16986, %r17014;
	shf.l.wrap.b32 	%r17016, %r17015, %r17015, 16;
	add.s32 	%r17017, %r16951, %r17016;
	xor.b32  	%r17018, %r16965, %r17017;
	shf.l.wrap.b32 	%r17019, %r17018, %r17018, 12;
	add.s32 	%r17020, %r17014, %r17019;
	xor.b32  	%r17021, %r17016, %r17020;
	shf.l.wrap.b32 	%r17022, %r17021, %r17021, 8;
	add.s32 	%r17023, %r17017, %r17022;
	xor.b32  	%r17024, %r17019, %r17023;
	shf.l.wrap.b32 	%r17025, %r17024, %r17024, 7;
	add.s32 	%r17026, %r16984, %r16977;
	xor.b32  	%r17027, %r16950, %r17026;
	shf.l.wrap.b32 	%r17028, %r17027, %r17027, 16;
	add.s32 	%r17029, %r16963, %r17028;
	xor.b32  	%r17030, %r16977, %r17029;
	shf.l.wrap.b32 	%r17031, %r17030, %r17030, 12;
	add.s32 	%r17032, %r17026, %r17031;
	xor.b32  	%r17033, %r17028, %r17032;
	shf.l.wrap.b32 	%r17034, %r17033, %r17033, 8;
	add.s32 	%r17035, %r17029, %r17034;
	xor.b32  	%r17036, %r17031, %r17035;
	shf.l.wrap.b32 	%r17037, %r17036, %r17036, 7;
	add.s32 	%r17038, %r16996, %r17013;
	xor.b32  	%r17039, %r17034, %r17038;
	shf.l.wrap.b32 	%r17040, %r17039, %r17039, 16;
	add.s32 	%r17041, %r17023, %r17040;
	xor.b32  	%r17042, %r17013, %r17041;
	shf.l.wrap.b32 	%r17043, %r17042, %r17042, 12;
	add.s32 	%r17044, %r17038, %r17043;
	xor.b32  	%r17045, %r17040, %r17044;
	shf.l.wrap.b32 	%r17046, %r17045, %r17045, 8;
	add.s32 	%r17047, %r17041, %r17046;
	xor.b32  	%r17048, %r17043, %r17047;
	shf.l.wrap.b32 	%r17049, %r17048, %r17048, 7;
	add.s32 	%r17050, %r17008, %r17025;
	xor.b32  	%r17051, %r16998, %r17050;
	shf.l.wrap.b32 	%r17052, %r17051, %r17051, 16;
	add.s32 	%r17053, %r17035, %r17052;
	xor.b32  	%r17054, %r17025, %r17053;
	shf.l.wrap.b32 	%r17055, %r17054, %r17054, 12;
	add.s32 	%r17056, %r17050, %r17055;
	xor.b32  	%r17057, %r17052, %r17056;
	shf.l.wrap.b32 	%r17058, %r17057, %r17057, 8;
	add.s32 	%r17059, %r17053, %r17058;
	xor.b32  	%r17060, %r17055, %r17059;
	shf.l.wrap.b32 	%r17061, %r17060, %r17060, 7;
	add.s32 	%r17062, %r17020, %r17037;
	xor.b32  	%r17063, %r17010, %r17062;
	shf.l.wrap.b32 	%r17064, %r17063, %r17063, 16;
	add.s32 	%r17065, %r16999, %r17064;
	xor.b32  	%r17066, %r17037, %r17065;
	shf.l.wrap.b32 	%r17067, %r17066, %r17066, 12;
	add.s32 	%r17068, %r17062, %r17067;
	xor.b32  	%r17069, %r17064, %r17068;
	shf.l.wrap.b32 	%r17070, %r17069, %r17069, 8;
	add.s32 	%r17071, %r17065, %r17070;
	xor.b32  	%r17072, %r17067, %r17071;
	shf.l.wrap.b32 	%r17073, %r17072, %r17072, 7;
	add.s32 	%r17074, %r17032, %r17001;
	xor.b32  	%r17075, %r17022, %r17074;
	shf.l.wrap.b32 	%r17076, %r17075, %r17075, 16;
	add.s32 	%r17077, %r17011, %r17076;
	xor.b32  	%r17078, %r17001, %r17077;
	shf.l.wrap.b32 	%r17079, %r17078, %r17078, 12;
	add.s32 	%r17080, %r17074, %r17079;
	xor.b32  	%r17081, %r17076, %r17080;
	shf.l.wrap.b32 	%r17082, %r17081, %r17081, 8;
	add.s32 	%r17083, %r17077, %r17082;
	xor.b32  	%r17084, %r17079, %r17083;
	shf.l.wrap.b32 	%r17085, %r17084, %r17084, 7;
	add.s32 	%r17086, %r17044, %r17085;
	xor.b32  	%r17087, %r17058, %r17086;
	shf.l.wrap.b32 	%r17088, %r17087, %r17087, 16;
	add.s32 	%r17089, %r17071, %r17088;
	xor.b32  	%r17090, %r17085, %r17089;
	shf.l.wrap.b32 	%r17091, %r17090, %r17090, 12;
	add.s32 	%r17092, %r17086, %r17091;
	xor.b32  	%r17093, %r17088, %r17092;
	shf.l.wrap.b32 	%r17094, %r17093, %r17093, 8;
	add.s32 	%r17095, %r17056, %r17049;
	xor.b32  	%r17096, %r17070, %r17095;
	shf.l.wrap.b32 	%r17097, %r17096, %r17096, 16;
	add.s32 	%r17098, %r17083, %r17097;
	xor.b32  	%r17099, %r17049, %r17098;
	shf.l.wrap.b32 	%r17100, %r17099, %r17099, 12;
	add.s32 	%r17101, %r17095, %r17100;
	xor.b32  	%r17102, %r17097, %r17101;
	shf.l.wrap.b32 	%r17103, %r17102, %r17102, 8;
	add.s32 	%r17104, %r17098, %r17103;
	xor.b32  	%r17105, %r17100, %r17104;
	shf.l.wrap.b32 	%r17106, %r17105, %r17105, 7;
	add.s32 	%r17107, %r17068, %r17061;
	xor.b32  	%r17108, %r17082, %r17107;
	shf.l.wrap.b32 	%r17109, %r17108, %r17108, 16;
	add.s32 	%r17110, %r17047, %r17109;
	xor.b32  	%r17111, %r17061, %r17110;
	shf.l.wrap.b32 	%r17112, %r17111, %r17111, 12;
	add.s32 	%r17113, %r17107, %r17112;
	xor.b32  	%r17114, %r17109, %r17113;
	shf.l.wrap.b32 	%r17115, %r17114, %r17114, 8;
	add.s32 	%r17116, %r17110, %r17115;
	xor.b32  	%r17117, %r17112, %r17116;
	shf.l.wrap.b32 	%r17118, %r17117, %r17117, 7;
	add.s32 	%r17119, %r17080, %r17073;
	xor.b32  	%r17120, %r17046, %r17119;
	shf.l.wrap.b32 	%r17121, %r17120, %r17120, 16;
	add.s32 	%r17122, %r17059, %r17121;
	xor.b32  	%r17123, %r17073, %r17122;
	shf.l.wrap.b32 	%r17124, %r17123, %r17123, 12;
	add.s32 	%r17125, %r17119, %r17124;
	xor.b32  	%r17126, %r17121, %r17125;
	shf.l.wrap.b32 	%r17127, %r17126, %r17126, 8;
	add.s32 	%r17128, %r17122, %r17127;
	add.s32 	%r17129, %r17092, %r17106;
	xor.b32  	%r17130, %r17127, %r17129;
	shf.l.wrap.b32 	%r17131, %r17130, %r17130, 16;
	add.s32 	%r17132, %r17116, %r17131;
	xor.b32  	%r17133, %r17106, %r17132;
	shr.u32 	%r17134, %r17133, 20;
	add.s32 	%r17135, %r17129, %r17134;
	add.s32 	%r17136, %r17101, %r17118;
	xor.b32  	%r17137, %r17094, %r17136;
	shf.l.wrap.b32 	%r17138, %r17137, %r17137, 16;
	add.s32 	%r17139, %r17128, %r17138;
	xor.b32  	%r17140, %r17118, %r17139;
	shr.u32 	%r17141, %r17140, 20;
	add.s32 	%r17142, %r17136, %r17141;
	add.s32 	%r17143, %r16455, %r17135;
	add.s32 	%r17144, %r16467, %r17142;
	not.b32 	%r17145, %r53965;
	add.s32 	%r17146, %r2103, %r17145;
	mov.u32 	%r17147, %ctaid.x;
	shl.b32 	%r17148, %r17147, 11;
	mov.u32 	%r17149, %tid.x;
	and.b32  	%r17150, %r17149, 31;
	or.b32  	%r17151, %r17148, %r17150;
	shl.b32 	%r17152, %r17149, 3;
	and.b32  	%r17153, %r17152, 7936;
	add.s32 	%r17154, %r53743, %r17153;
	add.s32 	%r17155, %r17151, %r17154;
	shr.u32 	%r17156, %r17155, %r17146;
	and.b32  	%r17157, %r17156, 1;
	setp.eq.b32 	%p113, %r17157, 1;
	selp.b32 	%r17158, %r17144, %r17143, %p113;
	cvt.u16.u32 	%rs387, %r17158;
	and.b16  	%rs768, %rs387, 1;
	and.b16  	%rs388, %rs766, 255;
	setp.ne.s16 	%p114, %rs388, 1;
	@%p114 bra 	$L__BB4_145;
	ld.param.u64 	%rd689, [fused_batch_pir_kernel_16_param_1];
	not.b32 	%r17159, %r53965;
	add.s32 	%r17160, %r2103, %r17159;
	mov.u32 	%r17161, %ctaid.x;
	shl.b32 	%r17162, %r17161, 11;
	mov.u32 	%r17163, %tid.x;
	and.b32  	%r17164, %r17163, 31;
	or.b32  	%r17165, %r17162, %r17164;
	shl.b32 	%r17166, %r17163, 3;
	and.b32  	%r17167, %r17166, 7936;
	add.s32 	%r17168, %r53743, %r17167;
	add.s32 	%r17169, %r17165, %r17168;
	shr.u32 	%r17170, %r17169, %r17160;
	and.b32  	%r17171, %r17170, 1;
	setp.eq.b32 	%p115, %r17171, 1;
	cvt.s64.s32 	%rd130, %r53965;
	cvta.to.global.u64 	%rd131, %rd689;
	mul.wide.s32 	%rd132, %r53965, 16;
	add.s64 	%rd133, %rd131, %rd132;
	ld.global.u32 	%r17172, [%rd133+4412];
	selp.b32 	%r17173, %r53970, %r53969, %p115;
	xor.b32  	%r17174, %r17173, %r17172;
	selp.b32 	%r17175, %r53971, %r53968, %p115;
	selp.b32 	%r53969, %r53969, %r17174, %p115;
	selp.b32 	%r53970, %r17174, %r53970, %p115;
	ld.global.u32 	%r17176, [%rd133+4416];
	xor.b32  	%r17177, %r17175, %r17176;
	selp.b32 	%r17178, %r53972, %r53967, %p115;
	selp.b32 	%r53968, %r53968, %r17177, %p115;
	selp.b32 	%r53971, %r17177, %r53971, %p115;
	ld.global.u32 	%r17179, [%rd133+4420];
	xor.b32  	%r17180, %r17178, %r17179;
	selp.b32 	%r17181, %r53973, %r53966, %p115;
	selp.b32 	%r53967, %r53967, %r17180, %p115;
	selp.b32 	%r53972, %r17180, %r53972, %p115;
	ld.global.u32 	%r17182, [%rd133+4424];
	xor.b32  	%r17183, %r17181, %r17182;
	selp.b64 	%rd134, 445, 420, %p115;
	selp.b32 	%r53966, %r53966, %r17183, %p115;
	selp.b32 	%r53973, %r17183, %r53973, %p115;
	add.s64 	%rd135, %rd134, %rd130;
	add.s64 	%rd136, %rd131, %rd135;
	ld.global.u8 	%rs389, [%rd136+4392];
	xor.b16  	%rs768, %rs389, %rs768;
$L__BB4_145:
	not.b32 	%r17184, %r53965;
	add.s32 	%r17185, %r2103, %r17184;
	mov.u32 	%r17186, %ctaid.x;
	shl.b32 	%r17187, %r17186, 11;
	mov.u32 	%r17188, %tid.x;
	and.b32  	%r17189, %r17188, 31;
	or.b32  	%r17190, %r17187, %r17189;
	shl.b32 	%r17191, %r17188, 3;
	and.b32  	%r17192, %r17191, 7936;
	add.s32 	%r17193, %r53743, %r17192;
	add.s32 	%r17194, %r17190, %r17193;
	shr.u32 	%r17195, %r17194, %r17185;
	and.b32  	%r17196, %r17195, 1;
	setp.eq.b32 	%p116, %r17196, 1;
	selp.b32 	%r53977, %r53970, %r53969, %p116;
	selp.b32 	%r53976, %r53971, %r53968, %p116;
	selp.b32 	%r53975, %r53972, %r53967, %p116;
	selp.b32 	%r53974, %r53973, %r53966, %p116;
	add.s32 	%r53965, %r53965, 1;
	setp.lt.u32 	%p117, %r53965, %r2103;
	mov.u16 	%rs766, %rs768;
	@%p117 bra 	$L__BB4_143;
$L__BB4_146:
	and.b16  	%rs390, %rs768, 255;
	setp.ne.s16 	%p118, %rs390, 1;
	@%p118 bra 	$L__BB4_148;
	ld.param.u64 	%rd690, [fused_batch_pir_kernel_16_param_1];
	cvta.to.global.u64 	%rd137, %rd690;
	ld.global.u32 	%r17197, [%rd137+4864];
	xor.b32  	%r53977, %r53977, %r17197;
$L__BB4_148:
	@%p118 bra 	$L__BB4_150;
	ld.param.u64 	%rd691, [fused_batch_pir_kernel_16_param_1];
	cvta.to.global.u64 	%rd138, %rd691;
	ld.global.u32 	%r17198, [%rd138+4868];
	xor.b32  	%r53976, %r53976, %r17198;
$L__BB4_150:
	@%p118 bra 	$L__BB4_152;
	ld.param.u64 	%rd692, [fused_batch_pir_kernel_16_param_1];
	cvta.to.global.u64 	%rd139, %rd692;
	ld.global.u32 	%r17199, [%rd139+4872];
	xor.b32  	%r53975, %r53975, %r17199;
$L__BB4_152:
	@%p118 bra 	$L__BB4_154;
	ld.param.u64 	%rd693, [fused_batch_pir_kernel_16_param_1];
	cvta.to.global.u64 	%rd140, %rd693;
	ld.global.u32 	%r17200, [%rd140+4876];
	xor.b32  	%r53974, %r53974, %r17200;
$L__BB4_154:
	ld.param.u32 	%r52146, [fused_batch_pir_kernel_16_param_4];
	mov.u32 	%r17202, %ctaid.x;
	shl.b32 	%r17203, %r17202, 11;
	mov.u32 	%r17204, %tid.x;
	and.b32  	%r17205, %r17204, 31;
	or.b32  	%r17206, %r17203, %r17205;
	shl.b32 	%r17207, %r17204, 3;
	and.b32  	%r17208, %r17207, 7936;
	add.s32 	%r17209, %r53743, %r17208;
	add.s32 	%r17210, %r17206, %r17209;
	setp.ge.s32 	%p122, %r17210, %r52146;
	mov.b32 	%r53998, 0;
	mov.u32 	%r53999, %r53998;
	mov.u32 	%r54000, %r53998;
	mov.u32 	%r54001, %r53998;
	@%p122 bra 	$L__BB4_168;
	ld.param.u64 	%rd694, [fused_batch_pir_kernel_16_param_1];
	cvta.to.global.u64 	%rd141, %rd694;
	ld.global.u8 	%rs394, [%rd141+4897];
	max.u16 	%rs395, %rs394, 11;
	cvt.u32.u16 	%r17211, %rs395;
	add.s32 	%r53989, %r17211, -11;
	ld.shared.v2.u32 	{%r54001, %r54000}, [s_mem+197576];
	ld.shared.v2.u32 	{%r53999, %r53998}, [s_mem+197584];
	ld.shared.u8 	%rs771, [s_mem+197592];
	cvt.u32.u16 	%r2158, %rs394;
	setp.ge.u32 	%p123, %r53989, %r2158;
	@%p123 bra 	$L__BB4_160;
	mov.u16 	%rs769, %rs771;
$L__BB4_157:
	ld.const.u32 	%r17212, [CHACHA_CONSTANTS];
	add.s32 	%r17213, %r17212, %r54001;
	shf.l.wrap.b32 	%r17214, %r17213, %r17213, 16;
	add.s32 	%r17215, %r54001, %r17214;
	xor.b32  	%r17216, %r54001, %r17215;
	shf.l.wrap.b32 	%r17217, %r17216, %r17216, 12;
	add.s32 	%r17218, %r17213, %r17217;
	xor.b32  	%r17219, %r17214, %r17218;
	shf.l.wrap.b32 	%r17220, %r17219, %r17219, 8;
	add.s32 	%r17221, %r17215, %r17220;
	xor.b32  	%r17222, %r17217, %r17221;
	shf.l.wrap.b32 	%r17223, %r17222, %r17222, 7;
	ld.const.u32 	%r17224, [CHACHA_CONSTANTS+4];
	add.s32 	%r17225, %r17224, %r54000;
	shf.l.wrap.b32 	%r17226, %r17225, %r17225, 16;
	add.s32 	%r17227, %r54000, %r17226;
	xor.b32  	%r17228, %r54000, %r17227;
	shf.l.wrap.b32 	%r17229, %r17228, %r17228, 12;
	add.s32 	%r17230, %r17225, %r17229;
	xor.b32  	%r17231, %r17226, %r17230;
	shf.l.wrap.b32 	%r17232, %r17231, %r17231, 8;
	add.s32 	%r17233, %r17227, %r17232;
	xor.b32  	%r17234, %r17229, %r17233;
	shf.l.wrap.b32 	%r17235, %r17234, %r17234, 7;
	ld.const.u32 	%r17236, [CHACHA_CONSTANTS+8];
	add.s32 	%r17237, %r17236, %r53999;
	shf.l.wrap.b32 	%r17238, %r17237, %r17237, 16;
	add.s32 	%r17239, %r53999, %r17238;
	xor.b32  	%r17240, %r53999, %r17239;
	shf.l.wrap.b32 	%r17241, %r17240, %r17240, 12;
	add.s32 	%r17242, %r17237, %r17241;
	xor.b32  	%r17243, %r17238, %r17242;
	shf.l.wrap.b32 	%r17244, %r17243, %r17243, 8;
	add.s32 	%r17245, %r17239, %r17244;
	xor.b32  	%r17246, %r17241, %r17245;
	shf.l.wrap.b32 	%r17247, %r17246, %r17246, 7;
	ld.const.u32 	%r17248, [CHACHA_CONSTANTS+12];
	add.s32 	%r17249, %r17248, %r53998;
	shf.l.wrap.b32 	%r17250, %r17249, %r17249, 16;
	add.s32 	%r17251, %r53998, %r17250;
	xor.b32  	%r17252, %r53998, %r17251;
	shf.l.wrap.b32 	%r17253, %r17252, %r17252, 12;
	add.s32 	%r17254, %r17249, %r17253;
	xor.b32  	%r17255, %r17250, %r17254;
	shf.l.wrap.b32 	%r17256, %r17255, %r17255, 8;
	add.s32 	%r17257, %r17251, %r17256;
	xor.b32  	%r17258, %r17253, %r17257;
	shf.l.wrap.b32 	%r17259, %r17258, %r17258, 7;
	add.s32 	%r17260, %r17218, %r17235;
	xor.b32  	%r17261, %r17256, %r17260;
	shf.l.wrap.b32 	%r17262, %r17261, %r17261, 16;
	add.s32 	%r17263, %r17245, %r17262;
	xor.b32  	%r17264, %r17235, %r17263;
	shf.l.wrap.b32 	%r17265, %r17264, %r17264, 12;
	add.s32 	%r17266, %r17260, %r17265;
	xor.b32  	%r17267, %r17262, %r17266;
	shf.l.wrap.b32 	%r17268, %r17267, %r17267, 8;
	add.s32 	%r17269, %r17263, %r17268;
	xor.b32  	%r17270, %r17265, %r17269;
	shf.l.wrap.b32 	%r17271, %r17270, %r17270, 7;
	add.s32 	%r17272, %r17230, %r17247;
	xor.b32  	%r17273, %r17220, %r17272;
	shf.l.wrap.b32 	%r17274, %r17273, %r17273, 16;
	add.s32 	%r17275, %r17257, %r17274;
	xor.b32  	%r17276, %r17247, %r17275;
	shf.l.wrap.b32 	%r17277, %r17276, %r17276, 12;
	add.s32 	%r17278, %r17272, %r17277;
	xor.b32  	%r17279, %r17274, %r17278;
	shf.l.wrap.b32 	%r17280, %r17279, %r17279, 8;
	add.s32 	%r17281, %r17275, %r17280;
	xor.b32  	%r17282, %r17277, %r17281;
	shf.l.wrap.b32 	%r17283, %r17282, %r17282, 7;
	add.s32 	%r17284, %r17242, %r17259;
	xor.b32  	%r17285, %r17232, %r17284;
	shf.l.wrap.b32 	%r17286, %r17285, %r17285, 16;
	add.s32 	%r17287, %r17221, %r17286;
	xor.b32  	%r17288, %r17259, %r17287;
	shf.l.wrap.b32 	%r17289, %r17288, %r17288, 12;
	add.s32 	%r17290, %r17284, %r17289;
	xor.b32  	%r17291, %r17286, %r17290;
	shf.l.wrap.b32 	%r17292, %r17291, %r17291, 8;
	add.s32 	%r17293, %r17287, %r17292;
	xor.b32  	%r17294, %r17289, %r17293;
	shf.l.wrap.b32 	%r17295, %r17294, %r17294, 7;
	add.s32 	%r17296, %r17254, %r17223;
	xor.b32  	%r17297, %r17244, %r17296;
	shf.l.wrap.b32 	%r17298, %r17297, %r17297, 16;
	add.s32 	%r17299, %r17233, %r17298;
	xor.b32  	%r17300, %r17223, %r17299;
	shf.l.wrap.b32 	%r17301, %r17300, %r17300, 12;
	add.s32 	%r17302, %r17296, %r17301;
	xor.b32  	%r17303, %r17298, %r17302;
	shf.l.wrap.b32 	%r17304, %r17303, %r17303, 8;
	add.s32 	%r17305, %r17299, %r17304;
	xor.b32  	%r17306, %r17301, %r17305;
	shf.l.wrap.b32 	%r17307, %r17306, %r17306, 7;
	add.s32 	%r17308, %r17266, %r17307;
	xor.b32  	%r17309, %r17280, %r17308;
	shf.l.wrap.b32 	%r17310, %r17309, %r17309, 16;
	add.s32 	%r17311, %r17293, %r17310;
	xor.b32  	%r17312, %r17307, %r17311;
	shf.l.wrap.b32 	%r17313, %r17312, %r17312, 12;
	add.s32 	%r17314, %r17308, %r17313;
	xor.b32  	%r17315, %r17310, %r17314;
	shf.l.wrap.b32 	%r17316, %r17315, %r17315, 8;
	add.s32 	%r17317, %r17311, %r17316;
	xor.b32  	%r17318, %r17313, %r17317;
	shf.l.wrap.b32 	%r17319, %r17318, %r17318, 7;
	add.s32 	%r17320, %r17278, %r17271;
	xor.b32  	%r17321, %r17292, %r17320;
	shf.l.wrap.b32 	%r17322, %r17321, %r17321, 16;
	add.s32 	%r17323, %r17305, %r17322;
	xor.b32  	%r17324, %r17271, %r17323;
	shf.l.wrap.b32 	%r17325, %r17324, %r17324, 12;
	add.s32 	%r17326, %r17320, %r17325;
	xor.b32  	%r17327, %r17322, %r17326;
	shf.l.wrap.b32 	%r17328, %r17327, %r17327, 8;
	add.s32 	%r17329, %r17323, %r17328;
	xor.b32  	%r17330, %r17325, %r17329;
	shf.l.wrap.b32 	%r17331, %r17330, %r17330, 7;
	add.s32 	%r17332, %r17290, %r17283;
	xor.b32  	%r17333, %r17304, %r17332;
	shf.l.wrap.b32 	%r17334, %r17333, %r17333, 16;
	add.s32 	%r17335, %r17269, %r17334;
	xor.b32  	%r17336, %r17283, %r17335;
	shf.l.wrap.b32 	%r17337, %r17336, %r17336, 12;
	add.s32 	%r17338, %r17332, %r17337;
	xor.b32  	%r17339, %r17334, %r17338;
	shf.l.wrap.b32 	%r17340, %r17339, %r17339, 8;
	add.s32 	%r17341, %r17335, %r17340;
	xor.b32  	%r17342, %r17337, %r17341;
	shf.l.wrap.b32 	%r17343, %r17342, %r17342, 7;
	add.s32 	%r17344, %r17302, %r17295;
	xor.b32  	%r17345, %r17268, %r17344;
	shf.l.wrap.b32 	%r17346, %r17345, %r17345, 16;
	add.s32 	%r17347, %r17281, %r17346;
	xor.b32  	%r17348, %r17295, %r17347;
	shf.l.wrap.b32 	%r17349, %r17348, %r17348, 12;
	add.s32 	%r17350, %r17344, %r17349;
	xor.b32  	%r17351, %r17346, %r17350;
	shf.l.wrap.b32 	%r17352, %r17351, %r17351, 8;
	add.s32 	%r17353, %r17347, %r17352;
	xor.b32  	%r17354, %r17349, %r17353;
	shf.l.wrap.b32 	%r17355, %r17354, %r17354, 7;
	add.s32 	%r17356, %r17314, %r17331;
	xor.b32  	%r17357, %r17352, %r17356;
	shf.l.wrap.b32 	%r17358, %r17357, %r17357, 16;
	add.s32 	%r17359, %r17341, %r17358;
	xor.b32  	%r17360, %r17331, %r17359;
	shf.l.wrap.b32 	%r17361, %r17360, %r17360, 12;
	add.s32 	%r17362, %r17356, %r17361;
	xor.b32  	%r17363, %r17358, %r17362;
	shf.l.wrap.b32 	%r17364, %r17363, %r17363, 8;
	add.s32 	%r17365, %r17359, %r17364;
	xor.b32  	%r17366, %r17361, %r17365;
	shf.l.wrap.b32 	%r17367, %r17366, %r17366, 7;
	add.s32 	%r17368, %r17326, %r17343;
	xor.b32  	%r17369, %r17316, %r17368;
	shf.l.wrap.b32 	%r17370, %r17369, %r17369, 16;
	add.s32 	%r17371, %r17353, %r17370;
	xor.b32  	%r17372, %r17343, %r17371;
	shf.l.wrap.b32 	%r17373, %r17372, %r17372, 12;
	add.s32 	%r17374, %r17368, %r17373;
	xor.b32  	%r17375, %r17370, %r17374;
	shf.l.wrap.b32 	%r17376, %r17375, %r17375, 8;
	add.s32 	%r17377, %r17371, %r17376;
	xor.b32  	%r17378, %r17373, %r17377;
	shf.l.wrap.b32 	%r17379, %r17378, %r17378, 7;
	add.s32 	%r17380, %r17338, %r17355;
	xor.b32  	%r17381, %r17328, %r17380;
	shf.l.wrap.b32 	%r17382, %r17381, %r17381, 16;
	add.s32 	%r17383, %r17317, %r17382;
	xor.b32  	%r17384, %r17355, %r17383;
	shf.l.wrap.b32 	%r17385, %r17384, %r17384, 12;
	add.s32 	%r17386, %r17380, %r17385;
	xor.b32  	%r17387, %r17382, %r17386;
	shf.l.wrap.b32 	%r17388, %r17387, %r17387, 8;
	add.s32 	%r17389, %r17383, %r17388;
	xor.b32  	%r17390, %r17385, %r17389;
	shf.l.wrap.b32 	%r17391, %r17390, %r17390, 7;
	add.s32 	%r17392, %r17350, %r17319;
	xor.b32  	%r17393, %r17340, %r17392;
	shf.l.wrap.b32 	%r17394, %r17393, %r17393, 16;
	add.s32 	%r17395, %r17329, %r17394;
	xor.b32  	%r17396, %r17319, %r17395;
	shf.l.wrap.b32 	%r17397, %r17396, %r17396, 12;
	add.s32 	%r17398, %r17392, %r17397;
	xor.b32  	%r17399, %r17394, %r17398;
	shf.l.wrap.b32 	%r17400, %r17399, %r17399, 8;
	add.s32 	%r17401, %r17395, %r17400;
	xor.b32  	%r17402, %r17397, %r17401;
	shf.l.wrap.b32 	%r17403, %r17402, %r17402, 7;
	add.s32 	%r17404, %r17362, %r17403;
	xor.b32  	%r17405, %r17376, %r17404;
	shf.l.wrap.b32 	%r17406, %r17405, %r17405, 16;
	add.s32 	%r17407, %r17389, %r17406;
	xor.b32  	%r17408, %r17403, %r17407;
	shf.l.wrap.b32 	%r17409, %r17408, %r17408, 12;
	add.s32 	%r17410, %r17404, %r17409;
	xor.b32  	%r17411, %r17406, %r17410;
	shf.l.wrap.b32 	%r17412, %r17411, %r17411, 8;
	add.s32 	%r17413, %r17407, %r17412;
	xor.b32  	%r17414, %r17409, %r17413;
	shf.l.wrap.b32 	%r17415, %r17414, %r17414, 7;
	add.s32 	%r17416, %r17374, %r17367;
	xor.b32  	%r17417, %r17388, %r17416;
	shf.l.wrap.b32 	%r17418, %r17417, %r17417, 16;
	add.s32 	%r17419, %r17401, %r17418;
	xor.b32  	%r17420, %r17367, %r17419;
	shf.l.wrap.b32 	%r17421, %r17420, %r17420, 12;
	add.s32 	%r17422, %r17416, %r17421;
	xor.b32  	%r17423, %r17418, %r17422;
	shf.l.wrap.b32 	%r17424, %r17423, %r17423, 8;
	add.s32 	%r17425, %r17419, %r17424;
	xor.b32  	%r17426, %r17421, %r17425;
	shf.l.wrap.b32 	%r17427, %r17426, %r17426, 7;
	add.s32 	%r17428, %r17386, %r17379;
	xor.b32  	%r17429, %r17400, %r17428;
	shf.l.wrap.b32 	%r17430, %r17429, %r17429, 16;
	add.s32 	%r17431, %r17365, %r17430;
	xor.b32  	%r17432, %r17379, %r17431;
	shf.l.wrap.b32 	%r17433, %r17432, %r17432, 12;
	add.s32 	%r17434, %r17428, %r17433;
	xor.b32  	%r17435, %r17430, %r17434;
	shf.l.wrap.b32 	%r17436, %r17435, %r17435, 8;
	add.s32 	%r17437, %r17431, %r17436;
	xor.b32  	%r17438, %r17433, %r17437;
	shf.l.wrap.b32 	%r17439, %r17438, %r17438, 7;
	add.s32 	%r17440, %r17398, %r17391;
	xor.b32  	%r17441, %r17364, %r17440;
	shf.l.wrap.b32 	%r17442, %r17441, %r17441, 16;
	add.s32 	%r17443, %r17377, %r17442;
	xor.b32  	%r17444, %r17391, %r17443;
	shf.l.wrap.b32 	%r17445, %r17444, %r17444, 12;
	add.s32 	%r17446, %r17440, %r17445;
	xor.b32  	%r17447, %r17442, %r17446;
	shf.l.wrap.b32 	%r17448, %r17447, %r17447, 8;
	add.s32 	%r17449, %r17443, %r17448;
	xor.b32  	%r17450, %r17445, %r17449;
	shf.l.wrap.b32 	%r17451, %r17450, %r17450, 7;
	add.s32 	%r17452, %r17410, %r17427;
	xor.b32  	%r17453, %r17448, %r17452;
	shf.l.wrap.b32 	%r17454, %r17453, %r17453, 16;
	add.s32 	%r17455, %r17437, %r17454;
	xor.b32  	%r17456, %r17427, %r17455;
	shf.l.wrap.b32 	%r17457, %r17456, %r17456, 12;
	add.s32 	%r17458, %r17452, %r17457;
	xor.b32  	%r17459, %r17454, %r17458;
	shf.l.wrap.b32 	%r17460, %r17459, %r17459, 8;
	add.s32 	%r17461, %r17455, %r17460;
	xor.b32  	%r17462, %r17457, %r17461;
	shf.l.wrap.b32 	%r17463, %r17462, %r17462, 7;
	add.s32 	%r17464, %r17422, %r17439;
	xor.b32  	%r17465, %r17412, %r17464;
	shf.l.wrap.b32 	%r17466, %r17465, %r17465, 16;
	add.s32 	%r17467, %r17449, %r17466;
	xor.b32  	%r17468, %r17439, %r17467;
	shf.l.wrap.b32 	%r17469, %r17468, %r17468, 12;
	add.s32 	%r17470, %r17464, %r17469;
	xor.b32  	%r17471, %r17466, %r17470;
	shf.l.wrap.b32 	%r17472, %r17471, %r17471, 8;
	add.s32 	%r17473, %r17467, %r17472;
	xor.b32  	%r17474, %r17469, %r17473;
	shf.l.wrap.b32 	%r17475, %r17474, %r17474, 7;
	add.s32 	%r17476, %r17434, %r17451;
	xor.b32  	%r17477, %r17424, %r17476;
	shf.l.wrap.b32 	%r17478, %r17477, %r17477, 16;
	add.s32 	%r17479, %r17413, %r17478;
	xor.b32  	%r17480, %r17451, %r17479;
	shf.l.wrap.b32 	%r17481, %r17480, %r17480, 12;
	add.s32 	%r17482, %r17476, %r17481;
	xor.b32  	%r17483, %r17478, %r17482;
	shf.l.wrap.b32 	%r17484, %r17483, %r17483, 8;
	add.s32 	%r17485, %r17479, %r17484;
	xor.b32  	%r17486, %r17481, %r17485;
	shf.l.wrap.b32 	%r17487, %r17486, %r17486, 7;
	add.s32 	%r17488, %r17446, %r17415;
	xor.b32  	%r17489, %r17436, %r17488;
	shf.l.wrap.b32 	%r17490, %r17489, %r17489, 16;
	add.s32 	%r17491, %r17425, %r17490;
	xor.b32  	%r17492, %r17415, %r17491;
	shf.l.wrap.b32 	%r17493, %r17492, %r17492, 12;
	add.s32 	%r17494, %r17488, %r17493;
	xor.b32  	%r17495, %r17490, %r17494;
	shf.l.wrap.b32 	%r17496, %r17495, %r17495, 8;
	add.s32 	%r17497, %r17491, %r17496;
	xor.b32  	%r17498, %r17493, %r17497;
	shf.l.wrap.b32 	%r17499, %r17498, %r17498, 7;
	add.s32 	%r17500, %r17458, %r17499;
	xor.b32  	%r17501, %r17472, %r17500;
	shf.l.wrap.b32 	%r17502, %r17501, %r17501, 16;
	add.s32 	%r17503, %r17485, %r17502;
	xor.b32  	%r17504, %r17499, %r17503;
	shf.l.wrap.b32 	%r17505, %r17504, %r17504, 12;
	add.s32 	%r17506, %r17500, %r17505;
	xor.b32  	%r17507, %r17502, %r17506;
	shf.l.wrap.b32 	%r17508, %r17507, %r17507, 8;
	add.s32 	%r17509, %r17503, %r17508;
	xor.b32  	%r17510, %r17505, %r17509;
	shf.l.wrap.b32 	%r17511, %r17510, %r17510, 7;
	add.s32 	%r17512, %r17470, %r17463;
	xor.b32  	%r17513, %r17484, %r17512;
	shf.l.wrap.b32 	%r17514, %r17513, %r17513, 16;
	add.s32 	%r17515, %r17497, %r17514;
	xor.b32  	%r17516, %r17463, %r17515;
	shf.l.wrap.b32 	%r17517, %r17516, %r17516, 12;
	add.s32 	%r17518, %r17512, %r17517;
	xor.b32  	%r17519, %r17514, %r17518;
	shf.l.wrap.b32 	%r17520, %r17519, %r17519, 8;
	add.s32 	%r17521, %r17515, %r17520;
	xor.b32  	%r17522, %r17517, %r17521;
	shf.l.wrap.b32 	%r17523, %r17522, %r17522, 7;
	add.s32 	%r17524, %r17482, %r17475;
	xor.b32  	%r17525, %r17496, %r17524;
	shf.l.wrap.b32 	%r17526, %r17525, %r17525, 16;
	add.s32 	%r17527, %r17461, %r17526;
	xor.b32  	%r17528, %r17475, %r17527;
	shf.l.wrap.b32 	%r17529, %r17528, %r17528, 12;
	add.s32 	%r17530, %r17524, %r17529;
	xor.b32  	%r17531, %r17526, %r17530;
	shf.l.wrap.b32 	%r17532, %r17531, %r17531, 8;
	add.s32 	%r17533, %r17527, %r17532;
	xor.b32  	%r17534, %r17529, %r17533;
	shf.l.wrap.b32 	%r17535, %r17534, %r17534, 7;
	add.s32 	%r17536, %r17494, %r17487;
	xor.b32  	%r17537, %r17460, %r17536;
	shf.l.wrap.b32 	%r17538, %r17537, %r17537, 16;
	add.s32 	%r17539, %r17473, %r17538;
	xor.b32  	%r17540, %r17487, %r17539;
	shf.l.wrap.b32 	%r17541, %r17540, %r17540, 12;
	add.s32 	%r17542, %r17536, %r17541;
	xor.b32  	%r17543, %r17538, %r17542;
	shf.l.wrap.b32 	%r17544, %r17543, %r17543, 8;
	add.s32 	%r17545, %r17539, %r17544;
	xor.b32  	%r17546, %r17541, %r17545;
	shf.l.wrap.b32 	%r17547, %r17546, %r17546, 7;
	add.s32 	%r17548, %r17506, %r17523;
	xor.b32  	%r17549, %r17544, %r17548;
	shf.l.wrap.b32 	%r17550, %r17549, %r17549, 16;
	add.s32 	%r17551, %r17533, %r17550;
	xor.b32  	%r17552, %r17523, %r17551;
	shf.l.wrap.b32 	%r17553, %r17552, %r17552, 12;
	add.s32 	%r17554, %r17548, %r17553;
	xor.b32  	%r17555, %r17550, %r17554;
	shf.l.wrap.b32 	%r17556, %r17555, %r17555, 8;
	add.s32 	%r17557, %r17551, %r17556;
	xor.b32  	%r17558, %r17553, %r17557;
	shf.l.wrap.b32 	%r17559, %r17558, %r17558, 7;
	add.s32 	%r17560, %r17518, %r17535;
	xor.b32  	%r17561, %r17508, %r17560;
	shf.l.wrap.b32 	%r17562, %r17561, %r17561, 16;
	add.s32 	%r17563, %r17545, %r17562;
	xor.b32  	%r17564, %r17535, %r17563;
	shf.l.wrap.b32 	%r17565, %r17564, %r17564, 12;
	add.s32 	%r17566, %r17560, %r17565;
	xor.b32  	%r17567, %r17562, %r17566;
	shf.l.wrap.b32 	%r17568, %r17567, %r17567, 8;
	add.s32 	%r17569, %r17563, %r17568;
	xor.b32  	%r17570, %r17565, %r17569;
	shf.l.wrap.b32 	%r17571, %r17570, %r17570, 7;
	add.s32 	%r17572, %r17530, %r17547;
	xor.b32  	%r17573, %r17520, %r17572;
	shf.l.wrap.b32 	%r17574, %r17573, %r17573, 16;
	add.s32 	%r17575, %r17509, %r17574;
	xor.b32  	%r17576, %r17547, %r17575;
	shf.l.wrap.b32 	%r17577, %r17576, %r17576, 12;
	add.s32 	%r17578, %r17572, %r17577;
	xor.b32  	%r17579, %r17574, %r17578;
	shf.l.wrap.b32 	%r17580, %r17579, %r17579, 8;
	add.s32 	%r17581, %r17575, %r17580;
	xor.b32  	%r17582, %r17577, %r17581;
	shf.l.wrap.b32 	%r17583, %r17582, %r17582, 7;
	add.s32 	%r17584, %r17542, %r17511;
	xor.b32  	%r17585, %r17532, %r17584;
	shf.l.wrap.b32 	%r17586, %r17585, %r17585, 16;
	add.s32 	%r17587, %r17521, %r17586;
	xor.b32  	%r17588, %r17511, %r17587;
	shf.l.wrap.b32 	%r17589, %r17588, %r17588, 12;
	add.s32 	%r17590, %r17584, %r17589;
	xor.b32  	%r17591, %r17586, %r17590;
	shf.l.wrap.b32 	%r17592, %r17591, %r17591, 8;
	add.s32 	%r17593, %r17587, %r17592;
	xor.b32  	%r17594, %r17589, %r17593;
	shf.l.wrap.b32 	%r17595, %r17594, %r17594, 7;
	add.s32 	%r53993, %r17212, %r17554;
	add.s32 	%r53992, %r17224, %r17566;
	add.s32 	%r53991, %r17236, %r17578;
	add.s32 	%r53990, %r17248, %r17590;
	add.s32 	%r53994, %r54001, %r17595;
	add.s32 	%r53995, %r54000, %r17559;
	add.s32 	%r53996, %r53999, %r17571;
	add.s32 	%r53997, %r53998, %r17583;
	xor.b32  	%r17596, %r17213, 1;
	shf.l.wrap.b32 	%r17597, %r17213, %r17596, 16;
	add.s32 	%r17598, %r54001, %r17597;
	xor.b32  	%r17599, %r54001, %r17598;
	shf.l.wrap.b32 	%r17600, %r17599, %r17599, 12;
	add.s32 	%r17601, %r17213, %r17600;
	xor.b32  	%r17602, %r17597, %r17601;
	shf.l.wrap.b32 	%r17603, %r17602, %r17602, 8;
	add.s32 	%r17604, %r17598, %r17603;
	xor.b32  	%r17605, %r17600, %r17604;
	shf.l.wrap.b32 	%r17606, %r17605, %r17605, 7;
	add.s32 	%r17607, %r17601, %r17235;
	xor.b32  	%r17608, %r17256, %r17607;
	shf.l.wrap.b32 	%r17609, %r17608, %r17608, 16;
	add.s32 	%r17610, %r17245, %r17609;
	xor.b32  	%r17611, %r17235, %r17610;
	shf.l.wrap.b32 	%r17612, %r17611, %r17611, 12;
	add.s32 	%r17613, %r17607, %r17612;
	xor.b32  	%r17614, %r17609, %r17613;
	shf.l.wrap.b32 	%r17615, %r17614, %r17614, 8;
	add.s32 	%r17616, %r17610, %r17615;
	xor.b32  	%r17617, %r17612, %r17616;
	shf.l.wrap.b32 	%r17618, %r17617, %r17617, 7;
	xor.b32  	%r17619, %r17603, %r17272;
	shf.l.wrap.b32 	%r17620, %r17619, %r17619, 16;
	add.s32 	%r17621, %r17257, %r17620;
	xor.b32  	%r17622, %r17247, %r17621;
	shf.l.wrap.b32 	%r17623, %r17622, %r17622, 12;
	add.s32 	%r17624, %r17272, %r17623;
	xor.b32  	%r17625, %r17620, %r17624;
	shf.l.wrap.b32 	%r17626, %r17625, %r17625, 8;
	add.s32 	%r17627, %r17621, %r17626;
	xor.b32  	%r17628, %r17623, %r17627;
	shf.l.wrap.b32 	%r17629, %r17628, %r17628, 7;
	add.s32 	%r17630, %r17604, %r17286;
	xor.b32  	%r17631, %r17259, %r17630;
	shf.l.wrap.b32 	%r17632, %r17631, %r17631, 12;
	add.s32 	%r17633, %r17284, %r17632;
	xor.b32  	%r17634, %r17286, %r17633;
	shf.l.wrap.b32 	%r17635, %r17634, %r17634, 8;
	add.s32 	%r17636, %r17630, %r17635;
	xor.b32  	%r17637, %r17632, %r17636;
	shf.l.wrap.b32 	%r17638, %r17637, %r17637, 7;
	add.s32 	%r17639, %r17254, %r17606;
	xor.b32  	%r17640, %r17244, %r17639;
	shf.l.wrap.b32 	%r17641, %r17640, %r17640, 16;
	add.s32 	%r17642, %r17233, %r17641;
	xor.b32  	%r17643, %r17606, %r17642;
	shf.l.wrap.b32 	%r17644, %r17643, %r17643, 12;
	add.s32 	%r17645, %r17639, %r17644;
	xor.b32  	%r17646, %r17641, %r17645;
	shf.l.wrap.b32 	%r17647, %r17646, %r17646, 8;
	add.s32 	%r17648, %r17642, %r17647;
	xor.b32  	%r17649, %r17644, %r17648;
	shf.l.wrap.b32 	%r17650, %r17649, %r17649, 7;
	add.s32 	%r17651, %r17613, %r17650;
	xor.b32  	%r17652, %r17626, %r17651;
	shf.l.wrap.b32 	%r17653, %r17652, %r17652, 16;
	add.s32 	%r17654, %r17636, %r17653;
	xor.b32  	%r17655, %r17650, %r17654;
	shf.l.wrap.b32 	%r17656, %r17655, %r17655, 12;
	add.s32 	%r17657, %r17651, %r17656;
	xor.b32  	%r17658, %r17653, %r17657;
	shf.l.wrap.b32 	%r17659, %r17658, %r17658, 8;
	add.s32 	%r17660, %r17654, %r17659;
	xor.b32  	%r17661, %r17656, %r17660;
	shf.l.wrap.b32 	%r17662, %r17661, %r17661, 7;
	add.s32 	%r17663, %r17624, %r17618;
	xor.b32  	%r17664, %r17635, %r17663;
	shf.l.wrap.b32 	%r17665, %r17664, %r17664, 16;
	add.s32 	%r17666, %r17648, %r17665;
	xor.b32  	%r17667, %r17618, %r17666;
	shf.l.wrap.b32 	%r17668, %r17667, %r17667, 12;
	add.s32 	%r17669, %r17663, %r17668;
	xor.b32  	%r17670, %r17665, %r17669;
	shf.l.wrap.b32 	%r17671, %r17670, %r17670, 8;
	add.s32 	%r17672, %r17666, %r17671;
	xor.b32  	%r17673, %r17668, %r17672;
	shf.l.wrap.b32 	%r17674, %r17673, %r17673, 7;
	add.s32 	%r17675, %r17633, %r17629;
	xor.b32  	%r17676, %r17647, %r17675;
	shf.l.wrap.b32 	%r17677, %r17676, %r17676, 16;
	add.s32 	%r17678, %r17616, %r17677;
	xor.b32  	%r17679, %r17629, %r17678;
	shf.l.wrap.b32 	%r17680, %r17679, %r17679, 12;
	add.s32 	%r17681, %r17675, %r17680;
	xor.b32  	%r17682, %r17677, %r17681;
	shf.l.wrap.b32 	%r17683, %r17682, %r17682, 8;
	add.s32 	%r17684, %r17678, %r17683;
	xor.b32  	%r17685, %r17680, %r17684;
	shf.l.wrap.b32 	%r17686, %r17685, %r17685, 7;
	add.s32 	%r17687, %r17645, %r17638;
	xor.b32  	%r17688, %r17615, %r17687;
	shf.l.wrap.b32 	%r17689, %r17688, %r17688, 16;
	add.s32 	%r17690, %r17627, %r17689;
	xor.b32  	%r17691, %r17638, %r17690;
	shf.l.wrap.b32 	%r17692, %r17691, %r17691, 12;
	add.s32 	%r17693, %r17687, %r17692;
	xor.b32  	%r17694, %r17689, %r17693;
	shf.l.wrap.b32 	%r17695, %r17694, %r17694, 8;
	add.s32 	%r17696, %r17690, %r17695;
	xor.b32  	%r17697, %r17692, %r17696;
	shf.l.wrap.b32 	%r17698, %r17697, %r17697, 7;
	add.s32 	%r17699, %r17657, %r17674;
	xor.b32  	%r17700, %r17695, %r17699;
	shf.l.wrap.b32 	%r17701, %r17700, %r17700, 16;
	add.s32 	%r17702, %r17684, %r17701;
	xor.b32  	%r17703, %r17674, %r17702;
	shf.l.wrap.b32 	%r17704, %r17703, %r17703, 12;
	add.s32 	%r17705, %r17699, %r17704;
	xor.b32  	%r17706, %r17701, %r17705;
	shf.l.wrap.b32 	%r17707, %r17706, %r17706, 8;
	add.s32 	%r17708, %r17702, %r17707;
	xor.b32  	%r17709, %r17704, %r17708;
	shf.l.wrap.b32 	%r17710, %r17709, %r17709, 7;
	add.s32 	%r17711, %r17669, %r17686;
	xor.b32  	%r17712, %r17659, %r17711;
	shf.l.wrap.b32 	%r17713, %r17712, %r17712, 16;
	add.s32 	%r17714, %r17696, %r17713;
	xor.b32  	%r17715, %r17686, %r17714;
	shf.l.wrap.b32 	%r17716, %r17715, %r17715, 12;
	add.s32 	%r17717, %r17711, %r17716;
	xor.b32  	%r17718, %r17713, %r17717;
	shf.l.wrap.b32 	%r17719, %r17718, %r17718, 8;
	add.s32 	%r17720, %r17714, %r17719;
	xor.b32  	%r17721, %r17716, %r17720;
	shf.l.wrap.b32 	%r17722, %r17721, %r17721, 7;
	add.s32 	%r17723, %r17681, %r17698;
	xor.b32  	%r17724, %r17671, %r17723;
	shf.l.wrap.b32 	%r17725, %r17724, %r17724, 16;
	add.s32 	%r17726, %r17660, %r17725;
	xor.b32  	%r17727, %r17698, %r17726;
	shf.l.wrap.b32 	%r17728, %r17727, %r17727, 12;
	add.s32 	%r17729, %r17723, %r17728;
	xor.b32  	%r17730, %r17725, %r17729;
	shf.l.wrap.b32 	%r17731, %r17730, %r17730, 8;
	add.s32 	%r17732, %r17726, %r17731;
	xor.b32  	%r17733, %r17728, %r17732;
	shf.l.wrap.b32 	%r17734, %r17733, %r17733, 7;
	add.s32 	%r17735, %r17693, %r17662;
	xor.b32  	%r17736, %r17683, %r17735;
	shf.l.wrap.b32 	%r17737, %r17736, %r17736, 16;
	add.s32 	%r17738, %r17672, %r17737;
	xor.b32  	%r17739, %r17662, %r17738;
	shf.l.wrap.b32 	%r17740, %r17739, %r17739, 12;
	add.s32 	%r17741, %r17735, %r17740;
	xor.b32  	%r17742, %r17737, %r17741;
	shf.l.wrap.b32 	%r17743, %r17742, %r17742, 8;
	add.s32 	%r17744, %r17738, %r17743;
	xor.b32  	%r17745, %r17740, %r17744;
	shf.l.wrap.b32 	%r17746, %r17745, %r17745, 7;
	add.s32 	%r17747, %r17705, %r17746;
	xor.b32  	%r17748, %r17719, %r17747;
	shf.l.wrap.b32 	%r17749, %r17748, %r17748, 16;
	add.s32 	%r17750, %r17732, %r17749;
	xor.b32  	%r17751, %r17746, %r17750;
	shf.l.wrap.b32 	%r17752, %r17751, %r17751, 12;
	add.s32 	%r17753, %r17747, %r17752;
	xor.b32  	%r17754, %r17749, %r17753;
	shf.l.wrap.b32 	%r17755, %r17754, %r17754, 8;
	add.s32 	%r17756, %r17750, %r17755;
	xor.b32  	%r17757, %r17752, %r17756;
	shf.l.wrap.b32 	%r17758, %r17757, %r17757, 7;
	add.s32 	%r17759, %r17717, %r17710;
	xor.b32  	%r17760, %r17731, %r17759;
	shf.l.wrap.b32 	%r17761, %r17760, %r17760, 16;
	add.s32 	%r17762, %r17744, %r17761;
	xor.b32  	%r17763, %r17710, %r17762;
	shf.l.wrap.b32 	%r17764, %r17763, %r17763, 12;
	add.s32 	%r17765, %r17759, %r17764;
	xor.b32  	%r17766, %r17761, %r17765;
	shf.l.wrap.b32 	%r17767, %r17766, %r17766, 8;
	add.s32 	%r17768, %r17762, %r17767;
	xor.b32  	%r17769, %r17764, %r17768;
	shf.l.wrap.b32 	%r17770, %r17769, %r17769, 7;
	add.s32 	%r17771, %r17729, %r17722;
	xor.b32  	%r17772, %r17743, %r17771;
	shf.l.wrap.b32 	%r17773, %r17772, %r17772, 16;
	add.s32 	%r17774, %r17708, %r17773;
	xor.b32  	%r17775, %r17722, %r17774;
	shf.l.wrap.b32 	%r17776, %r17775, %r17775, 12;
	add.s32 	%r17777, %r17771, %r17776;
	xor.b32  	%r17778, %r17773, %r17777;
	shf.l.wrap.b32 	%r17779, %r17778, %r17778, 8;
	add.s32 	%r17780, %r17774, %r17779;
	xor.b32  	%r17781, %r17776, %r17780;
	shf.l.wrap.b32 	%r17782, %r17781, %r17781, 7;
	add.s32 	%r17783, %r17741, %r17734;
	xor.b32  	%r17784, %r17707, %r17783;
	shf.l.wrap.b32 	%r17785, %r17784, %r17784, 16;
	add.s32 	%r17786, %r17720, %r17785;
	xor.b32  	%r17787, %r17734, %r17786;
	shf.l.wrap.b32 	%r17788, %r17787, %r17787, 12;
	add.s32 	%r17789, %r17783, %r17788;
	xor.b32  	%r17790, %r17785, %r17789;
	shf.l.wrap.b32 	%r17791, %r17790, %r17790, 8;
	add.s32 	%r17792, %r17786, %r17791;
	xor.b32  	%r17793, %r17788, %r17792;
	shf.l.wrap.b32 	%r17794, %r17793, %r17793, 7;
	add.s32 	%r17795, %r17753, %r17770;
	xor.b32  	%r17796, %r17791, %r17795;
	shf.l.wrap.b32 	%r17797, %r17796, %r17796, 16;
	add.s32 	%r17798, %r17780, %r17797;
	xor.b32  	%r17799, %r17770, %r17798;
	shf.l.wrap.b32 	%r17800, %r17799, %r17799, 12;
	add.s32 	%r17801, %r17795, %r17800;
	xor.b32  	%r17802, %r17797, %r17801;
	shf.l.wrap.b32 	%r17803, %r17802, %r17802, 8;
	add.s32 	%r17804, %r17798, %r17803;
	xor.b32  	%r17805, %r17800, %r17804;
	shf.l.wrap.b32 	%r17806, %r17805, %r17805, 7;
	add.s32 	%r17807, %r17765, %r17782;
	xor.b32  	%r17808, %r17755, %r17807;
	shf.l.wrap.b32 	%r17809, %r17808, %r17808, 16;
	add.s32 	%r17810, %r17792, %r17809;
	xor.b32  	%r17811, %r17782, %r17810;
	shf.l.wrap.b32 	%r17812, %r17811, %r17811, 12;
	add.s32 	%r17813, %r17807, %r17812;
	xor.b32  	%r17814, %r17809, %r17813;
	shf.l.wrap.b32 	%r17815, %r17814, %r17814, 8;
	add.s32 	%r17816, %r17810, %r17815;
	xor.b32  	%r17817, %r17812, %r17816;
	shf.l.wrap.b32 	%r17818, %r17817, %r17817, 7;
	add.s32 	%r17819, %r17777, %r17794;
	xor.b32  	%r17820, %r17767, %r17819;
	shf.l.wrap.b32 	%r17821, %r17820, %r17820, 16;
	add.s32 	%r17822, %r17756, %r17821;
	xor.b32  	%r17823, %r17794, %r17822;
	shf.l.wrap.b32 	%r17824, %r17823, %r17823, 12;
	add.s32 	%r17825, %r17819, %r17824;
	xor.b32  	%r17826, %r17821, %r17825;
	shf.l.wrap.b32 	%r17827, %r17826, %r17826, 8;
	add.s32 	%r17828, %r17822, %r17827;
	xor.b32  	%r17829, %r17824, %r17828;
	shf.l.wrap.b32 	%r17830, %r17829, %r17829, 7;
	add.s32 	%r17831, %r17789, %r17758;
	xor.b32  	%r17832, %r17779, %r17831;
	shf.l.wrap.b32 	%r17833, %r17832, %r17832, 16;
	add.s32 	%r17834, %r17768, %r17833;
	xor.b32  	%r17835, %r17758, %r17834;
	shf.l.wrap.b32 	%r17836, %r17835, %r17835, 12;
	add.s32 	%r17837, %r17831, %r17836;
	xor.b32  	%r17838, %r17833, %r17837;
	shf.l.wrap.b32 	%r17839, %r17838, %r17838, 8;
	add.s32 	%r17840, %r17834, %r17839;
	xor.b32  	%r17841, %r17836, %r17840;
	shf.l.wrap.b32 	%r17842, %r17841, %r17841, 7;
	add.s32 	%r17843, %r17801, %r17842;
	xor.b32  	%r17844, %r17815, %r17843;
	shf.l.wrap.b32 	%r17845, %r17844, %r17844, 16;
	add.s32 	%r17846, %r17828, %r17845;
	xor.b32  	%r17847, %r17842, %r17846;
	shf.l.wrap.b32 	%r17848, %r17847, %r17847, 12;
	add.s32 	%r17849, %r17843, %r17848;
	xor.b32  	%r17850, %r17845, %r17849;
	shf.l.wrap.b32 	%r17851, %r17850, %r17850, 8;
	add.s32 	%r17852, %r17813, %r17806;
	xor.b32  	%r17853, %r17827, %r17852;
	shf.l.wrap.b32 	%r17854, %r17853, %r17853, 16;
	add.s32 	%r17855, %r17840, %r17854;
	xor.b32  	%r17856, %r17806, %r17855;
	shf.l.wrap.b32 	%r17857, %r17856, %r17856, 12;
	add.s32 	%r17858, %r17852, %r17857;
	xor.b32  	%r17859, %r17854, %r17858;
	shf.l.wrap.b32 	%r17860, %r17859, %r17859, 8;
	add.s32 	%r17861, %r17855, %r17860;
	xor.b32  	%r17862, %r17857, %r17861;
	shf.l.wrap.b32 	%r17863, %r17862, %r17862, 7;
	add.s32 	%r17864, %r17825, %r17818;
	xor.b32  	%r17865, %r17839, %r17864;
	shf.l.wrap.b32 	%r17866, %r17865, %r17865, 16;
	add.s32 	%r17867, %r17804, %r17866;
	xor.b32  	%r17868, %r17818, %r17867;
	shf.l.wrap.b32 	%r17869, %r17868, %r17868, 12;
	add.s32 	%r17870, %r17864, %r17869;
	xor.b32  	%r17871, %r17866, %r17870;
	shf.l.wrap.b32 	%r17872, %r17871, %r17871, 8;
	add.s32 	%r17873, %r17867, %r17872;
	xor.b32  	%r17874, %r17869, %r17873;
	shf.l.wrap.b32 	%r17875, %r17874, %r17874, 7;
	add.s32 	%r17876, %r17837, %r17830;
	xor.b32  	%r17877, %r17803, %r17876;
	shf.l.wrap.b32 	%r17878, %r17877, %r17877, 16;
	add.s32 	%r17879, %r17816, %r17878;
	xor.b32  	%r17880, %r17830, %r17879;
	shf.l.wrap.b32 	%r17881, %r17880, %r17880, 12;
	add.s32 	%r17882, %r17876, %r17881;
	xor.b32  	%r17883, %r17878, %r17882;
	shf.l.wrap.b32 	%r17884, %r17883, %r17883, 8;
	add.s32 	%r17885, %r17879, %r17884;
	add.s32 	%r17886, %r17849, %r17863;
	xor.b32  	%r17887, %r17884, %r17886;
	shf.l.wrap.b32 	%r17888, %r17887, %r17887, 16;
	add.s32 	%r17889, %r17873, %r17888;
	xor.b32  	%r17890, %r17863, %r17889;
	shr.u32 	%r17891, %r17890, 20;
	add.s32 	%r17892, %r17886, %r17891;
	add.s32 	%r17893, %r17858, %r17875;
	xor.b32  	%r17894, %r17851, %r17893;
	shf.l.wrap.b32 	%r17895, %r17894, %r17894, 16;
	add.s32 	%r17896, %r17885, %r17895;
	xor.b32  	%r17897, %r17875, %r17896;
	shr.u32 	%r17898, %r17897, 20;
	add.s32 	%r17899, %r17893, %r17898;
	add.s32 	%r17900, %r17212, %r17892;
	add.s32 	%r17901, %r17224, %r17899;
	not.b32 	%r17902, %r53989;
	add.s32 	%r17903, %r2158, %r17902;
	mov.u32 	%r17904, %ctaid.x;
	shl.b32 	%r17905, %r17904, 11;
	mov.u32 	%r17906, %tid.x;
	and.b32  	%r17907, %r17906, 31;
	or.b32  	%r17908, %r17905, %r17907;
	shl.b32 	%r17909, %r17906, 3;
	and.b32  	%r17910, %r17909, 7936;
	add.s32 	%r17911, %r53743, %r17910;
	add.s32 	%r17912, %r17908, %r17911;
	shr.u32 	%r17913, %r17912, %r17903;
	and.b32  	%r17914, %r17913, 1;
	setp.eq.b32 	%p124, %r17914, 1;
	selp.b32 	%r17915, %r17901, %r17900, %p124;
	cvt.u16.u32 	%rs396, %r17915;
	and.b16  	%rs771, %rs396, 1;
	and.b16  	%rs397, %rs769, 255;
	setp.ne.s16 	%p125, %rs397, 1;
	@%p125 bra 	$L__BB4_159;
	ld.param.u64 	%rd695, [fused_batch_pir_kernel_16_param_1];
	not.b32 	%r17916, %r53989;
	add.s32 	%r17917, %r2158, %r17916;
	mov.u32 	%r17918, %ctaid.x;
	shl.b32 	%r17919, %r17918, 11;
	mov.u32 	%r17920, %tid.x;
	and.b32  	%r17921, %r17920, 31;
	or.b32  	%r17922, %r17919, %r17921;
	shl.b32 	%r17923, %r17920, 3;
	and.b32  	%r17924, %r17923, 7936;
	add.s32 	%r17925, %r53743, %r17924;
	add.s32 	%r17926, %r17922, %r17925;
	shr.u32 	%r17927, %r17926, %r17917;
	and.b32  	%r17928, %r17927, 1;
	setp.eq.b32 	%p126, %r17928, 1;
	cvt.s64.s32 	%rd142, %r53989;
	cvta.to.global.u64 	%rd143, %rd695;
	mul.wide.s32 	%rd144, %r53989, 16;
	add.s64 	%rd145, %rd143, %rd144;
	ld.global.u32 	%r17929, [%rd145+4900];
	selp.b32 	%r17930, %r53994, %r53993, %p126;
	xor.b32  	%r17931, %r17930, %r17929;
	selp.b32 	%r17932, %r53995, %r53992, %p126;
	selp.b32 	%r53993, %r53993, %r17931, %p126;
	selp.b32 	%r53994, %r17931, %r53994, %p126;
	ld.global.u32 	%r17933, [%rd145+4904];
	xor.b32  	%r17934, %r17932, %r17933;
	selp.b32 	%r17935, %r53996, %r53991, %p126;
	selp.b32 	%r53992, %r53992, %r17934, %p126;
	selp.b32 	%r53995, %r17934, %r53995, %p126;
	ld.global.u32 	%r17936, [%rd145+4908];
	xor.b32  	%r17937, %r17935, %r17936;
	selp.b32 	%r17938, %r53997, %r53990, %p126;
	selp.b32 	%r53991, %r53991, %r17937, %p126;
	selp.b32 	%r53996, %r17937, %r53996, %p126;
	ld.global.u32 	%r17939, [%rd145+4912];
	xor.b32  	%r17940, %r17938, %r17939;
	selp.b64 	%rd146, 445, 420, %p126;
	selp.b32 	%r53990, %r53990, %r17940, %p126;
	selp.b32 	%r53997, %r17940, %r53997, %p126;
	add.s64 	%rd147, %rd146, %rd142;
	add.s64 	%rd148, %rd143, %rd147;
	ld.global.u8 	%rs398, [%rd148+4880];
	xor.b16  	%rs771, %rs398, %rs771;
$L__BB4_159:
	not.b32 	%r17941, %r53989;
	add.s32 	%r17942, %r2158, %r17941;
	mov.u32 	%r17943, %ctaid.x;
	shl.b32 	%r17944, %r17943, 11;
	mov.u32 	%r17945, %tid.x;
	and.b32  	%r17946, %r17945, 31;
	or.b32  	%r17947, %r17944, %r17946;
	shl.b32 	%r17948, %r17945, 3;
	and.b32  	%r17949, %r17948, 7936;
	add.s32 	%r17950, %r53743, %r17949;
	add.s32 	%r17951, %r17947, %r17950;
	shr.u32 	%r17952, %r17951, %r17942;
	and.b32  	%r17953, %r17952, 1;
	setp.eq.b32 	%p127, %r17953, 1;
	selp.b32 	%r54001, %r53994, %r53993, %p127;
	selp.b32 	%r54000, %r53995, %r53992, %p127;
	selp.b32 	%r53999, %r53996, %r53991, %p127;
	selp.b32 	%r53998, %r53997, %r53990, %p127;
	add.s32 	%r53989, %r53989, 1;
	setp.lt.u32 	%p128, %r53989, %r2158;
	mov.u16 	%rs769, %rs771;
	@%p128 bra 	$L__BB4_157;
$L__BB4_160:
	and.b16  	%rs399, %rs771, 255;
	setp.ne.s16 	%p129, %rs399, 1;
	@%p129 bra 	$L__BB4_162;
	ld.param.u64 	%rd696, [fused_batch_pir_kernel_16_param_1];
	cvta.to.global.u64 	%rd149, %rd696;
	ld.global.u32 	%r17954, [%rd149+5352];
	xor.b32  	%r54001, %r54001, %r17954;
$L__BB4_162:
	@%p129 bra 	$L__BB4_164;
	ld.param.u64 	%rd697, [fused_batch_pir_kernel_16_param_1];
	cvta.to.global.u64 	%rd150, %rd697;
	ld.global.u32 	%r17955, [%rd150+5356];
	xor.b32  	%r54000, %r54000, %r17955;
$L__BB4_164:
	@%p129 bra 	$L__BB4_166;
	ld.param.u64 	%rd698, [fused_batch_pir_kernel_16_param_1];
	cvta.to.global.u64 	%rd151, %rd698;
	ld.global.u32 	%r17956, [%rd151+5360];
	xor.b32  	%r53999, %r53999, %r17956;
$L__BB4_166:
	@%p129 bra 	$L__BB4_168;
	ld.param.u64 	%rd699, [fused_batch_pir_kernel_16_param_1];
	cvta.to.global.u64 	%rd152, %rd699;
	ld.global.u32 	%r17957, [%rd152+5364];
	xor.b32  	%r53998, %r53998, %r17957;
$L__BB4_168:
	ld.param.u32 	%r52147, [fused_batch_pir_kernel_16_param_4];
	mov.u32 	%r17959, %ctaid.x;
	shl.b32 	%r17960, %r17959, 11;
	mov.u32 	%r17961, %tid.x;
	and.b32  	%r17962, %r17961, 31;
	or.b32  	%r17963, %r17960, %r17962;
	shl.b32 	%r17964, %r17961, 3;
	and.b32  	%r17965, %r17964, 7936;
	add.s32 	%r17966, %r53743, %r17965;
	add.s32 	%r17967, %r17963, %r17966;
	setp.ge.s32 	%p133, %r17967, %r52147;
	mov.b32 	%r54022, 0;
	mov.u32 	%r54023, %r54022;
	mov.u32 	%r54024, %r54022;
	mov.u32 	%r54025, %r54022;
	@%p133 bra 	$L__BB4_182;
	ld.param.u64 	%rd700, [fused_batch_pir_kernel_16_param_1];
	cvta.to.global.u64 	%rd153, %rd700;
	ld.global.u8 	%rs403, [%rd153+5385];
	max.u16 	%rs404, %rs403, 11;
	cvt.u32.u16 	%r17968, %rs404;
	add.s32 	%r54013, %r17968, -11;
	ld.shared.u32 	%r54025, [s_mem+197596];
	ld.shared.v4.u32 	{%r54024, %r54023, %r54022, %r17969}, [s_mem+197600];
	mov.b64 	%rd154, {%r54022, %r17969};
	shr.u64 	%rd155, %rd154, 32;
	cvt.u16.u64 	%rs774, %rd155;
	cvt.u32.u16 	%r2213, %rs403;
	setp.ge.u32 	%p134, %r54013, %r2213;
	@%p134 bra 	$L__BB4_174;
	mov.u16 	%rs772, %rs774;
$L__BB4_171:
	ld.const.u32 	%r17970, [CHACHA_CONSTANTS];
	add.s32 	%r17971, %r17970, %r54025;
	shf.l.wrap.b32 	%r17972, %r17971, %r17971, 16;
	add.s32 	%r17973, %r54025, %r17972;
	xor.b32  	%r17974, %r54025, %r17973;
	shf.l.wrap.b32 	%r17975, %r17974, %r17974, 12;
	add.s32 	%r17976, %r17971, %r17975;
	xor.b32  	%r17977, %r17972, %r17976;
	shf.l.wrap.b32 	%r17978, %r17977, %r17977, 8;
	add.s32 	%r17979, %r17973, %r17978;
	xor.b32  	%r17980, %r17975, %r17979;
	shf.l.wrap.b32 	%r17981, %r17980, %r17980, 7;
	ld.const.u32 	%r17982, [CHACHA_CONSTANTS+4];
	add.s32 	%r17983, %r17982, %r54024;
	shf.l.wrap.b32 	%r17984, %r17983, %r17983, 16;
	add.s32 	%r17985, %r54024, %r17984;
	xor.b32  	%r17986, %r54024, %r17985;
	shf.l.wrap.b32 	%r17987, %r17986, %r17986, 12;
	add.s32 	%r17988, %r17983, %r17987;
	xor.b32  	%r17989, %r17984, %r17988;
	shf.l.wrap.b32 	%r17990, %r17989, %r17989, 8;
	add.s32 	%r17991, %r17985, %r17990;
	xor.b32  	%r17992, %r17987, %r17991;
	shf.l.wrap.b32 	%r17993, %r17992, %r17992, 7;
	ld.const.u32 	%r17994, [CHACHA_CONSTANTS+8];
	add.s32 	%r17995, %r17994, %r54023;
	shf.l.wrap.b32 	%r17996, %r17995, %r17995, 16;
	add.s32 	%r17997, %r54023, %r17996;
	xor.b32  	%r17998, %r54023, %r17997;
	shf.l.wrap.b32 	%r17999, %r17998, %r17998, 12;
	add.s32 	%r18000, %r17995, %r17999;
	xor.b32  	%r18001, %r17996, %r18000;
	shf.l.wrap.b32 	%r18002, %r18001, %r18001, 8;
	add.s32 	%r18003, %r17997, %r18002;
	xor.b32  	%r18004, %r17999, %r18003;
	shf.l.wrap.b32 	%r18005, %r18004, %r18004, 7;
	ld.const.u32 	%r18006, [CHACHA_CONSTANTS+12];
	add.s32 	%r18007, %r18006, %r54022;
	shf.l.wrap.b32 	%r18008, %r18007, %r18007, 16;
	add.s32 	%r18009, %r54022, %r18008;
	xor.b32  	%r18010, %r54022, %r18009;
	shf.l.wrap.b32 	%r18011, %r18010, %r18010, 12;
	add.s32 	%r18012, %r18007, %r18011;
	xor.b32  	%r18013, %r18008, %r18012;
	shf.l.wrap.b32 	%r18014, %r18013, %r18013, 8;
	add.s32 	%r18015, %r18009, %r18014;
	xor.b32  	%r18016, %r18011, %r18015;
	shf.l.wrap.b32 	%r18017, %r18016, %r18016, 7;
	add.s32 	%r18018, %r17976, %r17993;
	xor.b32  	%r18019, %r18014, %r18018;
	shf.l.wrap.b32 	%r18020, %r18019, %r18019, 16;
	add.s32 	%r18021, %r18003, %r18020;
	xor.b32  	%r18022, %r17993, %r18021;
	shf.l.wrap.b32 	%r18023, %r18022, %r18022, 12;
	add.s32 	%r18024, %r18018, %r18023;
	xor.b32  	%r18025, %r18020, %r18024;
	shf.l.wrap.b32 	%r18026, %r18025, %r18025, 8;
	add.s32 	%r18027, %r18021, %r18026;
	xor.b32  	%r18028, %r18023, %r18027;
	shf.l.wrap.b32 	%r18029, %r18028, %r18028, 7;
	add.s32 	%r18030, %r17988, %r18005;
	xor.b32  	%r18031, %r17978, %r18030;
	shf.l.wrap.b32 	%r18032, %r18031, %r18031, 16;
	add.s32 	%r18033, %r18015, %r18032;
	xor.b32  	%r18034, %r18005, %r18033;
	shf.l.wrap.b32 	%r18035, %r18034, %r18034, 12;
	add.s32 	%r18036, %r18030, %r18035;
	xor.b32  	%r18037, %r18032, %r18036;
	shf.l.wrap.b32 	%r18038, %r18037, %r18037, 8;
	add.s32 	%r18039, %r18033, %r18038;
	xor.b32  	%r18040, %r18035, %r18039;
	shf.l.wrap.b32 	%r18041, %r18040, %r18040, 7;
	add.s32 	%r18042, %r18000, %r18017;
	xor.b32  	%r18043, %r17990, %r18042;
	shf.l.wrap.b32 	%r18044, %r18043, %r18043, 16;
	add.s32 	%r18045, %r17979, %r18044;
	xor.b32  	%r18046, %r18017, %r18045;
	shf.l.wrap.b32 	%r18047, %r18046, %r18046, 12;
	add.s32 	%r18048, %r18042, %r18047;
	xor.b32  	%r18049, %r18044, %r18048;
	shf.l.wrap.b32 	%r18050, %r18049, %r18049, 8;
	add.s32 	%r18051, %r18045, %r18050;
	xor.b32  	%r18052, %r18047, %r18051;
	shf.l.wrap.b32 	%r18053, %r18052, %r18052, 7;
	add.s32 	%r18054, %r18012, %r17981;
	xor.b32  	%r18055, %r18002, %r18054;
	shf.l.wrap.b32 	%r18056, %r18055, %r18055, 16;
	add.s32 	%r18057, %r17991, %r18056;
	xor.b32  	%r18058, %r17981, %r18057;
	shf.l.wrap.b32 	%r18059, %r18058, %r18058, 12;
	add.s32 	%r18060, %r18054, %r18059;
	xor.b32  	%r18061, %r18056, %r18060;
	shf.l.wrap.b32 	%r18062, %r18061, %r18061, 8;
	add.s32 	%r18063, %r18057, %r18062;
	xor.b32  	%r18064, %r18059, %r18063;
	shf.l.wrap.b32 	%r18065, %r18064, %r18064, 7;
	add.s32 	%r18066, %r18024, %r18065;
	xor.b32  	%r18067, %r18038, %r18066;
	shf.l.wrap.b32 	%r18068, %r18067, %r18067, 16;
	add.s32 	%r18069, %r18051, %r18068;
	xor.b32  	%r18070, %r18065, %r18069;
	shf.l.wrap.b32 	%r18071, %r18070, %r18070, 12;
	add.s32 	%r18072, %r18066, %r18071;
	xor.b32  	%r18073, %r18068, %r18072;
	shf.l.wrap.b32 	%r18074, %r18073, %r18073, 8;
	add.s32 	%r18075, %r18069, %r18074;
	xor.b32  	%r18076, %r18071, %r18075;
	shf.l.wrap.b32 	%r18077, %r18076, %r18076, 7;
	add.s32 	%r18078, %r18036, %r18029;
	xor.b32  	%r18079, %r18050, %r18078;
	shf.l.wrap.b32 	%r18080, %r18079, %r18079, 16;
	add.s32 	%r18081, %r18063, %r18080;
	xor.b32  	%r18082, %r18029, %r18081;
	shf.l.wrap.b32 	%r18083, %r18082, %r18082, 12;
	add.s32 	%r18084, %r18078, %r18083;
	xor.b32  	%r18085, %r18080, %r18084;
	shf.l.wrap.b32 	%r18086, %r18085, %r18085, 8;
	add.s32 	%r18087, %r18081, %r18086;
	xor.b32  	%r18088, %r18083, %r18087;
	shf.l.wrap.b32 	%r18089, %r18088, %r18088, 7;
	add.s32 	%r18090, %r18048, %r18041;
	xor.b32  	%r18091, %r18062, %r18090;
	shf.l.wrap.b32 	%r18092, %r18091, %r18091, 16;
	add.s32 	%r18093, %r18027, %r18092;
	xor.b32  	%r18094, %r18041, %r18093;
	shf.l.wrap.b32 	%r18095, %r18094, %r18094, 12;
	add.s32 	%r18096, %r18090, %r18095;
	xor.b32  	%r18097, %r18092, %r18096;
	shf.l.wrap.b32 	%r18098, %r18097, %r18097, 8;
	add.s32 	%r18099, %r18093, %r18098;
	xor.b32  	%r18100, %r18095, %r18099;
	shf.l.wrap.b32 	%r18101, %r18100, %r18100, 7;
	add.s32 	%r18102, %r18060, %r18053;
	xor.b32  	%r18103, %r18026, %r18102;
	shf.l.wrap.b32 	%r18104, %r18103, %r18103, 16;
	add.s32 	%r18105, %r18039, %r18104;
	xor.b32  	%r18106, %r18053, %r18105;
	shf.l.wrap.b32 	%r18107, %r18106, %r18106, 12;
	add.s32 	%r18108, %r18102, %r18107;
	xor.b32  	%r18109, %r18104, %r18108;
	shf.l.wrap.b32 	%r18110, %r18109, %r18109, 8;
	add.s32 	%r18111, %r18105, %r18110;
	xor.b32  	%r18112, %r18107, %r18111;
	shf.l.wrap.b32 	%r18113, %r18112, %r18112, 7;
	add.s32 	%r18114, %r18072, %r18089;
	xor.b32  	%r18115, %r18110, %r18114;
	shf.l.wrap.b32 	%r18116, %r18115, %r18115, 16;
	add.s32 	%r18117, %r18099, %r18116;
	xor.b32  	%r18118, %r18089, %r18117;
	shf.l.wrap.b32 	%r18119, %r18118, %r18118, 12;
	add.s32 	%r18120, %r18114, %r18119;
	xor.b32  	%r18121, %r18116, %r18120;
	shf.l.wrap.b32 	%r18122, %r18121, %r18121, 8;
	add.s32 	%r18123, %r18117, %r18122;
	xor.b32  	%r18124, %r18119, %r18123;
	shf.l.wrap.b32 	%r18125, %r18124, %r18124, 7;
	add.s32 	%r18126, %r18084, %r18101;
	xor.b32  	%r18127, %r18074, %r18126;
	shf.l.wrap.b32 	%r18128, %r18127, %r18127, 16;
	add.s32 	%r18129, %r18111, %r18128;
	xor.b32  	%r18130, %r18101, %r18129;
	shf.l.wrap.b32 	%r18131, %r18130, %r18130, 12;
	add.s32 	%r18132, %r18126, %r18131;
	xor.b32  	%r18133, %r18128, %r18132;
	shf.l.wrap.b32 	%r18134, %r18133, %r18133, 8;
	add.s32 	%r18135, %r18129, %r18134;
	xor.b32  	%r18136, %r18131, %r18135;
	shf.l.wrap.b32 	%r18137, %r18136, %r18136, 7;
	add.s32 	%r18138, %r18096, %r18113;
	xor.b32  	%r18139, %r18086, %r18138;
	shf.l.wrap.b32 	%r18140, %r18139, %r18139, 16;
	add.s32 	%r18141, %r18075, %r18140;
	xor.b32  	%r18142, %r18113, %r18141;
	shf.l.wrap.b32 	%r18143, %r18142, %r18142, 12;
	add.s32 	%r18144, %r18138, %r18143;
	xor.b32  	%r18145, %r18140, %r18144;
	shf.l.wrap.b32 	%r18146, %r18145, %r18145, 8;
	add.s32 	%r18147, %r18141, %r18146;
	xor.b32  	%r18148, %r18143, %r18147;
	shf.l.wrap.b32 	%r18149, %r18148, %r18148, 7;
	add.s32 	%r18150, %r18108, %r18077;
	xor.b32  	%r18151, %r18098, %r18150;
	shf.l.wrap.b32 	%r18152, %r18151, %r18151, 16;
	add.s32 	%r18153, %r18087, %r18152;
	xor.b32  	%r18154, %r18077, %r18153;
	shf.l.wrap.b32 	%r18155, %r18154, %r18154, 12;
	add.s32 	%r18156, %r18150, %r18155;
	xor.b32  	%r18157, %r18152, %r18156;
	shf.l.wrap.b32 	%r18158, %r18157, %r18157, 8;
	add.s32 	%r18159, %r18153, %r18158;
	xor.b32  	%r18160, %r18155, %r18159;
	shf.l.wrap.b32 	%r18161, %r18160, %r18160, 7;
	add.s32 	%r18162, %r18120, %r18161;
	xor.b32  	%r18163, %r18134, %r18162;
	shf.l.wrap.b32 	%r18164, %r18163, %r18163, 16;
	add.s32 	%r18165, %r18147, %r18164;
	xor.b32  	%r18166, %r18161, %r18165;
	shf.l.wrap.b32 	%r18167, %r18166, %r18166, 12;
	add.s32 	%r18168, %r18162, %r18167;
	xor.b32  	%r18169, %r18164, %r18168;
	shf.l.wrap.b32 	%r18170, %r18169, %r18169, 8;
	add.s32 	%r18171, %r18165, %r18170;
	xor.b32  	%r18172, %r18167, %r18171;
	shf.l.wrap.b32 	%r18173, %r18172, %r18172, 7;
	add.s32 	%r18174, %r18132, %r18125;
	xor.b32  	%r18175, %r18146, %r18174;
	shf.l.wrap.b32 	%r18176, %r18175, %r18175, 16;
	add.s32 	%r18177, %r18159, %r18176;
	xor.b32  	%r18178, %r18125, %r18177;
	shf.l.wrap.b32 	%r18179, %r18178, %r18178, 12;
	add.s32 	%r18180, %r18174, %r18179;
	xor.b32  	%r18181, %r18176, %r18180;
	shf.l.wrap.b32 	%r18182, %r18181, %r18181, 8;
	add.s32 	%r18183, %r18177, %r18182;
	xor.b32  	%r18184, %r18179, %r18183;
	shf.l.wrap.b32 	%r18185, %r18184, %r18184, 7;
	add.s32 	%r18186, %r18144, %r18137;
	xor.b32  	%r18187, %r18158, %r18186;
	shf.l.wrap.b32 	%r18188, %r18187, %r18187, 16;
	add.s32 	%r18189, %r18123, %r18188;
	xor.b32  	%r18190, %r18137, %r18189;
	shf.l.wrap.b32 	%r18191, %r18190, %r18190, 12;
	add.s32 	%r18192, %r18186, %r18191;
	xor.b32  	%r18193, %r18188, %r18192;
	shf.l.wrap.b32 	%r18194, %r18193, %r18193, 8;
	add.s32 	%r18195, %r18189, %r18194;
	xor.b32  	%r18196, %r18191, %r18195;
	shf.l.wrap.b32 	%r18197, %r18196, %r18196, 7;
	add.s32 	%r18198, %r18156, %r18149;
	xor.b32  	%r18199, %r18122, %r18198;
	shf.l.wrap.b32 	%r18200, %r18199, %r18199, 16;
	add.s32 	%r18201, %r18135, %r18200;
	xor.b32  	%r18202, %r18149, %r18201;
	shf.l.wrap.b32 	%r18203, %r18202, %r18202, 12;
	add.s32 	%r18204, %r18198, %r18203;
	xor.b32  	%r18205, %r18200, %r18204;
	shf.l.wrap.b32 	%r18206, %r18205, %r18205, 8;
	add.s32 	%r18207, %r18201, %r18206;
	xor.b32  	%r18208, %r18203, %r18207;
	shf.l.wrap.b32 	%r18209, %r18208, %r18208, 7;
	add.s32 	%r18210, %r18168, %r18185;
	xor.b32  	%r18211, %r18206, %r18210;
	shf.l.wrap.b32 	%r18212, %r18211, %r18211, 16;
	add.s32 	%r18213, %r18195, %r18212;
	xor.b32  	%r18214, %r18185, %r18213;
	shf.l.wrap.b32 	%r18215, %r18214, %r18214, 12;
	add.s32 	%r18216, %r18210, %r18215;
	xor.b32  	%r18217, %r18212, %r18216;
	shf.l.wrap.b32 	%r18218, %r18217, %r18217, 8;
	add.s32 	%r18219, %r18213, %r18218;
	xor.b32  	%r18220, %r18215, %r18219;
	shf.l.wrap.b32 	%r18221, %r18220, %r18220, 7;
	add.s32 	%r18222, %r18180, %r18197;
	xor.b32  	%r18223, %r18170, %r18222;
	shf.l.wrap.b32 	%r18224, %r18223, %r18223, 16;
	add.s32 	%r18225, %r18207, %r18224;
	xor.b32  	%r18226, %r18197, %r18225;
	shf.l.wrap.b32 	%r18227, %r18226, %r18226, 12;
	add.s32 	%r18228, %r18222, %r18227;
	xor.b32  	%r18229, %r18224, %r18228;
	shf.l.wrap.b32 	%r18230, %r18229, %r18229, 8;
	add.s32 	%r18231, %r18225, %r18230;
	xor.b32  	%r18232, %r18227, %r18231;
	shf.l.wrap.b32 	%r18233, %r18232, %r18232, 7;
	add.s32 	%r18234, %r18192, %r18209;
	xor.b32  	%r18235, %r18182, %r18234;
	shf.l.wrap.b32 	%r18236, %r18235, %r18235, 16;
	add.s32 	%r18237, %r18171, %r18236;
	xor.b32  	%r18238, %r18209, %r18237;
	shf.l.wrap.b32 	%r18239, %r18238, %r18238, 12;
	add.s32 	%r18240, %r18234, %r18239;
	xor.b32  	%r18241, %r18236, %r18240;
	shf.l.wrap.b32 	%r18242, %r18241, %r18241, 8;
	add.s32 	%r18243, %r18237, %r18242;
	xor.b32  	%r18244, %r18239, %r18243;
	shf.l.wrap.b32 	%r18245, %r18244, %r18244, 7;
	add.s32 	%r18246, %r18204, %r18173;
	xor.b32  	%r18247, %r18194, %r18246;
	shf.l.wrap.b32 	%r18248, %r18247, %r18247, 16;
	add.s32 	%r18249, %r18183, %r18248;
	xor.b32  	%r18250, %r18173, %r18249;
	shf.l.wrap.b32 	%r18251, %r18250, %r18250, 12;
	add.s32 	%r18252, %r18246, %r18251;
	xor.b32  	%r18253, %r18248, %r18252;
	shf.l.wrap.b32 	%r18254, %r18253, %r18253, 8;
	add.s32 	%r18255, %r18249, %r18254;
	xor.b32  	%r18256, %r18251, %r18255;
	shf.l.wrap.b32 	%r18257, %r18256, %r18256, 7;
	add.s32 	%r18258, %r18216, %r18257;
	xor.b32  	%r18259, %r18230, %r18258;
	shf.l.wrap.b32 	%r18260, %r18259, %r18259, 16;
	add.s32 	%r18261, %r18243, %r18260;
	xor.b32  	%r18262, %r18257, %r18261;
	shf.l.wrap.b32 	%r18263, %r18262, %r18262, 12;
	add.s32 	%r18264, %r18258, %r18263;
	xor.b32  	%r18265, %r18260, %r18264;
	shf.l.wrap.b32 	%r18266, %r18265, %r18265, 8;
	add.s32 	%r18267, %r18261, %r18266;
	xor.b32  	%r18268, %r18263, %r18267;
	shf.l.wrap.b32 	%r18269, %r18268, %r18268, 7;
	add.s32 	%r18270, %r18228, %r18221;
	xor.b32  	%r18271, %r18242, %r18270;
	shf.l.wrap.b32 	%r18272, %r18271, %r18271, 16;
	add.s32 	%r18273, %r18255, %r18272;
	xor.b32  	%r18274, %r18221, %r18273;
	shf.l.wrap.b32 	%r18275, %r18274, %r18274, 12;
	add.s32 	%r18276, %r18270, %r18275;
	xor.b32  	%r18277, %r18272, %r18276;
	shf.l.wrap.b32 	%r18278, %r18277, %r18277, 8;
	add.s32 	%r18279, %r18273, %r18278;
	xor.b32  	%r18280, %r18275, %r18279;
	shf.l.wrap.b32 	%r18281, %r18280, %r18280, 7;
	add.s32 	%r18282, %r18240, %r18233;
	xor.b32  	%r18283, %r18254, %r18282;
	shf.l.wrap.b32 	%r18284, %r18283, %r18283, 16;
	add.s32 	%r18285, %r18219, %r18284;
	xor.b32  	%r18286, %r18233, %r18285;
	shf.l.wrap.b32 	%r18287, %r18286, %r18286, 12;
	add.s32 	%r18288, %r18282, %r18287;
	xor.b32  	%r18289, %r18284, %r18288;
	shf.l.wrap.b32 	%r18290, %r18289, %r18289, 8;
	add.s32 	%r18291, %r18285, %r18290;
	xor.b32  	%r18292, %r18287, %r18291;
	shf.l.wrap.b32 	%r18293, %r18292, %r18292, 7;
	add.s32 	%r18294, %r18252, %r18245;
	xor.b32  	%r18295, %r18218, %r18294;
	shf.l.wrap.b32 	%r18296, %r18295, %r18295, 16;
	add.s32 	%r18297, %r18231, %r18296;
	xor.b32  	%r18298, %r18245, %r18297;
	shf.l.wrap.b32 	%r18299, %r18298, %r18298, 12;
	add.s32 	%r18300, %r18294, %r18299;
	xor.b32  	%r18301, %r18296, %r18300;
	shf.l.wrap.b32 	%r18302, %r18301, %r18301, 8;
	add.s32 	%r18303, %r18297, %r18302;
	xor.b32  	%r18304, %r18299, %r18303;
	shf.l.wrap.b32 	%r18305, %r18304, %r18304, 7;
	add.s32 	%r18306, %r18264, %r18281;
	xor.b32  	%r18307, %r18302, %r18306;
	shf.l.wrap.b32 	%r18308, %r18307, %r18307, 16;
	add.s32 	%r18309, %r18291, %r18308;
	xor.b32  	%r18310, %r18281, %r18309;
	shf.l.wrap.b32 	%r18311, %r18310, %r18310, 12;
	add.s32 	%r18312, %r18306, %r18311;
	xor.b32  	%r18313, %r18308, %r18312;
	shf.l.wrap.b32 	%r18314, %r18313, %r18313, 8;
	add.s32 	%r18315, %r18309, %r18314;
	xor.b32  	%r18316, %r18311, %r18315;
	shf.l.wrap.b32 	%r18317, %r18316, %r18316, 7;
	add.s32 	%r18318, %r18276, %r18293;
	xor.b32  	%r18319, %r18266, %r18318;
	shf.l.wrap.b32 	%r18320, %r18319, %r18319, 16;
	add.s32 	%r18321, %r18303, %r18320;
	xor.b32  	%r18322, %r18293, %r18321;
	shf.l.wrap.b32 	%r18323, %r18322, %r18322, 12;
	add.s32 	%r18324, %r18318, %r18323;
	xor.b32  	%r18325, %r18320, %r18324;
	shf.l.wrap.b32 	%r18326, %r18325, %r18325, 8;
	add.s32 	%r18327, %r18321, %r18326;
	xor.b32  	%r18328, %r18323, %r18327;
	shf.l.wrap.b32 	%r18329, %r18328, %r18328, 7;
	add.s32 	%r18330, %r18288, %r18305;
	xor.b32  	%r18331, %r18278, %r18330;
	shf.l.wrap.b32 	%r18332, %r18331, %r18331, 16;
	add.s32 	%r18333, %r18267, %r18332;
	xor.b32  	%r18334, %r18305, %r18333;
	shf.l.wrap.b32 	%r18335, %r18334, %r18334, 12;
	add.s32 	%r18336, %r18330, %r18335;
	xor.b32  	%r18337, %r18332, %r18336;
	shf.l.wrap.b32 	%r18338, %r18337, %r18337, 8;
	add.s32 	%r18339, %r18333, %r18338;
	xor.b32  	%r18340, %r18335, %r18339;
	shf.l.wrap.b32 	%r18341, %r18340, %r18340, 7;
	add.s32 	%r18342, %r18300, %r18269;
	xor.b32  	%r18343, %r18290, %r18342;
	shf.l.wrap.b32 	%r18344, %r18343, %r18343, 16;
	add.s32 	%r18345, %r18279, %r18344;
	xor.b32  	%r18346, %r18269, %r18345;
	shf.l.wrap.b32 	%r18347, %r18346, %r18346, 12;
	add.s32 	%r18348, %r18342, %r18347;
	xor.b32  	%r18349, %r18344, %r18348;
	shf.l.wrap.b32 	%r18350, %r18349, %r18349, 8;
	add.s32 	%r18351, %r18345, %r18350;
	xor.b32  	%r18352, %r18347, %r18351;
	shf.l.wrap.b32 	%r18353, %r18352, %r18352, 7;
	add.s32 	%r54017, %r17970, %r18312;
	add.s32 	%r54016, %r17982, %r18324;
	add.s32 	%r54015, %r17994, %r18336;
	add.s32 	%r54014, %r18006, %r18348;
	add.s32 	%r54018, %r54025, %r18353;
	add.s32 	%r54019, %r54024, %r18317;
	add.s32 	%r54020, %r54023, %r18329;
	add.s32 	%r54021, %r54022, %r18341;
	xor.b32  	%r18354, %r17971, 1;
	shf.l.wrap.b32 	%r18355, %r17971, %r18354, 16;
	add.s32 	%r18356, %r54025, %r18355;
	xor.b32  	%r18357, %r54025, %r18356;
	shf.l.wrap.b32 	%r18358, %r18357, %r18357, 12;
	add.s32 	%r18359, %r17971, %r18358;
	xor.b32  	%r18360, %r18355, %r18359;
	shf.l.wrap.b32 	%r18361, %r18360, %r18360, 8;
	add.s32 	%r18362, %r18356, %r18361;
	xor.b32  	%r18363, %r18358, %r18362;
	shf.l.wrap.b32 	%r18364, %r18363, %r18363, 7;
	add.s32 	%r18365, %r18359, %r17993;
	xor.b32  	%r18366, %r18014, %r18365;
	shf.l.wrap.b32 	%r18367, %r18366, %r18366, 16;
	add.s32 	%r18368, %r18003, %r18367;
	xor.b32  	%r18369, %r17993, %r18368;
	shf.l.wrap.b32 	%r18370, %r18369, %r18369, 12;
	add.s32 	%r18371, %r18365, %r18370;
	xor.b32  	%r18372, %r18367, %r18371;
	shf.l.wrap.b32 	%r18373, %r18372, %r18372, 8;
	add.s32 	%r18374, %r18368, %r18373;
	xor.b32  	%r18375, %r18370, %r18374;
	shf.l.wrap.b32 	%r18376, %r18375, %r18375, 7;
	xor.b32  	%r18377, %r18361, %r18030;
	shf.l.wrap.b32 	%r18378, %r18377, %r18377, 16;
	add.s32 	%r18379, %r18015, %r18378;
	xor.b32  	%r18380, %r18005, %r18379;
	shf.l.wrap.b32 	%r18381, %r18380, %r18380, 12;
	add.s32 	%r18382, %r18030, %r18381;
	xor.b32  	%r18383, %r18378, %r18382;
	shf.l.wrap.b32 	%r18384, %r18383, %r18383, 8;
	add.s32 	%r18385, %r18379, %r18384;
	xor.b32  	%r18386, %r18381, %r18385;
	shf.l.wrap.b32 	%r18387, %r18386, %r18386, 7;
	add.s32 	%r18388, %r18362, %r18044;
	xor.b32  	%r18389, %r18017, %r18388;
	shf.l.wrap.b32 	%r18390, %r18389, %r18389, 12;
	add.s32 	%r18391, %r18042, %r18390;
	xor.b32  	%r18392, %r18044, %r18391;
	shf.l.wrap.b32 	%r18393, %r18392, %r18392, 8;
	add.s32 	%r18394, %r18388, %r18393;
	xor.b32  	%r18395, %r18390, %r18394;
	shf.l.wrap.b32 	%r18396, %r18395, %r18395, 7;
	add.s32 	%r18397, %r18012, %r18364;
	xor.b32  	%r18398, %r18002, %r18397;
	shf.l.wrap.b32 	%r18399, %r18398, %r18398, 16;
	add.s32 	%r18400, %r17991, %r18399;
	xor.b32  	%r18401, %r18364, %r18400;
	shf.l.wrap.b32 	%r18402, %r18401, %r18401, 12;
	add.s32 	%r18403, %r18397, %r18402;
	xor.b32  	%r18404, %r18399, %r18403;
	shf.l.wrap.b32 	%r18405, %r18404, %r18404, 8;
	add.s32 	%r18406, %r18400, %r18405;
	xor.b32  	%r18407, %r18402, %r18406;
	shf.l.wrap.b32 	%r18408, %r18407, %r18407, 7;
	add.s32 	%r18409, %r18371, %r18408;
	xor.b32  	%r18410, %r18384, %r18409;
	shf.l.wrap.b32 	%r18411, %r18410, %r18410, 16;
	add.s32 	%r18412, %r18394, %r18411;
	xor.b32  	%r18413, %r18408, %r18412;
	shf.l.wrap.b32 	%r18414, %r18413, %r18413, 12;
	add.s32 	%r18415, %r18409, %r18414;
	xor.b32  	%r18416, %r18411, %r18415;
	shf.l.wrap.b32 	%r18417, %r18416, %r18416, 8;
	add.s32 	%r18418, %r18412, %r18417;
	xor.b32  	%r18419, %r18414, %r18418;
	shf.l.wrap.b32 	%r18420, %r18419, %r18419, 7;
	add.s32 	%r18421, %r18382, %r18376;
	xor.b32  	%r18422, %r18393, %r18421;
	shf.l.wrap.b32 	%r18423, %r18422, %r18422, 16;
	add.s32 	%r18424, %r18406, %r18423;
	xor.b32  	%r18425, %r18376, %r18424;
	shf.l.wrap.b32 	%r18426, %r18425, %r18425, 12;
	add.s32 	%r18427, %r18421, %r18426;
	xor.b32  	%r18428, %r18423, %r18427;
	shf.l.wrap.b32 	%r18429, %r18428, %r18428, 8;
	add.s32 	%r18430, %r18424, %r18429;
	xor.b32  	%r18431, %r18426, %r18430;
	shf.l.wrap.b32 	%r18432, %r18431, %r18431, 7;
	add.s32 	%r18433, %r18391, %r18387;
	xor.b32  	%r18434, %r18405, %r18433;
	shf.l.wrap.b32 	%r18435, %r18434, %r18434, 16;
	add.s32 	%r18436, %r18374, %r18435;
	xor.b32  	%r18437, %r18387, %r18436;
	shf.l.wrap.b32 	%r18438, %r18437, %r18437, 12;
	add.s32 	%r18439, %r18433, %r18438;
	xor.b32  	%r18440, %r18435, %r18439;
	shf.l.wrap.b32 	%r18441, %r18440, %r18440, 8;
	add.s32 	%r18442, %r18436, %r18441;
	xor.b32  	%r18443, %r18438, %r18442;
	shf.l.wrap.b32 	%r18444, %r18443, %r18443, 7;
	add.s32 	%r18445, %r18403, %r18396;
	xor.b32  	%r18446, %r18373, %r18445;
	shf.l.wrap.b32 	%r18447, %r18446, %r18446, 16;
	add.s32 	%r18448, %r18385, %r18447;
	xor.b32  	%r18449, %r18396, %r18448;
	shf.l.wrap.b32 	%r18450, %r18449, %r18449, 12;
	add.s32 	%r18451, %r18445, %r18450;
	xor.b32  	%r18452, %r18447, %r18451;
	shf.l.wrap.b32 	%r18453, %r18452, %r18452, 8;
	add.s32 	%r18454, %r18448, %r18453;
	xor.b32  	%r18455, %r18450, %r18454;
	shf.l.wrap.b32 	%r18456, %r18455, %r18455, 7;
	add.s32 	%r18457, %r18415, %r18432;
	xor.b32  	%r18458, %r18453, %r18457;
	shf.l.wrap.b32 	%r18459, %r18458, %r18458, 16;
	add.s32 	%r18460, %r18442, %r18459;
	xor.b32  	%r18461, %r18432, %r18460;
	shf.l.wrap.b32 	%r18462, %r18461, %r18461, 12;
	add.s32 	%r18463, %r18457, %r18462;
	xor.b32  	%r18464, %r18459, %r18463;
	shf.l.wrap.b32 	%r18465, %r18464, %r18464, 8;
	add.s32 	%r18466, %r18460, %r18465;
	xor.b32  	%r18467, %r18462, %r18466;
	shf.l.wrap.b32 	%r18468, %r18467, %r18467, 7;
	add.s32 	%r18469, %r18427, %r18444;
	xor.b32  	%r18470, %r18417, %r18469;
	shf.l.wrap.b32 	%r18471, %r18470, %r18470, 16;
	add.s32 	%r18472, %r18454, %r18471;
	xor.b32  	%r18473, %r18444, %r18472;
	shf.l.wrap.b32 	%r18474, %r18473, %r18473, 12;
	add.s32 	%r18475, %r18469, %r18474;
	xor.b32  	%r18476, %r18471, %r18475;
	shf.l.wrap.b32 	%r18477, %r18476, %r18476, 8;
	add.s32 	%r18478, %r18472, %r18477;
	xor.b32  	%r18479, %r18474, %r18478;
	shf.l.wrap.b32 	%r18480, %r18479, %r18479, 7;
	add.s32 	%r18481, %r18439, %r18456;
	xor.b32  	%r18482, %r18429, %r18481;
	shf.l.wrap.b32 	%r18483, %r18482, %r18482, 16;
	add.s32 	%r18484, %r18418, %r18483;
	xor.b32  	%r18485, %r18456, %r18484;
	shf.l.wrap.b32 	%r18486, %r18485, %r18485, 12;
	add.s32 	%r18487, %r18481, %r18486;
	xor.b32  	%r18488, %r18483, %r18487;
	shf.l.wrap.b32 	%r18489, %r18488, %r18488, 8;
	add.s32 	%r18490, %r18484, %r18489;
	xor.b32  	%r18491, %r18486, %r18490;
	shf.l.wrap.b32 	%r18492, %r18491, %r18491, 7;
	add.s32 	%r18493, %r18451, %r18420;
	xor.b32  	%r18494, %r18441, %r18493;
	shf.l.wrap.b32 	%r18495, %r18494, %r18494, 16;
	add.s32 	%r18496, %r18430, %r18495;
	xor.b32  	%r18497, %r18420, %r18496;
	shf.l.wrap.b32 	%r18498, %r18497, %r18497, 12;
	add.s32 	%r18499, %r18493, %r18498;
	xor.b32  	%r18500, %r18495, %r18499;
	shf.l.wrap.b32 	%r18501, %r18500, %r18500, 8;
	add.s32 	%r18502, %r18496, %r18501;
	xor.b32  	%r18503, %r18498, %r18502;
	shf.l.wrap.b32 	%r18504, %r18503, %r18503, 7;
	add.s32 	%r18505, %r18463, %r18504;
	xor.b32  	%r18506, %r18477, %r18505;
	shf.l.wrap.b32 	%r18507, %r18506, %r18506, 16;
	add.s32 	%r18508, %r18490, %r18507;
	xor.b32  	%r18509, %r18504, %r18508;
	shf.l.wrap.b32 	%r18510, %r18509, %r18509, 12;
	add.s32 	%r18511, %r18505, %r18510;
	xor.b32  	%r18512, %r18507, %r18511;
	shf.l.wrap.b32 	%r18513, %r18512, %r18512, 8;
	add.s32 	%r18514, %r18508, %r18513;
	xor.b32  	%r18515, %r18510, %r18514;
	shf.l.wrap.b32 	%r18516, %r18515, %r18515, 7;
	add.s32 	%r18517, %r18475, %r18468;
	xor.b32  	%r18518, %r18489, %r18517;
	shf.l.wrap.b32 	%r18519, %r18518, %r18518, 16;
	add.s32 	%r18520, %r18502, %r18519;
	xor.b32  	%r18521, %r18468, %r18520;
	shf.l.wrap.b32 	%r18522, %r18521, %r18521, 12;
	add.s32 	%r18523, %r18517, %r18522;
	xor.b32  	%r18524, %r18519, %r18523;
	shf.l.wrap.b32 	%r18525, %r18524, %r18524, 8;
	add.s32 	%r18526, %r18520, %r18525;
	xor.b32  	%r18527, %r18522, %r18526;
	shf.l.wrap.b32 	%r18528, %r18527, %r18527, 7;
	add.s32 	%r18529, %r18487, %r18480;
	xor.b32  	%r18530, %r18501, %r18529;
	shf.l.wrap.b32 	%r18531, %r18530, %r18530, 16;
	add.s32 	%r18532, %r18466, %r18531;
	xor.b32  	%r18533, %r18480, %r18532;
	shf.l.wrap.b32 	%r18534, %r18533, %r18533, 12;
	add.s32 	%r18535, %r18529, %r18534;
	xor.b32  	%r18536, %r18531, %r18535;
	shf.l.wrap.b32 	%r18537, %r18536, %r18536, 8;
	add.s32 	%r18538, %r18532, %r18537;
	xor.b32  	%r18539, %r18534, %r18538;
	shf.l.wrap.b32 	%r18540, %r18539, %r18539, 7;
	add.s32 	%r18541, %r18499, %r18492;
	xor.b32  	%r18542, %r18465, %r18541;
	shf.l.wrap.b32 	%r18543, %r18542, %r18542, 16;
	add.s32 	%r18544, %r18478, %r18543;
	xor.b32  	%r18545, %r18492, %r18544;
	shf.l.wrap.b32 	%r18546, %r18545, %r18545, 12;
	add.s32 	%r18547, %r18541, %r18546;
	xor.b32  	%r18548, %r18543, %r18547;
	shf.l.wrap.b32 	%r18549, %r18548, %r18548, 8;
	add.s32 	%r18550, %r18544, %r18549;
	xor.b32  	%r18551, %r18546, %r18550;
	shf.l.wrap.b32 	%r18552, %r18551, %r18551, 7;
	add.s32 	%r18553, %r18511, %r18528;
	xor.b32  	%r18554, %r18549, %r18553;
	shf.l.wrap.b32 	%r18555, %r18554, %r18554, 16;
	add.s32 	%r18556, %r18538, %r18555;
	xor.b32  	%r18557, %r18528, %r18556;
	shf.l.wrap.b32 	%r18558, %r18557, %r18557, 12;
	add.s32 	%r18559, %r18553, %r18558;
	xor.b32  	%r18560, %r18555, %r18559;
	shf.l.wrap.b32 	%r18561, %r18560, %r18560, 8;
	add.s32 	%r18562, %r18556, %r18561;
	xor.b32  	%r18563, %r18558, %r18562;
	shf.l.wrap.b32 	%r18564, %r18563, %r18563, 7;
	add.s32 	%r18565, %r18523, %r18540;
	xor.b32  	%r18566, %r18513, %r18565;
	shf.l.wrap.b32 	%r18567, %r18566, %r18566, 16;
	add.s32 	%r18568, %r18550, %r18567;
	xor.b32  	%r18569, %r18540, %r18568;
	shf.l.wrap.b32 	%r18570, %r18569, %r18569, 12;
	add.s32 	%r18571, %r18565, %r18570;
	xor.b32  	%r18572, %r18567, %r18571;
	shf.l.wrap.b32 	%r18573, %r18572, %r18572, 8;
	add.s32 	%r18574, %r18568, %r18573;
	xor.b32  	%r18575, %r18570, %r18574;
	shf.l.wrap.b32 	%r18576, %r18575, %r18575, 7;
	add.s32 	%r18577, %r18535, %r18552;
	xor.b32  	%r18578, %r18525, %r18577;
	shf.l.wrap.b32 	%r18579, %r18578, %r18578, 16;
	add.s32 	%r18580, %r18514, %r18579;
	xor.b32  	%r18581, %r18552, %r18580;
	shf.l.wrap.b32 	%r18582, %r18581, %r18581, 12;
	add.s32 	%r18583, %r18577, %r18582;
	xor.b32  	%r18584, %r18579, %r18583;
	shf.l.wrap.b32 	%r18585, %r18584, %r18584, 8;
	add.s32 	%r18586, %r18580, %r18585;
	xor.b32  	%r18587, %r18582, %r18586;
	shf.l.wrap.b32 	%r18588, %r18587, %r18587, 7;
	add.s32 	%r18589, %r18547, %r18516;
	xor.b32  	%r18590, %r18537, %r18589;
	shf.l.wrap.b32 	%r18591, %r18590, %r18590, 16;
	add.s32 	%r18592, %r18526, %r18591;
	xor.b32  	%r18593, %r18516, %r18592;
	shf.l.wrap.b32 	%r18594, %r18593, %r18593, 12;
	add.s32 	%r18595, %r18589, %r18594;
	xor.b32  	%r18596, %r18591, %r18595;
	shf.l.wrap.b32 	%r18597, %r18596, %r18596, 8;
	add.s32 	%r18598, %r18592, %r18597;
	xor.b32  	%r18599, %r18594, %r18598;
	shf.l.wrap.b32 	%r18600, %r18599, %r18599, 7;
	add.s32 	%r18601, %r18559, %r18600;
	xor.b32  	%r18602, %r18573, %r18601;
	shf.l.wrap.b32 	%r18603, %r18602, %r18602, 16;
	add.s32 	%r18604, %r18586, %r18603;
	xor.b32  	%r18605, %r18600, %r18604;
	shf.l.wrap.b32 	%r18606, %r18605, %r18605, 12;
	add.s32 	%r18607, %r18601, %r18606;
	xor.b32  	%r18608, %r18603, %r18607;
	shf.l.wrap.b32 	%r18609, %r18608, %r18608, 8;
	add.s32 	%r18610, %r18571, %r18564;
	xor.b32  	%r18611, %r18585, %r18610;
	shf.l.wrap.b32 	%r18612, %r18611, %r18611, 16;
	add.s32 	%r18613, %r18598, %r18612;
	xor.b32  	%r18614, %r18564, %r18613;
	shf.l.wrap.b32 	%r18615, %r18614, %r18614, 12;
	add.s32 	%r18616, %r18610, %r18615;
	xor.b32  	%r18617, %r18612, %r18616;
	shf.l.wrap.b32 	%r18618, %r18617, %r18617, 8;
	add.s32 	%r18619, %r18613, %r18618;
	xor.b32  	%r18620, %r18615, %r18619;
	shf.l.wrap.b32 	%r18621, %r18620, %r18620, 7;
	add.s32 	%r18622, %r18583, %r18576;
	xor.b32  	%r18623, %r18597, %r18622;
	shf.l.wrap.b32 	%r18624, %r18623, %r18623, 16;
	add.s32 	%r18625, %r18562, %r18624;
	xor.b32  	%r18626, %r18576, %r18625;
	shf.l.wrap.b32 	%r18627, %r18626, %r18626, 12;
	add.s32 	%r18628, %r18622, %r18627;
	xor.b32  	%r18629, %r18624, %r18628;
	shf.l.wrap.b32 	%r18630, %r18629, %r18629, 8;
	add.s32 	%r18631, %r18625, %r18630;
	xor.b32  	%r18632, %r18627, %r18631;
	shf.l.wrap.b32 	%r18633, %r18632, %r18632, 7;
	add.s32 	%r18634, %r18595, %r18588;
	xor.b32  	%r18635, %r18561, %r18634;
	shf.l.wrap.b32 	%r18636, %r18635, %r18635, 16;
	add.s32 	%r18637, %r18574, %r18636;
	xor.b32  	%r18638, %r18588, %r18637;
	shf.l.wrap.b32 	%r18639, %r18638, %r18638, 12;
	add.s32 	%r18640, %r18634, %r18639;
	xor.b32  	%r18641, %r18636, %r18640;
	shf.l.wrap.b32 	%r18642, %r18641, %r18641, 8;
	add.s32 	%r18643, %r18637, %r18642;
	add.s32 	%r18644, %r18607, %r18621;
	xor.b32  	%r18645, %r18642, %r18644;
	shf.l.wrap.b32 	%r18646, %r18645, %r18645, 16;
	add.s32 	%r18647, %r18631, %r18646;
	xor.b32  	%r18648, %r18621, %r18647;
	shr.u32 	%r18649, %r18648, 20;
	add.s32 	%r18650, %r18644, %r18649;
	add.s32 	%r18651, %r18616, %r18633;
	xor.b32  	%r18652, %r18609, %r18651;
	shf.l.wrap.b32 	%r18653, %r18652, %r18652, 16;
	add.s32 	%r18654, %r18643, %r18653;
	xor.b32  	%r18655, %r18633, %r18654;
	shr.u32 	%r18656, %r18655, 20;
	add.s32 	%r18657, %r18651, %r18656;
	add.s32 	%r18658, %r17970, %r18650;
	add.s32 	%r18659, %r17982, %r18657;
	not.b32 	%r18660, %r54013;
	add.s32 	%r18661, %r2213, %r18660;
	mov.u32 	%r18662, %ctaid.x;
	shl.b32 	%r18663, %r18662, 11;
	mov.u32 	%r18664, %tid.x;
	and.b32  	%r18665, %r18664, 31;
	or.b32  	%r18666, %r18663, %r18665;
	shl.b32 	%r18667, %r18664, 3;
	and.b32  	%r18668, %r18667, 7936;
	add.s32 	%r18669, %r53743, %r18668;
	add.s32 	%r18670, %r18666, %r18669;
	shr.u32 	%r18671, %r18670, %r18661;
	and.b32  	%r18672, %r18671, 1;
	setp.eq.b32 	%p135, %r18672, 1;
	selp.b32 	%r18673, %r18659, %r18658, %p135;
	cvt.u16.u32 	%rs405, %r18673;
	and.b16  	%rs774, %rs405, 1;
	and.b16  	%rs406, %rs772, 255;
	setp.ne.s16 	%p136, %rs406, 1;
	@%p136 bra 	$L__BB4_173;
	ld.param.u64 	%rd701, [fused_batch_pir_kernel_16_param_1];
	not.b32 	%r18674, %r54013;
	add.s32 	%r18675, %r2213, %r18674;
	mov.u32 	%r18676, %ctaid.x;
	shl.b32 	%r18677, %r18676, 11;
	mov.u32 	%r18678, %tid.x;
	and.b32  	%r18679, %r18678, 31;
	or.b32  	%r18680, %r18677, %r18679;
	shl.b32 	%r18681, %r18678, 3;
	and.b32  	%r18682, %r18681, 7936;
	add.s32 	%r18683, %r53743, %r18682;
	add.s32 	%r18684, %r18680, %r18683;
	shr.u32 	%r18685, %r18684, %r18675;
	and.b32  	%r18686, %r18685, 1;
	setp.eq.b32 	%p137, %r18686, 1;
	cvt.s64.s32 	%rd156, %r54013;
	cvta.to.global.u64 	%rd157, %rd701;
	mul.wide.s32 	%rd158, %r54013, 16;
	add.s64 	%rd159, %rd157, %rd158;
	ld.global.u32 	%r18687, [%rd159+5388];
	selp.b32 	%r18688, %r54018, %r54017, %p137;
	xor.b32  	%r18689, %r18688, %r18687;
	selp.b32 	%r18690, %r54019, %r54016, %p137;
	selp.b32 	%r54017, %r54017, %r18689, %p137;
	selp.b32 	%r54018, %r18689, %r54018, %p137;
	ld.global.u32 	%r18691, [%rd159+5392];
	xor.b32  	%r18692, %r18690, %r18691;
	selp.b32 	%r18693, %r54020, %r54015, %p137;
	selp.b32 	%r54016, %r54016, %r18692, %p137;
	selp.b32 	%r54019, %r18692, %r54019, %p137;
	ld.global.u32 	%r18694, [%rd159+5396];
	xor.b32  	%r18695, %r18693, %r18694;
	selp.b32 	%r18696, %r54021, %r54014, %p137;
	selp.b32 	%r54015, %r54015, %r18695, %p137;
	selp.b32 	%r54020, %r18695, %r54020, %p137;
	ld.global.u32 	%r18697, [%rd159+5400];
	xor.b32  	%r18698, %r18696, %r18697;
	selp.b64 	%rd160, 445, 420, %p137;
	selp.b32 	%r54014, %r54014, %r18698, %p137;
	selp.b32 	%r54021, %r18698, %r54021, %p137;
	add.s64 	%rd161, %rd160, %rd156;
	add.s64 	%rd162, %rd157, %rd161;
	ld.global.u8 	%rs407, [%rd162+5368];
	xor.b16  	%rs774, %rs407, %rs774;
$L__BB4_173:
	not.b32 	%r18699, %r54013;
	add.s32 	%r18700, %r2213, %r18699;
	mov.u32 	%r18701, %ctaid.x;
	shl.b32 	%r18702, %r18701, 11;
	mov.u32 	%r18703, %tid.x;
	and.b32  	%r18704, %r18703, 31;
	or.b32  	%r18705, %r18702, %r18704;
	shl.b32 	%r18706, %r18703, 3;
	and.b32  	%r18707, %r18706, 7936;
	add.s32 	%r18708, %r53743, %r18707;
	add.s32 	%r18709, %r18705, %r18708;
	shr.u32 	%r18710, %r18709, %r18700;
	and.b32  	%r18711, %r18710, 1;
	setp.eq.b32 	%p138, %r18711, 1;
	selp.b32 	%r54025, %r54018, %r54017, %p138;
	selp.b32 	%r54024, %r54019, %r54016, %p138;
	selp.b32 	%r54023, %r54020, %r54015, %p138;
	selp.b32 	%r54022, %r54021, %r54014, %p138;
	add.s32 	%r54013, %r54013, 1;
	setp.lt.u32 	%p139, %r54013, %r2213;
	mov.u16 	%rs772, %rs774;
	@%p139 bra 	$L__BB4_171;
$L__BB4_174:
	and.b16  	%rs408, %rs774, 255;
	setp.ne.s16 	%p140, %rs408, 1;
	@%p140 bra 	$L__BB4_176;
	ld.param.u64 	%rd702, [fused_batch_pir_kernel_16_param_1];
	cvta.to.global.u64 	%rd163, %rd702;
	ld.global.u32 	%r18712, [%rd163+5840];
	xor.b32  	%r54025, %r54025, %r18712;
$L__BB4_176:
	@%p140 bra 	$L__BB4_178;
	ld.param.u64 	%rd703, [fused_batch_pir_kernel_16_param_1];
	cvta.to.global.u64 	%rd164, %rd703;
	ld.global.u32 	%r18713, [%rd164+5844];
	xor.b32  	%r54024, %r54024, %r18713;
$L__BB4_178:
	@%p140 bra 	$L__BB4_180;
	ld.param.u64 	%rd704, [fused_batch_pir_kernel_16_param_1];
	cvta.to.global.u64 	%rd165, %rd704;
	ld.global.u32 	%r18714, [%rd165+5848];
	xor.b32  	%r54023, %r54023, %r18714;
$L__BB4_180:
	@%p140 bra 	$L__BB4_182;
	ld.param.u64 	%rd705, [fused_batch_pir_kernel_16_param_1];
	cvta.to.global.u64 	%rd166, %rd705;
	ld.global.u32 	%r18715, [%rd166+5852];
	xor.b32  	%r54022, %r54022, %r18715;
$L__BB4_182:
	ld.param.u32 	%r52148, [fused_batch_pir_kernel_16_param_4];
	mov.u32 	%r18717, %ctaid.x;
	shl.b32 	%r18718, %r18717, 11;
	mov.u32 	%r18719, %tid.x;
	and.b32  	%r18720, %r18719, 31;
	or.b32  	%r18721, %r18718, %r18720;
	shl.b32 	%r18722, %r18719, 3;
	and.b32  	%r18723, %r18722, 7936;
	add.s32 	%r18724, %r53743, %r18723;
	add.s32 	%r18725, %r18721, %r18724;
	setp.ge.s32 	%p144, %r18725, %r52148;
	mov.b32 	%r54046, 0;
	mov.u32 	%r54047, %r54046;
	mov.u32 	%r54048, %r54046;
	mov.u32 	%r54049, %r54046;
	@%p144 bra 	$L__BB4_196;
	ld.param.u64 	%rd706, [fused_batch_pir_kernel_16_param_1];
	cvta.to.global.u64 	%rd167, %rd706;
	ld.global.u8 	%rs412, [%rd167+5873];
	max.u16 	%rs413, %rs412, 11;
	cvt.u32.u16 	%r18726, %rs413;
	add.s32 	%r54037, %r18726, -11;
	ld.shared.v4.u32 	{%r54049, %r54048, %r54047, %r54046}, [s_mem+197616];
	ld.shared.u8 	%rs777, [s_mem+197632];
	cvt.u32.u16 	%r2268, %rs412;
	setp.ge.u32 	%p145, %r54037, %r2268;
	@%p145 bra 	$L__BB4_188;
	mov.u16 	%rs775, %rs777;
$L__BB4_185:
	ld.const.u32 	%r18727, [CHACHA_CONSTANTS];
	add.s32 	%r18728, %r18727, %r54049;
	shf.l.wrap.b32 	%r18729, %r18728, %r18728, 16;
	add.s32 	%r18730, %r54049, %r18729;
	xor.b32  	%r18731, %r54049, %r18730;
	shf.l.wrap.b32 	%r18732, %r18731, %r18731, 12;
	add.s32 	%r18733, %r18728, %r18732;
	xor.b32  	%r18734, %r18729, %r18733;
	shf.l.wrap.b32 	%r18735, %r18734, %r18734, 8;
	add.s32 	%r18736, %r18730, %r18735;
	xor.b32  	%r18737, %r18732, %r18736;
	shf.l.wrap.b32 	%r18738, %r18737, %r18737, 7;
	ld.const.u32 	%r18739, [CHACHA_CONSTANTS+4];
	add.s32 	%r18740, %r18739, %r54048;
	shf.l.wrap.b32 	%r18741, %r18740, %r18740, 16;
	add.s32 	%r18742, %r54048, %r18741;
	xor.b32  	%r18743, %r54048, %r18742;
	shf.l.wrap.b32 	%r18744, %r18743, %r18743, 12;
	add.s32 	%r18745, %r18740, %r18744;
	xor.b32  	%r18746, %r18741, %r18745;
	shf.l.wrap.b32 	%r18747, %r18746, %r18746, 8;
	add.s32 	%r18748, %r18742, %r18747;
	xor.b32  	%r18749, %r18744, %r18748;
	shf.l.wrap.b32 	%r18750, %r18749, %r18749, 7;
	ld.const.u32 	%r18751, [CHACHA_CONSTANTS+8];
	add.s32 	%r18752, %r18751, %r54047;
	shf.l.wrap.b32 	%r18753, %r18752, %r18752, 16;
	add.s32 	%r18754, %r54047, %r18753;
	xor.b32  	%r18755, %r54047, %r18754;
	shf.l.wrap.b32 	%r18756, %r18755, %r18755, 12;
	add.s32 	%r18757, %r18752, %r18756;
	xor.b32  	%r18758, %r18753, %r18757;
	shf.l.wrap.b32 	%r18759, %r18758, %r18758, 8;
	add.s32 	%r18760, %r18754, %r18759;
	xor.b32  	%r18761, %r18756, %r18760;
	shf.l.wrap.b32 	%r18762, %r18761, %r18761, 7;
	ld.const.u32 	%r18763, [CHACHA_CONSTANTS+12];
	add.s32 	%r18764, %r18763, %r54046;
	shf.l.wrap.b32 	%r18765, %r18764, %r18764, 16;
	add.s32 	%r18766, %r54046, %r18765;
	xor.b32  	%r18767, %r54046, %r18766;
	shf.l.wrap.b32 	%r18768, %r18767, %r18767, 12;
	add.s32 	%r18769, %r18764, %r18768;
	xor.b32  	%r18770, %r18765, %r18769;
	shf.l.wrap.b32 	%r18771, %r18770, %r18770, 8;
	add.s32 	%r18772, %r18766, %r18771;
	xor.b32  	%r18773, %r18768, %r18772;
	shf.l.wrap.b32 	%r18774, %r18773, %r18773, 7;
	add.s32 	%r18775, %r18733, %r18750;
	xor.b32  	%r18776, %r18771, %r18775;
	shf.l.wrap.b32 	%r18777, %r18776, %r18776, 16;
	add.s32 	%r18778, %r18760, %r18777;
	xor.b32  	%r18779, %r18750, %r18778;
	shf.l.wrap.b32 	%r18780, %r18779, %r18779, 12;
	add.s32 	%r18781, %r18775, %r18780;
	xor.b32  	%r18782, %r18777, %r18781;
	shf.l.wrap.b32 	%r18783, %r18782, %r18782, 8;
	add.s32 	%r18784, %r18778, %r18783;
	xor.b32  	%r18785, %r18780, %r18784;
	shf.l.wrap.b32 	%r18786, %r18785, %r18785, 7;
	add.s32 	%r18787, %r18745, %r18762;
	xor.b32  	%r18788, %r18735, %r18787;
	shf.l.wrap.b32 	%r18789, %r18788, %r18788, 16;
	add.s32 	%r18790, %r18772, %r18789;
	xor.b32  	%r18791, %r18762, %r18790;
	shf.l.wrap.b32 	%r18792, %r18791, %r18791, 12;
	add.s32 	%r18793, %r18787, %r18792;
	xor.b32  	%r18794, %r18789, %r18793;
	shf.l.wrap.b32 	%r18795, %r18794, %r18794, 8;
	add.s32 	%r18796, %r18790, %r18795;
	xor.b32  	%r18797, %r18792, %r18796;
	shf.l.wrap.b32 	%r18798, %r18797, %r18797, 7;
	add.s32 	%r18799, %r18757, %r18774;
	xor.b32  	%r18800, %r18747, %r18799;
	shf.l.wrap.b32 	%r18801, %r18800, %r18800, 16;
	add.s32 	%r18802, %r18736, %r18801;
	xor.b32  	%r18803, %r18774, %r18802;
	shf.l.wrap.b32 	%r18804, %r18803, %r18803, 12;
	add.s32 	%r18805, %r18799, %r18804;
	xor.b32  	%r18806, %r18801, %r18805;
	shf.l.wrap.b32 	%r18807, %r18806, %r18806, 8;
	add.s32 	%r18808, %r18802, %r18807;
	xor.b32  	%r18809, %r18804, %r18808;
	shf.l.wrap.b32 	%r18810, %r18809, %r18809, 7;
	add.s32 	%r18811, %r18769, %r18738;
	xor.b32  	%r18812, %r18759, %r18811;
	shf.l.wrap.b32 	%r18813, %r18812, %r18812, 16;
	add.s32 	%r18814, %r18748, %r18813;
	xor.b32  	%r18815, %r18738, %r18814;
	shf.l.wrap.b32 	%r18816, %r18815, %r18815, 12;
	add.s32 	%r18817, %r18811, %r18816;
	xor.b32  	%r18818, %r18813, %r18817;
	shf.l.wrap.b32 	%r18819, %r18818, %r18818, 8;
	add.s32 	%r18820, %r18814, %r18819;
	xor.b32  	%r18821, %r18816, %r18820;
	shf.l.wrap.b32 	%r18822, %r18821, %r18821, 7;
	add.s32 	%r18823, %r18781, %r18822;
	xor.b32  	%r18824, %r18795, %r18823;
	shf.l.wrap.b32 	%r18825, %r18824, %r18824, 16;
	add.s32 	%r18826, %r18808, %r18825;
	xor.b32  	%r18827, %r18822, %r18826;
	shf.l.wrap.b32 	%r18828, %r18827, %r18827, 12;
	add.s32 	%r18829, %r18823, %r18828;
	xor.b32  	%r18830, %r18825, %r18829;
	shf.l.wrap.b32 	%r18831, %r18830, %r18830, 8;
	add.s32 	%r18832, %r18826, %r18831;
	xor.b32  	%r18833, %r18828, %r18832;
	shf.l.wrap.b32 	%r18834, %r18833, %r18833, 7;
	add.s32 	%r18835, %r18793, %r18786;
	xor.b32  	%r18836, %r18807, %r18835;
	shf.l.wrap.b32 	%r18837, %r18836, %r18836, 16;
	add.s32 	%r18838, %r18820, %r18837;
	xor.b32  	%r18839, %r18786, %r18838;
	shf.l.wrap.b32 	%r18840, %r18839, %r18839, 12;
	add.s32 	%r18841, %r18835, %r18840;
	xor.b32  	%r18842, %r18837, %r18841;
	shf.l.wrap.b32 	%r18843, %r18842, %r18842, 8;
	add.s32 	%r18844, %r18838, %r18843;
	xor.b32  	%r18845, %r18840, %r18844;
	shf.l.wrap.b32 	%r18846, %r18845, %r18845, 7;
	add.s32 	%r18847, %r18805, %r18798;
	xor.b32  	%r18848, %r18819, %r18847;
	shf.l.wrap.b32 	%r18849, %r18848, %r18848, 16;
	add.s32 	%r18850, %r18784, %r18849;
	xor.b32  	%r18851, %r18798, %r18850;
	shf.l.wrap.b32 	%r18852, %r18851, %r18851, 12;
	add.s32 	%r18853, %r18847, %r18852;
	xor.b32  	%r18854, %r18849, %r18853;
	shf.l.wrap.b32 	%r18855, %r18854, %r18854, 8;
	add.s32 	%r18856, %r18850, %r18855;
	xor.b32  	%r18857, %r18852, %r18856;
	shf.l.wrap.b32 	%r18858, %r18857, %r18857, 7;
	add.s32 	%r18859, %r18817, %r18810;
	xor.b32  	%r18860, %r18783, %r18859;
	shf.l.wrap.b32 	%r18861, %r18860, %r18860, 16;
	add.s32 	%r18862, %r18796, %r18861;
	xor.b32  	%r18863, %r18810, %r18862;
	shf.l.wrap.b32 	%r18864, %r18863, %r18863, 12;
	add.s32 	%r18865, %r18859, %r18864;
	xor.b32  	%r18866, %r18861, %r18865;
	shf.l.wrap.b32 	%r18867, %r18866, %r18866, 8;
	add.s32 	%r18868, %r18862, %r18867;
	xor.b32  	%r18869, %r18864, %r18868;
	shf.l.wrap.b32 	%r18870, %r18869, %r18869, 7;
	add.s32 	%r18871, %r18829, %r18846;
	xor.b32  	%r18872, %r18867, %r18871;
	shf.l.wrap.b32 	%r18873, %r18872, %r18872, 16;
	add.s32 	%r18874, %r18856, %r18873;
	xor.b32  	%r18875, %r18846, %r18874;
	shf.l.wrap.b32 	%r18876, %r18875, %r18875, 12;
	add.s32 	%r18877, %r18871, %r18876;
	xor.b32  	%r18878, %r18873, %r18877;
	shf.l.wrap.b32 	%r18879, %r18878, %r18878, 8;
	add.s32 	%r18880, %r18874, %r18879;
	xor.b32  	%r18881, %r18876, %r18880;
	shf.l.wrap.b32 	%r18882, %r18881, %r18881, 7;
	add.s32 	%r18883, %r18841, %r18858;
	xor.b32  	%r18884, %r18831, %r18883;
	shf.l.wrap.b32 	%r18885, %r18884, %r18884, 16;
	add.s32 	%r18886, %r18868, %r18885;
	xor.b32  	%r18887, %r18858, %r18886;
	shf.l.wrap.b32 	%r18888, %r18887, %r18887, 12;
	add.s32 	%r18889, %r18883, %r18888;
	xor.b32  	%r18890, %r18885, %r18889;
	shf.l.wrap.b32 	%r18891, %r18890, %r18890, 8;
	add.s32 	%r18892, %r18886, %r18891;
	xor.b32  	%r18893, %r18888, %r18892;
	shf.l.wrap.b32 	%r18894, %r18893, %r18893, 7;
	add.s32 	%r18895, %r18853, %r18870;
	xor.b32  	%r18896, %r18843, %r18895;
	shf.l.wrap.b32 	%r18897, %r18896, %r18896, 16;
	add.s32 	%r18898, %r18832, %r18897;
	xor.b32  	%r18899, %r18870, %r18898;
	shf.l.wrap.b32 	%r18900, %r18899, %r18899, 12;
	add.s32 	%r18901, %r18895, %r18900;
	xor.b32  	%r18902, %r18897, %r18901;
	shf.l.wrap.b32 	%r18903, %r18902, %r18902, 8;
	add.s32 	%r18904, %r18898, %r18903;
	xor.b32  	%r18905, %r18900, %r18904;
	shf.l.wrap.b32 	%r18906, %r18905, %r18905, 7;
	add.s32 	%r18907, %r18865, %r18834;
	xor.b32  	%r18908, %r18855, %r18907;
	shf.l.wrap.b32 	%r18909, %r18908, %r18908, 16;
	add.s32 	%r18910, %r18844, %r18909;
	xor.b32  	%r18911, %r18834, %r18910;
	shf.l.wrap.b32 	%r18912, %r18911, %r18911, 12;
	add.s32 	%r18913, %r18907, %r18912;
	xor.b32  	%r18914, %r18909, %r18913;
	shf.l.wrap.b32 	%r18915, %r18914, %r18914, 8;
	add.s32 	%r18916, %r18910, %r18915;
	xor.b32  	%r18917, %r18912, %r18916;
	shf.l.wrap.b32 	%r18918, %r18917, %r18917, 7;
	add.s32 	%r18919, %r18877, %r18918;
	xor.b32  	%r18920, %r18891, %r18919;
	shf.l.wrap.b32 	%r18921, %r18920, %r18920, 16;
	add.s32 	%r18922, %r18904, %r18921;
	xor.b32  	%r18923, %r18918, %r18922;
	shf.l.wrap.b32 	%r18924, %r18923, %r18923, 12;
	add.s32 	%r18925, %r18919, %r18924;
	xor.b32  	%r18926, %r18921, %r18925;
	shf.l.wrap.b32 	%r18927, %r18926, %r18926, 8;
	add.s32 	%r18928, %r18922, %r18927;
	xor.b32  	%r18929, %r18924, %r18928;
	shf.l.wrap.b32 	%r18930, %r18929, %r18929, 7;
	add.s32 	%r18931, %r18889, %r18882;
	xor.b32  	%r18932, %r18903, %r18931;
	shf.l.wrap.b32 	%r18933, %r18932, %r18932, 16;
	add.s32 	%r18934, %r18916, %r18933;
	xor.b32  	%r18935, %r18882, %r18934;
	shf.l.wrap.b32 	%r18936, %r18935, %r18935, 12;
	add.s32 	%r18937, %r18931, %r18936;
	xor.b32  	%r18938, %r18933, %r18937;
	shf.l.wrap.b32 	%r18939, %r18938, %r18938, 8;
	add.s32 	%r18940, %r18934, %r18939;
	xor.b32  	%r18941, %r18936, %r18940;
	shf.l.wrap.b32 	%r18942, %r18941, %r18941, 7;
	add.s32 	%r18943, %r18901, %r18894;
	xor.b32  	%r18944, %r18915, %r18943;
	shf.l.wrap.b32 	%r18945, %r18944, %r18944, 16;
	add.s32 	%r18946, %r18880, %r18945;
	xor.b32  	%r18947, %r18894, %r18946;
	shf.l.wrap.b32 	%r18948, %r18947, %r18947, 12;
	add.s32 	%r18949, %r18943, %r18948;
	xor.b32  	%r18950, %r18945, %r18949;
	shf.l.wrap.b32 	%r18951, %r18950, %r18950, 8;
	add.s32 	%r18952, %r18946, %r18951;
	xor.b32  	%r18953, %r18948, %r18952;
	shf.l.wrap.b32 	%r18954, %r18953, %r18953, 7;
	add.s32 	%r18955, %r18913, %r18906;
	xor.b32  	%r18956, %r18879, %r18955;
	shf.l.wrap.b32 	%r18957, %r18956, %r18956, 16;
	add.s32 	%r18958, %r18892, %r18957;
	xor.b32  	%r18959, %r18906, %r18958;
	shf.l.wrap.b32 	%r18960, %r18959, %r18959, 12;
	add.s32 	%r18961, %r18955, %r18960;
	xor.b32  	%r18962, %r18957, %r18961;
	shf.l.wrap.b32 	%r18963, %r18962, %r18962, 8;
	add.s32 	%r18964, %r18958, %r18963;
	xor.b32  	%r18965, %r18960, %r18964;
	shf.l.wrap.b32 	%r18966, %r18965, %r18965, 7;
	add.s32 	%r18967, %r18925, %r18942;
	xor.b32  	%r18968, %r18963, %r18967;
	shf.l.wrap.b32 	%r18969, %r18968, %r18968, 16;
	add.s32 	%r18970, %r18952, %r18969;
	xor.b32  	%r18971, %r18942, %r18970;
	shf.l.wrap.b32 	%r18972, %r18971, %r18971, 12;
	add.s32 	%r18973, %r18967, %r18972;
	xor.b32  	%r18974, %r18969, %r18973;
	shf.l.wrap.b32 	%r18975, %r18974, %r18974, 8;
	add.s32 	%r18976, %r18970, %r18975;
	xor.b32  	%r18977, %r18972, %r18976;
	shf.l.wrap.b32 	%r18978, %r18977, %r18977, 7;
	add.s32 	%r18979, %r18937, %r18954;
	xor.b32  	%r18980, %r18927, %r18979;
	shf.l.wrap.b32 	%r18981, %r18980, %r18980, 16;
	add.s32 	%r18982, %r18964, %r18981;
	xor.b32  	%r18983, %r18954, %r18982;
	shf.l.wrap.b32 	%r18984, %r18983, %r18983, 12;
	add.s32 	%r18985, %r18979, %r18984;
	xor.b32  	%r18986, %r18981, %r18985;
	shf.l.wrap.b32 	%r18987, %r18986, %r18986, 8;
	add.s32 	%r18988, %r18982, %r18987;
	xor.b32  	%r18989, %r18984, %r18988;
	shf.l.wrap.b32 	%r18990, %r18989, %r18989, 7;
	add.s32 	%r18991, %r18949, %r18966;
	xor.b32  	%r18992, %r18939, %r18991;
	shf.l.wrap.b32 	%r18993, %r18992, %r18992, 16;
	add.s32 	%r18994, %r18928, %r18993;
	xor.b32  	%r18995, %r18966, %r18994;
	shf.l.wrap.b32 	%r18996, %r18995, %r18995, 12;
	add.s32 	%r18997, %r18991, %r18996;
	xor.b32  	%r18998, %r18993, %r18997;
	shf.l.wrap.b32 	%r18999, %r18998, %r18998, 8;
	add.s32 	%r19000, %r18994, %r18999;
	xor.b32  	%r19001, %r18996, %r19000;
	shf.l.wrap.b32 	%r19002, %r19001, %r19001, 7;
	add.s32 	%r19003, %r18961, %r18930;
	xor.b32  	%r19004, %r18951, %r19003;
	shf.l.wrap.b32 	%r19005, %r19004, %r19004, 16;
	add.s32 	%r19006, %r18940, %r19005;
	xor.b32  	%r19007, %r18930, %r19006;
	shf.l.wrap.b32 	%r19008, %r19007, %r19007, 12;
	add.s32 	%r19009, %r19003, %r19008;
	xor.b32  	%r19010, %r19005, %r19009;
	shf.l.wrap.b32 	%r19011, %r19010, %r19010, 8;
	add.s32 	%r19012, %r19006, %r19011;
	xor.b32  	%r19013, %r19008, %r19012;
	shf.l.wrap.b32 	%r19014, %r19013, %r19013, 7;
	add.s32 	%r19015, %r18973, %r19014;
	xor.b32  	%r19016, %r18987, %r19015;
	shf.l.wrap.b32 	%r19017, %r19016, %r19016, 16;
	add.s32 	%r19018, %r19000, %r19017;
	xor.b32  	%r19019, %r19014, %r19018;
	shf.l.wrap.b32 	%r19020, %r19019, %r19019, 12;
	add.s32 	%r19021, %r19015, %r19020;
	xor.b32  	%r19022, %r19017, %r19021;
	shf.l.wrap.b32 	%r19023, %r19022, %r19022, 8;
	add.s32 	%r19024, %r19018, %r19023;
	xor.b32  	%r19025, %r19020, %r19024;
	shf.l.wrap.b32 	%r19026, %r19025, %r19025, 7;
	add.s32 	%r19027, %r18985, %r18978;
	xor.b32  	%r19028, %r18999, %r19027;
	shf.l.wrap.b32 	%r19029, %r19028, %r19028, 16;
	add.s32 	%r19030, %r19012, %r19029;
	xor.b32  	%r19031, %r18978, %r19030;
	shf.l.wrap.b32 	%r19032, %r19031, %r19031, 12;
	add.s32 	%r19033, %r19027, %r19032;
	xor.b32  	%r19034, %r19029, %r19033;
	shf.l.wrap.b32 	%r19035, %r19034, %r19034, 8;
	add.s32 	%r19036, %r19030, %r19035;
	xor.b32  	%r19037, %r19032, %r19036;
	shf.l.wrap.b32 	%r19038, %r19037, %r19037, 7;
	add.s32 	%r19039, %r18997, %r18990;
	xor.b32  	%r19040, %r19011, %r19039;
	shf.l.wrap.b32 	%r19041, %r19040, %r19040, 16;
	add.s32 	%r19042, %r18976, %r19041;
	xor.b32  	%r19043, %r18990, %r19042;
	shf.l.wrap.b32 	%r19044, %r19043, %r19043, 12;
	add.s32 	%r19045, %r19039, %r19044;
	xor.b32  	%r19046, %r19041, %r19045;
	shf.l.wrap.b32 	%r19047, %r19046, %r19046, 8;
	add.s32 	%r19048, %r19042, %r19047;
	xor.b32  	%r19049, %r19044, %r19048;
	shf.l.wrap.b32 	%r19050, %r19049, %r19049, 7;
	add.s32 	%r19051, %r19009, %r19002;
	xor.b32  	%r19052, %r18975, %r19051;
	shf.l.wrap.b32 	%r19053, %r19052, %r19052, 16;
	add.s32 	%r19054, %r18988, %r19053;
	xor.b32  	%r19055, %r19002, %r19054;
	shf.l.wrap.b32 	%r19056, %r19055, %r19055, 12;
	add.s32 	%r19057, %r19051, %r19056;
	xor.b32  	%r19058, %r19053, %r19057;
	shf.l.wrap.b32 	%r19059, %r19058, %r19058, 8;
	add.s32 	%r19060, %r19054, %r19059;
	xor.b32  	%r19061, %r19056, %r19060;
	shf.l.wrap.b32 	%r19062, %r19061, %r19061, 7;
	add.s32 	%r19063, %r19021, %r19038;
	xor.b32  	%r19064, %r19059, %r19063;
	shf.l.wrap.b32 	%r19065, %r19064, %r19064, 16;
	add.s32 	%r19066, %r19048, %r19065;
	xor.b32  	%r19067, %r19038, %r19066;
	shf.l.wrap.b32 	%r19068, %r19067, %r19067, 12;
	add.s32 	%r19069, %r19063, %r19068;
	xor.b32  	%r19070, %r19065, %r19069;
	shf.l.wrap.b32 	%r19071, %r19070, %r19070, 8;
	add.s32 	%r19072, %r19066, %r19071;
	xor.b32  	%r19073, %r19068, %r19072;
	shf.l.wrap.b32 	%r19074, %r19073, %r19073, 7;
	add.s32 	%r19075, %r19033, %r19050;
	xor.b32  	%r19076, %r19023, %r19075;
	shf.l.wrap.b32 	%r19077, %r19076, %r19076, 16;
	add.s32 	%r19078, %r19060, %r19077;
	xor.b32  	%r19079, %r19050, %r19078;
	shf.l.wrap.b32 	%r19080, %r19079, %r19079, 12;
	add.s32 	%r19081, %r19075, %r19080;
	xor.b32  	%r19082, %r19077, %r19081;
	shf.l.wrap.b32 	%r19083, %r19082, %r19082, 8;
	add.s32 	%r19084, %r19078, %r19083;
	xor.b32  	%r19085, %r19080, %r19084;
	shf.l.wrap.b32 	%r19086, %r19085, %r19085, 7;
	add.s32 	%r19087, %r19045, %r19062;
	xor.b32  	%r19088, %r19035, %r19087;
	shf.l.wrap.b32 	%r19089, %r19088, %r19088, 16;
	add.s32 	%r19090, %r19024, %r19089;
	xor.b32  	%r19091, %r19062, %r19090;
	shf.l.wrap.b32 	%r19092, %r19091, %r19091, 12;
	add.s32 	%r19093, %r19087, %r19092;
	xor.b32  	%r19094, %r19089, %r19093;
	shf.l.wrap.b32 	%r19095, %r19094, %r19094, 8;
	add.s32 	%r19096, %r19090, %r19095;
	xor.b32  	%r19097, %r19092, %r19096;
	shf.l.wrap.b32 	%r19098, %r19097, %r19097, 7;
	add.s32 	%r19099, %r19057, %r19026;
	xor.b32  	%r19100, %r19047, %r19099;
	shf.l.wrap.b32 	%r19101, %r19100, %r19100, 16;
	add.s32 	%r19102, %r19036, %r19101;
	xor.b32  	%r19103, %r19026, %r19102;
	shf.l.wrap.b32 	%r19104, %r19103, %r19103, 12;
	add.s32 	%r19105, %r19099, %r19104;
	xor.b32  	%r19106, %r19101, %r19105;
	shf.l.wrap.b32 	%r19107, %r19106, %r19106, 8;
	add.s32 	%r19108, %r19102, %r19107;
	xor.b32  	%r19109, %r19104, %r19108;
	shf.l.wrap.b32 	%r19110, %r19109, %r19109, 7;
	add.s32 	%r54041, %r18727, %r19069;
	add.s32 	%r54040, %r18739, %r19081;
	add.s32 	%r54039, %r18751, %r19093;
	add.s32 	%r54038, %r18763, %r19105;
	add.s32 	%r54042, %r54049, %r19110;
	add.s32 	%r54043, %r54048, %r19074;
	add.s32 	%r54044, %r54047, %r19086;
	add.s32 	%r54045, %r54046, %r19098;
	xor.b32  	%r19111, %r18728, 1;
	shf.l.wrap.b32 	%r19112, %r18728, %r19111, 16;
	add.s32 	%r19113, %r54049, %r19112;
	xor.b32  	%r19114, %r54049, %r19113;
	shf.l.wrap.b32 	%r19115, %r19114, %r19114, 12;
	add.s32 	%r19116, %r18728, %r19115;
	xor.b32  	%r19117, %r19112, %r19116;
	shf.l.wrap.b32 	%r19118, %r19117, %r19117, 8;
	add.s32 	%r19119, %r19113, %r19118;
	xor.b32  	%r19120, %r19115, %r19119;
	shf.l.wrap.b32 	%r19121, %r19120, %r19120, 7;
	add.s32 	%r19122, %r19116, %r18750;
	xor.b32  	%r19123, %r18771, %r19122;
	shf.l.wrap.b32 	%r19124, %r19123, %r19123, 16;
	add.s32 	%r19125, %r18760, %r19124;
	xor.b32  	%r19126, %r18750, %r19125;
	shf.l.wrap.b32 	%r19127, %r19126, %r19126, 12;
	add.s32 	%r19128, %r19122, %r19127;
	xor.b32  	%r19129, %r19124, %r19128;
	shf.l.wrap.b32 	%r19130, %r19129, %r19129, 8;
	add.s32 	%r19131, %r19125, %r19130;
	xor.b32  	%r19132, %r19127, %r19131;
	shf.l.wrap.b32 	%r19133, %r19132, %r19132, 7;
	xor.b32  	%r19134, %r19118, %r18787;
	shf.l.wrap.b32 	%r19135, %r19134, %r19134, 16;
	add.s32 	%r19136, %r18772, %r19135;
	xor.b32  	%r19137, %r18762, %r19136;
	shf.l.wrap.b32 	%r19138, %r19137, %r19137, 12;
	add.s32 	%r19139, %r18787, %r19138;
	xor.b32  	%r19140, %r19135, %r19139;
	shf.l.wrap.b32 	%r19141, %r19140, %r19140, 8;
	add.s32 	%r19142, %r19136, %r19141;
	xor.b32  	%r19143, %r19138, %r19142;
	shf.l.wrap.b32 	%r19144, %r19143, %r19143, 7;
	add.s32 	%r19145, %r19119, %r18801;
	xor.b32  	%r19146, %r18774, %r19145;
	shf.l.wrap.b32 	%r19147, %r19146, %r19146, 12;
	add.s32 	%r19148, %r18799, %r19147;
	xor.b32  	%r19149, %r18801, %r19148;
	shf.l.wrap.b32 	%r19150, %r19149, %r19149, 8;
	add.s32 	%r19151, %r19145, %r19150;
	xor.b32  	%r19152, %r19147, %r19151;
	shf.l.wrap.b32 	%r19153, %r19152, %r19152, 7;
	add.s32 	%r19154, %r18769, %r19121;
	xor.b32  	%r19155, %r18759, %r19154;
	shf.l.wrap.b32 	%r19156, %r19155, %r19155, 16;
	add.s32 	%r19157, %r18748, %r19156;
	xor.b32  	%r19158, %r19121, %r19157;
	shf.l.wrap.b32 	%r19159, %r19158, %r19158, 12;
	add.s32 	%r19160, %r19154, %r19159;
	xor.b32  	%r19161, %r19156, %r19160;
	shf.l.wrap.b32 	%r19162, %r19161, %r19161, 8;
	add.s32 	%r19163, %r19157, %r19162;
	xor.b32  	%r19164, %r19159, %r19163;
	shf.l.wrap.b32 	%r19165, %r19164, %r19164, 7;
	add.s32 	%r19166, %r19128, %r19165;
	xor.b32  	%r19167, %r19141, %r19166;
	shf.l.wrap.b32 	%r19168, %r19167, %r19167, 16;
	add.s32 	%r19169, %r19151, %r19168;
	xor.b32  	%r19170, %r19165, %r19169;
	shf.l.wrap.b32 	%r19171, %r19170, %r19170, 12;
	add.s32 	%r19172, %r19166, %r19171;
	xor.b32  	%r19173, %r19168, %r19172;
	shf.l.wrap.b32 	%r19174, %r19173, %r19173, 8;
	add.s32 	%r19175, %r19169, %r19174;
	xor.b32  	%r19176, %r19171, %r19175;
	shf.l.wrap.b32 	%r19177, %r19176, %r19176, 7;
	add.s32 	%r19178, %r19139, %r19133;
	xor.b32  	%r19179, %r19150, %r19178;
	shf.l.wrap.b32 	%r19180, %r19179, %r19179, 16;
	add.s32 	%r19181, %r19163, %r19180;
	xor.b32  	%r19182, %r19133, %r19181;
	shf.l.wrap.b32 	%r19183, %r19182, %r19182, 12;
	add.s32 	%r19184, %r19178, %r19183;
	xor.b32  	%r19185, %r19180, %r19184;
	shf.l.wrap.b32 	%r19186, %r19185, %r19185, 8;
	add.s32 	%r19187, %r19181, %r19186;
	xor.b32  	%r19188, %r19183, %r19187;
	shf.l.wrap.b32 	%r19189, %r19188, %r19188, 7;
	add.s32 	%r19190, %r19148, %r19144;
	xor.b32  	%r19191, %r19162, %r19190;
	shf.l.wrap.b32 	%r19192, %r19191, %r19191, 16;
	add.s32 	%r19193, %r19131, %r19192;
	xor.b32  	%r19194, %r19144, %r19193;
	shf.l.wrap.b32 	%r19195, %r19194, %r19194, 12;
	add.s32 	%r19196, %r19190, %r19195;
	xor.b32  	%r19197, %r19192, %r19196;
	shf.l.wrap.b32 	%r19198, %r19197, %r19197, 8;
	add.s32 	%r19199, %r19193, %r19198;
	xor.b32  	%r19200, %r19195, %r19199;
	shf.l.wrap.b32 	%r19201, %r19200, %r19200, 7;
	add.s32 	%r19202, %r19160, %r19153;
	xor.b32  	%r19203, %r19130, %r19202;
	shf.l.wrap.b32 	%r19204, %r19203, %r19203, 16;
	add.s32 	%r19205, %r19142, %r19204;
	xor.b32  	%r19206, %r19153, %r19205;
	shf.l.wrap.b32 	%r19207, %r19206, %r19206, 12;
	add.s32 	%r19208, %r19202, %r19207;
	xor.b32  	%r19209, %r19204, %r19208;
	shf.l.wrap.b32 	%r19210, %r19209, %r19209, 8;
	add.s32 	%r19211, %r19205, %r19210;
	xor.b32  	%r19212, %r19207, %r19211;
	shf.l.wrap.b32 	%r19213, %r19212, %r19212, 7;
	add.s32 	%r19214, %r19172, %r19189;
	xor.b32  	%r19215, %r19210, %r19214;
	shf.l.wrap.b32 	%r19216, %r19215, %r19215, 16;
	add.s32 	%r19217, %r19199, %r19216;
	xor.b32  	%r19218, %r19189, %r19217;
	shf.l.wrap.b32 	%r19219, %r19218, %r19218, 12;
	add.s32 	%r19220, %r19214, %r19219;
	xor.b32  	%r19221, %r19216, %r19220;
	shf.l.wrap.b32 	%r19222, %r19221, %r19221, 8;
	add.s32 	%r19223, %r19217, %r19222;
	xor.b32  	%r19224, %r19219, %r19223;
	shf.l.wrap.b32 	%r19225, %r19224, %r19224, 7;
	add.s32 	%r19226, %r19184, %r19201;
	xor.b32  	%r19227, %r19174, %r19226;
	shf.l.wrap.b32 	%r19228, %r19227, %r19227, 16;
	add.s32 	%r19229, %r19211, %r19228;
	xor.b32  	%r19230, %r19201, %r19229;
	shf.l.wrap.b32 	%r19231, %r19230, %r19230, 12;
	add.s32 	%r19232, %r19226, %r19231;
	xor.b32  	%r19233, %r19228, %r19232;
	shf.l.wrap.b32 	%r19234, %r19233, %r19233, 8;
	add.s32 	%r19235, %r19229, %r19234;
	xor.b32  	%r19236, %r19231, %r19235;
	shf.l.wrap.b32 	%r19237, %r19236, %r19236, 7;
	add.s32 	%r19238, %r19196, %r19213;
	xor.b32  	%r19239, %r19186, %r19238;
	shf.l.wrap.b32 	%r19240, %r19239, %r19239, 16;
	add.s32 	%r19241, %r19175, %r19240;
	xor.b32  	%r19242, %r19213, %r19241;
	shf.l.wrap.b32 	%r19243, %r19242, %r19242, 12;
	add.s32 	%r19244, %r19238, %r19243;
	xor.b32  	%r19245, %r19240, %r19244;
	shf.l.wrap.b32 	%r19246, %r19245, %r19245, 8;
	add.s32 	%r19247, %r19241, %r19246;
	xor.b32  	%r19248, %r19243, %r19247;
	shf.l.wrap.b32 	%r19249, %r19248, %r19248, 7;
	add.s32 	%r19250, %r19208, %r19177;
	xor.b32  	%r19251, %r19198, %r19250;
	shf.l.wrap.b32 	%r19252, %r19251, %r19251, 16;
	add.s32 	%r19253, %r19187, %r19252;
	xor.b32  	%r19254, %r19177, %r19253;
	shf.l.wrap.b32 	%r19255, %r19254, %r19254, 12;
	add.s32 	%r19256, %r19250, %r19255;
	xor.b32  	%r19257, %r19252, %r19256;
	shf.l.wrap.b32 	%r19258, %r19257, %r19257, 8;
	add.s32 	%r19259, %r19253, %r19258;
	xor.b32  	%r19260, %r19255, %r19259;
	shf.l.wrap.b32 	%r19261, %r19260, %r19260, 7;
	add.s32 	%r19262, %r19220, %r19261;
	xor.b32  	%r19263, %r19234, %r19262;
	shf.l.wrap.b32 	%r19264, %r19263, %r19263, 16;
	add.s32 	%r19265, %r19247, %r19264;
	xor.b32  	%r19266, %r19261, %r19265;
	shf.l.wrap.b32 	%r19267, %r19266, %r19266, 12;
	add.s32 	%r19268, %r19262, %r19267;
	xor.b32  	%r19269, %r19264, %r19268;
	shf.l.wrap.b32 	%r19270, %r19269, %r19269, 8;
	add.s32 	%r19271, %r19265, %r19270;
	xor.b32  	%r19272, %r19267, %r19271;
	shf.l.wrap.b32 	%r19273, %r19272, %r19272, 7;
	add.s32 	%r19274, %r19232, %r19225;
	xor.b32  	%r19275, %r19246, %r19274;
	shf.l.wrap.b32 	%r19276, %r19275, %r19275, 16;
	add.s32 	%r19277, %r19259, %r19276;
	xor.b32  	%r19278, %r19225, %r19277;
	shf.l.wrap.b32 	%r19279, %r19278, %r19278, 12;
	add.s32 	%r19280, %r19274, %r19279;
	xor.b32  	%r19281, %r19276, %r19280;
	shf.l.wrap.b32 	%r19282, %r19281, %r19281, 8;
	add.s32 	%r19283, %r19277, %r19282;
	xor.b32  	%r19284, %r19279, %r19283;
	shf.l.wrap.b32 	%r19285, %r19284, %r19284, 7;
	add.s32 	%r19286, %r19244, %r19237;
	xor.b32  	%r19287, %r19258, %r19286;
	shf.l.wrap.b32 	%r19288, %r19287, %r19287, 16;
	add.s32 	%r19289, %r19223, %r19288;
	xor.b32  	%r19290, %r19237, %r19289;
	shf.l.wrap.b32 	%r19291, %r19290, %r19290, 12;
	add.s32 	%r19292, %r19286, %r19291;
	xor.b32  	%r19293, %r19288, %r19292;
	shf.l.wrap.b32 	%r19294, %r19293, %r19293, 8;
	add.s32 	%r19295, %r19289, %r19294;
	xor.b32  	%r19296, %r19291, %r19295;
	shf.l.wrap.b32 	%r19297, %r19296, %r19296, 7;
	add.s32 	%r19298, %r19256, %r19249;
	xor.b32  	%r19299, %r19222, %r19298;
	shf.l.wrap.b32 	%r19300, %r19299, %r19299, 16;
	add.s32 	%r19301, %r19235, %r19300;
	xor.b32  	%r19302, %r19249, %r19301;
	shf.l.wrap.b32 	%r19303, %r19302, %r19302, 12;
	add.s32 	%r19304, %r19298, %r19303;
	xor.b32  	%r19305, %r19300, %r19304;
	shf.l.wrap.b32 	%r19306, %r19305, %r19305, 8;
	add.s32 	%r19307, %r19301, %r19306;
	xor.b32  	%r19308, %r19303, %r19307;
	shf.l.wrap.b32 	%r19309, %r19308, %r19308, 7;
	add.s32 	%r19310, %r19268, %r19285;
	xor.b32  	%r19311, %r19306, %r19310;
	shf.l.wrap.b32 	%r19312, %r19311, %r19311, 16;
	add.s32 	%r19313, %r19295, %r19312;
	xor.b32  	%r19314, %r19285, %r19313;
	shf.l.wrap.b32 	%r19315, %r19314, %r19314, 12;
	add.s32 	%r19316, %r19310, %r19315;
	xor.b32  	%r19317, %r19312, %r19316;
	shf.l.wrap.b32 	%r19318, %r19317, %r19317, 8;
	add.s32 	%r19319, %r19313, %r19318;
	xor.b32  	%r19320, %r19315, %r19319;
	shf.l.wrap.b32 	%r19321, %r19320, %r19320, 7;
	add.s32 	%r19322, %r19280, %r19297;
	xor.b32  	%r19323, %r19270, %r19322;
	shf.l.wrap.b32 	%r19324, %r19323, %r19323, 16;
	add.s32 	%r19325, %r19307, %r19324;
	xor.b32  	%r19326, %r19297, %r19325;
	shf.l.wrap.b32 	%r19327, %r19326, %r19326, 12;
	add.s32 	%r19328, %r19322, %r19327;
	xor.b32  	%r19329, %r19324, %r19328;
	shf.l.wrap.b32 	%r19330, %r19329, %r19329, 8;
	add.s32 	%r19331, %r19325, %r19330;
	xor.b32  	%r19332, %r19327, %r19331;
	shf.l.wrap.b32 	%r19333, %r19332, %r19332, 7;
	add.s32 	%r19334, %r19292, %r19309;
	xor.b32  	%r19335, %r19282, %r19334;
	shf.l.wrap.b32 	%r19336, %r19335, %r19335, 16;
	add.s32 	%r19337, %r19271, %r19336;
	xor.b32  	%r19338, %r19309, %r19337;
	shf.l.wrap.b32 	%r19339, %r19338, %r19338, 12;
	add.s32 	%r19340, %r19334, %r19339;
	xor.b32  	%r19341, %r19336, %r19340;
	shf.l.wrap.b32 	%r19342, %r19341, %r19341, 8;
	add.s32 	%r19343, %r19337, %r19342;
	xor.b32  	%r19344, %r19339, %r19343;
	shf.l.wrap.b32 	%r19345, %r19344, %r19344, 7;
	add.s32 	%r19346, %r19304, %r19273;
	xor.b32  	%r19347, %r19294, %r19346;
	shf.l.wrap.b32 	%r19348, %r19347, %r19347, 16;
	add.s32 	%r19349, %r19283, %r19348;
	xor.b32  	%r19350, %r19273, %r19349;
	shf.l.wrap.b32 	%r19351, %r19350, %r19350, 12;
	add.s32 	%r19352, %r19346, %r19351;
	xor.b32  	%r19353, %r19348, %r19352;
	shf.l.wrap.b32 	%r19354, %r19353, %r19353, 8;
	add.s32 	%r19355, %r19349, %r19354;
	xor.b32  	%r19356, %r19351, %r19355;
	shf.l.wrap.b32 	%r19357, %r19356, %r19356, 7;
	add.s32 	%r19358, %r19316, %r19357;
	xor.b32  	%r19359, %r19330, %r19358;
	shf.l.wrap.b32 	%r19360, %r19359, %r19359, 16;
	add.s32 	%r19361, %r19343, %r19360;
	xor.b32  	%r19362, %r19357, %r19361;
	shf.l.wrap.b32 	%r19363, %r19362, %r19362, 12;
	add.s32 	%r19364, %r19358, %r19363;
	xor.b32  	%r19365, %r19360, %r19364;
	shf.l.wrap.b32 	%r19366, %r19365, %r19365, 8;
	add.s32 	%r19367, %r19328, %r19321;
	xor.b32  	%r19368, %r19342, %r19367;
	shf.l.wrap.b32 	%r19369, %r19368, %r19368, 16;
	add.s32 	%r19370, %r19355, %r19369;
	xor.b32  	%r19371, %r19321, %r19370;
	shf.l.wrap.b32 	%r19372, %r19371, %r19371, 12;
	add.s32 	%r19373, %r19367, %r19372;
	xor.b32  	%r19374, %r19369, %r19373;
	shf.l.wrap.b32 	%r19375, %r19374, %r19374, 8;
	add.s32 	%r19376, %r19370, %r19375;
	xor.b32  	%r19377, %r19372, %r19376;
	shf.l.wrap.b32 	%r19378, %r19377, %r19377, 7;
	add.s32 	%r19379, %r19340, %r19333;
	xor.b32  	%r19380, %r19354, %r19379;
	shf.l.wrap.b32 	%r19381, %r19380, %r19380, 16;
	add.s32 	%r19382, %r19319, %r19381;
	xor.b32  	%r19383, %r19333, %r19382;
	shf.l.wrap.b32 	%r19384, %r19383, %r19383, 12;
	add.s32 	%r19385, %r19379, %r19384;
	xor.b32  	%r19386, %r19381, %r19385;
	shf.l.wrap.b32 	%r19387, %r19386, %r19386, 8;
	add.s32 	%r19388, %r19382, %r19387;
	xor.b32  	%r19389, %r19384, %r19388;
	shf.l.wrap.b32 	%r19390, %r19389, %r19389, 7;
	add.s32 	%r19391, %r19352, %r19345;
	xor.b32  	%r19392, %r19318, %r19391;
	shf.l.wrap.b32 	%r19393, %r19392, %r19392, 16;
	add.s32 	%r19394, %r19331, %r19393;
	xor.b32  	%r19395, %r19345, %r19394;
	shf.l.wrap.b32 	%r19396, %r19395, %r19395, 12;
	add.s32 	%r19397, %r19391, %r19396;
	xor.b32  	%r19398, %r19393, %r19397;
	shf.l.wrap.b32 	%r19399, %r19398, %r19398, 8;
	add.s32 	%r19400, %r19394, %r19399;
	add.s32 	%r19401, %r19364, %r19378;
	xor.b32  	%r19402, %r19399, %r19401;
	shf.l.wrap.b32 	%r19403, %r19402, %r19402, 16;
	add.s32 	%r19404, %r19388, %r19403;
	xor.b32  	%r19405, %r19378, %r19404;
	shr.u32 	%r19406, %r19405, 20;
	add.s32 	%r19407, %r19401, %r19406;
	add.s32 	%r19408, %r19373, %r19390;
	xor.b32  	%r19409, %r19366, %r19408;
	shf.l.wrap.b32 	%r19410, %r19409, %r19409, 16;
	add.s32 	%r19411, %r19400, %r19410;
	xor.b32  	%r19412, %r19390, %r19411;
	shr.u32 	%r19413, %r19412, 20;
	add.s32 	%r19414, %r19408, %r19413;
	add.s32 	%r19415, %r18727, %r19407;
	add.s32 	%r19416, %r18739, %r19414;
	not.b32 	%r19417, %r54037;
	add.s32 	%r19418, %r2268, %r19417;
	mov.u32 	%r19419, %ctaid.x;
	shl.b32 	%r19420, %r19419, 11;
	mov.u32 	%r19421, %tid.x;
	and.b32  	%r19422, %r19421, 31;
	or.b32  	%r19423, %r19420, %r19422;
	shl.b32 	%r19424, %r19421, 3;
	and.b32  	%r19425, %r19424, 7936;
	add.s32 	%r19426, %r53743, %r19425;
	add.s32 	%r19427, %r19423, %r19426;
	shr.u32 	%r19428, %r19427, %r19418;
	and.b32  	%r19429, %r19428, 1;
	setp.eq.b32 	%p146, %r19429, 1;
	selp.b32 	%r19430, %r19416, %r19415, %p146;
	cvt.u16.u32 	%rs414, %r19430;
	and.b16  	%rs777, %rs414, 1;
	and.b16  	%rs415, %rs775, 255;
	setp.ne.s16 	%p147, %rs415, 1;
	@%p147 bra 	$L__BB4_187;
	ld.param.u64 	%rd707, [fused_batch_pir_kernel_16_param_1];
	not.b32 	%r19431, %r54037;
	add.s32 	%r19432, %r2268, %r19431;
	mov.u32 	%r19433, %ctaid.x;
	shl.b32 	%r19434, %r19433, 11;
	mov.u32 	%r19435, %tid.x;
	and.b32  	%r19436, %r19435, 31;
	or.b32  	%r19437, %r19434, %r19436;
	shl.b32 	%r19438, %r19435, 3;
	and.b32  	%r19439, %r19438, 7936;
	add.s32 	%r19440, %r53743, %r19439;
	add.s32 	%r19441, %r19437, %r19440;
	shr.u32 	%r19442, %r19441, %r19432;
	and.b32  	%r19443, %r19442, 1;
	setp.eq.b32 	%p148, %r19443, 1;
	cvt.s64.s32 	%rd168, %r54037;
	cvta.to.global.u64 	%rd169, %rd707;
	mul.wide.s32 	%rd170, %r54037, 16;
	add.s64 	%rd171, %rd169, %rd170;
	ld.global.u32 	%r19444, [%rd171+5876];
	selp.b32 	%r19445, %r54042, %r54041, %p148;
	xor.b32  	%r19446, %r19445, %r19444;
	selp.b32 	%r19447, %r54043, %r54040, %p148;
	selp.b32 	%r54041, %r54041, %r19446, %p148;
	selp.b32 	%r54042, %r19446, %r54042, %p148;
	ld.global.u32 	%r19448, [%rd171+5880];
	xor.b32  	%r19449, %r19447, %r19448;
	selp.b32 	%r19450, %r54044, %r54039, %p148;
	selp.b32 	%r54040, %r54040, %r19449, %p148;
	selp.b32 	%r54043, %r19449, %r54043, %p148;
	ld.global.u32 	%r19451, [%rd171+5884];
	xor.b32  	%r19452, %r19450, %r19451;
	selp.b32 	%r19453, %r54045, %r54038, %p148;
	selp.b32 	%r54039, %r54039, %r19452, %p148;
	selp.b32 	%r54044, %r19452, %r54044, %p148;
	ld.global.u32 	%r19454, [%rd171+5888];
	xor.b32  	%r19455, %r19453, %r19454;
	selp.b64 	%rd172, 445, 420, %p148;
	selp.b32 	%r54038, %r54038, %r19455, %p148;
	selp.b32 	%r54045, %r19455, %r54045, %p148;
	add.s64 	%rd173, %rd172, %rd168;
	add.s64 	%rd174, %rd169, %rd173;
	ld.global.u8 	%rs416, [%rd174+5856];
	xor.b16  	%rs777, %rs416, %rs777;
$L__BB4_187:
	not.b32 	%r19456, %r54037;
	add.s32 	%r19457, %r2268, %r19456;
	mov.u32 	%r19458, %ctaid.x;
	shl.b32 	%r19459, %r19458, 11;
	mov.u32 	%r19460, %tid.x;
	and.b32  	%r19461, %r19460, 31;
	or.b32  	%r19462, %r19459, %r19461;
	shl.b32 	%r19463, %r19460, 3;
	and.b32  	%r19464, %r19463, 7936;
	add.s32 	%r19465, %r53743, %r19464;
	add.s32 	%r19466, %r19462, %r19465;
	shr.u32 	%r19467, %r19466, %r19457;
	and.b32  	%r19468, %r19467, 1;
	setp.eq.b32 	%p149, %r19468, 1;
	selp.b32 	%r54049, %r54042, %r54041, %p149;
	selp.b32 	%r54048, %r54043, %r54040, %p149;
	selp.b32 	%r54047, %r54044, %r54039, %p149;
	selp.b32 	%r54046, %r54045, %r54038, %p149;
	add.s32 	%r54037, %r54037, 1;
	setp.lt.u32 	%p150, %r54037, %r2268;
	mov.u16 	%rs775, %rs777;
	@%p150 bra 	$L__BB4_185;
$L__BB4_188:
	and.b16  	%rs417, %rs777, 255;
	setp.ne.s16 	%p151, %rs417, 1;
	@%p151 bra 	$L__BB4_190;
	ld.param.u64 	%rd708, [fused_batch_pir_kernel_16_param_1];
	cvta.to.global.u64 	%rd175, %rd708;
	ld.global.u32 	%r19469, [%rd175+6328];
	xor.b32  	%r54049, %r54049, %r19469;
$L__BB4_190:
	@%p151 bra 	$L__BB4_192;
	ld.param.u64 	%rd709, [fused_batch_pir_kernel_16_param_1];
	cvta.to.global.u64 	%rd176, %rd709;
	ld.global.u32 	%r19470, [%rd176+6332];
	xor.b32  	%r54048, %r54048, %r19470;
$L__BB4_192:
	@%p151 bra 	$L__BB4_194;
	ld.param.u64 	%rd710, [fused_batch_pir_kernel_16_param_1];
	cvta.to.global.u64 	%rd177, %rd710;
	ld.global.u32 	%r19471, [%rd177+6336];
	xor.b32  	%r54047, %r54047, %r19471;
$L__BB4_194:
	@%p151 bra 	$L__BB4_196;
	ld.param.u64 	%rd711, [fused_batch_pir_kernel_16_param_1];
	cvta.to.global.u64 	%rd178, %rd711;
	ld.global.u32 	%r19472, [%rd178+6340];
	xor.b32  	%r54046, %r54046, %r19472;
$L__BB4_196:
	ld.param.u32 	%r52149, [fused_batch_pir_kernel_16_param_4];
	mov.u32 	%r19474, %ctaid.x;
	shl.b32 	%r19475, %r19474, 11;
	mov.u32 	%r19476, %tid.x;
	and.b32  	%r19477, %r19476, 31;
	or.b32  	%r19478, %r19475, %r19477;
	shl.b32 	%r19479, %r19476, 3;
	and.b32  	%r19480, %r19479, 7936;
	add.s32 	%r19481, %r53743, %r19480;
	add.s32 	%r19482, %r19478, %r19481;
	setp.ge.s32 	%p155, %r19482, %r52149;
	mov.b32 	%r54070, 0;
	mov.u32 	%r54071, %r54070;
	mov.u32 	%r54072, %r54070;
	mov.u32 	%r54073, %r54070;
	@%p155 bra 	$L__BB4_210;
	ld.param.u64 	%rd712, [fused_batch_pir_kernel_16_param_1];
	cvta.to.global.u64 	%rd179, %rd712;
	ld.global.u8 	%rs421, [%rd179+6361];
	max.u16 	%rs422, %rs421, 11;
	cvt.u32.u16 	%r19483, %rs422;
	add.s32 	%r54061, %r19483, -11;
	ld.shared.u32 	%r54073, [s_mem+197636];
	ld.shared.v2.u32 	{%r54072, %r54071}, [s_mem+197640];
	ld.shared.u32 	%r54070, [s_mem+197648];
	ld.shared.u8 	%rs780, [s_mem+197652];
	cvt.u32.u16 	%r2323, %rs421;
	setp.ge.u32 	%p156, %r54061, %r2323;
	@%p156 bra 	$L__BB4_202;
	mov.u16 	%rs778, %rs780;
$L__BB4_199:
	ld.const.u32 	%r19484, [CHACHA_CONSTANTS];
	add.s32 	%r19485, %r19484, %r54073;
	shf.l.wrap.b32 	%r19486, %r19485, %r19485, 16;
	add.s32 	%r19487, %r54073, %r19486;
	xor.b32  	%r19488, %r54073, %r19487;
	shf.l.wrap.b32 	%r19489, %r19488, %r19488, 12;
	add.s32 	%r19490, %r19485, %r19489;
	xor.b32  	%r19491, %r19486, %r19490;
	shf.l.wrap.b32 	%r19492, %r19491, %r19491, 8;
	add.s32 	%r19493, %r19487, %r19492;
	xor.b32  	%r19494, %r19489, %r19493;
	shf.l.wrap.b32 	%r19495, %r19494, %r19494, 7;
	ld.const.u32 	%r19496, [CHACHA_CONSTANTS+4];
	add.s32 	%r19497, %r19496, %r54072;
	shf.l.wrap.b32 	%r19498, %r19497, %r19497, 16;
	add.s32 	%r19499, %r54072, %r19498;
	xor.b32  	%r19500, %r54072, %r19499;
	shf.l.wrap.b32 	%r19501, %r19500, %r19500, 12;
	add.s32 	%r19502, %r19497, %r19501;
	xor.b32  	%r19503, %r19498, %r19502;
	shf.l.wrap.b32 	%r19504, %r19503, %r19503, 8;
	add.s32 	%r19505, %r19499, %r19504;
	xor.b32  	%r19506, %r19501, %r19505;
	shf.l.wrap.b32 	%r19507, %r19506, %r19506, 7;
	ld.const.u32 	%r19508, [CHACHA_CONSTANTS+8];
	add.s32 	%r19509, %r19508, %r54071;
	shf.l.wrap.b32 	%r19510, %r19509, %r19509, 16;
	add.s32 	%r19511, %r54071, %r19510;
	xor.b32  	%r19512, %r54071, %r19511;
	shf.l.wrap.b32 	%r19513, %r19512, %r19512, 12;
	add.s32 	%r19514, %r19509, %r19513;
	xor.b32  	%r19515, %r19510, %r19514;
	shf.l.wrap.b32 	%r19516, %r19515, %r19515, 8;
	add.s32 	%r19517, %r19511, %r19516;
	xor.b32  	%r19518, %r19513, %r19517;
	shf.l.wrap.b32 	%r19519, %r19518, %r19518, 7;
	ld.const.u32 	%r19520, [CHACHA_CONSTANTS+12];
	add.s32 	%r19521, %r19520, %r54070;
	shf.l.wrap.b32 	%r19522, %r19521, %r19521, 16;
	add.s32 	%r19523, %r54070, %r19522;
	xor.b32  	%r19524, %r54070, %r19523;
	shf.l.wrap.b32 	%r19525, %r19524, %r19524, 12;
	add.s32 	%r19526, %r19521, %r19525;
	xor.b32  	%r19527, %r19522, %r19526;
	shf.l.wrap.b32 	%r19528, %r19527, %r19527, 8;
	add.s32 	%r19529, %r19523, %r19528;
	xor.b32  	%r19530, %r19525, %r19529;
	shf.l.wrap.b32 	%r19531, %r19530, %r19530, 7;
	add.s32 	%r19532, %r19490, %r19507;
	xor.b32  	%r19533, %r19528, %r19532;
	shf.l.wrap.b32 	%r19534, %r19533, %r19533, 16;
	add.s32 	%r19535, %r19517, %r19534;
	xor.b32  	%r19536, %r19507, %r19535;
	shf.l.wrap.b32 	%r19537, %r19536, %r19536, 12;
	add.s32 	%r19538, %r19532, %r19537;
	xor.b32  	%r19539, %r19534, %r19538;
	shf.l.wrap.b32 	%r19540, %r19539, %r19539, 8;
	add.s32 	%r19541, %r19535, %r19540;
	xor.b32  	%r19542, %r19537, %r19541;
	shf.l.wrap.b32 	%r19543, %r19542, %r19542, 7;
	add.s32 	%r19544, %r19502, %r19519;
	xor.b32  	%r19545, %r19492, %r19544;
	shf.l.wrap.b32 	%r19546, %r19545, %r19545, 16;
	add.s32 	%r19547, %r19529, %r19546;
	xor.b32  	%r19548, %r19519, %r19547;
	shf.l.wrap.b32 	%r19549, %r19548, %r19548, 12;
	add.s32 	%r19550, %r19544, %r19549;
	xor.b32  	%r19551, %r19546, %r19550;
	shf.l.wrap.b32 	%r19552, %r19551, %r19551, 8;
	add.s32 	%r19553, %r19547, %r19552;
	xor.b32  	%r19554, %r19549, %r19553;
	shf.l.wrap.b32 	%r19555, %r19554, %r19554, 7;
	add.s32 	%r19556, %r19514, %r19531;
	xor.b32  	%r19557, %r19504, %r19556;
	shf.l.wrap.b32 	%r19558, %r19557, %r19557, 16;
	add.s32 	%r19559, %r19493, %r19558;
	xor.b32  	%r19560, %r19531, %r19559;
	shf.l.wrap.b32 	%r19561, %r19560, %r19560, 12;
	add.s32 	%r19562, %r19556, %r19561;
	xor.b32  	%r19563, %r19558, %r19562;
	shf.l.wrap.b32 	%r19564, %r19563, %r19563, 8;
	add.s32 	%r19565, %r19559, %r19564;
	xor.b32  	%r19566, %r19561, %r19565;
	shf.l.wrap.b32 	%r19567, %r19566, %r19566, 7;
	add.s32 	%r19568, %r19526, %r19495;
	xor.b32  	%r19569, %r19516, %r19568;
	shf.l.wrap.b32 	%r19570, %r19569, %r19569, 16;
	add.s32 	%r19571, %r19505, %r19570;
	xor.b32  	%r19572, %r19495, %r19571;
	shf.l.wrap.b32 	%r19573, %r19572, %r19572, 12;
	add.s32 	%r19574, %r19568, %r19573;
	xor.b32  	%r19575, %r19570, %r19574;
	shf.l.wrap.b32 	%r19576, %r19575, %r19575, 8;
	add.s32 	%r19577, %r19571, %r19576;
	xor.b32  	%r19578, %r19573, %r19577;
	shf.l.wrap.b32 	%r19579, %r19578, %r19578, 7;
	add.s32 	%r19580, %r19538, %r19579;
	xor.b32  	%r19581, %r19552, %r19580;
	shf.l.wrap.b32 	%r19582, %r19581, %r19581, 16;
	add.s32 	%r19583, %r19565, %r19582;
	xor.b32  	%r19584, %r19579, %r19583;
	shf.l.wrap.b32 	%r19585, %r19584, %r19584, 12;
	add.s32 	%r19586, %r19580, %r19585;
	xor.b32  	%r19587, %r19582, %r19586;
	shf.l.wrap.b32 	%r19588, %r19587, %r19587, 8;
	add.s32 	%r19589, %r19583, %r19588;
	xor.b32  	%r19590, %r19585, %r19589;
	shf.l.wrap.b32 	%r19591, %r19590, %r19590, 7;
	add.s32 	%r19592, %r19550, %r19543;
	xor.b32  	%r19593, %r19564, %r19592;
	shf.l.wrap.b32 	%r19594, %r19593, %r19593, 16;
	add.s32 	%r19595, %r19577, %r19594;
	xor.b32  	%r19596, %r19543, %r19595;
	shf.l.wrap.b32 	%r19597, %r19596, %r19596, 12;
	add.s32 	%r19598, %r19592, %r19597;
	xor.b32  	%r19599, %r19594, %r19598;
	shf.l.wrap.b32 	%r19600, %r19599, %r19599, 8;
	add.s32 	%r19601, %r19595, %r19600;
	xor.b32  	%r19602, %r19597, %r19601;
	shf.l.wrap.b32 	%r19603, %r19602, %r19602, 7;
	add.s32 	%r19604, %r19562, %r19555;
	xor.b32  	%r19605, %r19576, %r19604;
	shf.l.wrap.b32 	%r19606, %r19605, %r19605, 16;
	add.s32 	%r19607, %r19541, %r19606;
	xor.b32  	%r19608, %r19555, %r19607;
	shf.l.wrap.b32 	%r19609, %r19608, %r19608, 12;
	add.s32 	%r19610, %r19604, %r19609;
	xor.b32  	%r19611, %r19606, %r19610;
	shf.l.wrap.b32 	%r19612, %r19611, %r19611, 8;
	add.s32 	%r19613, %r19607, %r19612;
	xor.b32  	%r19614, %r19609, %r19613;
	shf.l.wrap.b32 	%r19615, %r19614, %r19614, 7;
	add.s32 	%r19616, %r19574, %r19567;
	xor.b32  	%r19617, %r19540, %r19616;
	shf.l.wrap.b32 	%r19618, %r19617, %r19617, 16;
	add.s32 	%r19619, %r19553, %r19618;
	xor.b32  	%r19620, %r19567, %r19619;
	shf.l.wrap.b32 	%r19621, %r19620, %r19620, 12;
	add.s32 	%r19622, %r19616, %r19621;
	xor.b32  	%r19623, %r19618, %r19622;
	shf.l.wrap.b32 	%r19624, %r19623, %r19623, 8;
	add.s32 	%r19625, %r19619, %r19624;
	xor.b32  	%r19626, %r19621, %r19625;
	shf.l.wrap.b32 	%r19627, %r19626, %r19626, 7;
	add.s32 	%r19628, %r19586, %r19603;
	xor.b32  	%r19629, %r19624, %r19628;
	shf.l.wrap.b32 	%r19630, %r19629, %r19629, 16;
	add.s32 	%r19631, %r19613, %r19630;
	xor.b32  	%r19632, %r19603, %r19631;
	shf.l.wrap.b32 	%r19633, %r19632, %r19632, 12;
	add.s32 	%r19634, %r19628, %r19633;
	xor.b32  	%r19635, %r19630, %r19634;
	shf.l.wrap.b32 	%r19636, %r19635, %r19635, 8;
	add.s32 	%r19637, %r19631, %r19636;
	xor.b32  	%r19638, %r19633, %r19637;
	shf.l.wrap.b32 	%r19639, %r19638, %r19638, 7;
	add.s32 	%r19640, %r19598, %r19615;
	xor.b32  	%r19641, %r19588, %r19640;
	shf.l.wrap.b32 	%r19642, %r19641, %r19641, 16;
	add.s32 	%r19643, %r19625, %r19642;
	xor.b32  	%r19644, %r19615, %r19643;
	shf.l.wrap.b32 	%r19645, %r19644, %r19644, 12;
	add.s32 	%r19646, %r19640, %r19645;
	xor.b32  	%r19647, %r19642, %r19646;
	shf.l.wrap.b32 	%r19648, %r19647, %r19647, 8;
	add.s32 	%r19649, %r19643, %r19648;
	xor.b32  	%r19650, %r19645, %r19649;
	shf.l.wrap.b32 	%r19651, %r19650, %r19650, 7;
	add.s32 	%r19652, %r19610, %r19627;
	xor.b32  	%r19653, %r19600, %r19652;
	shf.l.wrap.b32 	%r19654, %r19653, %r19653, 16;
	add.s32 	%r19655, %r19589, %r19654;
	xor.b32  	%r19656, %r19627, %r19655;
	shf.l.wrap.b32 	%r19657, %r19656, %r19656, 12;
	add.s32 	%r19658, %r19652, %r19657;
	xor.b32  	%r19659, %r19654, %r19658;
	shf.l.wrap.b32 	%r19660, %r19659, %r19659, 8;
	add.s32 	%r19661, %r19655, %r19660;
	xor.b32  	%r19662, %r19657, %r19661;
	shf.l.wrap.b32 	%r19663, %r19662, %r19662, 7;
	add.s32 	%r19664, %r19622, %r19591;
	xor.b32  	%r19665, %r19612, %r19664;
	shf.l.wrap.b32 	%r19666, %r19665, %r19665, 16;
	add.s32 	%r19667, %r19601, %r19666;
	xor.b32  	%r19668, %r19591, %r19667;
	shf.l.wrap.b32 	%r19669, %r19668, %r19668, 12;
	add.s32 	%r19670, %r19664, %r19669;
	xor.b32  	%r19671, %r19666, %r19670;
	shf.l.wrap.b32 	%r19672, %r19671, %r19671, 8;
	add.s32 	%r19673, %r19667, %r19672;
	xor.b32  	%r19674, %r19669, %r19673;
	shf.l.wrap.b32 	%r19675, %r19674, %r19674, 7;
	add.s32 	%r19676, %r19634, %r19675;
	xor.b32  	%r19677, %r19648, %r19676;
	shf.l.wrap.b32 	%r19678, %r19677, %r19677, 16;
	add.s32 	%r19679, %r19661, %r19678;
	xor.b32  	%r19680, %r19675, %r19679;
	shf.l.wrap.b32 	%r19681, %r19680, %r19680, 12;
	add.s32 	%r19682, %r19676, %r19681;
	xor.b32  	%r19683, %r19678, %r19682;
	shf.l.wrap.b32 	%r19684, %r19683, %r19683, 8;
	add.s32 	%r19685, %r19679, %r19684;
	xor.b32  	%r19686, %r19681, %r19685;
	shf.l.wrap.b32 	%r19687, %r19686, %r19686, 7;
	add.s32 	%r19688, %r19646, %r19639;
	xor.b32  	%r19689, %r19660, %r19688;
	shf.l.wrap.b32 	%r19690, %r19689, %r19689, 16;
	add.s32 	%r19691, %r19673, %r19690;
	xor.b32  	%r19692, %r19639, %r19691;
	shf.l.wrap.b32 	%r19693, %r19692, %r19692, 12;
	add.s32 	%r19694, %r19688, %r19693;
	xor.b32  	%r19695, %r19690, %r19694;
	shf.l.wrap.b32 	%r19696, %r19695, %r19695, 8;
	add.s32 	%r19697, %r19691, %r19696;
	xor.b32  	%r19698, %r19693, %r19697;
	shf.l.wrap.b32 	%r19699, %r19698, %r19698, 7;
	add.s32 	%r19700, %r19658, %r19651;
	xor.b32  	%r19701, %r19672, %r19700;
	shf.l.wrap.b32 	%r19702, %r19701, %r19701, 16;
	add.s32 	%r19703, %r19637, %r19702;
	xor.b32  	%r19704, %r19651, %r19703;
	shf.l.wrap.b32 	%r19705, %r19704, %r19704, 12;
	add.s32 	%r19706, %r19700, %r19705;
	xor.b32  	%r19707, %r19702, %r19706;
	shf.l.wrap.b32 	%r19708, %r19707, %r19707, 8;
	add.s32 	%r19709, %r19703, %r19708;
	xor.b32  	%r19710, %r19705, %r19709;
	shf.l.wrap.b32 	%r19711, %r19710, %r19710, 7;
	add.s32 	%r19712, %r19670, %r19663;
	xor.b32  	%r19713, %r19636, %r19712;
	shf.l.wrap.b32 	%r19714, %r19713, %r19713, 16;
	add.s32 	%r19715, %r19649, %r19714;
	xor.b32  	%r19716, %r19663, %r19715;
	shf.l.wrap.b32 	%r19717, %r19716, %r19716, 12;
	add.s32 	%r19718, %r19712, %r19717;
	xor.b32  	%r19719, %r19714, %r19718;
	shf.l.wrap.b32 	%r19720, %r19719, %r19719, 8;
	add.s32 	%r19721, %r19715, %r19720;
	xor.b32  	%r19722, %r19717, %r19721;
	shf.l.wrap.b32 	%r19723, %r19722, %r19722, 7;
	add.s32 	%r19724, %r19682, %r19699;
	xor.b32  	%r19725, %r19720, %r19724;
	shf.l.wrap.b32 	%r19726, %r19725, %r19725, 16;
	add.s32 	%r19727, %r19709, %r19726;
	xor.b32  	%r19728, %r19699, %r19727;
	shf.l.wrap.b32 	%r19729, %r19728, %r19728, 12;
	add.s32 	%r19730, %r19724, %r19729;
	xor.b32  	%r19731, %r19726, %r19730;
	shf.l.wrap.b32 	%r19732, %r19731, %r19731, 8;
	add.s32 	%r19733, %r19727, %r19732;
	xor.b32  	%r19734, %r19729, %r19733;
	shf.l.wrap.b32 	%r19735, %r19734, %r19734, 7;
	add.s32 	%r19736, %r19694, %r19711;
	xor.b32  	%r19737, %r19684, %r19736;
	shf.l.wrap.b32 	%r19738, %r19737, %r19737, 16;
	add.s32 	%r19739, %r19721, %r19738;
	xor.b32  	%r19740, %r19711, %r19739;
	shf.l.wrap.b32 	%r19741, %r19740, %r19740, 12;
	add.s32 	%r19742, %r19736, %r19741;
	xor.b32  	%r19743, %r19738, %r19742;
	shf.l.wrap.b32 	%r19744, %r19743, %r19743, 8;
	add.s32 	%r19745, %r19739, %r19744;
	xor.b32  	%r19746, %r19741, %r19745;
	shf.l.wrap.b32 	%r19747, %r19746, %r19746, 7;
	add.s32 	%r19748, %r19706, %r19723;
	xor.b32  	%r19749, %r19696, %r19748;
	shf.l.wrap.b32 	%r19750, %r19749, %r19749, 16;
	add.s32 	%r19751, %r19685, %r19750;
	xor.b32  	%r19752, %r19723, %r19751;
	shf.l.wrap.b32 	%r19753, %r19752, %r19752, 12;
	add.s32 	%r19754, %r19748, %r19753;
	xor.b32  	%r19755, %r19750, %r19754;
	shf.l.wrap.b32 	%r19756, %r19755, %r19755, 8;
	add.s32 	%r19757, %r19751, %r19756;
	xor.b32  	%r19758, %r19753, %r19757;
	shf.l.wrap.b32 	%r19759, %r19758, %r19758, 7;
	add.s32 	%r19760, %r19718, %r19687;
	xor.b32  	%r19761, %r19708, %r19760;
	shf.l.wrap.b32 	%r19762, %r19761, %r19761, 16;
	add.s32 	%r19763, %r19697, %r19762;
	xor.b32  	%r19764, %r19687, %r19763;
	shf.l.wrap.b32 	%r19765, %r19764, %r19764, 12;
	add.s32 	%r19766, %r19760, %r19765;
	xor.b32  	%r19767, %r19762, %r19766;
	shf.l.wrap.b32 	%r19768, %r19767, %r19767, 8;
	add.s32 	%r19769, %r19763, %r19768;
	xor.b32  	%r19770, %r19765, %r19769;
	shf.l.wrap.b32 	%r19771, %r19770, %r19770, 7;
	add.s32 	%r19772, %r19730, %r19771;
	xor.b32  	%r19773, %r19744, %r19772;
	shf.l.wrap.b32 	%r19774, %r19773, %r19773, 16;
	add.s32 	%r19775, %r19757, %r19774;
	xor.b32  	%r19776, %r19771, %r19775;
	shf.l.wrap.b32 	%r19777, %r19776, %r19776, 12;
	add.s32 	%r19778, %r19772, %r19777;
	xor.b32  	%r19779, %r19774, %r19778;
	shf.l.wrap.b32 	%r19780, %r19779, %r19779, 8;
	add.s32 	%r19781, %r19775, %r19780;
	xor.b32  	%r19782, %r19777, %r19781;
	shf.l.wrap.b32 	%r19783, %r19782, %r19782, 7;
	add.s32 	%r19784, %r19742, %r19735;
	xor.b32  	%r19785, %r19756, %r19784;
	shf.l.wrap.b32 	%r19786, %r19785, %r19785, 16;
	add.s32 	%r19787, %r19769, %r19786;
	xor.b32  	%r19788, %r19735, %r19787;
	shf.l.wrap.b32 	%r19789, %r19788, %r19788, 12;
	add.s32 	%r19790, %r19784, %r19789;
	xor.b32  	%r19791, %r19786, %r19790;
	shf.l.wrap.b32 	%r19792, %r19791, %r19791, 8;
	add.s32 	%r19793, %r19787, %r19792;
	xor.b32  	%r19794, %r19789, %r19793;
	shf.l.wrap.b32 	%r19795, %r19794, %r19794, 7;
	add.s32 	%r19796, %r19754, %r19747;
	xor.b32  	%r19797, %r19768, %r19796;
	shf.l.wrap.b32 	%r19798, %r19797, %r19797, 16;
	add.s32 	%r19799, %r19733, %r19798;
	xor.b32  	%r19800, %r19747, %r19799;
	shf.l.wrap.b32 	%r19801, %r19800, %r19800, 12;
	add.s32 	%r19802, %r19796, %r19801;
	xor.b32  	%r19803, %r19798, %r19802;
	shf.l.wrap.b32 	%r19804, %r19803, %r19803, 8;
	add.s32 	%r19805, %r19799, %r19804;
	xor.b32  	%r19806, %r19801, %r19805;
	shf.l.wrap.b32 	%r19807, %r19806, %r19806, 7;
	add.s32 	%r19808, %r19766, %r19759;
	xor.b32  	%r19809, %r19732, %r19808;
	shf.l.wrap.b32 	%r19810, %r19809, %r19809, 16;
	add.s32 	%r19811, %r19745, %r19810;
	xor.b32  	%r19812, %r19759, %r19811;
	shf.l.wrap.b32 	%r19813, %r19812, %r19812, 12;
	add.s32 	%r19814, %r19808, %r19813;
	xor.b32  	%r19815, %r19810, %r19814;
	shf.l.wrap.b32 	%r19816, %r19815, %r19815, 8;
	add.s32 	%r19817, %r19811, %r19816;
	xor.b32  	%r19818, %r19813, %r19817;
	shf.l.wrap.b32 	%r19819, %r19818, %r19818, 7;
	add.s32 	%r19820, %r19778, %r19795;
	xor.b32  	%r19821, %r19816, %r19820;
	shf.l.wrap.b32 	%r19822, %r19821, %r19821, 16;
	add.s32 	%r19823, %r19805, %r19822;
	xor.b32  	%r19824, %r19795, %r19823;
	shf.l.wrap.b32 	%r19825, %r19824, %r19824, 12;
	add.s32 	%r19826, %r19820, %r19825;
	xor.b32  	%r19827, %r19822, %r19826;
	shf.l.wrap.b32 	%r19828, %r19827, %r19827, 8;
	add.s32 	%r19829, %r19823, %r19828;
	xor.b32  	%r19830, %r19825, %r19829;
	shf.l.wrap.b32 	%r19831, %r19830, %r19830, 7;
	add.s32 	%r19832, %r19790, %r19807;
	xor.b32  	%r19833, %r19780, %r19832;
	shf.l.wrap.b32 	%r19834, %r19833, %r19833, 16;
	add.s32 	%r19835, %r19817, %r19834;
	xor.b32  	%r19836, %r19807, %r19835;
	shf.l.wrap.b32 	%r19837, %r19836, %r19836, 12;
	add.s32 	%r19838, %r19832, %r19837;
	xor.b32  	%r19839, %r19834, %r19838;
	shf.l.wrap.b32 	%r19840, %r19839, %r19839, 8;
	add.s32 	%r19841, %r19835, %r19840;
	xor.b32  	%r19842, %r19837, %r19841;
	shf.l.wrap.b32 	%r19843, %r19842, %r19842, 7;
	add.s32 	%r19844, %r19802, %r19819;
	xor.b32  	%r19845, %r19792, %r19844;
	shf.l.wrap.b32 	%r19846, %r19845, %r19845, 16;
	add.s32 	%r19847, %r19781, %r19846;
	xor.b32  	%r19848, %r19819, %r19847;
	shf.l.wrap.b32 	%r19849, %r19848, %r19848, 12;
	add.s32 	%r19850, %r19844, %r19849;
	xor.b32  	%r19851, %r19846, %r19850;
	shf.l.wrap.b32 	%r19852, %r19851, %r19851, 8;
	add.s32 	%r19853, %r19847, %r19852;
	xor.b32  	%r19854, %r19849, %r19853;
	shf.l.wrap.b32 	%r19855, %r19854, %r19854, 7;
	add.s32 	%r19856, %r19814, %r19783;
	xor.b32  	%r19857, %r19804, %r19856;
	shf.l.wrap.b32 	%r19858, %r19857, %r19857, 16;
	add.s32 	%r19859, %r19793, %r19858;
	xor.b32  	%r19860, %r19783, %r19859;
	shf.l.wrap.b32 	%r19861, %r19860, %r19860, 12;
	add.s32 	%r19862, %r19856, %r19861;
	xor.b32  	%r19863, %r19858, %r19862;
	shf.l.wrap.b32 	%r19864, %r19863, %r19863, 8;
	add.s32 	%r19865, %r19859, %r19864;
	xor.b32  	%r19866, %r19861, %r19865;
	shf.l.wrap.b32 	%r19867, %r19866, %r19866, 7;
	add.s32 	%r54065, %r19484, %r19826;
	add.s32 	%r54064, %r19496, %r19838;
	add.s32 	%r54063, %r19508, %r19850;
	add.s32 	%r54062, %r19520, %r19862;
	add.s32 	%r54066, %r54073, %r19867;
	add.s32 	%r54067, %r54072, %r19831;
	add.s32 	%r54068, %r54071, %r19843;
	add.s32 	%r54069, %r54070, %r19855;
	xor.b32  	%r19868, %r19485, 1;
	shf.l.wrap.b32 	%r19869, %r19485, %r19868, 16;
	add.s32 	%r19870, %r54073, %r19869;
	xor.b32  	%r19871, %r54073, %r19870;
	shf.l.wrap.b32 	%r19872, %r19871, %r19871, 12;
	add.s32 	%r19873, %r19485, %r19872;
	xor.b32  	%r19874, %r19869, %r19873;
	shf.l.wrap.b32 	%r19875, %r19874, %r19874, 8;
	add.s32 	%r19876, %r19870, %r19875;
	xor.b32  	%r19877, %r19872, %r19876;
	shf.l.wrap.b32 	%r19878, %r19877, %r19877, 7;
	add.s32 	%r19879, %r19873, %r19507;
	xor.b32  	%r19880, %r19528, %r19879;
	shf.l.wrap.b32 	%r19881, %r19880, %r19880, 16;
	add.s32 	%r19882, %r19517, %r19881;
	xor.b32  	%r19883, %r19507, %r19882;
	shf.l.wrap.b32 	%r19884, %r19883, %r19883, 12;
	add.s32 	%r19885, %r19879, %r19884;
	xor.b32  	%r19886, %r19881, %r19885;
	shf.l.wrap.b32 	%r19887, %r19886, %r19886, 8;
	add.s32 	%r19888, %r19882, %r19887;
	xor.b32  	%r19889, %r19884, %r19888;
	shf.l.wrap.b32 	%r19890, %r19889, %r19889, 7;
	xor.b32  	%r19891, %r19875, %r19544;
	shf.l.wrap.b32 	%r19892, %r19891, %r19891, 16;
	add.s32 	%r19893, %r19529, %r19892;
	xor.b32  	%r19894, %r19519, %r19893;
	shf.l.wrap.b32 	%r19895, %r19894, %r19894, 12;
	add.s32 	%r19896, %r19544, %r19895;
	xor.b32  	%r19897, %r19892, %r19896;
	shf.l.wrap.b32 	%r19898, %r19897, %r19897, 8;
	add.s32 	%r19899, %r19893, %r19898;
	xor.b32  	%r19900, %r19895, %r19899;
	shf.l.wrap.b32 	%r19901, %r19900, %r19900, 7;
	add.s32 	%r19902, %r19876, %r19558;
	xor.b32  	%r19903, %r19531, %r19902;
	shf.l.wrap.b32 	%r19904, %r19903, %r19903, 12;
	add.s32 	%r19905, %r19556, %r19904;
	xor.b32  	%r19906, %r19558, %r19905;
	shf.l.wrap.b32 	%r19907, %r19906, %r19906, 8;
	add.s32 	%r19908, %r19902, %r19907;
	xor.b32  	%r19909, %r19904, %r19908;
	shf.l.wrap.b32 	%r19910, %r19909, %r19909, 7;
	add.s32 	%r19911, %r19526, %r19878;
	xor.b32  	%r19912, %r19516, %r19911;
	shf.l.wrap.b32 	%r19913, %r19912, %r19912, 16;
	add.s32 	%r19914, %r19505, %r19913;
	xor.b32  	%r19915, %r19878, %r19914;
	shf.l.wrap.b32 	%r19916, %r19915, %r19915, 12;
	add.s32 	%r19917, %r19911, %r19916;
	xor.b32  	%r19918, %r19913, %r19917;
	shf.l.wrap.b32 	%r19919, %r19918, %r19918, 8;
	add.s32 	%r19920, %r19914, %r19919;
	xor.b32  	%r19921, %r19916, %r19920;
	shf.l.wrap.b32 	%r19922, %r19921, %r19921, 7;
	add.s32 	%r19923, %r19885, %r19922;
	xor.b32  	%r19924, %r19898, %r19923;
	shf.l.wrap.b32 	%r19925, %r19924, %r19924, 16;
	add.s32 	%r19926, %r19908, %r19925;
	xor.b32  	%r19927, %r19922, %r19926;
	shf.l.wrap.b32 	%r19928, %r19927, %r19927, 12;
	add.s32 	%r19929, %r19923, %r19928;
	xor.b32  	%r19930, %r19925, %r19929;
	shf.l.wrap.b32 	%r19931, %r19930, %r19930, 8;
	add.s32 	%r19932, %r19926, %r19931;
	xor.b32  	%r19933, %r19928, %r19932;
	shf.l.wrap.b32 	%r19934, %r19933, %r19933, 7;
	add.s32 	%r19935, %r19896, %r19890;
	xor.b32  	%r19936, %r19907, %r19935;
	shf.l.wrap.b32 	%r19937, %r19936, %r19936, 16;
	add.s32 	%r19938, %r19920, %r19937;
	xor.b32  	%r19939, %r19890, %r19938;
	shf.l.wrap.b32 	%r19940, %r19939, %r19939, 12;
	add.s32 	%r19941, %r19935, %r19940;
	xor.b32  	%r19942, %r19937, %r19941;
	shf.l.wrap.b32 	%r19943, %r19942, %r19942, 8;
	add.s32 	%r19944, %r19938, %r19943;
	xor.b32  	%r19945, %r19940, %r19944;
	shf.l.wrap.b32 	%r19946, %r19945, %r19945, 7;
	add.s32 	%r19947, %r19905, %r19901;
	xor.b32  	%r19948, %r19919, %r19947;
	shf.l.wrap.b32 	%r19949, %r19948, %r19948, 16;
	add.s32 	%r19950, %r19888, %r19949;
	xor.b32  	%r19951, %r19901, %r19950;
	shf.l.wrap.b32 	%r19952, %r19951, %r19951, 12;
	add.s32 	%r19953, %r19947, %r19952;
	xor.b32  	%r19954, %r19949, %r19953;
	shf.l.wrap.b32 	%r19955, %r19954, %r19954, 8;
	add.s32 	%r19956, %r19950, %r19955;
	xor.b32  	%r19957, %r19952, %r19956;
	shf.l.wrap.b32 	%r19958, %r19957, %r19957, 7;
	add.s32 	%r19959, %r19917, %r19910;
	xor.b32  	%r19960, %r19887, %r19959;
	shf.l.wrap.b32 	%r19961, %r19960, %r19960, 16;
	add.s32 	%r19962, %r19899, %r19961;
	xor.b32  	%r19963, %r19910, %r19962;
	shf.l.wrap.b32 	%r19964, %r19963, %r19963, 12;
	add.s32 	%r19965, %r19959, %r19964;
	xor.b32  	%r19966, %r19961, %r19965;
	shf.l.wrap.b32 	%r19967, %r19966, %r19966, 8;
	add.s32 	%r19968, %r19962, %r19967;
	xor.b32  	%r19969, %r19964, %r19968;
	shf.l.wrap.b32 	%r19970, %r19969, %r19969, 7;
	add.s32 	%r19971, %r19929, %r19946;
	xor.b32  	%r19972, %r19967, %r19971;
	shf.l.wrap.b32 	%r19973, %r19972, %r19972, 16;
	add.s32 	%r19974, %r19956, %r19973;
	xor.b32  	%r19975, %r19946, %r19974;
	shf.l.wrap.b32 	%r19976, %r19975, %r19975, 12;
	add.s32 	%r19977, %r19971, %r19976;
	xor.b32  	%r19978, %r19973, %r19977;
	shf.l.wrap.b32 	%r19979, %r19978, %r19978, 8;
	add.s32 	%r19980, %r19974, %r19979;
	xor.b32  	%r19981, %r19976, %r19980;
	shf.l.wrap.b32 	%r19982, %r19981, %r19981, 7;
	add.s32 	%r19983, %r19941, %r19958;
	xor.b32  	%r19984, %r19931, %r19983;
	shf.l.wrap.b32 	%r19985, %r19984, %r19984, 16;
	add.s32 	%r19986, %r19968, %r19985;
	xor.b32  	%r19987, %r19958, %r19986;
	shf.l.wrap.b32 	%r19988, %r19987, %r19987, 12;
	add.s32 	%r19989, %r19983, %r19988;
	xor.b32  	%r19990, %r19985, %r19989;
	shf.l.wrap.b32 	%r19991, %r19990, %r19990, 8;
	add.s32 	%r19992, %r19986, %r19991;
	xor.b32  	%r19993, %r19988, %r19992;
	shf.l.wrap.b32 	%r19994, %r19993, %r19993, 7;
	add.s32 	%r19995, %r19953, %r19970;
	xor.b32  	%r19996, %r19943, %r19995;
	shf.l.wrap.b32 	%r19997, %r19996, %r19996, 16;
	add.s32 	%r19998, %r19932, %r19997;
	xor.b32  	%r19999, %r19970, %r19998;
	shf.l.wrap.b32 	%r20000, %r19999, %r19999, 12;
	add.s32 	%r20001, %r19995, %r20000;
	xor.b32  	%r20002, %r19997, %r20001;
	shf.l.wrap.b32 	%r20003, %r20002, %r20002, 8;
	add.s32 	%r20004, %r19998, %r20003;
	xor.b32  	%r20005, %r20000, %r20004;
	shf.l.wrap.b32 	%r20006, %r20005, %r20005, 7;
	add.s32 	%r20007, %r19965, %r19934;
	xor.b32  	%r20008, %r19955, %r20007;
	shf.l.wrap.b32 	%r20009, %r20008, %r20008, 16;
	add.s32 	%r20010, %r19944, %r20009;
	xor.b32  	%r20011, %r19934, %r20010;
	shf.l.wrap.b32 	%r20012, %r20011, %r20011, 12;
	add.s32 	%r20013, %r20007, %r20012;
	xor.b32  	%r20014, %r20009, %r20013;
	shf.l.wrap.b32 	%r20015, %r20014, %r20014, 8;
	add.s32 	%r20016, %r20010, %r20015;
	xor.b32  	%r20017, %r20012, %r20016;
	shf.l.wrap.b32 	%r20018, %r20017, %r20017, 7;
	add.s32 	%r20019, %r19977, %r20018;
	xor.b32  	%r20020, %r19991, %r20019;
	shf.l.wrap.b32 	%r20021, %r20020, %r20020, 16;
	add.s32 	%r20022, %r20004, %r20021;
	xor.b32  	%r20023, %r20018, %r20022;
	shf.l.wrap.b32 	%r20024, %r20023, %r20023, 12;
	add.s32 	%r20025, %r20019, %r20024;
	xor.b32  	%r20026, %r20021, %r20025;
	shf.l.wrap.b32 	%r20027, %r20026, %r20026, 8;
	add.s32 	%r20028, %r20022, %r20027;
	xor.b32  	%r20029, %r20024, %r20028;
	shf.l.wrap.b32 	%r20030, %r20029, %r20029, 7;
	add.s32 	%r20031, %r19989, %r19982;
	xor.b32  	%r20032, %r20003, %r20031;
	shf.l.wrap.b32 	%r20033, %r20032, %r20032, 16;
	add.s32 	%r20034, %r20016, %r20033;
	xor.b32  	%r20035, %r19982, %r20034;
	shf.l.wrap.b32 	%r20036, %r20035, %r20035, 12;
	add.s32 	%r20037, %r20031, %r20036;
	xor.b32  	%r20038, %r20033, %r20037;
	shf.l.wrap.b32 	%r20039, %r20038, %r20038, 8;
	add.s32 	%r20040, %r20034, %r20039;
	xor.b32  	%r20041, %r20036, %r20040;
	shf.l.wrap.b32 	%r20042, %r20041, %r20041, 7;
	add.s32 	%r20043, %r20001, %r19994;
	xor.b32  	%r20044, %r20015, %r20043;
	shf.l.wrap.b32 	%r20045, %r20044, %r20044, 16;
	add.s32 	%r20046, %r19980, %r20045;
	xor.b32  	%r20047, %r19994, %r20046;
	shf.l.wrap.b32 	%r20048, %r20047, %r20047, 12;
	add.s32 	%r20049, %r20043, %r20048;
	xor.b32  	%r20050, %r20045, %r20049;
	shf.l.wrap.b32 	%r20051, %r20050, %r20050, 8;
	add.s32 	%r20052, %r20046, %r20051;
	xor.b32  	%r20053, %r20048, %r20052;
	shf.l.wrap.b32 	%r20054, %r20053, %r20053, 7;
	add.s32 	%r20055, %r20013, %r20006;
	xor.b32  	%r20056, %r19979, %r20055;
	shf.l.wrap.b32 	%r20057, %r20056, %r20056, 16;
	add.s32 	%r20058, %r19992, %r20057;
	xor.b32  	%r20059, %r20006, %r20058;
	shf.l.wrap.b32 	%r20060, %r20059, %r20059, 12;
	add.s32 	%r20061, %r20055, %r20060;
	xor.b32  	%r20062, %r20057, %r20061;
	shf.l.wrap.b32 	%r20063, %r20062, %r20062, 8;
	add.s32 	%r20064, %r20058, %r20063;
	xor.b32  	%r20065, %r20060, %r20064;
	shf.l.wrap.b32 	%r20066, %r20065, %r20065, 7;
	add.s32 	%r20067, %r20025, %r20042;
	xor.b32  	%r20068, %r20063, %r20067;
	shf.l.wrap.b32 	%r20069, %r20068, %r20068, 16;
	add.s32 	%r20070, %r20052, %r20069;
	xor.b32  	%r20071, %r20042, %r20070;
	shf.l.wrap.b32 	%r20072, %r20071, %r20071, 12;
	add.s32 	%r20073, %r20067, %r20072;
	xor.b32  	%r20074, %r20069, %r20073;
	shf.l.wrap.b32 	%r20075, %r20074, %r20074, 8;
	add.s32 	%r20076, %r20070, %r20075;
	xor.b32  	%r20077, %r20072, %r20076;
	shf.l.wrap.b32 	%r20078, %r20077, %r20077, 7;
	add.s32 	%r20079, %r20037, %r20054;
	xor.b32  	%r20080, %r20027, %r20079;
	shf.l.wrap.b32 	%r20081, %r20080, %r20080, 16;
	add.s32 	%r20082, %r20064, %r20081;
	xor.b32  	%r20083, %r20054, %r20082;
	shf.l.wrap.b32 	%r20084, %r20083, %r20083, 12;
	add.s32 	%r20085, %r20079, %r20084;
	xor.b32  	%r20086, %r20081, %r20085;
	shf.l.wrap.b32 	%r20087, %r20086, %r20086, 8;
	add.s32 	%r20088, %r20082, %r20087;
	xor.b32  	%r20089, %r20084, %r20088;
	shf.l.wrap.b32 	%r20090, %r20089, %r20089, 7;
	add.s32 	%r20091, %r20049, %r20066;
	xor.b32  	%r20092, %r20039, %r20091;
	shf.l.wrap.b32 	%r20093, %r20092, %r20092, 16;
	add.s32 	%r20094, %r20028, %r20093;
	xor.b32  	%r20095, %r20066, %r20094;
	shf.l.wrap.b32 	%r20096, %r20095, %r20095, 12;
	add.s32 	%r20097, %r20091, %r20096;
	xor.b32  	%r20098, %r20093, %r20097;
	shf.l.wrap.b32 	%r20099, %r20098, %r20098, 8;
	add.s32 	%r20100, %r20094, %r20099;
	xor.b32  	%r20101, %r20096, %r20100;
	shf.l.wrap.b32 	%r20102, %r20101, %r20101, 7;
	add.s32 	%r20103, %r20061, %r20030;
	xor.b32  	%r20104, %r20051, %r20103;
	shf.l.wrap.b32 	%r20105, %r20104, %r20104, 16;
	add.s32 	%r20106, %r20040, %r20105;
	xor.b32  	%r20107, %r20030, %r20106;
	shf.l.wrap.b32 	%r20108, %r20107, %r20107, 12;
	add.s32 	%r20109, %r20103, %r20108;
	xor.b32  	%r20110, %r20105, %r20109;
	shf.l.wrap.b32 	%r20111, %r20110, %r20110, 8;
	add.s32 	%r20112, %r20106, %r20111;
	xor.b32  	%r20113, %r20108, %r20112;
	shf.l.wrap.b32 	%r20114, %r20113, %r20113, 7;
	add.s32 	%r20115, %r20073, %r20114;
	xor.b32  	%r20116, %r20087, %r20115;
	shf.l.wrap.b32 	%r20117, %r20116, %r20116, 16;
	add.s32 	%r20118, %r20100, %r20117;
	xor.b32  	%r20119, %r20114, %r20118;
	shf.l.wrap.b32 	%r20120, %r20119, %r20119, 12;
	add.s32 	%r20121, %r20115, %r20120;
	xor.b32  	%r20122, %r20117, %r20121;
	shf.l.wrap.b32 	%r20123, %r20122, %r20122, 8;
	add.s32 	%r20124, %r20085, %r20078;
	xor.b32  	%r20125, %r20099, %r20124;
	shf.l.wrap.b32 	%r20126, %r20125, %r20125, 16;
	add.s32 	%r20127, %r20112, %r20126;
	xor.b32  	%r20128, %r20078, %r20127;
	shf.l.wrap.b32 	%r20129, %r20128, %r20128, 12;
	add.s32 	%r20130, %r20124, %r20129;
	xor.b32  	%r20131, %r20126, %r20130;
	shf.l.wrap.b32 	%r20132, %r20131, %r20131, 8;
	add.s32 	%r20133, %r20127, %r20132;
	xor.b32  	%r20134, %r20129, %r20133;
	shf.l.wrap.b32 	%r20135, %r20134, %r20134, 7;
	add.s32 	%r20136, %r20097, %r20090;
	xor.b32  	%r20137, %r20111, %r20136;
	shf.l.wrap.b32 	%r20138, %r20137, %r20137, 16;
	add.s32 	%r20139, %r20076, %r20138;
	xor.b32  	%r20140, %r20090, %r20139;
	shf.l.wrap.b32 	%r20141, %r20140, %r20140, 12;
	add.s32 	%r20142, %r20136, %r20141;
	xor.b32  	%r20143, %r20138, %r20142;
	shf.l.wrap.b32 	%r20144, %r20143, %r20143, 8;
	add.s32 	%r20145, %r20139, %r20144;
	xor.b32  	%r20146, %r20141, %r20145;
	shf.l.wrap.b32 	%r20147, %r20146, %r20146, 7;
	add.s32 	%r20148, %r20109, %r20102;
	xor.b32  	%r20149, %r20075, %r20148;
	shf.l.wrap.b32 	%r20150, %r20149, %r20149, 16;
	add.s32 	%r20151, %r20088, %r20150;
	xor.b32  	%r20152, %r20102, %r20151;
	shf.l.wrap.b32 	%r20153, %r20152, %r20152, 12;
	add.s32 	%r20154, %r20148, %r20153;
	xor.b32  	%r20155, %r20150, %r20154;
	shf.l.wrap.b32 	%r20156, %r20155, %r20155, 8;
	add.s32 	%r20157, %r20151, %r20156;
	add.s32 	%r20158, %r20121, %r20135;
	xor.b32  	%r20159, %r20156, %r20158;
	shf.l.wrap.b32 	%r20160, %r20159, %r20159, 16;
	add.s32 	%r20161, %r20145, %r20160;
	xor.b32  	%r20162, %r20135, %r20161;
	shr.u32 	%r20163, %r20162, 20;
	add.s32 	%r20164, %r20158, %r20163;
	add.s32 	%r20165, %r20130, %r20147;
	xor.b32  	%r20166, %r20123, %r20165;
	shf.l.wrap.b32 	%r20167, %r20166, %r20166, 16;
	add.s32 	%r20168, %r20157, %r20167;
	xor.b32  	%r20169, %r20147, %r20168;
	shr.u32 	%r20170, %r20169, 20;
	add.s32 	%r20171, %r20165, %r20170;
	add.s32 	%r20172, %r19484, %r20164;
	add.s32 	%r20173, %r19496, %r20171;
	not.b32 	%r20174, %r54061;
	add.s32 	%r20175, %r2323, %r20174;
	mov.u32 	%r20176, %ctaid.x;
	shl.b32 	%r20177, %r20176, 11;
	mov.u32 	%r20178, %tid.x;
	and.b32  	%r20179, %r20178, 31;
	or.b32  	%r20180, %r20177, %r20179;
	shl.b32 	%r20181, %r20178, 3;
	and.b32  	%r20182, %r20181, 7936;
	add.s32 	%r20183, %r53743, %r20182;
	add.s32 	%r20184, %r20180, %r20183;
	shr.u32 	%r20185, %r20184, %r20175;
	and.b32  	%r20186, %r20185, 1;
	setp.eq.b32 	%p157, %r20186, 1;
	selp.b32 	%r20187, %r20173, %r20172, %p157;
	cvt.u16.u32 	%rs423, %r20187;
	and.b16  	%rs780, %rs423, 1;
	and.b16  	%rs424, %rs778, 255;
	setp.ne.s16 	%p158, %rs424, 1;
	@%p158 bra 	$L__BB4_201;
	ld.param.u64 	%rd713, [fused_batch_pir_kernel_16_param_1];
	not.b32 	%r20188, %r54061;
	add.s32 	%r20189, %r2323, %r20188;
	mov.u32 	%r20190, %ctaid.x;
	shl.b32 	%r20191, %r20190, 11;
	mov.u32 	%r20192, %tid.x;
	and.b32  	%r20193, %r20192, 31;
	or.b32  	%r20194, %r20191, %r20193;
	shl.b32 	%r20195, %r20192, 3;
	and.b32  	%r20196, %r20195, 7936;
	add.s32 	%r20197, %r53743, %r20196;
	add.s32 	%r20198, %r20194, %r20197;
	shr.u32 	%r20199, %r20198, %r20189;
	and.b32  	%r20200, %r20199, 1;
	setp.eq.b32 	%p159, %r20200, 1;
	cvt.s64.s32 	%rd180, %r54061;
	cvta.to.global.u64 	%rd181, %rd713;
	mul.wide.s32 	%rd182, %r54061, 16;
	add.s64 	%rd183, %rd181, %rd182;
	ld.global.u32 	%r20201, [%rd183+6364];
	selp.b32 	%r20202, %r54066, %r54065, %p159;
	xor.b32  	%r20203, %r20202, %r20201;
	selp.b32 	%r20204, %r54067, %r54064, %p159;
	selp.b32 	%r54065, %r54065, %r20203, %p159;
	selp.b32 	%r54066, %r20203, %r54066, %p159;
	ld.global.u32 	%r20205, [%rd183+6368];
	xor.b32  	%r20206, %r20204, %r20205;
	selp.b32 	%r20207, %r54068, %r54063, %p159;
	selp.b32 	%r54064, %r54064, %r20206, %p159;
	selp.b32 	%r54067, %r20206, %r54067, %p159;
	ld.global.u32 	%r20208, [%rd183+6372];
	xor.b32  	%r20209, %r20207, %r20208;
	selp.b32 	%r20210, %r54069, %r54062, %p159;
	selp.b32 	%r54063, %r54063, %r20209, %p159;
	selp.b32 	%r54068, %r20209, %r54068, %p159;
	ld.global.u32 	%r20211, [%rd183+6376];
	xor.b32  	%r20212, %r20210, %r20211;
	selp.b64 	%rd184, 445, 420, %p159;
	selp.b32 	%r54062, %r54062, %r20212, %p159;
	selp.b32 	%r54069, %r20212, %r54069, %p159;
	add.s64 	%rd185, %rd184, %rd180;
	add.s64 	%rd186, %rd181, %rd185;
	ld.global.u8 	%rs425, [%rd186+6344];
	xor.b16  	%rs780, %rs425, %rs780;
$L__BB4_201:
	not.b32 	%r20213, %r54061;
	add.s32 	%r20214, %r2323, %r20213;
	mov.u32 	%r20215, %ctaid.x;
	shl.b32 	%r20216, %r20215, 11;
	mov.u32 	%r20217, %tid.x;
	and.b32  	%r20218, %r20217, 31;
	or.b32  	%r20219, %r20216, %r20218;
	shl.b32 	%r20220, %r20217, 3;
	and.b32  	%r20221, %r20220, 7936;
	add.s32 	%r20222, %r53743, %r20221;
	add.s32 	%r20223, %r20219, %r20222;
	shr.u32 	%r20224, %r20223, %r20214;
	and.b32  	%r20225, %r20224, 1;
	setp.eq.b32 	%p160, %r20225, 1;
	selp.b32 	%r54073, %r54066, %r54065, %p160;
	selp.b32 	%r54072, %r54067, %r54064, %p160;
	selp.b32 	%r54071, %r54068, %r54063, %p160;
	selp.b32 	%r54070, %r54069, %r54062, %p160;
	add.s32 	%r54061, %r54061, 1;
	setp.lt.u32 	%p161, %r54061, %r2323;
	mov.u16 	%rs778, %rs780;
	@%p161 bra 	$L__BB4_199;
$L__BB4_202:
	and.b16  	%rs426, %rs780, 255;
	setp.ne.s16 	%p162, %rs426, 1;
	@%p162 bra 	$L__BB4_204;
	ld.param.u64 	%rd714, [fused_batch_pir_kernel_16_param_1];
	cvta.to.global.u64 	%rd187, %rd714;
	ld.global.u32 	%r20226, [%rd187+6816];
	xor.b32  	%r54073, %r54073, %r20226;
$L__BB4_204:
	@%p162 bra 	$L__BB4_206;
	ld.param.u64 	%rd715, [fused_batch_pir_kernel_16_param_1];
	cvta.to.global.u64 	%rd188, %rd715;
	ld.global.u32 	%r20227, [%rd188+6820];
	xor.b32  	%r54072, %r54072, %r20227;
$L__BB4_206:
	@%p162 bra 	$L__BB4_208;
	ld.param.u64 	%rd716, [fused_batch_pir_kernel_16_param_1];
	cvta.to.global.u64 	%rd189, %rd716;
	ld.global.u32 	%r20228, [%rd189+6824];
	xor.b32  	%r54071, %r54071, %r20228;
$L__BB4_208:
	@%p162 bra 	$L__BB4_210;
	ld.param.u64 	%rd717, [fused_batch_pir_kernel_16_param_1];
	cvta.to.global.u64 	%rd190, %rd717;
	ld.global.u32 	%r20229, [%rd190+6828];
	xor.b32  	%r54070, %r54070, %r20229;
$L__BB4_210:
	ld.param.u32 	%r52150, [fused_batch_pir_kernel_16_param_4];
	mov.u32 	%r20231, %ctaid.x;
	shl.b32 	%r20232, %r20231, 11;
	mov.u32 	%r20233, %tid.x;
	and.b32  	%r20234, %r20233, 31;
	or.b32  	%r20235, %r20232, %r20234;
	shl.b32 	%r20236, %r20233, 3;
	and.b32  	%r20237, %r20236, 7936;
	add.s32 	%r20238, %r53743, %r20237;
	add.s32 	%r20239, %r20235, %r20238;
	setp.ge.s32 	%p166, %r20239, %r52150;
	mov.b32 	%r54094, 0;
	mov.u32 	%r54095, %r54094;
	mov.u32 	%r54096, %r54094;
	mov.u32 	%r54097, %r54094;
	@%p166 bra 	$L__BB4_224;
	ld.param.u64 	%rd718, [fused_batch_pir_kernel_16_param_1];
	cvta.to.global.u64 	%rd191, %rd718;
	ld.global.u8 	%rs430, [%rd191+6849];
	max.u16 	%rs431, %rs430, 11;
	cvt.u32.u16 	%r20240, %rs431;
	add.s32 	%r54085, %r20240, -11;
	ld.shared.v2.u32 	{%r54097, %r54096}, [s_mem+197656];
	ld.shared.v2.u32 	{%r54095, %r54094}, [s_mem+197664];
	ld.shared.u8 	%rs783, [s_mem+197672];
	cvt.u32.u16 	%r2378, %rs430;
	setp.ge.u32 	%p167, %r54085, %r2378;
	@%p167 bra 	$L__BB4_216;
	mov.u16 	%rs781, %rs783;
$L__BB4_213:
	ld.const.u32 	%r20241, [CHACHA_CONSTANTS];
	add.s32 	%r20242, %r20241, %r54097;
	shf.l.wrap.b32 	%r20243, %r20242, %r20242, 16;
	add.s32 	%r20244, %r54097, %r20243;
	xor.b32  	%r20245, %r54097, %r20244;
	shf.l.wrap.b32 	%r20246, %r20245, %r20245, 12;
	add.s32 	%r20247, %r20242, %r20246;
	xor.b32  	%r20248, %r20243, %r20247;
	shf.l.wrap.b32 	%r20249, %r20248, %r20248, 8;
	add.s32 	%r20250, %r20244, %r20249;
	xor.b32  	%r20251, %r20246, %r20250;
	shf.l.wrap.b32 	%r20252, %r20251, %r20251, 7;
	ld.const.u32 	%r20253, [CHACHA_CONSTANTS+4];
	add.s32 	%r20254, %r20253, %r54096;
	shf.l.wrap.b32 	%r20255, %r20254, %r20254, 16;
	add.s32 	%r20256, %r54096, %r20255;
	xor.b32  	%r20257, %r54096, %r20256;
	shf.l.wrap.b32 	%r20258, %r20257, %r20257, 12;
	add.s32 	%r20259, %r20254, %r20258;
	xor.b32  	%r20260, %r20255, %r20259;
	shf.l.wrap.b32 	%r20261, %r20260, %r20260, 8;
	add.s32 	%r20262, %r20256, %r20261;
	xor.b32  	%r20263, %r20258, %r20262;
	shf.l.wrap.b32 	%r20264, %r20263, %r20263, 7;
	ld.const.u32 	%r20265, [CHACHA_CONSTANTS+8];
	add.s32 	%r20266, %r20265, %r54095;
	shf.l.wrap.b32 	%r20267, %r20266, %r20266, 16;
	add.s32 	%r20268, %r54095, %r20267;
	xor.b32  	%r20269, %r54095, %r20268;
	shf.l.wrap.b32 	%r20270, %r20269, %r20269, 12;
	add.s32 	%r20271, %r20266, %r20270;
	xor.b32  	%r20272, %r20267, %r20271;
	shf.l.wrap.b32 	%r20273, %r20272, %r20272, 8;
	add.s32 	%r20274, %r20268, %r20273;
	xor.b32  	%r20275, %r20270, %r20274;
	shf.l.wrap.b32 	%r20276, %r20275, %r20275, 7;
	ld.const.u32 	%r20277, [CHACHA_CONSTANTS+12];
	add.s32 	%r20278, %r20277, %r54094;
	shf.l.wrap.b32 	%r20279, %r20278, %r20278, 16;
	add.s32 	%r20280, %r54094, %r20279;
	xor.b32  	%r20281, %r54094, %r20280;
	shf.l.wrap.b32 	%r20282, %r20281, %r20281, 12;
	add.s32 	%r20283, %r20278, %r20282;
	xor.b32  	%r20284, %r20279, %r20283;
	shf.l.wrap.b32 	%r20285, %r20284, %r20284, 8;
	add.s32 	%r20286, %r20280, %r20285;
	xor.b32  	%r20287, %r20282, %r20286;
	shf.l.wrap.b32 	%r20288, %r20287, %r20287, 7;
	add.s32 	%r20289, %r20247, %r20264;
	xor.b32  	%r20290, %r20285, %r20289;
	shf.l.wrap.b32 	%r20291, %r20290, %r20290, 16;
	add.s32 	%r20292, %r20274, %r20291;
	xor.b32  	%r20293, %r20264, %r20292;
	shf.l.wrap.b32 	%r20294, %r20293, %r20293, 12;
	add.s32 	%r20295, %r20289, %r20294;
	xor.b32  	%r20296, %r20291, %r20295;
	shf.l.wrap.b32 	%r20297, %r20296, %r20296, 8;
	add.s32 	%r20298, %r20292, %r20297;
	xor.b32  	%r20299, %r20294, %r20298;
	shf.l.wrap.b32 	%r20300, %r20299, %r20299, 7;
	add.s32 	%r20301, %r20259, %r20276;
	xor.b32  	%r20302, %r20249, %r20301;
	shf.l.wrap.b32 	%r20303, %r20302, %r20302, 16;
	add.s32 	%r20304, %r20286, %r20303;
	xor.b32  	%r20305, %r20276, %r20304;
	shf.l.wrap.b32 	%r20306, %r20305, %r20305, 12;
	add.s32 	%r20307, %r20301, %r20306;
	xor.b32  	%r20308, %r20303, %r20307;
	shf.l.wrap.b32 	%r20309, %r20308, %r20308, 8;
	add.s32 	%r20310, %r20304, %r20309;
	xor.b32  	%r20311, %r20306, %r20310;
	shf.l.wrap.b32 	%r20312, %r20311, %r20311, 7;
	add.s32 	%r20313, %r20271, %r20288;
	xor.b32  	%r20314, %r20261, %r20313;
	shf.l.wrap.b32 	%r20315, %r20314, %r20314, 16;
	add.s32 	%r20316, %r20250, %r20315;
	xor.b32  	%r20317, %r20288, %r20316;
	shf.l.wrap.b32 	%r20318, %r20317, %r20317, 12;
	add.s32 	%r20319, %r20313, %r20318;
	xor.b32  	%r20320, %r20315, %r20319;
	shf.l.wrap.b32 	%r20321, %r20320, %r20320, 8;
	add.s32 	%r20322, %r20316, %r20321;
	xor.b32  	%r20323, %r20318, %r20322;
	shf.l.wrap.b32 	%r20324, %r20323, %r20323, 7;
	add.s32 	%r20325, %r20283, %r20252;
	xor.b32  	%r20326, %r20273, %r20325;
	shf.l.wrap.b32 	%r20327, %r20326, %r20326, 16;
	add.s32 	%r20328, %r20262, %r20327;
	xor.b32  	%r20329, %r20252, %r20328;
	shf.l.wrap.b32 	%r20330, %r20329, %r20329, 12;
	add.s32 	%r20331, %r20325, %r20330;
	xor.b32  	%r20332, %r20327, %r20331;
	shf.l.wrap.b32 	%r20333, %r20332, %r20332, 8;
	add.s32 	%r20334, %r20328, %r20333;
	xor.b32  	%r20335, %r20330, %r20334;
	shf.l.wrap.b32 	%r20336, %r20335, %r20335, 7;
	add.s32 	%r20337, %r20295, %r20336;
	xor.b32  	%r20338, %r20309, %r20337;
	shf.l.wrap.b32 	%r20339, %r20338, %r20338, 16;
	add.s32 	%r20340, %r20322, %r20339;
	xor.b32  	%r20341, %r20336, %r20340;
	shf.l.wrap.b32 	%r20342, %r20341, %r20341, 12;
	add.s32 	%r20343, %r20337, %r20342;
	xor.b32  	%r20344, %r20339, %r20343;
	shf.l.wrap.b32 	%r20345, %r20344, %r20344, 8;
	add.s32 	%r20346, %r20340, %r20345;
	xor.b32  	%r20347, %r20342, %r20346;
	shf.l.wrap.b32 	%r20348, %r20347, %r20347, 7;
	add.s32 	%r20349, %r20307, %r20300;
	xor.b32  	%r20350, %r20321, %r20349;
	shf.l.wrap.b32 	%r20351, %r20350, %r20350, 16;
	add.s32 	%r20352, %r20334, %r20351;
	xor.b32  	%r20353, %r20300, %r20352;
	shf.l.wrap.b32 	%r20354, %r20353, %r20353, 12;
	add.s32 	%r20355, %r20349, %r20354;
	xor.b32  	%r20356, %r20351, %r20355;
	shf.l.wrap.b32 	%r20357, %r20356, %r20356, 8;
	add.s32 	%r20358, %r20352, %r20357;
	xor.b32  	%r20359, %r20354, %r20358;
	shf.l.wrap.b32 	%r20360, %r20359, %r20359, 7;
	add.s32 	%r20361, %r20319, %r20312;
	xor.b32  	%r20362, %r20333, %r20361;
	shf.l.wrap.b32 	%r20363, %r20362, %r20362, 16;
	add.s32 	%r20364, %r20298, %r20363;
	xor.b32  	%r20365, %r20312, %r20364;
	shf.l.wrap.b32 	%r20366, %r20365, %r20365, 12;
	add.s32 	%r20367, %r20361, %r20366;
	xor.b32  	%r20368, %r20363, %r20367;
	shf.l.wrap.b32 	%r20369, %r20368, %r20368, 8;
	add.s32 	%r20370, %r20364, %r20369;
	xor.b32  	%r20371, %r20366, %r20370;
	shf.l.wrap.b32 	%r20372, %r20371, %r20371, 7;
	add.s32 	%r20373, %r20331, %r20324;
	xor.b32  	%r20374, %r20297, %r20373;
	shf.l.wrap.b32 	%r20375, %r20374, %r20374, 16;
	add.s32 	%r20376, %r20310, %r20375;
	xor.b32  	%r20377, %r20324, %r20376;
	shf.l.wrap.b32 	%r20378, %r20377, %r20377, 12;
	add.s32 	%r20379, %r20373, %r20378;
	xor.b32  	%r20380, %r20375, %r20379;
	shf.l.wrap.b32 	%r20381, %r20380, %r20380, 8;
	add.s32 	%r20382, %r20376, %r20381;
	xor.b32  	%r20383, %r20378, %r20382;
	shf.l.wrap.b32 	%r20384, %r20383, %r20383, 7;
	add.s32 	%r20385, %r20343, %r20360;
	xor.b32  	%r20386, %r20381, %r20385;
	shf.l.wrap.b32 	%r20387, %r20386, %r20386, 16;
	add.s32 	%r20388, %r20370, %r20387;
	xor.b32  	%r20389, %r20360, %r20388;
	shf.l.wrap.b32 	%r20390, %r20389, %r20389, 12;
	add.s32 	%r20391, %r20385, %r20390;
	xor.b32  	%r20392, %r20387, %r20391;
	shf.l.wrap.b32 	%r20393, %r20392, %r20392, 8;
	add.s32 	%r20394, %r20388, %r20393;
	xor.b32  	%r20395, %r20390, %r20394;
	shf.l.wrap.b32 	%r20396, %r20395, %r20395, 7;
	add.s32 	%r20397, %r20355, %r20372;
	xor.b32  	%r20398, %r20345, %r20397;
	shf.l.wrap.b32 	%r20399, %r20398, %r20398, 16;
	add.s32 	%r20400, %r20382, %r20399;
	xor.b32  	%r20401, %r20372, %r20400;
	shf.l.wrap.b32 	%r20402, %r20401, %r20401, 12;
	add.s32 	%r20403, %r20397, %r20402;
	xor.b32  	%r20404, %r20399, %r20403;
	shf.l.wrap.b32 	%r20405, %r20404, %r20404, 8;
	add.s32 	%r20406, %r20400, %r20405;
	xor.b32  	%r20407, %r20402, %r20406;
	shf.l.wrap.b32 	%r20408, %r20407, %r20407, 7;
	add.s32 	%r20409, %r20367, %r20384;
	xor.b32  	%r20410, %r20357, %r20409;
	shf.l.wrap.b32 	%r20411, %r20410, %r20410, 16;
	add.s32 	%r20412, %r20346, %r20411;
	xor.b32  	%r20413, %r20384, %r20412;
	shf.l.wrap.b32 	%r20414, %r20413, %r20413, 12;
	add.s32 	%r20415, %r20409, %r20414;
	xor.b32  	%r20416, %r20411, %r20415;
	shf.l.wrap.b32 	%r20417, %r20416, %r20416, 8;
	add.s32 	%r20418, %r20412, %r20417;
	xor.b32  	%r20419, %r20414, %r20418;
	shf.l.wrap.b32 	%r20420, %r20419, %r20419, 7;
	add.s32 	%r20421, %r20379, %r20348;
	xor.b32  	%r20422, %r20369, %r20421;
	shf.l.wrap.b32 	%r20423, %r20422, %r20422, 16;
	add.s32 	%r20424, %r20358, %r20423;
	xor.b32  	%r20425, %r20348, %r20424;
	shf.l.wrap.b32 	%r20426, %r20425, %r20425, 12;
	add.s32 	%r20427, %r20421, %r20426;
	xor.b32  	%r20428, %r20423, %r20427;
	shf.l.wrap.b32 	%r20429, %r20428, %r20428, 8;
	add.s32 	%r20430, %r20424, %r20429;
	xor.b32  	%r20431, %r20426, %r20430;
	shf.l.wrap.b32 	%r20432, %r20431, %r20431, 7;
	add.s32 	%r20433, %r20391, %r20432;
	xor.b32  	%r20434, %r20405, %r20433;
	shf.l.wrap.b32 	%r20435, %r20434, %r20434, 16;
	add.s32 	%r20436, %r20418, %r20435;
	xor.b32  	%r20437, %r20432, %r20436;
	shf.l.wrap.b32 	%r20438, %r20437, %r20437, 12;
	add.s32 	%r20439, %r20433, %r20438;
	xor.b32  	%r20440, %r20435, %r20439;
	shf.l.wrap.b32 	%r20441, %r20440, %r20440, 8;
	add.s32 	%r20442, %r20436, %r20441;
	xor.b32  	%r20443, %r20438, %r20442;
	shf.l.wrap.b32 	%r20444, %r20443, %r20443, 7;
	add.s32 	%r20445, %r20403, %r20396;
	xor.b32  	%r20446, %r20417, %r20445;
	shf.l.wrap.b32 	%r20447, %r20446, %r20446, 16;
	add.s32 	%r20448, %r20430, %r20447;
	xor.b32  	%r20449, %r20396, %r20448;
	shf.l.wrap.b32 	%r20450, %r20449, %r20449, 12;
	add.s32 	%r20451, %r20445, %r20450;
	xor.b32  	%r20452, %r20447, %r20451;
	shf.l.wrap.b32 	%r20453, %r20452, %r20452, 8;
	add.s32 	%r20454, %r20448, %r20453;
	xor.b32  	%r20455, %r20450, %r20454;
	shf.l.wrap.b32 	%r20456, %r20455, %r20455, 7;
	add.s32 	%r20457, %r20415, %r20408;
	xor.b32  	%r20458, %r20429, %r20457;
	shf.l.wrap.b32 	%r20459, %r20458, %r20458, 16;
	add.s32 	%r20460, %r20394, %r20459;
	xor.b32  	%r20461, %r20408, %r20460;
	shf.l.wrap.b32 	%r20462, %r20461, %r20461, 12;
	add.s32 	%r20463, %r20457, %r20462;
	xor.b32  	%r20464, %r20459, %r20463;
	shf.l.wrap.b32 	%r20465, %r20464, %r20464, 8;
	add.s32 	%r20466, %r20460, %r20465;
	xor.b32  	%r20467, %r20462, %r20466;
	shf.l.wrap.b32 	%r20468, %r20467, %r20467, 7;
	add.s32 	%r20469, %r20427, %r20420;
	xor.b32  	%r20470, %r20393, %r20469;
	shf.l.wrap.b32 	%r20471, %r20470, %r20470, 16;
	add.s32 	%r20472, %r20406, %r20471;
	xor.b32  	%r20473, %r20420, %r20472;
	shf.l.wrap.b32 	%r20474, %r20473, %r20473, 12;
	add.s32 	%r20475, %r20469, %r20474;
	xor.b32  	%r20476, %r20471, %r20475;
	shf.l.wrap.b32 	%r20477, %r20476, %r20476, 8;
	add.s32 	%r20478, %r20472, %r20477;
	xor.b32  	%r20479, %r20474, %r20478;
	shf.l.wrap.b32 	%r20480, %r20479, %r20479, 7;
	add.s32 	%r20481, %r20439, %r20456;
	xor.b32  	%r20482, %r20477, %r20481;
	shf.l.wrap.b32 	%r20483, %r20482, %r20482, 16;
	add.s32 	%r20484, %r20466, %r20483;
	xor.b32  	%r20485, %r20456, %r20484;
	shf.l.wrap.b32 	%r20486, %r20485, %r20485, 12;
	add.s32 	%r20487, %r20481, %r20486;
	xor.b32  	%r20488, %r20483, %r20487;
	shf.l.wrap.b32 	%r20489, %r20488, %r20488, 8;
	add.s32 	%r20490, %r20484, %r20489;
	xor.b32  	%r20491, %r20486, %r20490;
	shf.l.wrap.b32 	%r20492, %r20491, %r20491, 7;
	add.s32 	%r20493, %r20451, %r20468;
	xor.b32  	%r20494, %r20441, %r20493;
	shf.l.wrap.b32 	%r20495, %r20494, %r20494, 16;
	add.s32 	%r20496, %r20478, %r20495;
	xor.b32  	%r20497, %r20468, %r20496;
	shf.l.wrap.b32 	%r20498, %r20497, %r20497, 12;
	add.s32 	%r20499, %r20493, %r20498;
	xor.b32  	%r20500, %r20495, %r20499;
	shf.l.wrap.b32 	%r20501, %r20500, %r20500, 8;
	add.s32 	%r20502, %r20496, %r20501;
	xor.b32  	%r20503, %r20498, %r20502;
	shf.l.wrap.b32 	%r20504, %r20503, %r20503, 7;
	add.s32 	%r20505, %r20463, %r20480;
	xor.b32  	%r20506, %r20453, %r20505;
	shf.l.wrap.b32 	%r20507, %r20506, %r20506, 16;
	add.s32 	%r20508, %r20442, %r20507;
	xor.b32  	%r20509, %r20480, %r20508;
	shf.l.wrap.b32 	%r20510, %r20509, %r20509, 12;
	add.s32 	%r20511, %r20505, %r20510;
	xor.b32  	%r20512, %r20507, %r20511;
	shf.l.wrap.b32 	%r20513, %r20512, %r20512, 8;
	add.s32 	%r20514, %r20508, %r20513;
	xor.b32  	%r20515, %r20510, %r20514;
	shf.l.wrap.b32 	%r20516, %r20515, %r20515, 7;
	add.s32 	%r20517, %r20475, %r20444;
	xor.b32  	%r20518, %r20465, %r20517;
	shf.l.wrap.b32 	%r20519, %r20518, %r20518, 16;
	add.s32 	%r20520, %r20454, %r20519;
	xor.b32  	%r20521, %r20444, %r20520;
	shf.l.wrap.b32 	%r20522, %r20521, %r20521, 12;
	add.s32 	%r20523, %r20517, %r20522;
	xor.b32  	%r20524, %r20519, %r20523;
	shf.l.wrap.b32 	%r20525, %r20524, %r20524, 8;
	add.s32 	%r20526, %r20520, %r20525;
	xor.b32  	%r20527, %r20522, %r20526;
	shf.l.wrap.b32 	%r20528, %r20527, %r20527, 7;
	add.s32 	%r20529, %r20487, %r20528;
	xor.b32  	%r20530, %r20501, %r20529;
	shf.l.wrap.b32 	%r20531, %r20530, %r20530, 16;
	add.s32 	%r20532, %r20514, %r20531;
	xor.b32  	%r20533, %r20528, %r20532;
	shf.l.wrap.b32 	%r20534, %r20533, %r20533, 12;
	add.s32 	%r20535, %r20529, %r20534;
	xor.b32  	%r20536, %r20531, %r20535;
	shf.l.wrap.b32 	%r20537, %r20536, %r20536, 8;
	add.s32 	%r20538, %r20532, %r20537;
	xor.b32  	%r20539, %r20534, %r20538;
	shf.l.wrap.b32 	%r20540, %r20539, %r20539, 7;
	add.s32 	%r20541, %r20499, %r20492;
	xor.b32  	%r20542, %r20513, %r20541;
	shf.l.wrap.b32 	%r20543, %r20542, %r20542, 16;
	add.s32 	%r20544, %r20526, %r20543;
	xor.b32  	%r20545, %r20492, %r20544;
	shf.l.wrap.b32 	%r20546, %r20545, %r20545, 12;
	add.s32 	%r20547, %r20541, %r20546;
	xor.b32  	%r20548, %r20543, %r20547;
	shf.l.wrap.b32 	%r20549, %r20548, %r20548, 8;
	add.s32 	%r20550, %r20544, %r20549;
	xor.b32  	%r20551, %r20546, %r20550;
	shf.l.wrap.b32 	%r20552, %r20551, %r20551, 7;
	add.s32 	%r20553, %r20511, %r20504;
	xor.b32  	%r20554, %r20525, %r20553;
	shf.l.wrap.b32 	%r20555, %r20554, %r20554, 16;
	add.s32 	%r20556, %r20490, %r20555;
	xor.b32  	%r20557, %r20504, %r20556;
	shf.l.wrap.b32 	%r20558, %r20557, %r20557, 12;
	add.s32 	%r20559, %r20553, %r20558;
	xor.b32  	%r20560, %r20555, %r20559;
	shf.l.wrap.b32 	%r20561, %r20560, %r20560, 8;
	add.s32 	%r20562, %r20556, %r20561;
	xor.b32  	%r20563, %r20558, %r20562;
	shf.l.wrap.b32 	%r20564, %r20563, %r20563, 7;
	add.s32 	%r20565, %r20523, %r20516;
	xor.b32  	%r20566, %r20489, %r20565;
	shf.l.wrap.b32 	%r20567, %r20566, %r20566, 16;
	add.s32 	%r20568, %r20502, %r20567;
	xor.b32  	%r20569, %r20516, %r20568;
	shf.l.wrap.b32 	%r20570, %r20569, %r20569, 12;
	add.s32 	%r20571, %r20565, %r20570;
	xor.b32  	%r20572, %r20567, %r20571;
	shf.l.wrap.b32 	%r20573, %r20572, %r20572, 8;
	add.s32 	%r20574, %r20568, %r20573;
	xor.b32  	%r20575, %r20570, %r20574;
	shf.l.wrap.b32 	%r20576, %r20575, %r20575, 7;
	add.s32 	%r20577, %r20535, %r20552;
	xor.b32  	%r20578, %r20573, %r20577;
	shf.l.wrap.b32 	%r20579, %r20578, %r20578, 16;
	add.s32 	%r20580, %r20562, %r20579;
	xor.b32  	%r20581, %r20552, %r20580;
	shf.l.wrap.b32 	%r20582, %r20581, %r20581, 12;
	add.s32 	%r20583, %r20577, %r20582;
	xor.b32  	%r20584, %r20579, %r20583;
	shf.l.wrap.b32 	%r20585, %r20584, %r20584, 8;
	add.s32 	%r20586, %r20580, %r20585;
	xor.b32  	%r20587, %r20582, %r20586;
	shf.l.wrap.b32 	%r20588, %r20587, %r20587, 7;
	add.s32 	%r20589, %r20547, %r20564;
	xor.b32  	%r20590, %r20537, %r20589;
	shf.l.wrap.b32 	%r20591, %r20590, %r20590, 16;
	add.s32 	%r20592, %r20574, %r20591;
	xor.b32  	%r20593, %r20564, %r20592;
	shf.l.wrap.b32 	%r20594, %r20593, %r20593, 12;
	add.s32 	%r20595, %r20589, %r20594;
	xor.b32  	%r20596, %r20591, %r20595;
	shf.l.wrap.b32 	%r20597, %r20596, %r20596, 8;
	add.s32 	%r20598, %r20592, %r20597;
	xor.b32  	%r20599, %r20594, %r20598;
	shf.l.wrap.b32 	%r20600, %r20599, %r20599, 7;
	add.s32 	%r20601, %r20559, %r20576;
	xor.b32  	%r20602, %r20549, %r20601;
	shf.l.wrap.b32 	%r20603, %r20602, %r20602, 16;
	add.s32 	%r20604, %r20538, %r20603;
	xor.b32  	%r20605, %r20576, %r20604;
	shf.l.wrap.b32 	%r20606, %r20605, %r20605, 12;
	add.s32 	%r20607, %r20601, %r20606;
	xor.b32  	%r20608, %r20603, %r20607;
	shf.l.wrap.b32 	%r20609, %r20608, %r20608, 8;
	add.s32 	%r20610, %r20604, %r20609;
	xor.b32  	%r20611, %r20606, %r20610;
	shf.l.wrap.b32 	%r20612, %r20611, %r20611, 7;
	add.s32 	%r20613, %r20571, %r20540;
	xor.b32  	%r20614, %r20561, %r20613;
	shf.l.wrap.b32 	%r20615, %r20614, %r20614, 16;
	add.s32 	%r20616, %r20550, %r20615;
	xor.b32  	%r20617, %r20540, %r20616;
	shf.l.wrap.b32 	%r20618, %r20617, %r20617, 12;
	add.s32 	%r20619, %r20613, %r20618;
	xor.b32  	%r20620, %r20615, %r20619;
	shf.l.wrap.b32 	%r20621, %r20620, %r20620, 8;
	add.s32 	%r20622, %r20616, %r20621;
	xor.b32  	%r20623, %r20618, %r20622;
	shf.l.wrap.b32 	%r20624, %r20623, %r20623, 7;
	add.s32 	%r54089, %r20241, %r20583;
	add.s32 	%r54088, %r20253, %r20595;
	add.s32 	%r54087, %r20265, %r20607;
	add.s32 	%r54086, %r20277, %r20619;
	add.s32 	%r54090, %r54097, %r20624;
	add.s32 	%r54091, %r54096, %r20588;
	add.s32 	%r54092, %r54095, %r20600;
	add.s32 	%r54093, %r54094, %r20612;
	xor.b32  	%r20625, %r20242, 1;
	shf.l.wrap.b32 	%r20626, %r20242, %r20625, 16;
	add.s32 	%r20627, %r54097, %r20626;
	xor.b32  	%r20628, %r54097, %r20627;
	shf.l.wrap.b32 	%r20629, %r20628, %r20628, 12;
	add.s32 	%r20630, %r20242, %r20629;
	xor.b32  	%r20631, %r20626, %r20630;
	shf.l.wrap.b32 	%r20632, %r20631, %r20631, 8;
	add.s32 	%r20633, %r20627, %r20632;
	xor.b32  	%r20634, %r20629, %r20633;
	shf.l.wrap.b32 	%r20635, %r20634, %r20634, 7;
	add.s32 	%r20636, %r20630, %r20264;
	xor.b32  	%r20637, %r20285, %r20636;
	shf.l.wrap.b32 	%r20638, %r20637, %r20637, 16;
	add.s32 	%r20639, %r20274, %r20638;
	xor.b32  	%r20640, %r20264, %r20639;
	shf.l.wrap.b32 	%r20641, %r20640, %r20640, 12;
	add.s32 	%r20642, %r20636, %r20641;
	xor.b32  	%r20643, %r20638, %r20642;
	shf.l.wrap.b32 	%r20644, %r20643, %r20643, 8;
	add.s32 	%r20645, %r20639, %r20644;
	xor.b32  	%r20646, %r20641, %r20645;
	shf.l.wrap.b32 	%r20647, %r20646, %r20646, 7;
	xor.b32  	%r20648, %r20632, %r20301;
	shf.l.wrap.b32 	%r20649, %r20648, %r20648, 16;
	add.s32 	%r20650, %r20286, %r20649;
	xor.b32  	%r20651, %r20276, %r20650;
	shf.l.wrap.b32 	%r20652, %r20651, %r20651, 12;
	add.s32 	%r20653, %r20301, %r20652;
	xor.b32  	%r20654, %r20649, %r20653;
	shf.l.wrap.b32 	%r20655, %r20654, %r20654, 8;
	add.s32 	%r20656, %r20650, %r20655;
	xor.b32  	%r20657, %r20652, %r20656;
	shf.l.wrap.b32 	%r20658, %r20657, %r20657, 7;
	add.s32 	%r20659, %r20633, %r20315;
	xor.b32  	%r20660, %r20288, %r20659;
	shf.l.wrap.b32 	%r20661, %r20660, %r20660, 12;
	add.s32 	%r20662, %r20313, %r20661;
	xor.b32  	%r20663, %r20315, %r20662;
	shf.l.wrap.b32 	%r20664, %r20663, %r20663, 8;
	add.s32 	%r20665, %r20659, %r20664;
	xor.b32  	%r20666, %r20661, %r20665;
	shf.l.wrap.b32 	%r20667, %r20666, %r20666, 7;
	add.s32 	%r20668, %r20283, %r20635;
	xor.b32  	%r20669, %r20273, %r20668;
	shf.l.wrap.b32 	%r20670, %r20669, %r20669, 16;
	add.s32 	%r20671, %r20262, %r20670;
	xor.b32  	%r20672, %r20635, %r20671;
	shf.l.wrap.b32 	%r20673, %r20672, %r20672, 12;
	add.s32 	%r20674, %r20668, %r20673;
	xor.b32  	%r20675, %r20670, %r20674;
	shf.l.wrap.b32 	%r20676, %r20675, %r20675, 8;
	add.s32 	%r20677, %r20671, %r20676;
	xor.b32  	%r20678, %r20673, %r20677;
	shf.l.wrap.b32 	%r20679, %r20678, %r20678, 7;
	add.s32 	%r20680, %r20642, %r20679;
	xor.b32  	%r20681, %r20655, %r20680;
	shf.l.wrap.b32 	%r20682, %r20681, %r20681, 16;
	add.s32 	%r20683, %r20665, %r20682;
	xor.b32  	%r20684, %r20679, %r20683;
	shf.l.wrap.b32 	%r20685, %r20684, %r20684, 12;
	add.s32 	%r20686, %r20680, %r20685;
	xor.b32  	%r20687, %r20682, %r20686;
	shf.l.wrap.b32 	%r20688, %r20687, %r20687, 8;
	add.s32 	%r20689, %r20683, %r20688;
	xor.b32  	%r20690, %r20685, %r20689;
	shf.l.wrap.b32 	%r20691, %r20690, %r20690, 7;
	add.s32 	%r20692, %r20653, %r20647;
	xor.b32  	%r20693, %r20664, %r20692;
	shf.l.wrap.b32 	%r20694, %r20693, %r20693, 16;
	add.s32 	%r20695, %r20677, %r20694;
	xor.b32  	%r20696, %r20647, %r20695;
	shf.l.wrap.b32 	%r20697, %r20696, %r20696, 12;
	add.s32 	%r20698, %r20692, %r20697;
	xor.b32  	%r20699, %r20694, %r20698;
	shf.l.wrap.b32 	%r20700, %r20699, %r20699, 8;
	add.s32 	%r20701, %r20695, %r20700;
	xor.b32  	%r20702, %r20697, %r20701;
	shf.l.wrap.b32 	%r20703, %r20702, %r20702, 7;
	add.s32 	%r20704, %r20662, %r20658;
	xor.b32  	%r20705, %r20676, %r20704;
	shf.l.wrap.b32 	%r20706, %r20705, %r20705, 16;
	add.s32 	%r20707, %r20645, %r20706;
	xor.b32  	%r20708, %r20658, %r20707;
	shf.l.wrap.b32 	%r20709, %r20708, %r20708, 12;
	add.s32 	%r20710, %r20704, %r20709;
	xor.b32  	%r20711, %r20706, %r20710;
	shf.l.wrap.b32 	%r20712, %r20711, %r20711, 8;
	add.s32 	%r20713, %r20707, %r20712;
	xor.b32  	%r20714, %r20709, %r20713;
	shf.l.wrap.b32 	%r20715, %r20714, %r20714, 7;
	add.s32 	%r20716, %r20674, %r20667;
	xor.b32  	%r20717, %r20644, %r20716;
	shf.l.wrap.b32 	%r20718, %r20717, %r20717, 16;
	add.s32 	%r20719, %r20656, %r20718;
	xor.b32  	%r20720, %r20667, %r20719;
	shf.l.wrap.b32 	%r20721, %r20720, %r20720, 12;
	add.s32 	%r20722, %r20716, %r20721;
	xor.b32  	%r20723, %r20718, %r20722;
	shf.l.wrap.b32 	%r20724, %r20723, %r20723, 8;
	add.s32 	%r20725, %r20719, %r20724;
	xor.b32  	%r20726, %r20721, %r20725;
	shf.l.wrap.b32 	%r20727, %r20726, %r20726, 7;
	add.s32 	%r20728, %r20686, %r20703;
	xor.b32  	%r20729, %r20724, %r20728;
	shf.l.wrap.b32 	%r20730, %r20729, %r20729, 16;
	add.s32 	%r20731, %r20713, %r20730;
	xor.b32  	%r20732, %r20703, %r20731;
	shf.l.wrap.b32 	%r20733, %r20732, %r20732, 12;
	add.s32 	%r20734, %r20728, %r20733;
	xor.b32  	%r20735, %r20730, %r20734;
	shf.l.wrap.b32 	%r20736, %r20735, %r20735, 8;
	add.s32 	%r20737, %r20731, %r20736;
	xor.b32  	%r20738, %r20733, %r20737;
	shf.l.wrap.b32 	%r20739, %r20738, %r20738, 7;
	add.s32 	%r20740, %r20698, %r20715;
	xor.b32  	%r20741, %r20688, %r20740;
	shf.l.wrap.b32 	%r20742, %r20741, %r20741, 16;
	add.s32 	%r20743, %r20725, %r20742;
	xor.b32  	%r20744, %r20715, %r20743;
	shf.l.wrap.b32 	%r20745, %r20744, %r20744, 12;
	add.s32 	%r20746, %r20740, %r20745;
	xor.b32  	%r20747, %r20742, %r20746;
	shf.l.wrap.b32 	%r20748, %r20747, %r20747, 8;
	add.s32 	%r20749, %r20743, %r20748;
	xor.b32  	%r20750, %r20745, %r20749;
	shf.l.wrap.b32 	%r20751, %r20750, %r20750, 7;
	add.s32 	%r20752, %r20710, %r20727;
	xor.b32  	%r20753, %r20700, %r20752;
	shf.l.wrap.b32 	%r20754, %r20753, %r20753, 16;
	add.s32 	%r20755, %r20689, %r20754;
	xor.b32  	%r20756, %r20727, %r20755;
	shf.l.wrap.b32 	%r20757, %r20756, %r20756, 12;
	add.s32 	%r20758, %r20752, %r20757;
	xor.b32  	%r20759, %r20754, %r20758;
	shf.l.wrap.b32 	%r20760, %r20759, %r20759, 8;
	add.s32 	%r20761, %r20755, %r20760;
	xor.b32  	%r20762, %r20757, %r20761;
	shf.l.wrap.b32 	%r20763, %r20762, %r20762, 7;
	add.s32 	%r20764, %r20722, %r20691;
	xor.b32  	%r20765, %r20712, %r20764;
	shf.l.wrap.b32 	%r20766, %r20765, %r20765, 16;
	add.s32 	%r20767, %r20701, %r20766;
	xor.b32  	%r20768, %r20691, %r20767;
	shf.l.wrap.b32 	%r20769, %r20768, %r20768, 12;
	add.s32 	%r20770, %r20764, %r20769;
	xor.b32  	%r20771, %r20766, %r20770;
	shf.l.wrap.b32 	%r20772, %r20771, %r20771, 8;
	add.s32 	%r20773, %r20767, %r20772;
	xor.b32  	%r20774, %r20769, %r20773;
	shf.l.wrap.b32 	%r20775, %r20774, %r20774, 7;
	add.s32 	%r20776, %r20734, %r20775;
	xor.b32  	%r20777, %r20748, %r20776;
	shf.l.wrap.b32 	%r20778, %r20777, %r20777, 16;
	add.s32 	%r20779, %r20761, %r20778;
	xor.b32  	%r20780, %r20775, %r20779;
	shf.l.wrap.b32 	%r20781, %r20780, %r20780, 12;
	add.s32 	%r20782, %r20776, %r20781;
	xor.b32  	%r20783, %r20778, %r20782;
	shf.l.wrap.b32 	%r20784, %r20783, %r20783, 8;
	add.s32 	%r20785, %r20779, %r20784;
	xor.b32  	%r20786, %r20781, %r20785;
	shf.l.wrap.b32 	%r20787, %r20786, %r20786, 7;
	add.s32 	%r20788, %r20746, %r20739;
	xor.b32  	%r20789, %r20760, %r20788;
	shf.l.wrap.b32 	%r20790, %r20789, %r20789, 16;
	add.s32 	%r20791, %r20773, %r20790;
	xor.b32  	%r20792, %r20739, %r20791;
	shf.l.wrap.b32 	%r20793, %r20792, %r20792, 12;
	add.s32 	%r20794, %r20788, %r20793;
	xor.b32  	%r20795, %r20790, %r20794;
	shf.l.wrap.b32 	%r20796, %r20795, %r20795, 8;
	add.s32 	%r20797, %r20791, %r20796;
	xor.b32  	%r20798, %r20793, %r20797;
	shf.l.wrap.b32 	%r20799, %r20798, %r20798, 7;
	add.s32 	%r20800, %r20758, %r20751;
	xor.b32  	%r20801, %r20772, %r20800;
	shf.l.wrap.b32 	%r20802, %r20801, %r20801, 16;
	add.s32 	%r20803, %r20737, %r20802;
	xor.b32  	%r20804, %r20751, %r20803;
	shf.l.wrap.b32 	%r20805, %r20804, %r20804, 12;
	add.s32 	%r20806, %r20800, %r20805;
	xor.b32  	%r20807, %r20802, %r20806;
	shf.l.wrap.b32 	%r20808, %r20807, %r20807, 8;
	add.s32 	%r20809, %r20803, %r20808;
	xor.b32  	%r20810, %r20805, %r20809;
	shf.l.wrap.b32 	%r20811, %r20810, %r20810, 7;
	add.s32 	%r20812, %r20770, %r20763;
	xor.b32  	%r20813, %r20736, %r20812;
	shf.l.wrap.b32 	%r20814, %r20813, %r20813, 16;
	add.s32 	%r20815, %r20749, %r20814;
	xor.b32  	%r20816, %r20763, %r20815;
	shf.l.wrap.b32 	%r20817, %r20816, %r20816, 12;
	add.s32 	%r20818, %r20812, %r20817;
	xor.b32  	%r20819, %r20814, %r20818;
	shf.l.wrap.b32 	%r20820, %r20819, %r20819, 8;
	add.s32 	%r20821, %r20815, %r20820;
	xor.b32  	%r20822, %r20817, %r20821;
	shf.l.wrap.b32 	%r20823, %r20822, %r20822, 7;
	add.s32 	%r20824, %r20782, %r20799;
	xor.b32  	%r20825, %r20820, %r20824;
	shf.l.wrap.b32 	%r20826, %r20825, %r20825, 16;
	add.s32 	%r20827, %r20809, %r20826;
	xor.b32  	%r20828, %r20799, %r20827;
	shf.l.wrap.b32 	%r20829, %r20828, %r20828, 12;
	add.s32 	%r20830, %r20824, %r20829;
	xor.b32  	%r20831, %r20826, %r20830;
	shf.l.wrap.b32 	%r20832, %r20831, %r20831, 8;
	add.s32 	%r20833, %r20827, %r20832;
	xor.b32  	%r20834, %r20829, %r20833;
	shf.l.wrap.b32 	%r20835, %r20834, %r20834, 7;
	add.s32 	%r20836, %r20794, %r20811;
	xor.b32  	%r20837, %r20784, %r20836;
	shf.l.wrap.b32 	%r20838, %r20837, %r20837, 16;
	add.s32 	%r20839, %r20821, %r20838;
	xor.b32  	%r20840, %r20811, %r20839;
	shf.l.wrap.b32 	%r20841, %r20840, %r20840, 12;
	add.s32 	%r20842, %r20836, %r20841;
	xor.b32  	%r20843, %r20838, %r20842;
	shf.l.wrap.b32 	%r20844, %r20843, %r20843, 8;
	add.s32 	%r20845, %r20839, %r20844;
	xor.b32  	%r20846, %r20841, %r20845;
	shf.l.wrap.b32 	%r20847, %r20846, %r20846, 7;
	add.s32 	%r20848, %r20806, %r20823;
	xor.b32  	%r20849, %r20796, %r20848;
	shf.l.wrap.b32 	%r20850, %r20849, %r20849, 16;
	add.s32 	%r20851, %r20785, %r20850;
	xor.b32  	%r20852, %r20823, %r20851;
	shf.l.wrap.b32 	%r20853, %r20852, %r20852, 12;
	add.s32 	%r20854, %r20848, %r20853;
	xor.b32  	%r20855, %r20850, %r20854;
	shf.l.wrap.b32 	%r20856, %r20855, %r20855, 8;
	add.s32 	%r20857, %r20851, %r20856;
	xor.b32  	%r20858, %r20853, %r20857;
	shf.l.wrap.b32 	%r20859, %r20858, %r20858, 7;
	add.s32 	%r20860, %r20818, %r20787;
	xor.b32  	%r20861, %r20808, %r20860;
	shf.l.wrap.b32 	%r20862, %r20861, %r20861, 16;
	add.s32 	%r20863, %r20797, %r20862;
	xor.b32  	%r20864, %r20787, %r20863;
	shf.l.wrap.b32 	%r20865, %r20864, %r20864, 12;
	add.s32 	%r20866, %r20860, %r20865;
	xor.b32  	%r20867, %r20862, %r20866;
	shf.l.wrap.b32 	%r20868, %r20867, %r20867, 8;
	add.s32 	%r20869, %r20863, %r20868;
	xor.b32  	%r20870, %r20865, %r20869;
	shf.l.wrap.b32 	%r20871, %r20870, %r20870, 7;
	add.s32 	%r20872, %r20830, %r20871;
	xor.b32  	%r20873, %r20844, %r20872;
	shf.l.wrap.b32 	%r20874, %r20873, %r20873, 16;
	add.s32 	%r20875, %r20857, %r20874;
	xor.b32  	%r20876, %r20871, %r20875;
	shf.l.wrap.b32 	%r20877, %r20876, %r20876, 12;
	add.s32 	%r20878, %r20872, %r20877;
	xor.b32  	%r20879, %r20874, %r20878;
	shf.l.wrap.b32 	%r20880, %r20879, %r20879, 8;
	add.s32 	%r20881, %r20842, %r20835;
	xor.b32  	%r20882, %r20856, %r20881;
	shf.l.wrap.b32 	%r20883, %r20882, %r20882, 16;
	add.s32 	%r20884, %r20869, %r20883;
	xor.b32  	%r20885, %r20835, %r20884;
	shf.l.wrap.b32 	%r20886, %r20885, %r20885, 12;
	add.s32 	%r20887, %r20881, %r20886;
	xor.b32  	%r20888, %r20883, %r20887;
	shf.l.wrap.b32 	%r20889, %r20888, %r20888, 8;
	add.s32 	%r20890, %r20884, %r20889;
	xor.b32  	%r20891, %r20886, %r20890;
	shf.l.wrap.b32 	%r20892, %r20891, %r20891, 7;
	add.s32 	%r20893, %r20854, %r20847;
	xor.b32  	%r20894, %r20868, %r20893;
	shf.l.wrap.b32 	%r20895, %r20894, %r20894, 16;
	add.s32 	%r20896, %r20833, %r20895;
	xor.b32  	%r20897, %r20847, %r20896;
	shf.l.wrap.b32 	%r20898, %r20897, %r20897, 12;
	add.s32 	%r20899, %r20893, %r20898;
	xor.b32  	%r20900, %r20895, %r20899;
	shf.l.wrap.b32 	%r20901, %r20900, %r20900, 8;
	add.s32 	%r20902, %r20896, %r20901;
	xor.b32  	%r20903, %r20898, %r20902;
	shf.l.wrap.b32 	%r20904, %r20903, %r20903, 7;
	add.s32 	%r20905, %r20866, %r20859;
	xor.b32  	%r20906, %r20832, %r20905;
	shf.l.wrap.b32 	%r20907, %r20906, %r20906, 16;
	add.s32 	%r20908, %r20845, %r20907;
	xor.b32  	%r20909, %r20859, %r20908;
	shf.l.wrap.b32 	%r20910, %r20909, %r20909, 12;
	add.s32 	%r20911, %r20905, %r20910;
	xor.b32  	%r20912, %r20907, %r20911;
	shf.l.wrap.b32 	%r20913, %r20912, %r20912, 8;
	add.s32 	%r20914, %r20908, %r20913;
	add.s32 	%r20915, %r20878, %r20892;
	xor.b32  	%r20916, %r20913, %r20915;
	shf.l.wrap.b32 	%r20917, %r20916, %r20916, 16;
	add.s32 	%r20918, %r20902, %r20917;
	xor.b32  	%r20919, %r20892, %r20918;
	shr.u32 	%r20920, %r20919, 20;
	add.s32 	%r20921, %r20915, %r20920;
	add.s32 	%r20922, %r20887, %r20904;
	xor.b32  	%r20923, %r20880, %r20922;
	shf.l.wrap.b32 	%r20924, %r20923, %r20923, 16;
	add.s32 	%r20925, %r20914, %r20924;
	xor.b32  	%r20926, %r20904, %r20925;
	shr.u32 	%r20927, %r20926, 20;
	add.s32 	%r20928, %r20922, %r20927;
	add.s32 	%r20929, %r20241, %r20921;
	add.s32 	%r20930, %r20253, %r20928;
	not.b32 	%r20931, %r54085;
	add.s32 	%r20932, %r2378, %r20931;
	mov.u32 	%r20933, %ctaid.x;
	shl.b32 	%r20934, %r20933, 11;
	mov.u32 	%r20935, %tid.x;
	and.b32  	%r20936, %r20935, 31;
	or.b32  	%r20937, %r20934, %r20936;
	shl.b32 	%r20938, %r20935, 3;
	and.b32  	%r20939, %r20938, 7936;
	add.s32 	%r20940, %r53743, %r20939;
	add.s32 	%r20941, %r20937, %r20940;
	shr.u32 	%r20942, %r20941, %r20932;
	and.b32  	%r20943, %r20942, 1;
	setp.eq.b32 	%p168, %r20943, 1;
	selp.b32 	%r20944, %r20930, %r20929, %p168;
	cvt.u16.u32 	%rs432, %r20944;
	and.b16  	%rs783, %rs432, 1;
	and.b16  	%rs433, %rs781, 255;
	setp.ne.s16 	%p169, %rs433, 1;
	@%p169 bra 	$L__BB4_215;
	ld.param.u64 	%rd719, [fused_batch_pir_kernel_16_param_1];
	not.b32 	%r20945, %r54085;
	add.s32 	%r20946, %r2378, %r20945;
	mov.u32 	%r20947, %ctaid.x;
	shl.b32 	%r20948, %r20947, 11;
	mov.u32 	%r20949, %tid.x;
	and.b32  	%r20950, %r20949, 31;
	or.b32  	%r20951, %r20948, %r20950;
	shl.b32 	%r20952, %r20949, 3;
	and.b32  	%r20953, %r20952, 7936;
	add.s32 	%r20954, %r53743, %r20953;
	add.s32 	%r20955, %r20951, %r20954;
	shr.u32 	%r20956, %r20955, %r20946;
	and.b32  	%r20957, %r20956, 1;
	setp.eq.b32 	%p170, %r20957, 1;
	cvt.s64.s32 	%rd192, %r54085;
	cvta.to.global.u64 	%rd193, %rd719;
	mul.wide.s32 	%rd194, %r54085, 16;
	add.s64 	%rd195, %rd193, %rd194;
	ld.global.u32 	%r20958, [%rd195+6852];
	selp.b32 	%r20959, %r54090, %r54089, %p170;
	xor.b32  	%r20960, %r20959, %r20958;
	selp.b32 	%r20961, %r54091, %r54088, %p170;
	selp.b32 	%r54089, %r54089, %r20960, %p170;
	selp.b32 	%r54090, %r20960, %r54090, %p170;
	ld.global.u32 	%r20962, [%rd195+6856];
	xor.b32  	%r20963, %r20961, %r20962;
	selp.b32 	%r20964, %r54092, %r54087, %p170;
	selp.b32 	%r54088, %r54088, %r20963, %p170;
	selp.b32 	%r54091, %r20963, %r54091, %p170;
	ld.global.u32 	%r20965, [%rd195+6860];
	xor.b32  	%r20966, %r20964, %r20965;
	selp.b32 	%r20967, %r54093, %r54086, %p170;
	selp.b32 	%r54087, %r54087, %r20966, %p170;
	selp.b32 	%r54092, %r20966, %r54092, %p170;
	ld.global.u32 	%r20968, [%rd195+6864];
	xor.b32  	%r20969, %r20967, %r20968;
	selp.b64 	%rd196, 445, 420, %p170;
	selp.b32 	%r54086, %r54086, %r20969, %p170;
	selp.b32 	%r54093, %r20969, %r54093, %p170;
	add.s64 	%rd197, %rd196, %rd192;
	add.s64 	%rd198, %rd193, %rd197;
	ld.global.u8 	%rs434, [%rd198+6832];
	xor.b16  	%rs783, %rs434, %rs783;
$L__BB4_215:
	not.b32 	%r20970, %r54085;
	add.s32 	%r20971, %r2378, %r20970;
	mov.u32 	%r20972, %ctaid.x;
	shl.b32 	%r20973, %r20972, 11;
	mov.u32 	%r20974, %tid.x;
	and.b32  	%r20975, %r20974, 31;
	or.b32  	%r20976, %r20973, %r20975;
	shl.b32 	%r20977, %r20974, 3;
	and.b32  	%r20978, %r20977, 7936;
	add.s32 	%r20979, %r53743, %r20978;
	add.s32 	%r20980, %r20976, %r20979;
	shr.u32 	%r20981, %r20980, %r20971;
	and.b32  	%r20982, %r20981, 1;
	setp.eq.b32 	%p171, %r20982, 1;
	selp.b32 	%r54097, %r54090, %r54089, %p171;
	selp.b32 	%r54096, %r54091, %r54088, %p171;
	selp.b32 	%r54095, %r54092, %r54087, %p171;
	selp.b32 	%r54094, %r54093, %r54086, %p171;
	add.s32 	%r54085, %r54085, 1;
	setp.lt.u32 	%p172, %r54085, %r2378;
	mov.u16 	%rs781, %rs783;
	@%p172 bra 	$L__BB4_213;
$L__BB4_216:
	and.b16  	%rs435, %rs783, 255;
	setp.ne.s16 	%p173, %rs435, 1;
	@%p173 bra 	$L__BB4_218;
	ld.param.u64 	%rd720, [fused_batch_pir_kernel_16_param_1];
	cvta.to.global.u64 	%rd199, %rd720;
	ld.global.u32 	%r20983, [%rd199+7304];
	xor.b32  	%r54097, %r54097, %r20983;
$L__BB4_218:
	@%p173 bra 	$L__BB4_220;
	ld.param.u64 	%rd721, [fused_batch_pir_kernel_16_param_1];
	cvta.to.global.u64 	%rd200, %rd721;
	ld.global.u32 	%r20984, [%rd200+7308];
	xor.b32  	%r54096, %r54096, %r20984;
$L__BB4_220:
	@%p173 bra 	$L__BB4_222;
	ld.param.u64 	%rd722, [fused_batch_pir_kernel_16_param_1];
	cvta.to.global.u64 	%rd201, %rd722;
	ld.global.u32 	%r20985, [%rd201+7312];
	xor.b32  	%r54095, %r54095, %r20985;
$L__BB4_222:
	@%p173 bra 	$L__BB4_224;
	ld.param.u64 	%rd723, [fused_batch_pir_kernel_16_param_1];
	cvta.to.global.u64 	%rd202, %rd723;
	ld.global.u32 	%r20986, [%rd202+7316];
	xor.b32  	%r54094, %r54094, %r20986;
$L__BB4_224:
	ld.param.u32 	%r52151, [fused_batch_pir_kernel_16_param_4];
	mov.u32 	%r20988, %ctaid.x;
	shl.b32 	%r20989, %r20988, 11;
	mov.u32 	%r20990, %tid.x;
	and.b32  	%r20991, %r20990, 31;
	or.b32  	%r20992, %r20989, %r20991;
	shl.b32 	%r20993, %r20990, 3;
	and.b32  	%r20994, %r20993, 7936;
	add.s32 	%r20995, %r53743, %r20994;
	add.s32 	%r20996, %r20992, %r20995;
	setp.ge.s32 	%p177, %r20996, %r52151;
	mov.b32 	%r54118, 0;
	mov.u32 	%r54119, %r54118;
	mov.u32 	%r54120, %r54118;
	mov.u32 	%r54121, %r54118;
	@%p177 bra 	$L__BB4_238;
	ld.param.u64 	%rd724, [fused_batch_pir_kernel_16_param_1];
	cvta.to.global.u64 	%rd203, %rd724;
	ld.global.u8 	%rs439, [%rd203+7337];
	max.u16 	%rs440, %rs439, 11;
	cvt.u32.u16 	%r20997, %rs440;
	add.s32 	%r54109, %r20997, -11;
	ld.shared.u32 	%r54121, [s_mem+197676];
	ld.shared.v4.u32 	{%r54120, %r54119, %r54118, %r20998}, [s_mem+197680];
	mov.b64 	%rd204, {%r54118, %r20998};
	shr.u64 	%rd205, %rd204, 32;
	cvt.u16.u64 	%rs786, %rd205;
	cvt.u32.u16 	%r2433, %rs439;
	setp.ge.u32 	%p178, %r54109, %r2433;
	@%p178 bra 	$L__BB4_230;
	mov.u16 	%rs784, %rs786;
$L__BB4_227:
	ld.const.u32 	%r20999, [CHACHA_CONSTANTS];
	add.s32 	%r21000, %r20999, %r54121;
	shf.l.wrap.b32 	%r21001, %r21000, %r21000, 16;
	add.s32 	%r21002, %r54121, %r21001;
	xor.b32  	%r21003, %r54121, %r21002;
	shf.l.wrap.b32 	%r21004, %r21003, %r21003, 12;
	add.s32 	%r21005, %r21000, %r21004;
	xor.b32  	%r21006, %r21001, %r21005;
	shf.l.wrap.b32 	%r21007, %r21006, %r21006, 8;
	add.s32 	%r21008, %r21002, %r21007;
	xor.b32  	%r21009, %r21004, %r21008;
	shf.l.wrap.b32 	%r21010, %r21009, %r21009, 7;
	ld.const.u32 	%r21011, [CHACHA_CONSTANTS+4];
	add.s32 	%r21012, %r21011, %r54120;
	shf.l.wrap.b32 	%r21013, %r21012, %r21012, 16;
	add.s32 	%r21014, %r54120, %r21013;
	xor.b32  	%r21015, %r54120, %r21014;
	shf.l.wrap.b32 	%r21016, %r21015, %r21015, 12;
	add.s32 	%r21017, %r21012, %r21016;
	xor.b32  	%r21018, %r21013, %r21017;
	shf.l.wrap.b32 	%r21019, %r21018, %r21018, 8;
	add.s32 	%r21020, %r21014, %r21019;
	xor.b32  	%r21021, %r21016, %r21020;
	shf.l.wrap.b32 	%r21022, %r21021, %r21021, 7;
	ld.const.u32 	%r21023, [CHACHA_CONSTANTS+8];
	add.s32 	%r21024, %r21023, %r54119;
	shf.l.wrap.b32 	%r21025, %r21024, %r21024, 16;
	add.s32 	%r21026, %r54119, %r21025;
	xor.b32  	%r21027, %r54119, %r21026;
	shf.l.wrap.b32 	%r21028, %r21027, %r21027, 12;
	add.s32 	%r21029, %r21024, %r21028;
	xor.b32  	%r21030, %r21025, %r21029;
	shf.l.wrap.b32 	%r21031, %r21030, %r21030, 8;
	add.s32 	%r21032, %r21026, %r21031;
	xor.b32  	%r21033, %r21028, %r21032;
	shf.l.wrap.b32 	%r21034, %r21033, %r21033, 7;
	ld.const.u32 	%r21035, [CHACHA_CONSTANTS+12];
	add.s32 	%r21036, %r21035, %r54118;
	shf.l.wrap.b32 	%r21037, %r21036, %r21036, 16;
	add.s32 	%r21038, %r54118, %r21037;
	xor.b32  	%r21039, %r54118, %r21038;
	shf.l.wrap.b32 	%r21040, %r21039, %r21039, 12;
	add.s32 	%r21041, %r21036, %r21040;
	xor.b32  	%r21042, %r21037, %r21041;
	shf.l.wrap.b32 	%r21043, %r21042, %r21042, 8;
	add.s32 	%r21044, %r21038, %r21043;
	xor.b32  	%r21045, %r21040, %r21044;
	shf.l.wrap.b32 	%r21046, %r21045, %r21045, 7;
	add.s32 	%r21047, %r21005, %r21022;
	xor.b32  	%r21048, %r21043, %r21047;
	shf.l.wrap.b32 	%r21049, %r21048, %r21048, 16;
	add.s32 	%r21050, %r21032, %r21049;
	xor.b32  	%r21051, %r21022, %r21050;
	shf.l.wrap.b32 	%r21052, %r21051, %r21051, 12;
	add.s32 	%r21053, %r21047, %r21052;
	xor.b32  	%r21054, %r21049, %r21053;
	shf.l.wrap.b32 	%r21055, %r21054, %r21054, 8;
	add.s32 	%r21056, %r21050, %r21055;
	xor.b32  	%r21057, %r21052, %r21056;
	shf.l.wrap.b32 	%r21058, %r21057, %r21057, 7;
	add.s32 	%r21059, %r21017, %r21034;
	xor.b32  	%r21060, %r21007, %r21059;
	shf.l.wrap.b32 	%r21061, %r21060, %r21060, 16;
	add.s32 	%r21062, %r21044, %r21061;
	xor.b32  	%r21063, %r21034, %r21062;
	shf.l.wrap.b32 	%r21064, %r21063, %r21063, 12;
	add.s32 	%r21065, %r21059, %r21064;
	xor.b32  	%r21066, %r21061, %r21065;
	shf.l.wrap.b32 	%r21067, %r21066, %r21066, 8;
	add.s32 	%r21068, %r21062, %r21067;
	xor.b32  	%r21069, %r21064, %r21068;
	shf.l.wrap.b32 	%r21070, %r21069, %r21069, 7;
	add.s32 	%r21071, %r21029, %r21046;
	xor.b32  	%r21072, %r21019, %r21071;
	shf.l.wrap.b32 	%r21073, %r21072, %r21072, 16;
	add.s32 	%r21074, %r21008, %r21073;
	xor.b32  	%r21075, %r21046, %r21074;
	shf.l.wrap.b32 	%r21076, %r21075, %r21075, 12;
	add.s32 	%r21077, %r21071, %r21076;
	xor.b32  	%r21078, %r21073, %r21077;
	shf.l.wrap.b32 	%r21079, %r21078, %r21078, 8;
	add.s32 	%r21080, %r21074, %r21079;
	xor.b32  	%r21081, %r21076, %r21080;
	shf.l.wrap.b32 	%r21082, %r21081, %r21081, 7;
	add.s32 	%r21083, %r21041, %r21010;
	xor.b32  	%r21084, %r21031, %r21083;
	shf.l.wrap.b32 	%r21085, %r21084, %r21084, 16;
	add.s32 	%r21086, %r21020, %r21085;
	xor.b32  	%r21087, %r21010, %r21086;
	shf.l.wrap.b32 	%r21088, %r21087, %r21087, 12;
	add.s32 	%r21089, %r21083, %r21088;
	xor.b32  	%r21090, %r21085, %r21089;
	shf.l.wrap.b32 	%r21091, %r21090, %r21090, 8;
	add.s32 	%r21092, %r21086, %r21091;
	xor.b32  	%r21093, %r21088, %r21092;
	shf.l.wrap.b32 	%r21094, %r21093, %r21093, 7;
	add.s32 	%r21095, %r21053, %r21094;
	xor.b32  	%r21096, %r21067, %r21095;
	shf.l.wrap.b32 	%r21097, %r21096, %r21096, 16;
	add.s32 	%r21098, %r21080, %r21097;
	xor.b32  	%r21099, %r21094, %r21098;
	shf.l.wrap.b32 	%r21100, %r21099, %r21099, 12;
	add.s32 	%r21101, %r21095, %r21100;
	xor.b32  	%r21102, %r21097, %r21101;
	shf.l.wrap.b32 	%r21103, %r21102, %r21102, 8;
	add.s32 	%r21104, %r21098, %r21103;
	xor.b32  	%r21105, %r21100, %r21104;
	shf.l.wrap.b32 	%r21106, %r21105, %r21105, 7;
	add.s32 	%r21107, %r21065, %r21058;
	xor.b32  	%r21108, %r21079, %r21107;
	shf.l.wrap.b32 	%r21109, %r21108, %r21108, 16;
	add.s32 	%r21110, %r21092, %r21109;
	xor.b32  	%r21111, %r21058, %r21110;
	shf.l.wrap.b32 	%r21112, %r21111, %r21111, 12;
	add.s32 	%r21113, %r21107, %r21112;
	xor.b32  	%r21114, %r21109, %r21113;
	shf.l.wrap.b32 	%r21115, %r21114, %r21114, 8;
	add.s32 	%r21116, %r21110, %r21115;
	xor.b32  	%r21117, %r21112, %r21116;
	shf.l.wrap.b32 	%r21118, %r21117, %r21117, 7;
	add.s32 	%r21119, %r21077, %r21070;
	xor.b32  	%r21120, %r21091, %r21119;
	shf.l.wrap.b32 	%r21121, %r21120, %r21120, 16;
	add.s32 	%r21122, %r21056, %r21121;
	xor.b32  	%r21123, %r21070, %r21122;
	shf.l.wrap.b32 	%r21124, %r21123, %r21123, 12;
	add.s32 	%r21125, %r21119, %r21124;
	xor.b32  	%r21126, %r21121, %r21125;
	shf.l.wrap.b32 	%r21127, %r21126, %r21126, 8;
	add.s32 	%r21128, %r21122, %r21127;
	xor.b32  	%r21129, %r21124, %r21128;
	shf.l.wrap.b32 	%r21130, %r21129, %r21129, 7;
	add.s32 	%r21131, %r21089, %r21082;
	xor.b32  	%r21132, %r21055, %r21131;
	shf.l.wrap.b32 	%r21133, %r21132, %r21132, 16;
	add.s32 	%r21134, %r21068, %r21133;
	xor.b32  	%r21135, %r21082, %r21134;
	shf.l.wrap.b32 	%r21136, %r21135, %r21135, 12;
	add.s32 	%r21137, %r21131, %r21136;
	xor.b32  	%r21138, %r21133, %r21137;
	shf.l.wrap.b32 	%r21139, %r21138, %r21138, 8;
	add.s32 	%r21140, %r21134, %r21139;
	xor.b32  	%r21141, %r21136, %r21140;
	shf.l.wrap.b32 	%r21142, %r21141, %r21141, 7;
	add.s32 	%r21143, %r21101, %r21118;
	xor.b32  	%r21144, %r21139, %r21143;
	shf.l.wrap.b32 	%r21145, %r21144, %r21144, 16;
	add.s32 	%r21146, %r21128, %r21145;
	xor.b32  	%r21147, %r21118, %r21146;
	shf.l.wrap.b32 	%r21148, %r21147, %r21147, 12;
	add.s32 	%r21149, %r21143, %r21148;
	xor.b32  	%r21150, %r21145, %r21149;
	shf.l.wrap.b32 	%r21151, %r21150, %r21150, 8;
	add.s32 	%r21152, %r21146, %r21151;
	xor.b32  	%r21153, %r21148, %r21152;
	shf.l.wrap.b32 	%r21154, %r21153, %r21153, 7;
	add.s32 	%r21155, %r21113, %r21130;
	xor.b32  	%r21156, %r21103, %r21155;
	shf.l.wrap.b32 	%r21157, %r21156, %r21156, 16;
	add.s32 	%r21158, %r21140, %r21157;
	xor.b32  	%r21159, %r21130, %r21158;
	shf.l.wrap.b32 	%r21160, %r21159, %r21159, 12;
	add.s32 	%r21161, %r21155, %r21160;
	xor.b32  	%r21162, %r21157, %r21161;
	shf.l.wrap.b32 	%r21163, %r21162, %r21162, 8;
	add.s32 	%r21164, %r21158, %r21163;
	xor.b32  	%r21165, %r21160, %r21164;
	shf.l.wrap.b32 	%r21166, %r21165, %r21165, 7;
	add.s32 	%r21167, %r21125, %r21142;
	xor.b32  	%r21168, %r21115, %r21167;
	shf.l.wrap.b32 	%r21169, %r21168, %r21168, 16;
	add.s32 	%r21170, %r21104, %r21169;
	xor.b32  	%r21171, %r21142, %r21170;
	shf.l.wrap.b32 	%r21172, %r21171, %r21171, 12;
	add.s32 	%r21173, %r21167, %r21172;
	xor.b32  	%r21174, %r21169, %r21173;
	shf.l.wrap.b32 	%r21175, %r21174, %r21174, 8;
	add.s32 	%r21176, %r21170, %r21175;
	xor.b32  	%r21177, %r21172, %r21176;
	shf.l.wrap.b32 	%r21178, %r21177, %r21177, 7;
	add.s32 	%r21179, %r21137, %r21106;
	xor.b32  	%r21180, %r21127, %r21179;
	shf.l.wrap.b32 	%r21181, %r21180, %r21180, 16;
	add.s32 	%r21182, %r21116, %r21181;
	xor.b32  	%r21183, %r21106, %r21182;
	shf.l.wrap.b32 	%r21184, %r21183, %r21183, 12;
	add.s32 	%r21185, %r21179, %r21184;
	xor.b32  	%r21186, %r21181, %r21185;
	shf.l.wrap.b32 	%r21187, %r21186, %r21186, 8;
	add.s32 	%r21188, %r21182, %r21187;
	xor.b32  	%r21189, %r21184, %r21188;
	shf.l.wrap.b32 	%r21190, %r21189, %r21189, 7;
	add.s32 	%r21191, %r21149, %r21190;
	xor.b32  	%r21192, %r21163, %r21191;
	shf.l.wrap.b32 	%r21193, %r21192, %r21192, 16;
	add.s32 	%r21194, %r21176, %r21193;
	xor.b32  	%r21195, %r21190, %r21194;
	shf.l.wrap.b32 	%r21196, %r21195, %r21195, 12;
	add.s32 	%r21197, %r21191, %r21196;
	xor.b32  	%r21198, %r21193, %r21197;
	shf.l.wrap.b32 	%r21199, %r21198, %r21198, 8;
	add.s32 	%r21200, %r21194, %r21199;
	xor.b32  	%r21201, %r21196, %r21200;
	shf.l.wrap.b32 	%r21202, %r21201, %r21201, 7;
	add.s32 	%r21203, %r21161, %r21154;
	xor.b32  	%r21204, %r21175, %r21203;
	shf.l.wrap.b32 	%r21205, %r21204, %r21204, 16;
	add.s32 	%r21206, %r21188, %r21205;
	xor.b32  	%r21207, %r21154, %r21206;
	shf.l.wrap.b32 	%r21208, %r21207, %r21207, 12;
	add.s32 	%r21209, %r21203, %r21208;
	xor.b32  	%r21210, %r21205, %r21209;
	shf.l.wrap.b32 	%r21211, %r21210, %r21210, 8;
	add.s32 	%r21212, %r21206, %r21211;
	xor.b32  	%r21213, %r21208, %r21212;
	shf.l.wrap.b32 	%r21214, %r21213, %r21213, 7;
	add.s32 	%r21215, %r21173, %r21166;
	xor.b32  	%r21216, %r21187, %r21215;
	shf.l.wrap.b32 	%r21217, %r21216, %r21216, 16;
	add.s32 	%r21218, %r21152, %r21217;
	xor.b32  	%r21219, %r21166, %r21218;
	shf.l.wrap.b32 	%r21220, %r21219, %r21219, 12;
	add.s32 	%r21221, %r21215, %r21220;
	xor.b32  	%r21222, %r21217, %r21221;
	shf.l.wrap.b32 	%r21223, %r21222, %r21222, 8;
	add.s32 	%r21224, %r21218, %r21223;
	xor.b32  	%r21225, %r21220, %r21224;
	shf.l.wrap.b32 	%r21226, %r21225, %r21225, 7;
	add.s32 	%r21227, %r21185, %r21178;
	xor.b32  	%r21228, %r21151, %r21227;
	shf.l.wrap.b32 	%r21229, %r21228, %r21228, 16;
	add.s32 	%r21230, %r21164, %r21229;
	xor.b32  	%r21231, %r21178, %r21230;
	shf.l.wrap.b32 	%r21232, %r21231, %r21231, 12;
	add.s32 	%r21233, %r21227, %r21232;
	xor.b32  	%r21234, %r21229, %r21233;
	shf.l.wrap.b32 	%r21235, %r21234, %r21234, 8;
	add.s32 	%r21236, %r21230, %r21235;
	xor.b32  	%r21237, %r21232, %r21236;
	shf.l.wrap.b32 	%r21238, %r21237, %r21237, 7;
	add.s32 	%r21239, %r21197, %r21214;
	xor.b32  	%r21240, %r21235, %r21239;
	shf.l.wrap.b32 	%r21241, %r21240, %r21240, 16;
	add.s32 	%r21242, %r21224, %r21241;
	xor.b32  	%r21243, %r21214, %r21242;
	shf.l.wrap.b32 	%r21244, %r21243, %r21243, 12;
	add.s32 	%r21245, %r21239, %r21244;
	xor.b32  	%r21246, %r21241, %r21245;
	shf.l.wrap.b32 	%r21247, %r21246, %r21246, 8;
	add.s32 	%r21248, %r21242, %r21247;
	xor.b32  	%r21249, %r21244, %r21248;
	shf.l.wrap.b32 	%r21250, %r21249, %r21249, 7;
	add.s32 	%r21251, %r21209, %r21226;
	xor.b32  	%r21252, %r21199, %r21251;
	shf.l.wrap.b32 	%r21253, %r21252, %r21252, 16;
	add.s32 	%r21254, %r21236, %r21253;
	xor.b32  	%r21255, %r21226, %r21254;
	shf.l.wrap.b32 	%r21256, %r21255, %r21255, 12;
	add.s32 	%r21257, %r21251, %r21256;
	xor.b32  	%r21258, %r21253, %r21257;
	shf.l.wrap.b32 	%r21259, %r21258, %r21258, 8;
	add.s32 	%r21260, %r21254, %r21259;
	xor.b32  	%r21261, %r21256, %r21260;
	shf.l.wrap.b32 	%r21262, %r21261, %r21261, 7;
	add.s32 	%r21263, %r21221, %r21238;
	xor.b32  	%r21264, %r21211, %r21263;
	shf.l.wrap.b32 	%r21265, %r21264, %r21264, 16;
	add.s32 	%r21266, %r21200, %r21265;
	xor.b32  	%r21267, %r21238, %r21266;
	shf.l.wrap.b32 	%r21268, %r21267, %r21267, 12;
	add.s32 	%r21269, %r21263, %r21268;
	xor.b32  	%r21270, %r21265, %r21269;
	shf.l.wrap.b32 	%r21271, %r21270, %r21270, 8;
	add.s32 	%r21272, %r21266, %r21271;
	xor.b32  	%r21273, %r21268, %r21272;
	shf.l.wrap.b32 	%r21274, %r21273, %r21273, 7;
	add.s32 	%r21275, %r21233, %r21202;
	xor.b32  	%r21276, %r21223, %r21275;
	shf.l.wrap.b32 	%r21277, %r21276, %r21276, 16;
	add.s32 	%r21278, %r21212, %r21277;
	xor.b32  	%r21279, %r21202, %r21278;
	shf.l.wrap.b32 	%r21280, %r21279, %r21279, 12;
	add.s32 	%r21281, %r21275, %r21280;
	xor.b32  	%r21282, %r21277, %r21281;
	shf.l.wrap.b32 	%r21283, %r21282, %r21282, 8;
	add.s32 	%r21284, %r21278, %r21283;
	xor.b32  	%r21285, %r21280, %r21284;
	shf.l.wrap.b32 	%r21286, %r21285, %r21285, 7;
	add.s32 	%r21287, %r21245, %r21286;
	xor.b32  	%r21288, %r21259, %r21287;
	shf.l.wrap.b32 	%r21289, %r21288, %r21288, 16;
	add.s32 	%r21290, %r21272, %r21289;
	xor.b32  	%r21291, %r21286, %r21290;
	shf.l.wrap.b32 	%r21292, %r21291, %r21291, 12;
	add.s32 	%r21293, %r21287, %r21292;
	xor.b32  	%r21294, %r21289, %r21293;
	shf.l.wrap.b32 	%r21295, %r21294, %r21294, 8;
	add.s32 	%r21296, %r21290, %r21295;
	xor.b32  	%r21297, %r21292, %r21296;
	shf.l.wrap.b32 	%r21298, %r21297, %r21297, 7;
	add.s32 	%r21299, %r21257, %r21250;
	xor.b32  	%r21300, %r21271, %r21299;
	shf.l.wrap.b32 	%r21301, %r21300, %r21300, 16;
	add.s32 	%r21302, %r21284, %r21301;
	xor.b32  	%r21303, %r21250, %r21302;
	shf.l.wrap.b32 	%r21304, %r21303, %r21303, 12;
	add.s32 	%r21305, %r21299, %r21304;
	xor.b32  	%r21306, %r21301, %r21305;
	shf.l.wrap.b32 	%r21307, %r21306, %r21306, 8;
	add.s32 	%r21308, %r21302, %r21307;
	xor.b32  	%r21309, %r21304, %r21308;
	shf.l.wrap.b32 	%r21310, %r21309, %r21309, 7;
	add.s32 	%r21311, %r21269, %r21262;
	xor.b32  	%r21312, %r21283, %r21311;
	shf.l.wrap.b32 	%r21313, %r21312, %r21312, 16;
	add.s32 	%r21314, %r21248, %r21313;
	xor.b32  	%r21315, %r21262, %r21314;
	shf.l.wrap.b32 	%r21316, %r21315, %r21315, 12;
	add.s32 	%r21317, %r21311, %r21316;
	xor.b32  	%r21318, %r21313, %r21317;
	shf.l.wrap.b32 	%r21319, %r21318, %r21318, 8;
	add.s32 	%r21320, %r21314, %r21319;
	xor.b32  	%r21321, %r21316, %r21320;
	shf.l.wrap.b32 	%r21322, %r21321, %r21321, 7;
	add.s32 	%r21323, %r21281, %r21274;
	xor.b32  	%r21324, %r21247, %r21323;
	shf.l.wrap.b32 	%r21325, %r21324, %r21324, 16;
	add.s32 	%r21326, %r21260, %r21325;
	xor.b32  	%r21327, %r21274, %r21326;
	shf.l.wrap.b32 	%r21328, %r21327, %r21327, 12;
	add.s32 	%r21329, %r21323, %r21328;
	xor.b32  	%r21330, %r21325, %r21329;
	shf.l.wrap.b32 	%r21331, %r21330, %r21330, 8;
	add.s32 	%r21332, %r21326, %r21331;
	xor.b32  	%r21333, %r21328, %r21332;
	shf.l.wrap.b32 	%r21334, %r21333, %r21333, 7;
	add.s32 	%r21335, %r21293, %r21310;
	xor.b32  	%r21336, %r21331, %r21335;
	shf.l.wrap.b32 	%r21337, %r21336, %r21336, 16;
	add.s32 	%r21338, %r21320, %r21337;
	xor.b32  	%r21339, %r21310, %r21338;
	shf.l.wrap.b32 	%r21340, %r21339, %r21339, 12;
	add.s32 	%r21341, %r21335, %r21340;
	xor.b32  	%r21342, %r21337, %r21341;
	shf.l.wrap.b32 	%r21343, %r21342, %r21342, 8;
	add.s32 	%r21344, %r21338, %r21343;
	xor.b32  	%r21345, %r21340, %r21344;
	shf.l.wrap.b32 	%r21346, %r21345, %r21345, 7;
	add.s32 	%r21347, %r21305, %r21322;
	xor.b32  	%r21348, %r21295, %r21347;
	shf.l.wrap.b32 	%r21349, %r21348, %r21348, 16;
	add.s32 	%r21350, %r21332, %r21349;
	xor.b32  	%r21351, %r21322, %r21350;
	shf.l.wrap.b32 	%r21352, %r21351, %r21351, 12;
	add.s32 	%r21353, %r21347, %r21352;
	xor.b32  	%r21354, %r21349, %r21353;
	shf.l.wrap.b32 	%r21355, %r21354, %r21354, 8;
	add.s32 	%r21356, %r21350, %r21355;
	xor.b32  	%r21357, %r21352, %r21356;
	shf.l.wrap.b32 	%r21358, %r21357, %r21357, 7;
	add.s32 	%r21359, %r21317, %r21334;
	xor.b32  	%r21360, %r21307, %r21359;
	shf.l.wrap.b32 	%r21361, %r21360, %r21360, 16;
	add.s32 	%r21362, %r21296, %r21361;
	xor.b32  	%r21363, %r21334, %r21362;
	shf.l.wrap.b32 	%r21364, %r21363, %r21363, 12;
	add.s32 	%r21365, %r21359, %r21364;
	xor.b32  	%r21366, %r21361, %r21365;
	shf.l.wrap.b32 	%r21367, %r21366, %r21366, 8;
	add.s32 	%r21368, %r21362, %r21367;
	xor.b32  	%r21369, %r21364, %r21368;
	shf.l.wrap.b32 	%r21370, %r21369, %r21369, 7;
	add.s32 	%r21371, %r21329, %r21298;
	xor.b32  	%r21372, %r21319, %r21371;
	shf.l.wrap.b32 	%r21373, %r21372, %r21372, 16;
	add.s32 	%r21374, %r21308, %r21373;
	xor.b32  	%r21375, %r21298, %r21374;
	shf.l.wrap.b32 	%r21376, %r21375, %r21375, 12;
	add.s32 	%r21377, %r21371, %r21376;
	xor.b32  	%r21378, %r21373, %r21377;
	shf.l.wrap.b32 	%r21379, %r21378, %r21378, 8;
	add.s32 	%r21380, %r21374, %r21379;
	xor.b32  	%r21381, %r21376, %r21380;
	shf.l.wrap.b32 	%r21382, %r21381, %r21381, 7;
	add.s32 	%r54113, %r20999, %r21341;
	add.s32 	%r54112, %r21011, %r21353;
	add.s32 	%r54111, %r21023, %r21365;
	add.s32 	%r54110, %r21035, %r21377;
	add.s32 	%r54114, %r54121, %r21382;
	add.s32 	%r54115, %r54120, %r21346;
	add.s32 	%r54116, %r54119, %r21358;
	add.s32 	%r54117, %r54118, %r21370;
	xor.b32  	%r21383, %r21000, 1;
	shf.l.wrap.b32 	%r21384, %r21000, %r21383, 16;
	add.s32 	%r21385, %r54121, %r21384;
	xor.b32  	%r21386, %r54121, %r21385;
	shf.l.wrap.b32 	%r21387, %r21386, %r21386, 12;
	add.s32 	%r21388, %r21000, %r21387;
	xor.b32  	%r21389, %r21384, %r21388;
	shf.l.wrap.b32 	%r21390, %r21389, %r21389, 8;
	add.s32 	%r21391, %r21385, %r21390;
	xor.b32  	%r21392, %r21387, %r21391;
	shf.l.wrap.b32 	%r21393, %r21392, %r21392, 7;
	add.s32 	%r21394, %r21388, %r21022;
	xor.b32  	%r21395, %r21043, %r21394;
	shf.l.wrap.b32 	%r21396, %r21395, %r21395, 16;
	add.s32 	%r21397, %r21032, %r21396;
	xor.b32  	%r21398, %r21022, %r21397;
	shf.l.wrap.b32 	%r21399, %r21398, %r21398, 12;
	add.s32 	%r21400, %r21394, %r21399;
	xor.b32  	%r21401, %r21396, %r21400;
	shf.l.wrap.b32 	%r21402, %r21401, %r21401, 8;
	add.s32 	%r21403, %r21397, %r21402;
	xor.b32  	%r21404, %r21399, %r21403;
	shf.l.wrap.b32 	%r21405, %r21404, %r21404, 7;
	xor.b32  	%r21406, %r21390, %r21059;
	shf.l.wrap.b32 	%r21407, %r21406, %r21406, 16;
	add.s32 	%r21408, %r21044, %r21407;
	xor.b32  	%r21409, %r21034, %r21408;
	shf.l.wrap.b32 	%r21410, %r21409, %r21409, 12;
	add.s32 	%r21411, %r21059, %r21410;
	xor.b32  	%r21412, %r21407, %r21411;
	shf.l.wrap.b32 	%r21413, %r21412, %r21412, 8;
	add.s32 	%r21414, %r21408, %r21413;
	xor.b32  	%r21415, %r21410, %r21414;
	shf.l.wrap.b32 	%r21416, %r21415, %r21415, 7;
	add.s32 	%r21417, %r21391, %r21073;
	xor.b32  	%r21418, %r21046, %r21417;
	shf.l.wrap.b32 	%r21419, %r21418, %r21418, 12;
	add.s32 	%r21420, %r21071, %r21419;
	xor.b32  	%r21421, %r21073, %r21420;
	shf.l.wrap.b32 	%r21422, %r21421, %r21421, 8;
	add.s32 	%r21423, %r21417, %r21422;
	xor.b32  	%r21424, %r21419, %r21423;
	shf.l.wrap.b32 	%r21425, %r21424, %r21424, 7;
	add.s32 	%r21426, %r21041, %r21393;
	xor.b32  	%r21427, %r21031, %r21426;
	shf.l.wrap.b32 	%r21428, %r21427, %r21427, 16;
	add.s32 	%r21429, %r21020, %r21428;
	xor.b32  	%r21430, %r21393, %r21429;
	shf.l.wrap.b32 	%r21431, %r21430, %r21430, 12;
	add.s32 	%r21432, %r21426, %r21431;
	xor.b32  	%r21433, %r21428, %r21432;
	shf.l.wrap.b32 	%r21434, %r21433, %r21433, 8;
	add.s32 	%r21435, %r21429, %r21434;
	xor.b32  	%r21436, %r21431, %r21435;
	shf.l.wrap.b32 	%r21437, %r21436, %r21436, 7;
	add.s32 	%r21438, %r21400, %r21437;
	xor.b32  	%r21439, %r21413, %r21438;
	shf.l.wrap.b32 	%r21440, %r21439, %r21439, 16;
	add.s32 	%r21441, %r21423, %r21440;
	xor.b32  	%r21442, %r21437, %r21441;
	shf.l.wrap.b32 	%r21443, %r21442, %r21442, 12;
	add.s32 	%r21444, %r21438, %r21443;
	xor.b32  	%r21445, %r21440, %r21444;
	shf.l.wrap.b32 	%r21446, %r21445, %r21445, 8;
	add.s32 	%r21447, %r21441, %r21446;
	xor.b32  	%r21448, %r21443, %r21447;
	shf.l.wrap.b32 	%r21449, %r21448, %r21448, 7;
	add.s32 	%r21450, %r21411, %r21405;
	xor.b32  	%r21451, %r21422, %r21450;
	shf.l.wrap.b32 	%r21452, %r21451, %r21451, 16;
	add.s32 	%r21453, %r21435, %r21452;
	xor.b32  	%r21454, %r21405, %r21453;
	shf.l.wrap.b32 	%r21455, %r21454, %r21454, 12;
	add.s32 	%r21456, %r21450, %r21455;
	xor.b32  	%r21457, %r21452, %r21456;
	shf.l.wrap.b32 	%r21458, %r21457, %r21457, 8;
	add.s32 	%r21459, %r21453, %r21458;
	xor.b32  	%r21460, %r21455, %r21459;
	shf.l.wrap.b32 	%r21461, %r21460, %r21460, 7;
	add.s32 	%r21462, %r21420, %r21416;
	xor.b32  	%r21463, %r21434, %r21462;
	shf.l.wrap.b32 	%r21464, %r21463, %r21463, 16;
	add.s32 	%r21465, %r21403, %r21464;
	xor.b32  	%r21466, %r21416, %r21465;
	shf.l.wrap.b32 	%r21467, %r21466, %r21466, 12;
	add.s32 	%r21468, %r21462, %r21467;
	xor.b32  	%r21469, %r21464, %r21468;
	shf.l.wrap.b32 	%r21470, %r21469, %r21469, 8;
	add.s32 	%r21471, %r21465, %r21470;
	xor.b32  	%r21472, %r21467, %r21471;
	shf.l.wrap.b32 	%r21473, %r21472, %r21472, 7;
	add.s32 	%r21474, %r21432, %r21425;
	xor.b32  	%r21475, %r21402, %r21474;
	shf.l.wrap.b32 	%r21476, %r21475, %r21475, 16;
	add.s32 	%r21477, %r21414, %r21476;
	xor.b32  	%r21478, %r21425, %r21477;
	shf.l.wrap.b32 	%r21479, %r21478, %r21478, 12;
	add.s32 	%r21480, %r21474, %r21479;
	xor.b32  	%r21481, %r21476, %r21480;
	shf.l.wrap.b32 	%r21482, %r21481, %r21481, 8;
	add.s32 	%r21483, %r21477, %r21482;
	xor.b32  	%r21484, %r21479, %r21483;
	shf.l.wrap.b32 	%r21485, %r21484, %r21484, 7;
	add.s32 	%r21486, %r21444, %r21461;
	xor.b32  	%r21487, %r21482, %r21486;
	shf.l.wrap.b32 	%r21488, %r21487, %r21487, 16;
	add.s32 	%r21489, %r21471, %r21488;
	xor.b32  	%r21490, %r21461, %r21489;
	shf.l.wrap.b32 	%r21491, %r21490, %r21490, 12;
	add.s32 	%r21492, %r21486, %r21491;
	xor.b32  	%r21493, %r21488, %r21492;
	shf.l.wrap.b32 	%r21494, %r21493, %r21493, 8;
	add.s32 	%r21495, %r21489, %r21494;
	xor.b32  	%r21496, %r21491, %r21495;
	shf.l.wrap.b32 	%r21497, %r21496, %r21496, 7;
	add.s32 	%r21498, %r21456, %r21473;
	xor.b32  	%r21499, %r21446, %r21498;
	shf.l.wrap.b32 	%r21500, %r21499, %r21499, 16;
	add.s32 	%r21501, %r21483, %r21500;
	xor.b32  	%r21502, %r21473, %r21501;
	shf.l.wrap.b32 	%r21503, %r21502, %r21502, 12;
	add.s32 	%r21504, %r21498, %r21503;
	xor.b32  	%r21505, %r21500, %r21504;
	shf.l.wrap.b32 	%r21506, %r21505, %r21505, 8;
	add.s32 	%r21507, %r21501, %r21506;
	xor.b32  	%r21508, %r21503, %r21507;
	shf.l.wrap.b32 	%r21509, %r21508, %r21508, 7;
	add.s32 	%r21510, %r21468, %r21485;
	xor.b32  	%r21511, %r21458, %r21510;
	shf.l.wrap.b32 	%r21512, %r21511, %r21511, 16;
	add.s32 	%r21513, %r21447, %r21512;
	xor.b32  	%r21514, %r21485, %r21513;
	shf.l.wrap.b32 	%r21515, %r21514, %r21514, 12;
	add.s32 	%r21516, %r21510, %r21515;
	xor.b32  	%r21517, %r21512, %r21516;
	shf.l.wrap.b32 	%r21518, %r21517, %r21517, 8;
	add.s32 	%r21519, %r21513, %r21518;
	xor.b32  	%r21520, %r21515, %r21519;
	shf.l.wrap.b32 	%r21521, %r21520, %r21520, 7;
	add.s32 	%r21522, %r21480, %r21449;
	xor.b32  	%r21523, %r21470, %r21522;
	shf.l.wrap.b32 	%r21524, %r21523, %r21523, 16;
	add.s32 	%r21525, %r21459, %r21524;
	xor.b32  	%r21526, %r21449, %r21525;
	shf.l.wrap.b32 	%r21527, %r21526, %r21526, 12;
	add.s32 	%r21528, %r21522, %r21527;
	xor.b32  	%r21529, %r21524, %r21528;
	shf.l.wrap.b32 	%r21530, %r21529, %r21529, 8;
	add.s32 	%r21531, %r21525, %r21530;
	xor.b32  	%r21532, %r21527, %r21531;
	shf.l.wrap.b32 	%r21533, %r21532, %r21532, 7;
	add.s32 	%r21534, %r21492, %r21533;
	xor.b32  	%r21535, %r21506, %r21534;
	shf.l.wrap.b32 	%r21536, %r21535, %r21535, 16;
	add.s32 	%r21537, %r21519, %r21536;
	xor.b32  	%r21538, %r21533, %r21537;
	shf.l.wrap.b32 	%r21539, %r21538, %r21538, 12;
	add.s32 	%r21540, %r21534, %r21539;
	xor.b32  	%r21541, %r21536, %r21540;
	shf.l.wrap.b32 	%r21542, %r21541, %r21541, 8;
	add.s32 	%r21543, %r21537, %r21542;
	xor.b32  	%r21544, %r21539, %r21543;
	shf.l.wrap.b32 	%r21545, %r21544, %r21544, 7;
	add.s32 	%r21546, %r21504, %r21497;
	xor.b32  	%r21547, %r21518, %r21546;
	shf.l.wrap.b32 	%r21548, %r21547, %r21547, 16;
	add.s32 	%r21549, %r21531, %r21548;
	xor.b32  	%r21550, %r21497, %r21549;
	shf.l.wrap.b32 	%r21551, %r21550, %r21550, 12;
	add.s32 	%r21552, %r21546, %r21551;
	xor.b32  	%r21553, %r21548, %r21552;
	shf.l.wrap.b32 	%r21554, %r21553, %r21553, 8;
	add.s32 	%r21555, %r21549, %r21554;
	xor.b32  	%r21556, %r21551, %r21555;
	shf.l.wrap.b32 	%r21557, %r21556, %r21556, 7;
	add.s32 	%r21558, %r21516, %r21509;
	xor.b32  	%r21559, %r21530, %r21558;
	shf.l.wrap.b32 	%r21560, %r21559, %r21559, 16;
	add.s32 	%r21561, %r21495, %r21560;
	xor.b32  	%r21562, %r21509, %r21561;
	shf.l.wrap.b32 	%r21563, %r21562, %r21562, 12;
	add.s32 	%r21564, %r21558, %r21563;
	xor.b32  	%r21565, %r21560, %r21564;
	shf.l.wrap.b32 	%r21566, %r21565, %r21565, 8;
	add.s32 	%r21567, %r21561, %r21566;
	xor.b32  	%r21568, %r21563, %r21567;
	shf.l.wrap.b32 	%r21569, %r21568, %r21568, 7;
	add.s32 	%r21570, %r21528, %r21521;
	xor.b32  	%r21571, %r21494, %r21570;
	shf.l.wrap.b32 	%r21572, %r21571, %r21571, 16;
	add.s32 	%r21573, %r21507, %r21572;
	xor.b32  	%r21574, %r21521, %r21573;
	shf.l.wrap.b32 	%r21575, %r21574, %r21574, 12;
	add.s32 	%r21576, %r21570, %r21575;
	xor.b32  	%r21577, %r21572, %r21576;
	shf.l.wrap.b32 	%r21578, %r21577, %r21577, 8;
	add.s32 	%r21579, %r21573, %r21578;
	xor.b32  	%r21580, %r21575, %r21579;
	shf.l.wrap.b32 	%r21581, %r21580, %r21580, 7;
	add.s32 	%r21582, %r21540, %r21557;
	xor.b32  	%r21583, %r21578, %r21582;
	shf.l.wrap.b32 	%r21584, %r21583, %r21583, 16;
	add.s32 	%r21585, %r21567, %r21584;
	xor.b32  	%r21586, %r21557, %r21585;
	shf.l.wrap.b32 	%r21587, %r21586, %r21586, 12;
	add.s32 	%r21588, %r21582, %r21587;
	xor.b32  	%r21589, %r21584, %r21588;
	shf.l.wrap.b32 	%r21590, %r21589, %r21589, 8;
	add.s32 	%r21591, %r21585, %r21590;
	xor.b32  	%r21592, %r21587, %r21591;
	shf.l.wrap.b32 	%r21593, %r21592, %r21592, 7;
	add.s32 	%r21594, %r21552, %r21569;
	xor.b32  	%r21595, %r21542, %r21594;
	shf.l.wrap.b32 	%r21596, %r21595, %r21595, 16;
	add.s32 	%r21597, %r21579, %r21596;
	xor.b32  	%r21598, %r21569, %r21597;
	shf.l.wrap.b32 	%r21599, %r21598, %r21598, 12;
	add.s32 	%r21600, %r21594, %r21599;
	xor.b32  	%r21601, %r21596, %r21600;
	shf.l.wrap.b32 	%r21602, %r21601, %r21601, 8;
	add.s32 	%r21603, %r21597, %r21602;
	xor.b32  	%r21604, %r21599, %r21603;
	shf.l.wrap.b32 	%r21605, %r21604, %r21604, 7;
	add.s32 	%r21606, %r21564, %r21581;
	xor.b32  	%r21607, %r21554, %r21606;
	shf.l.wrap.b32 	%r21608, %r21607, %r21607, 16;
	add.s32 	%r21609, %r21543, %r21608;
	xor.b32  	%r21610, %r21581, %r21609;
	shf.l.wrap.b32 	%r21611, %r21610, %r21610, 12;
	add.s32 	%r21612, %r21606, %r21611;
	xor.b32  	%r21613, %r21608, %r21612;
	shf.l.wrap.b32 	%r21614, %r21613, %r21613, 8;
	add.s32 	%r21615, %r21609, %r21614;
	xor.b32  	%r21616, %r21611, %r21615;
	shf.l.wrap.b32 	%r21617, %r21616, %r21616, 7;
	add.s32 	%r21618, %r21576, %r21545;
	xor.b32  	%r21619, %r21566, %r21618;
	shf.l.wrap.b32 	%r21620, %r21619, %r21619, 16;
	add.s32 	%r21621, %r21555, %r21620;
	xor.b32  	%r21622, %r21545, %r21621;
	shf.l.wrap.b32 	%r21623, %r21622, %r21622, 12;
	add.s32 	%r21624, %r21618, %r21623;
	xor.b32  	%r21625, %r21620, %r21624;
	shf.l.wrap.b32 	%r21626, %r21625, %r21625, 8;
	add.s32 	%r21627, %r21621, %r21626;
	xor.b32  	%r21628, %r21623, %r21627;
	shf.l.wrap.b32 	%r21629, %r21628, %r21628, 7;
	add.s32 	%r21630, %r21588, %r21629;
	xor.b32  	%r21631, %r21602, %r21630;
	shf.l.wrap.b32 	%r21632, %r21631, %r21631, 16;
	add.s32 	%r21633, %r21615, %r21632;
	xor.b32  	%r21634, %r21629, %r21633;
	shf.l.wrap.b32 	%r21635, %r21634, %r21634, 12;
	add.s32 	%r21636, %r21630, %r21635;
	xor.b32  	%r21637, %r21632, %r21636;
	shf.l.wrap.b32 	%r21638, %r21637, %r21637, 8;
	add.s32 	%r21639, %r21600, %r21593;
	xor.b32  	%r21640, %r21614, %r21639;
	shf.l.wrap.b32 	%r21641, %r21640, %r21640, 16;
	add.s32 	%r21642, %r21627, %r21641;
	xor.b32  	%r21643, %r21593, %r21642;
	shf.l.wrap.b32 	%r21644, %r21643, %r21643, 12;
	add.s32 	%r21645, %r21639, %r21644;
	xor.b32  	%r21646, %r21641, %r21645;
	shf.l.wrap.b32 	%r21647, %r21646, %r21646, 8;
	add.s32 	%r21648, %r21642, %r21647;
	xor.b32  	%r21649, %r21644, %r21648;
	shf.l.wrap.b32 	%r21650, %r21649, %r21649, 7;
	add.s32 	%r21651, %r21612, %r21605;
	xor.b32  	%r21652, %r21626, %r21651;
	shf.l.wrap.b32 	%r21653, %r21652, %r21652, 16;
	add.s32 	%r21654, %r21591, %r21653;
	xor.b32  	%r21655, %r21605, %r21654;
	shf.l.wrap.b32 	%r21656, %r21655, %r21655, 12;
	add.s32 	%r21657, %r21651, %r21656;
	xor.b32  	%r21658, %r21653, %r21657;
	shf.l.wrap.b32 	%r21659, %r21658, %r21658, 8;
	add.s32 	%r21660, %r21654, %r21659;
	xor.b32  	%r21661, %r21656, %r21660;
	shf.l.wrap.b32 	%r21662, %r21661, %r21661, 7;
	add.s32 	%r21663, %r21624, %r21617;
	xor.b32  	%r21664, %r21590, %r21663;
	shf.l.wrap.b32 	%r21665, %r21664, %r21664, 16;
	add.s32 	%r21666, %r21603, %r21665;
	xor.b32  	%r21667, %r21617, %r21666;
	shf.l.wrap.b32 	%r21668, %r21667, %r21667, 12;
	add.s32 	%r21669, %r21663, %r21668;
	xor.b32  	%r21670, %r21665, %r21669;
	shf.l.wrap.b32 	%r21671, %r21670, %r21670, 8;
	add.s32 	%r21672, %r21666, %r21671;
	add.s32 	%r21673, %r21636, %r21650;
	xor.b32  	%r21674, %r21671, %r21673;
	shf.l.wrap.b32 	%r21675, %r21674, %r21674, 16;
	add.s32 	%r21676, %r21660, %r21675;
	xor.b32  	%r21677, %r21650, %r21676;
	shr.u32 	%r21678, %r21677, 20;
	add.s32 	%r21679, %r21673, %r21678;
	add.s32 	%r21680, %r21645, %r21662;
	xor.b32  	%r21681, %r21638, %r21680;
	shf.l.wrap.b32 	%r21682, %r21681, %r21681, 16;
	add.s32 	%r21683, %r21672, %r21682;
	xor.b32  	%r21684, %r21662, %r21683;
	shr.u32 	%r21685, %r21684, 20;
	add.s32 	%r21686, %r21680, %r21685;
	add.s32 	%r21687, %r20999, %r21679;
	add.s32 	%r21688, %r21011, %r21686;
	not.b32 	%r21689, %r54109;
	add.s32 	%r21690, %r2433, %r21689;
	mov.u32 	%r21691, %ctaid.x;
	shl.b32 	%r21692, %r21691, 11;
	mov.u32 	%r21693, %tid.x;
	and.b32  	%r21694, %r21693, 31;
	or.b32  	%r21695, %r21692, %r21694;
	shl.b32 	%r21696, %r21693, 3;
	and.b32  	%r21697, %r21696, 7936;
	add.s32 	%r21698, %r53743, %r21697;
	add.s32 	%r21699, %r21695, %r21698;
	shr.u32 	%r21700, %r21699, %r21690;
	and.b32  	%r21701, %r21700, 1;
	setp.eq.b32 	%p179, %r21701, 1;
	selp.b32 	%r21702, %r21688, %r21687, %p179;
	cvt.u16.u32 	%rs441, %r21702;
	and.b16  	%rs786, %rs441, 1;
	and.b16  	%rs442, %rs784, 255;
	setp.ne.s16 	%p180, %rs442, 1;
	@%p180 bra 	$L__BB4_229;
	ld.param.u64 	%rd725, [fused_batch_pir_kernel_16_param_1];
	not.b32 	%r21703, %r54109;
	add.s32 	%r21704, %r2433, %r21703;
	mov.u32 	%r21705, %ctaid.x;
	shl.b32 	%r21706, %r21705, 11;
	mov.u32 	%r21707, %tid.x;
	and.b32  	%r21708, %r21707, 31;
	or.b32  	%r21709, %r21706, %r21708;
	shl.b32 	%r21710, %r21707, 3;
	and.b32  	%r21711, %r21710, 7936;
	add.s32 	%r21712, %r53743, %r21711;
	add.s32 	%r21713, %r21709, %r21712;
	shr.u32 	%r21714, %r21713, %r21704;
	and.b32  	%r21715, %r21714, 1;
	setp.eq.b32 	%p181, %r21715, 1;
	cvt.s64.s32 	%rd206, %r54109;
	cvta.to.global.u64 	%rd207, %rd725;
	mul.wide.s32 	%rd208, %r54109, 16;
	add.s64 	%rd209, %rd207, %rd208;
	ld.global.u32 	%r21716, [%rd209+7340];
	selp.b32 	%r21717, %r54114, %r54113, %p181;
	xor.b32  	%r21718, %r21717, %r21716;
	selp.b32 	%r21719, %r54115, %r54112, %p181;
	selp.b32 	%r54113, %r54113, %r21718, %p181;
	selp.b32 	%r54114, %r21718, %r54114, %p181;
	ld.global.u32 	%r21720, [%rd209+7344];
	xor.b32  	%r21721, %r21719, %r21720;
	selp.b32 	%r21722, %r54116, %r54111, %p181;
	selp.b32 	%r54112, %r54112, %r21721, %p181;
	selp.b32 	%r54115, %r21721, %r54115, %p181;
	ld.global.u32 	%r21723, [%rd209+7348];
	xor.b32  	%r21724, %r21722, %r21723;
	selp.b32 	%r21725, %r54117, %r54110, %p181;
	selp.b32 	%r54111, %r54111, %r21724, %p181;
	selp.b32 	%r54116, %r21724, %r54116, %p181;
	ld.global.u32 	%r21726, [%rd209+7352];
	xor.b32  	%r21727, %r21725, %r21726;
	selp.b64 	%rd210, 445, 420, %p181;
	selp.b32 	%r54110, %r54110, %r21727, %p181;
	selp.b32 	%r54117, %r21727, %r54117, %p181;
	add.s64 	%rd211, %rd210, %rd206;
	add.s64 	%rd212, %rd207, %rd211;
	ld.global.u8 	%rs443, [%rd212+7320];
	xor.b16  	%rs786, %rs443, %rs786;
$L__BB4_229:
	not.b32 	%r21728, %r54109;
	add.s32 	%r21729, %r2433, %r21728;
	mov.u32 	%r21730, %ctaid.x;
	shl.b32 	%r21731, %r21730, 11;
	mov.u32 	%r21732, %tid.x;
	and.b32  	%r21733, %r21732, 31;
	or.b32  	%r21734, %r21731, %r21733;
	shl.b32 	%r21735, %r21732, 3;
	and.b32  	%r21736, %r21735, 7936;
	add.s32 	%r21737, %r53743, %r21736;
	add.s32 	%r21738, %r21734, %r21737;
	shr.u32 	%r21739, %r21738, %r21729;
	and.b32  	%r21740, %r21739, 1;
	setp.eq.b32 	%p182, %r21740, 1;
	selp.b32 	%r54121, %r54114, %r54113, %p182;
	selp.b32 	%r54120, %r54115, %r54112, %p182;
	selp.b32 	%r54119, %r54116, %r54111, %p182;
	selp.b32 	%r54118, %r54117, %r54110, %p182;
	add.s32 	%r54109, %r54109, 1;
	setp.lt.u32 	%p183, %r54109, %r2433;
	mov.u16 	%rs784, %rs786;
	@%p183 bra 	$L__BB4_227;
$L__BB4_230:
	and.b16  	%rs444, %rs786, 255;
	setp.ne.s16 	%p184, %rs444, 1;
	@%p184 bra 	$L__BB4_232;
	ld.param.u64 	%rd726, [fused_batch_pir_kernel_16_param_1];
	cvta.to.global.u64 	%rd213, %rd726;
	ld.global.u32 	%r21741, [%rd213+7792];
	xor.b32  	%r54121, %r54121, %r21741;
$L__BB4_232:
	@%p184 bra 	$L__BB4_234;
	ld.param.u64 	%rd727, [fused_batch_pir_kernel_16_param_1];
	cvta.to.global.u64 	%rd214, %rd727;
	ld.global.u32 	%r21742, [%rd214+7796];
	xor.b32  	%r54120, %r54120, %r21742;
$L__BB4_234:
	@%p184 bra 	$L__BB4_236;
	ld.param.u64 	%rd728, [fused_batch_pir_kernel_16_param_1];
	cvta.to.global.u64 	%rd215, %rd728;
	ld.global.u32 	%r21743, [%rd215+7800];
	xor.b32  	%r54119, %r54119, %r21743;
$L__BB4_236:
	@%p184 bra 	$L__BB4_238;
	ld.param.u64 	%rd729, [fused_batch_pir_kernel_16_param_1];
	cvta.to.global.u64 	%rd216, %rd729;
	ld.global.u32 	%r21744, [%rd216+7804];
	xor.b32  	%r54118, %r54118, %r21744;
$L__BB4_238:
	ld.param.u32 	%r52152, [fused_batch_pir_kernel_16_param_4];
	mov.u32 	%r21746, %ctaid.x;
	shl.b32 	%r21747, %r21746, 11;
	mov.u32 	%r21748, %tid.x;
	and.b32  	%r21749, %r21748, 31;
	or.b32  	%r21750, %r21747, %r21749;
	shl.b32 	%r21751, %r21748, 3;
	and.b32  	%r21752, %r21751, 7936;
	add.s32 	%r21753, %r53743, %r21752;
	add.s32 	%r21754, %r21750, %r21753;
	setp.ge.s32 	%p188, %r21754, %r52152;
	mov.b32 	%r54142, 0;
	mov.u32 	%r54143, %r54142;
	mov.u32 	%r54144, %r54142;
	mov.u32 	%r54145, %r54142;
	@%p188 bra 	$L__BB4_252;
	ld.param.u64 	%rd730, [fused_batch_pir_kernel_16_param_1];
	cvta.to.global.u64 	%rd217, %rd730;
	ld.global.u8 	%rs448, [%rd217+7825];
	max.u16 	%rs449, %rs448, 11;
	cvt.u32.u16 	%r21755, %rs449;
	add.s32 	%r54133, %r21755, -11;
	ld.shared.v4.u32 	{%r54145, %r54144, %r54143, %r54142}, [s_mem+197696];
	ld.shared.u8 	%rs789, [s_mem+197712];
	cvt.u32.u16 	%r2488, %rs448;
	setp.ge.u32 	%p189, %r54133, %r2488;
	@%p189 bra 	$L__BB4_244;
	mov.u16 	%rs787, %rs789;
$L__BB4_241:
	ld.const.u32 	%r21756, [CHACHA_CONSTANTS];
	add.s32 	%r21757, %r21756, %r54145;
	shf.l.wrap.b32 	%r21758, %r21757, %r21757, 16;
	add.s32 	%r21759, %r54145, %r21758;
	xor.b32  	%r21760, %r54145, %r21759;
	shf.l.wrap.b32 	%r21761, %r21760, %r21760, 12;
	add.s32 	%r21762, %r21757, %r21761;
	xor.b32  	%r21763, %r21758, %r21762;
	shf.l.wrap.b32 	%r21764, %r21763, %r21763, 8;
	add.s32 	%r21765, %r21759, %r21764;
	xor.b32  	%r21766, %r21761, %r21765;
	shf.l.wrap.b32 	%r21767, %r21766, %r21766, 7;
	ld.const.u32 	%r21768, [CHACHA_CONSTANTS+4];
	add.s32 	%r21769, %r21768, %r54144;
	shf.l.wrap.b32 	%r21770, %r21769, %r21769, 16;
	add.s32 	%r21771, %r54144, %r21770;
	xor.b32  	%r21772, %r54144, %r21771;
	shf.l.wrap.b32 	%r21773, %r21772, %r21772, 12;
	add.s32 	%r21774, %r21769, %r21773;
	xor.b32  	%r21775, %r21770, %r21774;
	shf.l.wrap.b32 	%r21776, %r21775, %r21775, 8;
	add.s32 	%r21777, %r21771, %r21776;
	xor.b32  	%r21778, %r21773, %r21777;
	shf.l.wrap.b32 	%r21779, %r21778, %r21778, 7;
	ld.const.u32 	%r21780, [CHACHA_CONSTANTS+8];
	add.s32 	%r21781, %r21780, %r54143;
	shf.l.wrap.b32 	%r21782, %r21781, %r21781, 16;
	add.s32 	%r21783, %r54143, %r21782;
	xor.b32  	%r21784, %r54143, %r21783;
	shf.l.wrap.b32 	%r21785, %r21784, %r21784, 12;
	add.s32 	%r21786, %r21781, %r21785;
	xor.b32  	%r21787, %r21782, %r21786;
	shf.l.wrap.b32 	%r21788, %r21787, %r21787, 8;
	add.s32 	%r21789, %r21783, %r21788;
	xor.b32  	%r21790, %r21785, %r21789;
	shf.l.wrap.b32 	%r21791, %r21790, %r21790, 7;
	ld.const.u32 	%r21792, [CHACHA_CONSTANTS+12];
	add.s32 	%r21793, %r21792, %r54142;
	shf.l.wrap.b32 	%r21794, %r21793, %r21793, 16;
	add.s32 	%r21795, %r54142, %r21794;
	xor.b32  	%r21796, %r54142, %r21795;
	shf.l.wrap.b32 	%r21797, %r21796, %r21796, 12;
	add.s32 	%r21798, %r21793, %r21797;
	xor.b32  	%r21799, %r21794, %r21798;
	shf.l.wrap.b32 	%r21800, %r21799, %r21799, 8;
	add.s32 	%r21801, %r21795, %r21800;
	xor.b32  	%r21802, %r21797, %r21801;
	shf.l.wrap.b32 	%r21803, %r21802, %r21802, 7;
	add.s32 	%r21804, %r21762, %r21779;
	xor.b32  	%r21805, %r21800, %r21804;
	shf.l.wrap.b32 	%r21806, %r21805, %r21805, 16;
	add.s32 	%r21807, %r21789, %r21806;
	xor.b32  	%r21808, %r21779, %r21807;
	shf.l.wrap.b32 	%r21809, %r21808, %r21808, 12;
	add.s32 	%r21810, %r21804, %r21809;
	xor.b32  	%r21811, %r21806, %r21810;
	shf.l.wrap.b32 	%r21812, %r21811, %r21811, 8;
	add.s32 	%r21813, %r21807, %r21812;
	xor.b32  	%r21814, %r21809, %r21813;
	shf.l.wrap.b32 	%r21815, %r21814, %r21814, 7;
	add.s32 	%r21816, %r21774, %r21791;
	xor.b32  	%r21817, %r21764, %r21816;
	shf.l.wrap.b32 	%r21818, %r21817, %r21817, 16;
	add.s32 	%r21819, %r21801, %r21818;
	xor.b32  	%r21820, %r21791, %r21819;
	shf.l.wrap.b32 	%r21821, %r21820, %r21820, 12;
	add.s32 	%r21822, %r21816, %r21821;
	xor.b32  	%r21823, %r21818, %r21822;
	shf.l.wrap.b32 	%r21824, %r21823, %r21823, 8;
	add.s32 	%r21825, %r21819, %r21824;
	xor.b32  	%r21826, %r21821, %r21825;
	shf.l.wrap.b32 	%r21827, %r21826, %r21826, 7;
	add.s32 	%r21828, %r21786, %r21803;
	xor.b32  	%r21829, %r21776, %r21828;
	shf.l.wrap.b32 	%r21830, %r21829, %r21829, 16;
	add.s32 	%r21831, %r21765, %r21830;
	xor.b32  	%r21832, %r21803, %r21831;
	shf.l.wrap.b32 	%r21833, %r21832, %r21832, 12;
	add.s32 	%r21834, %r21828, %r21833;
	xor.b32  	%r21835, %r21830, %r21834;
	shf.l.wrap.b32 	%r21836, %r21835, %r21835, 8;
	add.s32 	%r21837, %r21831, %r21836;
	xor.b32  	%r21838, %r21833, %r21837;
	shf.l.wrap.b32 	%r21839, %r21838, %r21838, 7;
	add.s32 	%r21840, %r21798, %r21767;
	xor.b32  	%r21841, %r21788, %r21840;
	shf.l.wrap.b32 	%r21842, %r21841, %r21841, 16;
	add.s32 	%r21843, %r21777, %r21842;
	xor.b32  	%r21844, %r21767, %r21843;
	shf.l.wrap.b32 	%r21845, %r21844, %r21844, 12;
	add.s32 	%r21846, %r21840, %r21845;
	xor.b32  	%r21847, %r21842, %r21846;
	shf.l.wrap.b32 	%r21848, %r21847, %r21847, 8;
	add.s32 	%r21849, %r21843, %r21848;
	xor.b32  	%r21850, %r21845, %r21849;
	shf.l.wrap.b32 	%r21851, %r21850, %r21850, 7;
	add.s32 	%r21852, %r21810, %r21851;
	xor.b32  	%r21853, %r21824, %r21852;
	shf.l.wrap.b32 	%r21854, %r21853, %r21853, 16;
	add.s32 	%r21855, %r21837, %r21854;
	xor.b32  	%r21856, %r21851, %r21855;
	shf.l.wrap.b32 	%r21857, %r21856, %r21856, 12;
	add.s32 	%r21858, %r21852, %r21857;
	xor.b32  	%r21859, %r21854, %r21858;
	shf.l.wrap.b32 	%r21860, %r21859, %r21859, 8;
	add.s32 	%r21861, %r21855, %r21860;
	xor.b32  	%r21862, %r21857, %r21861;
	shf.l.wrap.b32 	%r21863, %r21862, %r21862, 7;
	add.s32 	%r21864, %r21822, %r21815;
	xor.b32  	%r21865, %r21836, %r21864;
	shf.l.wrap.b32 	%r21866, %r21865, %r21865, 16;
	add.s32 	%r21867, %r21849, %r21866;
	xor.b32  	%r21868, %r21815, %r21867;
	shf.l.wrap.b32 	%r21869, %r21868, %r21868, 12;
	add.s32 	%r21870, %r21864, %r21869;
	xor.b32  	%r21871, %r21866, %r21870;
	shf.l.wrap.b32 	%r21872, %r21871, %r21871, 8;
	add.s32 	%r21873, %r21867, %r21872;
	xor.b32  	%r21874, %r21869, %r21873;
	shf.l.wrap.b32 	%r21875, %r21874, %r21874, 7;
	add.s32 	%r21876, %r21834, %r21827;
	xor.b32  	%r21877, %r21848, %r21876;
	shf.l.wrap.b32 	%r21878, %r21877, %r21877, 16;
	add.s32 	%r21879, %r21813, %r21878;
	xor.b32  	%r21880, %r21827, %r21879;
	shf.l.wrap.b32 	%r21881, %r21880, %r21880, 12;
	add.s32 	%r21882, %r21876, %r21881;
	xor.b32  	%r21883, %r21878, %r21882;
	shf.l.wrap.b32 	%r21884, %r21883, %r21883, 8;
	add.s32 	%r21885, %r21879, %r21884;
	xor.b32  	%r21886, %r21881, %r21885;
	shf.l.wrap.b32 	%r21887, %r21886, %r21886, 7;
	add.s32 	%r21888, %r21846, %r21839;
	xor.b32  	%r21889, %r21812, %r21888;
	shf.l.wrap.b32 	%r21890, %r21889, %r21889, 16;
	add.s32 	%r21891, %r21825, %r21890;
	xor.b32  	%r21892, %r21839, %r21891;
	shf.l.wrap.b32 	%r21893, %r21892, %r21892, 12;
	add.s32 	%r21894, %r21888, %r21893;
	xor.b32  	%r21895, %r21890, %r21894;
	shf.l.wrap.b32 	%r21896, %r21895, %r21895, 8;
	add.s32 	%r21897, %r21891, %r21896;
	xor.b32  	%r21898, %r21893, %r21897;
	shf.l.wrap.b32 	%r21899, %r21898, %r21898, 7;
	add.s32 	%r21900, %r21858, %r21875;
	xor.b32  	%r21901, %r21896, %r21900;
	shf.l.wrap.b32 	%r21902, %r21901, %r21901, 16;
	add.s32 	%r21903, %r21885, %r21902;
	xor.b32  	%r21904, %r21875, %r21903;
	shf.l.wrap.b32 	%r21905, %r21904, %r21904, 12;
	add.s32 	%r21906, %r21900, %r21905;
	xor.b32  	%r21907, %r21902, %r21906;
	shf.l.wrap.b32 	%r21908, %r21907, %r21907, 8;
	add.s32 	%r21909, %r21903, %r21908;
	xor.b32  	%r21910, %r21905, %r21909;
	shf.l.wrap.b32 	%r21911, %r21910, %r21910, 7;
	add.s32 	%r21912, %r21870, %r21887;
	xor.b32  	%r21913, %r21860, %r21912;
	shf.l.wrap.b32 	%r21914, %r21913, %r21913, 16;
	add.s32 	%r21915, %r21897, %r21914;
	xor.b32  	%r21916, %r21887, %r21915;
	shf.l.wrap.b32 	%r21917, %r21916, %r21916, 12;
	add.s32 	%r21918, %r21912, %r21917;
	xor.b32  	%r21919, %r21914, %r21918;
	shf.l.wrap.b32 	%r21920, %r21919, %r21919, 8;
	add.s32 	%r21921, %r21915, %r21920;
	xor.b32  	%r21922, %r21917, %r21921;
	shf.l.wrap.b32 	%r21923, %r21922, %r21922, 7;
	add.s32 	%r21924, %r21882, %r21899;
	xor.b32  	%r21925, %r21872, %r21924;
	shf.l.wrap.b32 	%r21926, %r21925, %r21925, 16;
	add.s32 	%r21927, %r21861, %r21926;
	xor.b32  	%r21928, %r21899, %r21927;
	shf.l.wrap.b32 	%r21929, %r21928, %r21928, 12;
	add.s32 	%r21930, %r21924, %r21929;
	xor.b32  	%r21931, %r21926, %r21930;
	shf.l.wrap.b32 	%r21932, %r21931, %r21931, 8;
	add.s32 	%r21933, %r21927, %r21932;
	xor.b32  	%r21934, %r21929, %r21933;
	shf.l.wrap.b32 	%r21935, %r21934, %r21934, 7;
	add.s32 	%r21936, %r21894, %r21863;
	xor.b32  	%r21937, %r21884, %r21936;
	shf.l.wrap.b32 	%r21938, %r21937, %r21937, 16;
	add.s32 	%r21939, %r21873, %r21938;
	xor.b32  	%r21940, %r21863, %r21939;
	shf.l.wrap.b32 	%r21941, %r21940, %r21940, 12;
	add.s32 	%r21942, %r21936, %r21941;
	xor.b32  	%r21943, %r21938, %r21942;
	shf.l.wrap.b32 	%r21944, %r21943, %r21943, 8;
	add.s32 	%r21945, %r21939, %r21944;
	xor.b32  	%r21946, %r21941, %r21945;
	shf.l.wrap.b32 	%r21947, %r21946, %r21946, 7;
	add.s32 	%r21948, %r21906, %r21947;
	xor.b32  	%r21949, %r21920, %r21948;
	shf.l.wrap.b32 	%r21950, %r21949, %r21949, 16;
	add.s32 	%r21951, %r21933, %r21950;
	xor.b32  	%r21952, %r21947, %r21951;
	shf.l.wrap.b32 	%r21953, %r21952, %r21952, 12;
	add.s32 	%r21954, %r21948, %r21953;
	xor.b32  	%r21955, %r21950, %r21954;
	shf.l.wrap.b32 	%r21956, %r21955, %r21955, 8;
	add.s32 	%r21957, %r21951, %r21956;
	xor.b32  	%r21958, %r21953, %r21957;
	shf.l.wrap.b32 	%r21959, %r21958, %r21958, 7;
	add.s32 	%r21960, %r21918, %r21911;
	xor.b32  	%r21961, %r21932, %r21960;
	shf.l.wrap.b32 	%r21962, %r21961, %r21961, 16;
	add.s32 	%r21963, %r21945, %r21962;
	xor.b32  	%r21964, %r21911, %r21963;
	shf.l.wrap.b32 	%r21965, %r21964, %r21964, 12;
	add.s32 	%r21966, %r21960, %r21965;
	xor.b32  	%r21967, %r21962, %r21966;
	shf.l.wrap.b32 	%r21968, %r21967, %r21967, 8;
	add.s32 	%r21969, %r21963, %r21968;
	xor.b32  	%r21970, %r21965, %r21969;
	shf.l.wrap.b32 	%r21971, %r21970, %r21970, 7;
	add.s32 	%r21972, %r21930, %r21923;
	xor.b32  	%r21973, %r21944, %r21972;
	shf.l.wrap.b32 	%r21974, %r21973, %r21973, 16;
	add.s32 	%r21975, %r21909, %r21974;
	xor.b32  	%r21976, %r21923, %r21975;
	shf.l.wrap.b32 	%r21977, %r21976, %r21976, 12;
	add.s32 	%r21978, %r21972, %r21977;
	xor.b32  	%r21979, %r21974, %r21978;
	shf.l.wrap.b32 	%r21980, %r21979, %r21979, 8;
	add.s32 	%r21981, %r21975, %r21980;
	xor.b32  	%r21982, %r21977, %r21981;
	shf.l.wrap.b32 	%r21983, %r21982, %r21982, 7;
	add.s32 	%r21984, %r21942, %r21935;
	xor.b32  	%r21985, %r21908, %r21984;
	shf.l.wrap.b32 	%r21986, %r21985, %r21985, 16;
	add.s32 	%r21987, %r21921, %r21986;
	xor.b32  	%r21988, %r21935, %r21987;
	shf.l.wrap.b32 	%r21989, %r21988, %r21988, 12;
	add.s32 	%r21990, %r21984, %r21989;
	xor.b32  	%r21991, %r21986, %r21990;
	shf.l.wrap.b32 	%r21992, %r21991, %r21991, 8;
	add.s32 	%r21993, %r21987, %r21992;
	xor.b32  	%r21994, %r21989, %r21993;
	shf.l.wrap.b32 	%r21995, %r21994, %r21994, 7;
	add.s32 	%r21996, %r21954, %r21971;
	xor.b32  	%r21997, %r21992, %r21996;
	shf.l.wrap.b32 	%r21998, %r21997, %r21997, 16;
	add.s32 	%r21999, %r21981, %r21998;
	xor.b32  	%r22000, %r21971, %r21999;
	shf.l.wrap.b32 	%r22001, %r22000, %r22000, 12;
	add.s32 	%r22002, %r21996, %r22001;
	xor.b32  	%r22003, %r21998, %r22002;
	shf.l.wrap.b32 	%r22004, %r22003, %r22003, 8;
	add.s32 	%r22005, %r21999, %r22004;
	xor.b32  	%r22006, %r22001, %r22005;
	shf.l.wrap.b32 	%r22007, %r22006, %r22006, 7;
	add.s32 	%r22008, %r21966, %r21983;
	xor.b32  	%r22009, %r21956, %r22008;
	shf.l.wrap.b32 	%r22010, %r22009, %r22009, 16;
	add.s32 	%r22011, %r21993, %r22010;
	xor.b32  	%r22012, %r21983, %r22011;
	shf.l.wrap.b32 	%r22013, %r22012, %r22012, 12;
	add.s32 	%r22014, %r22008, %r22013;
	xor.b32  	%r22015, %r22010, %r22014;
	shf.l.wrap.b32 	%r22016, %r22015, %r22015, 8;
	add.s32 	%r22017, %r22011, %r22016;
	xor.b32  	%r22018, %r22013, %r22017;
	shf.l.wrap.b32 	%r22019, %r22018, %r22018, 7;
	add.s32 	%r22020, %r21978, %r21995;
	xor.b32  	%r22021, %r21968, %r22020;
	shf.l.wrap.b32 	%r22022, %r22021, %r22021, 16;
	add.s32 	%r22023, %r21957, %r22022;
	xor.b32  	%r22024, %r21995, %r22023;
	shf.l.wrap.b32 	%r22025, %r22024, %r22024, 12;
	add.s32 	%r22026, %r22020, %r22025;
	xor.b32  	%r22027, %r22022, %r22026;
	shf.l.wrap.b32 	%r22028, %r22027, %r22027, 8;
	add.s32 	%r22029, %r22023, %r22028;
	xor.b32  	%r22030, %r22025, %r22029;
	shf.l.wrap.b32 	%r22031, %r22030, %r22030, 7;
	add.s32 	%r22032, %r21990, %r21959;
	xor.b32  	%r22033, %r21980, %r22032;
	shf.l.wrap.b32 	%r22034, %r22033, %r22033, 16;
	add.s32 	%r22035, %r21969, %r22034;
	xor.b32  	%r22036, %r21959, %r22035;
	shf.l.wrap.b32 	%r22037, %r22036, %r22036, 12;
	add.s32 	%r22038, %r22032, %r22037;
	xor.b32  	%r22039, %r22034, %r22038;
	shf.l.wrap.b32 	%r22040, %r22039, %r22039, 8;
	add.s32 	%r22041, %r22035, %r22040;
	xor.b32  	%r22042, %r22037, %r22041;
	shf.l.wrap.b32 	%r22043, %r22042, %r22042, 7;
	add.s32 	%r22044, %r22002, %r22043;
	xor.b32  	%r22045, %r22016, %r22044;
	shf.l.wrap.b32 	%r22046, %r22045, %r22045, 16;
	add.s32 	%r22047, %r22029, %r22046;
	xor.b32  	%r22048, %r22043, %r22047;
	shf.l.wrap.b32 	%r22049, %r22048, %r22048, 12;
	add.s32 	%r22050, %r22044, %r22049;
	xor.b32  	%r22051, %r22046, %r22050;
	shf.l.wrap.b32 	%r22052, %r22051, %r22051, 8;
	add.s32 	%r22053, %r22047, %r22052;
	xor.b32  	%r22054, %r22049, %r22053;
	shf.l.wrap.b32 	%r22055, %r22054, %r22054, 7;
	add.s32 	%r22056, %r22014, %r22007;
	xor.b32  	%r22057, %r22028, %r22056;
	shf.l.wrap.b32 	%r22058, %r22057, %r22057, 16;
	add.s32 	%r22059, %r22041, %r22058;
	xor.b32  	%r22060, %r22007, %r22059;
	shf.l.wrap.b32 	%r22061, %r22060, %r22060, 12;
	add.s32 	%r22062, %r22056, %r22061;
	xor.b32  	%r22063, %r22058, %r22062;
	shf.l.wrap.b32 	%r22064, %r22063, %r22063, 8;
	add.s32 	%r22065, %r22059, %r22064;
	xor.b32  	%r22066, %r22061, %r22065;
	shf.l.wrap.b32 	%r22067, %r22066, %r22066, 7;
	add.s32 	%r22068, %r22026, %r22019;
	xor.b32  	%r22069, %r22040, %r22068;
	shf.l.wrap.b32 	%r22070, %r22069, %r22069, 16;
	add.s32 	%r22071, %r22005, %r22070;
	xor.b32  	%r22072, %r22019, %r22071;
	shf.l.wrap.b32 	%r22073, %r22072, %r22072, 12;
	add.s32 	%r22074, %r22068, %r22073;
	xor.b32  	%r22075, %r22070, %r22074;
	shf.l.wrap.b32 	%r22076, %r22075, %r22075, 8;
	add.s32 	%r22077, %r22071, %r22076;
	xor.b32  	%r22078, %r22073, %r22077;
	shf.l.wrap.b32 	%r22079, %r22078, %r22078, 7;
	add.s32 	%r22080, %r22038, %r22031;
	xor.b32  	%r22081, %r22004, %r22080;
	shf.l.wrap.b32 	%r22082, %r22081, %r22081, 16;
	add.s32 	%r22083, %r22017, %r22082;
	xor.b32  	%r22084, %r22031, %r22083;
	shf.l.wrap.b32 	%r22085, %r22084, %r22084, 12;
	add.s32 	%r22086, %r22080, %r22085;
	xor.b32  	%r22087, %r22082, %r22086;
	shf.l.wrap.b32 	%r22088, %r22087, %r22087, 8;
	add.s32 	%r22089, %r22083, %r22088;
	xor.b32  	%r22090, %r22085, %r22089;
	shf.l.wrap.b32 	%r22091, %r22090, %r22090, 7;
	add.s32 	%r22092, %r22050, %r22067;
	xor.b32  	%r22093, %r22088, %r22092;
	shf.l.wrap.b32 	%r22094, %r22093, %r22093, 16;
	add.s32 	%r22095, %r22077, %r22094;
	xor.b32  	%r22096, %r22067, %r22095;
	shf.l.wrap.b32 	%r22097, %r22096, %r22096, 12;
	add.s32 	%r22098, %r22092, %r22097;
	xor.b32  	%r22099, %r22094, %r22098;
	shf.l.wrap.b32 	%r22100, %r22099, %r22099, 8;
	add.s32 	%r22101, %r22095, %r22100;
	xor.b32  	%r22102, %r22097, %r22101;
	shf.l.wrap.b32 	%r22103, %r22102, %r22102, 7;
	add.s32 	%r22104, %r22062, %r22079;
	xor.b32  	%r22105, %r22052, %r22104;
	shf.l.wrap.b32 	%r22106, %r22105, %r22105, 16;
	add.s32 	%r22107, %r22089, %r22106;
	xor.b32  	%r22108, %r22079, %r22107;
	shf.l.wrap.b32 	%r22109, %r22108, %r22108, 12;
	add.s32 	%r22110, %r22104, %r22109;
	xor.b32  	%r22111, %r22106, %r22110;
	shf.l.wrap.b32 	%r22112, %r22111, %r22111, 8;
	add.s32 	%r22113, %r22107, %r22112;
	xor.b32  	%r22114, %r22109, %r22113;
	shf.l.wrap.b32 	%r22115, %r22114, %r22114, 7;
	add.s32 	%r22116, %r22074, %r22091;
	xor.b32  	%r22117, %r22064, %r22116;
	shf.l.wrap.b32 	%r22118, %r22117, %r22117, 16;
	add.s32 	%r22119, %r22053, %r22118;
	xor.b32  	%r22120, %r22091, %r22119;
	shf.l.wrap.b32 	%r22121, %r22120, %r22120, 12;
	add.s32 	%r22122, %r22116, %r22121;
	xor.b32  	%r22123, %r22118, %r22122;
	shf.l.wrap.b32 	%r22124, %r22123, %r22123, 8;
	add.s32 	%r22125, %r22119, %r22124;
	xor.b32  	%r22126, %r22121, %r22125;
	shf.l.wrap.b32 	%r22127, %r22126, %r22126, 7;
	add.s32 	%r22128, %r22086, %r22055;
	xor.b32  	%r22129, %r22076, %r22128;
	shf.l.wrap.b32 	%r22130, %r22129, %r22129, 16;
	add.s32 	%r22131, %r22065, %r22130;
	xor.b32  	%r22132, %r22055, %r22131;
	shf.l.wrap.b32 	%r22133, %r22132, %r22132, 12;
	add.s32 	%r22134, %r22128, %r22133;
	xor.b32  	%r22135, %r22130, %r22134;
	shf.l.wrap.b32 	%r22136, %r22135, %r22135, 8;
	add.s32 	%r22137, %r22131, %r22136;
	xor.b32  	%r22138, %r22133, %r22137;
	shf.l.wrap.b32 	%r22139, %r22138, %r22138, 7;
	add.s32 	%r54137, %r21756, %r22098;
	add.s32 	%r54136, %r21768, %r22110;
	add.s32 	%r54135, %r21780, %r22122;
	add.s32 	%r54134, %r21792, %r22134;
	add.s32 	%r54138, %r54145, %r22139;
	add.s32 	%r54139, %r54144, %r22103;
	add.s32 	%r54140, %r54143, %r22115;
	add.s32 	%r54141, %r54142, %r22127;
	xor.b32  	%r22140, %r21757, 1;
	shf.l.wrap.b32 	%r22141, %r21757, %r22140, 16;
	add.s32 	%r22142, %r54145, %r22141;
	xor.b32  	%r22143, %r54145, %r22142;
	shf.l.wrap.b32 	%r22144, %r22143, %r22143, 12;
	add.s32 	%r22145, %r21757, %r22144;
	xor.b32  	%r22146, %r22141, %r22145;
	shf.l.wrap.b32 	%r22147, %r22146, %r22146, 8;
	add.s32 	%r22148, %r22142, %r22147;
	xor.b32  	%r22149, %r22144, %r22148;
	shf.l.wrap.b32 	%r22150, %r22149, %r22149, 7;
	add.s32 	%r22151, %r22145, %r21779;
	xor.b32  	%r22152, %r21800, %r22151;
	shf.l.wrap.b32 	%r22153, %r22152, %r22152, 16;
	add.s32 	%r22154, %r21789, %r22153;
	xor.b32  	%r22155, %r21779, %r22154;
	shf.l.wrap.b32 	%r22156, %r22155, %r22155, 12;
	add.s32 	%r22157, %r22151, %r22156;
	xor.b32  	%r22158, %r22153, %r22157;
	shf.l.wrap.b32 	%r22159, %r22158, %r22158, 8;
	add.s32 	%r22160, %r22154, %r22159;
	xor.b32  	%r22161, %r22156, %r22160;
	shf.l.wrap.b32 	%r22162, %r22161, %r22161, 7;
	xor.b32  	%r22163, %r22147, %r21816;
	shf.l.wrap.b32 	%r22164, %r22163, %r22163, 16;
	add.s32 	%r22165, %r21801, %r22164;
	xor.b32  	%r22166, %r21791, %r22165;
	shf.l.wrap.b32 	%r22167, %r22166, %r22166, 12;
	add.s32 	%r22168, %r21816, %r22167;
	xor.b32  	%r22169, %r22164, %r22168;
	shf.l.wrap.b32 	%r22170, %r22169, %r22169, 8;
	add.s32 	%r22171, %r22165, %r22170;
	xor.b32  	%r22172, %r22167, %r22171;
	shf.l.wrap.b32 	%r22173, %r22172, %r22172, 7;
	add.s32 	%r22174, %r22148, %r21830;
	xor.b32  	%r22175, %r21803, %r22174;
	shf.l.wrap.b32 	%r22176, %r22175, %r22175, 12;
	add.s32 	%r22177, %r21828, %r22176;
	xor.b32  	%r22178, %r21830, %r22177;
	shf.l.wrap.b32 	%r22179, %r22178, %r22178, 8;
	add.s32 	%r22180, %r22174, %r22179;
	xor.b32  	%r22181, %r22176, %r22180;
	shf.l.wrap.b32 	%r22182, %r22181, %r22181, 7;
	add.s32 	%r22183, %r21798, %r22150;
	xor.b32  	%r22184, %r21788, %r22183;
	shf.l.wrap.b32 	%r22185, %r22184, %r22184, 16;
	add.s32 	%r22186, %r21777, %r22185;
	xor.b32  	%r22187, %r22150, %r22186;
	shf.l.wrap.b32 	%r22188, %r22187, %r22187, 12;
	add.s32 	%r22189, %r22183, %r22188;
	xor.b32  	%r22190, %r22185, %r22189;
	shf.l.wrap.b32 	%r22191, %r22190, %r22190, 8;
	add.s32 	%r22192, %r22186, %r22191;
	xor.b32  	%r22193, %r22188, %r22192;
	shf.l.wrap.b32 	%r22194, %r22193, %r22193, 7;
	add.s32 	%r22195, %r22157, %r22194;
	xor.b32  	%r22196, %r22170, %r22195;
	shf.l.wrap.b32 	%r22197, %r22196, %r22196, 16;
	add.s32 	%r22198, %r22180, %r22197;
	xor.b32  	%r22199, %r22194, %r22198;
	shf.l.wrap.b32 	%r22200, %r22199, %r22199, 12;
	add.s32 	%r22201, %r22195, %r22200;
	xor.b32  	%r22202, %r22197, %r22201;
	shf.l.wrap.b32 	%r22203, %r22202, %r22202, 8;
	add.s32 	%r22204, %r22198, %r22203;
	xor.b32  	%r22205, %r22200, %r22204;
	shf.l.wrap.b32 	%r22206, %r22205, %r22205, 7;
	add.s32 	%r22207, %r22168, %r22162;
	xor.b32  	%r22208, %r22179, %r22207;
	shf.l.wrap.b32 	%r22209, %r22208, %r22208, 16;
	add.s32 	%r22210, %r22192, %r22209;
	xor.b32  	%r22211, %r22162, %r22210;
	shf.l.wrap.b32 	%r22212, %r22211, %r22211, 12;
	add.s32 	%r22213, %r22207, %r22212;
	xor.b32  	%r22214, %r22209, %r22213;
	shf.l.wrap.b32 	%r22215, %r22214, %r22214, 8;
	add.s32 	%r22216, %r22210, %r22215;
	xor.b32  	%r22217, %r22212, %r22216;
	shf.l.wrap.b32 	%r22218, %r22217, %r22217, 7;
	add.s32 	%r22219, %r22177, %r22173;
	xor.b32  	%r22220, %r22191, %r22219;
	shf.l.wrap.b32 	%r22221, %r22220, %r22220, 16;
	add.s32 	%r22222, %r22160, %r22221;
	xor.b32  	%r22223, %r22173, %r22222;
	shf.l.wrap.b32 	%r22224, %r22223, %r22223, 12;
	add.s32 	%r22225, %r22219, %r22224;
	xor.b32  	%r22226, %r22221, %r22225;
	shf.l.wrap.b32 	%r22227, %r22226, %r22226, 8;
	add.s32 	%r22228, %r22222, %r22227;
	xor.b32  	%r22229, %r22224, %r22228;
	shf.l.wrap.b32 	%r22230, %r22229, %r22229, 7;
	add.s32 	%r22231, %r22189, %r22182;
	xor.b32  	%r22232, %r22159, %r22231;
	shf.l.wrap.b32 	%r22233, %r22232, %r22232, 16;
	add.s32 	%r22234, %r22171, %r22233;
	xor.b32  	%r22235, %r22182, %r22234;
	shf.l.wrap.b32 	%r22236, %r22235, %r22235, 12;
	add.s32 	%r22237, %r22231, %r22236;
	xor.b32  	%r22238, %r22233, %r22237;
	shf.l.wrap.b32 	%r22239, %r22238, %r22238, 8;
	add.s32 	%r22240, %r22234, %r22239;
	xor.b32  	%r22241, %r22236, %r22240;
	shf.l.wrap.b32 	%r22242, %r22241, %r22241, 7;
	add.s32 	%r22243, %r22201, %r22218;
	xor.b32  	%r22244, %r22239, %r22243;
	shf.l.wrap.b32 	%r22245, %r22244, %r22244, 16;
	add.s32 	%r22246, %r22228, %r22245;
	xor.b32  	%r22247, %r22218, %r22246;
	shf.l.wrap.b32 	%r22248, %r22247, %r22247, 12;
	add.s32 	%r22249, %r22243, %r22248;
	xor.b32  	%r22250, %r22245, %r22249;
	shf.l.wrap.b32 	%r22251, %r22250, %r22250, 8;
	add.s32 	%r22252, %r22246, %r22251;
	xor.b32  	%r22253, %r22248, %r22252;
	shf.l.wrap.b32 	%r22254, %r22253, %r22253, 7;
	add.s32 	%r22255, %r22213, %r22230;
	xor.b32  	%r22256, %r22203, %r22255;
	shf.l.wrap.b32 	%r22257, %r22256, %r22256, 16;
	add.s32 	%r22258, %r22240, %r22257;
	xor.b32  	%r22259, %r22230, %r22258;
	shf.l.wrap.b32 	%r22260, %r22259, %r22259, 12;
	add.s32 	%r22261, %r22255, %r22260;
	xor.b32  	%r22262, %r22257, %r22261;
	shf.l.wrap.b32 	%r22263, %r22262, %r22262, 8;
	add.s32 	%r22264, %r22258, %r22263;
	xor.b32  	%r22265, %r22260, %r22264;
	shf.l.wrap.b32 	%r22266, %r22265, %r22265, 7;
	add.s32 	%r22267, %r22225, %r22242;
	xor.b32  	%r22268, %r22215, %r22267;
	shf.l.wrap.b32 	%r22269, %r22268, %r22268, 16;
	add.s32 	%r22270, %r22204, %r22269;
	xor.b32  	%r22271, %r22242, %r22270;
	shf.l.wrap.b32 	%r22272, %r22271, %r22271, 12;
	add.s32 	%r22273, %r22267, %r22272;
	xor.b32  	%r22274, %r22269, %r22273;
	shf.l.wrap.b32 	%r22275, %r22274, %r22274, 8;
	add.s32 	%r22276, %r22270, %r22275;
	xor.b32  	%r22277, %r22272, %r22276;
	shf.l.wrap.b32 	%r22278, %r22277, %r22277, 7;
	add.s32 	%r22279, %r22237, %r22206;
	xor.b32  	%r22280, %r22227, %r22279;
	shf.l.wrap.b32 	%r22281, %r22280, %r22280, 16;
	add.s32 	%r22282, %r22216, %r22281;
	xor.b32  	%r22283, %r22206, %r22282;
	shf.l.wrap.b32 	%r22284, %r22283, %r22283, 12;
	add.s32 	%r22285, %r22279, %r22284;
	xor.b32  	%r22286, %r22281, %r22285;
	shf.l.wrap.b32 	%r22287, %r22286, %r22286, 8;
	add.s32 	%r22288, %r22282, %r22287;
	xor.b32  	%r22289, %r22284, %r22288;
	shf.l.wrap.b32 	%r22290, %r22289, %r22289, 7;
	add.s32 	%r22291, %r22249, %r22290;
	xor.b32  	%r22292, %r22263, %r22291;
	shf.l.wrap.b32 	%r22293, %r22292, %r22292, 16;
	add.s32 	%r22294, %r22276, %r22293;
	xor.b32  	%r22295, %r22290, %r22294;
	shf.l.wrap.b32 	%r22296, %r22295, %r22295, 12;
	add.s32 	%r22297, %r22291, %r22296;
	xor.b32  	%r22298, %r22293, %r22297;
	shf.l.wrap.b32 	%r22299, %r22298, %r22298, 8;
	add.s32 	%r22300, %r22294, %r22299;
	xor.b32  	%r22301, %r22296, %r22300;
	shf.l.wrap.b32 	%r22302, %r22301, %r22301, 7;
	add.s32 	%r22303, %r22261, %r22254;
	xor.b32  	%r22304, %r22275, %r22303;
	shf.l.wrap.b32 	%r22305, %r22304, %r22304, 16;
	add.s32 	%r22306, %r22288, %r22305;
	xor.b32  	%r22307, %r22254, %r22306;
	shf.l.wrap.b32 	%r22308, %r22307, %r22307, 12;
	add.s32 	%r22309, %r22303, %r22308;
	xor.b32  	%r22310, %r22305, %r22309;
	shf.l.wrap.b32 	%r22311, %r22310, %r22310, 8;
	add.s32 	%r22312, %r22306, %r22311;
	xor.b32  	%r22313, %r22308, %r22312;
	shf.l.wrap.b32 	%r22314, %r22313, %r22313, 7;
	add.s32 	%r22315, %r22273, %r22266;
	xor.b32  	%r22316, %r22287, %r22315;
	shf.l.wrap.b32 	%r22317, %r22316, %r22316, 16;
	add.s32 	%r22318, %r22252, %r22317;
	xor.b32  	%r22319, %r22266, %r22318;
	shf.l.wrap.b32 	%r22320, %r22319, %r22319, 12;
	add.s32 	%r22321, %r22315, %r22320;
	xor.b32  	%r22322, %r22317, %r22321;
	shf.l.wrap.b32 	%r22323, %r22322, %r22322, 8;
	add.s32 	%r22324, %r22318, %r22323;
	xor.b32  	%r22325, %r22320, %r22324;
	shf.l.wrap.b32 	%r22326, %r22325, %r22325, 7;
	add.s32 	%r22327, %r22285, %r22278;
	xor.b32  	%r22328, %r22251, %r22327;
	shf.l.wrap.b32 	%r22329, %r22328, %r22328, 16;
	add.s32 	%r22330, %r22264, %r22329;
	xor.b32  	%r22331, %r22278, %r22330;
	shf.l.wrap.b32 	%r22332, %r22331, %r22331, 12;
	add.s32 	%r22333, %r22327, %r22332;
	xor.b32  	%r22334, %r22329, %r22333;
	shf.l.wrap.b32 	%r22335, %r22334, %r22334, 8;
	add.s32 	%r22336, %r22330, %r22335;
	xor.b32  	%r22337, %r22332, %r22336;
	shf.l.wrap.b32 	%r22338, %r22337, %r22337, 7;
	add.s32 	%r22339, %r22297, %r22314;
	xor.b32  	%r22340, %r22335, %r22339;
	shf.l.wrap.b32 	%r22341, %r22340, %r22340, 16;
	add.s32 	%r22342, %r22324, %r22341;
	xor.b32  	%r22343, %r22314, %r22342;
	shf.l.wrap.b32 	%r22344, %r22343, %r22343, 12;
	add.s32 	%r22345, %r22339, %r22344;
	xor.b32  	%r22346, %r22341, %r22345;
	shf.l.wrap.b32 	%r22347, %r22346, %r22346, 8;
	add.s32 	%r22348, %r22342, %r22347;
	xor.b32  	%r22349, %r22344, %r22348;
	shf.l.wrap.b32 	%r22350, %r22349, %r22349, 7;
	add.s32 	%r22351, %r22309, %r22326;
	xor.b32  	%r22352, %r22299, %r22351;
	shf.l.wrap.b32 	%r22353, %r22352, %r22352, 16;
	add.s32 	%r22354, %r22336, %r22353;
	xor.b32  	%r22355, %r22326, %r22354;
	shf.l.wrap.b32 	%r22356, %r22355, %r22355, 12;
	add.s32 	%r22357, %r22351, %r22356;
	xor.b32  	%r22358, %r22353, %r22357;
	shf.l.wrap.b32 	%r22359, %r22358, %r22358, 8;
	add.s32 	%r22360, %r22354, %r22359;
	xor.b32  	%r22361, %r22356, %r22360;
	shf.l.wrap.b32 	%r22362, %r22361, %r22361, 7;
	add.s32 	%r22363, %r22321, %r22338;
	xor.b32  	%r22364, %r22311, %r22363;
	shf.l.wrap.b32 	%r22365, %r22364, %r22364, 16;
	add.s32 	%r22366, %r22300, %r22365;
	xor.b32  	%r22367, %r22338, %r22366;
	shf.l.wrap.b32 	%r22368, %r22367, %r22367, 12;
	add.s32 	%r22369, %r22363, %r22368;
	xor.b32  	%r22370, %r22365, %r22369;
	shf.l.wrap.b32 	%r22371, %r22370, %r22370, 8;
	add.s32 	%r22372, %r22366, %r22371;
	xor.b32  	%r22373, %r22368, %r22372;
	shf.l.wrap.b32 	%r22374, %r22373, %r22373, 7;
	add.s32 	%r22375, %r22333, %r22302;
	xor.b32  	%r22376, %r22323, %r22375;
	shf.l.wrap.b32 	%r22377, %r22376, %r22376, 16;
	add.s32 	%r22378, %r22312, %r22377;
	xor.b32  	%r22379, %r22302, %r22378;
	shf.l.wrap.b32 	%r22380, %r22379, %r22379, 12;
	add.s32 	%r22381, %r22375, %r22380;
	xor.b32  	%r22382, %r22377, %r22381;
	shf.l.wrap.b32 	%r22383, %r22382, %r22382, 8;
	add.s32 	%r22384, %r22378, %r22383;
	xor.b32  	%r22385, %r22380, %r22384;
	shf.l.wrap.b32 	%r22386, %r22385, %r22385, 7;
	add.s32 	%r22387, %r22345, %r22386;
	xor.b32  	%r22388, %r22359, %r22387;
	shf.l.wrap.b32 	%r22389, %r22388, %r22388, 16;
	add.s32 	%r22390, %r22372, %r22389;
	xor.b32  	%r22391, %r22386, %r22390;
	shf.l.wrap.b32 	%r22392, %r22391, %r22391, 12;
	add.s32 	%r22393, %r22387, %r22392;
	xor.b32  	%r22394, %r22389, %r22393;
	shf.l.wrap.b32 	%r22395, %r22394, %r22394, 8;
	add.s32 	%r22396, %r22357, %r22350;
	xor.b32  	%r22397, %r22371, %r22396;
	shf.l.wrap.b32 	%r22398, %r22397, %r22397, 16;
	add.s32 	%r22399, %r22384, %r22398;
	xor.b32  	%r22400, %r22350, %r22399;
	shf.l.wrap.b32 	%r22401, %r22400, %r22400, 12;
	add.s32 	%r22402, %r22396, %r22401;
	xor.b32  	%r22403, %r22398, %r22402;
	shf.l.wrap.b32 	%r22404, %r22403, %r22403, 8;
	add.s32 	%r22405, %r22399, %r22404;
	xor.b32  	%r22406, %r22401, %r22405;
	shf.l.wrap.b32 	%r22407, %r22406, %r22406, 7;
	add.s32 	%r22408, %r22369, %r22362;
	xor.b32  	%r22409, %r22383, %r22408;
	shf.l.wrap.b32 	%r22410, %r22409, %r22409, 16;
	add.s32 	%r22411, %r22348, %r22410;
	xor.b32  	%r22412, %r22362, %r22411;
	shf.l.wrap.b32 	%r22413, %r22412, %r22412, 12;
	add.s32 	%r22414, %r22408, %r22413;
	xor.b32  	%r22415, %r22410, %r22414;
	shf.l.wrap.b32 	%r22416, %r22415, %r22415, 8;
	add.s32 	%r22417, %r22411, %r22416;
	xor.b32  	%r22418, %r22413, %r22417;
	shf.l.wrap.b32 	%r22419, %r22418, %r22418, 7;
	add.s32 	%r22420, %r22381, %r22374;
	xor.b32  	%r22421, %r22347, %r22420;
	shf.l.wrap.b32 	%r22422, %r22421, %r22421, 16;
	add.s32 	%r22423, %r22360, %r22422;
	xor.b32  	%r22424, %r22374, %r22423;
	shf.l.wrap.b32 	%r22425, %r22424, %r22424, 12;
	add.s32 	%r22426, %r22420, %r22425;
	xor.b32  	%r22427, %r22422, %r22426;
	shf.l.wrap.b32 	%r22428, %r22427, %r22427, 8;
	add.s32 	%r22429, %r22423, %r22428;
	add.s32 	%r22430, %r22393, %r22407;
	xor.b32  	%r22431, %r22428, %r22430;
	shf.l.wrap.b32 	%r22432, %r22431, %r22431, 16;
	add.s32 	%r22433, %r22417, %r22432;
	xor.b32  	%r22434, %r22407, %r22433;
	shr.u32 	%r22435, %r22434, 20;
	add.s32 	%r22436, %r22430, %r22435;
	add.s32 	%r22437, %r22402, %r22419;
	xor.b32  	%r22438, %r22395, %r22437;
	shf.l.wrap.b32 	%r22439, %r22438, %r22438, 16;
	add.s32 	%r22440, %r22429, %r22439;
	xor.b32  	%r22441, %r22419, %r22440;
	shr.u32 	%r22442, %r22441, 20;
	add.s32 	%r22443, %r22437, %r22442;
	add.s32 	%r22444, %r21756, %r22436;
	add.s32 	%r22445, %r21768, %r22443;
	not.b32 	%r22446, %r54133;
	add.s32 	%r22447, %r2488, %r22446;
	mov.u32 	%r22448, %ctaid.x;
	shl.b32 	%r22449, %r22448, 11;
	mov.u32 	%r22450, %tid.x;
	and.b32  	%r22451, %r22450, 31;
	or.b32  	%r22452, %r22449, %r22451;
	shl.b32 	%r22453, %r22450, 3;
	and.b32  	%r22454, %r22453, 7936;
	add.s32 	%r22455, %r53743, %r22454;
	add.s32 	%r22456, %r22452, %r22455;
	shr.u32 	%r22457, %r22456, %r22447;
	and.b32  	%r22458, %r22457, 1;
	setp.eq.b32 	%p190, %r22458, 1;
	selp.b32 	%r22459, %r22445, %r22444, %p190;
	cvt.u16.u32 	%rs450, %r22459;
	and.b16  	%rs789, %rs450, 1;
	and.b16  	%rs451, %rs787, 255;
	setp.ne.s16 	%p191, %rs451, 1;
	@%p191 bra 	$L__BB4_243;
	ld.param.u64 	%rd731, [fused_batch_pir_kernel_16_param_1];
	not.b32 	%r22460, %r54133;
	add.s32 	%r22461, %r2488, %r22460;
	mov.u32 	%r22462, %ctaid.x;
	shl.b32 	%r22463, %r22462, 11;
	mov.u32 	%r22464, %tid.x;
	and.b32  	%r22465, %r22464, 31;
	or.b32  	%r22466, %r22463, %r22465;
	shl.b32 	%r22467, %r22464, 3;
	and.b32  	%r22468, %r22467, 7936;
	add.s32 	%r22469, %r53743, %r22468;
	add.s32 	%r22470, %r22466, %r22469;
	shr.u32 	%r22471, %r22470, %r22461;
	and.b32  	%r22472, %r22471, 1;
	setp.eq.b32 	%p192, %r22472, 1;
	cvt.s64.s32 	%rd218, %r54133;
	cvta.to.global.u64 	%rd219, %rd731;
	mul.wide.s32 	%rd220, %r54133, 16;
	add.s64 	%rd221, %rd219, %rd220;
	ld.global.u32 	%r22473, [%rd221+7828];
	selp.b32 	%r22474, %r54138, %r54137, %p192;
	xor.b32  	%r22475, %r22474, %r22473;
	selp.b32 	%r22476, %r54139, %r54136, %p192;
	selp.b32 	%r54137, %r54137, %r22475, %p192;
	selp.b32 	%r54138, %r22475, %r54138, %p192;
	ld.global.u32 	%r22477, [%rd221+7832];
	xor.b32  	%r22478, %r22476, %r22477;
	selp.b32 	%r22479, %r54140, %r54135, %p192;
	selp.b32 	%r54136, %r54136, %r22478, %p192;
	selp.b32 	%r54139, %r22478, %r54139, %p192;
	ld.global.u32 	%r22480, [%rd221+7836];
	xor.b32  	%r22481, %r22479, %r22480;
	selp.b32 	%r22482, %r54141, %r54134, %p192;
	selp.b32 	%r54135, %r54135, %r22481, %p192;
	selp.b32 	%r54140, %r22481, %r54140, %p192;
	ld.global.u32 	%r22483, [%rd221+7840];
	xor.b32  	%r22484, %r22482, %r22483;
	selp.b64 	%rd222, 445, 420, %p192;
	selp.b32 	%r54134, %r54134, %r22484, %p192;
	selp.b32 	%r54141, %r22484, %r54141, %p192;
	add.s64 	%rd223, %rd222, %rd218;
	add.s64 	%rd224, %rd219, %rd223;
	ld.global.u8 	%rs452, [%rd224+7808];
	xor.b16  	%rs789, %rs452, %rs789;
$L__BB4_243:
	not.b32 	%r22485, %r54133;
	add.s32 	%r22486, %r2488, %r22485;
	mov.u32 	%r22487, %ctaid.x;
	shl.b32 	%r22488, %r22487, 11;
	mov.u32 	%r22489, %tid.x;
	and.b32  	%r22490, %r22489, 31;
	or.b32  	%r22491, %r22488, %r22490;
	shl.b32 	%r22492, %r22489, 3;
	and.b32  	%r22493, %r22492, 7936;
	add.s32 	%r22494, %r53743, %r22493;
	add.s32 	%r22495, %r22491, %r22494;
	shr.u32 	%r22496, %r22495, %r22486;
	and.b32  	%r22497, %r22496, 1;
	setp.eq.b32 	%p193, %r22497, 1;
	selp.b32 	%r54145, %r54138, %r54137, %p193;
	selp.b32 	%r54144, %r54139, %r54136, %p193;
	selp.b32 	%r54143, %r54140, %r54135, %p193;
	selp.b32 	%r54142, %r54141, %r54134, %p193;
	add.s32 	%r54133, %r54133, 1;
	setp.lt.u32 	%p194, %r54133, %r2488;
	mov.u16 	%rs787, %rs789;
	@%p194 bra 	$L__BB4_241;
$L__BB4_244:
	and.b16  	%rs453, %rs789, 255;
	setp.ne.s16 	%p195, %rs453, 1;
	@%p195 bra 	$L__BB4_246;
	ld.param.u64 	%rd732, [fused_batch_pir_kernel_16_param_1];
	cvta.to.global.u64 	%rd225, %rd732;
	ld.global.u32 	%r22498, [%rd225+8280];
	xor.b32  	%r54145, %r54145, %r22498;
$L__BB4_246:
	@%p195 bra 	$L__BB4_248;
	ld.param.u64 	%rd733, [fused_batch_pir_kernel_16_param_1];
	cvta.to.global.u64 	%rd226, %rd733;
	ld.global.u32 	%r22499, [%rd226+8284];
	xor.b32  	%r54144, %r54144, %r22499;
$L__BB4_248:
	@%p195 bra 	$L__BB4_250;
	ld.param.u64 	%rd734, [fused_batch_pir_kernel_16_param_1];
	cvta.to.global.u64 	%rd227, %rd734;
	ld.global.u32 	%r22500, [%rd227+8288];
	xor.b32  	%r54143, %r54143, %r22500;
$L__BB4_250:
	@%p195 bra 	$L__BB4_252;
	ld.param.u64 	%rd735, [fused_batch_pir_kernel_16_param_1];
	cvta.to.global.u64 	%rd228, %rd735;
	ld.global.u32 	%r22501, [%rd228+8292];
	xor.b32  	%r54142, %r54142, %r22501;
$L__BB4_252:
	ld.param.u32 	%r52153, [fused_batch_pir_kernel_16_param_4];
	mov.u32 	%r22503, %ctaid.x;
	shl.b32 	%r22504, %r22503, 11;
	mov.u32 	%r22505, %tid.x;
	and.b32  	%r22506, %r22505, 31;
	or.b32  	%r22507, %r22504, %r22506;
	shl.b32 	%r22508, %r22505, 3;
	and.b32  	%r22509, %r22508, 7936;
	add.s32 	%r22510, %r53743, %r22509;
	add.s32 	%r22511, %r22507, %r22510;
	setp.ge.s32 	%p199, %r22511, %r52153;
	mov.b32 	%r54166, 0;
	mov.u32 	%r54167, %r54166;
	mov.u32 	%r54168, %r54166;
	mov.u32 	%r54169, %r54166;
	@%p199 bra 	$L__BB4_266;
	ld.param.u64 	%rd736, [fused_batch_pir_kernel_16_param_1];
	cvta.to.global.u64 	%rd229, %rd736;
	ld.global.u8 	%rs457, [%rd229+8313];
	max.u16 	%rs458, %rs457, 11;
	cvt.u32.u16 	%r22512, %rs458;
	add.s32 	%r54157, %r22512, -11;
	ld.shared.u32 	%r54169, [s_mem+197716];
	ld.shared.v2.u32 	{%r54168, %r54167}, [s_mem+197720];
	ld.shared.u32 	%r54166, [s_mem+197728];
	ld.shared.u8 	%rs792, [s_mem+197732];
	cvt.u32.u16 	%r2543, %rs457;
	setp.ge.u32 	%p200, %r54157, %r2543;
	@%p200 bra 	$L__BB4_258;
	mov.u16 	%rs790, %rs792;
$L__BB4_255:
	ld.const.u32 	%r22513, [CHACHA_CONSTANTS];
	add.s32 	%r22514, %r22513, %r54169;
	shf.l.wrap.b32 	%r22515, %r22514, %r22514, 16;
	add.s32 	%r22516, %r54169, %r22515;
	xor.b32  	%r22517, %r54169, %r22516;
	shf.l.wrap.b32 	%r22518, %r22517, %r22517, 12;
	add.s32 	%r22519, %r22514, %r22518;
	xor.b32  	%r22520, %r22515, %r22519;
	shf.l.wrap.b32 	%r22521, %r22520, %r22520, 8;
	add.s32 	%r22522, %r22516, %r22521;
	xor.b32  	%r22523, %r22518, %r22522;
	shf.l.wrap.b32 	%r22524, %r22523, %r22523, 7;
	ld.const.u32 	%r22525, [CHACHA_CONSTANTS+4];
	add.s32 	%r22526, %r22525, %r54168;
	shf.l.wrap.b32 	%r22527, %r22526, %r22526, 16;
	add.s32 	%r22528, %r54168, %r22527;
	xor.b32  	%r22529, %r54168, %r22528;
	shf.l.wrap.b32 	%r22530, %r22529, %r22529, 12;
	add.s32 	%r22531, %r22526, %r22530;
	xor.b32  	%r22532, %r22527, %r22531;
	shf.l.wrap.b32 	%r22533, %r22532, %r22532, 8;
	add.s32 	%r22534, %r22528, %r22533;
	xor.b32  	%r22535, %r22530, %r22534;
	shf.l.wrap.b32 	%r22536, %r22535, %r22535, 7;
	ld.const.u32 	%r22537, [CHACHA_CONSTANTS+8];
	add.s32 	%r22538, %r22537, %r54167;
	shf.l.wrap.b32 	%r22539, %r22538, %r22538, 16;
	add.s32 	%r22540, %r54167, %r22539;
	xor.b32  	%r22541, %r54167, %r22540;
	shf.l.wrap.b32 	%r22542, %r22541, %r22541, 12;
	add.s32 	%r22543, %r22538, %r22542;
	xor.b32  	%r22544, %r22539, %r22543;
	shf.l.wrap.b32 	%r22545, %r22544, %r22544, 8;
	add.s32 	%r22546, %r22540, %r22545;
	xor.b32  	%r22547, %r22542, %r22546;
	shf.l.wrap.b32 	%r22548, %r22547, %r22547, 7;
	ld.const.u32 	%r22549, [CHACHA_CONSTANTS+12];
	add.s32 	%r22550, %r22549, %r54166;
	shf.l.wrap.b32 	%r22551, %r22550, %r22550, 16;
	add.s32 	%r22552, %r54166, %r22551;
	xor.b32  	%r22553, %r54166, %r22552;
	shf.l.wrap.b32 	%r22554, %r22553, %r22553, 12;
	add.s32 	%r22555, %r22550, %r22554;
	xor.b32  	%r22556, %r22551, %r22555;
	shf.l.wrap.b32 	%r22557, %r22556, %r22556, 8;
	add.s32 	%r22558, %r22552, %r22557;
	xor.b32  	%r22559, %r22554, %r22558;
	shf.l.wrap.b32 	%r22560, %r22559, %r22559, 7;
	add.s32 	%r22561, %r22519, %r22536;
	xor.b32  	%r22562, %r22557, %r22561;
	shf.l.wrap.b32 	%r22563, %r22562, %r22562, 16;
	add.s32 	%r22564, %r22546, %r22563;
	xor.b32  	%r22565, %r22536, %r22564;
	shf.l.wrap.b32 	%r22566, %r22565, %r22565, 12;
	add.s32 	%r22567, %r22561, %r22566;
	xor.b32  	%r22568, %r22563, %r22567;
	shf.l.wrap.b32 	%r22569, %r22568, %r22568, 8;
	add.s32 	%r22570, %r22564, %r22569;
	xor.b32  	%r22571, %r22566, %r22570;
	shf.l.wrap.b32 	%r22572, %r22571, %r22571, 7;
	add.s32 	%r22573, %r22531, %r22548;
	xor.b32  	%r22574, %r22521, %r22573;
	shf.l.wrap.b32 	%r22575, %r22574, %r22574, 16;
	add.s32 	%r22576, %r22558, %r22575;
	xor.b32  	%r22577, %r22548, %r22576;
	shf.l.wrap.b32 	%r22578, %r22577, %r22577, 12;
	add.s32 	%r22579, %r22573, %r22578;
	xor.b32  	%r22580, %r22575, %r22579;
	shf.l.wrap.b32 	%r22581, %r22580, %r22580, 8;
	add.s32 	%r22582, %r22576, %r22581;
	xor.b32  	%r22583, %r22578, %r22582;
	shf.l.wrap.b32 	%r22584, %r22583, %r22583, 7;
	add.s32 	%r22585, %r22543, %r22560;
	xor.b32  	%r22586, %r22533, %r22585;
	shf.l.wrap.b32 	%r22587, %r22586, %r22586, 16;
	add.s32 	%r22588, %r22522, %r22587;
	xor.b32  	%r22589, %r22560, %r22588;
	shf.l.wrap.b32 	%r22590, %r22589, %r22589, 12;
	add.s32 	%r22591, %r22585, %r22590;
	xor.b32  	%r22592, %r22587, %r22591;
	shf.l.wrap.b32 	%r22593, %r22592, %r22592, 8;
	add.s32 	%r22594, %r22588, %r22593;
	xor.b32  	%r22595, %r22590, %r22594;
	shf.l.wrap.b32 	%r22596, %r22595, %r22595, 7;
	add.s32 	%r22597, %r22555, %r22524;
	xor.b32  	%r22598, %r22545, %r22597;
	shf.l.wrap.b32 	%r22599, %r22598, %r22598, 16;
	add.s32 	%r22600, %r22534, %r22599;
	xor.b32  	%r22601, %r22524, %r22600;
	shf.l.wrap.b32 	%r22602, %r22601, %r22601, 12;
	add.s32 	%r22603, %r22597, %r22602;
	xor.b32  	%r22604, %r22599, %r22603;
	shf.l.wrap.b32 	%r22605, %r22604, %r22604, 8;
	add.s32 	%r22606, %r22600, %r22605;
	xor.b32  	%r22607, %r22602, %r22606;
	shf.l.wrap.b32 	%r22608, %r22607, %r22607, 7;
	add.s32 	%r22609, %r22567, %r22608;
	xor.b32  	%r22610, %r22581, %r22609;
	shf.l.wrap.b32 	%r22611, %r22610, %r22610, 16;
	add.s32 	%r22612, %r22594, %r22611;
	xor.b32  	%r22613, %r22608, %r22612;
	shf.l.wrap.b32 	%r22614, %r22613, %r22613, 12;
	add.s32 	%r22615, %r22609, %r22614;
	xor.b32  	%r22616, %r22611, %r22615;
	shf.l.wrap.b32 	%r22617, %r22616, %r22616, 8;
	add.s32 	%r22618, %r22612, %r22617;
	xor.b32  	%r22619, %r22614, %r22618;
	shf.l.wrap.b32 	%r22620, %r22619, %r22619, 7;
	add.s32 	%r22621, %r22579, %r22572;
	xor.b32  	%r22622, %r22593, %r22621;
	shf.l.wrap.b32 	%r22623, %r22622, %r22622, 16;
	add.s32 	%r22624, %r22606, %r22623;
	xor.b32  	%r22625, %r22572, %r22624;
	shf.l.wrap.b32 	%r22626, %r22625, %r22625, 12;
	add.s32 	%r22627, %r22621, %r22626;
	xor.b32  	%r22628, %r22623, %r22627;
	shf.l.wrap.b32 	%r22629, %r22628, %r22628, 8;
	add.s32 	%r22630, %r22624, %r22629;
	xor.b32  	%r22631, %r22626, %r22630;
	shf.l.wrap.b32 	%r22632, %r22631, %r22631, 7;
	add.s32 	%r22633, %r22591, %r22584;
	xor.b32  	%r22634, %r22605, %r22633;
	shf.l.wrap.b32 	%r22635, %r22634, %r22634, 16;
	add.s32 	%r22636, %r22570, %r22635;
	xor.b32  	%r22637, %r22584, %r22636;
	shf.l.wrap.b32 	%r22638, %r22637, %r22637, 12;
	add.s32 	%r22639, %r22633, %r22638;
	xor.b32  	%r22640, %r22635, %r22639;
	shf.l.wrap.b32 	%r22641, %r22640, %r22640, 8;
	add.s32 	%r22642, %r22636, %r22641;
	xor.b32  	%r22643, %r22638, %r22642;
	shf.l.wrap.b32 	%r22644, %r22643, %r22643, 7;
	add.s32 	%r22645, %r22603, %r22596;
	xor.b32  	%r22646, %r22569, %r22645;
	shf.l.wrap.b32 	%r22647, %r22646, %r22646, 16;
	add.s32 	%r22648, %r22582, %r22647;
	xor.b32  	%r22649, %r22596, %r22648;
	shf.l.wrap.b32 	%r22650, %r22649, %r22649, 12;
	add.s32 	%r22651, %r22645, %r22650;
	xor.b32  	%r22652, %r22647, %r22651;
	shf.l.wrap.b32 	%r22653, %r22652, %r22652, 8;
	add.s32 	%r22654, %r22648, %r22653;
	xor.b32  	%r22655, %r22650, %r22654;
	shf.l.wrap.b32 	%r22656, %r22655, %r22655, 7;
	add.s32 	%r22657, %r22615, %r22632;
	xor.b32  	%r22658, %r22653, %r22657;
	shf.l.wrap.b32 	%r22659, %r22658, %r22658, 16;
	add.s32 	%r22660, %r22642, %r22659;
	xor.b32  	%r22661, %r22632, %r22660;
	shf.l.wrap.b32 	%r22662, %r22661, %r22661, 12;
	add.s32 	%r22663, %r22657, %r22662;
	xor.b32  	%r22664, %r22659, %r22663;
	shf.l.wrap.b32 	%r22665, %r22664, %r22664, 8;
	add.s32 	%r22666, %r22660, %r22665;
	xor.b32  	%r22667, %r22662, %r22666;
	shf.l.wrap.b32 	%r22668, %r22667, %r22667, 7;
	add.s32 	%r22669, %r22627, %r22644;
	xor.b32  	%r22670, %r22617, %r22669;
	shf.l.wrap.b32 	%r22671, %r22670, %r22670, 16;
	add.s32 	%r22672, %r22654, %r22671;
	xor.b32  	%r22673, %r22644, %r22672;
	shf.l.wrap.b32 	%r22674, %r22673, %r22673, 12;
	add.s32 	%r22675, %r22669, %r22674;
	xor.b32  	%r22676, %r22671, %r22675;
	shf.l.wrap.b32 	%r22677, %r22676, %r22676, 8;
	add.s32 	%r22678, %r22672, %r22677;
	xor.b32  	%r22679, %r22674, %r22678;
	shf.l.wrap.b32 	%r22680, %r22679, %r22679, 7;
	add.s32 	%r22681, %r22639, %r22656;
	xor.b32  	%r22682, %r22629, %r22681;
	shf.l.wrap.b32 	%r22683, %r22682, %r22682, 16;
	add.s32 	%r22684, %r22618, %r22683;
	xor.b32  	%r22685, %r22656, %r22684;
	shf.l.wrap.b32 	%r22686, %r22685, %r22685, 12;
	add.s32 	%r22687, %r22681, %r22686;
	xor.b32  	%r22688, %r22683, %r22687;
	shf.l.wrap.b32 	%r22689, %r22688, %r22688, 8;
	add.s32 	%r22690, %r22684, %r22689;
	xor.b32  	%r22691, %r22686, %r22690;
	shf.l.wrap.b32 	%r22692, %r22691, %r22691, 7;
	add.s32 	%r22693, %r22651, %r22620;
	xor.b32  	%r22694, %r22641, %r22693;
	shf.l.wrap.b32 	%r22695, %r22694, %r22694, 16;
	add.s32 	%r22696, %r22630, %r22695;
	xor.b32  	%r22697, %r22620, %r22696;
	shf.l.wrap.b32 	%r22698, %r22697, %r22697, 12;
	add.s32 	%r22699, %r22693, %r22698;
	xor.b32  	%r22700, %r22695, %r22699;
	shf.l.wrap.b32 	%r22701, %r22700, %r22700, 8;
	add.s32 	%r22702, %r22696, %r22701;
	xor.b32  	%r22703, %r22698, %r22702;
	shf.l.wrap.b32 	%r22704, %r22703, %r22703, 7;
	add.s32 	%r22705, %r22663, %r22704;
	xor.b32  	%r22706, %r22677, %r22705;
	shf.l.wrap.b32 	%r22707, %r22706, %r22706, 16;
	add.s32 	%r22708, %r22690, %r22707;
	xor.b32  	%r22709, %r22704, %r22708;
	shf.l.wrap.b32 	%r22710, %r22709, %r22709, 12;
	add.s32 	%r22711, %r22705, %r22710;
	xor.b32  	%r22712, %r22707, %r22711;
	shf.l.wrap.b32 	%r22713, %r22712, %r22712, 8;
	add.s32 	%r22714, %r22708, %r22713;
	xor.b32  	%r22715, %r22710, %r22714;
	shf.l.wrap.b32 	%r22716, %r22715, %r22715, 7;
	add.s32 	%r22717, %r22675, %r22668;
	xor.b32  	%r22718, %r22689, %r22717;
	shf.l.wrap.b32 	%r22719, %r22718, %r22718, 16;
	add.s32 	%r22720, %r22702, %r22719;
	xor.b32  	%r22721, %r22668, %r22720;
	shf.l.wrap.b32 	%r22722, %r22721, %r22721, 12;
	add.s32 	%r22723, %r22717, %r22722;
	xor.b32  	%r22724, %r22719, %r22723;
	shf.l.wrap.b32 	%r22725, %r22724, %r22724, 8;
	add.s32 	%r22726, %r22720, %r22725;
	xor.b32  	%r22727, %r22722, %r22726;
	shf.l.wrap.b32 	%r22728, %r22727, %r22727, 7;
	add.s32 	%r22729, %r22687, %r22680;
	xor.b32  	%r22730, %r22701, %r22729;
	shf.l.wrap.b32 	%r22731, %r22730, %r22730, 16;
	add.s32 	%r22732, %r22666, %r22731;
	xor.b32  	%r22733, %r22680, %r22732;
	shf.l.wrap.b32 	%r22734, %r22733, %r22733, 12;
	add.s32 	%r22735, %r22729, %r22734;
	xor.b32  	%r22736, %r22731, %r22735;
	shf.l.wrap.b32 	%r22737, %r22736, %r22736, 8;
	add.s32 	%r22738, %r22732, %r22737;
	xor.b32  	%r22739, %r22734, %r22738;
	shf.l.wrap.b32 	%r22740, %r22739, %r22739, 7;
	add.s32 	%r22741, %r22699, %r22692;
	xor.b32  	%r22742, %r22665, %r22741;
	shf.l.wrap.b32 	%r22743, %r22742, %r22742, 16;
	add.s32 	%r22744, %r22678, %r22743;
	xor.b32  	%r22745, %r22692, %r22744;
	shf.l.wrap.b32 	%r22746, %r22745, %r22745, 12;
	add.s32 	%r22747, %r22741, %r22746;
	xor.b32  	%r22748, %r22743, %r22747;
	shf.l.wrap.b32 	%r22749, %r22748, %r22748, 8;
	add.s32 	%r22750, %r22744, %r22749;
	xor.b32  	%r22751, %r22746, %r22750;
	shf.l.wrap.b32 	%r22752, %r22751, %r22751, 7;
	add.s32 	%r22753, %r22711, %r22728;
	xor.b32  	%r22754, %r22749, %r22753;
	shf.l.wrap.b32 	%r22755, %r22754, %r22754, 16;
	add.s32 	%r22756, %r22738, %r22755;
	xor.b32  	%r22757, %r22728, %r22756;
	shf.l.wrap.b32 	%r22758, %r22757, %r22757, 12;
	add.s32 	%r22759, %r22753, %r22758;
	xor.b32  	%r22760, %r22755, %r22759;
	shf.l.wrap.b32 	%r22761, %r22760, %r22760, 8;
	add.s32 	%r22762, %r22756, %r22761;
	xor.b32  	%r22763, %r22758, %r22762;
	shf.l.wrap.b32 	%r22764, %r22763, %r22763, 7;
	add.s32 	%r22765, %r22723, %r22740;
	xor.b32  	%r22766, %r22713, %r22765;
	shf.l.wrap.b32 	%r22767, %r22766, %r22766, 16;
	add.s32 	%r22768, %r22750, %r22767;
	xor.b32  	%r22769, %r22740, %r22768;
	shf.l.wrap.b32 	%r22770, %r22769, %r22769, 12;
	add.s32 	%r22771, %r22765, %r22770;
	xor.b32  	%r22772, %r22767, %r22771;
	shf.l.wrap.b32 	%r22773, %r22772, %r22772, 8;
	add.s32 	%r22774, %r22768, %r22773;
	xor.b32  	%r22775, %r22770, %r22774;
	shf.l.wrap.b32 	%r22776, %r22775, %r22775, 7;
	add.s32 	%r22777, %r22735, %r22752;
	xor.b32  	%r22778, %r22725, %r22777;
	shf.l.wrap.b32 	%r22779, %r22778, %r22778, 16;
	add.s32 	%r22780, %r22714, %r22779;
	xor.b32  	%r22781, %r22752, %r22780;
	shf.l.wrap.b32 	%r22782, %r22781, %r22781, 12;
	add.s32 	%r22783, %r22777, %r22782;
	xor.b32  	%r22784, %r22779, %r22783;
	shf.l.wrap.b32 	%r22785, %r22784, %r22784, 8;
	add.s32 	%r22786, %r22780, %r22785;
	xor.b32  	%r22787, %r22782, %r22786;
	shf.l.wrap.b32 	%r22788, %r22787, %r22787, 7;
	add.s32 	%r22789, %r22747, %r22716;
	xor.b32  	%r22790, %r22737, %r22789;
	shf.l.wrap.b32 	%r22791, %r22790, %r22790, 16;
	add.s32 	%r22792, %r22726, %r22791;
	xor.b32  	%r22793, %r22716, %r22792;
	shf.l.wrap.b32 	%r22794, %r22793, %r22793, 12;
	add.s32 	%r22795, %r22789, %r22794;
	xor.b32  	%r22796, %r22791, %r22795;
	shf.l.wrap.b32 	%r22797, %r22796, %r22796, 8;
	add.s32 	%r22798, %r22792, %r22797;
	xor.b32  	%r22799, %r22794, %r22798;
	shf.l.wrap.b32 	%r22800, %r22799, %r22799, 7;
	add.s32 	%r22801, %r22759, %r22800;
	xor.b32  	%r22802, %r22773, %r22801;
	shf.l.wrap.b32 	%r22803, %r22802, %r22802, 16;
	add.s32 	%r22804, %r22786, %r22803;
	xor.b32  	%r22805, %r22800, %r22804;
	shf.l.wrap.b32 	%r22806, %r22805, %r22805, 12;
	add.s32 	%r22807, %r22801, %r22806;
	xor.b32  	%r22808, %r22803, %r22807;
	shf.l.wrap.b32 	%r22809, %r22808, %r22808, 8;
	add.s32 	%r22810, %r22804, %r22809;
	xor.b32  	%r22811, %r22806, %r22810;
	shf.l.wrap.b32 	%r22812, %r22811, %r22811, 7;
	add.s32 	%r22813, %r22771, %r22764;
	xor.b32  	%r22814, %r22785, %r22813;
	shf.l.wrap.b32 	%r22815, %r22814, %r22814, 16;
	add.s32 	%r22816, %r22798, %r22815;
	xor.b32  	%r22817, %r22764, %r22816;
	shf.l.wrap.b32 	%r22818, %r22817, %r22817, 12;
	add.s32 	%r22819, %r22813, %r22818;
	xor.b32  	%r22820, %r22815, %r22819;
	shf.l.wrap.b32 	%r22821, %r22820, %r22820, 8;
	add.s32 	%r22822, %r22816, %r22821;
	xor.b32  	%r22823, %r22818, %r22822;
	shf.l.wrap.b32 	%r22824, %r22823, %r22823, 7;
	add.s32 	%r22825, %r22783, %r22776;
	xor.b32  	%r22826, %r22797, %r22825;
	shf.l.wrap.b32 	%r22827, %r22826, %r22826, 16;
	add.s32 	%r22828, %r22762, %r22827;
	xor.b32  	%r22829, %r22776, %r22828;
	shf.l.wrap.b32 	%r22830, %r22829, %r22829, 12;
	add.s32 	%r22831, %r22825, %r22830;
	xor.b32  	%r22832, %r22827, %r22831;
	shf.l.wrap.b32 	%r22833, %r22832, %r22832, 8;
	add.s32 	%r22834, %r22828, %r22833;
	xor.b32  	%r22835, %r22830, %r22834;
	shf.l.wrap.b32 	%r22836, %r22835, %r22835, 7;
	add.s32 	%r22837, %r22795, %r22788;
	xor.b32  	%r22838, %r22761, %r22837;
	shf.l.wrap.b32 	%r22839, %r22838, %r22838, 16;
	add.s32 	%r22840, %r22774, %r22839;
	xor.b32  	%r22841, %r22788, %r22840;
	shf.l.wrap.b32 	%r22842, %r22841, %r22841, 12;
	add.s32 	%r22843, %r22837, %r22842;
	xor.b32  	%r22844, %r22839, %r22843;
	shf.l.wrap.b32 	%r22845, %r22844, %r22844, 8;
	add.s32 	%r22846, %r22840, %r22845;
	xor.b32  	%r22847, %r22842, %r22846;
	shf.l.wrap.b32 	%r22848, %r22847, %r22847, 7;
	add.s32 	%r22849, %r22807, %r22824;
	xor.b32  	%r22850, %r22845, %r22849;
	shf.l.wrap.b32 	%r22851, %r22850, %r22850, 16;
	add.s32 	%r22852, %r22834, %r22851;
	xor.b32  	%r22853, %r22824, %r22852;
	shf.l.wrap.b32 	%r22854, %r22853, %r22853, 12;
	add.s32 	%r22855, %r22849, %r22854;
	xor.b32  	%r22856, %r22851, %r22855;
	shf.l.wrap.b32 	%r22857, %r22856, %r22856, 8;
	add.s32 	%r22858, %r22852, %r22857;
	xor.b32  	%r22859, %r22854, %r22858;
	shf.l.wrap.b32 	%r22860, %r22859, %r22859, 7;
	add.s32 	%r22861, %r22819, %r22836;
	xor.b32  	%r22862, %r22809, %r22861;
	shf.l.wrap.b32 	%r22863, %r22862, %r22862, 16;
	add.s32 	%r22864, %r22846, %r22863;
	xor.b32  	%r22865, %r22836, %r22864;
	shf.l.wrap.b32 	%r22866, %r22865, %r22865, 12;
	add.s32 	%r22867, %r22861, %r22866;
	xor.b32  	%r22868, %r22863, %r22867;
	shf.l.wrap.b32 	%r22869, %r22868, %r22868, 8;
	add.s32 	%r22870, %r22864, %r22869;
	xor.b32  	%r22871, %r22866, %r22870;
	shf.l.wrap.b32 	%r22872, %r22871, %r22871, 7;
	add.s32 	%r22873, %r22831, %r22848;
	xor.b32  	%r22874, %r22821, %r22873;
	shf.l.wrap.b32 	%r22875, %r22874, %r22874, 16;
	add.s32 	%r22876, %r22810, %r22875;
	xor.b32  	%r22877, %r22848, %r22876;
	shf.l.wrap.b32 	%r22878, %r22877, %r22877, 12;
	add.s32 	%r22879, %r22873, %r22878;
	xor.b32  	%r22880, %r22875, %r22879;
	shf.l.wrap.b32 	%r22881, %r22880, %r22880, 8;
	add.s32 	%r22882, %r22876, %r22881;
	xor.b32  	%r22883, %r22878, %r22882;
	shf.l.wrap.b32 	%r22884, %r22883, %r22883, 7;
	add.s32 	%r22885, %r22843, %r22812;
	xor.b32  	%r22886, %r22833, %r22885;
	shf.l.wrap.b32 	%r22887, %r22886, %r22886, 16;
	add.s32 	%r22888, %r22822, %r22887;
	xor.b32  	%r22889, %r22812, %r22888;
	shf.l.wrap.b32 	%r22890, %r22889, %r22889, 12;
	add.s32 	%r22891, %r22885, %r22890;
	xor.b32  	%r22892, %r22887, %r22891;
	shf.l.wrap.b32 	%r22893, %r22892, %r22892, 8;
	add.s32 	%r22894, %r22888, %r22893;
	xor.b32  	%r22895, %r22890, %r22894;
	shf.l.wrap.b32 	%r22896, %r22895, %r22895, 7;
	add.s32 	%r54161, %r22513, %r22855;
	add.s32 	%r54160, %r22525, %r22867;
	add.s32 	%r54159, %r22537, %r22879;
	add.s32 	%r54158, %r22549, %r22891;
	add.s32 	%r54162, %r54169, %r22896;
	add.s32 	%r54163, %r54168, %r22860;
	add.s32 	%r54164, %r54167, %r22872;
	add.s32 	%r54165, %r54166, %r22884;
	xor.b32  	%r22897, %r22514, 1;
	shf.l.wrap.b32 	%r22898, %r22514, %r22897, 16;
	add.s32 	%r22899, %r54169, %r22898;
	xor.b32  	%r22900, %r54169, %r22899;
	shf.l.wrap.b32 	%r22901, %r22900, %r22900, 12;
	add.s32 	%r22902, %r22514, %r22901;
	xor.b32  	%r22903, %r22898, %r22902;
	shf.l.wrap.b32 	%r22904, %r22903, %r22903, 8;
	add.s32 	%r22905, %r22899, %r22904;
	xor.b32  	%r22906, %r22901, %r22905;
	shf.l.wrap.b32 	%r22907, %r22906, %r22906, 7;
	add.s32 	%r22908, %r22902, %r22536;
	xor.b32  	%r22909, %r22557, %r22908;
	shf.l.wrap.b32 	%r22910, %r22909, %r22909, 16;
	add.s32 	%r22911, %r22546, %r22910;
	xor.b32  	%r22912, %r22536, %r22911;
	shf.l.wrap.b32 	%r22913, %r22912, %r22912, 12;
	add.s32 	%r22914, %r22908, %r22913;
	xor.b32  	%r22915, %r22910, %r22914;
	shf.l.wrap.b32 	%r22916, %r22915, %r22915, 8;
	add.s32 	%r22917, %r22911, %r22916;
	xor.b32  	%r22918, %r22913, %r22917;
	shf.l.wrap.b32 	%r22919, %r22918, %r22918, 7;
	xor.b32  	%r22920, %r22904, %r22573;
	shf.l.wrap.b32 	%r22921, %r22920, %r22920, 16;
	add.s32 	%r22922, %r22558, %r22921;
	xor.b32  	%r22923, %r22548, %r22922;
	shf.l.wrap.b32 	%r22924, %r22923, %r22923, 12;
	add.s32 	%r22925, %r22573, %r22924;
	xor.b32  	%r22926, %r22921, %r22925;
	shf.l.wrap.b32 	%r22927, %r22926, %r22926, 8;
	add.s32 	%r22928, %r22922, %r22927;
	xor.b32  	%r22929, %r22924, %r22928;
	shf.l.wrap.b32 	%r22930, %r22929, %r22929, 7;
	add.s32 	%r22931, %r22905, %r22587;
	xor.b32  	%r22932, %r22560, %r22931;
	shf.l.wrap.b32 	%r22933, %r22932, %r22932, 12;
	add.s32 	%r22934, %r22585, %r22933;
	xor.b32  	%r22935, %r22587, %r22934;
	shf.l.wrap.b32 	%r22936, %r22935, %r22935, 8;
	add.s32 	%r22937, %r22931, %r22936;
	xor.b32  	%r22938, %r22933, %r22937;
	shf.l.wrap.b32 	%r22939, %r22938, %r22938, 7;
	add.s32 	%r22940, %r22555, %r22907;
	xor.b32  	%r22941, %r22545, %r22940;
	shf.l.wrap.b32 	%r22942, %r22941, %r22941, 16;
	add.s32 	%r22943, %r22534, %r22942;
	xor.b32  	%r22944, %r22907, %r22943;
	shf.l.wrap.b32 	%r22945, %r22944, %r22944, 12;
	add.s32 	%r22946, %r22940, %r22945;
	xor.b32  	%r22947, %r22942, %r22946;
	shf.l.wrap.b32 	%r22948, %r22947, %r22947, 8;
	add.s32 	%r22949, %r22943, %r22948;
	xor.b32  	%r22950, %r22945, %r22949;
	shf.l.wrap.b32 	%r22951, %r22950, %r22950, 7;
	add.s32 	%r22952, %r22914, %r22951;
	xor.b32  	%r22953, %r22927, %r22952;
	shf.l.wrap.b32 	%r22954, %r22953, %r22953, 16;
	add.s32 	%r22955, %r22937, %r22954;
	xor.b32  	%r22956, %r22951, %r22955;
	shf.l.wrap.b32 	%r22957, %r22956, %r22956, 12;
	add.s32 	%r22958, %r22952, %r22957;
	xor.b32  	%r22959, %r22954, %r22958;
	shf.l.wrap.b32 	%r22960, %r22959, %r22959, 8;
	add.s32 	%r22961, %r22955, %r22960;
	xor.b32  	%r22962, %r22957, %r22961;
	shf.l.wrap.b32 	%r22963, %r22962, %r22962, 7;
	add.s32 	%r22964, %r22925, %r22919;
	xor.b32  	%r22965, %r22936, %r22964;
	shf.l.wrap.b32 	%r22966, %r22965, %r22965, 16;
	add.s32 	%r22967, %r22949, %r22966;
	xor.b32  	%r22968, %r22919, %r22967;
	shf.l.wrap.b32 	%r22969, %r22968, %r22968, 12;
	add.s32 	%r22970, %r22964, %r22969;
	xor.b32  	%r22971, %r22966, %r22970;
	shf.l.wrap.b32 	%r22972, %r22971, %r22971, 8;
	add.s32 	%r22973, %r22967, %r22972;
	xor.b32  	%r22974, %r22969, %r22973;
	shf.l.wrap.b32 	%r22975, %r22974, %r22974, 7;
	add.s32 	%r22976, %r22934, %r22930;
	xor.b32  	%r22977, %r22948, %r22976;
	shf.l.wrap.b32 	%r22978, %r22977, %r22977, 16;
	add.s32 	%r22979, %r22917, %r22978;
	xor.b32  	%r22980, %r22930, %r22979;
	shf.l.wrap.b32 	%r22981, %r22980, %r22980, 12;
	add.s32 	%r22982, %r22976, %r22981;
	xor.b32  	%r22983, %r22978, %r22982;
	shf.l.wrap.b32 	%r22984, %r22983, %r22983, 8;
	add.s32 	%r22985, %r22979, %r22984;
	xor.b32  	%r22986, %r22981, %r22985;
	shf.l.wrap.b32 	%r22987, %r22986, %r22986, 7;
	add.s32 	%r22988, %r22946, %r22939;
	xor.b32  	%r22989, %r22916, %r22988;
	shf.l.wrap.b32 	%r22990, %r22989, %r22989, 16;
	add.s32 	%r22991, %r22928, %r22990;
	xor.b32  	%r22992, %r22939, %r22991;
	shf.l.wrap.b32 	%r22993, %r22992, %r22992, 12;
	add.s32 	%r22994, %r22988, %r22993;
	xor.b32  	%r22995, %r22990, %r22994;
	shf.l.wrap.b32 	%r22996, %r22995, %r22995, 8;
	add.s32 	%r22997, %r22991, %r22996;
	xor.b32  	%r22998, %r22993, %r22997;
	shf.l.wrap.b32 	%r22999, %r22998, %r22998, 7;
	add.s32 	%r23000, %r22958, %r22975;
	xor.b32  	%r23001, %r22996, %r23000;
	shf.l.wrap.b32 	%r23002, %r23001, %r23001, 16;
	add.s32 	%r23003, %r22985, %r23002;
	xor.b32  	%r23004, %r22975, %r23003;
	shf.l.wrap.b32 	%r23005, %r23004, %r23004, 12;
	add.s32 	%r23006, %r23000, %r23005;
	xor.b32  	%r23007, %r23002, %r23006;
	shf.l.wrap.b32 	%r23008, %r23007, %r23007, 8;
	add.s32 	%r23009, %r23003, %r23008;
	xor.b32  	%r23010, %r23005, %r23009;
	shf.l.wrap.b32 	%r23011, %r23010, %r23010, 7;
	add.s32 	%r23012, %r22970, %r22987;
	xor.b32  	%r23013, %r22960, %r23012;
	shf.l.wrap.b32 	%r23014, %r23013, %r23013, 16;
	add.s32 	%r23015, %r22997, %r23014;
	xor.b32  	%r23016, %r22987, %r23015;
	shf.l.wrap.b32 	%r23017, %r23016, %r23016, 12;
	add.s32 	%r23018, %r23012, %r23017;
	xor.b32  	%r23019, %r23014, %r23018;
	shf.l.wrap.b32 	%r23020, %r23019, %r23019, 8;
	add.s32 	%r23021, %r23015, %r23020;
	xor.b32  	%r23022, %r23017, %r23021;
	shf.l.wrap.b32 	%r23023, %r23022, %r23022, 7;
	add.s32 	%r23024, %r22982, %r22999;
	xor.b32  	%r23025, %r22972, %r23024;
	shf.l.wrap.b32 	%r23026, %r23025, %r23025, 16;
	add.s32 	%r23027, %r22961, %r23026;
	xor.b32  	%r23028, %r22999, %r23027;
	shf.l.wrap.b32 	%r23029, %r23028, %r23028, 12;
	add.s32 	%r23030, %r23024, %r23029;
	xor.b32  	%r23031, %r23026, %r23030;
	shf.l.wrap.b32 	%r23032, %r23031, %r23031, 8;
	add.s32 	%r23033, %r23027, %r23032;
	xor.b32  	%r23034, %r23029, %r23033;
	shf.l.wrap.b32 	%r23035, %r23034, %r23034, 7;
	add.s32 	%r23036, %r22994, %r22963;
	xor.b32  	%r23037, %r22984, %r23036;
	shf.l.wrap.b32 	%r23038, %r23037, %r23037, 16;
	add.s32 	%r23039, %r22973, %r23038;
	xor.b32  	%r23040, %r22963, %r23039;
	shf.l.wrap.b32 	%r23041, %r23040, %r23040, 12;
	add.s32 	%r23042, %r23036, %r23041;
	xor.b32  	%r23043, %r23038, %r23042;
	shf.l.wrap.b32 	%r23044, %r23043, %r23043, 8;
	add.s32 	%r23045, %r23039, %r23044;
	xor.b32  	%r23046, %r23041, %r23045;
	shf.l.wrap.b32 	%r23047, %r23046, %r23046, 7;
	add.s32 	%r23048, %r23006, %r23047;
	xor.b32  	%r23049, %r23020, %r23048;
	shf.l.wrap.b32 	%r23050, %r23049, %r23049, 16;
	add.s32 	%r23051, %r23033, %r23050;
	xor.b32  	%r23052, %r23047, %r23051;
	shf.l.wrap.b32 	%r23053, %r23052, %r23052, 12;
	add.s32 	%r23054, %r23048, %r23053;
	xor.b32  	%r23055, %r23050, %r23054;
	shf.l.wrap.b32 	%r23056, %r23055, %r23055, 8;
	add.s32 	%r23057, %r23051, %r23056;
	xor.b32  	%r23058, %r23053, %r23057;
	shf.l.wrap.b32 	%r23059, %r23058, %r23058, 7;
	add.s32 	%r23060, %r23018, %r23011;
	xor.b32  	%r23061, %r23032, %r23060;
	shf.l.wrap.b32 	%r23062, %r23061, %r23061, 16;
	add.s32 	%r23063, %r23045, %r23062;
	xor.b32  	%r23064, %r23011, %r23063;
	shf.l.wrap.b32 	%r23065, %r23064, %r23064, 12;
	add.s32 	%r23066, %r23060, %r23065;
	xor.b32  	%r23067, %r23062, %r23066;
	shf.l.wrap.b32 	%r23068, %r23067, %r23067, 8;
	add.s32 	%r23069, %r23063, %r23068;
	xor.b32  	%r23070, %r23065, %r23069;
	shf.l.wrap.b32 	%r23071, %r23070, %r23070, 7;
	add.s32 	%r23072, %r23030, %r23023;
	xor.b32  	%r23073, %r23044, %r23072;
	shf.l.wrap.b32 	%r23074, %r23073, %r23073, 16;
	add.s32 	%r23075, %r23009, %r23074;
	xor.b32  	%r23076, %r23023, %r23075;
	shf.l.wrap.b32 	%r23077, %r23076, %r23076, 12;
	add.s32 	%r23078, %r23072, %r23077;
	xor.b32  	%r23079, %r23074, %r23078;
	shf.l.wrap.b32 	%r23080, %r23079, %r23079, 8;
	add.s32 	%r23081, %r23075, %r23080;
	xor.b32  	%r23082, %r23077, %r23081;
	shf.l.wrap.b32 	%r23083, %r23082, %r23082, 7;
	add.s32 	%r23084, %r23042, %r23035;
	xor.b32  	%r23085, %r23008, %r23084;
	shf.l.wrap.b32 	%r23086, %r23085, %r23085, 16;
	add.s32 	%r23087, %r23021, %r23086;
	xor.b32  	%r23088, %r23035, %r23087;
	shf.l.wrap.b32 	%r23089, %r23088, %r23088, 12;
	add.s32 	%r23090, %r23084, %r23089;
	xor.b32  	%r23091, %r23086, %r23090;
	shf.l.wrap.b32 	%r23092, %r23091, %r23091, 8;
	add.s32 	%r23093, %r23087, %r23092;
	xor.b32  	%r23094, %r23089, %r23093;
	shf.l.wrap.b32 	%r23095, %r23094, %r23094, 7;
	add.s32 	%r23096, %r23054, %r23071;
	xor.b32  	%r23097, %r23092, %r23096;
	shf.l.wrap.b32 	%r23098, %r23097, %r23097, 16;
	add.s32 	%r23099, %r23081, %r23098;
	xor.b32  	%r23100, %r23071, %r23099;
	shf.l.wrap.b32 	%r23101, %r23100, %r23100, 12;
	add.s32 	%r23102, %r23096, %r23101;
	xor.b32  	%r23103, %r23098, %r23102;
	shf.l.wrap.b32 	%r23104, %r23103, %r23103, 8;
	add.s32 	%r23105, %r23099, %r23104;
	xor.b32  	%r23106, %r23101, %r23105;
	shf.l.wrap.b32 	%r23107, %r23106, %r23106, 7;
	add.s32 	%r23108, %r23066, %r23083;
	xor.b32  	%r23109, %r23056, %r23108;
	shf.l.wrap.b32 	%r23110, %r23109, %r23109, 16;
	add.s32 	%r23111, %r23093, %r23110;
	xor.b32  	%r23112, %r23083, %r23111;
	shf.l.wrap.b32 	%r23113, %r23112, %r23112, 12;
	add.s32 	%r23114, %r23108, %r23113;
	xor.b32  	%r23115, %r23110, %r23114;
	shf.l.wrap.b32 	%r23116, %r23115, %r23115, 8;
	add.s32 	%r23117, %r23111, %r23116;
	xor.b32  	%r23118, %r23113, %r23117;
	shf.l.wrap.b32 	%r23119, %r23118, %r23118, 7;
	add.s32 	%r23120, %r23078, %r23095;
	xor.b32  	%r23121, %r23068, %r23120;
	shf.l.wrap.b32 	%r23122, %r23121, %r23121, 16;
	add.s32 	%r23123, %r23057, %r23122;
	xor.b32  	%r23124, %r23095, %r23123;
	shf.l.wrap.b32 	%r23125, %r23124, %r23124, 12;
	add.s32 	%r23126, %r23120, %r23125;
	xor.b32  	%r23127, %r23122, %r23126;
	shf.l.wrap.b32 	%r23128, %r23127, %r23127, 8;
	add.s32 	%r23129, %r23123, %r23128;
	xor.b32  	%r23130, %r23125, %r23129;
	shf.l.wrap.b32 	%r23131, %r23130, %r23130, 7;
	add.s32 	%r23132, %r23090, %r23059;
	xor.b32  	%r23133, %r23080, %r23132;
	shf.l.wrap.b32 	%r23134, %r23133, %r23133, 16;
	add.s32 	%r23135, %r23069, %r23134;
	xor.b32  	%r23136, %r23059, %r23135;
	shf.l.wrap.b32 	%r23137, %r23136, %r23136, 12;
	add.s32 	%r23138, %r23132, %r23137;
	xor.b32  	%r23139, %r23134, %r23138;
	shf.l.wrap.b32 	%r23140, %r23139, %r23139, 8;
	add.s32 	%r23141, %r23135, %r23140;
	xor.b32  	%r23142, %r23137, %r23141;
	shf.l.wrap.b32 	%r23143, %r23142, %r23142, 7;
	add.s32 	%r23144, %r23102, %r23143;
	xor.b32  	%r23145, %r23116, %r23144;
	shf.l.wrap.b32 	%r23146, %r23145, %r23145, 16;
	add.s32 	%r23147, %r23129, %r23146;
	xor.b32  	%r23148, %r23143, %r23147;
	shf.l.wrap.b32 	%r23149, %r23148, %r23148, 12;
	add.s32 	%r23150, %r23144, %r23149;
	xor.b32  	%r23151, %r23146, %r23150;
	shf.l.wrap.b32 	%r23152, %r23151, %r23151, 8;
	add.s32 	%r23153, %r23114, %r23107;
	xor.b32  	%r23154, %r23128, %r23153;
	shf.l.wrap.b32 	%r23155, %r23154, %r23154, 16;
	add.s32 	%r23156, %r23141, %r23155;
	xor.b32  	%r23157, %r23107, %r23156;
	shf.l.wrap.b32 	%r23158, %r23157, %r23157, 12;
	add.s32 	%r23159, %r23153, %r23158;
	xor.b32  	%r23160, %r23155, %r23159;
	shf.l.wrap.b32 	%r23161, %r23160, %r23160, 8;
	add.s32 	%r23162, %r23156, %r23161;
	xor.b32  	%r23163, %r23158, %r23162;
	shf.l.wrap.b32 	%r23164, %r23163, %r23163, 7;
	add.s32 	%r23165, %r23126, %r23119;
	xor.b32  	%r23166, %r23140, %r23165;
	shf.l.wrap.b32 	%r23167, %r23166, %r23166, 16;
	add.s32 	%r23168, %r23105, %r23167;
	xor.b32  	%r23169, %r23119, %r23168;
	shf.l.wrap.b32 	%r23170, %r23169, %r23169, 12;
	add.s32 	%r23171, %r23165, %r23170;
	xor.b32  	%r23172, %r23167, %r23171;
	shf.l.wrap.b32 	%r23173, %r23172, %r23172, 8;
	add.s32 	%r23174, %r23168, %r23173;
	xor.b32  	%r23175, %r23170, %r23174;
	shf.l.wrap.b32 	%r23176, %r23175, %r23175, 7;
	add.s32 	%r23177, %r23138, %r23131;
	xor.b32  	%r23178, %r23104, %r23177;
	shf.l.wrap.b32 	%r23179, %r23178, %r23178, 16;
	add.s32 	%r23180, %r23117, %r23179;
	xor.b32  	%r23181, %r23131, %r23180;
	shf.l.wrap.b32 	%r23182, %r23181, %r23181, 12;
	add.s32 	%r23183, %r23177, %r23182;
	xor.b32  	%r23184, %r23179, %r23183;
	shf.l.wrap.b32 	%r23185, %r23184, %r23184, 8;
	add.s32 	%r23186, %r23180, %r23185;
	add.s32 	%r23187, %r23150, %r23164;
	xor.b32  	%r23188, %r23185, %r23187;
	shf.l.wrap.b32 	%r23189, %r23188, %r23188, 16;
	add.s32 	%r23190, %r23174, %r23189;
	xor.b32  	%r23191, %r23164, %r23190;
	shr.u32 	%r23192, %r23191, 20;
	add.s32 	%r23193, %r23187, %r23192;
	add.s32 	%r23194, %r23159, %r23176;
	xor.b32  	%r23195, %r23152, %r23194;
	shf.l.wrap.b32 	%r23196, %r23195, %r23195, 16;
	add.s32 	%r23197, %r23186, %r23196;
	xor.b32  	%r23198, %r23176, %r23197;
	shr.u32 	%r23199, %r23198, 20;
	add.s32 	%r23200, %r23194, %r23199;
	add.s32 	%r23201, %r22513, %r23193;
	add.s32 	%r23202, %r22525, %r23200;
	not.b32 	%r23203, %r54157;
	add.s32 	%r23204, %r2543, %r23203;
	mov.u32 	%r23205, %ctaid.x;
	shl.b32 	%r23206, %r23205, 11;
	mov.u32 	%r23207, %tid.x;
	and.b32  	%r23208, %r23207, 31;
	or.b32  	%r23209, %r23206, %r23208;
	shl.b32 	%r23210, %r23207, 3;
	and.b32  	%r23211, %r23210, 7936;
	add.s32 	%r23212, %r53743, %r23211;
	add.s32 	%r23213, %r23209, %r23212;
	shr.u32 	%r23214, %r23213, %r23204;
	and.b32  	%r23215, %r23214, 1;
	setp.eq.b32 	%p201, %r23215, 1;
	selp.b32 	%r23216, %r23202, %r23201, %p201;
	cvt.u16.u32 	%rs459, %r23216;
	and.b16  	%rs792, %rs459, 1;
	and.b16  	%rs460, %rs790, 255;
	setp.ne.s16 	%p202, %rs460, 1;
	@%p202 bra 	$L__BB4_257;
	ld.param.u64 	%rd737, [fused_batch_pir_kernel_16_param_1];
	not.b32 	%r23217, %r54157;
	add.s32 	%r23218, %r2543, %r23217;
	mov.u32 	%r23219, %ctaid.x;
	shl.b32 	%r23220, %r23219, 11;
	mov.u32 	%r23221, %tid.x;
	and.b32  	%r23222, %r23221, 31;
	or.b32  	%r23223, %r23220, %r23222;
	shl.b32 	%r23224, %r23221, 3;
	and.b32  	%r23225, %r23224, 7936;
	add.s32 	%r23226, %r53743, %r23225;
	add.s32 	%r23227, %r23223, %r23226;
	shr.u32 	%r23228, %r23227, %r23218;
	and.b32  	%r23229, %r23228, 1;
	setp.eq.b32 	%p203, %r23229, 1;
	cvt.s64.s32 	%rd230, %r54157;
	cvta.to.global.u64 	%rd231, %rd737;
	mul.wide.s32 	%rd232, %r54157, 16;
	add.s64 	%rd233, %rd231, %rd232;
	ld.global.u32 	%r23230, [%rd233+8316];
	selp.b32 	%r23231, %r54162, %r54161, %p203;
	xor.b32  	%r23232, %r23231, %r23230;
	selp.b32 	%r23233, %r54163, %r54160, %p203;
	selp.b32 	%r54161, %r54161, %r23232, %p203;
	selp.b32 	%r54162, %r23232, %r54162, %p203;
	ld.global.u32 	%r23234, [%rd233+8320];
	xor.b32  	%r23235, %r23233, %r23234;
	selp.b32 	%r23236, %r54164, %r54159, %p203;
	selp.b32 	%r54160, %r54160, %r23235, %p203;
	selp.b32 	%r54163, %r23235, %r54163, %p203;
	ld.global.u32 	%r23237, [%rd233+8324];
	xor.b32  	%r23238, %r23236, %r23237;
	selp.b32 	%r23239, %r54165, %r54158, %p203;
	selp.b32 	%r54159, %r54159, %r23238, %p203;
	selp.b32 	%r54164, %r23238, %r54164, %p203;
	ld.global.u32 	%r23240, [%rd233+8328];
	xor.b32  	%r23241, %r23239, %r23240;
	selp.b64 	%rd234, 445, 420, %p203;
	selp.b32 	%r54158, %r54158, %r23241, %p203;
	selp.b32 	%r54165, %r23241, %r54165, %p203;
	add.s64 	%rd235, %rd234, %rd230;
	add.s64 	%rd236, %rd231, %rd235;
	ld.global.u8 	%rs461, [%rd236+8296];
	xor.b16  	%rs792, %rs461, %rs792;
$L__BB4_257:
	not.b32 	%r23242, %r54157;
	add.s32 	%r23243, %r2543, %r23242;
	mov.u32 	%r23244, %ctaid.x;
	shl.b32 	%r23245, %r23244, 11;
	mov.u32 	%r23246, %tid.x;
	and.b32  	%r23247, %r23246, 31;
	or.b32  	%r23248, %r23245, %r23247;
	shl.b32 	%r23249, %r23246, 3;
	and.b32  	%r23250, %r23249, 7936;
	add.s32 	%r23251, %r53743, %r23250;
	add.s32 	%r23252, %r23248, %r23251;
	shr.u32 	%r23253, %r23252, %r23243;
	and.b32  	%r23254, %r23253, 1;
	setp.eq.b32 	%p204, %r23254, 1;
	selp.b32 	%r54169, %r54162, %r54161, %p204;
	selp.b32 	%r54168, %r54163, %r54160, %p204;
	selp.b32 	%r54167, %r54164, %r54159, %p204;
	selp.b32 	%r54166, %r54165, %r54158, %p204;
	add.s32 	%r54157, %r54157, 1;
	setp.lt.u32 	%p205, %r54157, %r2543;
	mov.u16 	%rs790, %rs792;
	@%p205 bra 	$L__BB4_255;
$L__BB4_258:
	and.b16  	%rs462, %rs792, 255;
	setp.ne.s16 	%p206, %rs462, 1;
	@%p206 bra 	$L__BB4_260;
	ld.param.u64 	%rd738, [fused_batch_pir_kernel_16_param_1];
	cvta.to.global.u64 	%rd237, %rd738;
	ld.global.u32 	%r23255, [%rd237+8768];
	xor.b32  	%r54169, %r54169, %r23255;
$L__BB4_260:
	@%p206 bra 	$L__BB4_262;
	ld.param.u64 	%rd739, [fused_batch_pir_kernel_16_param_1];
	cvta.to.global.u64 	%rd238, %rd739;
	ld.global.u32 	%r23256, [%rd238+8772];
	xor.b32  	%r54168, %r54168, %r23256;
$L__BB4_262:
	@%p206 bra 	$L__BB4_264;
	ld.param.u64 	%rd740, [fused_batch_pir_kernel_16_param_1];
	cvta.to.global.u64 	%rd239, %rd740;
	ld.global.u32 	%r23257, [%rd239+8776];
	xor.b32  	%r54167, %r54167, %r23257;
$L__BB4_264:
	@%p206 bra 	$L__BB4_266;
	ld.param.u64 	%rd741, [fused_batch_pir_kernel_16_param_1];
	cvta.to.global.u64 	%rd240, %rd741;
	ld.global.u32 	%r23258, [%rd240+8780];
	xor.b32  	%r54166, %r54166, %r23258;
$L__BB4_266:
	ld.param.u32 	%r52154, [fused_batch_pir_kernel_16_param_4];
	mov.u32 	%r23260, %ctaid.x;
	shl.b32 	%r23261, %r23260, 11;
	mov.u32 	%r23262, %tid.x;
	and.b32  	%r23263, %r23262, 31;
	or.b32  	%r23264, %r23261, %r23263;
	shl.b32 	%r23265, %r23262, 3;
	and.b32  	%r23266, %r23265, 7936;
	add.s32 	%r23267, %r53743, %r23266;
	add.s32 	%r23268, %r23264, %r23267;
	setp.ge.s32 	%p210, %r23268, %r52154;
	mov.b32 	%r54190, 0;
	mov.u32 	%r54191, %r54190;
	mov.u32 	%r54192, %r54190;
	mov.u32 	%r54193, %r54190;
	@%p210 bra 	$L__BB4_280;
	ld.param.u64 	%rd742, [fused_batch_pir_kernel_16_param_1];
	cvta.to.global.u64 	%rd241, %rd742;
	ld.global.u8 	%rs466, [%rd241+8801];
	max.u16 	%rs467, %rs466, 11;
	cvt.u32.u16 	%r23269, %rs467;
	add.s32 	%r54181, %r23269, -11;
	ld.shared.v2.u32 	{%r54193, %r54192}, [s_mem+197736];
	ld.shared.v2.u32 	{%r54191, %r54190}, [s_mem+197744];
	ld.shared.u8 	%rs795, [s_mem+197752];
	cvt.u32.u16 	%r2598, %rs466;
	setp.ge.u32 	%p211, %r54181, %r2598;
	@%p211 bra 	$L__BB4_272;
	mov.u16 	%rs793, %rs795;
$L__BB4_269:
	ld.const.u32 	%r23270, [CHACHA_CONSTANTS];
	add.s32 	%r23271, %r23270, %r54193;
	shf.l.wrap.b32 	%r23272, %r23271, %r23271, 16;
	add.s32 	%r23273, %r54193, %r23272;
	xor.b32  	%r23274, %r54193, %r23273;
	shf.l.wrap.b32 	%r23275, %r23274, %r23274, 12;
	add.s32 	%r23276, %r23271, %r23275;
	xor.b32  	%r23277, %r23272, %r23276;
	shf.l.wrap.b32 	%r23278, %r23277, %r23277, 8;
	add.s32 	%r23279, %r23273, %r23278;
	xor.b32  	%r23280, %r23275, %r23279;
	shf.l.wrap.b32 	%r23281, %r23280, %r23280, 7;
	ld.const.u32 	%r23282, [CHACHA_CONSTANTS+4];
	add.s32 	%r23283, %r23282, %r54192;
	shf.l.wrap.b32 	%r23284, %r23283, %r23283, 16;
	add.s32 	%r23285, %r54192, %r23284;
	xor.b32  	%r23286, %r54192, %r23285;
	shf.l.wrap.b32 	%r23287, %r23286, %r23286, 12;
	add.s32 	%r23288, %r23283, %r23287;
	xor.b32  	%r23289, %r23284, %r23288;
	shf.l.wrap.b32 	%r23290, %r23289, %r23289, 8;
	add.s32 	%r23291, %r23285, %r23290;
	xor.b32  	%r23292, %r23287, %r23291;
	shf.l.wrap.b32 	%r23293, %r23292, %r23292, 7;
	ld.const.u32 	%r23294, [CHACHA_CONSTANTS+8];
	add.s32 	%r23295, %r23294, %r54191;
	shf.l.wrap.b32 	%r23296, %r23295, %r23295, 16;
	add.s32 	%r23297, %r54191, %r23296;
	xor.b32  	%r23298, %r54191, %r23297;
	shf.l.wrap.b32 	%r23299, %r23298, %r23298, 12;
	add.s32 	%r23300, %r23295, %r23299;
	xor.b32  	%r23301, %r23296, %r23300;
	shf.l.wrap.b32 	%r23302, %r23301, %r23301, 8;
	add.s32 	%r23303, %r23297, %r23302;
	xor.b32  	%r23304, %r23299, %r23303;
	shf.l.wrap.b32 	%r23305, %r23304, %r23304, 7;
	ld.const.u32 	%r23306, [CHACHA_CONSTANTS+12];
	add.s32 	%r23307, %r23306, %r54190;
	shf.l.wrap.b32 	%r23308, %r23307, %r23307, 16;
	add.s32 	%r23309, %r54190, %r23308;
	xor.b32  	%r23310, %r54190, %r23309;
	shf.l.wrap.b32 	%r23311, %r23310, %r23310, 12;
	add.s32 	%r23312, %r23307, %r23311;
	xor.b32  	%r23313, %r23308, %r23312;
	shf.l.wrap.b32 	%r23314, %r23313, %r23313, 8;
	add.s32 	%r23315, %r23309, %r23314;
	xor.b32  	%r23316, %r23311, %r23315;
	shf.l.wrap.b32 	%r23317, %r23316, %r23316, 7;
	add.s32 	%r23318, %r23276, %r23293;
	xor.b32  	%r23319, %r23314, %r23318;
	shf.l.wrap.b32 	%r23320, %r23319, %r23319, 16;
	add.s32 	%r23321, %r23303, %r23320;
	xor.b32  	%r23322, %r23293, %r23321;
	shf.l.wrap.b32 	%r23323, %r23322, %r23322, 12;
	add.s32 	%r23324, %r23318, %r23323;
	xor.b32  	%r23325, %r23320, %r23324;
	shf.l.wrap.b32 	%r23326, %r23325, %r23325, 8;
	add.s32 	%r23327, %r23321, %r23326;
	xor.b32  	%r23328, %r23323, %r23327;
	shf.l.wrap.b32 	%r23329, %r23328, %r23328, 7;
	add.s32 	%r23330, %r23288, %r23305;
	xor.b32  	%r23331, %r23278, %r23330;
	shf.l.wrap.b32 	%r23332, %r23331, %r23331, 16;
	add.s32 	%r23333, %r23315, %r23332;
	xor.b32  	%r23334, %r23305, %r23333;
	shf.l.wrap.b32 	%r23335, %r23334, %r23334, 12;
	add.s32 	%r23336, %r23330, %r23335;
	xor.b32  	%r23337, %r23332, %r23336;
	shf.l.wrap.b32 	%r23338, %r23337, %r23337, 8;
	add.s32 	%r23339, %r23333, %r23338;
	xor.b32  	%r23340, %r23335, %r23339;
	shf.l.wrap.b32 	%r23341, %r23340, %r23340, 7;
	add.s32 	%r23342, %r23300, %r23317;
	xor.b32  	%r23343, %r23290, %r23342;
	shf.l.wrap.b32 	%r23344, %r23343, %r23343, 16;
	add.s32 	%r23345, %r23279, %r23344;
	xor.b32  	%r23346, %r23317, %r23345;
	shf.l.wrap.b32 	%r23347, %r23346, %r23346, 12;
	add.s32 	%r23348, %r23342, %r23347;
	xor.b32  	%r23349, %r23344, %r23348;
	shf.l.wrap.b32 	%r23350, %r23349, %r23349, 8;
	add.s32 	%r23351, %r23345, %r23350;
	xor.b32  	%r23352, %r23347, %r23351;
	shf.l.wrap.b32 	%r23353, %r23352, %r23352, 7;
	add.s32 	%r23354, %r23312, %r23281;
	xor.b32  	%r23355, %r23302, %r23354;
	shf.l.wrap.b32 	%r23356, %r23355, %r23355, 16;
	add.s32 	%r23357, %r23291, %r23356;
	xor.b32  	%r23358, %r23281, %r23357;
	shf.l.wrap.b32 	%r23359, %r23358, %r23358, 12;
	add.s32 	%r23360, %r23354, %r23359;
	xor.b32  	%r23361, %r23356, %r23360;
	shf.l.wrap.b32 	%r23362, %r23361, %r23361, 8;
	add.s32 	%r23363, %r23357, %r23362;
	xor.b32  	%r23364, %r23359, %r23363;
	shf.l.wrap.b32 	%r23365, %r23364, %r23364, 7;
	add.s32 	%r23366, %r23324, %r23365;
	xor.b32  	%r23367, %r23338, %r23366;
	shf.l.wrap.b32 	%r23368, %r23367, %r23367, 16;
	add.s32 	%r23369, %r23351, %r23368;
	xor.b32  	%r23370, %r23365, %r23369;
	shf.l.wrap.b32 	%r23371, %r23370, %r23370, 12;
	add.s32 	%r23372, %r23366, %r23371;
	xor.b32  	%r23373, %r23368, %r23372;
	shf.l.wrap.b32 	%r23374, %r23373, %r23373, 8;
	add.s32 	%r23375, %r23369, %r23374;
	xor.b32  	%r23376, %r23371, %r23375;
	shf.l.wrap.b32 	%r23377, %r23376, %r23376, 7;
	add.s32 	%r23378, %r23336, %r23329;
	xor.b32  	%r23379, %r23350, %r23378;
	shf.l.wrap.b32 	%r23380, %r23379, %r23379, 16;
	add.s32 	%r23381, %r23363, %r23380;
	xor.b32  	%r23382, %r23329, %r23381;
	shf.l.wrap.b32 	%r23383, %r23382, %r23382, 12;
	add.s32 	%r23384, %r23378, %r23383;
	xor.b32  	%r23385, %r23380, %r23384;
	shf.l.wrap.b32 	%r23386, %r23385, %r23385, 8;
	add.s32 	%r23387, %r23381, %r23386;
	xor.b32  	%r23388, %r23383, %r23387;
	shf.l.wrap.b32 	%r23389, %r23388, %r23388, 7;
	add.s32 	%r23390, %r23348, %r23341;
	xor.b32  	%r23391, %r23362, %r23390;
	shf.l.wrap.b32 	%r23392, %r23391, %r23391, 16;
	add.s32 	%r23393, %r23327, %r23392;
	xor.b32  	%r23394, %r23341, %r23393;
	shf.l.wrap.b32 	%r23395, %r23394, %r23394, 12;
	add.s32 	%r23396, %r23390, %r23395;
	xor.b32  	%r23397, %r23392, %r23396;
	shf.l.wrap.b32 	%r23398, %r23397, %r23397, 8;
	add.s32 	%r23399, %r23393, %r23398;
	xor.b32  	%r23400, %r23395, %r23399;
	shf.l.wrap.b32 	%r23401, %r23400, %r23400, 7;
	add.s32 	%r23402, %r23360, %r23353;
	xor.b32  	%r23403, %r23326, %r23402;
	shf.l.wrap.b32 	%r23404, %r23403, %r23403, 16;
	add.s32 	%r23405, %r23339, %r23404;
	xor.b32  	%r23406, %r23353, %r23405;
	shf.l.wrap.b32 	%r23407, %r23406, %r23406, 12;
	add.s32 	%r23408, %r23402, %r23407;
	xor.b32  	%r23409, %r23404, %r23408;
	shf.l.wrap.b32 	%r23410, %r23409, %r23409, 8;
	add.s32 	%r23411, %r23405, %r23410;
	xor.b32  	%r23412, %r23407, %r23411;
	shf.l.wrap.b32 	%r23413, %r23412, %r23412, 7;
	add.s32 	%r23414, %r23372, %r23389;
	xor.b32  	%r23415, %r23410, %r23414;
	shf.l.wrap.b32 	%r23416, %r23415, %r23415, 16;
	add.s32 	%r23417, %r23399, %r23416;
	xor.b32  	%r23418, %r23389, %r23417;
	shf.l.wrap.b32 	%r23419, %r23418, %r23418, 12;
	add.s32 	%r23420, %r23414, %r23419;
	xor.b32  	%r23421, %r23416, %r23420;
	shf.l.wrap.b32 	%r23422, %r23421, %r23421, 8;
	add.s32 	%r23423, %r23417, %r23422;
	xor.b32  	%r23424, %r23419, %r23423;
	shf.l.wrap.b32 	%r23425, %r23424, %r23424, 7;
	add.s32 	%r23426, %r23384, %r23401;
	xor.b32  	%r23427, %r23374, %r23426;
	shf.l.wrap.b32 	%r23428, %r23427, %r23427, 16;
	add.s32 	%r23429, %r23411, %r23428;
	xor.b32  	%r23430, %r23401, %r23429;
	shf.l.wrap.b32 	%r23431, %r23430, %r23430, 12;
	add.s32 	%r23432, %r23426, %r23431;
	xor.b32  	%r23433, %r23428, %r23432;
	shf.l.wrap.b32 	%r23434, %r23433, %r23433, 8;
	add.s32 	%r23435, %r23429, %r23434;
	xor.b32  	%r23436, %r23431, %r23435;
	shf.l.wrap.b32 	%r23437, %r23436, %r23436, 7;
	add.s32 	%r23438, %r23396, %r23413;
	xor.b32  	%r23439, %r23386, %r23438;
	shf.l.wrap.b32 	%r23440, %r23439, %r23439, 16;
	add.s32 	%r23441, %r23375, %r23440;
	xor.b32  	%r23442, %r23413, %r23441;
	shf.l.wrap.b32 	%r23443, %r23442, %r23442, 12;
	add.s32 	%r23444, %r23438, %r23443;
	xor.b32  	%r23445, %r23440, %r23444;
	shf.l.wrap.b32 	%r23446, %r23445, %r23445, 8;
	add.s32 	%r23447, %r23441, %r23446;
	xor.b32  	%r23448, %r23443, %r23447;
	shf.l.wrap.b32 	%r23449, %r23448, %r23448, 7;
	add.s32 	%r23450, %r23408, %r23377;
	xor.b32  	%r23451, %r23398, %r23450;
	shf.l.wrap.b32 	%r23452, %r23451, %r23451, 16;
	add.s32 	%r23453, %r23387, %r23452;
	xor.b32  	%r23454, %r23377, %r23453;
	shf.l.wrap.b32 	%r23455, %r23454, %r23454, 12;
	add.s32 	%r23456, %r23450, %r23455;
	xor.b32  	%r23457, %r23452, %r23456;
	shf.l.wrap.b32 	%r23458, %r23457, %r23457, 8;
	add.s32 	%r23459, %r23453, %r23458;
	xor.b32  	%r23460, %r23455, %r23459;
	shf.l.wrap.b32 	%r23461, %r23460, %r23460, 7;
	add.s32 	%r23462, %r23420, %r23461;
	xor.b32  	%r23463, %r23434, %r23462;
	shf.l.wrap.b32 	%r23464, %r23463, %r23463, 16;
	add.s32 	%r23465, %r23447, %r23464;
	xor.b32  	%r23466, %r23461, %r23465;
	shf.l.wrap.b32 	%r23467, %r23466, %r23466, 12;
	add.s32 	%r23468, %r23462, %r23467;
	xor.b32  	%r23469, %r23464, %r23468;
	shf.l.wrap.b32 	%r23470, %r23469, %r23469, 8;
	add.s32 	%r23471, %r23465, %r23470;
	xor.b32  	%r23472, %r23467, %r23471;
	shf.l.wrap.b32 	%r23473, %r23472, %r23472, 7;
	add.s32 	%r23474, %r23432, %r23425;
	xor.b32  	%r23475, %r23446, %r23474;
	shf.l.wrap.b32 	%r23476, %r23475, %r23475, 16;
	add.s32 	%r23477, %r23459, %r23476;
	xor.b32  	%r23478, %r23425, %r23477;
	shf.l.wrap.b32 	%r23479, %r23478, %r23478, 12;
	add.s32 	%r23480, %r23474, %r23479;
	xor.b32  	%r23481, %r23476, %r23480;
	shf.l.wrap.b32 	%r23482, %r23481, %r23481, 8;
	add.s32 	%r23483, %r23477, %r23482;
	xor.b32  	%r23484, %r23479, %r23483;
	shf.l.wrap.b32 	%r23485, %r23484, %r23484, 7;
	add.s32 	%r23486, %r23444, %r23437;
	xor.b32  	%r23487, %r23458, %r23486;
	shf.l.wrap.b32 	%r23488, %r23487, %r23487, 16;
	add.s32 	%r23489, %r23423, %r23488;
	xor.b32  	%r23490, %r23437, %r23489;
	shf.l.wrap.b32 	%r23491, %r23490, %r23490, 12;
	add.s32 	%r23492, %r23486, %r23491;
	xor.b32  	%r23493, %r23488, %r23492;
	shf.l.wrap.b32 	%r23494, %r23493, %r23493, 8;
	add.s32 	%r23495, %r23489, %r23494;
	xor.b32  	%r23496, %r23491, %r23495;
	shf.l.wrap.b32 	%r23497, %r23496, %r23496, 7;
	add.s32 	%r23498, %r23456, %r23449;
	xor.b32  	%r23499, %r23422, %r23498;
	shf.l.wrap.b32 	%r23500, %r23499, %r23499, 16;
	add.s32 	%r23501, %r23435, %r23500;
	xor.b32  	%r23502, %r23449, %r23501;
	shf.l.wrap.b32 	%r23503, %r23502, %r23502, 12;
	add.s32 	%r23504, %r23498, %r23503;
	xor.b32  	%r23505, %r23500, %r23504;
	shf.l.wrap.b32 	%r23506, %r23505, %r23505, 8;
	add.s32 	%r23507, %r23501, %r23506;
	xor.b32  	%r23508, %r23503, %r23507;
	shf.l.wrap.b32 	%r23509, %r23508, %r23508, 7;
	add.s32 	%r23510, %r23468, %r23485;
	xor.b32  	%r23511, %r23506, %r23510;
	shf.l.wrap.b32 	%r23512, %r23511, %r23511, 16;
	add.s32 	%r23513, %r23495, %r23512;
	xor.b32  	%r23514, %r23485, %r23513;
	shf.l.wrap.b32 	%r23515, %r23514, %r23514, 12;
	add.s32 	%r23516, %r23510, %r23515;
	xor.b32  	%r23517, %r23512, %r23516;
	shf.l.wrap.b32 	%r23518, %r23517, %r23517, 8;
	add.s32 	%r23519, %r23513, %r23518;
	xor.b32  	%r23520, %r23515, %r23519;
	shf.l.wrap.b32 	%r23521, %r23520, %r23520, 7;
	add.s32 	%r23522, %r23480, %r23497;
	xor.b32  	%r23523, %r23470, %r23522;
	shf.l.wrap.b32 	%r23524, %r23523, %r23523, 16;
	add.s32 	%r23525, %r23507, %r23524;
	xor.b32  	%r23526, %r23497, %r23525;
	shf.l.wrap.b32 	%r23527, %r23526, %r23526, 12;
	add.s32 	%r23528, %r23522, %r23527;
	xor.b32  	%r23529, %r23524, %r23528;
	shf.l.wrap.b32 	%r23530, %r23529, %r23529, 8;
	add.s32 	%r23531, %r23525, %r23530;
	xor.b32  	%r23532, %r23527, %r23531;
	shf.l.wrap.b32 	%r23533, %r23532, %r23532, 7;
	add.s32 	%r23534, %r23492, %r23509;
	xor.b32  	%r23535, %r23482, %r23534;
	shf.l.wrap.b32 	%r23536, %r23535, %r23535, 16;
	add.s32 	%r23537, %r23471, %r23536;
	xor.b32  	%r23538, %r23509, %r23537;
	shf.l.wrap.b32 	%r23539, %r23538, %r23538, 12;
	add.s32 	%r23540, %r23534, %r23539;
	xor.b32  	%r23541, %r23536, %r23540;
	shf.l.wrap.b32 	%r23542, %r23541, %r23541, 8;
	add.s32 	%r23543, %r23537, %r23542;
	xor.b32  	%r23544, %r23539, %r23543;
	shf.l.wrap.b32 	%r23545, %r23544, %r23544, 7;
	add.s32 	%r23546, %r23504, %r23473;
	xor.b32  	%r23547, %r23494, %r23546;
	shf.l.wrap.b32 	%r23548, %r23547, %r23547, 16;
	add.s32 	%r23549, %r23483, %r23548;
	xor.b32  	%r23550, %r23473, %r23549;
	shf.l.wrap.b32 	%r23551, %r23550, %r23550, 12;
	add.s32 	%r23552, %r23546, %r23551;
	xor.b32  	%r23553, %r23548, %r23552;
	shf.l.wrap.b32 	%r23554, %r23553, %r23553, 8;
	add.s32 	%r23555, %r23549, %r23554;
	xor.b32  	%r23556, %r23551, %r23555;
	shf.l.wrap.b32 	%r23557, %r23556, %r23556, 7;
	add.s32 	%r23558, %r23516, %r23557;
	xor.b32  	%r23559, %r23530, %r23558;
	shf.l.wrap.b32 	%r23560, %r23559, %r23559, 16;
	add.s32 	%r23561, %r23543, %r23560;
	xor.b32  	%r23562, %r23557, %r23561;
	shf.l.wrap.b32 	%r23563, %r23562, %r23562, 12;
	add.s32 	%r23564, %r23558, %r23563;
	xor.b32  	%r23565, %r23560, %r23564;
	shf.l.wrap.b32 	%r23566, %r23565, %r23565, 8;
	add.s32 	%r23567, %r23561, %r23566;
	xor.b32  	%r23568, %r23563, %r23567;
	shf.l.wrap.b32 	%r23569, %r23568, %r23568, 7;
	add.s32 	%r23570, %r23528, %r23521;
	xor.b32  	%r23571, %r23542, %r23570;
	shf.l.wrap.b32 	%r23572, %r23571, %r23571, 16;
	add.s32 	%r23573, %r23555, %r23572;
	xor.b32  	%r23574, %r23521, %r23573;
	shf.l.wrap.b32 	%r23575, %r23574, %r23574, 12;
	add.s32 	%r23576, %r23570, %r23575;
	xor.b32  	%r23577, %r23572, %r23576;
	shf.l.wrap.b32 	%r23578, %r23577, %r23577, 8;
	add.s32 	%r23579, %r23573, %r23578;
	xor.b32  	%r23580, %r23575, %r23579;
	shf.l.wrap.b32 	%r23581, %r23580, %r23580, 7;
	add.s32 	%r23582, %r23540, %r23533;
	xor.b32  	%r23583, %r23554, %r23582;
	shf.l.wrap.b32 	%r23584, %r23583, %r23583, 16;
	add.s32 	%r23585, %r23519, %r23584;
	xor.b32  	%r23586, %r23533, %r23585;
	shf.l.wrap.b32 	%r23587, %r23586, %r23586, 12;
	add.s32 	%r23588, %r23582, %r23587;
	xor.b32  	%r23589, %r23584, %r23588;
	shf.l.wrap.b32 	%r23590, %r23589, %r23589, 8;
	add.s32 	%r23591, %r23585, %r23590;
	xor.b32  	%r23592, %r23587, %r23591;
	shf.l.wrap.b32 	%r23593, %r23592, %r23592, 7;
	add.s32 	%r23594, %r23552, %r23545;
	xor.b32  	%r23595, %r23518, %r23594;
	shf.l.wrap.b32 	%r23596, %r23595, %r23595, 16;
	add.s32 	%r23597, %r23531, %r23596;
	xor.b32  	%r23598, %r23545, %r23597;
	shf.l.wrap.b32 	%r23599, %r23598, %r23598, 12;
	add.s32 	%r23600, %r23594, %r23599;
	xor.b32  	%r23601, %r23596, %r23600;
	shf.l.wrap.b32 	%r23602, %r23601, %r23601, 8;
	add.s32 	%r23603, %r23597, %r23602;
	xor.b32  	%r23604, %r23599, %r23603;
	shf.l.wrap.b32 	%r23605, %r23604, %r23604, 7;
	add.s32 	%r23606, %r23564, %r23581;
	xor.b32  	%r23607, %r23602, %r23606;
	shf.l.wrap.b32 	%r23608, %r23607, %r23607, 16;
	add.s32 	%r23609, %r23591, %r23608;
	xor.b32  	%r23610, %r23581, %r23609;
	shf.l.wrap.b32 	%r23611, %r23610, %r23610, 12;
	add.s32 	%r23612, %r23606, %r23611;
	xor.b32  	%r23613, %r23608, %r23612;
	shf.l.wrap.b32 	%r23614, %r23613, %r23613, 8;
	add.s32 	%r23615, %r23609, %r23614;
	xor.b32  	%r23616, %r23611, %r23615;
	shf.l.wrap.b32 	%r23617, %r23616, %r23616, 7;
	add.s32 	%r23618, %r23576, %r23593;
	xor.b32  	%r23619, %r23566, %r23618;
	shf.l.wrap.b32 	%r23620, %r23619, %r23619, 16;
	add.s32 	%r23621, %r23603, %r23620;
	xor.b32  	%r23622, %r23593, %r23621;
	shf.l.wrap.b32 	%r23623, %r23622, %r23622, 12;
	add.s32 	%r23624, %r23618, %r23623;
	xor.b32  	%r23625, %r23620, %r23624;
	shf.l.wrap.b32 	%r23626, %r23625, %r23625, 8;
	add.s32 	%r23627, %r23621, %r23626;
	xor.b32  	%r23628, %r23623, %r23627;
	shf.l.wrap.b32 	%r23629, %r23628, %r23628, 7;
	add.s32 	%r23630, %r23588, %r23605;
	xor.b32  	%r23631, %r23578, %r23630;
	shf.l.wrap.b32 	%r23632, %r23631, %r23631, 16;
	add.s32 	%r23633, %r23567, %r23632;
	xor.b32  	%r23634, %r23605, %r23633;
	shf.l.wrap.b32 	%r23635, %r23634, %r23634, 12;
	add.s32 	%r23636, %r23630, %r23635;
	xor.b32  	%r23637, %r23632, %r23636;
	shf.l.wrap.b32 	%r23638, %r23637, %r23637, 8;
	add.s32 	%r23639, %r23633, %r23638;
	xor.b32  	%r23640, %r23635, %r23639;
	shf.l.wrap.b32 	%r23641, %r23640, %r23640, 7;
	add.s32 	%r23642, %r23600, %r23569;
	xor.b32  	%r23643, %r23590, %r23642;
	shf.l.wrap.b32 	%r23644, %r23643, %r23643, 16;
	add.s32 	%r23645, %r23579, %r23644;
	xor.b32  	%r23646, %r23569, %r23645;
	shf.l.wrap.b32 	%r23647, %r23646, %r23646, 12;
	add.s32 	%r23648, %r23642, %r23647;
	xor.b32  	%r23649, %r23644, %r23648;
	shf.l.wrap.b32 	%r23650, %r23649, %r23649, 8;
	add.s32 	%r23651, %r23645, %r23650;
	xor.b32  	%r23652, %r23647, %r23651;
	shf.l.wrap.b32 	%r23653, %r23652, %r23652, 7;
	add.s32 	%r54185, %r23270, %r23612;
	add.s32 	%r54184, %r23282, %r23624;
	add.s32 	%r54183, %r23294, %r23636;
	add.s32 	%r54182, %r23306, %r23648;
	add.s32 	%r54186, %r54193, %r23653;
	add.s32 	%r54187, %r54192, %r23617;
	add.s32 	%r54188, %r54191, %r23629;
	add.s32 	%r54189, %r54190, %r23641;
	xor.b32  	%r23654, %r23271, 1;
	shf.l.wrap.b32 	%r23655, %r23271, %r23654, 16;
	add.s32 	%r23656, %r54193, %r23655;
	xor.b32  	%r23657, %r54193, %r23656;
	shf.l.wrap.b32 	%r23658, %r23657, %r23657, 12;
	add.s32 	%r23659, %r23271, %r23658;
	xor.b32  	%r23660, %r23655, %r23659;
	shf.l.wrap.b32 	%r23661, %r23660, %r23660, 8;
	add.s32 	%r23662, %r23656, %r23661;
	xor.b32  	%r23663, %r23658, %r23662;
	shf.l.wrap.b32 	%r23664, %r23663, %r23663, 7;
	add.s32 	%r23665, %r23659, %r23293;
	xor.b32  	%r23666, %r23314, %r23665;
	shf.l.wrap.b32 	%r23667, %r23666, %r23666, 16;
	add.s32 	%r23668, %r23303, %r23667;
	xor.b32  	%r23669, %r23293, %r23668;
	shf.l.wrap.b32 	%r23670, %r23669, %r23669, 12;
	add.s32 	%r23671, %r23665, %r23670;
	xor.b32  	%r23672, %r23667, %r23671;
	shf.l.wrap.b32 	%r23673, %r23672, %r23672, 8;
	add.s32 	%r23674, %r23668, %r23673;
	xor.b32  	%r23675, %r23670, %r23674;
	shf.l.wrap.b32 	%r23676, %r23675, %r23675, 7;
	xor.b32  	%r23677, %r23661, %r23330;
	shf.l.wrap.b32 	%r23678, %r23677, %r23677, 16;
	add.s32 	%r23679, %r23315, %r23678;
	xor.b32  	%r23680, %r23305, %r23679;
	shf.l.wrap.b32 	%r23681, %r23680, %r23680, 12;
	add.s32 	%r23682, %r23330, %r23681;
	xor.b32  	%r23683, %r23678, %r23682;
	shf.l.wrap.b32 	%r23684, %r23683, %r23683, 8;
	add.s32 	%r23685, %r23679, %r23684;
	xor.b32  	%r23686, %r23681, %r23685;
	shf.l.wrap.b32 	%r23687, %r23686, %r23686, 7;
	add.s32 	%r23688, %r23662, %r23344;
	xor.b32  	%r23689, %r23317, %r23688;
	shf.l.wrap.b32 	%r23690, %r23689, %r23689, 12;
	add.s32 	%r23691, %r23342, %r23690;
	xor.b32  	%r23692, %r23344, %r23691;
	shf.l.wrap.b32 	%r23693, %r23692, %r23692, 8;
	add.s32 	%r23694, %r23688, %r23693;
	xor.b32  	%r23695, %r23690, %r23694;
	shf.l.wrap.b32 	%r23696, %r23695, %r23695, 7;
	add.s32 	%r23697, %r23312, %r23664;
	xor.b32  	%r23698, %r23302, %r23697;
	shf.l.wrap.b32 	%r23699, %r23698, %r23698, 16;
	add.s32 	%r23700, %r23291, %r23699;
	xor.b32  	%r23701, %r23664, %r23700;
	shf.l.wrap.b32 	%r23702, %r23701, %r23701, 12;
	add.s32 	%r23703, %r23697, %r23702;
	xor.b32  	%r23704, %r23699, %r23703;
	shf.l.wrap.b32 	%r23705, %r23704, %r23704, 8;
	add.s32 	%r23706, %r23700, %r23705;
	xor.b32  	%r23707, %r23702, %r23706;
	shf.l.wrap.b32 	%r23708, %r23707, %r23707, 7;
	add.s32 	%r23709, %r23671, %r23708;
	xor.b32  	%r23710, %r23684, %r23709;
	shf.l.wrap.b32 	%r23711, %r23710, %r23710, 16;
	add.s32 	%r23712, %r23694, %r23711;
	xor.b32  	%r23713, %r23708, %r23712;
	shf.l.wrap.b32 	%r23714, %r23713, %r23713, 12;
	add.s32 	%r23715, %r23709, %r23714;
	xor.b32  	%r23716, %r23711, %r23715;
	shf.l.wrap.b32 	%r23717, %r23716, %r23716, 8;
	add.s32 	%r23718, %r23712, %r23717;
	xor.b32  	%r23719, %r23714, %r23718;
	shf.l.wrap.b32 	%r23720, %r23719, %r23719, 7;
	add.s32 	%r23721, %r23682, %r23676;
	xor.b32  	%r23722, %r23693, %r23721;
	shf.l.wrap.b32 	%r23723, %r23722, %r23722, 16;
	add.s32 	%r23724, %r23706, %r23723;
	xor.b32  	%r23725, %r23676, %r23724;
	shf.l.wrap.b32 	%r23726, %r23725, %r23725, 12;
	add.s32 	%r23727, %r23721, %r23726;
	xor.b32  	%r23728, %r23723, %r23727;
	shf.l.wrap.b32 	%r23729, %r23728, %r23728, 8;
	add.s32 	%r23730, %r23724, %r23729;
	xor.b32  	%r23731, %r23726, %r23730;
	shf.l.wrap.b32 	%r23732, %r23731, %r23731, 7;
	add.s32 	%r23733, %r23691, %r23687;
	xor.b32  	%r23734, %r23705, %r23733;
	shf.l.wrap.b32 	%r23735, %r23734, %r23734, 16;
	add.s32 	%r23736, %r23674, %r23735;
	xor.b32  	%r23737, %r23687, %r23736;
	shf.l.wrap.b32 	%r23738, %r23737, %r23737, 12;
	add.s32 	%r23739, %r23733, %r23738;
	xor.b32  	%r23740, %r23735, %r23739;
	shf.l.wrap.b32 	%r23741, %r23740, %r23740, 8;
	add.s32 	%r23742, %r23736, %r23741;
	xor.b32  	%r23743, %r23738, %r23742;
	shf.l.wrap.b32 	%r23744, %r23743, %r23743, 7;
	add.s32 	%r23745, %r23703, %r23696;
	xor.b32  	%r23746, %r23673, %r23745;
	shf.l.wrap.b32 	%r23747, %r23746, %r23746, 16;
	add.s32 	%r23748, %r23685, %r23747;
	xor.b32  	%r23749, %r23696, %r23748;
	shf.l.wrap.b32 	%r23750, %r23749, %r23749, 12;
	add.s32 	%r23751, %r23745, %r23750;
	xor.b32  	%r23752, %r23747, %r23751;
	shf.l.wrap.b32 	%r23753, %r23752, %r23752, 8;
	add.s32 	%r23754, %r23748, %r23753;
	xor.b32  	%r23755, %r23750, %r23754;
	shf.l.wrap.b32 	%r23756, %r23755, %r23755, 7;
	add.s32 	%r23757, %r23715, %r23732;
	xor.b32  	%r23758, %r23753, %r23757;
	shf.l.wrap.b32 	%r23759, %r23758, %r23758, 16;
	add.s32 	%r23760, %r23742, %r23759;
	xor.b32  	%r23761, %r23732, %r23760;
	shf.l.wrap.b32 	%r23762, %r23761, %r23761, 12;
	add.s32 	%r23763, %r23757, %r23762;
	xor.b32  	%r23764, %r23759, %r23763;
	shf.l.wrap.b32 	%r23765, %r23764, %r23764, 8;
	add.s32 	%r23766, %r23760, %r23765;
	xor.b32  	%r23767, %r23762, %r23766;
	shf.l.wrap.b32 	%r23768, %r23767, %r23767, 7;
	add.s32 	%r23769, %r23727, %r23744;
	xor.b32  	%r23770, %r23717, %r23769;
	shf.l.wrap.b32 	%r23771, %r23770, %r23770, 16;
	add.s32 	%r23772, %r23754, %r23771;
	xor.b32  	%r23773, %r23744, %r23772;
	shf.l.wrap.b32 	%r23774, %r23773, %r23773, 12;
	add.s32 	%r23775, %r23769, %r23774;
	xor.b32  	%r23776, %r23771, %r23775;
	shf.l.wrap.b32 	%r23777, %r23776, %r23776, 8;
	add.s32 	%r23778, %r23772, %r23777;
	xor.b32  	%r23779, %r23774, %r23778;
	shf.l.wrap.b32 	%r23780, %r23779, %r23779, 7;
	add.s32 	%r23781, %r23739, %r23756;
	xor.b32  	%r23782, %r23729, %r23781;
	shf.l.wrap.b32 	%r23783, %r23782, %r23782, 16;
	add.s32 	%r23784, %r23718, %r23783;
	xor.b32  	%r23785, %r23756, %r23784;
	shf.l.wrap.b32 	%r23786, %r23785, %r23785, 12;
	add.s32 	%r23787, %r23781, %r23786;
	xor.b32  	%r23788, %r23783, %r23787;
	shf.l.wrap.b32 	%r23789, %r23788, %r23788, 8;
	add.s32 	%r23790, %r23784, %r23789;
	xor.b32  	%r23791, %r23786, %r23790;
	shf.l.wrap.b32 	%r23792, %r23791, %r23791, 7;
	add.s32 	%r23793, %r23751, %r23720;
	xor.b32  	%r23794, %r23741, %r23793;
	shf.l.wrap.b32 	%r23795, %r23794, %r23794, 16;
	add.s32 	%r23796, %r23730, %r23795;
	xor.b32  	%r23797, %r23720, %r23796;
	shf.l.wrap.b32 	%r23798, %r23797, %r23797, 12;
	add.s32 	%r23799, %r23793, %r23798;
	xor.b32  	%r23800, %r23795, %r23799;
	shf.l.wrap.b32 	%r23801, %r23800, %r23800, 8;
	add.s32 	%r23802, %r23796, %r23801;
	xor.b32  	%r23803, %r23798, %r23802;
	shf.l.wrap.b32 	%r23804, %r23803, %r23803, 7;
	add.s32 	%r23805, %r23763, %r23804;
	xor.b32  	%r23806, %r23777, %r23805;
	shf.l.wrap.b32 	%r23807, %r23806, %r23806, 16;
	add.s32 	%r23808, %r23790, %r23807;
	xor.b32  	%r23809, %r23804, %r23808;
	shf.l.wrap.b32 	%r23810, %r23809, %r23809, 12;
	add.s32 	%r23811, %r23805, %r23810;
	xor.b32  	%r23812, %r23807, %r23811;
	shf.l.wrap.b32 	%r23813, %r23812, %r23812, 8;
	add.s32 	%r23814, %r23808, %r23813;
	xor.b32  	%r23815, %r23810, %r23814;
	shf.l.wrap.b32 	%r23816, %r23815, %r23815, 7;
	add.s32 	%r23817, %r23775, %r23768;
	xor.b32  	%r23818, %r23789, %r23817;
	shf.l.wrap.b32 	%r23819, %r23818, %r23818, 16;
	add.s32 	%r23820, %r23802, %r23819;
	xor.b32  	%r23821, %r23768, %r23820;
	shf.l.wrap.b32 	%r23822, %r23821, %r23821, 12;
	add.s32 	%r23823, %r23817, %r23822;
	xor.b32  	%r23824, %r23819, %r23823;
	shf.l.wrap.b32 	%r23825, %r23824, %r23824, 8;
	add.s32 	%r23826, %r23820, %r23825;
	xor.b32  	%r23827, %r23822, %r23826;
	shf.l.wrap.b32 	%r23828, %r23827, %r23827, 7;
	add.s32 	%r23829, %r23787, %r23780;
	xor.b32  	%r23830, %r23801, %r23829;
	shf.l.wrap.b32 	%r23831, %r23830, %r23830, 16;
	add.s32 	%r23832, %r23766, %r23831;
	xor.b32  	%r23833, %r23780, %r23832;
	shf.l.wrap.b32 	%r23834, %r23833, %r23833, 12;
	add.s32 	%r23835, %r23829, %r23834;
	xor.b32  	%r23836, %r23831, %r23835;
	shf.l.wrap.b32 	%r23837, %r23836, %r23836, 8;
	add.s32 	%r23838, %r23832, %r23837;
	xor.b32  	%r23839, %r23834, %r23838;
	shf.l.wrap.b32 	%r23840, %r23839, %r23839, 7;
	add.s32 	%r23841, %r23799, %r23792;
	xor.b32  	%r23842, %r23765, %r23841;
	shf.l.wrap.b32 	%r23843, %r23842, %r23842, 16;
	add.s32 	%r23844, %r23778, %r23843;
	xor.b32  	%r23845, %r23792, %r23844;
	shf.l.wrap.b32 	%r23846, %r23845, %r23845, 12;
	add.s32 	%r23847, %r23841, %r23846;
	xor.b32  	%r23848, %r23843, %r23847;
	shf.l.wrap.b32 	%r23849, %r23848, %r23848, 8;
	add.s32 	%r23850, %r23844, %r23849;
	xor.b32  	%r23851, %r23846, %r23850;
	shf.l.wrap.b32 	%r23852, %r23851, %r23851, 7;
	add.s32 	%r23853, %r23811, %r23828;
	xor.b32  	%r23854, %r23849, %r23853;
	shf.l.wrap.b32 	%r23855, %r23854, %r23854, 16;
	add.s32 	%r23856, %r23838, %r23855;
	xor.b32  	%r23857, %r23828, %r23856;
	shf.l.wrap.b32 	%r23858, %r23857, %r23857, 12;
	add.s32 	%r23859, %r23853, %r23858;
	xor.b32  	%r23860, %r23855, %r23859;
	shf.l.wrap.b32 	%r23861, %r23860, %r23860, 8;
	add.s32 	%r23862, %r23856, %r23861;
	xor.b32  	%r23863, %r23858, %r23862;
	shf.l.wrap.b32 	%r23864, %r23863, %r23863, 7;
	add.s32 	%r23865, %r23823, %r23840;
	xor.b32  	%r23866, %r23813, %r23865;
	shf.l.wrap.b32 	%r23867, %r23866, %r23866, 16;
	add.s32 	%r23868, %r23850, %r23867;
	xor.b32  	%r23869, %r23840, %r23868;
	shf.l.wrap.b32 	%r23870, %r23869, %r23869, 12;
	add.s32 	%r23871, %r23865, %r23870;
	xor.b32  	%r23872, %r23867, %r23871;
	shf.l.wrap.b32 	%r23873, %r23872, %r23872, 8;
	add.s32 	%r23874, %r23868, %r23873;
	xor.b32  	%r23875, %r23870, %r23874;
	shf.l.wrap.b32 	%r23876, %r23875, %r23875, 7;
	add.s32 	%r23877, %r23835, %r23852;
	xor.b32  	%r23878, %r23825, %r23877;
	shf.l.wrap.b32 	%r23879, %r23878, %r23878, 16;
	add.s32 	%r23880, %r23814, %r23879;
	xor.b32  	%r23881, %r23852, %r23880;
	shf.l.wrap.b32 	%r23882, %r23881, %r23881, 12;
	add.s32 	%r23883, %r23877, %r23882;
	xor.b32  	%r23884, %r23879, %r23883;
	shf.l.wrap.b32 	%r23885, %r23884, %r23884, 8;
	add.s32 	%r23886, %r23880, %r23885;
	xor.b32  	%r23887, %r23882, %r23886;
	shf.l.wrap.b32 	%r23888, %r23887, %r23887, 7;
	add.s32 	%r23889, %r23847, %r23816;
	xor.b32  	%r23890, %r23837, %r23889;
	shf.l.wrap.b32 	%r23891, %r23890, %r23890, 16;
	add.s32 	%r23892, %r23826, %r23891;
	xor.b32  	%r23893, %r23816, %r23892;
	shf.l.wrap.b32 	%r23894, %r23893, %r23893, 12;
	add.s32 	%r23895, %r23889, %r23894;
	xor.b32  	%r23896, %r23891, %r23895;
	shf.l.wrap.b32 	%r23897, %r23896, %r23896, 8;
	add.s32 	%r23898, %r23892, %r23897;
	xor.b32  	%r23899, %r23894, %r23898;
	shf.l.wrap.b32 	%r23900, %r23899, %r23899, 7;
	add.s32 	%r23901, %r23859, %r23900;
	xor.b32  	%r23902, %r23873, %r23901;
	shf.l.wrap.b32 	%r23903, %r23902, %r23902, 16;
	add.s32 	%r23904, %r23886, %r23903;
	xor.b32  	%r23905, %r23900, %r23904;
	shf.l.wrap.b32 	%r23906, %r23905, %r23905, 12;
	add.s32 	%r23907, %r23901, %r23906;
	xor.b32  	%r23908, %r23903, %r23907;
	shf.l.wrap.b32 	%r23909, %r23908, %r23908, 8;
	add.s32 	%r23910, %r23871, %r23864;
	xor.b32  	%r23911, %r23885, %r23910;
	shf.l.wrap.b32 	%r23912, %r23911, %r23911, 16;
	add.s32 	%r23913, %r23898, %r23912;
	xor.b32  	%r23914, %r23864, %r23913;
	shf.l.wrap.b32 	%r23915, %r23914, %r23914, 12;
	add.s32 	%r23916, %r23910, %r23915;
	xor.b32  	%r23917, %r23912, %r23916;
	shf.l.wrap.b32 	%r23918, %r23917, %r23917, 8;
	add.s32 	%r23919, %r23913, %r23918;
	xor.b32  	%r23920, %r23915, %r23919;
	shf.l.wrap.b32 	%r23921, %r23920, %r23920, 7;
	add.s32 	%r23922, %r23883, %r23876;
	xor.b32  	%r23923, %r23897, %r23922;
	shf.l.wrap.b32 	%r23924, %r23923, %r23923, 16;
	add.s32 	%r23925, %r23862, %r23924;
	xor.b32  	%r23926, %r23876, %r23925;
	shf.l.wrap.b32 	%r23927, %r23926, %r23926, 12;
	add.s32 	%r23928, %r23922, %r23927;
	xor.b32  	%r23929, %r23924, %r23928;
	shf.l.wrap.b32 	%r23930, %r23929, %r23929, 8;
	add.s32 	%r23931, %r23925, %r23930;
	xor.b32  	%r23932, %r23927, %r23931;
	shf.l.wrap.b32 	%r23933, %r23932, %r23932, 7;
	add.s32 	%r23934, %r23895, %r23888;
	xor.b32  	%r23935, %r23861, %r23934;
	shf.l.wrap.b32 	%r23936, %r23935, %r23935, 16;
	add.s32 	%r23937, %r23874, %r23936;
	xor.b32  	%r23938, %r23888, %r23937;
	shf.l.wrap.b32 	%r23939, %r23938, %r23938, 12;
	add.s32 	%r23940, %r23934, %r23939;
	xor.b32  	%r23941, %r23936, %r23940;
	shf.l.wrap.b32 	%r23942, %r23941, %r23941, 8;
	add.s32 	%r23943, %r23937, %r23942;
	add.s32 	%r23944, %r23907, %r23921;
	xor.b32  	%r23945, %r23942, %r23944;
	shf.l.wrap.b32 	%r23946, %r23945, %r23945, 16;
	add.s32 	%r23947, %r23931, %r23946;
	xor.b32  	%r23948, %r23921, %r23947;
	shr.u32 	%r23949, %r23948, 20;
	add.s32 	%r23950, %r23944, %r23949;
	add.s32 	%r23951, %r23916, %r23933;
	xor.b32  	%r23952, %r23909, %r23951;
	shf.l.wrap.b32 	%r23953, %r23952, %r23952, 16;
	add.s32 	%r23954, %r23943, %r23953;
	xor.b32  	%r23955, %r23933, %r23954;
	shr.u32 	%r23956, %r23955, 20;
	add.s32 	%r23957, %r23951, %r23956;
	add.s32 	%r23958, %r23270, %r23950;
	add.s32 	%r23959, %r23282, %r23957;
	not.b32 	%r23960, %r54181;
	add.s32 	%r23961, %r2598, %r23960;
	mov.u32 	%r23962, %ctaid.x;
	shl.b32 	%r23963, %r23962, 11;
	mov.u32 	%r23964, %tid.x;
	and.b32  	%r23965, %r23964, 31;
	or.b32  	%r23966, %r23963, %r23965;
	shl.b32 	%r23967, %r23964, 3;
	and.b32  	%r23968, %r23967, 7936;
	add.s32 	%r23969, %r53743, %r23968;
	add.s32 	%r23970, %r23966, %r23969;
	shr.u32 	%r23971, %r23970, %r23961;
	and.b32  	%r23972, %r23971, 1;
	setp.eq.b32 	%p212, %r23972, 1;
	selp.b32 	%r23973, %r23959, %r23958, %p212;
	cvt.u16.u32 	%rs468, %r23973;
	and.b16  	%rs795, %rs468, 1;
	and.b16  	%rs469, %rs793, 255;
	setp.ne.s16 	%p213, %rs469, 1;
	@%p213 bra 	$L__BB4_271;
	ld.param.u64 	%rd743, [fused_batch_pir_kernel_16_param_1];
	not.b32 	%r23974, %r54181;
	add.s32 	%r23975, %r2598, %r23974;
	mov.u32 	%r23976, %ctaid.x;
	shl.b32 	%r23977, %r23976, 11;
	mov.u32 	%r23978, %tid.x;
	and.b32  	%r23979, %r23978, 31;
	or.b32  	%r23980, %r23977, %r23979;
	shl.b32 	%r23981, %r23978, 3;
	and.b32  	%r23982, %r23981, 7936;
	add.s32 	%r23983, %r53743, %r23982;
	add.s32 	%r23984, %r23980, %r23983;
	shr.u32 	%r23985, %r23984, %r23975;
	and.b32  	%r23986, %r23985, 1;
	setp.eq.b32 	%p214, %r23986, 1;
	cvt.s64.s32 	%rd242, %r54181;
	cvta.to.global.u64 	%rd243, %rd743;
	mul.wide.s32 	%rd244, %r54181, 16;
	add.s64 	%rd245, %rd243, %rd244;
	ld.global.u32 	%r23987, [%rd245+8804];
	selp.b32 	%r23988, %r54186, %r54185, %p214;
	xor.b32  	%r23989, %r23988, %r23987;
	selp.b32 	%r23990, %r54187, %r54184, %p214;
	selp.b32 	%r54185, %r54185, %r23989, %p214;
	selp.b32 	%r54186, %r23989, %r54186, %p214;
	ld.global.u32 	%r23991, [%rd245+8808];
	xor.b32  	%r23992, %r23990, %r23991;
	selp.b32 	%r23993, %r54188, %r54183, %p214;
	selp.b32 	%r54184, %r54184, %r23992, %p214;
	selp.b32 	%r54187, %r23992, %r54187, %p214;
	ld.global.u32 	%r23994, [%rd245+8812];
	xor.b32  	%r23995, %r23993, %r23994;
	selp.b32 	%r23996, %r54189, %r54182, %p214;
	selp.b32 	%r54183, %r54183, %r23995, %p214;
	selp.b32 	%r54188, %r23995, %r54188, %p214;
	ld.global.u32 	%r23997, [%rd245+8816];
	xor.b32  	%r23998, %r23996, %r23997;
	selp.b64 	%rd246, 445, 420, %p214;
	selp.b32 	%r54182, %r54182, %r23998, %p214;
	selp.b32 	%r54189, %r23998, %r54189, %p214;
	add.s64 	%rd247, %rd246, %rd242;
	add.s64 	%rd248, %rd243, %rd247;
	ld.global.u8 	%rs470, [%rd248+8784];
	xor.b16  	%rs795, %rs470, %rs795;
$L__BB4_271:
	not.b32 	%r23999, %r54181;
	add.s32 	%r24000, %r2598, %r23999;
	mov.u32 	%r24001, %ctaid.x;
	shl.b32 	%r24002, %r24001, 11;
	mov.u32 	%r24003, %tid.x;
	and.b32  	%r24004, %r24003, 31;
	or.b32  	%r24005, %r24002, %r24004;
	shl.b32 	%r24006, %r24003, 3;
	and.b32  	%r24007, %r24006, 7936;
	add.s32 	%r24008, %r53743, %r24007;
	add.s32 	%r24009, %r24005, %r24008;
	shr.u32 	%r24010, %r24009, %r24000;
	and.b32  	%r24011, %r24010, 1;
	setp.eq.b32 	%p215, %r24011, 1;
	selp.b32 	%r54193, %r54186, %r54185, %p215;
	selp.b32 	%r54192, %r54187, %r54184, %p215;
	selp.b32 	%r54191, %r54188, %r54183, %p215;
	selp.b32 	%r54190, %r54189, %r54182, %p215;
	add.s32 	%r54181, %r54181, 1;
	setp.lt.u32 	%p216, %r54181, %r2598;
	mov.u16 	%rs793, %rs795;
	@%p216 bra 	$L__BB4_269;
$L__BB4_272:
	and.b16  	%rs471, %rs795, 255;
	setp.ne.s16 	%p217, %rs471, 1;
	@%p217 bra 	$L__BB4_274;
	ld.param.u64 	%rd744, [fused_batch_pir_kernel_16_param_1];
	cvta.to.global.u64 	%rd249, %rd744;
	ld.global.u32 	%r24012, [%rd249+9256];
	xor.b32  	%r54193, %r54193, %r24012;
$L__BB4_274:
	@%p217 bra 	$L__BB4_276;
	ld.param.u64 	%rd745, [fused_batch_pir_kernel_16_param_1];
	cvta.to.global.u64 	%rd250, %rd745;
	ld.global.u32 	%r24013, [%rd250+9260];
	xor.b32  	%r54192, %r54192, %r24013;
$L__BB4_276:
	@%p217 bra 	$L__BB4_278;
	ld.param.u64 	%rd746, [fused_batch_pir_kernel_16_param_1];
	cvta.to.global.u64 	%rd251, %rd746;
	ld.global.u32 	%r24014, [%rd251+9264];
	xor.b32  	%r54191, %r54191, %r24014;
$L__BB4_278:
	@%p217 bra 	$L__BB4_280;
	ld.param.u64 	%rd747, [fused_batch_pir_kernel_16_param_1];
	cvta.to.global.u64 	%rd252, %rd747;
	ld.global.u32 	%r24015, [%rd252+9268];
	xor.b32  	%r54190, %r54190, %r24015;
$L__BB4_280:
	ld.param.u32 	%r52155, [fused_batch_pir_kernel_16_param_4];
	mov.u32 	%r24017, %ctaid.x;
	shl.b32 	%r24018, %r24017, 11;
	mov.u32 	%r24019, %tid.x;
	and.b32  	%r24020, %r24019, 31;
	or.b32  	%r24021, %r24018, %r24020;
	shl.b32 	%r24022, %r24019, 3;
	and.b32  	%r24023, %r24022, 7936;
	add.s32 	%r24024, %r53743, %r24023;
	add.s32 	%r24025, %r24021, %r24024;
	setp.ge.s32 	%p221, %r24025, %r52155;
	mov.b32 	%r54214, 0;
	mov.u32 	%r54215, %r54214;
	mov.u32 	%r54216, %r54214;
	mov.u32 	%r54217, %r54214;
	@%p221 bra 	$L__BB4_294;
	ld.param.u64 	%rd748, [fused_batch_pir_kernel_16_param_1];
	cvta.to.global.u64 	%rd253, %rd748;
	ld.global.u8 	%rs475, [%rd253+9289];
	max.u16 	%rs476, %rs475, 11;
	cvt.u32.u16 	%r24026, %rs476;
	add.s32 	%r54205, %r24026, -11;
	ld.shared.u32 	%r54217, [s_mem+197756];
	ld.shared.v4.u32 	{%r54216, %r54215, %r54214, %r24027}, [s_mem+197760];
	mov.b64 	%rd254, {%r54214, %r24027};
	shr.u64 	%rd255, %rd254, 32;
	cvt.u16.u64 	%rs798, %rd255;
	cvt.u32.u16 	%r2653, %rs475;
	setp.ge.u32 	%p222, %r54205, %r2653;
	@%p222 bra 	$L__BB4_286;
	mov.u16 	%rs796, %rs798;
$L__BB4_283:
	ld.const.u32 	%r24028, [CHACHA_CONSTANTS];
	add.s32 	%r24029, %r24028, %r54217;
	shf.l.wrap.b32 	%r24030, %r24029, %r24029, 16;
	add.s32 	%r24031, %r54217, %r24030;
	xor.b32  	%r24032, %r54217, %r24031;
	shf.l.wrap.b32 	%r24033, %r24032, %r24032, 12;
	add.s32 	%r24034, %r24029, %r24033;
	xor.b32  	%r24035, %r24030, %r24034;
	shf.l.wrap.b32 	%r24036, %r24035, %r24035, 8;
	add.s32 	%r24037, %r24031, %r24036;
	xor.b32  	%r24038, %r24033, %r24037;
	shf.l.wrap.b32 	%r24039, %r24038, %r24038, 7;
	ld.const.u32 	%r24040, [CHACHA_CONSTANTS+4];
	add.s32 	%r24041, %r24040, %r54216;
	shf.l.wrap.b32 	%r24042, %r24041, %r24041, 16;
	add.s32 	%r24043, %r54216, %r24042;
	xor.b32  	%r24044, %r54216, %r24043;
	shf.l.wrap.b32 	%r24045, %r24044, %r24044, 12;
	add.s32 	%r24046, %r24041, %r24045;
	xor.b32  	%r24047, %r24042, %r24046;
	shf.l.wrap.b32 	%r24048, %r24047, %r24047, 8;
	add.s32 	%r24049, %r24043, %r24048;
	xor.b32  	%r24050, %r24045, %r24049;
	shf.l.wrap.b32 	%r24051, %r24050, %r24050, 7;
	ld.const.u32 	%r24052, [CHACHA_CONSTANTS+8];
	add.s32 	%r24053, %r24052, %r54215;
	shf.l.wrap.b32 	%r24054, %r24053, %r24053, 16;
	add.s32 	%r24055, %r54215, %r24054;
	xor.b32  	%r24056, %r54215, %r24055;
	shf.l.wrap.b32 	%r24057, %r24056, %r24056, 12;
	add.s32 	%r24058, %r24053, %r24057;
	xor.b32  	%r24059, %r24054, %r24058;
	shf.l.wrap.b32 	%r24060, %r24059, %r24059, 8;
	add.s32 	%r24061, %r24055, %r24060;
	xor.b32  	%r24062, %r24057, %r24061;
	shf.l.wrap.b32 	%r24063, %r24062, %r24062, 7;
	ld.const.u32 	%r24064, [CHACHA_CONSTANTS+12];
	add.s32 	%r24065, %r24064, %r54214;
	shf.l.wrap.b32 	%r24066, %r24065, %r24065, 16;
	add.s32 	%r24067, %r54214, %r24066;
	xor.b32  	%r24068, %r54214, %r24067;
	shf.l.wrap.b32 	%r24069, %r24068, %r24068, 12;
	add.s32 	%r24070, %r24065, %r24069;
	xor.b32  	%r24071, %r24066, %r24070;
	shf.l.wrap.b32 	%r24072, %r24071, %r24071, 8;
	add.s32 	%r24073, %r24067, %r24072;
	xor.b32  	%r24074, %r24069, %r24073;
	shf.l.wrap.b32 	%r24075, %r24074, %r24074, 7;
	add.s32 	%r24076, %r24034, %r24051;
	xor.b32  	%r24077, %r24072, %r24076;
	shf.l.wrap.b32 	%r24078, %r24077, %r24077, 16;
	add.s32 	%r24079, %r24061, %r24078;
	xor.b32  	%r24080, %r24051, %r24079;
	shf.l.wrap.b32 	%r24081, %r24080, %r24080, 12;
	add.s32 	%r24082, %r24076, %r24081;
	xor.b32  	%r24083, %r24078, %r24082;
	shf.l.wrap.b32 	%r24084, %r24083, %r24083, 8;
	add.s32 	%r24085, %r24079, %r24084;
	xor.b32  	%r24086, %r24081, %r24085;
	shf.l.wrap.b32 	%r24087, %r24086, %r24086, 7;
	add.s32 	%r24088, %r24046, %r24063;
	xor.b32  	%r24089, %r24036, %r24088;
	shf.l.wrap.b32 	%r24090, %r24089, %r24089, 16;
	add.s32 	%r24091, %r24073, %r24090;
	xor.b32  	%r24092, %r24063, %r24091;
	shf.l.wrap.b32 	%r24093, %r24092, %r24092, 12;
	add.s32 	%r24094, %r24088, %r24093;
	xor.b32  	%r24095, %r24090, %r24094;
	shf.l.wrap.b32 	%r24096, %r24095, %r24095, 8;
	add.s32 	%r24097, %r24091, %r24096;
	xor.b32  	%r24098, %r24093, %r24097;
	shf.l.wrap.b32 	%r24099, %r24098, %r24098, 7;
	add.s32 	%r24100, %r24058, %r24075;
	xor.b32  	%r24101, %r24048, %r24100;
	shf.l.wrap.b32 	%r24102, %r24101, %r24101, 16;
	add.s32 	%r24103, %r24037, %r24102;
	xor.b32  	%r24104, %r24075, %r24103;
	shf.l.wrap.b32 	%r24105, %r24104, %r24104, 12;
	add.s32 	%r24106, %r24100, %r24105;
	xor.b32  	%r24107, %r24102, %r24106;
	shf.l.wrap.b32 	%r24108, %r24107, %r24107, 8;
	add.s32 	%r24109, %r24103, %r24108;
	xor.b32  	%r24110, %r24105, %r24109;
	shf.l.wrap.b32 	%r24111, %r24110, %r24110, 7;
	add.s32 	%r24112, %r24070, %r24039;
	xor.b32  	%r24113, %r24060, %r24112;
	shf.l.wrap.b32 	%r24114, %r24113, %r24113, 16;
	add.s32 	%r24115, %r24049, %r24114;
	xor.b32  	%r24116, %r24039, %r24115;
	shf.l.wrap.b32 	%r24117, %r24116, %r24116, 12;
	add.s32 	%r24118, %r24112, %r24117;
	xor.b32  	%r24119, %r24114, %r24118;
	shf.l.wrap.b32 	%r24120, %r24119, %r24119, 8;
	add.s32 	%r24121, %r24115, %r24120;
	xor.b32  	%r24122, %r24117, %r24121;
	shf.l.wrap.b32 	%r24123, %r24122, %r24122, 7;
	add.s32 	%r24124, %r24082, %r24123;
	xor.b32  	%r24125, %r24096, %r24124;
	shf.l.wrap.b32 	%r24126, %r24125, %r24125, 16;
	add.s32 	%r24127, %r24109, %r24126;
	xor.b32  	%r24128, %r24123, %r24127;
	shf.l.wrap.b32 	%r24129, %r24128, %r24128, 12;
	add.s32 	%r24130, %r24124, %r24129;
	xor.b32  	%r24131, %r24126, %r24130;
	shf.l.wrap.b32 	%r24132, %r24131, %r24131, 8;
	add.s32 	%r24133, %r24127, %r24132;
	xor.b32  	%r24134, %r24129, %r24133;
	shf.l.wrap.b32 	%r24135, %r24134, %r24134, 7;
	add.s32 	%r24136, %r24094, %r24087;
	xor.b32  	%r24137, %r24108, %r24136;
	shf.l.wrap.b32 	%r24138, %r24137, %r24137, 16;
	add.s32 	%r24139, %r24121, %r24138;
	xor.b32  	%r24140, %r24087, %r24139;
	shf.l.wrap.b32 	%r24141, %r24140, %r24140, 12;
	add.s32 	%r24142, %r24136, %r24141;
	xor.b32  	%r24143, %r24138, %r24142;
	shf.l.wrap.b32 	%r24144, %r24143, %r24143, 8;
	add.s32 	%r24145, %r24139, %r24144;
	xor.b32  	%r24146, %r24141, %r24145;
	shf.l.wrap.b32 	%r24147, %r24146, %r24146, 7;
	add.s32 	%r24148, %r24106, %r24099;
	xor.b32  	%r24149, %r24120, %r24148;
	shf.l.wrap.b32 	%r24150, %r24149, %r24149, 16;
	add.s32 	%r24151, %r24085, %r24150;
	xor.b32  	%r24152, %r24099, %r24151;
	shf.l.wrap.b32 	%r24153, %r24152, %r24152, 12;
	add.s32 	%r24154, %r24148, %r24153;
	xor.b32  	%r24155, %r24150, %r24154;
	shf.l.wrap.b32 	%r24156, %r24155, %r24155, 8;
	add.s32 	%r24157, %r24151, %r24156;
	xor.b32  	%r24158, %r24153, %r24157;
	shf.l.wrap.b32 	%r24159, %r24158, %r24158, 7;
	add.s32 	%r24160, %r24118, %r24111;
	xor.b32  	%r24161, %r24084, %r24160;
	shf.l.wrap.b32 	%r24162, %r24161, %r24161, 16;
	add.s32 	%r24163, %r24097, %r24162;
	xor.b32  	%r24164, %r24111, %r24163;
	shf.l.wrap.b32 	%r24165, %r24164, %r24164, 12;
	add.s32 	%r24166, %r24160, %r24165;
	xor.b32  	%r24167, %r24162, %r24166;
	shf.l.wrap.b32 	%r24168, %r24167, %r24167, 8;
	add.s32 	%r24169, %r24163, %r24168;
	xor.b32  	%r24170, %r24165, %r24169;
	shf.l.wrap.b32 	%r24171, %r24170, %r24170, 7;
	add.s32 	%r24172, %r24130, %r24147;
	xor.b32  	%r24173, %r24168, %r24172;
	shf.l.wrap.b32 	%r24174, %r24173, %r24173, 16;
	add.s32 	%r24175, %r24157, %r24174;
	xor.b32  	%r24176, %r24147, %r24175;
	shf.l.wrap.b32 	%r24177, %r24176, %r24176, 12;
	add.s32 	%r24178, %r24172, %r24177;
	xor.b32  	%r24179, %r24174, %r24178;
	shf.l.wrap.b32 	%r24180, %r24179, %r24179, 8;
	add.s32 	%r24181, %r24175, %r24180;
	xor.b32  	%r24182, %r24177, %r24181;
	shf.l.wrap.b32 	%r24183, %r24182, %r24182, 7;
	add.s32 	%r24184, %r24142, %r24159;
	xor.b32  	%r24185, %r24132, %r24184;
	shf.l.wrap.b32 	%r24186, %r24185, %r24185, 16;
	add.s32 	%r24187, %r24169, %r24186;
	xor.b32  	%r24188, %r24159, %r24187;
	shf.l.wrap.b32 	%r24189, %r24188, %r24188, 12;
	add.s32 	%r24190, %r24184, %r24189;
	xor.b32  	%r24191, %r24186, %r24190;
	shf.l.wrap.b32 	%r24192, %r24191, %r24191, 8;
	add.s32 	%r24193, %r24187, %r24192;
	xor.b32  	%r24194, %r24189, %r24193;
	shf.l.wrap.b32 	%r24195, %r24194, %r24194, 7;
	add.s32 	%r24196, %r24154, %r24171;
	xor.b32  	%r24197, %r24144, %r24196;
	shf.l.wrap.b32 	%r24198, %r24197, %r24197, 16;
	add.s32 	%r24199, %r24133, %r24198;
	xor.b32  	%r24200, %r24171, %r24199;
	shf.l.wrap.b32 	%r24201, %r24200, %r24200, 12;
	add.s32 	%r24202, %r24196, %r24201;
	xor.b32  	%r24203, %r24198, %r24202;
	shf.l.wrap.b32 	%r24204, %r24203, %r24203, 8;
	add.s32 	%r24205, %r24199, %r24204;
	xor.b32  	%r24206, %r24201, %r24205;
	shf.l.wrap.b32 	%r24207, %r24206, %r24206, 7;
	add.s32 	%r24208, %r24166, %r24135;
	xor.b32  	%r24209, %r24156, %r24208;
	shf.l.wrap.b32 	%r24210, %r24209, %r24209, 16;
	add.s32 	%r24211, %r24145, %r24210;
	xor.b32  	%r24212, %r24135, %r24211;
	shf.l.wrap.b32 	%r24213, %r24212, %r24212, 12;
	add.s32 	%r24214, %r24208, %r24213;
	xor.b32  	%r24215, %r24210, %r24214;
	shf.l.wrap.b32 	%r24216, %r24215, %r24215, 8;
	add.s32 	%r24217, %r24211, %r24216;
	xor.b32  	%r24218, %r24213, %r24217;
	shf.l.wrap.b32 	%r24219, %r24218, %r24218, 7;
	add.s32 	%r24220, %r24178, %r24219;
	xor.b32  	%r24221, %r24192, %r24220;
	shf.l.wrap.b32 	%r24222, %r24221, %r24221, 16;
	add.s32 	%r24223, %r24205, %r24222;
	xor.b32  	%r24224, %r24219, %r24223;
	shf.l.wrap.b32 	%r24225, %r24224, %r24224, 12;
	add.s32 	%r24226, %r24220, %r24225;
	xor.b32  	%r24227, %r24222, %r24226;
	shf.l.wrap.b32 	%r24228, %r24227, %r24227, 8;
	add.s32 	%r24229, %r24223, %r24228;
	xor.b32  	%r24230, %r24225, %r24229;
	shf.l.wrap.b32 	%r24231, %r24230, %r24230, 7;
	add.s32 	%r24232, %r24190, %r24183;
	xor.b32  	%r24233, %r24204, %r24232;
	shf.l.wrap.b32 	%r24234, %r24233, %r24233, 16;
	add.s32 	%r24235, %r24217, %r24234;
	xor.b32  	%r24236, %r24183, %r24235;
	shf.l.wrap.b32 	%r24237, %r24236, %r24236, 12;
	add.s32 	%r24238, %r24232, %r24237;
	xor.b32  	%r24239, %r24234, %r24238;
	shf.l.wrap.b32 	%r24240, %r24239, %r24239, 8;
	add.s32 	%r24241, %r24235, %r24240;
	xor.b32  	%r24242, %r24237, %r24241;
	shf.l.wrap.b32 	%r24243, %r24242, %r24242, 7;
	add.s32 	%r24244, %r24202, %r24195;
	xor.b32  	%r24245, %r24216, %r24244;
	shf.l.wrap.b32 	%r24246, %r24245, %r24245, 16;
	add.s32 	%r24247, %r24181, %r24246;
	xor.b32  	%r24248, %r24195, %r24247;
	shf.l.wrap.b32 	%r24249, %r24248, %r24248, 12;
	add.s32 	%r24250, %r24244, %r24249;
	xor.b32  	%r24251, %r24246, %r24250;
	shf.l.wrap.b32 	%r24252, %r24251, %r24251, 8;
	add.s32 	%r24253, %r24247, %r24252;
	xor.b32  	%r24254, %r24249, %r24253;
	shf.l.wrap.b32 	%r24255, %r24254, %r24254, 7;
	add.s32 	%r24256, %r24214, %r24207;
	xor.b32  	%r24257, %r24180, %r24256;
	shf.l.wrap.b32 	%r24258, %r24257, %r24257, 16;
	add.s32 	%r24259, %r24193, %r24258;
	xor.b32  	%r24260, %r24207, %r24259;
	shf.l.wrap.b32 	%r24261, %r24260, %r24260, 12;
	add.s32 	%r24262, %r24256, %r24261;
	xor.b32  	%r24263, %r24258, %r24262;
	shf.l.wrap.b32 	%r24264, %r24263, %r24263, 8;
	add.s32 	%r24265, %r24259, %r24264;
	xor.b32  	%r24266, %r24261, %r24265;
	shf.l.wrap.b32 	%r24267, %r24266, %r24266, 7;
	add.s32 	%r24268, %r24226, %r24243;
	xor.b32  	%r24269, %r24264, %r24268;
	shf.l.wrap.b32 	%r24270, %r24269, %r24269, 16;
	add.s32 	%r24271, %r24253, %r24270;
	xor.b32  	%r24272, %r24243, %r24271;
	shf.l.wrap.b32 	%r24273, %r24272, %r24272, 12;
	add.s32 	%r24274, %r24268, %r24273;
	xor.b32  	%r24275, %r24270, %r24274;
	shf.l.wrap.b32 	%r24276, %r24275, %r24275, 8;
	add.s32 	%r24277, %r24271, %r24276;
	xor.b32  	%r24278, %r24273, %r24277;
	shf.l.wrap.b32 	%r24279, %r24278, %r24278, 7;
	add.s32 	%r24280, %r24238, %r24255;
	xor.b32  	%r24281, %r24228, %r24280;
	shf.l.wrap.b32 	%r24282, %r24281, %r24281, 16;
	add.s32 	%r24283, %r24265, %r24282;
	xor.b32  	%r24284, %r24255, %r24283;
	shf.l.wrap.b32 	%r24285, %r24284, %r24284, 12;
	add.s32 	%r24286, %r24280, %r24285;
	xor.b32  	%r24287, %r24282, %r24286;
	shf.l.wrap.b32 	%r24288, %r24287, %r24287, 8;
	add.s32 	%r24289, %r24283, %r24288;
	xor.b32  	%r24290, %r24285, %r24289;
	shf.l.wrap.b32 	%r24291, %r24290, %r24290, 7;
	add.s32 	%r24292, %r24250, %r24267;
	xor.b32  	%r24293, %r24240, %r24292;
	shf.l.wrap.b32 	%r24294, %r24293, %r24293, 16;
	add.s32 	%r24295, %r24229, %r24294;
	xor.b32  	%r24296, %r24267, %r24295;
	shf.l.wrap.b32 	%r24297, %r24296, %r24296, 12;
	add.s32 	%r24298, %r24292, %r24297;
	xor.b32  	%r24299, %r24294, %r24298;
	shf.l.wrap.b32 	%r24300, %r24299, %r24299, 8;
	add.s32 	%r24301, %r24295, %r24300;
	xor.b32  	%r24302, %r24297, %r24301;
	shf.l.wrap.b32 	%r24303, %r24302, %r24302, 7;
	add.s32 	%r24304, %r24262, %r24231;
	xor.b32  	%r24305, %r24252, %r24304;
	shf.l.wrap.b32 	%r24306, %r24305, %r24305, 16;
	add.s32 	%r24307, %r24241, %r24306;
	xor.b32  	%r24308, %r24231, %r24307;
	shf.l.wrap.b32 	%r24309, %r24308, %r24308, 12;
	add.s32 	%r24310, %r24304, %r24309;
	xor.b32  	%r24311, %r24306, %r24310;
	shf.l.wrap.b32 	%r24312, %r24311, %r24311, 8;
	add.s32 	%r24313, %r24307, %r24312;
	xor.b32  	%r24314, %r24309, %r24313;
	shf.l.wrap.b32 	%r24315, %r24314, %r24314, 7;
	add.s32 	%r24316, %r24274, %r24315;
	xor.b32  	%r24317, %r24288, %r24316;
	shf.l.wrap.b32 	%r24318, %r24317, %r24317, 16;
	add.s32 	%r24319, %r24301, %r24318;
	xor.b32  	%r24320, %r24315, %r24319;
	shf.l.wrap.b32 	%r24321, %r24320, %r24320, 12;
	add.s32 	%r24322, %r24316, %r24321;
	xor.b32  	%r24323, %r24318, %r24322;
	shf.l.wrap.b32 	%r24324, %r24323, %r24323, 8;
	add.s32 	%r24325, %r24319, %r24324;
	xor.b32  	%r24326, %r24321, %r24325;
	shf.l.wrap.b32 	%r24327, %r24326, %r24326, 7;
	add.s32 	%r24328, %r24286, %r24279;
	xor.b32  	%r24329, %r24300, %r24328;
	shf.l.wrap.b32 	%r24330, %r24329, %r24329, 16;
	add.s32 	%r24331, %r24313, %r24330;
	xor.b32  	%r24332, %r24279, %r24331;
	shf.l.wrap.b32 	%r24333, %r24332, %r24332, 12;
	add.s32 	%r24334, %r24328, %r24333;
	xor.b32  	%r24335, %r24330, %r24334;
	shf.l.wrap.b32 	%r24336, %r24335, %r24335, 8;
	add.s32 	%r24337, %r24331, %r24336;
	xor.b32  	%r24338, %r24333, %r24337;
	shf.l.wrap.b32 	%r24339, %r24338, %r24338, 7;
	add.s32 	%r24340, %r24298, %r24291;
	xor.b32  	%r24341, %r24312, %r24340;
	shf.l.wrap.b32 	%r24342, %r24341, %r24341, 16;
	add.s32 	%r24343, %r24277, %r24342;
	xor.b32  	%r24344, %r24291, %r24343;
	shf.l.wrap.b32 	%r24345, %r24344, %r24344, 12;
	add.s32 	%r24346, %r24340, %r24345;
	xor.b32  	%r24347, %r24342, %r24346;
	shf.l.wrap.b32 	%r24348, %r24347, %r24347, 8;
	add.s32 	%r24349, %r24343, %r24348;
	xor.b32  	%r24350, %r24345, %r24349;
	shf.l.wrap.b32 	%r24351, %r24350, %r24350, 7;
	add.s32 	%r24352, %r24310, %r24303;
	xor.b32  	%r24353, %r24276, %r24352;
	shf.l.wrap.b32 	%r24354, %r24353, %r24353, 16;
	add.s32 	%r24355, %r24289, %r24354;
	xor.b32  	%r24356, %r24303, %r24355;
	shf.l.wrap.b32 	%r24357, %r24356, %r24356, 12;
	add.s32 	%r24358, %r24352, %r24357;
	xor.b32  	%r24359, %r24354, %r24358;
	shf.l.wrap.b32 	%r24360, %r24359, %r24359, 8;
	add.s32 	%r24361, %r24355, %r24360;
	xor.b32  	%r24362, %r24357, %r24361;
	shf.l.wrap.b32 	%r24363, %r24362, %r24362, 7;
	add.s32 	%r24364, %r24322, %r24339;
	xor.b32  	%r24365, %r24360, %r24364;
	shf.l.wrap.b32 	%r24366, %r24365, %r24365, 16;
	add.s32 	%r24367, %r24349, %r24366;
	xor.b32  	%r24368, %r24339, %r24367;
	shf.l.wrap.b32 	%r24369, %r24368, %r24368, 12;
	add.s32 	%r24370, %r24364, %r24369;
	xor.b32  	%r24371, %r24366, %r24370;
	shf.l.wrap.b32 	%r24372, %r24371, %r24371, 8;
	add.s32 	%r24373, %r24367, %r24372;
	xor.b32  	%r24374, %r24369, %r24373;
	shf.l.wrap.b32 	%r24375, %r24374, %r24374, 7;
	add.s32 	%r24376, %r24334, %r24351;
	xor.b32  	%r24377, %r24324, %r24376;
	shf.l.wrap.b32 	%r24378, %r24377, %r24377, 16;
	add.s32 	%r24379, %r24361, %r24378;
	xor.b32  	%r24380, %r24351, %r24379;
	shf.l.wrap.b32 	%r24381, %r24380, %r24380, 12;
	add.s32 	%r24382, %r24376, %r24381;
	xor.b32  	%r24383, %r24378, %r24382;
	shf.l.wrap.b32 	%r24384, %r24383, %r24383, 8;
	add.s32 	%r24385, %r24379, %r24384;
	xor.b32  	%r24386, %r24381, %r24385;
	shf.l.wrap.b32 	%r24387, %r24386, %r24386, 7;
	add.s32 	%r24388, %r24346, %r24363;
	xor.b32  	%r24389, %r24336, %r24388;
	shf.l.wrap.b32 	%r24390, %r24389, %r24389, 16;
	add.s32 	%r24391, %r24325, %r24390;
	xor.b32  	%r24392, %r24363, %r24391;
	shf.l.wrap.b32 	%r24393, %r24392, %r24392, 12;
	add.s32 	%r24394, %r24388, %r24393;
	xor.b32  	%r24395, %r24390, %r24394;
	shf.l.wrap.b32 	%r24396, %r24395, %r24395, 8;
	add.s32 	%r24397, %r24391, %r24396;
	xor.b32  	%r24398, %r24393, %r24397;
	shf.l.wrap.b32 	%r24399, %r24398, %r24398, 7;
	add.s32 	%r24400, %r24358, %r24327;
	xor.b32  	%r24401, %r24348, %r24400;
	shf.l.wrap.b32 	%r24402, %r24401, %r24401, 16;
	add.s32 	%r24403, %r24337, %r24402;
	xor.b32  	%r24404, %r24327, %r24403;
	shf.l.wrap.b32 	%r24405, %r24404, %r24404, 12;
	add.s32 	%r24406, %r24400, %r24405;
	xor.b32  	%r24407, %r24402, %r24406;
	shf.l.wrap.b32 	%r24408, %r24407, %r24407, 8;
	add.s32 	%r24409, %r24403, %r24408;
	xor.b32  	%r24410, %r24405, %r24409;
	shf.l.wrap.b32 	%r24411, %r24410, %r24410, 7;
	add.s32 	%r54209, %r24028, %r24370;
	add.s32 	%r54208, %r24040, %r24382;
	add.s32 	%r54207, %r24052, %r24394;
	add.s32 	%r54206, %r24064, %r24406;
	add.s32 	%r54210, %r54217, %r24411;
	add.s32 	%r54211, %r54216, %r24375;
	add.s32 	%r54212, %r54215, %r24387;
	add.s32 	%r54213, %r54214, %r24399;
	xor.b32  	%r24412, %r24029, 1;
	shf.l.wrap.b32 	%r24413, %r24029, %r24412, 16;
	add.s32 	%r24414, %r54217, %r24413;
	xor.b32  	%r24415, %r54217, %r24414;
	shf.l.wrap.b32 	%r24416, %r24415, %r24415, 12;
	add.s32 	%r24417, %r24029, %r24416;
	xor.b32  	%r24418, %r24413, %r24417;
	shf.l.wrap.b32 	%r24419, %r24418, %r24418, 8;
	add.s32 	%r24420, %r24414, %r24419;
	xor.b32  	%r24421, %r24416, %r24420;
	shf.l.wrap.b32 	%r24422, %r24421, %r24421, 7;
	add.s32 	%r24423, %r24417, %r24051;
	xor.b32  	%r24424, %r24072, %r24423;
	shf.l.wrap.b32 	%r24425, %r24424, %r24424, 16;
	add.s32 	%r24426, %r24061, %r24425;
	xor.b32  	%r24427, %r24051, %r24426;
	shf.l.wrap.b32 	%r24428, %r24427, %r24427, 12;
	add.s32 	%r24429, %r24423, %r24428;
	xor.b32  	%r24430, %r24425, %r24429;
	shf.l.wrap.b32 	%r24431, %r24430, %r24430, 8;
	add.s32 	%r24432, %r24426, %r24431;
	xor.b32  	%r24433, %r24428, %r24432;
	shf.l.wrap.b32 	%r24434, %r24433, %r24433, 7;
	xor.b32  	%r24435, %r24419, %r24088;
	shf.l.wrap.b32 	%r24436, %r24435, %r24435, 16;
	add.s32 	%r24437, %r24073, %r24436;
	xor.b32  	%r24438, %r24063, %r24437;
	shf.l.wrap.b32 	%r24439, %r24438, %r24438, 12;
	add.s32 	%r24440, %r24088, %r24439;
	xor.b32  	%r24441, %r24436, %r24440;
	shf.l.wrap.b32 	%r24442, %r24441, %r24441, 8;
	add.s32 	%r24443, %r24437, %r24442;
	xor.b32  	%r24444, %r24439, %r24443;
	shf.l.wrap.b32 	%r24445, %r24444, %r24444, 7;
	add.s32 	%r24446, %r24420, %r24102;
	xor.b32  	%r24447, %r24075, %r24446;
	shf.l.wrap.b32 	%r24448, %r24447, %r24447, 12;
	add.s32 	%r24449, %r24100, %r24448;
	xor.b32  	%r24450, %r24102, %r24449;
	shf.l.wrap.b32 	%r24451, %r24450, %r24450, 8;
	add.s32 	%r24452, %r24446, %r24451;
	xor.b32  	%r24453, %r24448, %r24452;
	shf.l.wrap.b32 	%r24454, %r24453, %r24453, 7;
	add.s32 	%r24455, %r24070, %r24422;
	xor.b32  	%r24456, %r24060, %r24455;
	shf.l.wrap.b32 	%r24457, %r24456, %r24456, 16;
	add.s32 	%r24458, %r24049, %r24457;
	xor.b32  	%r24459, %r24422, %r24458;
	shf.l.wrap.b32 	%r24460, %r24459, %r24459, 12;
	add.s32 	%r24461, %r24455, %r24460;
	xor.b32  	%r24462, %r24457, %r24461;
	shf.l.wrap.b32 	%r24463, %r24462, %r24462, 8;
	add.s32 	%r24464, %r24458, %r24463;
	xor.b32  	%r24465, %r24460, %r24464;
	shf.l.wrap.b32 	%r24466, %r24465, %r24465, 7;
	add.s32 	%r24467, %r24429, %r24466;
	xor.b32  	%r24468, %r24442, %r24467;
	shf.l.wrap.b32 	%r24469, %r24468, %r24468, 16;
	add.s32 	%r24470, %r24452, %r24469;
	xor.b32  	%r24471, %r24466, %r24470;
	shf.l.wrap.b32 	%r24472, %r24471, %r24471, 12;
	add.s32 	%r24473, %r24467, %r24472;
	xor.b32  	%r24474, %r24469, %r24473;
	shf.l.wrap.b32 	%r24475, %r24474, %r24474, 8;
	add.s32 	%r24476, %r24470, %r24475;
	xor.b32  	%r24477, %r24472, %r24476;
	shf.l.wrap.b32 	%r24478, %r24477, %r24477, 7;
	add.s32 	%r24479, %r24440, %r24434;
	xor.b32  	%r24480, %r24451, %r24479;
	shf.l.wrap.b32 	%r24481, %r24480, %r24480, 16;
	add.s32 	%r24482, %r24464, %r24481;
	xor.b32  	%r24483, %r24434, %r24482;
	shf.l.wrap.b32 	%r24484, %r24483, %r24483, 12;
	add.s32 	%r24485, %r24479, %r24484;
	xor.b32  	%r24486, %r24481, %r24485;
	shf.l.wrap.b32 	%r24487, %r24486, %r24486, 8;
	add.s32 	%r24488, %r24482, %r24487;
	xor.b32  	%r24489, %r24484, %r24488;
	shf.l.wrap.b32 	%r24490, %r24489, %r24489, 7;
	add.s32 	%r24491, %r24449, %r24445;
	xor.b32  	%r24492, %r24463, %r24491;
	shf.l.wrap.b32 	%r24493, %r24492, %r24492, 16;
	add.s32 	%r24494, %r24432, %r24493;
	xor.b32  	%r24495, %r24445, %r24494;
	shf.l.wrap.b32 	%r24496, %r24495, %r24495, 12;
	add.s32 	%r24497, %r24491, %r24496;
	xor.b32  	%r24498, %r24493, %r24497;
	shf.l.wrap.b32 	%r24499, %r24498, %r24498, 8;
	add.s32 	%r24500, %r24494, %r24499;
	xor.b32  	%r24501, %r24496, %r24500;
	shf.l.wrap.b32 	%r24502, %r24501, %r24501, 7;
	add.s32 	%r24503, %r24461, %r24454;
	xor.b32  	%r24504, %r24431, %r24503;
	shf.l.wrap.b32 	%r24505, %r24504, %r24504, 16;
	add.s32 	%r24506, %r24443, %r24505;
	xor.b32  	%r24507, %r24454, %r24506;
	shf.l.wrap.b32 	%r24508, %r24507, %r24507, 12;
	add.s32 	%r24509, %r24503, %r24508;
	xor.b32  	%r24510, %r24505, %r24509;
	shf.l.wrap.b32 	%r24511, %r24510, %r24510, 8;
	add.s32 	%r24512, %r24506, %r24511;
	xor.b32  	%r24513, %r24508, %r24512;
	shf.l.wrap.b32 	%r24514, %r24513, %r24513, 7;
	add.s32 	%r24515, %r24473, %r24490;
	xor.b32  	%r24516, %r24511, %r24515;
	shf.l.wrap.b32 	%r24517, %r24516, %r24516, 16;
	add.s32 	%r24518, %r24500, %r24517;
	xor.b32  	%r24519, %r24490, %r24518;
	shf.l.wrap.b32 	%r24520, %r24519, %r24519, 12;
	add.s32 	%r24521, %r24515, %r24520;
	xor.b32  	%r24522, %r24517, %r24521;
	shf.l.wrap.b32 	%r24523, %r24522, %r24522, 8;
	add.s32 	%r24524, %r24518, %r24523;
	xor.b32  	%r24525, %r24520, %r24524;
	shf.l.wrap.b32 	%r24526, %r24525, %r24525, 7;
	add.s32 	%r24527, %r24485, %r24502;
	xor.b32  	%r24528, %r24475, %r24527;
	shf.l.wrap.b32 	%r24529, %r24528, %r24528, 16;
	add.s32 	%r24530, %r24512, %r24529;
	xor.b32  	%r24531, %r24502, %r24530;
	shf.l.wrap.b32 	%r24532, %r24531, %r24531, 12;
	add.s32 	%r24533, %r24527, %r24532;
	xor.b32  	%r24534, %r24529, %r24533;
	shf.l.wrap.b32 	%r24535, %r24534, %r24534, 8;
	add.s32 	%r24536, %r24530, %r24535;
	xor.b32  	%r24537, %r24532, %r24536;
	shf.l.wrap.b32 	%r24538, %r24537, %r24537, 7;
	add.s32 	%r24539, %r24497, %r24514;
	xor.b32  	%r24540, %r24487, %r24539;
	shf.l.wrap.b32 	%r24541, %r24540, %r24540, 16;
	add.s32 	%r24542, %r24476, %r24541;
	xor.b32  	%r24543, %r24514, %r24542;
	shf.l.wrap.b32 	%r24544, %r24543, %r24543, 12;
	add.s32 	%r24545, %r24539, %r24544;
	xor.b32  	%r24546, %r24541, %r24545;
	shf.l.wrap.b32 	%r24547, %r24546, %r24546, 8;
	add.s32 	%r24548, %r24542, %r24547;
	xor.b32  	%r24549, %r24544, %r24548;
	shf.l.wrap.b32 	%r24550, %r24549, %r24549, 7;
	add.s32 	%r24551, %r24509, %r24478;
	xor.b32  	%r24552, %r24499, %r24551;
	shf.l.wrap.b32 	%r24553, %r24552, %r24552, 16;
	add.s32 	%r24554, %r24488, %r24553;
	xor.b32  	%r24555, %r24478, %r24554;
	shf.l.wrap.b32 	%r24556, %r24555, %r24555, 12;
	add.s32 	%r24557, %r24551, %r24556;
	xor.b32  	%r24558, %r24553, %r24557;
	shf.l.wrap.b32 	%r24559, %r24558, %r24558, 8;
	add.s32 	%r24560, %r24554, %r24559;
	xor.b32  	%r24561, %r24556, %r24560;
	shf.l.wrap.b32 	%r24562, %r24561, %r24561, 7;
	add.s32 	%r24563, %r24521, %r24562;
	xor.b32  	%r24564, %r24535, %r24563;
	shf.l.wrap.b32 	%r24565, %r24564, %r24564, 16;
	add.s32 	%r24566, %r24548, %r24565;
	xor.b32  	%r24567, %r24562, %r24566;
	shf.l.wrap.b32 	%r24568, %r24567, %r24567, 12;
	add.s32 	%r24569, %r24563, %r24568;
	xor.b32  	%r24570, %r24565, %r24569;
	shf.l.wrap.b32 	%r24571, %r24570, %r24570, 8;
	add.s32 	%r24572, %r24566, %r24571;
	xor.b32  	%r24573, %r24568, %r24572;
	shf.l.wrap.b32 	%r24574, %r24573, %r24573, 7;
	add.s32 	%r24575, %r24533, %r24526;
	xor.b32  	%r24576, %r24547, %r24575;
	shf.l.wrap.b32 	%r24577, %r24576, %r24576, 16;
	add.s32 	%r24578, %r24560, %r24577;
	xor.b32  	%r24579, %r24526, %r24578;
	shf.l.wrap.b32 	%r24580, %r24579, %r24579, 12;
	add.s32 	%r24581, %r24575, %r24580;
	xor.b32  	%r24582, %r24577, %r24581;
	shf.l.wrap.b32 	%r24583, %r24582, %r24582, 8;
	add.s32 	%r24584, %r24578, %r24583;
	xor.b32  	%r24585, %r24580, %r24584;
	shf.l.wrap.b32 	%r24586, %r24585, %r24585, 7;
	add.s32 	%r24587, %r24545, %r24538;
	xor.b32  	%r24588, %r24559, %r24587;
	shf.l.wrap.b32 	%r24589, %r24588, %r24588, 16;
	add.s32 	%r24590, %r24524, %r24589;
	xor.b32  	%r24591, %r24538, %r24590;
	shf.l.wrap.b32 	%r24592, %r24591, %r24591, 12;
	add.s32 	%r24593, %r24587, %r24592;
	xor.b32  	%r24594, %r24589, %r24593;
	shf.l.wrap.b32 	%r24595, %r24594, %r24594, 8;
	add.s32 	%r24596, %r24590, %r24595;
	xor.b32  	%r24597, %r24592, %r24596;
	shf.l.wrap.b32 	%r24598, %r24597, %r24597, 7;
	add.s32 	%r24599, %r24557, %r24550;
	xor.b32  	%r24600, %r24523, %r24599;
	shf.l.wrap.b32 	%r24601, %r24600, %r24600, 16;
	add.s32 	%r24602, %r24536, %r24601;
	xor.b32  	%r24603, %r24550, %r24602;
	shf.l.wrap.b32 	%r24604, %r24603, %r24603, 12;
	add.s32 	%r24605, %r24599, %r24604;
	xor.b32  	%r24606, %r24601, %r24605;
	shf.l.wrap.b32 	%r24607, %r24606, %r24606, 8;
	add.s32 	%r24608, %r24602, %r24607;
	xor.b32  	%r24609, %r24604, %r24608;
	shf.l.wrap.b32 	%r24610, %r24609, %r24609, 7;
	add.s32 	%r24611, %r24569, %r24586;
	xor.b32  	%r24612, %r24607, %r24611;
	shf.l.wrap.b32 	%r24613, %r24612, %r24612, 16;
	add.s32 	%r24614, %r24596, %r24613;
	xor.b32  	%r24615, %r24586, %r24614;
	shf.l.wrap.b32 	%r24616, %r24615, %r24615, 12;
	add.s32 	%r24617, %r24611, %r24616;
	xor.b32  	%r24618, %r24613, %r24617;
	shf.l.wrap.b32 	%r24619, %r24618, %r24618, 8;
	add.s32 	%r24620, %r24614, %r24619;
	xor.b32  	%r24621, %r24616, %r24620;
	shf.l.wrap.b32 	%r24622, %r24621, %r24621, 7;
	add.s32 	%r24623, %r24581, %r24598;
	xor.b32  	%r24624, %r24571, %r24623;
	shf.l.wrap.b32 	%r24625, %r24624, %r24624, 16;
	add.s32 	%r24626, %r24608, %r24625;
	xor.b32  	%r24627, %r24598, %r24626;
	shf.l.wrap.b32 	%r24628, %r24627, %r24627, 12;
	add.s32 	%r24629, %r24623, %r24628;
	xor.b32  	%r24630, %r24625, %r24629;
	shf.l.wrap.b32 	%r24631, %r24630, %r24630, 8;
	add.s32 	%r24632, %r24626, %r24631;
	xor.b32  	%r24633, %r24628, %r24632;
	shf.l.wrap.b32 	%r24634, %r24633, %r24633, 7;
	add.s32 	%r24635, %r24593, %r24610;
	xor.b32  	%r24636, %r24583, %r24635;
	shf.l.wrap.b32 	%r24637, %r24636, %r24636, 16;
	add.s32 	%r24638, %r24572, %r24637;
	xor.b32  	%r24639, %r24610, %r24638;
	shf.l.wrap.b32 	%r24640, %r24639, %r24639, 12;
	add.s32 	%r24641, %r24635, %r24640;
	xor.b32  	%r24642, %r24637, %r24641;
	shf.l.wrap.b32 	%r24643, %r24642, %r24642, 8;
	add.s32 	%r24644, %r24638, %r24643;
	xor.b32  	%r24645, %r24640, %r24644;
	shf.l.wrap.b32 	%r24646, %r24645, %r24645, 7;
	add.s32 	%r24647, %r24605, %r24574;
	xor.b32  	%r24648, %r24595, %r24647;
	shf.l.wrap.b32 	%r24649, %r24648, %r24648, 16;
	add.s32 	%r24650, %r24584, %r24649;
	xor.b32  	%r24651, %r24574, %r24650;
	shf.l.wrap.b32 	%r24652, %r24651, %r24651, 12;
	add.s32 	%r24653, %r24647, %r24652;
	xor.b32  	%r24654, %r24649, %r24653;
	shf.l.wrap.b32 	%r24655, %r24654, %r24654, 8;
	add.s32 	%r24656, %r24650, %r24655;
	xor.b32  	%r24657, %r24652, %r24656;
	shf.l.wrap.b32 	%r24658, %r24657, %r24657, 7;
	add.s32 	%r24659, %r24617, %r24658;
	xor.b32  	%r24660, %r24631, %r24659;
	shf.l.wrap.b32 	%r24661, %r24660, %r24660, 16;
	add.s32 	%r24662, %r24644, %r24661;
	xor.b32  	%r24663, %r24658, %r24662;
	shf.l.wrap.b32 	%r24664, %r24663, %r24663, 12;
	add.s32 	%r24665, %r24659, %r24664;
	xor.b32  	%r24666, %r24661, %r24665;
	shf.l.wrap.b32 	%r24667, %r24666, %r24666, 8;
	add.s32 	%r24668, %r24629, %r24622;
	xor.b32  	%r24669, %r24643, %r24668;
	shf.l.wrap.b32 	%r24670, %r24669, %r24669, 16;
	add.s32 	%r24671, %r24656, %r24670;
	xor.b32  	%r24672, %r24622, %r24671;
	shf.l.wrap.b32 	%r24673, %r24672, %r24672, 12;
	add.s32 	%r24674, %r24668, %r24673;
	xor.b32  	%r24675, %r24670, %r24674;
	shf.l.wrap.b32 	%r24676, %r24675, %r24675, 8;
	add.s32 	%r24677, %r24671, %r24676;
	xor.b32  	%r24678, %r24673, %r24677;
	shf.l.wrap.b32 	%r24679, %r24678, %r24678, 7;
	add.s32 	%r24680, %r24641, %r24634;
	xor.b32  	%r24681, %r24655, %r24680;
	shf.l.wrap.b32 	%r24682, %r24681, %r24681, 16;
	add.s32 	%r24683, %r24620, %r24682;
	xor.b32  	%r24684, %r24634, %r24683;
	shf.l.wrap.b32 	%r24685, %r24684, %r24684, 12;
	add.s32 	%r24686, %r24680, %r24685;
	xor.b32  	%r24687, %r24682, %r24686;
	shf.l.wrap.b32 	%r24688, %r24687, %r24687, 8;
	add.s32 	%r24689, %r24683, %r24688;
	xor.b32  	%r24690, %r24685, %r24689;
	shf.l.wrap.b32 	%r24691, %r24690, %r24690, 7;
	add.s32 	%r24692, %r24653, %r24646;
	xor.b32  	%r24693, %r24619, %r24692;
	shf.l.wrap.b32 	%r24694, %r24693, %r24693, 16;
	add.s32 	%r24695, %r24632, %r24694;
	xor.b32  	%r24696, %r24646, %r24695;
	shf.l.wrap.b32 	%r24697, %r24696, %r24696, 12;
	add.s32 	%r24698, %r24692, %r24697;
	xor.b32  	%r24699, %r24694, %r24698;
	shf.l.wrap.b32 	%r24700, %r24699, %r24699, 8;
	add.s32 	%r24701, %r24695, %r24700;
	add.s32 	%r24702, %r24665, %r24679;
	xor.b32  	%r24703, %r24700, %r24702;
	shf.l.wrap.b32 	%r24704, %r24703, %r24703, 16;
	add.s32 	%r24705, %r24689, %r24704;
	xor.b32  	%r24706, %r24679, %r24705;
	shr.u32 	%r24707, %r24706, 20;
	add.s32 	%r24708, %r24702, %r24707;
	add.s32 	%r24709, %r24674, %r24691;
	xor.b32  	%r24710, %r24667, %r24709;
	shf.l.wrap.b32 	%r24711, %r24710, %r24710, 16;
	add.s32 	%r24712, %r24701, %r24711;
	xor.b32  	%r24713, %r24691, %r24712;
	shr.u32 	%r24714, %r24713, 20;
	add.s32 	%r24715, %r24709, %r24714;
	add.s32 	%r24716, %r24028, %r24708;
	add.s32 	%r24717, %r24040, %r24715;
	not.b32 	%r24718, %r54205;
	add.s32 	%r24719, %r2653, %r24718;
	mov.u32 	%r24720, %ctaid.x;
	shl.b32 	%r24721, %r24720, 11;
	mov.u32 	%r24722, %tid.x;
	and.b32  	%r24723, %r24722, 31;
	or.b32  	%r24724, %r24721, %r24723;
	shl.b32 	%r24725, %r24722, 3;
	and.b32  	%r24726, %r24725, 7936;
	add.s32 	%r24727, %r53743, %r24726;
	add.s32 	%r24728, %r24724, %r24727;
	shr.u32 	%r24729, %r24728, %r24719;
	and.b32  	%r24730, %r24729, 1;
	setp.eq.b32 	%p223, %r24730, 1;
	selp.b32 	%r24731, %r24717, %r24716, %p223;
	cvt.u16.u32 	%rs477, %r24731;
	and.b16  	%rs798, %rs477, 1;
	and.b16  	%rs478, %rs796, 255;
	setp.ne.s16 	%p224, %rs478, 1;
	@%p224 bra 	$L__BB4_285;
	ld.param.u64 	%rd749, [fused_batch_pir_kernel_16_param_1];
	not.b32 	%r24732, %r54205;
	add.s32 	%r24733, %r2653, %r24732;
	mov.u32 	%r24734, %ctaid.x;
	shl.b32 	%r24735, %r24734, 11;
	mov.u32 	%r24736, %tid.x;
	and.b32  	%r24737, %r24736, 31;
	or.b32  	%r24738, %r24735, %r24737;
	shl.b32 	%r24739, %r24736, 3;
	and.b32  	%r24740, %r24739, 7936;
	add.s32 	%r24741, %r53743, %r24740;
	add.s32 	%r24742, %r24738, %r24741;
	shr.u32 	%r24743, %r24742, %r24733;
	and.b32  	%r24744, %r24743, 1;
	setp.eq.b32 	%p225, %r24744, 1;
	cvt.s64.s32 	%rd256, %r54205;
	cvta.to.global.u64 	%rd257, %rd749;
	mul.wide.s32 	%rd258, %r54205, 16;
	add.s64 	%rd259, %rd257, %rd258;
	ld.global.u32 	%r24745, [%rd259+9292];
	selp.b32 	%r24746, %r54210, %r54209, %p225;
	xor.b32  	%r24747, %r24746, %r24745;
	selp.b32 	%r24748, %r54211, %r54208, %p225;
	selp.b32 	%r54209, %r54209, %r24747, %p225;
	selp.b32 	%r54210, %r24747, %r54210, %p225;
	ld.global.u32 	%r24749, [%rd259+9296];
	xor.b32  	%r24750, %r24748, %r24749;
	selp.b32 	%r24751, %r54212, %r54207, %p225;
	selp.b32 	%r54208, %r54208, %r24750, %p225;
	selp.b32 	%r54211, %r24750, %r54211, %p225;
	ld.global.u32 	%r24752, [%rd259+9300];
	xor.b32  	%r24753, %r24751, %r24752;
	selp.b32 	%r24754, %r54213, %r54206, %p225;
	selp.b32 	%r54207, %r54207, %r24753, %p225;
	selp.b32 	%r54212, %r24753, %r54212, %p225;
	ld.global.u32 	%r24755, [%rd259+9304];
	xor.b32  	%r24756, %r24754, %r24755;
	selp.b64 	%rd260, 445, 420, %p225;
	selp.b32 	%r54206, %r54206, %r24756, %p225;
	selp.b32 	%r54213, %r24756, %r54213, %p225;
	add.s64 	%rd261, %rd260, %rd256;
	add.s64 	%rd262, %rd257, %rd261;
	ld.global.u8 	%rs479, [%rd262+9272];
	xor.b16  	%rs798, %rs479, %rs798;
$L__BB4_285:
	not.b32 	%r24757, %r54205;
	add.s32 	%r24758, %r2653, %r24757;
	mov.u32 	%r24759, %ctaid.x;
	shl.b32 	%r24760, %r24759, 11;
	mov.u32 	%r24761, %tid.x;
	and.b32  	%r24762, %r24761, 31;
	or.b32  	%r24763, %r24760, %r24762;
	shl.b32 	%r24764, %r24761, 3;
	and.b32  	%r24765, %r24764, 7936;
	add.s32 	%r24766, %r53743, %r24765;
	add.s32 	%r24767, %r24763, %r24766;
	shr.u32 	%r24768, %r24767, %r24758;
	and.b32  	%r24769, %r24768, 1;
	setp.eq.b32 	%p226, %r24769, 1;
	selp.b32 	%r54217, %r54210, %r54209, %p226;
	selp.b32 	%r54216, %r54211, %r54208, %p226;
	selp.b32 	%r54215, %r54212, %r54207, %p226;
	selp.b32 	%r54214, %r54213, %r54206, %p226;
	add.s32 	%r54205, %r54205, 1;
	setp.lt.u32 	%p227, %r54205, %r2653;
	mov.u16 	%rs796, %rs798;
	@%p227 bra 	$L__BB4_283;
$L__BB4_286:
	and.b16  	%rs480, %rs798, 255;
	setp.ne.s16 	%p228, %rs480, 1;
	@%p228 bra 	$L__BB4_288;
	ld.param.u64 	%rd750, [fused_batch_pir_kernel_16_param_1];
	cvta.to.global.u64 	%rd263, %rd750;
	ld.global.u32 	%r24770, [%rd263+9744];
	xor.b32  	%r54217, %r54217, %r24770;
$L__BB4_288:
	@%p228 bra 	$L__BB4_290;
	ld.param.u64 	%rd751, [fused_batch_pir_kernel_16_param_1];
	cvta.to.global.u64 	%rd264, %rd751;
	ld.global.u32 	%r24771, [%rd264+9748];
	xor.b32  	%r54216, %r54216, %r24771;
$L__BB4_290:
	@%p228 bra 	$L__BB4_292;
	ld.param.u64 	%rd752, [fused_batch_pir_kernel_16_param_1];
	cvta.to.global.u64 	%rd265, %rd752;
	ld.global.u32 	%r24772, [%rd265+9752];
	xor.b32  	%r54215, %r54215, %r24772;
$L__BB4_292:
	@%p228 bra 	$L__BB4_294;
	ld.param.u64 	%rd753, [fused_batch_pir_kernel_16_param_1];
	cvta.to.global.u64 	%rd266, %rd753;
	ld.global.u32 	%r24773, [%rd266+9756];
	xor.b32  	%r54214, %r54214, %r24773;
$L__BB4_294:
	ld.param.u32 	%r52156, [fused_batch_pir_kernel_16_param_4];
	mov.u32 	%r24775, %ctaid.x;
	shl.b32 	%r24776, %r24775, 11;
	mov.u32 	%r24777, %tid.x;
	and.b32  	%r24778, %r24777, 31;
	or.b32  	%r24779, %r24776, %r24778;
	shl.b32 	%r24780, %r24777, 3;
	and.b32  	%r24781, %r24780, 7936;
	add.s32 	%r24782, %r53743, %r24781;
	add.s32 	%r24783, %r24779, %r24782;
	setp.ge.s32 	%p232, %r24783, %r52156;
	mov.b32 	%r54238, 0;
	mov.u32 	%r54239, %r54238;
	mov.u32 	%r54240, %r54238;
	mov.u32 	%r54241, %r54238;
	@%p232 bra 	$L__BB4_308;
	ld.param.u64 	%rd754, [fused_batch_pir_kernel_16_param_1];
	cvta.to.global.u64 	%rd267, %rd754;
	ld.global.u8 	%rs484, [%rd267+9777];
	max.u16 	%rs485, %rs484, 11;
	cvt.u32.u16 	%r24784, %rs485;
	add.s32 	%r54229, %r24784, -11;
	ld.shared.v4.u32 	{%r54241, %r54240, %r54239, %r54238}, [s_mem+197776];
	ld.shared.u8 	%rs801, [s_mem+197792];
	cvt.u32.u16 	%r2708, %rs484;
	setp.ge.u32 	%p233, %r54229, %r2708;
	@%p233 bra 	$L__BB4_300;
	mov.u16 	%rs799, %rs801;
$L__BB4_297:
	ld.const.u32 	%r24785, [CHACHA_CONSTANTS];
	add.s32 	%r24786, %r24785, %r54241;
	shf.l.wrap.b32 	%r24787, %r24786, %r24786, 16;
	add.s32 	%r24788, %r54241, %r24787;
	xor.b32  	%r24789, %r54241, %r24788;
	shf.l.wrap.b32 	%r24790, %r24789, %r24789, 12;
	add.s32 	%r24791, %r24786, %r24790;
	xor.b32  	%r24792, %r24787, %r24791;
	shf.l.wrap.b32 	%r24793, %r24792, %r24792, 8;
	add.s32 	%r24794, %r24788, %r24793;
	xor.b32  	%r24795, %r24790, %r24794;
	shf.l.wrap.b32 	%r24796, %r24795, %r24795, 7;
	ld.const.u32 	%r24797, [CHACHA_CONSTANTS+4];
	add.s32 	%r24798, %r24797, %r54240;
	shf.l.wrap.b32 	%r24799, %r24798, %r24798, 16;
	add.s32 	%r24800, %r54240, %r24799;
	xor.b32  	%r24801, %r54240, %r24800;
	shf.l.wrap.b32 	%r24802, %r24801, %r24801, 12;
	add.s32 	%r24803, %r24798, %r24802;
	xor.b32  	%r24804, %r24799, %r24803;
	shf.l.wrap.b32 	%r24805, %r24804, %r24804, 8;
	add.s32 	%r24806, %r24800, %r24805;
	xor.b32  	%r24807, %r24802, %r24806;
	shf.l.wrap.b32 	%r24808, %r24807, %r24807, 7;
	ld.const.u32 	%r24809, [CHACHA_CONSTANTS+8];
	add.s32 	%r24810, %r24809, %r54239;
	shf.l.wrap.b32 	%r24811, %r24810, %r24810, 16;
	add.s32 	%r24812, %r54239, %r24811;
	xor.b32  	%r24813, %r54239, %r24812;
	shf.l.wrap.b32 	%r24814, %r24813, %r24813, 12;
	add.s32 	%r24815, %r24810, %r24814;
	xor.b32  	%r24816, %r24811, %r24815;
	shf.l.wrap.b32 	%r24817, %r24816, %r24816, 8;
	add.s32 	%r24818, %r24812, %r24817;
	xor.b32  	%r24819, %r24814, %r24818;
	shf.l.wrap.b32 	%r24820, %r24819, %r24819, 7;
	ld.const.u32 	%r24821, [CHACHA_CONSTANTS+12];
	add.s32 	%r24822, %r24821, %r54238;
	shf.l.wrap.b32 	%r24823, %r24822, %r24822, 16;
	add.s32 	%r24824, %r54238, %r24823;
	xor.b32  	%r24825, %r54238, %r24824;
	shf.l.wrap.b32 	%r24826, %r24825, %r24825, 12;
	add.s32 	%r24827, %r24822, %r24826;
	xor.b32  	%r24828, %r24823, %r24827;
	shf.l.wrap.b32 	%r24829, %r24828, %r24828, 8;
	add.s32 	%r24830, %r24824, %r24829;
	xor.b32  	%r24831, %r24826, %r24830;
	shf.l.wrap.b32 	%r24832, %r24831, %r24831, 7;
	add.s32 	%r24833, %r24791, %r24808;
	xor.b32  	%r24834, %r24829, %r24833;
	shf.l.wrap.b32 	%r24835, %r24834, %r24834, 16;
	add.s32 	%r24836, %r24818, %r24835;
	xor.b32  	%r24837, %r24808, %r24836;
	shf.l.wrap.b32 	%r24838, %r24837, %r24837, 12;
	add.s32 	%r24839, %r24833, %r24838;
	xor.b32  	%r24840, %r24835, %r24839;
	shf.l.wrap.b32 	%r24841, %r24840, %r24840, 8;
	add.s32 	%r24842, %r24836, %r24841;
	xor.b32  	%r24843, %r24838, %r24842;
	shf.l.wrap.b32 	%r24844, %r24843, %r24843, 7;
	add.s32 	%r24845, %r24803, %r24820;
	xor.b32  	%r24846, %r24793, %r24845;
	shf.l.wrap.b32 	%r24847, %r24846, %r24846, 16;
	add.s32 	%r24848, %r24830, %r24847;
	xor.b32  	%r24849, %r24820, %r24848;
	shf.l.wrap.b32 	%r24850, %r24849, %r24849, 12;
	add.s32 	%r24851, %r24845, %r24850;
	xor.b32  	%r24852, %r24847, %r24851;
	shf.l.wrap.b32 	%r24853, %r24852, %r24852, 8;
	add.s32 	%r24854, %r24848, %r24853;
	xor.b32  	%r24855, %r24850, %r24854;
	shf.l.wrap.b32 	%r24856, %r24855, %r24855, 7;
	add.s32 	%r24857, %r24815, %r24832;
	xor.b32  	%r24858, %r24805, %r24857;
	shf.l.wrap.b32 	%r24859, %r24858, %r24858, 16;
	add.s32 	%r24860, %r24794, %r24859;
	xor.b32  	%r24861, %r24832, %r24860;
	shf.l.wrap.b32 	%r24862, %r24861, %r24861, 12;
	add.s32 	%r24863, %r24857, %r24862;
	xor.b32  	%r24864, %r24859, %r24863;
	shf.l.wrap.b32 	%r24865, %r24864, %r24864, 8;
	add.s32 	%r24866, %r24860, %r24865;
	xor.b32  	%r24867, %r24862, %r24866;
	shf.l.wrap.b32 	%r24868, %r24867, %r24867, 7;
	add.s32 	%r24869, %r24827, %r24796;
	xor.b32  	%r24870, %r24817, %r24869;
	shf.l.wrap.b32 	%r24871, %r24870, %r24870, 16;
	add.s32 	%r24872, %r24806, %r24871;
	xor.b32  	%r24873, %r24796, %r24872;
	shf.l.wrap.b32 	%r24874, %r24873, %r24873, 12;
	add.s32 	%r24875, %r24869, %r24874;
	xor.b32  	%r24876, %r24871, %r24875;
	shf.l.wrap.b32 	%r24877, %r24876, %r24876, 8;
	add.s32 	%r24878, %r24872, %r24877;
	xor.b32  	%r24879, %r24874, %r24878;
	shf.l.wrap.b32 	%r24880, %r24879, %r24879, 7;
	add.s32 	%r24881, %r24839, %r24880;
	xor.b32  	%r24882, %r24853, %r24881;
	shf.l.wrap.b32 	%r24883, %r24882, %r24882, 16;
	add.s32 	%r24884, %r24866, %r24883;
	xor.b32  	%r24885, %r24880, %r24884;
	shf.l.wrap.b32 	%r24886, %r24885, %r24885, 12;
	add.s32 	%r24887, %r24881, %r24886;
	xor.b32  	%r24888, %r24883, %r24887;
	shf.l.wrap.b32 	%r24889, %r24888, %r24888, 8;
	add.s32 	%r24890, %r24884, %r24889;
	xor.b32  	%r24891, %r24886, %r24890;
	shf.l.wrap.b32 	%r24892, %r24891, %r24891, 7;
	add.s32 	%r24893, %r24851, %r24844;
	xor.b32  	%r24894, %r24865, %r24893;
	shf.l.wrap.b32 	%r24895, %r24894, %r24894, 16;
	add.s32 	%r24896, %r24878, %r24895;
	xor.b32  	%r24897, %r24844, %r24896;
	shf.l.wrap.b32 	%r24898, %r24897, %r24897, 12;
	add.s32 	%r24899, %r24893, %r24898;
	xor.b32  	%r24900, %r24895, %r24899;
	shf.l.wrap.b32 	%r24901, %r24900, %r24900, 8;
	add.s32 	%r24902, %r24896, %r24901;
	xor.b32  	%r24903, %r24898, %r24902;
	shf.l.wrap.b32 	%r24904, %r24903, %r24903, 7;
	add.s32 	%r24905, %r24863, %r24856;
	xor.b32  	%r24906, %r24877, %r24905;
	shf.l.wrap.b32 	%r24907, %r24906, %r24906, 16;
	add.s32 	%r24908, %r24842, %r24907;
	xor.b32  	%r24909, %r24856, %r24908;
	shf.l.wrap.b32 	%r24910, %r24909, %r24909, 12;
	add.s32 	%r24911, %r24905, %r24910;
	xor.b32  	%r24912, %r24907, %r24911;
	shf.l.wrap.b32 	%r24913, %r24912, %r24912, 8;
	add.s32 	%r24914, %r24908, %r24913;
	xor.b32  	%r24915, %r24910, %r24914;
	shf.l.wrap.b32 	%r24916, %r24915, %r24915, 7;
	add.s32 	%r24917, %r24875, %r24868;
	xor.b32  	%r24918, %r24841, %r24917;
	shf.l.wrap.b32 	%r24919, %r24918, %r24918, 16;
	add.s32 	%r24920, %r24854, %r24919;
	xor.b32  	%r24921, %r24868, %r24920;
	shf.l.wrap.b32 	%r24922, %r24921, %r24921, 12;
	add.s32 	%r24923, %r24917, %r24922;
	xor.b32  	%r24924, %r24919, %r24923;
	shf.l.wrap.b32 	%r24925, %r24924, %r24924, 8;
	add.s32 	%r24926, %r24920, %r24925;
	xor.b32  	%r24927, %r24922, %r24926;
	shf.l.wrap.b32 	%r24928, %r24927, %r24927, 7;
	add.s32 	%r24929, %r24887, %r24904;
	xor.b32  	%r24930, %r24925, %r24929;
	shf.l.wrap.b32 	%r24931, %r24930, %r24930, 16;
	add.s32 	%r24932, %r24914, %r24931;
	xor.b32  	%r24933, %r24904, %r24932;
	shf.l.wrap.b32 	%r24934, %r24933, %r24933, 12;
	add.s32 	%r24935, %r24929, %r24934;
	xor.b32  	%r24936, %r24931, %r24935;
	shf.l.wrap.b32 	%r24937, %r24936, %r24936, 8;
	add.s32 	%r24938, %r24932, %r24937;
	xor.b32  	%r24939, %r24934, %r24938;
	shf.l.wrap.b32 	%r24940, %r24939, %r24939, 7;
	add.s32 	%r24941, %r24899, %r24916;
	xor.b32  	%r24942, %r24889, %r24941;
	shf.l.wrap.b32 	%r24943, %r24942, %r24942, 16;
	add.s32 	%r24944, %r24926, %r24943;
	xor.b32  	%r24945, %r24916, %r24944;
	shf.l.wrap.b32 	%r24946, %r24945, %r24945, 12;
	add.s32 	%r24947, %r24941, %r24946;
	xor.b32  	%r24948, %r24943, %r24947;
	shf.l.wrap.b32 	%r24949, %r24948, %r24948, 8;
	add.s32 	%r24950, %r24944, %r24949;
	xor.b32  	%r24951, %r24946, %r24950;
	shf.l.wrap.b32 	%r24952, %r24951, %r24951, 7;
	add.s32 	%r24953, %r24911, %r24928;
	xor.b32  	%r24954, %r24901, %r24953;
	shf.l.wrap.b32 	%r24955, %r24954, %r24954, 16;
	add.s32 	%r24956, %r24890, %r24955;
	xor.b32  	%r24957, %r24928, %r24956;
	shf.l.wrap.b32 	%r24958, %r24957, %r24957, 12;
	add.s32 	%r24959, %r24953, %r24958;
	xor.b32  	%r24960, %r24955, %r24959;
	shf.l.wrap.b32 	%r24961, %r24960, %r24960, 8;
	add.s32 	%r24962, %r24956, %r24961;
	xor.b32  	%r24963, %r24958, %r24962;
	shf.l.wrap.b32 	%r24964, %r24963, %r24963, 7;
	add.s32 	%r24965, %r24923, %r24892;
	xor.b32  	%r24966, %r24913, %r24965;
	shf.l.wrap.b32 	%r24967, %r24966, %r24966, 16;
	add.s32 	%r24968, %r24902, %r24967;
	xor.b32  	%r24969, %r24892, %r24968;
	shf.l.wrap.b32 	%r24970, %r24969, %r24969, 12;
	add.s32 	%r24971, %r24965, %r24970;
	xor.b32  	%r24972, %r24967, %r24971;
	shf.l.wrap.b32 	%r24973, %r24972, %r24972, 8;
	add.s32 	%r24974, %r24968, %r24973;
	xor.b32  	%r24975, %r24970, %r24974;
	shf.l.wrap.b32 	%r24976, %r24975, %r24975, 7;
	add.s32 	%r24977, %r24935, %r24976;
	xor.b32  	%r24978, %r24949, %r24977;
	shf.l.wrap.b32 	%r24979, %r24978, %r24978, 16;
	add.s32 	%r24980, %r24962, %r24979;
	xor.b32  	%r24981, %r24976, %r24980;
	shf.l.wrap.b32 	%r24982, %r24981, %r24981, 12;
	add.s32 	%r24983, %r24977, %r24982;
	xor.b32  	%r24984, %r24979, %r24983;
	shf.l.wrap.b32 	%r24985, %r24984, %r24984, 8;
	add.s32 	%r24986, %r24980, %r24985;
	xor.b32  	%r24987, %r24982, %r24986;
	shf.l.wrap.b32 	%r24988, %r24987, %r24987, 7;
	add.s32 	%r24989, %r24947, %r24940;
	xor.b32  	%r24990, %r24961, %r24989;
	shf.l.wrap.b32 	%r24991, %r24990, %r24990, 16;
	add.s32 	%r24992, %r24974, %r24991;
	xor.b32  	%r24993, %r24940, %r24992;
	shf.l.wrap.b32 	%r24994, %r24993, %r24993, 12;
	add.s32 	%r24995, %r24989, %r24994;
	xor.b32  	%r24996, %r24991, %r24995;
	shf.l.wrap.b32 	%r24997, %r24996, %r24996, 8;
	add.s32 	%r24998, %r24992, %r24997;
	xor.b32  	%r24999, %r24994, %r24998;
	shf.l.wrap.b32 	%r25000, %r24999, %r24999, 7;
	add.s32 	%r25001, %r24959, %r24952;
	xor.b32  	%r25002, %r24973, %r25001;
	shf.l.wrap.b32 	%r25003, %r25002, %r25002, 16;
	add.s32 	%r25004, %r24938, %r25003;
	xor.b32  	%r25005, %r24952, %r25004;
	shf.l.wrap.b32 	%r25006, %r25005, %r25005, 12;
	add.s32 	%r25007, %r25001, %r25006;
	xor.b32  	%r25008, %r25003, %r25007;
	shf.l.wrap.b32 	%r25009, %r25008, %r25008, 8;
	add.s32 	%r25010, %r25004, %r25009;
	xor.b32  	%r25011, %r25006, %r25010;
	shf.l.wrap.b32 	%r25012, %r25011, %r25011, 7;
	add.s32 	%r25013, %r24971, %r24964;
	xor.b32  	%r25014, %r24937, %r25013;
	shf.l.wrap.b32 	%r25015, %r25014, %r25014, 16;
	add.s32 	%r25016, %r24950, %r25015;
	xor.b32  	%r25017, %r24964, %r25016;
	shf.l.wrap.b32 	%r25018, %r25017, %r25017, 12;
	add.s32 	%r25019, %r25013, %r25018;
	xor.b32  	%r25020, %r25015, %r25019;
	shf.l.wrap.b32 	%r25021, %r25020, %r25020, 8;
	add.s32 	%r25022, %r25016, %r25021;
	xor.b32  	%r25023, %r25018, %r25022;
	shf.l.wrap.b32 	%r25024, %r25023, %r25023, 7;
	add.s32 	%r25025, %r24983, %r25000;
	xor.b32  	%r25026, %r25021, %r25025;
	shf.l.wrap.b32 	%r25027, %r25026, %r25026, 16;
	add.s32 	%r25028, %r25010, %r25027;
	xor.b32  	%r25029, %r25000, %r25028;
	shf.l.wrap.b32 	%r25030, %r25029, %r25029, 12;
	add.s32 	%r25031, %r25025, %r25030;
	xor.b32  	%r25032, %r25027, %r25031;
	shf.l.wrap.b32 	%r25033, %r25032, %r25032, 8;
	add.s32 	%r25034, %r25028, %r25033;
	xor.b32  	%r25035, %r25030, %r25034;
	shf.l.wrap.b32 	%r25036, %r25035, %r25035, 7;
	add.s32 	%r25037, %r24995, %r25012;
	xor.b32  	%r25038, %r24985, %r25037;
	shf.l.wrap.b32 	%r25039, %r25038, %r25038, 16;
	add.s32 	%r25040, %r25022, %r25039;
	xor.b32  	%r25041, %r25012, %r25040;
	shf.l.wrap.b32 	%r25042, %r25041, %r25041, 12;
	add.s32 	%r25043, %r25037, %r25042;
	xor.b32  	%r25044, %r25039, %r25043;
	shf.l.wrap.b32 	%r25045, %r25044, %r25044, 8;
	add.s32 	%r25046, %r25040, %r25045;
	xor.b32  	%r25047, %r25042, %r25046;
	shf.l.wrap.b32 	%r25048, %r25047, %r25047, 7;
	add.s32 	%r25049, %r25007, %r25024;
	xor.b32  	%r25050, %r24997, %r25049;
	shf.l.wrap.b32 	%r25051, %r25050, %r25050, 16;
	add.s32 	%r25052, %r24986, %r25051;
	xor.b32  	%r25053, %r25024, %r25052;
	shf.l.wrap.b32 	%r25054, %r25053, %r25053, 12;
	add.s32 	%r25055, %r25049, %r25054;
	xor.b32  	%r25056, %r25051, %r25055;
	shf.l.wrap.b32 	%r25057, %r25056, %r25056, 8;
	add.s32 	%r25058, %r25052, %r25057;
	xor.b32  	%r25059, %r25054, %r25058;
	shf.l.wrap.b32 	%r25060, %r25059, %r25059, 7;
	add.s32 	%r25061, %r25019, %r24988;
	xor.b32  	%r25062, %r25009, %r25061;
	shf.l.wrap.b32 	%r25063, %r25062, %r25062, 16;
	add.s32 	%r25064, %r24998, %r25063;
	xor.b32  	%r25065, %r24988, %r25064;
	shf.l.wrap.b32 	%r25066, %r25065, %r25065, 12;
	add.s32 	%r25067, %r25061, %r25066;
	xor.b32  	%r25068, %r25063, %r25067;
	shf.l.wrap.b32 	%r25069, %r25068, %r25068, 8;
	add.s32 	%r25070, %r25064, %r25069;
	xor.b32  	%r25071, %r25066, %r25070;
	shf.l.wrap.b32 	%r25072, %r25071, %r25071, 7;
	add.s32 	%r25073, %r25031, %r25072;
	xor.b32  	%r25074, %r25045, %r25073;
	shf.l.wrap.b32 	%r25075, %r25074, %r25074, 16;
	add.s32 	%r25076, %r25058, %r25075;
	xor.b32  	%r25077, %r25072, %r25076;
	shf.l.wrap.b32 	%r25078, %r25077, %r25077, 12;
	add.s32 	%r25079, %r25073, %r25078;
	xor.b32  	%r25080, %r25075, %r25079;
	shf.l.wrap.b32 	%r25081, %r25080, %r25080, 8;
	add.s32 	%r25082, %r25076, %r25081;
	xor.b32  	%r25083, %r25078, %r25082;
	shf.l.wrap.b32 	%r25084, %r25083, %r25083, 7;
	add.s32 	%r25085, %r25043, %r25036;
	xor.b32  	%r25086, %r25057, %r25085;
	shf.l.wrap.b32 	%r25087, %r25086, %r25086, 16;
	add.s32 	%r25088, %r25070, %r25087;
	xor.b32  	%r25089, %r25036, %r25088;
	shf.l.wrap.b32 	%r25090, %r25089, %r25089, 12;
	add.s32 	%r25091, %r25085, %r25090;
	xor.b32  	%r25092, %r25087, %r25091;
	shf.l.wrap.b32 	%r25093, %r25092, %r25092, 8;
	add.s32 	%r25094, %r25088, %r25093;
	xor.b32  	%r25095, %r25090, %r25094;
	shf.l.wrap.b32 	%r25096, %r25095, %r25095, 7;
	add.s32 	%r25097, %r25055, %r25048;
	xor.b32  	%r25098, %r25069, %r25097;
	shf.l.wrap.b32 	%r25099, %r25098, %r25098, 16;
	add.s32 	%r25100, %r25034, %r25099;
	xor.b32  	%r25101, %r25048, %r25100;
	shf.l.wrap.b32 	%r25102, %r25101, %r25101, 12;
	add.s32 	%r25103, %r25097, %r25102;
	xor.b32  	%r25104, %r25099, %r25103;
	shf.l.wrap.b32 	%r25105, %r25104, %r25104, 8;
	add.s32 	%r25106, %r25100, %r25105;
	xor.b32  	%r25107, %r25102, %r25106;
	shf.l.wrap.b32 	%r25108, %r25107, %r25107, 7;
	add.s32 	%r25109, %r25067, %r25060;
	xor.b32  	%r25110, %r25033, %r25109;
	shf.l.wrap.b32 	%r25111, %r25110, %r25110, 16;
	add.s32 	%r25112, %r25046, %r25111;
	xor.b32  	%r25113, %r25060, %r25112;
	shf.l.wrap.b32 	%r25114, %r25113, %r25113, 12;
	add.s32 	%r25115, %r25109, %r25114;
	xor.b32  	%r25116, %r25111, %r25115;
	shf.l.wrap.b32 	%r25117, %r25116, %r25116, 8;
	add.s32 	%r25118, %r25112, %r25117;
	xor.b32  	%r25119, %r25114, %r25118;
	shf.l.wrap.b32 	%r25120, %r25119, %r25119, 7;
	add.s32 	%r25121, %r25079, %r25096;
	xor.b32  	%r25122, %r25117, %r25121;
	shf.l.wrap.b32 	%r25123, %r25122, %r25122, 16;
	add.s32 	%r25124, %r25106, %r25123;
	xor.b32  	%r25125, %r25096, %r25124;
	shf.l.wrap.b32 	%r25126, %r25125, %r25125, 12;
	add.s32 	%r25127, %r25121, %r25126;
	xor.b32  	%r25128, %r25123, %r25127;
	shf.l.wrap.b32 	%r25129, %r25128, %r25128, 8;
	add.s32 	%r25130, %r25124, %r25129;
	xor.b32  	%r25131, %r25126, %r25130;
	shf.l.wrap.b32 	%r25132, %r25131, %r25131, 7;
	add.s32 	%r25133, %r25091, %r25108;
	xor.b32  	%r25134, %r25081, %r25133;
	shf.l.wrap.b32 	%r25135, %r25134, %r25134, 16;
	add.s32 	%r25136, %r25118, %r25135;
	xor.b32  	%r25137, %r25108, %r25136;
	shf.l.wrap.b32 	%r25138, %r25137, %r25137, 12;
	add.s32 	%r25139, %r25133, %r25138;
	xor.b32  	%r25140, %r25135, %r25139;
	shf.l.wrap.b32 	%r25141, %r25140, %r25140, 8;
	add.s32 	%r25142, %r25136, %r25141;
	xor.b32  	%r25143, %r25138, %r25142;
	shf.l.wrap.b32 	%r25144, %r25143, %r25143, 7;
	add.s32 	%r25145, %r25103, %r25120;
	xor.b32  	%r25146, %r25093, %r25145;
	shf.l.wrap.b32 	%r25147, %r25146, %r25146, 16;
	add.s32 	%r25148, %r25082, %r25147;
	xor.b32  	%r25149, %r25120, %r25148;
	shf.l.wrap.b32 	%r25150, %r25149, %r25149, 12;
	add.s32 	%r25151, %r25145, %r25150;
	xor.b32  	%r25152, %r25147, %r25151;
	shf.l.wrap.b32 	%r25153, %r25152, %r25152, 8;
	add.s32 	%r25154, %r25148, %r25153;
	xor.b32  	%r25155, %r25150, %r25154;
	shf.l.wrap.b32 	%r25156, %r25155, %r25155, 7;
	add.s32 	%r25157, %r25115, %r25084;
	xor.b32  	%r25158, %r25105, %r25157;
	shf.l.wrap.b32 	%r25159, %r25158, %r25158, 16;
	add.s32 	%r25160, %r25094, %r25159;
	xor.b32  	%r25161, %r25084, %r25160;
	shf.l.wrap.b32 	%r25162, %r25161, %r25161, 12;
	add.s32 	%r25163, %r25157, %r25162;
	xor.b32  	%r25164, %r25159, %r25163;
	shf.l.wrap.b32 	%r25165, %r25164, %r25164, 8;
	add.s32 	%r25166, %r25160, %r25165;
	xor.b32  	%r25167, %r25162, %r25166;
	shf.l.wrap.b32 	%r25168, %r25167, %r25167, 7;
	add.s32 	%r54233, %r24785, %r25127;
	add.s32 	%r54232, %r24797, %r25139;
	add.s32 	%r54231, %r24809, %r25151;
	add.s32 	%r54230, %r24821, %r25163;
	add.s32 	%r54234, %r54241, %r25168;
	add.s32 	%r54235, %r54240, %r25132;
	add.s32 	%r54236, %r54239, %r25144;
	add.s32 	%r54237, %r54238, %r25156;
	xor.b32  	%r25169, %r24786, 1;
	shf.l.wrap.b32 	%r25170, %r24786, %r25169, 16;
	add.s32 	%r25171, %r54241, %r25170;
	xor.b32  	%r25172, %r54241, %r25171;
	shf.l.wrap.b32 	%r25173, %r25172, %r25172, 12;
	add.s32 	%r25174, %r24786, %r25173;
	xor.b32  	%r25175, %r25170, %r25174;
	shf.l.wrap.b32 	%r25176, %r25175, %r25175, 8;
	add.s32 	%r25177, %r25171, %r25176;
	xor.b32  	%r25178, %r25173, %r25177;
	shf.l.wrap.b32 	%r25179, %r25178, %r25178, 7;
	add.s32 	%r25180, %r25174, %r24808;
	xor.b32  	%r25181, %r24829, %r25180;
	shf.l.wrap.b32 	%r25182, %r25181, %r25181, 16;
	add.s32 	%r25183, %r24818, %r25182;
	xor.b32  	%r25184, %r24808, %r25183;
	shf.l.wrap.b32 	%r25185, %r25184, %r25184, 12;
	add.s32 	%r25186, %r25180, %r25185;
	xor.b32  	%r25187, %r25182, %r25186;
	shf.l.wrap.b32 	%r25188, %r25187, %r25187, 8;
	add.s32 	%r25189, %r25183, %r25188;
	xor.b32  	%r25190, %r25185, %r25189;
	shf.l.wrap.b32 	%r25191, %r25190, %r25190, 7;
	xor.b32  	%r25192, %r25176, %r24845;
	shf.l.wrap.b32 	%r25193, %r25192, %r25192, 16;
	add.s32 	%r25194, %r24830, %r25193;
	xor.b32  	%r25195, %r24820, %r25194;
	shf.l.wrap.b32 	%r25196, %r25195, %r25195, 12;
	add.s32 	%r25197, %r24845, %r25196;
	xor.b32  	%r25198, %r25193, %r25197;
	shf.l.wrap.b32 	%r25199, %r25198, %r25198, 8;
	add.s32 	%r25200, %r25194, %r25199;
	xor.b32  	%r25201, %r25196, %r25200;
	shf.l.wrap.b32 	%r25202, %r25201, %r25201, 7;
	add.s32 	%r25203, %r25177, %r24859;
	xor.b32  	%r25204, %r24832, %r25203;
	shf.l.wrap.b32 	%r25205, %r25204, %r25204, 12;
	add.s32 	%r25206, %r24857, %r25205;
	xor.b32  	%r25207, %r24859, %r25206;
	shf.l.wrap.b32 	%r25208, %r25207, %r25207, 8;
	add.s32 	%r25209, %r25203, %r25208;
	xor.b32  	%r25210, %r25205, %r25209;
	shf.l.wrap.b32 	%r25211, %r25210, %r25210, 7;
	add.s32 	%r25212, %r24827, %r25179;
	xor.b32  	%r25213, %r24817, %r25212;
	shf.l.wrap.b32 	%r25214, %r25213, %r25213, 16;
	add.s32 	%r25215, %r24806, %r25214;
	xor.b32  	%r25216, %r25179, %r25215;
	shf.l.wrap.b32 	%r25217, %r25216, %r25216, 12;
	add.s32 	%r25218, %r25212, %r25217;
	xor.b32  	%r25219, %r25214, %r25218;
	shf.l.wrap.b32 	%r25220, %r25219, %r25219, 8;
	add.s32 	%r25221, %r25215, %r25220;
	xor.b32  	%r25222, %r25217, %r25221;
	shf.l.wrap.b32 	%r25223, %r25222, %r25222, 7;
	add.s32 	%r25224, %r25186, %r25223;
	xor.b32  	%r25225, %r25199, %r25224;
	shf.l.wrap.b32 	%r25226, %r25225, %r25225, 16;
	add.s32 	%r25227, %r25209, %r25226;
	xor.b32  	%r25228, %r25223, %r25227;
	shf.l.wrap.b32 	%r25229, %r25228, %r25228, 12;
	add.s32 	%r25230, %r25224, %r25229;
	xor.b32  	%r25231, %r25226, %r25230;
	shf.l.wrap.b32 	%r25232, %r25231, %r25231, 8;
	add.s32 	%r25233, %r25227, %r25232;
	xor.b32  	%r25234, %r25229, %r25233;
	shf.l.wrap.b32 	%r25235, %r25234, %r25234, 7;
	add.s32 	%r25236, %r25197, %r25191;
	xor.b32  	%r25237, %r25208, %r25236;
	shf.l.wrap.b32 	%r25238, %r25237, %r25237, 16;
	add.s32 	%r25239, %r25221, %r25238;
	xor.b32  	%r25240, %r25191, %r25239;
	shf.l.wrap.b32 	%r25241, %r25240, %r25240, 12;
	add.s32 	%r25242, %r25236, %r25241;
	xor.b32  	%r25243, %r25238, %r25242;
	shf.l.wrap.b32 	%r25244, %r25243, %r25243, 8;
	add.s32 	%r25245, %r25239, %r25244;
	xor.b32  	%r25246, %r25241, %r25245;
	shf.l.wrap.b32 	%r25247, %r25246, %r25246, 7;
	add.s32 	%r25248, %r25206, %r25202;
	xor.b32  	%r25249, %r25220, %r25248;
	shf.l.wrap.b32 	%r25250, %r25249, %r25249, 16;
	add.s32 	%r25251, %r25189, %r25250;
	xor.b32  	%r25252, %r25202, %r25251;
	shf.l.wrap.b32 	%r25253, %r25252, %r25252, 12;
	add.s32 	%r25254, %r25248, %r25253;
	xor.b32  	%r25255, %r25250, %r25254;
	shf.l.wrap.b32 	%r25256, %r25255, %r25255, 8;
	add.s32 	%r25257, %r25251, %r25256;
	xor.b32  	%r25258, %r25253, %r25257;
	shf.l.wrap.b32 	%r25259, %r25258, %r25258, 7;
	add.s32 	%r25260, %r25218, %r25211;
	xor.b32  	%r25261, %r25188, %r25260;
	shf.l.wrap.b32 	%r25262, %r25261, %r25261, 16;
	add.s32 	%r25263, %r25200, %r25262;
	xor.b32  	%r25264, %r25211, %r25263;
	shf.l.wrap.b32 	%r25265, %r25264, %r25264, 12;
	add.s32 	%r25266, %r25260, %r25265;
	xor.b32  	%r25267, %r25262, %r25266;
	shf.l.wrap.b32 	%r25268, %r25267, %r25267, 8;
	add.s32 	%r25269, %r25263, %r25268;
	xor.b32  	%r25270, %r25265, %r25269;
	shf.l.wrap.b32 	%r25271, %r25270, %r25270, 7;
	add.s32 	%r25272, %r25230, %r25247;
	xor.b32  	%r25273, %r25268, %r25272;
	shf.l.wrap.b32 	%r25274, %r25273, %r25273, 16;
	add.s32 	%r25275, %r25257, %r25274;
	xor.b32  	%r25276, %r25247, %r25275;
	shf.l.wrap.b32 	%r25277, %r25276, %r25276, 12;
	add.s32 	%r25278, %r25272, %r25277;
	xor.b32  	%r25279, %r25274, %r25278;
	shf.l.wrap.b32 	%r25280, %r25279, %r25279, 8;
	add.s32 	%r25281, %r25275, %r25280;
	xor.b32  	%r25282, %r25277, %r25281;
	shf.l.wrap.b32 	%r25283, %r25282, %r25282, 7;
	add.s32 	%r25284, %r25242, %r25259;
	xor.b32  	%r25285, %r25232, %r25284;
	shf.l.wrap.b32 	%r25286, %r25285, %r25285, 16;
	add.s32 	%r25287, %r25269, %r25286;
	xor.b32  	%r25288, %r25259, %r25287;
	shf.l.wrap.b32 	%r25289, %r25288, %r25288, 12;
	add.s32 	%r25290, %r25284, %r25289;
	xor.b32  	%r25291, %r25286, %r25290;
	shf.l.wrap.b32 	%r25292, %r25291, %r25291, 8;
	add.s32 	%r25293, %r25287, %r25292;
	xor.b32  	%r25294, %r25289, %r25293;
	shf.l.wrap.b32 	%r25295, %r25294, %r25294, 7;
	add.s32 	%r25296, %r25254, %r25271;
	xor.b32  	%r25297, %r25244, %r25296;
	shf.l.wrap.b32 	%r25298, %r25297, %r25297, 16;
	add.s32 	%r25299, %r25233, %r25298;
	xor.b32  	%r25300, %r25271, %r25299;
	shf.l.wrap.b32 	%r25301, %r25300, %r25300, 12;
	add.s32 	%r25302, %r25296, %r25301;
	xor.b32  	%r25303, %r25298, %r25302;
	shf.l.wrap.b32 	%r25304, %r25303, %r25303, 8;
	add.s32 	%r25305, %r25299, %r25304;
	xor.b32  	%r25306, %r25301, %r25305;
	shf.l.wrap.b32 	%r25307, %r25306, %r25306, 7;
	add.s32 	%r25308, %r25266, %r25235;
	xor.b32  	%r25309, %r25256, %r25308;
	shf.l.wrap.b32 	%r25310, %r25309, %r25309, 16;
	add.s32 	%r25311, %r25245, %r25310;
	xor.b32  	%r25312, %r25235, %r25311;
	shf.l.wrap.b32 	%r25313, %r25312, %r25312, 12;
	add.s32 	%r25314, %r25308, %r25313;
	xor.b32  	%r25315, %r25310, %r25314;
	shf.l.wrap.b32 	%r25316, %r25315, %r25315, 8;
	add.s32 	%r25317, %r25311, %r25316;
	xor.b32  	%r25318, %r25313, %r25317;
	shf.l.wrap.b32 	%r25319, %r25318, %r25318, 7;
	add.s32 	%r25320, %r25278, %r25319;
	xor.b32  	%r25321, %r25292, %r25320;
	shf.l.wrap.b32 	%r25322, %r25321, %r25321, 16;
	add.s32 	%r25323, %r25305, %r25322;
	xor.b32  	%r25324, %r25319, %r25323;
	shf.l.wrap.b32 	%r25325, %r25324, %r25324, 12;
	add.s32 	%r25326, %r25320, %r25325;
	xor.b32  	%r25327, %r25322, %r25326;
	shf.l.wrap.b32 	%r25328, %r25327, %r25327, 8;
	add.s32 	%r25329, %r25323, %r25328;
	xor.b32  	%r25330, %r25325, %r25329;
	shf.l.wrap.b32 	%r25331, %r25330, %r25330, 7;
	add.s32 	%r25332, %r25290, %r25283;
	xor.b32  	%r25333, %r25304, %r25332;
	shf.l.wrap.b32 	%r25334, %r25333, %r25333, 16;
	add.s32 	%r25335, %r25317, %r25334;
	xor.b32  	%r25336, %r25283, %r25335;
	shf.l.wrap.b32 	%r25337, %r25336, %r25336, 12;
	add.s32 	%r25338, %r25332, %r25337;
	xor.b32  	%r25339, %r25334, %r25338;
	shf.l.wrap.b32 	%r25340, %r25339, %r25339, 8;
	add.s32 	%r25341, %r25335, %r25340;
	xor.b32  	%r25342, %r25337, %r25341;
	shf.l.wrap.b32 	%r25343, %r25342, %r25342, 7;
	add.s32 	%r25344, %r25302, %r25295;
	xor.b32  	%r25345, %r25316, %r25344;
	shf.l.wrap.b32 	%r25346, %r25345, %r25345, 16;
	add.s32 	%r25347, %r25281, %r25346;
	xor.b32  	%r25348, %r25295, %r25347;
	shf.l.wrap.b32 	%r25349, %r25348, %r25348, 12;
	add.s32 	%r25350, %r25344, %r25349;
	xor.b32  	%r25351, %r25346, %r25350;
	shf.l.wrap.b32 	%r25352, %r25351, %r25351, 8;
	add.s32 	%r25353, %r25347, %r25352;
	xor.b32  	%r25354, %r25349, %r25353;
	shf.l.wrap.b32 	%r25355, %r25354, %r25354, 7;
	add.s32 	%r25356, %r25314, %r25307;
	xor.b32  	%r25357, %r25280, %r25356;
	shf.l.wrap.b32 	%r25358, %r25357, %r25357, 16;
	add.s32 	%r25359, %r25293, %r25358;
	xor.b32  	%r25360, %r25307, %r25359;
	shf.l.wrap.b32 	%r25361, %r25360, %r25360, 12;
	add.s32 	%r25362, %r25356, %r25361;
	xor.b32  	%r25363, %r25358, %r25362;
	shf.l.wrap.b32 	%r25364, %r25363, %r25363, 8;
	add.s32 	%r25365, %r25359, %r25364;
	xor.b32  	%r25366, %r25361, %r25365;
	shf.l.wrap.b32 	%r25367, %r25366, %r25366, 7;
	add.s32 	%r25368, %r25326, %r25343;
	xor.b32  	%r25369, %r25364, %r25368;
	shf.l.wrap.b32 	%r25370, %r25369, %r25369, 16;
	add.s32 	%r25371, %r25353, %r25370;
	xor.b32  	%r25372, %r25343, %r25371;
	shf.l.wrap.b32 	%r25373, %r25372, %r25372, 12;
	add.s32 	%r25374, %r25368, %r25373;
	xor.b32  	%r25375, %r25370, %r25374;
	shf.l.wrap.b32 	%r25376, %r25375, %r25375, 8;
	add.s32 	%r25377, %r25371, %r25376;
	xor.b32  	%r25378, %r25373, %r25377;
	shf.l.wrap.b32 	%r25379, %r25378, %r25378, 7;
	add.s32 	%r25380, %r25338, %r25355;
	xor.b32  	%r25381, %r25328, %r25380;
	shf.l.wrap.b32 	%r25382, %r25381, %r25381, 16;
	add.s32 	%r25383, %r25365, %r25382;
	xor.b32  	%r25384, %r25355, %r25383;
	shf.l.wrap.b32 	%r25385, %r25384, %r25384, 12;
	add.s32 	%r25386, %r25380, %r25385;
	xor.b32  	%r25387, %r25382, %r25386;
	shf.l.wrap.b32 	%r25388, %r25387, %r25387, 8;
	add.s32 	%r25389, %r25383, %r25388;
	xor.b32  	%r25390, %r25385, %r25389;
	shf.l.wrap.b32 	%r25391, %r25390, %r25390, 7;
	add.s32 	%r25392, %r25350, %r25367;
	xor.b32  	%r25393, %r25340, %r25392;
	shf.l.wrap.b32 	%r25394, %r25393, %r25393, 16;
	add.s32 	%r25395, %r25329, %r25394;
	xor.b32  	%r25396, %r25367, %r25395;
	shf.l.wrap.b32 	%r25397, %r25396, %r25396, 12;
	add.s32 	%r25398, %r25392, %r25397;
	xor.b32  	%r25399, %r25394, %r25398;
	shf.l.wrap.b32 	%r25400, %r25399, %r25399, 8;
	add.s32 	%r25401, %r25395, %r25400;
	xor.b32  	%r25402, %r25397, %r25401;
	shf.l.wrap.b32 	%r25403, %r25402, %r25402, 7;
	add.s32 	%r25404, %r25362, %r25331;
	xor.b32  	%r25405, %r25352, %r25404;
	shf.l.wrap.b32 	%r25406, %r25405, %r25405, 16;
	add.s32 	%r25407, %r25341, %r25406;
	xor.b32  	%r25408, %r25331, %r25407;
	shf.l.wrap.b32 	%r25409, %r25408, %r25408, 12;
	add.s32 	%r25410, %r25404, %r25409;
	xor.b32  	%r25411, %r25406, %r25410;
	shf.l.wrap.b32 	%r25412, %r25411, %r25411, 8;
	add.s32 	%r25413, %r25407, %r25412;
	xor.b32  	%r25414, %r25409, %r25413;
	shf.l.wrap.b32 	%r25415, %r25414, %r25414, 7;
	add.s32 	%r25416, %r25374, %r25415;
	xor.b32  	%r25417, %r25388, %r25416;
	shf.l.wrap.b32 	%r25418, %r25417, %r25417, 16;
	add.s32 	%r25419, %r25401, %r25418;
	xor.b32  	%r25420, %r25415, %r25419;
	shf.l.wrap.b32 	%r25421, %r25420, %r25420, 12;
	add.s32 	%r25422, %r25416, %r25421;
	xor.b32  	%r25423, %r25418, %r25422;
	shf.l.wrap.b32 	%r25424, %r25423, %r25423, 8;
	add.s32 	%r25425, %r25386, %r25379;
	xor.b32  	%r25426, %r25400, %r25425;
	shf.l.wrap.b32 	%r25427, %r25426, %r25426, 16;
	add.s32 	%r25428, %r25413, %r25427;
	xor.b32  	%r25429, %r25379, %r25428;
	shf.l.wrap.b32 	%r25430, %r25429, %r25429, 12;
	add.s32 	%r25431, %r25425, %r25430;
	xor.b32  	%r25432, %r25427, %r25431;
	shf.l.wrap.b32 	%r25433, %r25432, %r25432, 8;
	add.s32 	%r25434, %r25428, %r25433;
	xor.b32  	%r25435, %r25430, %r25434;
	shf.l.wrap.b32 	%r25436, %r25435, %r25435, 7;
	add.s32 	%r25437, %r25398, %r25391;
	xor.b32  	%r25438, %r25412, %r25437;
	shf.l.wrap.b32 	%r25439, %r25438, %r25438, 16;
	add.s32 	%r25440, %r25377, %r25439;
	xor.b32  	%r25441, %r25391, %r25440;
	shf.l.wrap.b32 	%r25442, %r25441, %r25441, 12;
	add.s32 	%r25443, %r25437, %r25442;
	xor.b32  	%r25444, %r25439, %r25443;
	shf.l.wrap.b32 	%r25445, %r25444, %r25444, 8;
	add.s32 	%r25446, %r25440, %r25445;
	xor.b32  	%r25447, %r25442, %r25446;
	shf.l.wrap.b32 	%r25448, %r25447, %r25447, 7;
	add.s32 	%r25449, %r25410, %r25403;
	xor.b32  	%r25450, %r25376, %r25449;
	shf.l.wrap.b32 	%r25451, %r25450, %r25450, 16;
	add.s32 	%r25452, %r25389, %r25451;
	xor.b32  	%r25453, %r25403, %r25452;
	shf.l.wrap.b32 	%r25454, %r25453, %r25453, 12;
	add.s32 	%r25455, %r25449, %r25454;
	xor.b32  	%r25456, %r25451, %r25455;
	shf.l.wrap.b32 	%r25457, %r25456, %r25456, 8;
	add.s32 	%r25458, %r25452, %r25457;
	add.s32 	%r25459, %r25422, %r25436;
	xor.b32  	%r25460, %r25457, %r25459;
	shf.l.wrap.b32 	%r25461, %r25460, %r25460, 16;
	add.s32 	%r25462, %r25446, %r25461;
	xor.b32  	%r25463, %r25436, %r25462;
	shr.u32 	%r25464, %r25463, 20;
	add.s32 	%r25465, %r25459, %r25464;
	add.s32 	%r25466, %r25431, %r25448;
	xor.b32  	%r25467, %r25424, %r25466;
	shf.l.wrap.b32 	%r25468, %r25467, %r25467, 16;
	add.s32 	%r25469, %r25458, %r25468;
	xor.b32  	%r25470, %r25448, %r25469;
	shr.u32 	%r25471, %r25470, 20;
	add.s32 	%r25472, %r25466, %r25471;
	add.s32 	%r25473, %r24785, %r25465;
	add.s32 	%r25474, %r24797, %r25472;
	not.b32 	%r25475, %r54229;
	add.s32 	%r25476, %r2708, %r25475;
	mov.u32 	%r25477, %ctaid.x;
	shl.b32 	%r25478, %r25477, 11;
	mov.u32 	%r25479, %tid.x;
	and.b32  	%r25480, %r25479, 31;
	or.b32  	%r25481, %r25478, %r25480;
	shl.b32 	%r25482, %r25479, 3;
	and.b32  	%r25483, %r25482, 7936;
	add.s32 	%r25484, %r53743, %r25483;
	add.s32 	%r25485, %r25481, %r25484;
	shr.u32 	%r25486, %r25485, %r25476;
	and.b32  	%r25487, %r25486, 1;
	setp.eq.b32 	%p234, %r25487, 1;
	selp.b32 	%r25488, %r25474, %r25473, %p234;
	cvt.u16.u32 	%rs486, %r25488;
	and.b16  	%rs801, %rs486, 1;
	and.b16  	%rs487, %rs799, 255;
	setp.ne.s16 	%p235, %rs487, 1;
	@%p235 bra 	$L__BB4_299;
	ld.param.u64 	%rd755, [fused_batch_pir_kernel_16_param_1];
	not.b32 	%r25489, %r54229;
	add.s32 	%r25490, %r2708, %r25489;
	mov.u32 	%r25491, %ctaid.x;
	shl.b32 	%r25492, %r25491, 11;
	mov.u32 	%r25493, %tid.x;
	and.b32  	%r25494, %r25493, 31;
	or.b32  	%r25495, %r25492, %r25494;
	shl.b32 	%r25496, %r25493, 3;
	and.b32  	%r25497, %r25496, 7936;
	add.s32 	%r25498, %r53743, %r25497;
	add.s32 	%r25499, %r25495, %r25498;
	shr.u32 	%r25500, %r25499, %r25490;
	and.b32  	%r25501, %r25500, 1;
	setp.eq.b32 	%p236, %r25501, 1;
	cvt.s64.s32 	%rd268, %r54229;
	cvta.to.global.u64 	%rd269, %rd755;
	mul.wide.s32 	%rd270, %r54229, 16;
	add.s64 	%rd271, %rd269, %rd270;
	ld.global.u32 	%r25502, [%rd271+9780];
	selp.b32 	%r25503, %r54234, %r54233, %p236;
	xor.b32  	%r25504, %r25503, %r25502;
	selp.b32 	%r25505, %r54235, %r54232, %p236;
	selp.b32 	%r54233, %r54233, %r25504, %p236;
	selp.b32 	%r54234, %r25504, %r54234, %p236;
	ld.global.u32 	%r25506, [%rd271+9784];
	xor.b32  	%r25507, %r25505, %r25506;
	selp.b32 	%r25508, %r54236, %r54231, %p236;
	selp.b32 	%r54232, %r54232, %r25507, %p236;
	selp.b32 	%r54235, %r25507, %r54235, %p236;
	ld.global.u32 	%r25509, [%rd271+9788];
	xor.b32  	%r25510, %r25508, %r25509;
	selp.b32 	%r25511, %r54237, %r54230, %p236;
	selp.b32 	%r54231, %r54231, %r25510, %p236;
	selp.b32 	%r54236, %r25510, %r54236, %p236;
	ld.global.u32 	%r25512, [%rd271+9792];
	xor.b32  	%r25513, %r25511, %r25512;
	selp.b64 	%rd272, 445, 420, %p236;
	selp.b32 	%r54230, %r54230, %r25513, %p236;
	selp.b32 	%r54237, %r25513, %r54237, %p236;
	add.s64 	%rd273, %rd272, %rd268;
	add.s64 	%rd274, %rd269, %rd273;
	ld.global.u8 	%rs488, [%rd274+9760];
	xor.b16  	%rs801, %rs488, %rs801;
$L__BB4_299:
	not.b32 	%r25514, %r54229;
	add.s32 	%r25515, %r2708, %r25514;
	mov.u32 	%r25516, %ctaid.x;
	shl.b32 	%r25517, %r25516, 11;
	mov.u32 	%r25518, %tid.x;
	and.b32  	%r25519, %r25518, 31;
	or.b32  	%r25520, %r25517, %r25519;
	shl.b32 	%r25521, %r25518, 3;
	and.b32  	%r25522, %r25521, 7936;
	add.s32 	%r25523, %r53743, %r25522;
	add.s32 	%r25524, %r25520, %r25523;
	shr.u32 	%r25525, %r25524, %r25515;
	and.b32  	%r25526, %r25525, 1;
	setp.eq.b32 	%p237, %r25526, 1;
	selp.b32 	%r54241, %r54234, %r54233, %p237;
	selp.b32 	%r54240, %r54235, %r54232, %p237;
	selp.b32 	%r54239, %r54236, %r54231, %p237;
	selp.b32 	%r54238, %r54237, %r54230, %p237;
	add.s32 	%r54229, %r54229, 1;
	setp.lt.u32 	%p238, %r54229, %r2708;
	mov.u16 	%rs799, %rs801;
	@%p238 bra 	$L__BB4_297;
$L__BB4_300:
	and.b16  	%rs489, %rs801, 255;
	setp.ne.s16 	%p239, %rs489, 1;
	@%p239 bra 	$L__BB4_302;
	ld.param.u64 	%rd756, [fused_batch_pir_kernel_16_param_1];
	cvta.to.global.u64 	%rd275, %rd756;
	ld.global.u32 	%r25527, [%rd275+10232];
	xor.b32  	%r54241, %r54241, %r25527;
$L__BB4_302:
	@%p239 bra 	$L__BB4_304;
	ld.param.u64 	%rd757, [fused_batch_pir_kernel_16_param_1];
	cvta.to.global.u64 	%rd276, %rd757;
	ld.global.u32 	%r25528, [%rd276+10236];
	xor.b32  	%r54240, %r54240, %r25528;
$L__BB4_304:
	@%p239 bra 	$L__BB4_306;
	ld.param.u64 	%rd758, [fused_batch_pir_kernel_16_param_1];
	cvta.to.global.u64 	%rd277, %rd758;
	ld.global.u32 	%r25529, [%rd277+10240];
	xor.b32  	%r54239, %r54239, %r25529;
$L__BB4_306:
	@%p239 bra 	$L__BB4_308;
	ld.param.u64 	%rd759, [fused_batch_pir_kernel_16_param_1];
	cvta.to.global.u64 	%rd278, %rd759;
	ld.global.u32 	%r25530, [%rd278+10244];
	xor.b32  	%r54238, %r54238, %r25530;
$L__BB4_308:
	ld.param.u32 	%r52157, [fused_batch_pir_kernel_16_param_4];
	mov.u32 	%r25532, %ctaid.x;
	shl.b32 	%r25533, %r25532, 11;
	mov.u32 	%r25534, %tid.x;
	and.b32  	%r25535, %r25534, 31;
	or.b32  	%r25536, %r25533, %r25535;
	shl.b32 	%r25537, %r25534, 3;
	and.b32  	%r25538, %r25537, 7936;
	add.s32 	%r25539, %r53743, %r25538;
	add.s32 	%r25540, %r25536, %r25539;
	setp.ge.s32 	%p243, %r25540, %r52157;
	mov.b32 	%r54262, 0;
	mov.u32 	%r54263, %r54262;
	mov.u32 	%r54264, %r54262;
	mov.u32 	%r54265, %r54262;
	@%p243 bra 	$L__BB4_322;
	ld.param.u64 	%rd760, [fused_batch_pir_kernel_16_param_1];
	cvta.to.global.u64 	%rd279, %rd760;
	ld.global.u8 	%rs493, [%rd279+10265];
	max.u16 	%rs494, %rs493, 11;
	cvt.u32.u16 	%r25541, %rs494;
	add.s32 	%r54253, %r25541, -11;
	ld.shared.u32 	%r54265, [s_mem+197796];
	ld.shared.v2.u32 	{%r54264, %r54263}, [s_mem+197800];
	ld.shared.u32 	%r54262, [s_mem+197808];
	ld.shared.u8 	%rs804, [s_mem+197812];
	cvt.u32.u16 	%r2763, %rs493;
	setp.ge.u32 	%p244, %r54253, %r2763;
	@%p244 bra 	$L__BB4_314;
	mov.u16 	%rs802, %rs804;
$L__BB4_311:
	ld.const.u32 	%r25542, [CHACHA_CONSTANTS];
	add.s32 	%r25543, %r25542, %r54265;
	shf.l.wrap.b32 	%r25544, %r25543, %r25543, 16;
	add.s32 	%r25545, %r54265, %r25544;
	xor.b32  	%r25546, %r54265, %r25545;
	shf.l.wrap.b32 	%r25547, %r25546, %r25546, 12;
	add.s32 	%r25548, %r25543, %r25547;
	xor.b32  	%r25549, %r25544, %r25548;
	shf.l.wrap.b32 	%r25550, %r25549, %r25549, 8;
	add.s32 	%r25551, %r25545, %r25550;
	xor.b32  	%r25552, %r25547, %r25551;
	shf.l.wrap.b32 	%r25553, %r25552, %r25552, 7;
	ld.const.u32 	%r25554, [CHACHA_CONSTANTS+4];
	add.s32 	%r25555, %r25554, %r54264;
	shf.l.wrap.b32 	%r25556, %r25555, %r25555, 16;
	add.s32 	%r25557, %r54264, %r25556;
	xor.b32  	%r25558, %r54264, %r25557;
	shf.l.wrap.b32 	%r25559, %r25558, %r25558, 12;
	add.s32 	%r25560, %r25555, %r25559;
	xor.b32  	%r25561, %r25556, %r25560;
	shf.l.wrap.b32 	%r25562, %r25561, %r25561, 8;
	add.s32 	%r25563, %r25557, %r25562;
	xor.b32  	%r25564, %r25559, %r25563;
	shf.l.wrap.b32 	%r25565, %r25564, %r25564, 7;
	ld.const.u32 	%r25566, [CHACHA_CONSTANTS+8];
	add.s32 	%r25567, %r25566, %r54263;
	shf.l.wrap.b32 	%r25568, %r25567, %r25567, 16;
	add.s32 	%r25569, %r54263, %r25568;
	xor.b32  	%r25570, %r54263, %r25569;
	shf.l.wrap.b32 	%r25571, %r25570, %r25570, 12;
	add.s32 	%r25572, %r25567, %r25571;
	xor.b32  	%r25573, %r25568, %r25572;
	shf.l.wrap.b32 	%r25574, %r25573, %r25573, 8;
	add.s32 	%r25575, %r25569, %r25574;
	xor.b32  	%r25576, %r25571, %r25575;
	shf.l.wrap.b32 	%r25577, %r25576, %r25576, 7;
	ld.const.u32 	%r25578, [CHACHA_CONSTANTS+12];
	add.s32 	%r25579, %r25578, %r54262;
	shf.l.wrap.b32 	%r25580, %r25579, %r25579, 16;
	add.s32 	%r25581, %r54262, %r25580;
	xor.b32  	%r25582, %r54262, %r25581;
	shf.l.wrap.b32 	%r25583, %r25582, %r25582, 12;
	add.s32 	%r25584, %r25579, %r25583;
	xor.b32  	%r25585, %r25580, %r25584;
	shf.l.wrap.b32 	%r25586, %r25585, %r25585, 8;
	add.s32 	%r25587, %r25581, %r25586;
	xor.b32  	%r25588, %r25583, %r25587;
	shf.l.wrap.b32 	%r25589, %r25588, %r25588, 7;
	add.s32 	%r25590, %r25548, %r25565;
	xor.b32  	%r25591, %r25586, %r25590;
	shf.l.wrap.b32 	%r25592, %r25591, %r25591, 16;
	add.s32 	%r25593, %r25575, %r25592;
	xor.b32  	%r25594, %r25565, %r25593;
	shf.l.wrap.b32 	%r25595, %r25594, %r25594, 12;
	add.s32 	%r25596, %r25590, %r25595;
	xor.b32  	%r25597, %r25592, %r25596;
	shf.l.wrap.b32 	%r25598, %r25597, %r25597, 8;
	add.s32 	%r25599, %r25593, %r25598;
	xor.b32  	%r25600, %r25595, %r25599;
	shf.l.wrap.b32 	%r25601, %r25600, %r25600, 7;
	add.s32 	%r25602, %r25560, %r25577;
	xor.b32  	%r25603, %r25550, %r25602;
	shf.l.wrap.b32 	%r25604, %r25603, %r25603, 16;
	add.s32 	%r25605, %r25587, %r25604;
	xor.b32  	%r25606, %r25577, %r25605;
	shf.l.wrap.b32 	%r25607, %r25606, %r25606, 12;
	add.s32 	%r25608, %r25602, %r25607;
	xor.b32  	%r25609, %r25604, %r25608;
	shf.l.wrap.b32 	%r25610, %r25609, %r25609, 8;
	add.s32 	%r25611, %r25605, %r25610;
	xor.b32  	%r25612, %r25607, %r25611;
	shf.l.wrap.b32 	%r25613, %r25612, %r25612, 7;
	add.s32 	%r25614, %r25572, %r25589;
	xor.b32  	%r25615, %r25562, %r25614;
	shf.l.wrap.b32 	%r25616, %r25615, %r25615, 16;
	add.s32 	%r25617, %r25551, %r25616;
	xor.b32  	%r25618, %r25589, %r25617;
	shf.l.wrap.b32 	%r25619, %r25618, %r25618, 12;
	add.s32 	%r25620, %r25614, %r25619;
	xor.b32  	%r25621, %r25616, %r25620;
	shf.l.wrap.b32 	%r25622, %r25621, %r25621, 8;
	add.s32 	%r25623, %r25617, %r25622;
	xor.b32  	%r25624, %r25619, %r25623;
	shf.l.wrap.b32 	%r25625, %r25624, %r25624, 7;
	add.s32 	%r25626, %r25584, %r25553;
	xor.b32  	%r25627, %r25574, %r25626;
	shf.l.wrap.b32 	%r25628, %r25627, %r25627, 16;
	add.s32 	%r25629, %r25563, %r25628;
	xor.b32  	%r25630, %r25553, %r25629;
	shf.l.wrap.b32 	%r25631, %r25630, %r25630, 12;
	add.s32 	%r25632, %r25626, %r25631;
	xor.b32  	%r25633, %r25628, %r25632;
	shf.l.wrap.b32 	%r25634, %r25633, %r25633, 8;
	add.s32 	%r25635, %r25629, %r25634;
	xor.b32  	%r25636, %r25631, %r25635;
	shf.l.wrap.b32 	%r25637, %r25636, %r25636, 7;
	add.s32 	%r25638, %r25596, %r25637;
	xor.b32  	%r25639, %r25610, %r25638;
	shf.l.wrap.b32 	%r25640, %r25639, %r25639, 16;
	add.s32 	%r25641, %r25623, %r25640;
	xor.b32  	%r25642, %r25637, %r25641;
	shf.l.wrap.b32 	%r25643, %r25642, %r25642, 12;
	add.s32 	%r25644, %r25638, %r25643;
	xor.b32  	%r25645, %r25640, %r25644;
	shf.l.wrap.b32 	%r25646, %r25645, %r25645, 8;
	add.s32 	%r25647, %r25641, %r25646;
	xor.b32  	%r25648, %r25643, %r25647;
	shf.l.wrap.b32 	%r25649, %r25648, %r25648, 7;
	add.s32 	%r25650, %r25608, %r25601;
	xor.b32  	%r25651, %r25622, %r25650;
	shf.l.wrap.b32 	%r25652, %r25651, %r25651, 16;
	add.s32 	%r25653, %r25635, %r25652;
	xor.b32  	%r25654, %r25601, %r25653;
	shf.l.wrap.b32 	%r25655, %r25654, %r25654, 12;
	add.s32 	%r25656, %r25650, %r25655;
	xor.b32  	%r25657, %r25652, %r25656;
	shf.l.wrap.b32 	%r25658, %r25657, %r25657, 8;
	add.s32 	%r25659, %r25653, %r25658;
	xor.b32  	%r25660, %r25655, %r25659;
	shf.l.wrap.b32 	%r25661, %r25660, %r25660, 7;
	add.s32 	%r25662, %r25620, %r25613;
	xor.b32  	%r25663, %r25634, %r25662;
	shf.l.wrap.b32 	%r25664, %r25663, %r25663, 16;
	add.s32 	%r25665, %r25599, %r25664;
	xor.b32  	%r25666, %r25613, %r25665;
	shf.l.wrap.b32 	%r25667, %r25666, %r25666, 12;
	add.s32 	%r25668, %r25662, %r25667;
	xor.b32  	%r25669, %r25664, %r25668;
	shf.l.wrap.b32 	%r25670, %r25669, %r25669, 8;
	add.s32 	%r25671, %r25665, %r25670;
	xor.b32  	%r25672, %r25667, %r25671;
	shf.l.wrap.b32 	%r25673, %r25672, %r25672, 7;
	add.s32 	%r25674, %r25632, %r25625;
	xor.b32  	%r25675, %r25598, %r25674;
	shf.l.wrap.b32 	%r25676, %r25675, %r25675, 16;
	add.s32 	%r25677, %r25611, %r25676;
	xor.b32  	%r25678, %r25625, %r25677;
	shf.l.wrap.b32 	%r25679, %r25678, %r25678, 12;
	add.s32 	%r25680, %r25674, %r25679;
	xor.b32  	%r25681, %r25676, %r25680;
	shf.l.wrap.b32 	%r25682, %r25681, %r25681, 8;
	add.s32 	%r25683, %r25677, %r25682;
	xor.b32  	%r25684, %r25679, %r25683;
	shf.l.wrap.b32 	%r25685, %r25684, %r25684, 7;
	add.s32 	%r25686, %r25644, %r25661;
	xor.b32  	%r25687, %r25682, %r25686;
	shf.l.wrap.b32 	%r25688, %r25687, %r25687, 16;
	add.s32 	%r25689, %r25671, %r25688;
	xor.b32  	%r25690, %r25661, %r25689;
	shf.l.wrap.b32 	%r25691, %r25690, %r25690, 12;
	add.s32 	%r25692, %r25686, %r25691;
	xor.b32  	%r25693, %r25688, %r25692;
	shf.l.wrap.b32 	%r25694, %r25693, %r25693, 8;
	add.s32 	%r25695, %r25689, %r25694;
	xor.b32  	%r25696, %r25691, %r25695;
	shf.l.wrap.b32 	%r25697, %r25696, %r25696, 7;
	add.s32 	%r25698, %r25656, %r25673;
	xor.b32  	%r25699, %r25646, %r25698;
	shf.l.wrap.b32 	%r25700, %r25699, %r25699, 16;
	add.s32 	%r25701, %r25683, %r25700;
	xor.b32  	%r25702, %r25673, %r25701;
	shf.l.wrap.b32 	%r25703, %r25702, %r25702, 12;
	add.s32 	%r25704, %r25698, %r25703;
	xor.b32  	%r25705, %r25700, %r25704;
	shf.l.wrap.b32 	%r25706, %r25705, %r25705, 8;
	add.s32 	%r25707, %r25701, %r25706;
	xor.b32  	%r25708, %r25703, %r25707;
	shf.l.wrap.b32 	%r25709, %r25708, %r25708, 7;
	add.s32 	%r25710, %r25668, %r25685;
	xor.b32  	%r25711, %r25658, %r25710;
	shf.l.wrap.b32 	%r25712, %r25711, %r25711, 16;
	add.s32 	%r25713, %r25647, %r25712;
	xor.b32  	%r25714, %r25685, %r25713;
	shf.l.wrap.b32 	%r25715, %r25714, %r25714, 12;
	add.s32 	%r25716, %r25710, %r25715;
	xor.b32  	%r25717, %r25712, %r25716;
	shf.l.wrap.b32 	%r25718, %r25717, %r25717, 8;
	add.s32 	%r25719, %r25713, %r25718;
	xor.b32  	%r25720, %r25715, %r25719;
	shf.l.wrap.b32 	%r25721, %r25720, %r25720, 7;
	add.s32 	%r25722, %r25680, %r25649;
	xor.b32  	%r25723, %r25670, %r25722;
	shf.l.wrap.b32 	%r25724, %r25723, %r25723, 16;
	add.s32 	%r25725, %r25659, %r25724;
	xor.b32  	%r25726, %r25649, %r25725;
	shf.l.wrap.b32 	%r25727, %r25726, %r25726, 12;
	add.s32 	%r25728, %r25722, %r25727;
	xor.b32  	%r25729, %r25724, %r25728;
	shf.l.wrap.b32 	%r25730, %r25729, %r25729, 8;
	add.s32 	%r25731, %r25725, %r25730;
	xor.b32  	%r25732, %r25727, %r25731;
	shf.l.wrap.b32 	%r25733, %r25732, %r25732, 7;
	add.s32 	%r25734, %r25692, %r25733;
	xor.b32  	%r25735, %r25706, %r25734;
	shf.l.wrap.b32 	%r25736, %r25735, %r25735, 16;
	add.s32 	%r25737, %r25719, %r25736;
	xor.b32  	%r25738, %r25733, %r25737;
	shf.l.wrap.b32 	%r25739, %r25738, %r25738, 12;
	add.s32 	%r25740, %r25734, %r25739;
	xor.b32  	%r25741, %r25736, %r25740;
	shf.l.wrap.b32 	%r25742, %r25741, %r25741, 8;
	add.s32 	%r25743, %r25737, %r25742;
	xor.b32  	%r25744, %r25739, %r25743;
	shf.l.wrap.b32 	%r25745, %r25744, %r25744, 7;
	add.s32 	%r25746, %r25704, %r25697;
	xor.b32  	%r25747, %r25718, %r25746;
	shf.l.wrap.b32 	%r25748, %r25747, %r25747, 16;
	add.s32 	%r25749, %r25731, %r25748;
	xor.b32  	%r25750, %r25697, %r25749;
	shf.l.wrap.b32 	%r25751, %r25750, %r25750, 12;
	add.s32 	%r25752, %r25746, %r25751;
	xor.b32  	%r25753, %r25748, %r25752;
	shf.l.wrap.b32 	%r25754, %r25753, %r25753, 8;
	add.s32 	%r25755, %r25749, %r25754;
	xor.b32  	%r25756, %r25751, %r25755;
	shf.l.wrap.b32 	%r25757, %r25756, %r25756, 7;
	add.s32 	%r25758, %r25716, %r25709;
	xor.b32  	%r25759, %r25730, %r25758;
	shf.l.wrap.b32 	%r25760, %r25759, %r25759, 16;
	add.s32 	%r25761, %r25695, %r25760;
	xor.b32  	%r25762, %r25709, %r25761;
	shf.l.wrap.b32 	%r25763, %r25762, %r25762, 12;
	add.s32 	%r25764, %r25758, %r25763;
	xor.b32  	%r25765, %r25760, %r25764;
	shf.l.wrap.b32 	%r25766, %r25765, %r25765, 8;
	add.s32 	%r25767, %r25761, %r25766;
	xor.b32  	%r25768, %r25763, %r25767;
	shf.l.wrap.b32 	%r25769, %r25768, %r25768, 7;
	add.s32 	%r25770, %r25728, %r25721;
	xor.b32  	%r25771, %r25694, %r25770;
	shf.l.wrap.b32 	%r25772, %r25771, %r25771, 16;
	add.s32 	%r25773, %r25707, %r25772;
	xor.b32  	%r25774, %r25721, %r25773;
	shf.l.wrap.b32 	%r25775, %r25774, %r25774, 12;
	add.s32 	%r25776, %r25770, %r25775;
	xor.b32  	%r25777, %r25772, %r25776;
	shf.l.wrap.b32 	%r25778, %r25777, %r25777, 8;
	add.s32 	%r25779, %r25773, %r25778;
	xor.b32  	%r25780, %r25775, %r25779;
	shf.l.wrap.b32 	%r25781, %r25780, %r25780, 7;
	add.s32 	%r25782, %r25740, %r25757;
	xor.b32  	%r25783, %r25778, %r25782;
	shf.l.wrap.b32 	%r25784, %r25783, %r25783, 16;
	add.s32 	%r25785, %r25767, %r25784;
	xor.b32  	%r25786, %r25757, %r25785;
	shf.l.wrap.b32 	%r25787, %r25786, %r25786, 12;
	add.s32 	%r25788, %r25782, %r25787;
	xor.b32  	%r25789, %r25784, %r25788;
	shf.l.wrap.b32 	%r25790, %r25789, %r25789, 8;
	add.s32 	%r25791, %r25785, %r25790;
	xor.b32  	%r25792, %r25787, %r25791;
	shf.l.wrap.b32 	%r25793, %r25792, %r25792, 7;
	add.s32 	%r25794, %r25752, %r25769;
	xor.b32  	%r25795, %r25742, %r25794;
	shf.l.wrap.b32 	%r25796, %r25795, %r25795, 16;
	add.s32 	%r25797, %r25779, %r25796;
	xor.b32  	%r25798, %r25769, %r25797;
	shf.l.wrap.b32 	%r25799, %r25798, %r25798, 12;
	add.s32 	%r25800, %r25794, %r25799;
	xor.b32  	%r25801, %r25796, %r25800;
	shf.l.wrap.b32 	%r25802, %r25801, %r25801, 8;
	add.s32 	%r25803, %r25797, %r25802;
	xor.b32  	%r25804, %r25799, %r25803;
	shf.l.wrap.b32 	%r25805, %r25804, %r25804, 7;
	add.s32 	%r25806, %r25764, %r25781;
	xor.b32  	%r25807, %r25754, %r25806;
	shf.l.wrap.b32 	%r25808, %r25807, %r25807, 16;
	add.s32 	%r25809, %r25743, %r25808;
	xor.b32  	%r25810, %r25781, %r25809;
	shf.l.wrap.b32 	%r25811, %r25810, %r25810, 12;
	add.s32 	%r25812, %r25806, %r25811;
	xor.b32  	%r25813, %r25808, %r25812;
	shf.l.wrap.b32 	%r25814, %r25813, %r25813, 8;
	add.s32 	%r25815, %r25809, %r25814;
	xor.b32  	%r25816, %r25811, %r25815;
	shf.l.wrap.b32 	%r25817, %r25816, %r25816, 7;
	add.s32 	%r25818, %r25776, %r25745;
	xor.b32  	%r25819, %r25766, %r25818;
	shf.l.wrap.b32 	%r25820, %r25819, %r25819, 16;
	add.s32 	%r25821, %r25755, %r25820;
	xor.b32  	%r25822, %r25745, %r25821;
	shf.l.wrap.b32 	%r25823, %r25822, %r25822, 12;
	add.s32 	%r25824, %r25818, %r25823;
	xor.b32  	%r25825, %r25820, %r25824;
	shf.l.wrap.b32 	%r25826, %r25825, %r25825, 8;
	add.s32 	%r25827, %r25821, %r25826;
	xor.b32  	%r25828, %r25823, %r25827;
	shf.l.wrap.b32 	%r25829, %r25828, %r25828, 7;
	add.s32 	%r25830, %r25788, %r25829;
	xor.b32  	%r25831, %r25802, %r25830;
	shf.l.wrap.b32 	%r25832, %r25831, %r25831, 16;
	add.s32 	%r25833, %r25815, %r25832;
	xor.b32  	%r25834, %r25829, %r25833;
	shf.l.wrap.b32 	%r25835, %r25834, %r25834, 12;
	add.s32 	%r25836, %r25830, %r25835;
	xor.b32  	%r25837, %r25832, %r25836;
	shf.l.wrap.b32 	%r25838, %r25837, %r25837, 8;
	add.s32 	%r25839, %r25833, %r25838;
	xor.b32  	%r25840, %r25835, %r25839;
	shf.l.wrap.b32 	%r25841, %r25840, %r25840, 7;
	add.s32 	%r25842, %r25800, %r25793;
	xor.b32  	%r25843, %r25814, %r25842;
	shf.l.wrap.b32 	%r25844, %r25843, %r25843, 16;
	add.s32 	%r25845, %r25827, %r25844;
	xor.b32  	%r25846, %r25793, %r25845;
	shf.l.wrap.b32 	%r25847, %r25846, %r25846, 12;
	add.s32 	%r25848, %r25842, %r25847;
	xor.b32  	%r25849, %r25844, %r25848;
	shf.l.wrap.b32 	%r25850, %r25849, %r25849, 8;
	add.s32 	%r25851, %r25845, %r25850;
	xor.b32  	%r25852, %r25847, %r25851;
	shf.l.wrap.b32 	%r25853, %r25852, %r25852, 7;
	add.s32 	%r25854, %r25812, %r25805;
	xor.b32  	%r25855, %r25826, %r25854;
	shf.l.wrap.b32 	%r25856, %r25855, %r25855, 16;
	add.s32 	%r25857, %r25791, %r25856;
	xor.b32  	%r25858, %r25805, %r25857;
	shf.l.wrap.b32 	%r25859, %r25858, %r25858, 12;
	add.s32 	%r25860, %r25854, %r25859;
	xor.b32  	%r25861, %r25856, %r25860;
	shf.l.wrap.b32 	%r25862, %r25861, %r25861, 8;
	add.s32 	%r25863, %r25857, %r25862;
	xor.b32  	%r25864, %r25859, %r25863;
	shf.l.wrap.b32 	%r25865, %r25864, %r25864, 7;
	add.s32 	%r25866, %r25824, %r25817;
	xor.b32  	%r25867, %r25790, %r25866;
	shf.l.wrap.b32 	%r25868, %r25867, %r25867, 16;
	add.s32 	%r25869, %r25803, %r25868;
	xor.b32  	%r25870, %r25817, %r25869;
	shf.l.wrap.b32 	%r25871, %r25870, %r25870, 12;
	add.s32 	%r25872, %r25866, %r25871;
	xor.b32  	%r25873, %r25868, %r25872;
	shf.l.wrap.b32 	%r25874, %r25873, %r25873, 8;
	add.s32 	%r25875, %r25869, %r25874;
	xor.b32  	%r25876, %r25871, %r25875;
	shf.l.wrap.b32 	%r25877, %r25876, %r25876, 7;
	add.s32 	%r25878, %r25836, %r25853;
	xor.b32  	%r25879, %r25874, %r25878;
	shf.l.wrap.b32 	%r25880, %r25879, %r25879, 16;
	add.s32 	%r25881, %r25863, %r25880;
	xor.b32  	%r25882, %r25853, %r25881;
	shf.l.wrap.b32 	%r25883, %r25882, %r25882, 12;
	add.s32 	%r25884, %r25878, %r25883;
	xor.b32  	%r25885, %r25880, %r25884;
	shf.l.wrap.b32 	%r25886, %r25885, %r25885, 8;
	add.s32 	%r25887, %r25881, %r25886;
	xor.b32  	%r25888, %r25883, %r25887;
	shf.l.wrap.b32 	%r25889, %r25888, %r25888, 7;
	add.s32 	%r25890, %r25848, %r25865;
	xor.b32  	%r25891, %r25838, %r25890;
	shf.l.wrap.b32 	%r25892, %r25891, %r25891, 16;
	add.s32 	%r25893, %r25875, %r25892;
	xor.b32  	%r25894, %r25865, %r25893;
	shf.l.wrap.b32 	%r25895, %r25894, %r25894, 12;
	add.s32 	%r25896, %r25890, %r25895;
	xor.b32  	%r25897, %r25892, %r25896;
	shf.l.wrap.b32 	%r25898, %r25897, %r25897, 8;
	add.s32 	%r25899, %r25893, %r25898;
	xor.b32  	%r25900, %r25895, %r25899;
	shf.l.wrap.b32 	%r25901, %r25900, %r25900, 7;
	add.s32 	%r25902, %r25860, %r25877;
	xor.b32  	%r25903, %r25850, %r25902;
	shf.l.wrap.b32 	%r25904, %r25903, %r25903, 16;
	add.s32 	%r25905, %r25839, %r25904;
	xor.b32  	%r25906, %r25877, %r25905;
	shf.l.wrap.b32 	%r25907, %r25906, %r25906, 12;
	add.s32 	%r25908, %r25902, %r25907;
	xor.b32  	%r25909, %r25904, %r25908;
	shf.l.wrap.b32 	%r25910, %r25909, %r25909, 8;
	add.s32 	%r25911, %r25905, %r25910;
	xor.b32  	%r25912, %r25907, %r25911;
	shf.l.wrap.b32 	%r25913, %r25912, %r25912, 7;
	add.s32 	%r25914, %r25872, %r25841;
	xor.b32  	%r25915, %r25862, %r25914;
	shf.l.wrap.b32 	%r25916, %r25915, %r25915, 16;
	add.s32 	%r25917, %r25851, %r25916;
	xor.b32  	%r25918, %r25841, %r25917;
	shf.l.wrap.b32 	%r25919, %r25918, %r25918, 12;
	add.s32 	%r25920, %r25914, %r25919;
	xor.b32  	%r25921, %r25916, %r25920;
	shf.l.wrap.b32 	%r25922, %r25921, %r25921, 8;
	add.s32 	%r25923, %r25917, %r25922;
	xor.b32  	%r25924, %r25919, %r25923;
	shf.l.wrap.b32 	%r25925, %r25924, %r25924, 7;
	add.s32 	%r54257, %r25542, %r25884;
	add.s32 	%r54256, %r25554, %r25896;
	add.s32 	%r54255, %r25566, %r25908;
	add.s32 	%r54254, %r25578, %r25920;
	add.s32 	%r54258, %r54265, %r25925;
	add.s32 	%r54259, %r54264, %r25889;
	add.s32 	%r54260, %r54263, %r25901;
	add.s32 	%r54261, %r54262, %r25913;
	xor.b32  	%r25926, %r25543, 1;
	shf.l.wrap.b32 	%r25927, %r25543, %r25926, 16;
	add.s32 	%r25928, %r54265, %r25927;
	xor.b32  	%r25929, %r54265, %r25928;
	shf.l.wrap.b32 	%r25930, %r25929, %r25929, 12;
	add.s32 	%r25931, %r25543, %r25930;
	xor.b32  	%r25932, %r25927, %r25931;
	shf.l.wrap.b32 	%r25933, %r25932, %r25932, 8;
	add.s32 	%r25934, %r25928, %r25933;
	xor.b32  	%r25935, %r25930, %r25934;
	shf.l.wrap.b32 	%r25936, %r25935, %r25935, 7;
	add.s32 	%r25937, %r25931, %r25565;
	xor.b32  	%r25938, %r25586, %r25937;
	shf.l.wrap.b32 	%r25939, %r25938, %r25938, 16;
	add.s32 	%r25940, %r25575, %r25939;
	xor.b32  	%r25941, %r25565, %r25940;
	shf.l.wrap.b32 	%r25942, %r25941, %r25941, 12;
	add.s32 	%r25943, %r25937, %r25942;
	xor.b32  	%r25944, %r25939, %r25943;
	shf.l.wrap.b32 	%r25945, %r25944, %r25944, 8;
	add.s32 	%r25946, %r25940, %r25945;
	xor.b32  	%r25947, %r25942, %r25946;
	shf.l.wrap.b32 	%r25948, %r25947, %r25947, 7;
	xor.b32  	%r25949, %r25933, %r25602;
	shf.l.wrap.b32 	%r25950, %r25949, %r25949, 16;
	add.s32 	%r25951, %r25587, %r25950;
	xor.b32  	%r25952, %r25577, %r25951;
	shf.l.wrap.b32 	%r25953, %r25952, %r25952, 12;
	add.s32 	%r25954, %r25602, %r25953;
	xor.b32  	%r25955, %r25950, %r25954;
	shf.l.wrap.b32 	%r25956, %r25955, %r25955, 8;
	add.s32 	%r25957, %r25951, %r25956;
	xor.b32  	%r25958, %r25953, %r25957;
	shf.l.wrap.b32 	%r25959, %r25958, %r25958, 7;
	add.s32 	%r25960, %r25934, %r25616;
	xor.b32  	%r25961, %r25589, %r25960;
	shf.l.wrap.b32 	%r25962, %r25961, %r25961, 12;
	add.s32 	%r25963, %r25614, %r25962;
	xor.b32  	%r25964, %r25616, %r25963;
	shf.l.wrap.b32 	%r25965, %r25964, %r25964, 8;
	add.s32 	%r25966, %r25960, %r25965;
	xor.b32  	%r25967, %r25962, %r25966;
	shf.l.wrap.b32 	%r25968, %r25967, %r25967, 7;
	add.s32 	%r25969, %r25584, %r25936;
	xor.b32  	%r25970, %r25574, %r25969;
	shf.l.wrap.b32 	%r25971, %r25970, %r25970, 16;
	add.s32 	%r25972, %r25563, %r25971;
	xor.b32  	%r25973, %r25936, %r25972;
	shf.l.wrap.b32 	%r25974, %r25973, %r25973, 12;
	add.s32 	%r25975, %r25969, %r25974;
	xor.b32  	%r25976, %r25971, %r25975;
	shf.l.wrap.b32 	%r25977, %r25976, %r25976, 8;
	add.s32 	%r25978, %r25972, %r25977;
	xor.b32  	%r25979, %r25974, %r25978;
	shf.l.wrap.b32 	%r25980, %r25979, %r25979, 7;
	add.s32 	%r25981, %r25943, %r25980;
	xor.b32  	%r25982, %r25956, %r25981;
	shf.l.wrap.b32 	%r25983, %r25982, %r25982, 16;
	add.s32 	%r25984, %r25966, %r25983;
	xor.b32  	%r25985, %r25980, %r25984;
	shf.l.wrap.b32 	%r25986, %r25985, %r25985, 12;
	add.s32 	%r25987, %r25981, %r25986;
	xor.b32  	%r25988, %r25983, %r25987;
	shf.l.wrap.b32 	%r25989, %r25988, %r25988, 8;
	add.s32 	%r25990, %r25984, %r25989;
	xor.b32  	%r25991, %r25986, %r25990;
	shf.l.wrap.b32 	%r25992, %r25991, %r25991, 7;
	add.s32 	%r25993, %r25954, %r25948;
	xor.b32  	%r25994, %r25965, %r25993;
	shf.l.wrap.b32 	%r25995, %r25994, %r25994, 16;
	add.s32 	%r25996, %r25978, %r25995;
	xor.b32  	%r25997, %r25948, %r25996;
	shf.l.wrap.b32 	%r25998, %r25997, %r25997, 12;
	add.s32 	%r25999, %r25993, %r25998;
	xor.b32  	%r26000, %r25995, %r25999;
	shf.l.wrap.b32 	%r26001, %r26000, %r26000, 8;
	add.s32 	%r26002, %r25996, %r26001;
	xor.b32  	%r26003, %r25998, %r26002;
	shf.l.wrap.b32 	%r26004, %r26003, %r26003, 7;
	add.s32 	%r26005, %r25963, %r25959;
	xor.b32  	%r26006, %r25977, %r26005;
	shf.l.wrap.b32 	%r26007, %r26006, %r26006, 16;
	add.s32 	%r26008, %r25946, %r26007;
	xor.b32  	%r26009, %r25959, %r26008;
	shf.l.wrap.b32 	%r26010, %r26009, %r26009, 12;
	add.s32 	%r26011, %r26005, %r26010;
	xor.b32  	%r26012, %r26007, %r26011;
	shf.l.wrap.b32 	%r26013, %r26012, %r26012, 8;
	add.s32 	%r26014, %r26008, %r26013;
	xor.b32  	%r26015, %r26010, %r26014;
	shf.l.wrap.b32 	%r26016, %r26015, %r26015, 7;
	add.s32 	%r26017, %r25975, %r25968;
	xor.b32  	%r26018, %r25945, %r26017;
	shf.l.wrap.b32 	%r26019, %r26018, %r26018, 16;
	add.s32 	%r26020, %r25957, %r26019;
	xor.b32  	%r26021, %r25968, %r26020;
	shf.l.wrap.b32 	%r26022, %r26021, %r26021, 12;
	add.s32 	%r26023, %r26017, %r26022;
	xor.b32  	%r26024, %r26019, %r26023;
	shf.l.wrap.b32 	%r26025, %r26024, %r26024, 8;
	add.s32 	%r26026, %r26020, %r26025;
	xor.b32  	%r26027, %r26022, %r26026;
	shf.l.wrap.b32 	%r26028, %r26027, %r26027, 7;
	add.s32 	%r26029, %r25987, %r26004;
	xor.b32  	%r26030, %r26025, %r26029;
	shf.l.wrap.b32 	%r26031, %r26030, %r26030, 16;
	add.s32 	%r26032, %r26014, %r26031;
	xor.b32  	%r26033, %r26004, %r26032;
	shf.l.wrap.b32 	%r26034, %r26033, %r26033, 12;
	add.s32 	%r26035, %r26029, %r26034;
	xor.b32  	%r26036, %r26031, %r26035;
	shf.l.wrap.b32 	%r26037, %r26036, %r26036, 8;
	add.s32 	%r26038, %r26032, %r26037;
	xor.b32  	%r26039, %r26034, %r26038;
	shf.l.wrap.b32 	%r26040, %r26039, %r26039, 7;
	add.s32 	%r26041, %r25999, %r26016;
	xor.b32  	%r26042, %r25989, %r26041;
	shf.l.wrap.b32 	%r26043, %r26042, %r26042, 16;
	add.s32 	%r26044, %r26026, %r26043;
	xor.b32  	%r26045, %r26016, %r26044;
	shf.l.wrap.b32 	%r26046, %r26045, %r26045, 12;
	add.s32 	%r26047, %r26041, %r26046;
	xor.b32  	%r26048, %r26043, %r26047;
	shf.l.wrap.b32 	%r26049, %r26048, %r26048, 8;
	add.s32 	%r26050, %r26044, %r26049;
	xor.b32  	%r26051, %r26046, %r26050;
	shf.l.wrap.b32 	%r26052, %r26051, %r26051, 7;
	add.s32 	%r26053, %r26011, %r26028;
	xor.b32  	%r26054, %r26001, %r26053;
	shf.l.wrap.b32 	%r26055, %r26054, %r26054, 16;
	add.s32 	%r26056, %r25990, %r26055;
	xor.b32  	%r26057, %r26028, %r26056;
	shf.l.wrap.b32 	%r26058, %r26057, %r26057, 12;
	add.s32 	%r26059, %r26053, %r26058;
	xor.b32  	%r26060, %r26055, %r26059;
	shf.l.wrap.b32 	%r26061, %r26060, %r26060, 8;
	add.s32 	%r26062, %r26056, %r26061;
	xor.b32  	%r26063, %r26058, %r26062;
	shf.l.wrap.b32 	%r26064, %r26063, %r26063, 7;
	add.s32 	%r26065, %r26023, %r25992;
	xor.b32  	%r26066, %r26013, %r26065;
	shf.l.wrap.b32 	%r26067, %r26066, %r26066, 16;
	add.s32 	%r26068, %r26002, %r26067;
	xor.b32  	%r26069, %r25992, %r26068;
	shf.l.wrap.b32 	%r26070, %r26069, %r26069, 12;
	add.s32 	%r26071, %r26065, %r26070;
	xor.b32  	%r26072, %r26067, %r26071;
	shf.l.wrap.b32 	%r26073, %r26072, %r26072, 8;
	add.s32 	%r26074, %r26068, %r26073;
	xor.b32  	%r26075, %r26070, %r26074;
	shf.l.wrap.b32 	%r26076, %r26075, %r26075, 7;
	add.s32 	%r26077, %r26035, %r26076;
	xor.b32  	%r26078, %r26049, %r26077;
	shf.l.wrap.b32 	%r26079, %r26078, %r26078, 16;
	add.s32 	%r26080, %r26062, %r26079;
	xor.b32  	%r26081, %r26076, %r26080;
	shf.l.wrap.b32 	%r26082, %r26081, %r26081, 12;
	add.s32 	%r26083, %r26077, %r26082;
	xor.b32  	%r26084, %r26079, %r26083;
	shf.l.wrap.b32 	%r26085, %r26084, %r26084, 8;
	add.s32 	%r26086, %r26080, %r26085;
	xor.b32  	%r26087, %r26082, %r26086;
	shf.l.wrap.b32 	%r26088, %r26087, %r26087, 7;
	add.s32 	%r26089, %r26047, %r26040;
	xor.b32  	%r26090, %r26061, %r26089;
	shf.l.wrap.b32 	%r26091, %r26090, %r26090, 16;
	add.s32 	%r26092, %r26074, %r26091;
	xor.b32  	%r26093, %r26040, %r26092;
	shf.l.wrap.b32 	%r26094, %r26093, %r26093, 12;
	add.s32 	%r26095, %r26089, %r26094;
	xor.b32  	%r26096, %r26091, %r26095;
	shf.l.wrap.b32 	%r26097, %r26096, %r26096, 8;
	add.s32 	%r26098, %r26092, %r26097;
	xor.b32  	%r26099, %r26094, %r26098;
	shf.l.wrap.b32 	%r26100, %r26099, %r26099, 7;
	add.s32 	%r26101, %r26059, %r26052;
	xor.b32  	%r26102, %r26073, %r26101;
	shf.l.wrap.b32 	%r26103, %r26102, %r26102, 16;
	add.s32 	%r26104, %r26038, %r26103;
	xor.b32  	%r26105, %r26052, %r26104;
	shf.l.wrap.b32 	%r26106, %r26105, %r26105, 12;
	add.s32 	%r26107, %r26101, %r26106;
	xor.b32  	%r26108, %r26103, %r26107;
	shf.l.wrap.b32 	%r26109, %r26108, %r26108, 8;
	add.s32 	%r26110, %r26104, %r26109;
	xor.b32  	%r26111, %r26106, %r26110;
	shf.l.wrap.b32 	%r26112, %r26111, %r26111, 7;
	add.s32 	%r26113, %r26071, %r26064;
	xor.b32  	%r26114, %r26037, %r26113;
	shf.l.wrap.b32 	%r26115, %r26114, %r26114, 16;
	add.s32 	%r26116, %r26050, %r26115;
	xor.b32  	%r26117, %r26064, %r26116;
	shf.l.wrap.b32 	%r26118, %r26117, %r26117, 12;
	add.s32 	%r26119, %r26113, %r26118;
	xor.b32  	%r26120, %r26115, %r26119;
	shf.l.wrap.b32 	%r26121, %r26120, %r26120, 8;
	add.s32 	%r26122, %r26116, %r26121;
	xor.b32  	%r26123, %r26118, %r26122;
	shf.l.wrap.b32 	%r26124, %r26123, %r26123, 7;
	add.s32 	%r26125, %r26083, %r26100;
	xor.b32  	%r26126, %r26121, %r26125;
	shf.l.wrap.b32 	%r26127, %r26126, %r26126, 16;
	add.s32 	%r26128, %r26110, %r26127;
	xor.b32  	%r26129, %r26100, %r26128;
	shf.l.wrap.b32 	%r26130, %r26129, %r26129, 12;
	add.s32 	%r26131, %r26125, %r26130;
	xor.b32  	%r26132, %r26127, %r26131;
	shf.l.wrap.b32 	%r26133, %r26132, %r26132, 8;
	add.s32 	%r26134, %r26128, %r26133;
	xor.b32  	%r26135, %r26130, %r26134;
	shf.l.wrap.b32 	%r26136, %r26135, %r26135, 7;
	add.s32 	%r26137, %r26095, %r26112;
	xor.b32  	%r26138, %r26085, %r26137;
	shf.l.wrap.b32 	%r26139, %r26138, %r26138, 16;
	add.s32 	%r26140, %r26122, %r26139;
	xor.b32  	%r26141, %r26112, %r26140;
	shf.l.wrap.b32 	%r26142, %r26141, %r26141, 12;
	add.s32 	%r26143, %r26137, %r26142;
	xor.b32  	%r26144, %r26139, %r26143;
	shf.l.wrap.b32 	%r26145, %r26144, %r26144, 8;
	add.s32 	%r26146, %r26140, %r26145;
	xor.b32  	%r26147, %r26142, %r26146;
	shf.l.wrap.b32 	%r26148, %r26147, %r26147, 7;
	add.s32 	%r26149, %r26107, %r26124;
	xor.b32  	%r26150, %r26097, %r26149;
	shf.l.wrap.b32 	%r26151, %r26150, %r26150, 16;
	add.s32 	%r26152, %r26086, %r26151;
	xor.b32  	%r26153, %r26124, %r26152;
	shf.l.wrap.b32 	%r26154, %r26153, %r26153, 12;
	add.s32 	%r26155, %r26149, %r26154;
	xor.b32  	%r26156, %r26151, %r26155;
	shf.l.wrap.b32 	%r26157, %r26156, %r26156, 8;
	add.s32 	%r26158, %r26152, %r26157;
	xor.b32  	%r26159, %r26154, %r26158;
	shf.l.wrap.b32 	%r26160, %r26159, %r26159, 7;
	add.s32 	%r26161, %r26119, %r26088;
	xor.b32  	%r26162, %r26109, %r26161;
	shf.l.wrap.b32 	%r26163, %r26162, %r26162, 16;
	add.s32 	%r26164, %r26098, %r26163;
	xor.b32  	%r26165, %r26088, %r26164;
	shf.l.wrap.b32 	%r26166, %r26165, %r26165, 12;
	add.s32 	%r26167, %r26161, %r26166;
	xor.b32  	%r26168, %r26163, %r26167;
	shf.l.wrap.b32 	%r26169, %r26168, %r26168, 8;
	add.s32 	%r26170, %r26164, %r26169;
	xor.b32  	%r26171, %r26166, %r26170;
	shf.l.wrap.b32 	%r26172, %r26171, %r26171, 7;
	add.s32 	%r26173, %r26131, %r26172;
	xor.b32  	%r26174, %r26145, %r26173;
	shf.l.wrap.b32 	%r26175, %r26174, %r26174, 16;
	add.s32 	%r26176, %r26158, %r26175;
	xor.b32  	%r26177, %r26172, %r26176;
	shf.l.wrap.b32 	%r26178, %r26177, %r26177, 12;
	add.s32 	%r26179, %r26173, %r26178;
	xor.b32  	%r26180, %r26175, %r26179;
	shf.l.wrap.b32 	%r26181, %r26180, %r26180, 8;
	add.s32 	%r26182, %r26143, %r26136;
	xor.b32  	%r26183, %r26157, %r26182;
	shf.l.wrap.b32 	%r26184, %r26183, %r26183, 16;
	add.s32 	%r26185, %r26170, %r26184;
	xor.b32  	%r26186, %r26136, %r26185;
	shf.l.wrap.b32 	%r26187, %r26186, %r26186, 12;
	add.s32 	%r26188, %r26182, %r26187;
	xor.b32  	%r26189, %r26184, %r26188;
	shf.l.wrap.b32 	%r26190, %r26189, %r26189, 8;
	add.s32 	%r26191, %r26185, %r26190;
	xor.b32  	%r26192, %r26187, %r26191;
	shf.l.wrap.b32 	%r26193, %r26192, %r26192, 7;
	add.s32 	%r26194, %r26155, %r26148;
	xor.b32  	%r26195, %r26169, %r26194;
	shf.l.wrap.b32 	%r26196, %r26195, %r26195, 16;
	add.s32 	%r26197, %r26134, %r26196;
	xor.b32  	%r26198, %r26148, %r26197;
	shf.l.wrap.b32 	%r26199, %r26198, %r26198, 12;
	add.s32 	%r26200, %r26194, %r26199;
	xor.b32  	%r26201, %r26196, %r26200;
	shf.l.wrap.b32 	%r26202, %r26201, %r26201, 8;
	add.s32 	%r26203, %r26197, %r26202;
	xor.b32  	%r26204, %r26199, %r26203;
	shf.l.wrap.b32 	%r26205, %r26204, %r26204, 7;
	add.s32 	%r26206, %r26167, %r26160;
	xor.b32  	%r26207, %r26133, %r26206;
	shf.l.wrap.b32 	%r26208, %r26207, %r26207, 16;
	add.s32 	%r26209, %r26146, %r26208;
	xor.b32  	%r26210, %r26160, %r26209;
	shf.l.wrap.b32 	%r26211, %r26210, %r26210, 12;
	add.s32 	%r26212, %r26206, %r26211;
	xor.b32  	%r26213, %r26208, %r26212;
	shf.l.wrap.b32 	%r26214, %r26213, %r26213, 8;
	add.s32 	%r26215, %r26209, %r26214;
	add.s32 	%r26216, %r26179, %r26193;
	xor.b32  	%r26217, %r26214, %r26216;
	shf.l.wrap.b32 	%r26218, %r26217, %r26217, 16;
	add.s32 	%r26219, %r26203, %r26218;
	xor.b32  	%r26220, %r26193, %r26219;
	shr.u32 	%r26221, %r26220, 20;
	add.s32 	%r26222, %r26216, %r26221;
	add.s32 	%r26223, %r26188, %r26205;
	xor.b32  	%r26224, %r26181, %r26223;
	shf.l.wrap.b32 	%r26225, %r26224, %r26224, 16;
	add.s32 	%r26226, %r26215, %r26225;
	xor.b32  	%r26227, %r26205, %r26226;
	shr.u32 	%r26228, %r26227, 20;
	add.s32 	%r26229, %r26223, %r26228;
	add.s32 	%r26230, %r25542, %r26222;
	add.s32 	%r26231, %r25554, %r26229;
	not.b32 	%r26232, %r54253;
	add.s32 	%r26233, %r2763, %r26232;
	mov.u32 	%r26234, %ctaid.x;
	shl.b32 	%r26235, %r26234, 11;
	mov.u32 	%r26236, %tid.x;
	and.b32  	%r26237, %r26236, 31;
	or.b32  	%r26238, %r26235, %r26237;
	shl.b32 	%r26239, %r26236, 3;
	and.b32  	%r26240, %r26239, 7936;
	add.s32 	%r26241, %r53743, %r26240;
	add.s32 	%r26242, %r26238, %r26241;
	shr.u32 	%r26243, %r26242, %r26233;
	and.b32  	%r26244, %r26243, 1;
	setp.eq.b32 	%p245, %r26244, 1;
	selp.b32 	%r26245, %r26231, %r26230, %p245;
	cvt.u16.u32 	%rs495, %r26245;
	and.b16  	%rs804, %rs495, 1;
	and.b16  	%rs496, %rs802, 255;
	setp.ne.s16 	%p246, %rs496, 1;
	@%p246 bra 	$L__BB4_313;
	ld.param.u64 	%rd761, [fused_batch_pir_kernel_16_param_1];
	not.b32 	%r26246, %r54253;
	add.s32 	%r26247, %r2763, %r26246;
	mov.u32 	%r26248, %ctaid.x;
	shl.b32 	%r26249, %r26248, 11;
	mov.u32 	%r26250, %tid.x;
	and.b32  	%r26251, %r26250, 31;
	or.b32  	%r26252, %r26249, %r26251;
	shl.b32 	%r26253, %r26250, 3;
	and.b32  	%r26254, %r26253, 7936;
	add.s32 	%r26255, %r53743, %r26254;
	add.s32 	%r26256, %r26252, %r26255;
	shr.u32 	%r26257, %r26256, %r26247;
	and.b32  	%r26258, %r26257, 1;
	setp.eq.b32 	%p247, %r26258, 1;
	cvt.s64.s32 	%rd280, %r54253;
	cvta.to.global.u64 	%rd281, %rd761;
	mul.wide.s32 	%rd282, %r54253, 16;
	add.s64 	%rd283, %rd281, %rd282;
	ld.global.u32 	%r26259, [%rd283+10268];
	selp.b32 	%r26260, %r54258, %r54257, %p247;
	xor.b32  	%r26261, %r26260, %r26259;
	selp.b32 	%r26262, %r54259, %r54256, %p247;
	selp.b32 	%r54257, %r54257, %r26261, %p247;
	selp.b32 	%r54258, %r26261, %r54258, %p247;
	ld.global.u32 	%r26263, [%rd283+10272];
	xor.b32  	%r26264, %r26262, %r26263;
	selp.b32 	%r26265, %r54260, %r54255, %p247;
	selp.b32 	%r54256, %r54256, %r26264, %p247;
	selp.b32 	%r54259, %r26264, %r54259, %p247;
	ld.global.u32 	%r26266, [%rd283+10276];
	xor.b32  	%r26267, %r26265, %r26266;
	selp.b32 	%r26268, %r54261, %r54254, %p247;
	selp.b32 	%r54255, %r54255, %r26267, %p247;
	selp.b32 	%r54260, %r26267, %r54260, %p247;
	ld.global.u32 	%r26269, [%rd283+10280];
	xor.b32  	%r26270, %r26268, %r26269;
	selp.b64 	%rd284, 445, 420, %p247;
	selp.b32 	%r54254, %r54254, %r26270, %p247;
	selp.b32 	%r54261, %r26270, %r54261, %p247;
	add.s64 	%rd285, %rd284, %rd280;
	add.s64 	%rd286, %rd281, %rd285;
	ld.global.u8 	%rs497, [%rd286+10248];
	xor.b16  	%rs804, %rs497, %rs804;
$L__BB4_313:
	not.b32 	%r26271, %r54253;
	add.s32 	%r26272, %r2763, %r26271;
	mov.u32 	%r26273, %ctaid.x;
	shl.b32 	%r26274, %r26273, 11;
	mov.u32 	%r26275, %tid.x;
	and.b32  	%r26276, %r26275, 31;
	or.b32  	%r26277, %r26274, %r26276;
	shl.b32 	%r26278, %r26275, 3;
	and.b32  	%r26279, %r26278, 7936;
	add.s32 	%r26280, %r53743, %r26279;
	add.s32 	%r26281, %r26277, %r26280;
	shr.u32 	%r26282, %r26281, %r26272;
	and.b32  	%r26283, %r26282, 1;
	setp.eq.b32 	%p248, %r26283, 1;
	selp.b32 	%r54265, %r54258, %r54257, %p248;
	selp.b32 	%r54264, %r54259, %r54256, %p248;
	selp.b32 	%r54263, %r54260, %r54255, %p248;
	selp.b32 	%r54262, %r54261, %r54254, %p248;
	add.s32 	%r54253, %r54253, 1;
	setp.lt.u32 	%p249, %r54253, %r2763;
	mov.u16 	%rs802, %rs804;
	@%p249 bra 	$L__BB4_311;
$L__BB4_314:
	and.b16  	%rs498, %rs804, 255;
	setp.ne.s16 	%p250, %rs498, 1;
	@%p250 bra 	$L__BB4_316;
	ld.param.u64 	%rd762, [fused_batch_pir_kernel_16_param_1];
	cvta.to.global.u64 	%rd287, %rd762;
	ld.global.u32 	%r26284, [%rd287+10720];
	xor.b32  	%r54265, %r54265, %r26284;
$L__BB4_316:
	@%p250 bra 	$L__BB4_318;
	ld.param.u64 	%rd763, [fused_batch_pir_kernel_16_param_1];
	cvta.to.global.u64 	%rd288, %rd763;
	ld.global.u32 	%r26285, [%rd288+10724];
	xor.b32  	%r54264, %r54264, %r26285;
$L__BB4_318:
	@%p250 bra 	$L__BB4_320;
	ld.param.u64 	%rd764, [fused_batch_pir_kernel_16_param_1];
	cvta.to.global.u64 	%rd289, %rd764;
	ld.global.u32 	%r26286, [%rd289+10728];
	xor.b32  	%r54263, %r54263, %r26286;
$L__BB4_320:
	@%p250 bra 	$L__BB4_322;
	ld.param.u64 	%rd765, [fused_batch_pir_kernel_16_param_1];
	cvta.to.global.u64 	%rd290, %rd765;
	ld.global.u32 	%r26287, [%rd290+10732];
	xor.b32  	%r54262, %r54262, %r26287;
$L__BB4_322:
	ld.param.u32 	%r52158, [fused_batch_pir_kernel_16_param_4];
	mov.u32 	%r26289, %ctaid.x;
	shl.b32 	%r26290, %r26289, 11;
	mov.u32 	%r26291, %tid.x;
	and.b32  	%r26292, %r26291, 31;
	or.b32  	%r26293, %r26290, %r26292;
	shl.b32 	%r26294, %r26291, 3;
	and.b32  	%r26295, %r26294, 7936;
	add.s32 	%r26296, %r53743, %r26295;
	add.s32 	%r26297, %r26293, %r26296;
	setp.ge.s32 	%p254, %r26297, %r52158;
	mov.b32 	%r54286, 0;
	mov.u32 	%r54287, %r54286;
	mov.u32 	%r54288, %r54286;
	mov.u32 	%r54289, %r54286;
	@%p254 bra 	$L__BB4_336;
	ld.param.u64 	%rd766, [fused_batch_pir_kernel_16_param_1];
	cvta.to.global.u64 	%rd291, %rd766;
	ld.global.u8 	%rs502, [%rd291+10753];
	max.u16 	%rs503, %rs502, 11;
	cvt.u32.u16 	%r26298, %rs503;
	add.s32 	%r54277, %r26298, -11;
	ld.shared.v2.u32 	{%r54289, %r54288}, [s_mem+197816];
	ld.shared.v2.u32 	{%r54287, %r54286}, [s_mem+197824];
	ld.shared.u8 	%rs807, [s_mem+197832];
	cvt.u32.u16 	%r2818, %rs502;
	setp.ge.u32 	%p255, %r54277, %r2818;
	@%p255 bra 	$L__BB4_328;
	mov.u16 	%rs805, %rs807;
$L__BB4_325:
	ld.const.u32 	%r26299, [CHACHA_CONSTANTS];
	add.s32 	%r26300, %r26299, %r54289;
	shf.l.wrap.b32 	%r26301, %r26300, %r26300, 16;
	add.s32 	%r26302, %r54289, %r26301;
	xor.b32  	%r26303, %r54289, %r26302;
	shf.l.wrap.b32 	%r26304, %r26303, %r26303, 12;
	add.s32 	%r26305, %r26300, %r26304;
	xor.b32  	%r26306, %r26301, %r26305;
	shf.l.wrap.b32 	%r26307, %r26306, %r26306, 8;
	add.s32 	%r26308, %r26302, %r26307;
	xor.b32  	%r26309, %r26304, %r26308;
	shf.l.wrap.b32 	%r26310, %r26309, %r26309, 7;
	ld.const.u32 	%r26311, [CHACHA_CONSTANTS+4];
	add.s32 	%r26312, %r26311, %r54288;
	shf.l.wrap.b32 	%r26313, %r26312, %r26312, 16;
	add.s32 	%r26314, %r54288, %r26313;
	xor.b32  	%r26315, %r54288, %r26314;
	shf.l.wrap.b32 	%r26316, %r26315, %r26315, 12;
	add.s32 	%r26317, %r26312, %r26316;
	xor.b32  	%r26318, %r26313, %r26317;
	shf.l.wrap.b32 	%r26319, %r26318, %r26318, 8;
	add.s32 	%r26320, %r26314, %r26319;
	xor.b32  	%r26321, %r26316, %r26320;
	shf.l.wrap.b32 	%r26322, %r26321, %r26321, 7;
	ld.const.u32 	%r26323, [CHACHA_CONSTANTS+8];
	add.s32 	%r26324, %r26323, %r54287;
	shf.l.wrap.b32 	%r26325, %r26324, %r26324, 16;
	add.s32 	%r26326, %r54287, %r26325;
	xor.b32  	%r26327, %r54287, %r26326;
	shf.l.wrap.b32 	%r26328, %r26327, %r26327, 12;
	add.s32 	%r26329, %r26324, %r26328;
	xor.b32  	%r26330, %r26325, %r26329;
	shf.l.wrap.b32 	%r26331, %r26330, %r26330, 8;
	add.s32 	%r26332, %r26326, %r26331;
	xor.b32  	%r26333, %r26328, %r26332;
	shf.l.wrap.b32 	%r26334, %r26333, %r26333, 7;
	ld.const.u32 	%r26335, [CHACHA_CONSTANTS+12];
	add.s32 	%r26336, %r26335, %r54286;
	shf.l.wrap.b32 	%r26337, %r26336, %r26336, 16;
	add.s32 	%r26338, %r54286, %r26337;
	xor.b32  	%r26339, %r54286, %r26338;
	shf.l.wrap.b32 	%r26340, %r26339, %r26339, 12;
	add.s32 	%r26341, %r26336, %r26340;
	xor.b32  	%r26342, %r26337, %r26341;
	shf.l.wrap.b32 	%r26343, %r26342, %r26342, 8;
	add.s32 	%r26344, %r26338, %r26343;
	xor.b32  	%r26345, %r26340, %r26344;
	shf.l.wrap.b32 	%r26346, %r26345, %r26345, 7;
	add.s32 	%r26347, %r26305, %r26322;
	xor.b32  	%r26348, %r26343, %r26347;
	shf.l.wrap.b32 	%r26349, %r26348, %r26348, 16;
	add.s32 	%r26350, %r26332, %r26349;
	xor.b32  	%r26351, %r26322, %r26350;
	shf.l.wrap.b32 	%r26352, %r26351, %r26351, 12;
	add.s32 	%r26353, %r26347, %r26352;
	xor.b32  	%r26354, %r26349, %r26353;
	shf.l.wrap.b32 	%r26355, %r26354, %r26354, 8;
	add.s32 	%r26356, %r26350, %r26355;
	xor.b32  	%r26357, %r26352, %r26356;
	shf.l.wrap.b32 	%r26358, %r26357, %r26357, 7;
	add.s32 	%r26359, %r26317, %r26334;
	xor.b32  	%r26360, %r26307, %r26359;
	shf.l.wrap.b32 	%r26361, %r26360, %r26360, 16;
	add.s32 	%r26362, %r26344, %r26361;
	xor.b32  	%r26363, %r26334, %r26362;
	shf.l.wrap.b32 	%r26364, %r26363, %r26363, 12;
	add.s32 	%r26365, %r26359, %r26364;
	xor.b32  	%r26366, %r26361, %r26365;
	shf.l.wrap.b32 	%r26367, %r26366, %r26366, 8;
	add.s32 	%r26368, %r26362, %r26367;
	xor.b32  	%r26369, %r26364, %r26368;
	shf.l.wrap.b32 	%r26370, %r26369, %r26369, 7;
	add.s32 	%r26371, %r26329, %r26346;
	xor.b32  	%r26372, %r26319, %r26371;
	shf.l.wrap.b32 	%r26373, %r26372, %r26372, 16;
	add.s32 	%r26374, %r26308, %r26373;
	xor.b32  	%r26375, %r26346, %r26374;
	shf.l.wrap.b32 	%r26376, %r26375, %r26375, 12;
	add.s32 	%r26377, %r26371, %r26376;
	xor.b32  	%r26378, %r26373, %r26377;
	shf.l.wrap.b32 	%r26379, %r26378, %r26378, 8;
	add.s32 	%r26380, %r26374, %r26379;
	xor.b32  	%r26381, %r26376, %r26380;
	shf.l.wrap.b32 	%r26382, %r26381, %r26381, 7;
	add.s32 	%r26383, %r26341, %r26310;
	xor.b32  	%r26384, %r26331, %r26383;
	shf.l.wrap.b32 	%r26385, %r26384, %r26384, 16;
	add.s32 	%r26386, %r26320, %r26385;
	xor.b32  	%r26387, %r26310, %r26386;
	shf.l.wrap.b32 	%r26388, %r26387, %r26387, 12;
	add.s32 	%r26389, %r26383, %r26388;
	xor.b32  	%r26390, %r26385, %r26389;
	shf.l.wrap.b32 	%r26391, %r26390, %r26390, 8;
	add.s32 	%r26392, %r26386, %r26391;
	xor.b32  	%r26393, %r26388, %r26392;
	shf.l.wrap.b32 	%r26394, %r26393, %r26393, 7;
	add.s32 	%r26395, %r26353, %r26394;
	xor.b32  	%r26396, %r26367, %r26395;
	shf.l.wrap.b32 	%r26397, %r26396, %r26396, 16;
	add.s32 	%r26398, %r26380, %r26397;
	xor.b32  	%r26399, %r26394, %r26398;
	shf.l.wrap.b32 	%r26400, %r26399, %r26399, 12;
	add.s32 	%r26401, %r26395, %r26400;
	xor.b32  	%r26402, %r26397, %r26401;
	shf.l.wrap.b32 	%r26403, %r26402, %r26402, 8;
	add.s32 	%r26404, %r26398, %r26403;
	xor.b32  	%r26405, %r26400, %r26404;
	shf.l.wrap.b32 	%r26406, %r26405, %r26405, 7;
	add.s32 	%r26407, %r26365, %r26358;
	xor.b32  	%r26408, %r26379, %r26407;
	shf.l.wrap.b32 	%r26409, %r26408, %r26408, 16;
	add.s32 	%r26410, %r26392, %r26409;
	xor.b32  	%r26411, %r26358, %r26410;
	shf.l.wrap.b32 	%r26412, %r26411, %r26411, 12;
	add.s32 	%r26413, %r26407, %r26412;
	xor.b32  	%r26414, %r26409, %r26413;
	shf.l.wrap.b32 	%r26415, %r26414, %r26414, 8;
	add.s32 	%r26416, %r26410, %r26415;
	xor.b32  	%r26417, %r26412, %r26416;
	shf.l.wrap.b32 	%r26418, %r26417, %r26417, 7;
	add.s32 	%r26419, %r26377, %r26370;
	xor.b32  	%r26420, %r26391, %r26419;
	shf.l.wrap.b32 	%r26421, %r26420, %r26420, 16;
	add.s32 	%r26422, %r26356, %r26421;
	xor.b32  	%r26423, %r26370, %r26422;
	shf.l.wrap.b32 	%r26424, %r26423, %r26423, 12;
	add.s32 	%r26425, %r26419, %r26424;
	xor.b32  	%r26426, %r26421, %r26425;
	shf.l.wrap.b32 	%r26427, %r26426, %r26426, 8;
	add.s32 	%r26428, %r26422, %r26427;
	xor.b32  	%r26429, %r26424, %r26428;
	shf.l.wrap.b32 	%r26430, %r26429, %r26429, 7;
	add.s32 	%r26431, %r26389, %r26382;
	xor.b32  	%r26432, %r26355, %r26431;
	shf.l.wrap.b32 	%r26433, %r26432, %r26432, 16;
	add.s32 	%r26434, %r26368, %r26433;
	xor.b32  	%r26435, %r26382, %r26434;
	shf.l.wrap.b32 	%r26436, %r26435, %r26435, 12;
	add.s32 	%r26437, %r26431, %r26436;
	xor.b32  	%r26438, %r26433, %r26437;
	shf.l.wrap.b32 	%r26439, %r26438, %r26438, 8;
	add.s32 	%r26440, %r26434, %r26439;
	xor.b32  	%r26441, %r26436, %r26440;
	shf.l.wrap.b32 	%r26442, %r26441, %r26441, 7;
	add.s32 	%r26443, %r26401, %r26418;
	xor.b32  	%r26444, %r26439, %r26443;
	shf.l.wrap.b32 	%r26445, %r26444, %r26444, 16;
	add.s32 	%r26446, %r26428, %r26445;
	xor.b32  	%r26447, %r26418, %r26446;
	shf.l.wrap.b32 	%r26448, %r26447, %r26447, 12;
	add.s32 	%r26449, %r26443, %r26448;
	xor.b32  	%r26450, %r26445, %r26449;
	shf.l.wrap.b32 	%r26451, %r26450, %r26450, 8;
	add.s32 	%r26452, %r26446, %r26451;
	xor.b32  	%r26453, %r26448, %r26452;
	shf.l.wrap.b32 	%r26454, %r26453, %r26453, 7;
	add.s32 	%r26455, %r26413, %r26430;
	xor.b32  	%r26456, %r26403, %r26455;
	shf.l.wrap.b32 	%r26457, %r26456, %r26456, 16;
	add.s32 	%r26458, %r26440, %r26457;
	xor.b32  	%r26459, %r26430, %r26458;
	shf.l.wrap.b32 	%r26460, %r26459, %r26459, 12;
	add.s32 	%r26461, %r26455, %r26460;
	xor.b32  	%r26462, %r26457, %r26461;
	shf.l.wrap.b32 	%r26463, %r26462, %r26462, 8;
	add.s32 	%r26464, %r26458, %r26463;
	xor.b32  	%r26465, %r26460, %r26464;
	shf.l.wrap.b32 	%r26466, %r26465, %r26465, 7;
	add.s32 	%r26467, %r26425, %r26442;
	xor.b32  	%r26468, %r26415, %r26467;
	shf.l.wrap.b32 	%r26469, %r26468, %r26468, 16;
	add.s32 	%r26470, %r26404, %r26469;
	xor.b32  	%r26471, %r26442, %r26470;
	shf.l.wrap.b32 	%r26472, %r26471, %r26471, 12;
	add.s32 	%r26473, %r26467, %r26472;
	xor.b32  	%r26474, %r26469, %r26473;
	shf.l.wrap.b32 	%r26475, %r26474, %r26474, 8;
	add.s32 	%r26476, %r26470, %r26475;
	xor.b32  	%r26477, %r26472, %r26476;
	shf.l.wrap.b32 	%r26478, %r26477, %r26477, 7;
	add.s32 	%r26479, %r26437, %r26406;
	xor.b32  	%r26480, %r26427, %r26479;
	shf.l.wrap.b32 	%r26481, %r26480, %r26480, 16;
	add.s32 	%r26482, %r26416, %r26481;
	xor.b32  	%r26483, %r26406, %r26482;
	shf.l.wrap.b32 	%r26484, %r26483, %r26483, 12;
	add.s32 	%r26485, %r26479, %r26484;
	xor.b32  	%r26486, %r26481, %r26485;
	shf.l.wrap.b32 	%r26487, %r26486, %r26486, 8;
	add.s32 	%r26488, %r26482, %r26487;
	xor.b32  	%r26489, %r26484, %r26488;
	shf.l.wrap.b32 	%r26490, %r26489, %r26489, 7;
	add.s32 	%r26491, %r26449, %r26490;
	xor.b32  	%r26492, %r26463, %r26491;
	shf.l.wrap.b32 	%r26493, %r26492, %r26492, 16;
	add.s32 	%r26494, %r26476, %r26493;
	xor.b32  	%r26495, %r26490, %r26494;
	shf.l.wrap.b32 	%r26496, %r26495, %r26495, 12;
	add.s32 	%r26497, %r26491, %r26496;
	xor.b32  	%r26498, %r26493, %r26497;
	shf.l.wrap.b32 	%r26499, %r26498, %r26498, 8;
	add.s32 	%r26500, %r26494, %r26499;
	xor.b32  	%r26501, %r26496, %r26500;
	shf.l.wrap.b32 	%r26502, %r26501, %r26501, 7;
	add.s32 	%r26503, %r26461, %r26454;
	xor.b32  	%r26504, %r26475, %r26503;
	shf.l.wrap.b32 	%r26505, %r26504, %r26504, 16;
	add.s32 	%r26506, %r26488, %r26505;
	xor.b32  	%r26507, %r26454, %r26506;
	shf.l.wrap.b32 	%r26508, %r26507, %r26507, 12;
	add.s32 	%r26509, %r26503, %r26508;
	xor.b32  	%r26510, %r26505, %r26509;
	shf.l.wrap.b32 	%r26511, %r26510, %r26510, 8;
	add.s32 	%r26512, %r26506, %r26511;
	xor.b32  	%r26513, %r26508, %r26512;
	shf.l.wrap.b32 	%r26514, %r26513, %r26513, 7;
	add.s32 	%r26515, %r26473, %r26466;
	xor.b32  	%r26516, %r26487, %r26515;
	shf.l.wrap.b32 	%r26517, %r26516, %r26516, 16;
	add.s32 	%r26518, %r26452, %r26517;
	xor.b32  	%r26519, %r26466, %r26518;
	shf.l.wrap.b32 	%r26520, %r26519, %r26519, 12;
	add.s32 	%r26521, %r26515, %r26520;
	xor.b32  	%r26522, %r26517, %r26521;
	shf.l.wrap.b32 	%r26523, %r26522, %r26522, 8;
	add.s32 	%r26524, %r26518, %r26523;
	xor.b32  	%r26525, %r26520, %r26524;
	shf.l.wrap.b32 	%r26526, %r26525, %r26525, 7;
	add.s32 	%r26527, %r26485, %r26478;
	xor.b32  	%r26528, %r26451, %r26527;
	shf.l.wrap.b32 	%r26529, %r26528, %r26528, 16;
	add.s32 	%r26530, %r26464, %r26529;
	xor.b32  	%r26531, %r26478, %r26530;
	shf.l.wrap.b32 	%r26532, %r26531, %r26531, 12;
	add.s32 	%r26533, %r26527, %r26532;
	xor.b32  	%r26534, %r26529, %r26533;
	shf.l.wrap.b32 	%r26535, %r26534, %r26534, 8;
	add.s32 	%r26536, %r26530, %r26535;
	xor.b32  	%r26537, %r26532, %r26536;
	shf.l.wrap.b32 	%r26538, %r26537, %r26537, 7;
	add.s32 	%r26539, %r26497, %r26514;
	xor.b32  	%r26540, %r26535, %r26539;
	shf.l.wrap.b32 	%r26541, %r26540, %r26540, 16;
	add.s32 	%r26542, %r26524, %r26541;
	xor.b32  	%r26543, %r26514, %r26542;
	shf.l.wrap.b32 	%r26544, %r26543, %r26543, 12;
	add.s32 	%r26545, %r26539, %r26544;
	xor.b32  	%r26546, %r26541, %r26545;
	shf.l.wrap.b32 	%r26547, %r26546, %r26546, 8;
	add.s32 	%r26548, %r26542, %r26547;
	xor.b32  	%r26549, %r26544, %r26548;
	shf.l.wrap.b32 	%r26550, %r26549, %r26549, 7;
	add.s32 	%r26551, %r26509, %r26526;
	xor.b32  	%r26552, %r26499, %r26551;
	shf.l.wrap.b32 	%r26553, %r26552, %r26552, 16;
	add.s32 	%r26554, %r26536, %r26553;
	xor.b32  	%r26555, %r26526, %r26554;
	shf.l.wrap.b32 	%r26556, %r26555, %r26555, 12;
	add.s32 	%r26557, %r26551, %r26556;
	xor.b32  	%r26558, %r26553, %r26557;
	shf.l.wrap.b32 	%r26559, %r26558, %r26558, 8;
	add.s32 	%r26560, %r26554, %r26559;
	xor.b32  	%r26561, %r26556, %r26560;
	shf.l.wrap.b32 	%r26562, %r26561, %r26561, 7;
	add.s32 	%r26563, %r26521, %r26538;
	xor.b32  	%r26564, %r26511, %r26563;
	shf.l.wrap.b32 	%r26565, %r26564, %r26564, 16;
	add.s32 	%r26566, %r26500, %r26565;
	xor.b32  	%r26567, %r26538, %r26566;
	shf.l.wrap.b32 	%r26568, %r26567, %r26567, 12;
	add.s32 	%r26569, %r26563, %r26568;
	xor.b32  	%r26570, %r26565, %r26569;
	shf.l.wrap.b32 	%r26571, %r26570, %r26570, 8;
	add.s32 	%r26572, %r26566, %r26571;
	xor.b32  	%r26573, %r26568, %r26572;
	shf.l.wrap.b32 	%r26574, %r26573, %r26573, 7;
	add.s32 	%r26575, %r26533, %r26502;
	xor.b32  	%r26576, %r26523, %r26575;
	shf.l.wrap.b32 	%r26577, %r26576, %r26576, 16;
	add.s32 	%r26578, %r26512, %r26577;
	xor.b32  	%r26579, %r26502, %r26578;
	shf.l.wrap.b32 	%r26580, %r26579, %r26579, 12;
	add.s32 	%r26581, %r26575, %r26580;
	xor.b32  	%r26582, %r26577, %r26581;
	shf.l.wrap.b32 	%r26583, %r26582, %r26582, 8;
	add.s32 	%r26584, %r26578, %r26583;
	xor.b32  	%r26585, %r26580, %r26584;
	shf.l.wrap.b32 	%r26586, %r26585, %r26585, 7;
	add.s32 	%r26587, %r26545, %r26586;
	xor.b32  	%r26588, %r26559, %r26587;
	shf.l.wrap.b32 	%r26589, %r26588, %r26588, 16;
	add.s32 	%r26590, %r26572, %r26589;
	xor.b32  	%r26591, %r26586, %r26590;
	shf.l.wrap.b32 	%r26592, %r26591, %r26591, 12;
	add.s32 	%r26593, %r26587, %r26592;
	xor.b32  	%r26594, %r26589, %r26593;
	shf.l.wrap.b32 	%r26595, %r26594, %r26594, 8;
	add.s32 	%r26596, %r26590, %r26595;
	xor.b32  	%r26597, %r26592, %r26596;
	shf.l.wrap.b32 	%r26598, %r26597, %r26597, 7;
	add.s32 	%r26599, %r26557, %r26550;
	xor.b32  	%r26600, %r26571, %r26599;
	shf.l.wrap.b32 	%r26601, %r26600, %r26600, 16;
	add.s32 	%r26602, %r26584, %r26601;
	xor.b32  	%r26603, %r26550, %r26602;
	shf.l.wrap.b32 	%r26604, %r26603, %r26603, 12;
	add.s32 	%r26605, %r26599, %r26604;
	xor.b32  	%r26606, %r26601, %r26605;
	shf.l.wrap.b32 	%r26607, %r26606, %r26606, 8;
	add.s32 	%r26608, %r26602, %r26607;
	xor.b32  	%r26609, %r26604, %r26608;
	shf.l.wrap.b32 	%r26610, %r26609, %r26609, 7;
	add.s32 	%r26611, %r26569, %r26562;
	xor.b32  	%r26612, %r26583, %r26611;
	shf.l.wrap.b32 	%r26613, %r26612, %r26612, 16;
	add.s32 	%r26614, %r26548, %r26613;
	xor.b32  	%r26615, %r26562, %r26614;
	shf.l.wrap.b32 	%r26616, %r26615, %r26615, 12;
	add.s32 	%r26617, %r26611, %r26616;
	xor.b32  	%r26618, %r26613, %r26617;
	shf.l.wrap.b32 	%r26619, %r26618, %r26618, 8;
	add.s32 	%r26620, %r26614, %r26619;
	xor.b32  	%r26621, %r26616, %r26620;
	shf.l.wrap.b32 	%r26622, %r26621, %r26621, 7;
	add.s32 	%r26623, %r26581, %r26574;
	xor.b32  	%r26624, %r26547, %r26623;
	shf.l.wrap.b32 	%r26625, %r26624, %r26624, 16;
	add.s32 	%r26626, %r26560, %r26625;
	xor.b32  	%r26627, %r26574, %r26626;
	shf.l.wrap.b32 	%r26628, %r26627, %r26627, 12;
	add.s32 	%r26629, %r26623, %r26628;
	xor.b32  	%r26630, %r26625, %r26629;
	shf.l.wrap.b32 	%r26631, %r26630, %r26630, 8;
	add.s32 	%r26632, %r26626, %r26631;
	xor.b32  	%r26633, %r26628, %r26632;
	shf.l.wrap.b32 	%r26634, %r26633, %r26633, 7;
	add.s32 	%r26635, %r26593, %r26610;
	xor.b32  	%r26636, %r26631, %r26635;
	shf.l.wrap.b32 	%r26637, %r26636, %r26636, 16;
	add.s32 	%r26638, %r26620, %r26637;
	xor.b32  	%r26639, %r26610, %r26638;
	shf.l.wrap.b32 	%r26640, %r26639, %r26639, 12;
	add.s32 	%r26641, %r26635, %r26640;
	xor.b32  	%r26642, %r26637, %r26641;
	shf.l.wrap.b32 	%r26643, %r26642, %r26642, 8;
	add.s32 	%r26644, %r26638, %r26643;
	xor.b32  	%r26645, %r26640, %r26644;
	shf.l.wrap.b32 	%r26646, %r26645, %r26645, 7;
	add.s32 	%r26647, %r26605, %r26622;
	xor.b32  	%r26648, %r26595, %r26647;
	shf.l.wrap.b32 	%r26649, %r26648, %r26648, 16;
	add.s32 	%r26650, %r26632, %r26649;
	xor.b32  	%r26651, %r26622, %r26650;
	shf.l.wrap.b32 	%r26652, %r26651, %r26651, 12;
	add.s32 	%r26653, %r26647, %r26652;
	xor.b32  	%r26654, %r26649, %r26653;
	shf.l.wrap.b32 	%r26655, %r26654, %r26654, 8;
	add.s32 	%r26656, %r26650, %r26655;
	xor.b32  	%r26657, %r26652, %r26656;
	shf.l.wrap.b32 	%r26658, %r26657, %r26657, 7;
	add.s32 	%r26659, %r26617, %r26634;
	xor.b32  	%r26660, %r26607, %r26659;
	shf.l.wrap.b32 	%r26661, %r26660, %r26660, 16;
	add.s32 	%r26662, %r26596, %r26661;
	xor.b32  	%r26663, %r26634, %r26662;
	shf.l.wrap.b32 	%r26664, %r26663, %r26663, 12;
	add.s32 	%r26665, %r26659, %r26664;
	xor.b32  	%r26666, %r26661, %r26665;
	shf.l.wrap.b32 	%r26667, %r26666, %r26666, 8;
	add.s32 	%r26668, %r26662, %r26667;
	xor.b32  	%r26669, %r26664, %r26668;
	shf.l.wrap.b32 	%r26670, %r26669, %r26669, 7;
	add.s32 	%r26671, %r26629, %r26598;
	xor.b32  	%r26672, %r26619, %r26671;
	shf.l.wrap.b32 	%r26673, %r26672, %r26672, 16;
	add.s32 	%r26674, %r26608, %r26673;
	xor.b32  	%r26675, %r26598, %r26674;
	shf.l.wrap.b32 	%r26676, %r26675, %r26675, 12;
	add.s32 	%r26677, %r26671, %r26676;
	xor.b32  	%r26678, %r26673, %r26677;
	shf.l.wrap.b32 	%r26679, %r26678, %r26678, 8;
	add.s32 	%r26680, %r26674, %r26679;
	xor.b32  	%r26681, %r26676, %r26680;
	shf.l.wrap.b32 	%r26682, %r26681, %r26681, 7;
	add.s32 	%r54281, %r26299, %r26641;
	add.s32 	%r54280, %r26311, %r26653;
	add.s32 	%r54279, %r26323, %r26665;
	add.s32 	%r54278, %r26335, %r26677;
	add.s32 	%r54282, %r54289, %r26682;
	add.s32 	%r54283, %r54288, %r26646;
	add.s32 	%r54284, %r54287, %r26658;
	add.s32 	%r54285, %r54286, %r26670;
	xor.b32  	%r26683, %r26300, 1;
	shf.l.wrap.b32 	%r26684, %r26300, %r26683, 16;
	add.s32 	%r26685, %r54289, %r26684;
	xor.b32  	%r26686, %r54289, %r26685;
	shf.l.wrap.b32 	%r26687, %r26686, %r26686, 12;
	add.s32 	%r26688, %r26300, %r26687;
	xor.b32  	%r26689, %r26684, %r26688;
	shf.l.wrap.b32 	%r26690, %r26689, %r26689, 8;
	add.s32 	%r26691, %r26685, %r26690;
	xor.b32  	%r26692, %r26687, %r26691;
	shf.l.wrap.b32 	%r26693, %r26692, %r26692, 7;
	add.s32 	%r26694, %r26688, %r26322;
	xor.b32  	%r26695, %r26343, %r26694;
	shf.l.wrap.b32 	%r26696, %r26695, %r26695, 16;
	add.s32 	%r26697, %r26332, %r26696;
	xor.b32  	%r26698, %r26322, %r26697;
	shf.l.wrap.b32 	%r26699, %r26698, %r26698, 12;
	add.s32 	%r26700, %r26694, %r26699;
	xor.b32  	%r26701, %r26696, %r26700;
	shf.l.wrap.b32 	%r26702, %r26701, %r26701, 8;
	add.s32 	%r26703, %r26697, %r26702;
	xor.b32  	%r26704, %r26699, %r26703;
	shf.l.wrap.b32 	%r26705, %r26704, %r26704, 7;
	xor.b32  	%r26706, %r26690, %r26359;
	shf.l.wrap.b32 	%r26707, %r26706, %r26706, 16;
	add.s32 	%r26708, %r26344, %r26707;
	xor.b32  	%r26709, %r26334, %r26708;
	shf.l.wrap.b32 	%r26710, %r26709, %r26709, 12;
	add.s32 	%r26711, %r26359, %r26710;
	xor.b32  	%r26712, %r26707, %r26711;
	shf.l.wrap.b32 	%r26713, %r26712, %r26712, 8;
	add.s32 	%r26714, %r26708, %r26713;
	xor.b32  	%r26715, %r26710, %r26714;
	shf.l.wrap.b32 	%r26716, %r26715, %r26715, 7;
	add.s32 	%r26717, %r26691, %r26373;
	xor.b32  	%r26718, %r26346, %r26717;
	shf.l.wrap.b32 	%r26719, %r26718, %r26718, 12;
	add.s32 	%r26720, %r26371, %r26719;
	xor.b32  	%r26721, %r26373, %r26720;
	shf.l.wrap.b32 	%r26722, %r26721, %r26721, 8;
	add.s32 	%r26723, %r26717, %r26722;
	xor.b32  	%r26724, %r26719, %r26723;
	shf.l.wrap.b32 	%r26725, %r26724, %r26724, 7;
	add.s32 	%r26726, %r26341, %r26693;
	xor.b32  	%r26727, %r26331, %r26726;
	shf.l.wrap.b32 	%r26728, %r26727, %r26727, 16;
	add.s32 	%r26729, %r26320, %r26728;
	xor.b32  	%r26730, %r26693, %r26729;
	shf.l.wrap.b32 	%r26731, %r26730, %r26730, 12;
	add.s32 	%r26732, %r26726, %r26731;
	xor.b32  	%r26733, %r26728, %r26732;
	shf.l.wrap.b32 	%r26734, %r26733, %r26733, 8;
	add.s32 	%r26735, %r26729, %r26734;
	xor.b32  	%r26736, %r26731, %r26735;
	shf.l.wrap.b32 	%r26737, %r26736, %r26736, 7;
	add.s32 	%r26738, %r26700, %r26737;
	xor.b32  	%r26739, %r26713, %r26738;
	shf.l.wrap.b32 	%r26740, %r26739, %r26739, 16;
	add.s32 	%r26741, %r26723, %r26740;
	xor.b32  	%r26742, %r26737, %r26741;
	shf.l.wrap.b32 	%r26743, %r26742, %r26742, 12;
	add.s32 	%r26744, %r26738, %r26743;
	xor.b32  	%r26745, %r26740, %r26744;
	shf.l.wrap.b32 	%r26746, %r26745, %r26745, 8;
	add.s32 	%r26747, %r26741, %r26746;
	xor.b32  	%r26748, %r26743, %r26747;
	shf.l.wrap.b32 	%r26749, %r26748, %r26748, 7;
	add.s32 	%r26750, %r26711, %r26705;
	xor.b32  	%r26751, %r26722, %r26750;
	shf.l.wrap.b32 	%r26752, %r26751, %r26751, 16;
	add.s32 	%r26753, %r26735, %r26752;
	xor.b32  	%r26754, %r26705, %r26753;
	shf.l.wrap.b32 	%r26755, %r26754, %r26754, 12;
	add.s32 	%r26756, %r26750, %r26755;
	xor.b32  	%r26757, %r26752, %r26756;
	shf.l.wrap.b32 	%r26758, %r26757, %r26757, 8;
	add.s32 	%r26759, %r26753, %r26758;
	xor.b32  	%r26760, %r26755, %r26759;
	shf.l.wrap.b32 	%r26761, %r26760, %r26760, 7;
	add.s32 	%r26762, %r26720, %r26716;
	xor.b32  	%r26763, %r26734, %r26762;
	shf.l.wrap.b32 	%r26764, %r26763, %r26763, 16;
	add.s32 	%r26765, %r26703, %r26764;
	xor.b32  	%r26766, %r26716, %r26765;
	shf.l.wrap.b32 	%r26767, %r26766, %r26766, 12;
	add.s32 	%r26768, %r26762, %r26767;
	xor.b32  	%r26769, %r26764, %r26768;
	shf.l.wrap.b32 	%r26770, %r26769, %r26769, 8;
	add.s32 	%r26771, %r26765, %r26770;
	xor.b32  	%r26772, %r26767, %r26771;
	shf.l.wrap.b32 	%r26773, %r26772, %r26772, 7;
	add.s32 	%r26774, %r26732, %r26725;
	xor.b32  	%r26775, %r26702, %r26774;
	shf.l.wrap.b32 	%r26776, %r26775, %r26775, 16;
	add.s32 	%r26777, %r26714, %r26776;
	xor.b32  	%r26778, %r26725, %r26777;
	shf.l.wrap.b32 	%r26779, %r26778, %r26778, 12;
	add.s32 	%r26780, %r26774, %r26779;
	xor.b32  	%r26781, %r26776, %r26780;
	shf.l.wrap.b32 	%r26782, %r26781, %r26781, 8;
	add.s32 	%r26783, %r26777, %r26782;
	xor.b32  	%r26784, %r26779, %r26783;
	shf.l.wrap.b32 	%r26785, %r26784, %r26784, 7;
	add.s32 	%r26786, %r26744, %r26761;
	xor.b32  	%r26787, %r26782, %r26786;
	shf.l.wrap.b32 	%r26788, %r26787, %r26787, 16;
	add.s32 	%r26789, %r26771, %r26788;
	xor.b32  	%r26790, %r26761, %r26789;
	shf.l.wrap.b32 	%r26791, %r26790, %r26790, 12;
	add.s32 	%r26792, %r26786, %r26791;
	xor.b32  	%r26793, %r26788, %r26792;
	shf.l.wrap.b32 	%r26794, %r26793, %r26793, 8;
	add.s32 	%r26795, %r26789, %r26794;
	xor.b32  	%r26796, %r26791, %r26795;
	shf.l.wrap.b32 	%r26797, %r26796, %r26796, 7;
	add.s32 	%r26798, %r26756, %r26773;
	xor.b32  	%r26799, %r26746, %r26798;
	shf.l.wrap.b32 	%r26800, %r26799, %r26799, 16;
	add.s32 	%r26801, %r26783, %r26800;
	xor.b32  	%r26802, %r26773, %r26801;
	shf.l.wrap.b32 	%r26803, %r26802, %r26802, 12;
	add.s32 	%r26804, %r26798, %r26803;
	xor.b32  	%r26805, %r26800, %r26804;
	shf.l.wrap.b32 	%r26806, %r26805, %r26805, 8;
	add.s32 	%r26807, %r26801, %r26806;
	xor.b32  	%r26808, %r26803, %r26807;
	shf.l.wrap.b32 	%r26809, %r26808, %r26808, 7;
	add.s32 	%r26810, %r26768, %r26785;
	xor.b32  	%r26811, %r26758, %r26810;
	shf.l.wrap.b32 	%r26812, %r26811, %r26811, 16;
	add.s32 	%r26813, %r26747, %r26812;
	xor.b32  	%r26814, %r26785, %r26813;
	shf.l.wrap.b32 	%r26815, %r26814, %r26814, 12;
	add.s32 	%r26816, %r26810, %r26815;
	xor.b32  	%r26817, %r26812, %r26816;
	shf.l.wrap.b32 	%r26818, %r26817, %r26817, 8;
	add.s32 	%r26819, %r26813, %r26818;
	xor.b32  	%r26820, %r26815, %r26819;
	shf.l.wrap.b32 	%r26821, %r26820, %r26820, 7;
	add.s32 	%r26822, %r26780, %r26749;
	xor.b32  	%r26823, %r26770, %r26822;
	shf.l.wrap.b32 	%r26824, %r26823, %r26823, 16;
	add.s32 	%r26825, %r26759, %r26824;
	xor.b32  	%r26826, %r26749, %r26825;
	shf.l.wrap.b32 	%r26827, %r26826, %r26826, 12;
	add.s32 	%r26828, %r26822, %r26827;
	xor.b32  	%r26829, %r26824, %r26828;
	shf.l.wrap.b32 	%r26830, %r26829, %r26829, 8;
	add.s32 	%r26831, %r26825, %r26830;
	xor.b32  	%r26832, %r26827, %r26831;
	shf.l.wrap.b32 	%r26833, %r26832, %r26832, 7;
	add.s32 	%r26834, %r26792, %r26833;
	xor.b32  	%r26835, %r26806, %r26834;
	shf.l.wrap.b32 	%r26836, %r26835, %r26835, 16;
	add.s32 	%r26837, %r26819, %r26836;
	xor.b32  	%r26838, %r26833, %r26837;
	shf.l.wrap.b32 	%r26839, %r26838, %r26838, 12;
	add.s32 	%r26840, %r26834, %r26839;
	xor.b32  	%r26841, %r26836, %r26840;
	shf.l.wrap.b32 	%r26842, %r26841, %r26841, 8;
	add.s32 	%r26843, %r26837, %r26842;
	xor.b32  	%r26844, %r26839, %r26843;
	shf.l.wrap.b32 	%r26845, %r26844, %r26844, 7;
	add.s32 	%r26846, %r26804, %r26797;
	xor.b32  	%r26847, %r26818, %r26846;
	shf.l.wrap.b32 	%r26848, %r26847, %r26847, 16;
	add.s32 	%r26849, %r26831, %r26848;
	xor.b32  	%r26850, %r26797, %r26849;
	shf.l.wrap.b32 	%r26851, %r26850, %r26850, 12;
	add.s32 	%r26852, %r26846, %r26851;
	xor.b32  	%r26853, %r26848, %r26852;
	shf.l.wrap.b32 	%r26854, %r26853, %r26853, 8;
	add.s32 	%r26855, %r26849, %r26854;
	xor.b32  	%r26856, %r26851, %r26855;
	shf.l.wrap.b32 	%r26857, %r26856, %r26856, 7;
	add.s32 	%r26858, %r26816, %r26809;
	xor.b32  	%r26859, %r26830, %r26858;
	shf.l.wrap.b32 	%r26860, %r26859, %r26859, 16;
	add.s32 	%r26861, %r26795, %r26860;
	xor.b32  	%r26862, %r26809, %r26861;
	shf.l.wrap.b32 	%r26863, %r26862, %r26862, 12;
	add.s32 	%r26864, %r26858, %r26863;
	xor.b32  	%r26865, %r26860, %r26864;
	shf.l.wrap.b32 	%r26866, %r26865, %r26865, 8;
	add.s32 	%r26867, %r26861, %r26866;
	xor.b32  	%r26868, %r26863, %r26867;
	shf.l.wrap.b32 	%r26869, %r26868, %r26868, 7;
	add.s32 	%r26870, %r26828, %r26821;
	xor.b32  	%r26871, %r26794, %r26870;
	shf.l.wrap.b32 	%r26872, %r26871, %r26871, 16;
	add.s32 	%r26873, %r26807, %r26872;
	xor.b32  	%r26874, %r26821, %r26873;
	shf.l.wrap.b32 	%r26875, %r26874, %r26874, 12;
	add.s32 	%r26876, %r26870, %r26875;
	xor.b32  	%r26877, %r26872, %r26876;
	shf.l.wrap.b32 	%r26878, %r26877, %r26877, 8;
	add.s32 	%r26879, %r26873, %r26878;
	xor.b32  	%r26880, %r26875, %r26879;
	shf.l.wrap.b32 	%r26881, %r26880, %r26880, 7;
	add.s32 	%r26882, %r26840, %r26857;
	xor.b32  	%r26883, %r26878, %r26882;
	shf.l.wrap.b32 	%r26884, %r26883, %r26883, 16;
	add.s32 	%r26885, %r26867, %r26884;
	xor.b32  	%r26886, %r26857, %r26885;
	shf.l.wrap.b32 	%r26887, %r26886, %r26886, 12;
	add.s32 	%r26888, %r26882, %r26887;
	xor.b32  	%r26889, %r26884, %r26888;
	shf.l.wrap.b32 	%r26890, %r26889, %r26889, 8;
	add.s32 	%r26891, %r26885, %r26890;
	xor.b32  	%r26892, %r26887, %r26891;
	shf.l.wrap.b32 	%r26893, %r26892, %r26892, 7;
	add.s32 	%r26894, %r26852, %r26869;
	xor.b32  	%r26895, %r26842, %r26894;
	shf.l.wrap.b32 	%r26896, %r26895, %r26895, 16;
	add.s32 	%r26897, %r26879, %r26896;
	xor.b32  	%r26898, %r26869, %r26897;
	shf.l.wrap.b32 	%r26899, %r26898, %r26898, 12;
	add.s32 	%r26900, %r26894, %r26899;
	xor.b32  	%r26901, %r26896, %r26900;
	shf.l.wrap.b32 	%r26902, %r26901, %r26901, 8;
	add.s32 	%r26903, %r26897, %r26902;
	xor.b32  	%r26904, %r26899, %r26903;
	shf.l.wrap.b32 	%r26905, %r26904, %r26904, 7;
	add.s32 	%r26906, %r26864, %r26881;
	xor.b32  	%r26907, %r26854, %r26906;
	shf.l.wrap.b32 	%r26908, %r26907, %r26907, 16;
	add.s32 	%r26909, %r26843, %r26908;
	xor.b32  	%r26910, %r26881, %r26909;
	shf.l.wrap.b32 	%r26911, %r26910, %r26910, 12;
	add.s32 	%r26912, %r26906, %r26911;
	xor.b32  	%r26913, %r26908, %r26912;
	shf.l.wrap.b32 	%r26914, %r26913, %r26913, 8;
	add.s32 	%r26915, %r26909, %r26914;
	xor.b32  	%r26916, %r26911, %r26915;
	shf.l.wrap.b32 	%r26917, %r26916, %r26916, 7;
	add.s32 	%r26918, %r26876, %r26845;
	xor.b32  	%r26919, %r26866, %r26918;
	shf.l.wrap.b32 	%r26920, %r26919, %r26919, 16;
	add.s32 	%r26921, %r26855, %r26920;
	xor.b32  	%r26922, %r26845, %r26921;
	shf.l.wrap.b32 	%r26923, %r26922, %r26922, 12;
	add.s32 	%r26924, %r26918, %r26923;
	xor.b32  	%r26925, %r26920, %r26924;
	shf.l.wrap.b32 	%r26926, %r26925, %r26925, 8;
	add.s32 	%r26927, %r26921, %r26926;
	xor.b32  	%r26928, %r26923, %r26927;
	shf.l.wrap.b32 	%r26929, %r26928, %r26928, 7;
	add.s32 	%r26930, %r26888, %r26929;
	xor.b32  	%r26931, %r26902, %r26930;
	shf.l.wrap.b32 	%r26932, %r26931, %r26931, 16;
	add.s32 	%r26933, %r26915, %r26932;
	xor.b32  	%r26934, %r26929, %r26933;
	shf.l.wrap.b32 	%r26935, %r26934, %r26934, 12;
	add.s32 	%r26936, %r26930, %r26935;
	xor.b32  	%r26937, %r26932, %r26936;
	shf.l.wrap.b32 	%r26938, %r26937, %r26937, 8;
	add.s32 	%r26939, %r26900, %r26893;
	xor.b32  	%r26940, %r26914, %r26939;
	shf.l.wrap.b32 	%r26941, %r26940, %r26940, 16;
	add.s32 	%r26942, %r26927, %r26941;
	xor.b32  	%r26943, %r26893, %r26942;
	shf.l.wrap.b32 	%r26944, %r26943, %r26943, 12;
	add.s32 	%r26945, %r26939, %r26944;
	xor.b32  	%r26946, %r26941, %r26945;
	shf.l.wrap.b32 	%r26947, %r26946, %r26946, 8;
	add.s32 	%r26948, %r26942, %r26947;
	xor.b32  	%r26949, %r26944, %r26948;
	shf.l.wrap.b32 	%r26950, %r26949, %r26949, 7;
	add.s32 	%r26951, %r26912, %r26905;
	xor.b32  	%r26952, %r26926, %r26951;
	shf.l.wrap.b32 	%r26953, %r26952, %r26952, 16;
	add.s32 	%r26954, %r26891, %r26953;
	xor.b32  	%r26955, %r26905, %r26954;
	shf.l.wrap.b32 	%r26956, %r26955, %r26955, 12;
	add.s32 	%r26957, %r26951, %r26956;
	xor.b32  	%r26958, %r26953, %r26957;
	shf.l.wrap.b32 	%r26959, %r26958, %r26958, 8;
	add.s32 	%r26960, %r26954, %r26959;
	xor.b32  	%r26961, %r26956, %r26960;
	shf.l.wrap.b32 	%r26962, %r26961, %r26961, 7;
	add.s32 	%r26963, %r26924, %r26917;
	xor.b32  	%r26964, %r26890, %r26963;
	shf.l.wrap.b32 	%r26965, %r26964, %r26964, 16;
	add.s32 	%r26966, %r26903, %r26965;
	xor.b32  	%r26967, %r26917, %r26966;
	shf.l.wrap.b32 	%r26968, %r26967, %r26967, 12;
	add.s32 	%r26969, %r26963, %r26968;
	xor.b32  	%r26970, %r26965, %r26969;
	shf.l.wrap.b32 	%r26971, %r26970, %r26970, 8;
	add.s32 	%r26972, %r26966, %r26971;
	add.s32 	%r26973, %r26936, %r26950;
	xor.b32  	%r26974, %r26971, %r26973;
	shf.l.wrap.b32 	%r26975, %r26974, %r26974, 16;
	add.s32 	%r26976, %r26960, %r26975;
	xor.b32  	%r26977, %r26950, %r26976;
	shr.u32 	%r26978, %r26977, 20;
	add.s32 	%r26979, %r26973, %r26978;
	add.s32 	%r26980, %r26945, %r26962;
	xor.b32  	%r26981, %r26938, %r26980;
	shf.l.wrap.b32 	%r26982, %r26981, %r26981, 16;
	add.s32 	%r26983, %r26972, %r26982;
	xor.b32  	%r26984, %r26962, %r26983;
	shr.u32 	%r26985, %r26984, 20;
	add.s32 	%r26986, %r26980, %r26985;
	add.s32 	%r26987, %r26299, %r26979;
	add.s32 	%r26988, %r26311, %r26986;
	not.b32 	%r26989, %r54277;
	add.s32 	%r26990, %r2818, %r26989;
	mov.u32 	%r26991, %ctaid.x;
	shl.b32 	%r26992, %r26991, 11;
	mov.u32 	%r26993, %tid.x;
	and.b32  	%r26994, %r26993, 31;
	or.b32  	%r26995, %r26992, %r26994;
	shl.b32 	%r26996, %r26993, 3;
	and.b32  	%r26997, %r26996, 7936;
	add.s32 	%r26998, %r53743, %r26997;
	add.s32 	%r26999, %r26995, %r26998;
	shr.u32 	%r27000, %r26999, %r26990;
	and.b32  	%r27001, %r27000, 1;
	setp.eq.b32 	%p256, %r27001, 1;
	selp.b32 	%r27002, %r26988, %r26987, %p256;
	cvt.u16.u32 	%rs504, %r27002;
	and.b16  	%rs807, %rs504, 1;
	and.b16  	%rs505, %rs805, 255;
	setp.ne.s16 	%p257, %rs505, 1;
	@%p257 bra 	$L__BB4_327;
	ld.param.u64 	%rd767, [fused_batch_pir_kernel_16_param_1];
	not.b32 	%r27003, %r54277;
	add.s32 	%r27004, %r2818, %r27003;
	mov.u32 	%r27005, %ctaid.x;
	shl.b32 	%r27006, %r27005, 11;
	mov.u32 	%r27007, %tid.x;
	and.b32  	%r27008, %r27007, 31;
	or.b32  	%r27009, %r27006, %r27008;
	shl.b32 	%r27010, %r27007, 3;
	and.b32  	%r27011, %r27010, 7936;
	add.s32 	%r27012, %r53743, %r27011;
	add.s32 	%r27013, %r27009, %r27012;
	shr.u32 	%r27014, %r27013, %r27004;
	and.b32  	%r27015, %r27014, 1;
	setp.eq.b32 	%p258, %r27015, 1;
	cvt.s64.s32 	%rd292, %r54277;
	cvta.to.global.u64 	%rd293, %rd767;
	mul.wide.s32 	%rd294, %r54277, 16;
	add.s64 	%rd295, %rd293, %rd294;
	ld.global.u32 	%r27016, [%rd295+10756];
	selp.b32 	%r27017, %r54282, %r54281, %p258;
	xor.b32  	%r27018, %r27017, %r27016;
	selp.b32 	%r27019, %r54283, %r54280, %p258;
	selp.b32 	%r54281, %r54281, %r27018, %p258;
	selp.b32 	%r54282, %r27018, %r54282, %p258;
	ld.global.u32 	%r27020, [%rd295+10760];
	xor.b32  	%r27021, %r27019, %r27020;
	selp.b32 	%r27022, %r54284, %r54279, %p258;
	selp.b32 	%r54280, %r54280, %r27021, %p258;
	selp.b32 	%r54283, %r27021, %r54283, %p258;
	ld.global.u32 	%r27023, [%rd295+10764];
	xor.b32  	%r27024, %r27022, %r27023;
	selp.b32 	%r27025, %r54285, %r54278, %p258;
	selp.b32 	%r54279, %r54279, %r27024, %p258;
	selp.b32 	%r54284, %r27024, %r54284, %p258;
	ld.global.u32 	%r27026, [%rd295+10768];
	xor.b32  	%r27027, %r27025, %r27026;
	selp.b64 	%rd296, 445, 420, %p258;
	selp.b32 	%r54278, %r54278, %r27027, %p258;
	selp.b32 	%r54285, %r27027, %r54285, %p258;
	add.s64 	%rd297, %rd296, %rd292;
	add.s64 	%rd298, %rd293, %rd297;
	ld.global.u8 	%rs506, [%rd298+10736];
	xor.b16  	%rs807, %rs506, %rs807;
$L__BB4_327:
	not.b32 	%r27028, %r54277;
	add.s32 	%r27029, %r2818, %r27028;
	mov.u32 	%r27030, %ctaid.x;
	shl.b32 	%r27031, %r27030, 11;
	mov.u32 	%r27032, %tid.x;
	and.b32  	%r27033, %r27032, 31;
	or.b32  	%r27034, %r27031, %r27033;
	shl.b32 	%r27035, %r27032, 3;
	and.b32  	%r27036, %r27035, 7936;
	add.s32 	%r27037, %r53743, %r27036;
	add.s32 	%r27038, %r27034, %r27037;
	shr.u32 	%r27039, %r27038, %r27029;
	and.b32  	%r27040, %r27039, 1;
	setp.eq.b32 	%p259, %r27040, 1;
	selp.b32 	%r54289, %r54282, %r54281, %p259;
	selp.b32 	%r54288, %r54283, %r54280, %p259;
	selp.b32 	%r54287, %r54284, %r54279, %p259;
	selp.b32 	%r54286, %r54285, %r54278, %p259;
	add.s32 	%r54277, %r54277, 1;
	setp.lt.u32 	%p260, %r54277, %r2818;
	mov.u16 	%rs805, %rs807;
	@%p260 bra 	$L__BB4_325;
$L__BB4_328:
	and.b16  	%rs507, %rs807, 255;
	setp.ne.s16 	%p261, %rs507, 1;
	@%p261 bra 	$L__BB4_330;
	ld.param.u64 	%rd768, [fused_batch_pir_kernel_16_param_1];
	cvta.to.global.u64 	%rd299, %rd768;
	ld.global.u32 	%r27041, [%rd299+11208];
	xor.b32  	%r54289, %r54289, %r27041;
$L__BB4_330:
	@%p261 bra 	$L__BB4_332;
	ld.param.u64 	%rd769, [fused_batch_pir_kernel_16_param_1];
	cvta.to.global.u64 	%rd300, %rd769;
	ld.global.u32 	%r27042, [%rd300+11212];
	xor.b32  	%r54288, %r54288, %r27042;
$L__BB4_332:
	@%p261 bra 	$L__BB4_334;
	ld.param.u64 	%rd770, [fused_batch_pir_kernel_16_param_1];
	cvta.to.global.u64 	%rd301, %rd770;
	ld.global.u32 	%r27043, [%rd301+11216];
	xor.b32  	%r54287, %r54287, %r27043;
$L__BB4_334:
	@%p261 bra 	$L__BB4_336;
	ld.param.u64 	%rd771, [fused_batch_pir_kernel_16_param_1];
	cvta.to.global.u64 	%rd302, %rd771;
	ld.global.u32 	%r27044, [%rd302+11220];
	xor.b32  	%r54286, %r54286, %r27044;
$L__BB4_336:
	ld.param.u32 	%r52159, [fused_batch_pir_kernel_16_param_4];
	mov.u32 	%r27046, %ctaid.x;
	shl.b32 	%r27047, %r27046, 11;
	mov.u32 	%r27048, %tid.x;
	and.b32  	%r27049, %r27048, 31;
	or.b32  	%r27050, %r27047, %r27049;
	shl.b32 	%r27051, %r27048, 3;
	and.b32  	%r27052, %r27051, 7936;
	add.s32 	%r27053, %r53743, %r27052;
	add.s32 	%r27054, %r27050, %r27053;
	setp.ge.s32 	%p265, %r27054, %r52159;
	mov.b32 	%r54310, 0;
	mov.u32 	%r54311, %r54310;
	mov.u32 	%r54312, %r54310;
	mov.u32 	%r54313, %r54310;
	@%p265 bra 	$L__BB4_350;
	ld.param.u64 	%rd772, [fused_batch_pir_kernel_16_param_1];
	cvta.to.global.u64 	%rd303, %rd772;
	ld.global.u8 	%rs511, [%rd303+11241];
	max.u16 	%rs512, %rs511, 11;
	cvt.u32.u16 	%r27055, %rs512;
	add.s32 	%r54301, %r27055, -11;
	ld.shared.u32 	%r54313, [s_mem+197836];
	ld.shared.v4.u32 	{%r54312, %r54311, %r54310, %r27056}, [s_mem+197840];
	mov.b64 	%rd304, {%r54310, %r27056};
	shr.u64 	%rd305, %rd304, 32;
	cvt.u16.u64 	%rs810, %rd305;
	cvt.u32.u16 	%r2873, %rs511;
	setp.ge.u32 	%p266, %r54301, %r2873;
	@%p266 bra 	$L__BB4_342;
	mov.u16 	%rs808, %rs810;
$L__BB4_339:
	ld.const.u32 	%r27057, [CHACHA_CONSTANTS];
	add.s32 	%r27058, %r27057, %r54313;
	shf.l.wrap.b32 	%r27059, %r27058, %r27058, 16;
	add.s32 	%r27060, %r54313, %r27059;
	xor.b32  	%r27061, %r54313, %r27060;
	shf.l.wrap.b32 	%r27062, %r27061, %r27061, 12;
	add.s32 	%r27063, %r27058, %r27062;
	xor.b32  	%r27064, %r27059, %r27063;
	shf.l.wrap.b32 	%r27065, %r27064, %r27064, 8;
	add.s32 	%r27066, %r27060, %r27065;
	xor.b32  	%r27067, %r27062, %r27066;
	shf.l.wrap.b32 	%r27068, %r27067, %r27067, 7;
	ld.const.u32 	%r27069, [CHACHA_CONSTANTS+4];
	add.s32 	%r27070, %r27069, %r54312;
	shf.l.wrap.b32 	%r27071, %r27070, %r27070, 16;
	add.s32 	%r27072, %r54312, %r27071;
	xor.b32  	%r27073, %r54312, %r27072;
	shf.l.wrap.b32 	%r27074, %r27073, %r27073, 12;
	add.s32 	%r27075, %r27070, %r27074;
	xor.b32  	%r27076, %r27071, %r27075;
	shf.l.wrap.b32 	%r27077, %r27076, %r27076, 8;
	add.s32 	%r27078, %r27072, %r27077;
	xor.b32  	%r27079, %r27074, %r27078;
	shf.l.wrap.b32 	%r27080, %r27079, %r27079, 7;
	ld.const.u32 	%r27081, [CHACHA_CONSTANTS+8];
	add.s32 	%r27082, %r27081, %r54311;
	shf.l.wrap.b32 	%r27083, %r27082, %r27082, 16;
	add.s32 	%r27084, %r54311, %r27083;
	xor.b32  	%r27085, %r54311, %r27084;
	shf.l.wrap.b32 	%r27086, %r27085, %r27085, 12;
	add.s32 	%r27087, %r27082, %r27086;
	xor.b32  	%r27088, %r27083, %r27087;
	shf.l.wrap.b32 	%r27089, %r27088, %r27088, 8;
	add.s32 	%r27090, %r27084, %r27089;
	xor.b32  	%r27091, %r27086, %r27090;
	shf.l.wrap.b32 	%r27092, %r27091, %r27091, 7;
	ld.const.u32 	%r27093, [CHACHA_CONSTANTS+12];
	add.s32 	%r27094, %r27093, %r54310;
	shf.l.wrap.b32 	%r27095, %r27094, %r27094, 16;
	add.s32 	%r27096, %r54310, %r27095;
	xor.b32  	%r27097, %r54310, %r27096;
	shf.l.wrap.b32 	%r27098, %r27097, %r27097, 12;
	add.s32 	%r27099, %r27094, %r27098;
	xor.b32  	%r27100, %r27095, %r27099;
	shf.l.wrap.b32 	%r27101, %r27100, %r27100, 8;
	add.s32 	%r27102, %r27096, %r27101;
	xor.b32  	%r27103, %r27098, %r27102;
	shf.l.wrap.b32 	%r27104, %r27103, %r27103, 7;
	add.s32 	%r27105, %r27063, %r27080;
	xor.b32  	%r27106, %r27101, %r27105;
	shf.l.wrap.b32 	%r27107, %r27106, %r27106, 16;
	add.s32 	%r27108, %r27090, %r27107;
	xor.b32  	%r27109, %r27080, %r27108;
	shf.l.wrap.b32 	%r27110, %r27109, %r27109, 12;
	add.s32 	%r27111, %r27105, %r27110;
	xor.b32  	%r27112, %r27107, %r27111;
	shf.l.wrap.b32 	%r27113, %r27112, %r27112, 8;
	add.s32 	%r27114, %r27108, %r27113;
	xor.b32  	%r27115, %r27110, %r27114;
	shf.l.wrap.b32 	%r27116, %r27115, %r27115, 7;
	add.s32 	%r27117, %r27075, %r27092;
	xor.b32  	%r27118, %r27065, %r27117;
	shf.l.wrap.b32 	%r27119, %r27118, %r27118, 16;
	add.s32 	%r27120, %r27102, %r27119;
	xor.b32  	%r27121, %r27092, %r27120;
	shf.l.wrap.b32 	%r27122, %r27121, %r27121, 12;
	add.s32 	%r27123, %r27117, %r27122;
	xor.b32  	%r27124, %r27119, %r27123;
	shf.l.wrap.b32 	%r27125, %r27124, %r27124, 8;
	add.s32 	%r27126, %r27120, %r27125;
	xor.b32  	%r27127, %r27122, %r27126;
	shf.l.wrap.b32 	%r27128, %r27127, %r27127, 7;
	add.s32 	%r27129, %r27087, %r27104;
	xor.b32  	%r27130, %r27077, %r27129;
	shf.l.wrap.b32 	%r27131, %r27130, %r27130, 16;
	add.s32 	%r27132, %r27066, %r27131;
	xor.b32  	%r27133, %r27104, %r27132;
	shf.l.wrap.b32 	%r27134, %r27133, %r27133, 12;
	add.s32 	%r27135, %r27129, %r27134;
	xor.b32  	%r27136, %r27131, %r27135;
	shf.l.wrap.b32 	%r27137, %r27136, %r27136, 8;
	add.s32 	%r27138, %r27132, %r27137;
	xor.b32  	%r27139, %r27134, %r27138;
	shf.l.wrap.b32 	%r27140, %r27139, %r27139, 7;
	add.s32 	%r27141, %r27099, %r27068;
	xor.b32  	%r27142, %r27089, %r27141;
	shf.l.wrap.b32 	%r27143, %r27142, %r27142, 16;
	add.s32 	%r27144, %r27078, %r27143;
	xor.b32  	%r27145, %r27068, %r27144;
	shf.l.wrap.b32 	%r27146, %r27145, %r27145, 12;
	add.s32 	%r27147, %r27141, %r27146;
	xor.b32  	%r27148, %r27143, %r27147;
	shf.l.wrap.b32 	%r27149, %r27148, %r27148, 8;
	add.s32 	%r27150, %r27144, %r27149;
	xor.b32  	%r27151, %r27146, %r27150;
	shf.l.wrap.b32 	%r27152, %r27151, %r27151, 7;
	add.s32 	%r27153, %r27111, %r27152;
	xor.b32  	%r27154, %r27125, %r27153;
	shf.l.wrap.b32 	%r27155, %r27154, %r27154, 16;
	add.s32 	%r27156, %r27138, %r27155;
	xor.b32  	%r27157, %r27152, %r27156;
	shf.l.wrap.b32 	%r27158, %r27157, %r27157, 12;
	add.s32 	%r27159, %r27153, %r27158;
	xor.b32  	%r27160, %r27155, %r27159;
	shf.l.wrap.b32 	%r27161, %r27160, %r27160, 8;
	add.s32 	%r27162, %r27156, %r27161;
	xor.b32  	%r27163, %r27158, %r27162;
	shf.l.wrap.b32 	%r27164, %r27163, %r27163, 7;
	add.s32 	%r27165, %r27123, %r27116;
	xor.b32  	%r27166, %r27137, %r27165;
	shf.l.wrap.b32 	%r27167, %r27166, %r27166, 16;
	add.s32 	%r27168, %r27150, %r27167;
	xor.b32  	%r27169, %r27116, %r27168;
	shf.l.wrap.b32 	%r27170, %r27169, %r27169, 12;
	add.s32 	%r27171, %r27165, %r27170;
	xor.b32  	%r27172, %r27167, %r27171;
	shf.l.wrap.b32 	%r27173, %r27172, %r27172, 8;
	add.s32 	%r27174, %r27168, %r27173;
	xor.b32  	%r27175, %r27170, %r27174;
	shf.l.wrap.b32 	%r27176, %r27175, %r27175, 7;
	add.s32 	%r27177, %r27135, %r27128;
	xor.b32  	%r27178, %r27149, %r27177;
	shf.l.wrap.b32 	%r27179, %r27178, %r27178, 16;
	add.s32 	%r27180, %r27114, %r27179;
	xor.b32  	%r27181, %r27128, %r27180;
	shf.l.wrap.b32 	%r27182, %r27181, %r27181, 12;
	add.s32 	%r27183, %r27177, %r27182;
	xor.b32  	%r27184, %r27179, %r27183;
	shf.l.wrap.b32 	%r27185, %r27184, %r27184, 8;
	add.s32 	%r27186, %r27180, %r27185;
	xor.b32  	%r27187, %r27182, %r27186;
	shf.l.wrap.b32 	%r27188, %r27187, %r27187, 7;
	add.s32 	%r27189, %r27147, %r27140;
	xor.b32  	%r27190, %r27113, %r27189;
	shf.l.wrap.b32 	%r27191, %r27190, %r27190, 16;
	add.s32 	%r27192, %r27126, %r27191;
	xor.b32  	%r27193, %r27140, %r27192;
	shf.l.wrap.b32 	%r27194, %r27193, %r27193, 12;
	add.s32 	%r27195, %r27189, %r27194;
	xor.b32  	%r27196, %r27191, %r27195;
	shf.l.wrap.b32 	%r27197, %r27196, %r27196, 8;
	add.s32 	%r27198, %r27192, %r27197;
	xor.b32  	%r27199, %r27194, %r27198;
	shf.l.wrap.b32 	%r27200, %r27199, %r27199, 7;
	add.s32 	%r27201, %r27159, %r27176;
	xor.b32  	%r27202, %r27197, %r27201;
	shf.l.wrap.b32 	%r27203, %r27202, %r27202, 16;
	add.s32 	%r27204, %r27186, %r27203;
	xor.b32  	%r27205, %r27176, %r27204;
	shf.l.wrap.b32 	%r27206, %r27205, %r27205, 12;
	add.s32 	%r27207, %r27201, %r27206;
	xor.b32  	%r27208, %r27203, %r27207;
	shf.l.wrap.b32 	%r27209, %r27208, %r27208, 8;
	add.s32 	%r27210, %r27204, %r27209;
	xor.b32  	%r27211, %r27206, %r27210;
	shf.l.wrap.b32 	%r27212, %r27211, %r27211, 7;
	add.s32 	%r27213, %r27171, %r27188;
	xor.b32  	%r27214, %r27161, %r27213;
	shf.l.wrap.b32 	%r27215, %r27214, %r27214, 16;
	add.s32 	%r27216, %r27198, %r27215;
	xor.b32  	%r27217, %r27188, %r27216;
	shf.l.wrap.b32 	%r27218, %r27217, %r27217, 12;
	add.s32 	%r27219, %r27213, %r27218;
	xor.b32  	%r27220, %r27215, %r27219;
	shf.l.wrap.b32 	%r27221, %r27220, %r27220, 8;
	add.s32 	%r27222, %r27216, %r27221;
	xor.b32  	%r27223, %r27218, %r27222;
	shf.l.wrap.b32 	%r27224, %r27223, %r27223, 7;
	add.s32 	%r27225, %r27183, %r27200;
	xor.b32  	%r27226, %r27173, %r27225;
	shf.l.wrap.b32 	%r27227, %r27226, %r27226, 16;
	add.s32 	%r27228, %r27162, %r27227;
	xor.b32  	%r27229, %r27200, %r27228;
	shf.l.wrap.b32 	%r27230, %r27229, %r27229, 12;
	add.s32 	%r27231, %r27225, %r27230;
	xor.b32  	%r27232, %r27227, %r27231;
	shf.l.wrap.b32 	%r27233, %r27232, %r27232, 8;
	add.s32 	%r27234, %r27228, %r27233;
	xor.b32  	%r27235, %r27230, %r27234;
	shf.l.wrap.b32 	%r27236, %r27235, %r27235, 7;
	add.s32 	%r27237, %r27195, %r27164;
	xor.b32  	%r27238, %r27185, %r27237;
	shf.l.wrap.b32 	%r27239, %r27238, %r27238, 16;
	add.s32 	%r27240, %r27174, %r27239;
	xor.b32  	%r27241, %r27164, %r27240;
	shf.l.wrap.b32 	%r27242, %r27241, %r27241, 12;
	add.s32 	%r27243, %r27237, %r27242;
	xor.b32  	%r27244, %r27239, %r27243;
	shf.l.wrap.b32 	%r27245, %r27244, %r27244, 8;
	add.s32 	%r27246, %r27240, %r27245;
	xor.b32  	%r27247, %r27242, %r27246;
	shf.l.wrap.b32 	%r27248, %r27247, %r27247, 7;
	add.s32 	%r27249, %r27207, %r27248;
	xor.b32  	%r27250, %r27221, %r27249;
	shf.l.wrap.b32 	%r27251, %r27250, %r27250, 16;
	add.s32 	%r27252, %r27234, %r27251;
	xor.b32  	%r27253, %r27248, %r27252;
	shf.l.wrap.b32 	%r27254, %r27253, %r27253, 12;
	add.s32 	%r27255, %r27249, %r27254;
	xor.b32  	%r27256, %r27251, %r27255;
	shf.l.wrap.b32 	%r27257, %r27256, %r27256, 8;
	add.s32 	%r27258, %r27252, %r27257;
	xor.b32  	%r27259, %r27254, %r27258;
	shf.l.wrap.b32 	%r27260, %r27259, %r27259, 7;
	add.s32 	%r27261, %r27219, %r27212;
	xor.b32  	%r27262, %r27233, %r27261;
	shf.l.wrap.b32 	%r27263, %r27262, %r27262, 16;
	add.s32 	%r27264, %r27246, %r27263;
	xor.b32  	%r27265, %r27212, %r27264;
	shf.l.wrap.b32 	%r27266, %r27265, %r27265, 12;
	add.s32 	%r27267, %r27261, %r27266;
	xor.b32  	%r27268, %r27263, %r27267;
	shf.l.wrap.b32 	%r27269, %r27268, %r27268, 8;
	add.s32 	%r27270, %r27264, %r27269;
	xor.b32  	%r27271, %r27266, %r27270;
	shf.l.wrap.b32 	%r27272, %r27271, %r27271, 7;
	add.s32 	%r27273, %r27231, %r27224;
	xor.b32  	%r27274, %r27245, %r27273;
	shf.l.wrap.b32 	%r27275, %r27274, %r27274, 16;
	add.s32 	%r27276, %r27210, %r27275;
	xor.b32  	%r27277, %r27224, %r27276;
	shf.l.wrap.b32 	%r27278, %r27277, %r27277, 12;
	add.s32 	%r27279, %r27273, %r27278;
	xor.b32  	%r27280, %r27275, %r27279;
	shf.l.wrap.b32 	%r27281, %r27280, %r27280, 8;
	add.s32 	%r27282, %r27276, %r27281;
	xor.b32  	%r27283, %r27278, %r27282;
	shf.l.wrap.b32 	%r27284, %r27283, %r27283, 7;
	add.s32 	%r27285, %r27243, %r27236;
	xor.b32  	%r27286, %r27209, %r27285;
	shf.l.wrap.b32 	%r27287, %r27286, %r27286, 16;
	add.s32 	%r27288, %r27222, %r27287;
	xor.b32  	%r27289, %r27236, %r27288;
	shf.l.wrap.b32 	%r27290, %r27289, %r27289, 12;
	add.s32 	%r27291, %r27285, %r27290;
	xor.b32  	%r27292, %r27287, %r27291;
	shf.l.wrap.b32 	%r27293, %r27292, %r27292, 8;
	add.s32 	%r27294, %r27288, %r27293;
	xor.b32  	%r27295, %r27290, %r27294;
	shf.l.wrap.b32 	%r27296, %r27295, %r27295, 7;
	add.s32 	%r27297, %r27255, %r27272;
	xor.b32  	%r27298, %r27293, %r27297;
	shf.l.wrap.b32 	%r27299, %r27298, %r27298, 16;
	add.s32 	%r27300, %r27282, %r27299;
	xor.b32  	%r27301, %r27272, %r27300;
	shf.l.wrap.b32 	%r27302, %r27301, %r27301, 12;
	add.s32 	%r27303, %r27297, %r27302;
	xor.b32  	%r27304, %r27299, %r27303;
	shf.l.wrap.b32 	%r27305, %r27304, %r27304, 8;
	add.s32 	%r27306, %r27300, %r27305;
	xor.b32  	%r27307, %r27302, %r27306;
	shf.l.wrap.b32 	%r27308, %r27307, %r27307, 7;
	add.s32 	%r27309, %r27267, %r27284;
	xor.b32  	%r27310, %r27257, %r27309;
	shf.l.wrap.b32 	%r27311, %r27310, %r27310, 16;
	add.s32 	%r27312, %r27294, %r27311;
	xor.b32  	%r27313, %r27284, %r27312;
	shf.l.wrap.b32 	%r27314, %r27313, %r27313, 12;
	add.s32 	%r27315, %r27309, %r27314;
	xor.b32  	%r27316, %r27311, %r27315;
	shf.l.wrap.b32 	%r27317, %r27316, %r27316, 8;
	add.s32 	%r27318, %r27312, %r27317;
	xor.b32  	%r27319, %r27314, %r27318;
	shf.l.wrap.b32 	%r27320, %r27319, %r27319, 7;
	add.s32 	%r27321, %r27279, %r27296;
	xor.b32  	%r27322, %r27269, %r27321;
	shf.l.wrap.b32 	%r27323, %r27322, %r27322, 16;
	add.s32 	%r27324, %r27258, %r27323;
	xor.b32  	%r27325, %r27296, %r27324;
	shf.l.wrap.b32 	%r27326, %r27325, %r27325, 12;
	add.s32 	%r27327, %r27321, %r27326;
	xor.b32  	%r27328, %r27323, %r27327;
	shf.l.wrap.b32 	%r27329, %r27328, %r27328, 8;
	add.s32 	%r27330, %r27324, %r27329;
	xor.b32  	%r27331, %r27326, %r27330;
	shf.l.wrap.b32 	%r27332, %r27331, %r27331, 7;
	add.s32 	%r27333, %r27291, %r27260;
	xor.b32  	%r27334, %r27281, %r27333;
	shf.l.wrap.b32 	%r27335, %r27334, %r27334, 16;
	add.s32 	%r27336, %r27270, %r27335;
	xor.b32  	%r27337, %r27260, %r27336;
	shf.l.wrap.b32 	%r27338, %r27337, %r27337, 12;
	add.s32 	%r27339, %r27333, %r27338;
	xor.b32  	%r27340, %r27335, %r27339;
	shf.l.wrap.b32 	%r27341, %r27340, %r27340, 8;
	add.s32 	%r27342, %r27336, %r27341;
	xor.b32  	%r27343, %r27338, %r27342;
	shf.l.wrap.b32 	%r27344, %r27343, %r27343, 7;
	add.s32 	%r27345, %r27303, %r27344;
	xor.b32  	%r27346, %r27317, %r27345;
	shf.l.wrap.b32 	%r27347, %r27346, %r27346, 16;
	add.s32 	%r27348, %r27330, %r27347;
	xor.b32  	%r27349, %r27344, %r27348;
	shf.l.wrap.b32 	%r27350, %r27349, %r27349, 12;
	add.s32 	%r27351, %r27345, %r27350;
	xor.b32  	%r27352, %r27347, %r27351;
	shf.l.wrap.b32 	%r27353, %r27352, %r27352, 8;
	add.s32 	%r27354, %r27348, %r27353;
	xor.b32  	%r27355, %r27350, %r27354;
	shf.l.wrap.b32 	%r27356, %r27355, %r27355, 7;
	add.s32 	%r27357, %r27315, %r27308;
	xor.b32  	%r27358, %r27329, %r27357;
	shf.l.wrap.b32 	%r27359, %r27358, %r27358, 16;
	add.s32 	%r27360, %r27342, %r27359;
	xor.b32  	%r27361, %r27308, %r27360;
	shf.l.wrap.b32 	%r27362, %r27361, %r27361, 12;
	add.s32 	%r27363, %r27357, %r27362;
	xor.b32  	%r27364, %r27359, %r27363;
	shf.l.wrap.b32 	%r27365, %r27364, %r27364, 8;
	add.s32 	%r27366, %r27360, %r27365;
	xor.b32  	%r27367, %r27362, %r27366;
	shf.l.wrap.b32 	%r27368, %r27367, %r27367, 7;
	add.s32 	%r27369, %r27327, %r27320;
	xor.b32  	%r27370, %r27341, %r27369;
	shf.l.wrap.b32 	%r27371, %r27370, %r27370, 16;
	add.s32 	%r27372, %r27306, %r27371;
	xor.b32  	%r27373, %r27320, %r27372;
	shf.l.wrap.b32 	%r27374, %r27373, %r27373, 12;
	add.s32 	%r27375, %r27369, %r27374;
	xor.b32  	%r27376, %r27371, %r27375;
	shf.l.wrap.b32 	%r27377, %r27376, %r27376, 8;
	add.s32 	%r27378, %r27372, %r27377;
	xor.b32  	%r27379, %r27374, %r27378;
	shf.l.wrap.b32 	%r27380, %r27379, %r27379, 7;
	add.s32 	%r27381, %r27339, %r27332;
	xor.b32  	%r27382, %r27305, %r27381;
	shf.l.wrap.b32 	%r27383, %r27382, %r27382, 16;
	add.s32 	%r27384, %r27318, %r27383;
	xor.b32  	%r27385, %r27332, %r27384;
	shf.l.wrap.b32 	%r27386, %r27385, %r27385, 12;
	add.s32 	%r27387, %r27381, %r27386;
	xor.b32  	%r27388, %r27383, %r27387;
	shf.l.wrap.b32 	%r27389, %r27388, %r27388, 8;
	add.s32 	%r27390, %r27384, %r27389;
	xor.b32  	%r27391, %r27386, %r27390;
	shf.l.wrap.b32 	%r27392, %r27391, %r27391, 7;
	add.s32 	%r27393, %r27351, %r27368;
	xor.b32  	%r27394, %r27389, %r27393;
	shf.l.wrap.b32 	%r27395, %r27394, %r27394, 16;
	add.s32 	%r27396, %r27378, %r27395;
	xor.b32  	%r27397, %r27368, %r27396;
	shf.l.wrap.b32 	%r27398, %r27397, %r27397, 12;
	add.s32 	%r27399, %r27393, %r27398;
	xor.b32  	%r27400, %r27395, %r27399;
	shf.l.wrap.b32 	%r27401, %r27400, %r27400, 8;
	add.s32 	%r27402, %r27396, %r27401;
	xor.b32  	%r27403, %r27398, %r27402;
	shf.l.wrap.b32 	%r27404, %r27403, %r27403, 7;
	add.s32 	%r27405, %r27363, %r27380;
	xor.b32  	%r27406, %r27353, %r27405;
	shf.l.wrap.b32 	%r27407, %r27406, %r27406, 16;
	add.s32 	%r27408, %r27390, %r27407;
	xor.b32  	%r27409, %r27380, %r27408;
	shf.l.wrap.b32 	%r27410, %r27409, %r27409, 12;
	add.s32 	%r27411, %r27405, %r27410;
	xor.b32  	%r27412, %r27407, %r27411;
	shf.l.wrap.b32 	%r27413, %r27412, %r27412, 8;
	add.s32 	%r27414, %r27408, %r27413;
	xor.b32  	%r27415, %r27410, %r27414;
	shf.l.wrap.b32 	%r27416, %r27415, %r27415, 7;
	add.s32 	%r27417, %r27375, %r27392;
	xor.b32  	%r27418, %r27365, %r27417;
	shf.l.wrap.b32 	%r27419, %r27418, %r27418, 16;
	add.s32 	%r27420, %r27354, %r27419;
	xor.b32  	%r27421, %r27392, %r27420;
	shf.l.wrap.b32 	%r27422, %r27421, %r27421, 12;
	add.s32 	%r27423, %r27417, %r27422;
	xor.b32  	%r27424, %r27419, %r27423;
	shf.l.wrap.b32 	%r27425, %r27424, %r27424, 8;
	add.s32 	%r27426, %r27420, %r27425;
	xor.b32  	%r27427, %r27422, %r27426;
	shf.l.wrap.b32 	%r27428, %r27427, %r27427, 7;
	add.s32 	%r27429, %r27387, %r27356;
	xor.b32  	%r27430, %r27377, %r27429;
	shf.l.wrap.b32 	%r27431, %r27430, %r27430, 16;
	add.s32 	%r27432, %r27366, %r27431;
	xor.b32  	%r27433, %r27356, %r27432;
	shf.l.wrap.b32 	%r27434, %r27433, %r27433, 12;
	add.s32 	%r27435, %r27429, %r27434;
	xor.b32  	%r27436, %r27431, %r27435;
	shf.l.wrap.b32 	%r27437, %r27436, %r27436, 8;
	add.s32 	%r27438, %r27432, %r27437;
	xor.b32  	%r27439, %r27434, %r27438;
	shf.l.wrap.b32 	%r27440, %r27439, %r27439, 7;
	add.s32 	%r54305, %r27057, %r27399;
	add.s32 	%r54304, %r27069, %r27411;
	add.s32 	%r54303, %r27081, %r27423;
	add.s32 	%r54302, %r27093, %r27435;
	add.s32 	%r54306, %r54313, %r27440;
	add.s32 	%r54307, %r54312, %r27404;
	add.s32 	%r54308, %r54311, %r27416;
	add.s32 	%r54309, %r54310, %r27428;
	xor.b32  	%r27441, %r27058, 1;
	shf.l.wrap.b32 	%r27442, %r27058, %r27441, 16;
	add.s32 	%r27443, %r54313, %r27442;
	xor.b32  	%r27444, %r54313, %r27443;
	shf.l.wrap.b32 	%r27445, %r27444, %r27444, 12;
	add.s32 	%r27446, %r27058, %r27445;
	xor.b32  	%r27447, %r27442, %r27446;
	shf.l.wrap.b32 	%r27448, %r27447, %r27447, 8;
	add.s32 	%r27449, %r27443, %r27448;
	xor.b32  	%r27450, %r27445, %r27449;
	shf.l.wrap.b32 	%r27451, %r27450, %r27450, 7;
	add.s32 	%r27452, %r27446, %r27080;
	xor.b32  	%r27453, %r27101, %r27452;
	shf.l.wrap.b32 	%r27454, %r27453, %r27453, 16;
	add.s32 	%r27455, %r27090, %r27454;
	xor.b32  	%r27456, %r27080, %r27455;
	shf.l.wrap.b32 	%r27457, %r27456, %r27456, 12;
	add.s32 	%r27458, %r27452, %r27457;
	xor.b32  	%r27459, %r27454, %r27458;
	shf.l.wrap.b32 	%r27460, %r27459, %r27459, 8;
	add.s32 	%r27461, %r27455, %r27460;
	xor.b32  	%r27462, %r27457, %r27461;
	shf.l.wrap.b32 	%r27463, %r27462, %r27462, 7;
	xor.b32  	%r27464, %r27448, %r27117;
	shf.l.wrap.b32 	%r27465, %r27464, %r27464, 16;
	add.s32 	%r27466, %r27102, %r27465;
	xor.b32  	%r27467, %r27092, %r27466;
	shf.l.wrap.b32 	%r27468, %r27467, %r27467, 12;
	add.s32 	%r27469, %r27117, %r27468;
	xor.b32  	%r27470, %r27465, %r27469;
	shf.l.wrap.b32 	%r27471, %r27470, %r27470, 8;
	add.s32 	%r27472, %r27466, %r27471;
	xor.b32  	%r27473, %r27468, %r27472;
	shf.l.wrap.b32 	%r27474, %r27473, %r27473, 7;
	add.s32 	%r27475, %r27449, %r27131;
	xor.b32  	%r27476, %r27104, %r27475;
	shf.l.wrap.b32 	%r27477, %r27476, %r27476, 12;
	add.s32 	%r27478, %r27129, %r27477;
	xor.b32  	%r27479, %r27131, %r27478;
	shf.l.wrap.b32 	%r27480, %r27479, %r27479, 8;
	add.s32 	%r27481, %r27475, %r27480;
	xor.b32  	%r27482, %r27477, %r27481;
	shf.l.wrap.b32 	%r27483, %r27482, %r27482, 7;
	add.s32 	%r27484, %r27099, %r27451;
	xor.b32  	%r27485, %r27089, %r27484;
	shf.l.wrap.b32 	%r27486, %r27485, %r27485, 16;
	add.s32 	%r27487, %r27078, %r27486;
	xor.b32  	%r27488, %r27451, %r27487;
	shf.l.wrap.b32 	%r27489, %r27488, %r27488, 12;
	add.s32 	%r27490, %r27484, %r27489;
	xor.b32  	%r27491, %r27486, %r27490;
	shf.l.wrap.b32 	%r27492, %r27491, %r27491, 8;
	add.s32 	%r27493, %r27487, %r27492;
	xor.b32  	%r27494, %r27489, %r27493;
	shf.l.wrap.b32 	%r27495, %r27494, %r27494, 7;
	add.s32 	%r27496, %r27458, %r27495;
	xor.b32  	%r27497, %r27471, %r27496;
	shf.l.wrap.b32 	%r27498, %r27497, %r27497, 16;
	add.s32 	%r27499, %r27481, %r27498;
	xor.b32  	%r27500, %r27495, %r27499;
	shf.l.wrap.b32 	%r27501, %r27500, %r27500, 12;
	add.s32 	%r27502, %r27496, %r27501;
	xor.b32  	%r27503, %r27498, %r27502;
	shf.l.wrap.b32 	%r27504, %r27503, %r27503, 8;
	add.s32 	%r27505, %r27499, %r27504;
	xor.b32  	%r27506, %r27501, %r27505;
	shf.l.wrap.b32 	%r27507, %r27506, %r27506, 7;
	add.s32 	%r27508, %r27469, %r27463;
	xor.b32  	%r27509, %r27480, %r27508;
	shf.l.wrap.b32 	%r27510, %r27509, %r27509, 16;
	add.s32 	%r27511, %r27493, %r27510;
	xor.b32  	%r27512, %r27463, %r27511;
	shf.l.wrap.b32 	%r27513, %r27512, %r27512, 12;
	add.s32 	%r27514, %r27508, %r27513;
	xor.b32  	%r27515, %r27510, %r27514;
	shf.l.wrap.b32 	%r27516, %r27515, %r27515, 8;
	add.s32 	%r27517, %r27511, %r27516;
	xor.b32  	%r27518, %r27513, %r27517;
	shf.l.wrap.b32 	%r27519, %r27518, %r27518, 7;
	add.s32 	%r27520, %r27478, %r27474;
	xor.b32  	%r27521, %r27492, %r27520;
	shf.l.wrap.b32 	%r27522, %r27521, %r27521, 16;
	add.s32 	%r27523, %r27461, %r27522;
	xor.b32  	%r27524, %r27474, %r27523;
	shf.l.wrap.b32 	%r27525, %r27524, %r27524, 12;
	add.s32 	%r27526, %r27520, %r27525;
	xor.b32  	%r27527, %r27522, %r27526;
	shf.l.wrap.b32 	%r27528, %r27527, %r27527, 8;
	add.s32 	%r27529, %r27523, %r27528;
	xor.b32  	%r27530, %r27525, %r27529;
	shf.l.wrap.b32 	%r27531, %r27530, %r27530, 7;
	add.s32 	%r27532, %r27490, %r27483;
	xor.b32  	%r27533, %r27460, %r27532;
	shf.l.wrap.b32 	%r27534, %r27533, %r27533, 16;
	add.s32 	%r27535, %r27472, %r27534;
	xor.b32  	%r27536, %r27483, %r27535;
	shf.l.wrap.b32 	%r27537, %r27536, %r27536, 12;
	add.s32 	%r27538, %r27532, %r27537;
	xor.b32  	%r27539, %r27534, %r27538;
	shf.l.wrap.b32 	%r27540, %r27539, %r27539, 8;
	add.s32 	%r27541, %r27535, %r27540;
	xor.b32  	%r27542, %r27537, %r27541;
	shf.l.wrap.b32 	%r27543, %r27542, %r27542, 7;
	add.s32 	%r27544, %r27502, %r27519;
	xor.b32  	%r27545, %r27540, %r27544;
	shf.l.wrap.b32 	%r27546, %r27545, %r27545, 16;
	add.s32 	%r27547, %r27529, %r27546;
	xor.b32  	%r27548, %r27519, %r27547;
	shf.l.wrap.b32 	%r27549, %r27548, %r27548, 12;
	add.s32 	%r27550, %r27544, %r27549;
	xor.b32  	%r27551, %r27546, %r27550;
	shf.l.wrap.b32 	%r27552, %r27551, %r27551, 8;
	add.s32 	%r27553, %r27547, %r27552;
	xor.b32  	%r27554, %r27549, %r27553;
	shf.l.wrap.b32 	%r27555, %r27554, %r27554, 7;
	add.s32 	%r27556, %r27514, %r27531;
	xor.b32  	%r27557, %r27504, %r27556;
	shf.l.wrap.b32 	%r27558, %r27557, %r27557, 16;
	add.s32 	%r27559, %r27541, %r27558;
	xor.b32  	%r27560, %r27531, %r27559;
	shf.l.wrap.b32 	%r27561, %r27560, %r27560, 12;
	add.s32 	%r27562, %r27556, %r27561;
	xor.b32  	%r27563, %r27558, %r27562;
	shf.l.wrap.b32 	%r27564, %r27563, %r27563, 8;
	add.s32 	%r27565, %r27559, %r27564;
	xor.b32  	%r27566, %r27561, %r27565;
	shf.l.wrap.b32 	%r27567, %r27566, %r27566, 7;
	add.s32 	%r27568, %r27526, %r27543;
	xor.b32  	%r27569, %r27516, %r27568;
	shf.l.wrap.b32 	%r27570, %r27569, %r27569, 16;
	add.s32 	%r27571, %r27505, %r27570;
	xor.b32  	%r27572, %r27543, %r27571;
	shf.l.wrap.b32 	%r27573, %r27572, %r27572, 12;
	add.s32 	%r27574, %r27568, %r27573;
	xor.b32  	%r27575, %r27570, %r27574;
	shf.l.wrap.b32 	%r27576, %r27575, %r27575, 8;
	add.s32 	%r27577, %r27571, %r27576;
	xor.b32  	%r27578, %r27573, %r27577;
	shf.l.wrap.b32 	%r27579, %r27578, %r27578, 7;
	add.s32 	%r27580, %r27538, %r27507;
	xor.b32  	%r27581, %r27528, %r27580;
	shf.l.wrap.b32 	%r27582, %r27581, %r27581, 16;
	add.s32 	%r27583, %r27517, %r27582;
	xor.b32  	%r27584, %r27507, %r27583;
	shf.l.wrap.b32 	%r27585, %r27584, %r27584, 12;
	add.s32 	%r27586, %r27580, %r27585;
	xor.b32  	%r27587, %r27582, %r27586;
	shf.l.wrap.b32 	%r27588, %r27587, %r27587, 8;
	add.s32 	%r27589, %r27583, %r27588;
	xor.b32  	%r27590, %r27585, %r27589;
	shf.l.wrap.b32 	%r27591, %r27590, %r27590, 7;
	add.s32 	%r27592, %r27550, %r27591;
	xor.b32  	%r27593, %r27564, %r27592;
	shf.l.wrap.b32 	%r27594, %r27593, %r27593, 16;
	add.s32 	%r27595, %r27577, %r27594;
	xor.b32  	%r27596, %r27591, %r27595;
	shf.l.wrap.b32 	%r27597, %r27596, %r27596, 12;
	add.s32 	%r27598, %r27592, %r27597;
	xor.b32  	%r27599, %r27594, %r27598;
	shf.l.wrap.b32 	%r27600, %r27599, %r27599, 8;
	add.s32 	%r27601, %r27595, %r27600;
	xor.b32  	%r27602, %r27597, %r27601;
	shf.l.wrap.b32 	%r27603, %r27602, %r27602, 7;
	add.s32 	%r27604, %r27562, %r27555;
	xor.b32  	%r27605, %r27576, %r27604;
	shf.l.wrap.b32 	%r27606, %r27605, %r27605, 16;
	add.s32 	%r27607, %r27589, %r27606;
	xor.b32  	%r27608, %r27555, %r27607;
	shf.l.wrap.b32 	%r27609, %r27608, %r27608, 12;
	add.s32 	%r27610, %r27604, %r27609;
	xor.b32  	%r27611, %r27606, %r27610;
	shf.l.wrap.b32 	%r27612, %r27611, %r27611, 8;
	add.s32 	%r27613, %r27607, %r27612;
	xor.b32  	%r27614, %r27609, %r27613;
	shf.l.wrap.b32 	%r27615, %r27614, %r27614, 7;
	add.s32 	%r27616, %r27574, %r27567;
	xor.b32  	%r27617, %r27588, %r27616;
	shf.l.wrap.b32 	%r27618, %r27617, %r27617, 16;
	add.s32 	%r27619, %r27553, %r27618;
	xor.b32  	%r27620, %r27567, %r27619;
	shf.l.wrap.b32 	%r27621, %r27620, %r27620, 12;
	add.s32 	%r27622, %r27616, %r27621;
	xor.b32  	%r27623, %r27618, %r27622;
	shf.l.wrap.b32 	%r27624, %r27623, %r27623, 8;
	add.s32 	%r27625, %r27619, %r27624;
	xor.b32  	%r27626, %r27621, %r27625;
	shf.l.wrap.b32 	%r27627, %r27626, %r27626, 7;
	add.s32 	%r27628, %r27586, %r27579;
	xor.b32  	%r27629, %r27552, %r27628;
	shf.l.wrap.b32 	%r27630, %r27629, %r27629, 16;
	add.s32 	%r27631, %r27565, %r27630;
	xor.b32  	%r27632, %r27579, %r27631;
	shf.l.wrap.b32 	%r27633, %r27632, %r27632, 12;
	add.s32 	%r27634, %r27628, %r27633;
	xor.b32  	%r27635, %r27630, %r27634;
	shf.l.wrap.b32 	%r27636, %r27635, %r27635, 8;
	add.s32 	%r27637, %r27631, %r27636;
	xor.b32  	%r27638, %r27633, %r27637;
	shf.l.wrap.b32 	%r27639, %r27638, %r27638, 7;
	add.s32 	%r27640, %r27598, %r27615;
	xor.b32  	%r27641, %r27636, %r27640;
	shf.l.wrap.b32 	%r27642, %r27641, %r27641, 16;
	add.s32 	%r27643, %r27625, %r27642;
	xor.b32  	%r27644, %r27615, %r27643;
	shf.l.wrap.b32 	%r27645, %r27644, %r27644, 12;
	add.s32 	%r27646, %r27640, %r27645;
	xor.b32  	%r27647, %r27642, %r27646;
	shf.l.wrap.b32 	%r27648, %r27647, %r27647, 8;
	add.s32 	%r27649, %r27643, %r27648;
	xor.b32  	%r27650, %r27645, %r27649;
	shf.l.wrap.b32 	%r27651, %r27650, %r27650, 7;
	add.s32 	%r27652, %r27610, %r27627;
	xor.b32  	%r27653, %r27600, %r27652;
	shf.l.wrap.b32 	%r27654, %r27653, %r27653, 16;
	add.s32 	%r27655, %r27637, %r27654;
	xor.b32  	%r27656, %r27627, %r27655;
	shf.l.wrap.b32 	%r27657, %r27656, %r27656, 12;
	add.s32 	%r27658, %r27652, %r27657;
	xor.b32  	%r27659, %r27654, %r27658;
	shf.l.wrap.b32 	%r27660, %r27659, %r27659, 8;
	add.s32 	%r27661, %r27655, %r27660;
	xor.b32  	%r27662, %r27657, %r27661;
	shf.l.wrap.b32 	%r27663, %r27662, %r27662, 7;
	add.s32 	%r27664, %r27622, %r27639;
	xor.b32  	%r27665, %r27612, %r27664;
	shf.l.wrap.b32 	%r27666, %r27665, %r27665, 16;
	add.s32 	%r27667, %r27601, %r27666;
	xor.b32  	%r27668, %r27639, %r27667;
	shf.l.wrap.b32 	%r27669, %r27668, %r27668, 12;
	add.s32 	%r27670, %r27664, %r27669;
	xor.b32  	%r27671, %r27666, %r27670;
	shf.l.wrap.b32 	%r27672, %r27671, %r27671, 8;
	add.s32 	%r27673, %r27667, %r27672;
	xor.b32  	%r27674, %r27669, %r27673;
	shf.l.wrap.b32 	%r27675, %r27674, %r27674, 7;
	add.s32 	%r27676, %r27634, %r27603;
	xor.b32  	%r27677, %r27624, %r27676;
	shf.l.wrap.b32 	%r27678, %r27677, %r27677, 16;
	add.s32 	%r27679, %r27613, %r27678;
	xor.b32  	%r27680, %r27603, %r27679;
	shf.l.wrap.b32 	%r27681, %r27680, %r27680, 12;
	add.s32 	%r27682, %r27676, %r27681;
	xor.b32  	%r27683, %r27678, %r27682;
	shf.l.wrap.b32 	%r27684, %r27683, %r27683, 8;
	add.s32 	%r27685, %r27679, %r27684;
	xor.b32  	%r27686, %r27681, %r27685;
	shf.l.wrap.b32 	%r27687, %r27686, %r27686, 7;
	add.s32 	%r27688, %r27646, %r27687;
	xor.b32  	%r27689, %r27660, %r27688;
	shf.l.wrap.b32 	%r27690, %r27689, %r27689, 16;
	add.s32 	%r27691, %r27673, %r27690;
	xor.b32  	%r27692, %r27687, %r27691;
	shf.l.wrap.b32 	%r27693, %r27692, %r27692, 12;
	add.s32 	%r27694, %r27688, %r27693;
	xor.b32  	%r27695, %r27690, %r27694;
	shf.l.wrap.b32 	%r27696, %r27695, %r27695, 8;
	add.s32 	%r27697, %r27658, %r27651;
	xor.b32  	%r27698, %r27672, %r27697;
	shf.l.wrap.b32 	%r27699, %r27698, %r27698, 16;
	add.s32 	%r27700, %r27685, %r27699;
	xor.b32  	%r27701, %r27651, %r27700;
	shf.l.wrap.b32 	%r27702, %r27701, %r27701, 12;
	add.s32 	%r27703, %r27697, %r27702;
	xor.b32  	%r27704, %r27699, %r27703;
	shf.l.wrap.b32 	%r27705, %r27704, %r27704, 8;
	add.s32 	%r27706, %r27700, %r27705;
	xor.b32  	%r27707, %r27702, %r27706;
	shf.l.wrap.b32 	%r27708, %r27707, %r27707, 7;
	add.s32 	%r27709, %r27670, %r27663;
	xor.b32  	%r27710, %r27684, %r27709;
	shf.l.wrap.b32 	%r27711, %r27710, %r27710, 16;
	add.s32 	%r27712, %r27649, %r27711;
	xor.b32  	%r27713, %r27663, %r27712;
	shf.l.wrap.b32 	%r27714, %r27713, %r27713, 12;
	add.s32 	%r27715, %r27709, %r27714;
	xor.b32  	%r27716, %r27711, %r27715;
	shf.l.wrap.b32 	%r27717, %r27716, %r27716, 8;
	add.s32 	%r27718, %r27712, %r27717;
	xor.b32  	%r27719, %r27714, %r27718;
	shf.l.wrap.b32 	%r27720, %r27719, %r27719, 7;
	add.s32 	%r27721, %r27682, %r27675;
	xor.b32  	%r27722, %r27648, %r27721;
	shf.l.wrap.b32 	%r27723, %r27722, %r27722, 16;
	add.s32 	%r27724, %r27661, %r27723;
	xor.b32  	%r27725, %r27675, %r27724;
	shf.l.wrap.b32 	%r27726, %r27725, %r27725, 12;
	add.s32 	%r27727, %r27721, %r27726;
	xor.b32  	%r27728, %r27723, %r27727;
	shf.l.wrap.b32 	%r27729, %r27728, %r27728, 8;
	add.s32 	%r27730, %r27724, %r27729;
	add.s32 	%r27731, %r27694, %r27708;
	xor.b32  	%r27732, %r27729, %r27731;
	shf.l.wrap.b32 	%r27733, %r27732, %r27732, 16;
	add.s32 	%r27734, %r27718, %r27733;
	xor.b32  	%r27735, %r27708, %r27734;
	shr.u32 	%r27736, %r27735, 20;
	add.s32 	%r27737, %r27731, %r27736;
	add.s32 	%r27738, %r27703, %r27720;
	xor.b32  	%r27739, %r27696, %r27738;
	shf.l.wrap.b32 	%r27740, %r27739, %r27739, 16;
	add.s32 	%r27741, %r27730, %r27740;
	xor.b32  	%r27742, %r27720, %r27741;
	shr.u32 	%r27743, %r27742, 20;
	add.s32 	%r27744, %r27738, %r27743;
	add.s32 	%r27745, %r27057, %r27737;
	add.s32 	%r27746, %r27069, %r27744;
	not.b32 	%r27747, %r54301;
	add.s32 	%r27748, %r2873, %r27747;
	mov.u32 	%r27749, %ctaid.x;
	shl.b32 	%r27750, %r27749, 11;
	mov.u32 	%r27751, %tid.x;
	and.b32  	%r27752, %r27751, 31;
	or.b32  	%r27753, %r27750, %r27752;
	shl.b32 	%r27754, %r27751, 3;
	and.b32  	%r27755, %r27754, 7936;
	add.s32 	%r27756, %r53743, %r27755;
	add.s32 	%r27757, %r27753, %r27756;
	shr.u32 	%r27758, %r27757, %r27748;
	and.b32  	%r27759, %r27758, 1;
	setp.eq.b32 	%p267, %r27759, 1;
	selp.b32 	%r27760, %r27746, %r27745, %p267;
	cvt.u16.u32 	%rs513, %r27760;
	and.b16  	%rs810, %rs513, 1;
	and.b16  	%rs514, %rs808, 255;
	setp.ne.s16 	%p268, %rs514, 1;
	@%p268 bra 	$L__BB4_341;
	ld.param.u64 	%rd773, [fused_batch_pir_kernel_16_param_1];
	not.b32 	%r27761, %r54301;
	add.s32 	%r27762, %r2873, %r27761;
	mov.u32 	%r27763, %ctaid.x;
	shl.b32 	%r27764, %r27763, 11;
	mov.u32 	%r27765, %tid.x;
	and.b32  	%r27766, %r27765, 31;
	or.b32  	%r27767, %r27764, %r27766;
	shl.b32 	%r27768, %r27765, 3;
	and.b32  	%r27769, %r27768, 7936;
	add.s32 	%r27770, %r53743, %r27769;
	add.s32 	%r27771, %r27767, %r27770;
	shr.u32 	%r27772, %r27771, %r27762;
	and.b32  	%r27773, %r27772, 1;
	setp.eq.b32 	%p269, %r27773, 1;
	cvt.s64.s32 	%rd306, %r54301;
	cvta.to.global.u64 	%rd307, %rd773;
	mul.wide.s32 	%rd308, %r54301, 16;
	add.s64 	%rd309, %rd307, %rd308;
	ld.global.u32 	%r27774, [%rd309+11244];
	selp.b32 	%r27775, %r54306, %r54305, %p269;
	xor.b32  	%r27776, %r27775, %r27774;
	selp.b32 	%r27777, %r54307, %r54304, %p269;
	selp.b32 	%r54305, %r54305, %r27776, %p269;
	selp.b32 	%r54306, %r27776, %r54306, %p269;
	ld.global.u32 	%r27778, [%rd309+11248];
	xor.b32  	%r27779, %r27777, %r27778;
	selp.b32 	%r27780, %r54308, %r54303, %p269;
	selp.b32 	%r54304, %r54304, %r27779, %p269;
	selp.b32 	%r54307, %r27779, %r54307, %p269;
	ld.global.u32 	%r27781, [%rd309+11252];
	xor.b32  	%r27782, %r27780, %r27781;
	selp.b32 	%r27783, %r54309, %r54302, %p269;
	selp.b32 	%r54303, %r54303, %r27782, %p269;
	selp.b32 	%r54308, %r27782, %r54308, %p269;
	ld.global.u32 	%r27784, [%rd309+11256];
	xor.b32  	%r27785, %r27783, %r27784;
	selp.b64 	%rd310, 445, 420, %p269;
	selp.b32 	%r54302, %r54302, %r27785, %p269;
	selp.b32 	%r54309, %r27785, %r54309, %p269;
	add.s64 	%rd311, %rd310, %rd306;
	add.s64 	%rd312, %rd307, %rd311;
	ld.global.u8 	%rs515, [%rd312+11224];
	xor.b16  	%rs810, %rs515, %rs810;
$L__BB4_341:
	not.b32 	%r27786, %r54301;
	add.s32 	%r27787, %r2873, %r27786;
	mov.u32 	%r27788, %ctaid.x;
	shl.b32 	%r27789, %r27788, 11;
	mov.u32 	%r27790, %tid.x;
	and.b32  	%r27791, %r27790, 31;
	or.b32  	%r27792, %r27789, %r27791;
	shl.b32 	%r27793, %r27790, 3;
	and.b32  	%r27794, %r27793, 7936;
	add.s32 	%r27795, %r53743, %r27794;
	add.s32 	%r27796, %r27792, %r27795;
	shr.u32 	%r27797, %r27796, %r27787;
	and.b32  	%r27798, %r27797, 1;
	setp.eq.b32 	%p270, %r27798, 1;
	selp.b32 	%r54313, %r54306, %r54305, %p270;
	selp.b32 	%r54312, %r54307, %r54304, %p270;
	selp.b32 	%r54311, %r54308, %r54303, %p270;
	selp.b32 	%r54310, %r54309, %r54302, %p270;
	add.s32 	%r54301, %r54301, 1;
	setp.lt.u32 	%p271, %r54301, %r2873;
	mov.u16 	%rs808, %rs810;
	@%p271 bra 	$L__BB4_339;
$L__BB4_342:
	and.b16  	%rs516, %rs810, 255;
	setp.ne.s16 	%p272, %rs516, 1;
	@%p272 bra 	$L__BB4_344;
	ld.param.u64 	%rd774, [fused_batch_pir_kernel_16_param_1];
	cvta.to.global.u64 	%rd313, %rd774;
	ld.global.u32 	%r27799, [%rd313+11696];
	xor.b32  	%r54313, %r54313, %r27799;
$L__BB4_344:
	@%p272 bra 	$L__BB4_346;
	ld.param.u64 	%rd775, [fused_batch_pir_kernel_16_param_1];
	cvta.to.global.u64 	%rd314, %rd775;
	ld.global.u32 	%r27800, [%rd314+11700];
	xor.b32  	%r54312, %r54312, %r27800;
$L__BB4_346:
	@%p272 bra 	$L__BB4_348;
	ld.param.u64 	%rd776, [fused_batch_pir_kernel_16_param_1];
	cvta.to.global.u64 	%rd315, %rd776;
	ld.global.u32 	%r27801, [%rd315+11704];
	xor.b32  	%r54311, %r54311, %r27801;
$L__BB4_348:
	@%p272 bra 	$L__BB4_350;
	ld.param.u64 	%rd777, [fused_batch_pir_kernel_16_param_1];
	cvta.to.global.u64 	%rd316, %rd777;
	ld.global.u32 	%r27802, [%rd316+11708];
	xor.b32  	%r54310, %r54310, %r27802;
$L__BB4_350:
	ld.param.u32 	%r52160, [fused_batch_pir_kernel_16_param_4];
	mov.u32 	%r27804, %ctaid.x;
	shl.b32 	%r27805, %r27804, 11;
	mov.u32 	%r27806, %tid.x;
	and.b32  	%r27807, %r27806, 31;
	or.b32  	%r27808, %r27805, %r27807;
	shl.b32 	%r27809, %r27806, 3;
	and.b32  	%r27810, %r27809, 7936;
	add.s32 	%r27811, %r53743, %r27810;
	add.s32 	%r27812, %r27808, %r27811;
	setp.ge.s32 	%p276, %r27812, %r52160;
	mov.b32 	%r54334, 0;
	mov.u32 	%r54335, %r54334;
	mov.u32 	%r54336, %r54334;
	mov.u32 	%r54337, %r54334;
	@%p276 bra 	$L__BB4_364;
	ld.param.u64 	%rd778, [fused_batch_pir_kernel_16_param_1];
	cvta.to.global.u64 	%rd317, %rd778;
	ld.global.u8 	%rs520, [%rd317+11729];
	max.u16 	%rs521, %rs520, 11;
	cvt.u32.u16 	%r27813, %rs521;
	add.s32 	%r54325, %r27813, -11;
	ld.shared.v4.u32 	{%r54337, %r54336, %r54335, %r54334}, [s_mem+197856];
	ld.shared.u8 	%rs813, [s_mem+197872];
	cvt.u32.u16 	%r2928, %rs520;
	setp.ge.u32 	%p277, %r54325, %r2928;
	@%p277 bra 	$L__BB4_356;
	mov.u16 	%rs811, %rs813;
$L__BB4_353:
	ld.const.u32 	%r27814, [CHACHA_CONSTANTS];
	add.s32 	%r27815, %r27814, %r54337;
	shf.l.wrap.b32 	%r27816, %r27815, %r27815, 16;
	add.s32 	%r27817, %r54337, %r27816;
	xor.b32  	%r27818, %r54337, %r27817;
	shf.l.wrap.b32 	%r27819, %r27818, %r27818, 12;
	add.s32 	%r27820, %r27815, %r27819;
	xor.b32  	%r27821, %r27816, %r27820;
	shf.l.wrap.b32 	%r27822, %r27821, %r27821, 8;
	add.s32 	%r27823, %r27817, %r27822;
	xor.b32  	%r27824, %r27819, %r27823;
	shf.l.wrap.b32 	%r27825, %r27824, %r27824, 7;
	ld.const.u32 	%r27826, [CHACHA_CONSTANTS+4];
	add.s32 	%r27827, %r27826, %r54336;
	shf.l.wrap.b32 	%r27828, %r27827, %r27827, 16;
	add.s32 	%r27829, %r54336, %r27828;
	xor.b32  	%r27830, %r54336, %r27829;
	shf.l.wrap.b32 	%r27831, %r27830, %r27830, 12;
	add.s32 	%r27832, %r27827, %r27831;
	xor.b32  	%r27833, %r27828, %r27832;
	shf.l.wrap.b32 	%r27834, %r27833, %r27833, 8;
	add.s32 	%r27835, %r27829, %r27834;
	xor.b32  	%r27836, %r27831, %r27835;
	shf.l.wrap.b32 	%r27837, %r27836, %r27836, 7;
	ld.const.u32 	%r27838, [CHACHA_CONSTANTS+8];
	add.s32 	%r27839, %r27838, %r54335;
	shf.l.wrap.b32 	%r27840, %r27839, %r27839, 16;
	add.s32 	%r27841, %r54335, %r27840;
	xor.b32  	%r27842, %r54335, %r27841;
	shf.l.wrap.b32 	%r27843, %r27842, %r27842, 12;
	add.s32 	%r27844, %r27839, %r27843;
	xor.b32  	%r27845, %r27840, %r27844;
	shf.l.wrap.b32 	%r27846, %r27845, %r27845, 8;
	add.s32 	%r27847, %r27841, %r27846;
	xor.b32  	%r27848, %r27843, %r27847;
	shf.l.wrap.b32 	%r27849, %r27848, %r27848, 7;
	ld.const.u32 	%r27850, [CHACHA_CONSTANTS+12];
	add.s32 	%r27851, %r27850, %r54334;
	shf.l.wrap.b32 	%r27852, %r27851, %r27851, 16;
	add.s32 	%r27853, %r54334, %r27852;
	xor.b32  	%r27854, %r54334, %r27853;
	shf.l.wrap.b32 	%r27855, %r27854, %r27854, 12;
	add.s32 	%r27856, %r27851, %r27855;
	xor.b32  	%r27857, %r27852, %r27856;
	shf.l.wrap.b32 	%r27858, %r27857, %r27857, 8;
	add.s32 	%r27859, %r27853, %r27858;
	xor.b32  	%r27860, %r27855, %r27859;
	shf.l.wrap.b32 	%r27861, %r27860, %r27860, 7;
	add.s32 	%r27862, %r27820, %r27837;
	xor.b32  	%r27863, %r27858, %r27862;
	shf.l.wrap.b32 	%r27864, %r27863, %r27863, 16;
	add.s32 	%r27865, %r27847, %r27864;
	xor.b32  	%r27866, %r27837, %r27865;
	shf.l.wrap.b32 	%r27867, %r27866, %r27866, 12;
	add.s32 	%r27868, %r27862, %r27867;
	xor.b32  	%r27869, %r27864, %r27868;
	shf.l.wrap.b32 	%r27870, %r27869, %r27869, 8;
	add.s32 	%r27871, %r27865, %r27870;
	xor.b32  	%r27872, %r27867, %r27871;
	shf.l.wrap.b32 	%r27873, %r27872, %r27872, 7;
	add.s32 	%r27874, %r27832, %r27849;
	xor.b32  	%r27875, %r27822, %r27874;
	shf.l.wrap.b32 	%r27876, %r27875, %r27875, 16;
	add.s32 	%r27877, %r27859, %r27876;
	xor.b32  	%r27878, %r27849, %r27877;
	shf.l.wrap.b32 	%r27879, %r27878, %r27878, 12;
	add.s32 	%r27880, %r27874, %r27879;
	xor.b32  	%r27881, %r27876, %r27880;
	shf.l.wrap.b32 	%r27882, %r27881, %r27881, 8;
	add.s32 	%r27883, %r27877, %r27882;
	xor.b32  	%r27884, %r27879, %r27883;
	shf.l.wrap.b32 	%r27885, %r27884, %r27884, 7;
	add.s32 	%r27886, %r27844, %r27861;
	xor.b32  	%r27887, %r27834, %r27886;
	shf.l.wrap.b32 	%r27888, %r27887, %r27887, 16;
	add.s32 	%r27889, %r27823, %r27888;
	xor.b32  	%r27890, %r27861, %r27889;
	shf.l.wrap.b32 	%r27891, %r27890, %r27890, 12;
	add.s32 	%r27892, %r27886, %r27891;
	xor.b32  	%r27893, %r27888, %r27892;
	shf.l.wrap.b32 	%r27894, %r27893, %r27893, 8;
	add.s32 	%r27895, %r27889, %r27894;
	xor.b32  	%r27896, %r27891, %r27895;
	shf.l.wrap.b32 	%r27897, %r27896, %r27896, 7;
	add.s32 	%r27898, %r27856, %r27825;
	xor.b32  	%r27899, %r27846, %r27898;
	shf.l.wrap.b32 	%r27900, %r27899, %r27899, 16;
	add.s32 	%r27901, %r27835, %r27900;
	xor.b32  	%r27902, %r27825, %r27901;
	shf.l.wrap.b32 	%r27903, %r27902, %r27902, 12;
	add.s32 	%r27904, %r27898, %r27903;
	xor.b32  	%r27905, %r27900, %r27904;
	shf.l.wrap.b32 	%r27906, %r27905, %r27905, 8;
	add.s32 	%r27907, %r27901, %r27906;
	xor.b32  	%r27908, %r27903, %r27907;
	shf.l.wrap.b32 	%r27909, %r27908, %r27908, 7;
	add.s32 	%r27910, %r27868, %r27909;
	xor.b32  	%r27911, %r27882, %r27910;
	shf.l.wrap.b32 	%r27912, %r27911, %r27911, 16;
	add.s32 	%r27913, %r27895, %r27912;
	xor.b32  	%r27914, %r27909, %r27913;
	shf.l.wrap.b32 	%r27915, %r27914, %r27914, 12;
	add.s32 	%r27916, %r27910, %r27915;
	xor.b32  	%r27917, %r27912, %r27916;
	shf.l.wrap.b32 	%r27918, %r27917, %r27917, 8;
	add.s32 	%r27919, %r27913, %r27918;
	xor.b32  	%r27920, %r27915, %r27919;
	shf.l.wrap.b32 	%r27921, %r27920, %r27920, 7;
	add.s32 	%r27922, %r27880, %r27873;
	xor.b32  	%r27923, %r27894, %r27922;
	shf.l.wrap.b32 	%r27924, %r27923, %r27923, 16;
	add.s32 	%r27925, %r27907, %r27924;
	xor.b32  	%r27926, %r27873, %r27925;
	shf.l.wrap.b32 	%r27927, %r27926, %r27926, 12;
	add.s32 	%r27928, %r27922, %r27927;
	xor.b32  	%r27929, %r27924, %r27928;
	shf.l.wrap.b32 	%r27930, %r27929, %r27929, 8;
	add.s32 	%r27931, %r27925, %r27930;
	xor.b32  	%r27932, %r27927, %r27931;
	shf.l.wrap.b32 	%r27933, %r27932, %r27932, 7;
	add.s32 	%r27934, %r27892, %r27885;
	xor.b32  	%r27935, %r27906, %r27934;
	shf.l.wrap.b32 	%r27936, %r27935, %r27935, 16;
	add.s32 	%r27937, %r27871, %r27936;
	xor.b32  	%r27938, %r27885, %r27937;
	shf.l.wrap.b32 	%r27939, %r27938, %r27938, 12;
	add.s32 	%r27940, %r27934, %r27939;
	xor.b32  	%r27941, %r27936, %r27940;
	shf.l.wrap.b32 	%r27942, %r27941, %r27941, 8;
	add.s32 	%r27943, %r27937, %r27942;
	xor.b32  	%r27944, %r27939, %r27943;
	shf.l.wrap.b32 	%r27945, %r27944, %r27944, 7;
	add.s32 	%r27946, %r27904, %r27897;
	xor.b32  	%r27947, %r27870, %r27946;
	shf.l.wrap.b32 	%r27948, %r27947, %r27947, 16;
	add.s32 	%r27949, %r27883, %r27948;
	xor.b32  	%r27950, %r27897, %r27949;
	shf.l.wrap.b32 	%r27951, %r27950, %r27950, 12;
	add.s32 	%r27952, %r27946, %r27951;
	xor.b32  	%r27953, %r27948, %r27952;
	shf.l.wrap.b32 	%r27954, %r27953, %r27953, 8;
	add.s32 	%r27955, %r27949, %r27954;
	xor.b32  	%r27956, %r27951, %r27955;
	shf.l.wrap.b32 	%r27957, %r27956, %r27956, 7;
	add.s32 	%r27958, %r27916, %r27933;
	xor.b32  	%r27959, %r27954, %r27958;
	shf.l.wrap.b32 	%r27960, %r27959, %r27959, 16;
	add.s32 	%r27961, %r27943, %r27960;
	xor.b32  	%r27962, %r27933, %r27961;
	shf.l.wrap.b32 	%r27963, %r27962, %r27962, 12;
	add.s32 	%r27964, %r27958, %r27963;
	xor.b32  	%r27965, %r27960, %r27964;
	shf.l.wrap.b32 	%r27966, %r27965, %r27965, 8;
	add.s32 	%r27967, %r27961, %r27966;
	xor.b32  	%r27968, %r27963, %r27967;
	shf.l.wrap.b32 	%r27969, %r27968, %r27968, 7;
	add.s32 	%r27970, %r27928, %r27945;
	xor.b32  	%r27971, %r27918, %r27970;
	shf.l.wrap.b32 	%r27972, %r27971, %r27971, 16;
	add.s32 	%r27973, %r27955, %r27972;
	xor.b32  	%r27974, %r27945, %r27973;
	shf.l.wrap.b32 	%r27975, %r27974, %r27974, 12;
	add.s32 	%r27976, %r27970, %r27975;
	xor.b32  	%r27977, %r27972, %r27976;
	shf.l.wrap.b32 	%r27978, %r27977, %r27977, 8;
	add.s32 	%r27979, %r27973, %r27978;
	xor.b32  	%r27980, %r27975, %r27979;
	shf.l.wrap.b32 	%r27981, %r27980, %r27980, 7;
	add.s32 	%r27982, %r27940, %r27957;
	xor.b32  	%r27983, %r27930, %r27982;
	shf.l.wrap.b32 	%r27984, %r27983, %r27983, 16;
	add.s32 	%r27985, %r27919, %r27984;
	xor.b32  	%r27986, %r27957, %r27985;
	shf.l.wrap.b32 	%r27987, %r27986, %r27986, 12;
	add.s32 	%r27988, %r27982, %r27987;
	xor.b32  	%r27989, %r27984, %r27988;
	shf.l.wrap.b32 	%r27990, %r27989, %r27989, 8;
	add.s32 	%r27991, %r27985, %r27990;
	xor.b32  	%r27992, %r27987, %r27991;
	shf.l.wrap.b32 	%r27993, %r27992, %r27992, 7;
	add.s32 	%r27994, %r27952, %r27921;
	xor.b32  	%r27995, %r27942, %r27994;
	shf.l.wrap.b32 	%r27996, %r27995, %r27995, 16;
	add.s32 	%r27997, %r27931, %r27996;
	xor.b32  	%r27998, %r27921, %r27997;
	shf.l.wrap.b32 	%r27999, %r27998, %r27998, 12;
	add.s32 	%r28000, %r27994, %r27999;
	xor.b32  	%r28001, %r27996, %r28000;
	shf.l.wrap.b32 	%r28002, %r28001, %r28001, 8;
	add.s32 	%r28003, %r27997, %r28002;
	xor.b32  	%r28004, %r27999, %r28003;
	shf.l.wrap.b32 	%r28005, %r28004, %r28004, 7;
	add.s32 	%r28006, %r27964, %r28005;
	xor.b32  	%r28007, %r27978, %r28006;
	shf.l.wrap.b32 	%r28008, %r28007, %r28007, 16;
	add.s32 	%r28009, %r27991, %r28008;
	xor.b32  	%r28010, %r28005, %r28009;
	shf.l.wrap.b32 	%r28011, %r28010, %r28010, 12;
	add.s32 	%r28012, %r28006, %r28011;
	xor.b32  	%r28013, %r28008, %r28012;
	shf.l.wrap.b32 	%r28014, %r28013, %r28013, 8;
	add.s32 	%r28015, %r28009, %r28014;
	xor.b32  	%r28016, %r28011, %r28015;
	shf.l.wrap.b32 	%r28017, %r28016, %r28016, 7;
	add.s32 	%r28018, %r27976, %r27969;
	xor.b32  	%r28019, %r27990, %r28018;
	shf.l.wrap.b32 	%r28020, %r28019, %r28019, 16;
	add.s32 	%r28021, %r28003, %r28020;
	xor.b32  	%r28022, %r27969, %r28021;
	shf.l.wrap.b32 	%r28023, %r28022, %r28022, 12;
	add.s32 	%r28024, %r28018, %r28023;
	xor.b32  	%r28025, %r28020, %r28024;
	shf.l.wrap.b32 	%r28026, %r28025, %r28025, 8;
	add.s32 	%r28027, %r28021, %r28026;
	xor.b32  	%r28028, %r28023, %r28027;
	shf.l.wrap.b32 	%r28029, %r28028, %r28028, 7;
	add.s32 	%r28030, %r27988, %r27981;
	xor.b32  	%r28031, %r28002, %r28030;
	shf.l.wrap.b32 	%r28032, %r28031, %r28031, 16;
	add.s32 	%r28033, %r27967, %r28032;
	xor.b32  	%r28034, %r27981, %r28033;
	shf.l.wrap.b32 	%r28035, %r28034, %r28034, 12;
	add.s32 	%r28036, %r28030, %r28035;
	xor.b32  	%r28037, %r28032, %r28036;
	shf.l.wrap.b32 	%r28038, %r28037, %r28037, 8;
	add.s32 	%r28039, %r28033, %r28038;
	xor.b32  	%r28040, %r28035, %r28039;
	shf.l.wrap.b32 	%r28041, %r28040, %r28040, 7;
	add.s32 	%r28042, %r28000, %r27993;
	xor.b32  	%r28043, %r27966, %r28042;
	shf.l.wrap.b32 	%r28044, %r28043, %r28043, 16;
	add.s32 	%r28045, %r27979, %r28044;
	xor.b32  	%r28046, %r27993, %r28045;
	shf.l.wrap.b32 	%r28047, %r28046, %r28046, 12;
	add.s32 	%r28048, %r28042, %r28047;
	xor.b32  	%r28049, %r28044, %r28048;
	shf.l.wrap.b32 	%r28050, %r28049, %r28049, 8;
	add.s32 	%r28051, %r28045, %r28050;
	xor.b32  	%r28052, %r28047, %r28051;
	shf.l.wrap.b32 	%r28053, %r28052, %r28052, 7;
	add.s32 	%r28054, %r28012, %r28029;
	xor.b32  	%r28055, %r28050, %r28054;
	shf.l.wrap.b32 	%r28056, %r28055, %r28055, 16;
	add.s32 	%r28057, %r28039, %r28056;
	xor.b32  	%r28058, %r28029, %r28057;
	shf.l.wrap.b32 	%r28059, %r28058, %r28058, 12;
	add.s32 	%r28060, %r28054, %r28059;
	xor.b32  	%r28061, %r28056, %r28060;
	shf.l.wrap.b32 	%r28062, %r28061, %r28061, 8;
	add.s32 	%r28063, %r28057, %r28062;
	xor.b32  	%r28064, %r28059, %r28063;
	shf.l.wrap.b32 	%r28065, %r28064, %r28064, 7;
	add.s32 	%r28066, %r28024, %r28041;
	xor.b32  	%r28067, %r28014, %r28066;
	shf.l.wrap.b32 	%r28068, %r28067, %r28067, 16;
	add.s32 	%r28069, %r28051, %r28068;
	xor.b32  	%r28070, %r28041, %r28069;
	shf.l.wrap.b32 	%r28071, %r28070, %r28070, 12;
	add.s32 	%r28072, %r28066, %r28071;
	xor.b32  	%r28073, %r28068, %r28072;
	shf.l.wrap.b32 	%r28074, %r28073, %r28073, 8;
	add.s32 	%r28075, %r28069, %r28074;
	xor.b32  	%r28076, %r28071, %r28075;
	shf.l.wrap.b32 	%r28077, %r28076, %r28076, 7;
	add.s32 	%r28078, %r28036, %r28053;
	xor.b32  	%r28079, %r28026, %r28078;
	shf.l.wrap.b32 	%r28080, %r28079, %r28079, 16;
	add.s32 	%r28081, %r28015, %r28080;
	xor.b32  	%r28082, %r28053, %r28081;
	shf.l.wrap.b32 	%r28083, %r28082, %r28082, 12;
	add.s32 	%r28084, %r28078, %r28083;
	xor.b32  	%r28085, %r28080, %r28084;
	shf.l.wrap.b32 	%r28086, %r28085, %r28085, 8;
	add.s32 	%r28087, %r28081, %r28086;
	xor.b32  	%r28088, %r28083, %r28087;
	shf.l.wrap.b32 	%r28089, %r28088, %r28088, 7;
	add.s32 	%r28090, %r28048, %r28017;
	xor.b32  	%r28091, %r28038, %r28090;
	shf.l.wrap.b32 	%r28092, %r28091, %r28091, 16;
	add.s32 	%r28093, %r28027, %r28092;
	xor.b32  	%r28094, %r28017, %r28093;
	shf.l.wrap.b32 	%r28095, %r28094, %r28094, 12;
	add.s32 	%r28096, %r28090, %r28095;
	xor.b32  	%r28097, %r28092, %r28096;
	shf.l.wrap.b32 	%r28098, %r28097, %r28097, 8;
	add.s32 	%r28099, %r28093, %r28098;
	xor.b32  	%r28100, %r28095, %r28099;
	shf.l.wrap.b32 	%r28101, %r28100, %r28100, 7;
	add.s32 	%r28102, %r28060, %r28101;
	xor.b32  	%r28103, %r28074, %r28102;
	shf.l.wrap.b32 	%r28104, %r28103, %r28103, 16;
	add.s32 	%r28105, %r28087, %r28104;
	xor.b32  	%r28106, %r28101, %r28105;
	shf.l.wrap.b32 	%r28107, %r28106, %r28106, 12;
	add.s32 	%r28108, %r28102, %r28107;
	xor.b32  	%r28109, %r28104, %r28108;
	shf.l.wrap.b32 	%r28110, %r28109, %r28109, 8;
	add.s32 	%r28111, %r28105, %r28110;
	xor.b32  	%r28112, %r28107, %r28111;
	shf.l.wrap.b32 	%r28113, %r28112, %r28112, 7;
	add.s32 	%r28114, %r28072, %r28065;
	xor.b32  	%r28115, %r28086, %r28114;
	shf.l.wrap.b32 	%r28116, %r28115, %r28115, 16;
	add.s32 	%r28117, %r28099, %r28116;
	xor.b32  	%r28118, %r28065, %r28117;
	shf.l.wrap.b32 	%r28119, %r28118, %r28118, 12;
	add.s32 	%r28120, %r28114, %r28119;
	xor.b32  	%r28121, %r28116, %r28120;
	shf.l.wrap.b32 	%r28122, %r28121, %r28121, 8;
	add.s32 	%r28123, %r28117, %r28122;
	xor.b32  	%r28124, %r28119, %r28123;
	shf.l.wrap.b32 	%r28125, %r28124, %r28124, 7;
	add.s32 	%r28126, %r28084, %r28077;
	xor.b32  	%r28127, %r28098, %r28126;
	shf.l.wrap.b32 	%r28128, %r28127, %r28127, 16;
	add.s32 	%r28129, %r28063, %r28128;
	xor.b32  	%r28130, %r28077, %r28129;
	shf.l.wrap.b32 	%r28131, %r28130, %r28130, 12;
	add.s32 	%r28132, %r28126, %r28131;
	xor.b32  	%r28133, %r28128, %r28132;
	shf.l.wrap.b32 	%r28134, %r28133, %r28133, 8;
	add.s32 	%r28135, %r28129, %r28134;
	xor.b32  	%r28136, %r28131, %r28135;
	shf.l.wrap.b32 	%r28137, %r28136, %r28136, 7;
	add.s32 	%r28138, %r28096, %r28089;
	xor.b32  	%r28139, %r28062, %r28138;
	shf.l.wrap.b32 	%r28140, %r28139, %r28139, 16;
	add.s32 	%r28141, %r28075, %r28140;
	xor.b32  	%r28142, %r28089, %r28141;
	shf.l.wrap.b32 	%r28143, %r28142, %r28142, 12;
	add.s32 	%r28144, %r28138, %r28143;
	xor.b32  	%r28145, %r28140, %r28144;
	shf.l.wrap.b32 	%r28146, %r28145, %r28145, 8;
	add.s32 	%r28147, %r28141, %r28146;
	xor.b32  	%r28148, %r28143, %r28147;
	shf.l.wrap.b32 	%r28149, %r28148, %r28148, 7;
	add.s32 	%r28150, %r28108, %r28125;
	xor.b32  	%r28151, %r28146, %r28150;
	shf.l.wrap.b32 	%r28152, %r28151, %r28151, 16;
	add.s32 	%r28153, %r28135, %r28152;
	xor.b32  	%r28154, %r28125, %r28153;
	shf.l.wrap.b32 	%r28155, %r28154, %r28154, 12;
	add.s32 	%r28156, %r28150, %r28155;
	xor.b32  	%r28157, %r28152, %r28156;
	shf.l.wrap.b32 	%r28158, %r28157, %r28157, 8;
	add.s32 	%r28159, %r28153, %r28158;
	xor.b32  	%r28160, %r28155, %r28159;
	shf.l.wrap.b32 	%r28161, %r28160, %r28160, 7;
	add.s32 	%r28162, %r28120, %r28137;
	xor.b32  	%r28163, %r28110, %r28162;
	shf.l.wrap.b32 	%r28164, %r28163, %r28163, 16;
	add.s32 	%r28165, %r28147, %r28164;
	xor.b32  	%r28166, %r28137, %r28165;
	shf.l.wrap.b32 	%r28167, %r28166, %r28166, 12;
	add.s32 	%r28168, %r28162, %r28167;
	xor.b32  	%r28169, %r28164, %r28168;
	shf.l.wrap.b32 	%r28170, %r28169, %r28169, 8;
	add.s32 	%r28171, %r28165, %r28170;
	xor.b32  	%r28172, %r28167, %r28171;
	shf.l.wrap.b32 	%r28173, %r28172, %r28172, 7;
	add.s32 	%r28174, %r28132, %r28149;
	xor.b32  	%r28175, %r28122, %r28174;
	shf.l.wrap.b32 	%r28176, %r28175, %r28175, 16;
	add.s32 	%r28177, %r28111, %r28176;
	xor.b32  	%r28178, %r28149, %r28177;
	shf.l.wrap.b32 	%r28179, %r28178, %r28178, 12;
	add.s32 	%r28180, %r28174, %r28179;
	xor.b32  	%r28181, %r28176, %r28180;
	shf.l.wrap.b32 	%r28182, %r28181, %r28181, 8;
	add.s32 	%r28183, %r28177, %r28182;
	xor.b32  	%r28184, %r28179, %r28183;
	shf.l.wrap.b32 	%r28185, %r28184, %r28184, 7;
	add.s32 	%r28186, %r28144, %r28113;
	xor.b32  	%r28187, %r28134, %r28186;
	shf.l.wrap.b32 	%r28188, %r28187, %r28187, 16;
	add.s32 	%r28189, %r28123, %r28188;
	xor.b32  	%r28190, %r28113, %r28189;
	shf.l.wrap.b32 	%r28191, %r28190, %r28190, 12;
	add.s32 	%r28192, %r28186, %r28191;
	xor.b32  	%r28193, %r28188, %r28192;
	shf.l.wrap.b32 	%r28194, %r28193, %r28193, 8;
	add.s32 	%r28195, %r28189, %r28194;
	xor.b32  	%r28196, %r28191, %r28195;
	shf.l.wrap.b32 	%r28197, %r28196, %r28196, 7;
	add.s32 	%r54329, %r27814, %r28156;
	add.s32 	%r54328, %r27826, %r28168;
	add.s32 	%r54327, %r27838, %r28180;
	add.s32 	%r54326, %r27850, %r28192;
	add.s32 	%r54330, %r54337, %r28197;
	add.s32 	%r54331, %r54336, %r28161;
	add.s32 	%r54332, %r54335, %r28173;
	add.s32 	%r54333, %r54334, %r28185;
	xor.b32  	%r28198, %r27815, 1;
	shf.l.wrap.b32 	%r28199, %r27815, %r28198, 16;
	add.s32 	%r28200, %r54337, %r28199;
	xor.b32  	%r28201, %r54337, %r28200;
	shf.l.wrap.b32 	%r28202, %r28201, %r28201, 12;
	add.s32 	%r28203, %r27815, %r28202;
	xor.b32  	%r28204, %r28199, %r28203;
	shf.l.wrap.b32 	%r28205, %r28204, %r28204, 8;
	add.s32 	%r28206, %r28200, %r28205;
	xor.b32  	%r28207, %r28202, %r28206;
	shf.l.wrap.b32 	%r28208, %r28207, %r28207, 7;
	add.s32 	%r28209, %r28203, %r27837;
	xor.b32  	%r28210, %r27858, %r28209;
	shf.l.wrap.b32 	%r28211, %r28210, %r28210, 16;
	add.s32 	%r28212, %r27847, %r28211;
	xor.b32  	%r28213, %r27837, %r28212;
	shf.l.wrap.b32 	%r28214, %r28213, %r28213, 12;
	add.s32 	%r28215, %r28209, %r28214;
	xor.b32  	%r28216, %r28211, %r28215;
	shf.l.wrap.b32 	%r28217, %r28216, %r28216, 8;
	add.s32 	%r28218, %r28212, %r28217;
	xor.b32  	%r28219, %r28214, %r28218;
	shf.l.wrap.b32 	%r28220, %r28219, %r28219, 7;
	xor.b32  	%r28221, %r28205, %r27874;
	shf.l.wrap.b32 	%r28222, %r28221, %r28221, 16;
	add.s32 	%r28223, %r27859, %r28222;
	xor.b32  	%r28224, %r27849, %r28223;
	shf.l.wrap.b32 	%r28225, %r28224, %r28224, 12;
	add.s32 	%r28226, %r27874, %r28225;
	xor.b32  	%r28227, %r28222, %r28226;
	shf.l.wrap.b32 	%r28228, %r28227, %r28227, 8;
	add.s32 	%r28229, %r28223, %r28228;
	xor.b32  	%r28230, %r28225, %r28229;
	shf.l.wrap.b32 	%r28231, %r28230, %r28230, 7;
	add.s32 	%r28232, %r28206, %r27888;
	xor.b32  	%r28233, %r27861, %r28232;
	shf.l.wrap.b32 	%r28234, %r28233, %r28233, 12;
	add.s32 	%r28235, %r27886, %r28234;
	xor.b32  	%r28236, %r27888, %r28235;
	shf.l.wrap.b32 	%r28237, %r28236, %r28236, 8;
	add.s32 	%r28238, %r28232, %r28237;
	xor.b32  	%r28239, %r28234, %r28238;
	shf.l.wrap.b32 	%r28240, %r28239, %r28239, 7;
	add.s32 	%r28241, %r27856, %r28208;
	xor.b32  	%r28242, %r27846, %r28241;
	shf.l.wrap.b32 	%r28243, %r28242, %r28242, 16;
	add.s32 	%r28244, %r27835, %r28243;
	xor.b32  	%r28245, %r28208, %r28244;
	shf.l.wrap.b32 	%r28246, %r28245, %r28245, 12;
	add.s32 	%r28247, %r28241, %r28246;
	xor.b32  	%r28248, %r28243, %r28247;
	shf.l.wrap.b32 	%r28249, %r28248, %r28248, 8;
	add.s32 	%r28250, %r28244, %r28249;
	xor.b32  	%r28251, %r28246, %r28250;
	shf.l.wrap.b32 	%r28252, %r28251, %r28251, 7;
	add.s32 	%r28253, %r28215, %r28252;
	xor.b32  	%r28254, %r28228, %r28253;
	shf.l.wrap.b32 	%r28255, %r28254, %r28254, 16;
	add.s32 	%r28256, %r28238, %r28255;
	xor.b32  	%r28257, %r28252, %r28256;
	shf.l.wrap.b32 	%r28258, %r28257, %r28257, 12;
	add.s32 	%r28259, %r28253, %r28258;
	xor.b32  	%r28260, %r28255, %r28259;
	shf.l.wrap.b32 	%r28261, %r28260, %r28260, 8;
	add.s32 	%r28262, %r28256, %r28261;
	xor.b32  	%r28263, %r28258, %r28262;
	shf.l.wrap.b32 	%r28264, %r28263, %r28263, 7;
	add.s32 	%r28265, %r28226, %r28220;
	xor.b32  	%r28266, %r28237, %r28265;
	shf.l.wrap.b32 	%r28267, %r28266, %r28266, 16;
	add.s32 	%r28268, %r28250, %r28267;
	xor.b32  	%r28269, %r28220, %r28268;
	shf.l.wrap.b32 	%r28270, %r28269, %r28269, 12;
	add.s32 	%r28271, %r28265, %r28270;
	xor.b32  	%r28272, %r28267, %r28271;
	shf.l.wrap.b32 	%r28273, %r28272, %r28272, 8;
	add.s32 	%r28274, %r28268, %r28273;
	xor.b32  	%r28275, %r28270, %r28274;
	shf.l.wrap.b32 	%r28276, %r28275, %r28275, 7;
	add.s32 	%r28277, %r28235, %r28231;
	xor.b32  	%r28278, %r28249, %r28277;
	shf.l.wrap.b32 	%r28279, %r28278, %r28278, 16;
	add.s32 	%r28280, %r28218, %r28279;
	xor.b32  	%r28281, %r28231, %r28280;
	shf.l.wrap.b32 	%r28282, %r28281, %r28281, 12;
	add.s32 	%r28283, %r28277, %r28282;
	xor.b32  	%r28284, %r28279, %r28283;
	shf.l.wrap.b32 	%r28285, %r28284, %r28284, 8;
	add.s32 	%r28286, %r28280, %r28285;
	xor.b32  	%r28287, %r28282, %r28286;
	shf.l.wrap.b32 	%r28288, %r28287, %r28287, 7;
	add.s32 	%r28289, %r28247, %r28240;
	xor.b32  	%r28290, %r28217, %r28289;
	shf.l.wrap.b32 	%r28291, %r28290, %r28290, 16;
	add.s32 	%r28292, %r28229, %r28291;
	xor.b32  	%r28293, %r28240, %r28292;
	shf.l.wrap.b32 	%r28294, %r28293, %r28293, 12;
	add.s32 	%r28295, %r28289, %r28294;
	xor.b32  	%r28296, %r28291, %r28295;
	shf.l.wrap.b32 	%r28297, %r28296, %r28296, 8;
	add.s32 	%r28298, %r28292, %r28297;
	xor.b32  	%r28299, %r28294, %r28298;
	shf.l.wrap.b32 	%r28300, %r28299, %r28299, 7;
	add.s32 	%r28301, %r28259, %r28276;
	xor.b32  	%r28302, %r28297, %r28301;
	shf.l.wrap.b32 	%r28303, %r28302, %r28302, 16;
	add.s32 	%r28304, %r28286, %r28303;
	xor.b32  	%r28305, %r28276, %r28304;
	shf.l.wrap.b32 	%r28306, %r28305, %r28305, 12;
	add.s32 	%r28307, %r28301, %r28306;
	xor.b32  	%r28308, %r28303, %r28307;
	shf.l.wrap.b32 	%r28309, %r28308, %r28308, 8;
	add.s32 	%r28310, %r28304, %r28309;
	xor.b32  	%r28311, %r28306, %r28310;
	shf.l.wrap.b32 	%r28312, %r28311, %r28311, 7;
	add.s32 	%r28313, %r28271, %r28288;
	xor.b32  	%r28314, %r28261, %r28313;
	shf.l.wrap.b32 	%r28315, %r28314, %r28314, 16;
	add.s32 	%r28316, %r28298, %r28315;
	xor.b32  	%r28317, %r28288, %r28316;
	shf.l.wrap.b32 	%r28318, %r28317, %r28317, 12;
	add.s32 	%r28319, %r28313, %r28318;
	xor.b32  	%r28320, %r28315, %r28319;
	shf.l.wrap.b32 	%r28321, %r28320, %r28320, 8;
	add.s32 	%r28322, %r28316, %r28321;
	xor.b32  	%r28323, %r28318, %r28322;
	shf.l.wrap.b32 	%r28324, %r28323, %r28323, 7;
	add.s32 	%r28325, %r28283, %r28300;
	xor.b32  	%r28326, %r28273, %r28325;
	shf.l.wrap.b32 	%r28327, %r28326, %r28326, 16;
	add.s32 	%r28328, %r28262, %r28327;
	xor.b32  	%r28329, %r28300, %r28328;
	shf.l.wrap.b32 	%r28330, %r28329, %r28329, 12;
	add.s32 	%r28331, %r28325, %r28330;
	xor.b32  	%r28332, %r28327, %r28331;
	shf.l.wrap.b32 	%r28333, %r28332, %r28332, 8;
	add.s32 	%r28334, %r28328, %r28333;
	xor.b32  	%r28335, %r28330, %r28334;
	shf.l.wrap.b32 	%r28336, %r28335, %r28335, 7;
	add.s32 	%r28337, %r28295, %r28264;
	xor.b32  	%r28338, %r28285, %r28337;
	shf.l.wrap.b32 	%r28339, %r28338, %r28338, 16;
	add.s32 	%r28340, %r28274, %r28339;
	xor.b32  	%r28341, %r28264, %r28340;
	shf.l.wrap.b32 	%r28342, %r28341, %r28341, 12;
	add.s32 	%r28343, %r28337, %r28342;
	xor.b32  	%r28344, %r28339, %r28343;
	shf.l.wrap.b32 	%r28345, %r28344, %r28344, 8;
	add.s32 	%r28346, %r28340, %r28345;
	xor.b32  	%r28347, %r28342, %r28346;
	shf.l.wrap.b32 	%r28348, %r28347, %r28347, 7;
	add.s32 	%r28349, %r28307, %r28348;
	xor.b32  	%r28350, %r28321, %r28349;
	shf.l.wrap.b32 	%r28351, %r28350, %r28350, 16;
	add.s32 	%r28352, %r28334, %r28351;
	xor.b32  	%r28353, %r28348, %r28352;
	shf.l.wrap.b32 	%r28354, %r28353, %r28353, 12;
	add.s32 	%r28355, %r28349, %r28354;
	xor.b32  	%r28356, %r28351, %r28355;
	shf.l.wrap.b32 	%r28357, %r28356, %r28356, 8;
	add.s32 	%r28358, %r28352, %r28357;
	xor.b32  	%r28359, %r28354, %r28358;
	shf.l.wrap.b32 	%r28360, %r28359, %r28359, 7;
	add.s32 	%r28361, %r28319, %r28312;
	xor.b32  	%r28362, %r28333, %r28361;
	shf.l.wrap.b32 	%r28363, %r28362, %r28362, 16;
	add.s32 	%r28364, %r28346, %r28363;
	xor.b32  	%r28365, %r28312, %r28364;
	shf.l.wrap.b32 	%r28366, %r28365, %r28365, 12;
	add.s32 	%r28367, %r28361, %r28366;
	xor.b32  	%r28368, %r28363, %r28367;
	shf.l.wrap.b32 	%r28369, %r28368, %r28368, 8;
	add.s32 	%r28370, %r28364, %r28369;
	xor.b32  	%r28371, %r28366, %r28370;
	shf.l.wrap.b32 	%r28372, %r28371, %r28371, 7;
	add.s32 	%r28373, %r28331, %r28324;
	xor.b32  	%r28374, %r28345, %r28373;
	shf.l.wrap.b32 	%r28375, %r28374, %r28374, 16;
	add.s32 	%r28376, %r28310, %r28375;
	xor.b32  	%r28377, %r28324, %r28376;
	shf.l.wrap.b32 	%r28378, %r28377, %r28377, 12;
	add.s32 	%r28379, %r28373, %r28378;
	xor.b32  	%r28380, %r28375, %r28379;
	shf.l.wrap.b32 	%r28381, %r28380, %r28380, 8;
	add.s32 	%r28382, %r28376, %r28381;
	xor.b32  	%r28383, %r28378, %r28382;
	shf.l.wrap.b32 	%r28384, %r28383, %r28383, 7;
	add.s32 	%r28385, %r28343, %r28336;
	xor.b32  	%r28386, %r28309, %r28385;
	shf.l.wrap.b32 	%r28387, %r28386, %r28386, 16;
	add.s32 	%r28388, %r28322, %r28387;
	xor.b32  	%r28389, %r28336, %r28388;
	shf.l.wrap.b32 	%r28390, %r28389, %r28389, 12;
	add.s32 	%r28391, %r28385, %r28390;
	xor.b32  	%r28392, %r28387, %r28391;
	shf.l.wrap.b32 	%r28393, %r28392, %r28392, 8;
	add.s32 	%r28394, %r28388, %r28393;
	xor.b32  	%r28395, %r28390, %r28394;
	shf.l.wrap.b32 	%r28396, %r28395, %r28395, 7;
	add.s32 	%r28397, %r28355, %r28372;
	xor.b32  	%r28398, %r28393, %r28397;
	shf.l.wrap.b32 	%r28399, %r28398, %r28398, 16;
	add.s32 	%r28400, %r28382, %r28399;
	xor.b32  	%r28401, %r28372, %r28400;
	shf.l.wrap.b32 	%r28402, %r28401, %r28401, 12;
	add.s32 	%r28403, %r28397, %r28402;
	xor.b32  	%r28404, %r28399, %r28403;
	shf.l.wrap.b32 	%r28405, %r28404, %r28404, 8;
	add.s32 	%r28406, %r28400, %r28405;
	xor.b32  	%r28407, %r28402, %r28406;
	shf.l.wrap.b32 	%r28408, %r28407, %r28407, 7;
	add.s32 	%r28409, %r28367, %r28384;
	xor.b32  	%r28410, %r28357, %r28409;
	shf.l.wrap.b32 	%r28411, %r28410, %r28410, 16;
	add.s32 	%r28412, %r28394, %r28411;
	xor.b32  	%r28413, %r28384, %r28412;
	shf.l.wrap.b32 	%r28414, %r28413, %r28413, 12;
	add.s32 	%r28415, %r28409, %r28414;
	xor.b32  	%r28416, %r28411, %r28415;
	shf.l.wrap.b32 	%r28417, %r28416, %r28416, 8;
	add.s32 	%r28418, %r28412, %r28417;
	xor.b32  	%r28419, %r28414, %r28418;
	shf.l.wrap.b32 	%r28420, %r28419, %r28419, 7;
	add.s32 	%r28421, %r28379, %r28396;
	xor.b32  	%r28422, %r28369, %r28421;
	shf.l.wrap.b32 	%r28423, %r28422, %r28422, 16;
	add.s32 	%r28424, %r28358, %r28423;
	xor.b32  	%r28425, %r28396, %r28424;
	shf.l.wrap.b32 	%r28426, %r28425, %r28425, 12;
	add.s32 	%r28427, %r28421, %r28426;
	xor.b32  	%r28428, %r28423, %r28427;
	shf.l.wrap.b32 	%r28429, %r28428, %r28428, 8;
	add.s32 	%r28430, %r28424, %r28429;
	xor.b32  	%r28431, %r28426, %r28430;
	shf.l.wrap.b32 	%r28432, %r28431, %r28431, 7;
	add.s32 	%r28433, %r28391, %r28360;
	xor.b32  	%r28434, %r28381, %r28433;
	shf.l.wrap.b32 	%r28435, %r28434, %r28434, 16;
	add.s32 	%r28436, %r28370, %r28435;
	xor.b32  	%r28437, %r28360, %r28436;
	shf.l.wrap.b32 	%r28438, %r28437, %r28437, 12;
	add.s32 	%r28439, %r28433, %r28438;
	xor.b32  	%r28440, %r28435, %r28439;
	shf.l.wrap.b32 	%r28441, %r28440, %r28440, 8;
	add.s32 	%r28442, %r28436, %r28441;
	xor.b32  	%r28443, %r28438, %r28442;
	shf.l.wrap.b32 	%r28444, %r28443, %r28443, 7;
	add.s32 	%r28445, %r28403, %r28444;
	xor.b32  	%r28446, %r28417, %r28445;
	shf.l.wrap.b32 	%r28447, %r28446, %r28446, 16;
	add.s32 	%r28448, %r28430, %r28447;
	xor.b32  	%r28449, %r28444, %r28448;
	shf.l.wrap.b32 	%r28450, %r28449, %r28449, 12;
	add.s32 	%r28451, %r28445, %r28450;
	xor.b32  	%r28452, %r28447, %r28451;
	shf.l.wrap.b32 	%r28453, %r28452, %r28452, 8;
	add.s32 	%r28454, %r28415, %r28408;
	xor.b32  	%r28455, %r28429, %r28454;
	shf.l.wrap.b32 	%r28456, %r28455, %r28455, 16;
	add.s32 	%r28457, %r28442, %r28456;
	xor.b32  	%r28458, %r28408, %r28457;
	shf.l.wrap.b32 	%r28459, %r28458, %r28458, 12;
	add.s32 	%r28460, %r28454, %r28459;
	xor.b32  	%r28461, %r28456, %r28460;
	shf.l.wrap.b32 	%r28462, %r28461, %r28461, 8;
	add.s32 	%r28463, %r28457, %r28462;
	xor.b32  	%r28464, %r28459, %r28463;
	shf.l.wrap.b32 	%r28465, %r28464, %r28464, 7;
	add.s32 	%r28466, %r28427, %r28420;
	xor.b32  	%r28467, %r28441, %r28466;
	shf.l.wrap.b32 	%r28468, %r28467, %r28467, 16;
	add.s32 	%r28469, %r28406, %r28468;
	xor.b32  	%r28470, %r28420, %r28469;
	shf.l.wrap.b32 	%r28471, %r28470, %r28470, 12;
	add.s32 	%r28472, %r28466, %r28471;
	xor.b32  	%r28473, %r28468, %r28472;
	shf.l.wrap.b32 	%r28474, %r28473, %r28473, 8;
	add.s32 	%r28475, %r28469, %r28474;
	xor.b32  	%r28476, %r28471, %r28475;
	shf.l.wrap.b32 	%r28477, %r28476, %r28476, 7;
	add.s32 	%r28478, %r28439, %r28432;
	xor.b32  	%r28479, %r28405, %r28478;
	shf.l.wrap.b32 	%r28480, %r28479, %r28479, 16;
	add.s32 	%r28481, %r28418, %r28480;
	xor.b32  	%r28482, %r28432, %r28481;
	shf.l.wrap.b32 	%r28483, %r28482, %r28482, 12;
	add.s32 	%r28484, %r28478, %r28483;
	xor.b32  	%r28485, %r28480, %r28484;
	shf.l.wrap.b32 	%r28486, %r28485, %r28485, 8;
	add.s32 	%r28487, %r28481, %r28486;
	add.s32 	%r28488, %r28451, %r28465;
	xor.b32  	%r28489, %r28486, %r28488;
	shf.l.wrap.b32 	%r28490, %r28489, %r28489, 16;
	add.s32 	%r28491, %r28475, %r28490;
	xor.b32  	%r28492, %r28465, %r28491;
	shr.u32 	%r28493, %r28492, 20;
	add.s32 	%r28494, %r28488, %r28493;
	add.s32 	%r28495, %r28460, %r28477;
	xor.b32  	%r28496, %r28453, %r28495;
	shf.l.wrap.b32 	%r28497, %r28496, %r28496, 16;
	add.s32 	%r28498, %r28487, %r28497;
	xor.b32  	%r28499, %r28477, %r28498;
	shr.u32 	%r28500, %r28499, 20;
	add.s32 	%r28501, %r28495, %r28500;
	add.s32 	%r28502, %r27814, %r28494;
	add.s32 	%r28503, %r27826, %r28501;
	not.b32 	%r28504, %r54325;
	add.s32 	%r28505, %r2928, %r28504;
	mov.u32 	%r28506, %ctaid.x;
	shl.b32 	%r28507, %r28506, 11;
	mov.u32 	%r28508, %tid.x;
	and.b32  	%r28509, %r28508, 31;
	or.b32  	%r28510, %r28507, %r28509;
	shl.b32 	%r28511, %r28508, 3;
	and.b32  	%r28512, %r28511, 7936;
	add.s32 	%r28513, %r53743, %r28512;
	add.s32 	%r28514, %r28510, %r28513;
	shr.u32 	%r28515, %r28514, %r28505;
	and.b32  	%r28516, %r28515, 1;
	setp.eq.b32 	%p278, %r28516, 1;
	selp.b32 	%r28517, %r28503, %r28502, %p278;
	cvt.u16.u32 	%rs522, %r28517;
	and.b16  	%rs813, %rs522, 1;
	and.b16  	%rs523, %rs811, 255;
	setp.ne.s16 	%p279, %rs523, 1;
	@%p279 bra 	$L__BB4_355;
	ld.param.u64 	%rd779, [fused_batch_pir_kernel_16_param_1];
	not.b32 	%r28518, %r54325;
	add.s32 	%r28519, %r2928, %r28518;
	mov.u32 	%r28520, %ctaid.x;
	shl.b32 	%r28521, %r28520, 11;
	mov.u32 	%r28522, %tid.x;
	and.b32  	%r28523, %r28522, 31;
	or.b32  	%r28524, %r28521, %r28523;
	shl.b32 	%r28525, %r28522, 3;
	and.b32  	%r28526, %r28525, 7936;
	add.s32 	%r28527, %r53743, %r28526;
	add.s32 	%r28528, %r28524, %r28527;
	shr.u32 	%r28529, %r28528, %r28519;
	and.b32  	%r28530, %r28529, 1;
	setp.eq.b32 	%p280, %r28530, 1;
	cvt.s64.s32 	%rd318, %r54325;
	cvta.to.global.u64 	%rd319, %rd779;
	mul.wide.s32 	%rd320, %r54325, 16;
	add.s64 	%rd321, %rd319, %rd320;
	ld.global.u32 	%r28531, [%rd321+11732];
	selp.b32 	%r28532, %r54330, %r54329, %p280;
	xor.b32  	%r28533, %r28532, %r28531;
	selp.b32 	%r28534, %r54331, %r54328, %p280;
	selp.b32 	%r54329, %r54329, %r28533, %p280;
	selp.b32 	%r54330, %r28533, %r54330, %p280;
	ld.global.u32 	%r28535, [%rd321+11736];
	xor.b32  	%r28536, %r28534, %r28535;
	selp.b32 	%r28537, %r54332, %r54327, %p280;
	selp.b32 	%r54328, %r54328, %r28536, %p280;
	selp.b32 	%r54331, %r28536, %r54331, %p280;
	ld.global.u32 	%r28538, [%rd321+11740];
	xor.b32  	%r28539, %r28537, %r28538;
	selp.b32 	%r28540, %r54333, %r54326, %p280;
	selp.b32 	%r54327, %r54327, %r28539, %p280;
	selp.b32 	%r54332, %r28539, %r54332, %p280;
	ld.global.u32 	%r28541, [%rd321+11744];
	xor.b32  	%r28542, %r28540, %r28541;
	selp.b64 	%rd322, 445, 420, %p280;
	selp.b32 	%r54326, %r54326, %r28542, %p280;
	selp.b32 	%r54333, %r28542, %r54333, %p280;
	add.s64 	%rd323, %rd322, %rd318;
	add.s64 	%rd324, %rd319, %rd323;
	ld.global.u8 	%rs524, [%rd324+11712];
	xor.b16  	%rs813, %rs524, %rs813;
$L__BB4_355:
	not.b32 	%r28543, %r54325;
	add.s32 	%r28544, %r2928, %r28543;
	mov.u32 	%r28545, %ctaid.x;
	shl.b32 	%r28546, %r28545, 11;
	mov.u32 	%r28547, %tid.x;
	and.b32  	%r28548, %r28547, 31;
	or.b32  	%r28549, %r28546, %r28548;
	shl.b32 	%r28550, %r28547, 3;
	and.b32  	%r28551, %r28550, 7936;
	add.s32 	%r28552, %r53743, %r28551;
	add.s32 	%r28553, %r28549, %r28552;
	shr.u32 	%r28554, %r28553, %r28544;
	and.b32  	%r28555, %r28554, 1;
	setp.eq.b32 	%p281, %r28555, 1;
	selp.b32 	%r54337, %r54330, %r54329, %p281;
	selp.b32 	%r54336, %r54331, %r54328, %p281;
	selp.b32 	%r54335, %r54332, %r54327, %p281;
	selp.b32 	%r54334, %r54333, %r54326, %p281;
	add.s32 	%r54325, %r54325, 1;
	setp.lt.u32 	%p282, %r54325, %r2928;
	mov.u16 	%rs811, %rs813;
	@%p282 bra 	$L__BB4_353;
$L__BB4_356:
	and.b16  	%rs525, %rs813, 255;
	setp.ne.s16 	%p283, %rs525, 1;
	@%p283 bra 	$L__BB4_358;
	ld.param.u64 	%rd780, [fused_batch_pir_kernel_16_param_1];
	cvta.to.global.u64 	%rd325, %rd780;
	ld.global.u32 	%r28556, [%rd325+12184];
	xor.b32  	%r54337, %r54337, %r28556;
$L__BB4_358:
	@%p283 bra 	$L__BB4_360;
	ld.param.u64 	%rd781, [fused_batch_pir_kernel_16_param_1];
	cvta.to.global.u64 	%rd326, %rd781;
	ld.global.u32 	%r28557, [%rd326+12188];
	xor.b32  	%r54336, %r54336, %r28557;
$L__BB4_360:
	@%p283 bra 	$L__BB4_362;
	ld.param.u64 	%rd782, [fused_batch_pir_kernel_16_param_1];
	cvta.to.global.u64 	%rd327, %rd782;
	ld.global.u32 	%r28558, [%rd327+12192];
	xor.b32  	%r54335, %r54335, %r28558;
$L__BB4_362:
	@%p283 bra 	$L__BB4_364;
	ld.param.u64 	%rd783, [fused_batch_pir_kernel_16_param_1];
	cvta.to.global.u64 	%rd328, %rd783;
	ld.global.u32 	%r28559, [%rd328+12196];
	xor.b32  	%r54334, %r54334, %r28559;
$L__BB4_364:
	ld.param.u32 	%r52161, [fused_batch_pir_kernel_16_param_4];
	mov.u32 	%r28561, %ctaid.x;
	shl.b32 	%r28562, %r28561, 11;
	mov.u32 	%r28563, %tid.x;
	and.b32  	%r28564, %r28563, 31;
	or.b32  	%r28565, %r28562, %r28564;
	shl.b32 	%r28566, %r28563, 3;
	and.b32  	%r28567, %r28566, 7936;
	add.s32 	%r28568, %r53743, %r28567;
	add.s32 	%r28569, %r28565, %r28568;
	setp.ge.s32 	%p287, %r28569, %r52161;
	mov.b32 	%r54358, 0;
	mov.u32 	%r54359, %r54358;
	mov.u32 	%r54360, %r54358;
	mov.u32 	%r54361, %r54358;
	@%p287 bra 	$L__BB4_378;
	ld.param.u64 	%rd784, [fused_batch_pir_kernel_16_param_1];
	cvta.to.global.u64 	%rd329, %rd784;
	ld.global.u8 	%rs529, [%rd329+12217];
	max.u16 	%rs530, %rs529, 11;
	cvt.u32.u16 	%r28570, %rs530;
	add.s32 	%r54349, %r28570, -11;
	ld.shared.u32 	%r54361, [s_mem+197876];
	ld.shared.v2.u32 	{%r54360, %r54359}, [s_mem+197880];
	ld.shared.u32 	%r54358, [s_mem+197888];
	ld.shared.u8 	%rs816, [s_mem+197892];
	cvt.u32.u16 	%r2983, %rs529;
	setp.ge.u32 	%p288, %r54349, %r2983;
	@%p288 bra 	$L__BB4_370;
	mov.u16 	%rs814, %rs816;
$L__BB4_367:
	ld.const.u32 	%r28571, [CHACHA_CONSTANTS];
	add.s32 	%r28572, %r28571, %r54361;
	shf.l.wrap.b32 	%r28573, %r28572, %r28572, 16;
	add.s32 	%r28574, %r54361, %r28573;
	xor.b32  	%r28575, %r54361, %r28574;
	shf.l.wrap.b32 	%r28576, %r28575, %r28575, 12;
	add.s32 	%r28577, %r28572, %r28576;
	xor.b32  	%r28578, %r28573, %r28577;
	shf.l.wrap.b32 	%r28579, %r28578, %r28578, 8;
	add.s32 	%r28580, %r28574, %r28579;
	xor.b32  	%r28581, %r28576, %r28580;
	shf.l.wrap.b32 	%r28582, %r28581, %r28581, 7;
	ld.const.u32 	%r28583, [CHACHA_CONSTANTS+4];
	add.s32 	%r28584, %r28583, %r54360;
	shf.l.wrap.b32 	%r28585, %r28584, %r28584, 16;
	add.s32 	%r28586, %r54360, %r28585;
	xor.b32  	%r28587, %r54360, %r28586;
	shf.l.wrap.b32 	%r28588, %r28587, %r28587, 12;
	add.s32 	%r28589, %r28584, %r28588;
	xor.b32  	%r28590, %r28585, %r28589;
	shf.l.wrap.b32 	%r28591, %r28590, %r28590, 8;
	add.s32 	%r28592, %r28586, %r28591;
	xor.b32  	%r28593, %r28588, %r28592;
	shf.l.wrap.b32 	%r28594, %r28593, %r28593, 7;
	ld.const.u32 	%r28595, [CHACHA_CONSTANTS+8];
	add.s32 	%r28596, %r28595, %r54359;
	shf.l.wrap.b32 	%r28597, %r28596, %r28596, 16;
	add.s32 	%r28598, %r54359, %r28597;
	xor.b32  	%r28599, %r54359, %r28598;
	shf.l.wrap.b32 	%r28600, %r28599, %r28599, 12;
	add.s32 	%r28601, %r28596, %r28600;
	xor.b32  	%r28602, %r28597, %r28601;
	shf.l.wrap.b32 	%r28603, %r28602, %r28602, 8;
	add.s32 	%r28604, %r28598, %r28603;
	xor.b32  	%r28605, %r28600, %r28604;
	shf.l.wrap.b32 	%r28606, %r28605, %r28605, 7;
	ld.const.u32 	%r28607, [CHACHA_CONSTANTS+12];
	add.s32 	%r28608, %r28607, %r54358;
	shf.l.wrap.b32 	%r28609, %r28608, %r28608, 16;
	add.s32 	%r28610, %r54358, %r28609;
	xor.b32  	%r28611, %r54358, %r28610;
	shf.l.wrap.b32 	%r28612, %r28611, %r28611, 12;
	add.s32 	%r28613, %r28608, %r28612;
	xor.b32  	%r28614, %r28609, %r28613;
	shf.l.wrap.b32 	%r28615, %r28614, %r28614, 8;
	add.s32 	%r28616, %r28610, %r28615;
	xor.b32  	%r28617, %r28612, %r28616;
	shf.l.wrap.b32 	%r28618, %r28617, %r28617, 7;
	add.s32 	%r28619, %r28577, %r28594;
	xor.b32  	%r28620, %r28615, %r28619;
	shf.l.wrap.b32 	%r28621, %r28620, %r28620, 16;
	add.s32 	%r28622, %r28604, %r28621;
	xor.b32  	%r28623, %r28594, %r28622;
	shf.l.wrap.b32 	%r28624, %r28623, %r28623, 12;
	add.s32 	%r28625, %r28619, %r28624;
	xor.b32  	%r28626, %r28621, %r28625;
	shf.l.wrap.b32 	%r28627, %r28626, %r28626, 8;
	add.s32 	%r28628, %r28622, %r28627;
	xor.b32  	%r28629, %r28624, %r28628;
	shf.l.wrap.b32 	%r28630, %r28629, %r28629, 7;
	add.s32 	%r28631, %r28589, %r28606;
	xor.b32  	%r28632, %r28579, %r28631;
	shf.l.wrap.b32 	%r28633, %r28632, %r28632, 16;
	add.s32 	%r28634, %r28616, %r28633;
	xor.b32  	%r28635, %r28606, %r28634;
	shf.l.wrap.b32 	%r28636, %r28635, %r28635, 12;
	add.s32 	%r28637, %r28631, %r28636;
	xor.b32  	%r28638, %r28633, %r28637;
	shf.l.wrap.b32 	%r28639, %r28638, %r28638, 8;
	add.s32 	%r28640, %r28634, %r28639;
	xor.b32  	%r28641, %r28636, %r28640;
	shf.l.wrap.b32 	%r28642, %r28641, %r28641, 7;
	add.s32 	%r28643, %r28601, %r28618;
	xor.b32  	%r28644, %r28591, %r28643;
	shf.l.wrap.b32 	%r28645, %r28644, %r28644, 16;
	add.s32 	%r28646, %r28580, %r28645;
	xor.b32  	%r28647, %r28618, %r28646;
	shf.l.wrap.b32 	%r28648, %r28647, %r28647, 12;
	add.s32 	%r28649, %r28643, %r28648;
	xor.b32  	%r28650, %r28645, %r28649;
	shf.l.wrap.b32 	%r28651, %r28650, %r28650, 8;
	add.s32 	%r28652, %r28646, %r28651;
	xor.b32  	%r28653, %r28648, %r28652;
	shf.l.wrap.b32 	%r28654, %r28653, %r28653, 7;
	add.s32 	%r28655, %r28613, %r28582;
	xor.b32  	%r28656, %r28603, %r28655;
	shf.l.wrap.b32 	%r28657, %r28656, %r28656, 16;
	add.s32 	%r28658, %r28592, %r28657;
	xor.b32  	%r28659, %r28582, %r28658;
	shf.l.wrap.b32 	%r28660, %r28659, %r28659, 12;
	add.s32 	%r28661, %r28655, %r28660;
	xor.b32  	%r28662, %r28657, %r28661;
	shf.l.wrap.b32 	%r28663, %r28662, %r28662, 8;
	add.s32 	%r28664, %r28658, %r28663;
	xor.b32  	%r28665, %r28660, %r28664;
	shf.l.wrap.b32 	%r28666, %r28665, %r28665, 7;
	add.s32 	%r28667, %r28625, %r28666;
	xor.b32  	%r28668, %r28639, %r28667;
	shf.l.wrap.b32 	%r28669, %r28668, %r28668, 16;
	add.s32 	%r28670, %r28652, %r28669;
	xor.b32  	%r28671, %r28666, %r28670;
	shf.l.wrap.b32 	%r28672, %r28671, %r28671, 12;
	add.s32 	%r28673, %r28667, %r28672;
	xor.b32  	%r28674, %r28669, %r28673;
	shf.l.wrap.b32 	%r28675, %r28674, %r28674, 8;
	add.s32 	%r28676, %r28670, %r28675;
	xor.b32  	%r28677, %r28672, %r28676;
	shf.l.wrap.b32 	%r28678, %r28677, %r28677, 7;
	add.s32 	%r28679, %r28637, %r28630;
	xor.b32  	%r28680, %r28651, %r28679;
	shf.l.wrap.b32 	%r28681, %r28680, %r28680, 16;
	add.s32 	%r28682, %r28664, %r28681;
	xor.b32  	%r28683, %r28630, %r28682;
	shf.l.wrap.b32 	%r28684, %r28683, %r28683, 12;
	add.s32 	%r28685, %r28679, %r28684;
	xor.b32  	%r28686, %r28681, %r28685;
	shf.l.wrap.b32 	%r28687, %r28686, %r28686, 8;
	add.s32 	%r28688, %r28682, %r28687;
	xor.b32  	%r28689, %r28684, %r28688;
	shf.l.wrap.b32 	%r28690, %r28689, %r28689, 7;
	add.s32 	%r28691, %r28649, %r28642;
	xor.b32  	%r28692, %r28663, %r28691;
	shf.l.wrap.b32 	%r28693, %r28692, %r28692, 16;
	add.s32 	%r28694, %r28628, %r28693;
	xor.b32  	%r28695, %r28642, %r28694;
	shf.l.wrap.b32 	%r28696, %r28695, %r28695, 12;
	add.s32 	%r28697, %r28691, %r28696;
	xor.b32  	%r28698, %r28693, %r28697;
	shf.l.wrap.b32 	%r28699, %r28698, %r28698, 8;
	add.s32 	%r28700, %r28694, %r28699;
	xor.b32  	%r28701, %r28696, %r28700;
	shf.l.wrap.b32 	%r28702, %r28701, %r28701, 7;
	add.s32 	%r28703, %r28661, %r28654;
	xor.b32  	%r28704, %r28627, %r28703;
	shf.l.wrap.b32 	%r28705, %r28704, %r28704, 16;
	add.s32 	%r28706, %r28640, %r28705;
	xor.b32  	%r28707, %r28654, %r28706;
	shf.l.wrap.b32 	%r28708, %r28707, %r28707, 12;
	add.s32 	%r28709, %r28703, %r28708;
	xor.b32  	%r28710, %r28705, %r28709;
	shf.l.wrap.b32 	%r28711, %r28710, %r28710, 8;
	add.s32 	%r28712, %r28706, %r28711;
	xor.b32  	%r28713, %r28708, %r28712;
	shf.l.wrap.b32 	%r28714, %r28713, %r28713, 7;
	add.s32 	%r28715, %r28673, %r28690;
	xor.b32  	%r28716, %r28711, %r28715;
	shf.l.wrap.b32 	%r28717, %r28716, %r28716, 16;
	add.s32 	%r28718, %r28700, %r28717;
	xor.b32  	%r28719, %r28690, %r28718;
	shf.l.wrap.b32 	%r28720, %r28719, %r28719, 12;
	add.s32 	%r28721, %r28715, %r28720;
	xor.b32  	%r28722, %r28717, %r28721;
	shf.l.wrap.b32 	%r28723, %r28722, %r28722, 8;
	add.s32 	%r28724, %r28718, %r28723;
	xor.b32  	%r28725, %r28720, %r28724;
	shf.l.wrap.b32 	%r28726, %r28725, %r28725, 7;
	add.s32 	%r28727, %r28685, %r28702;
	xor.b32  	%r28728, %r28675, %r28727;
	shf.l.wrap.b32 	%r28729, %r28728, %r28728, 16;
	add.s32 	%r28730, %r28712, %r28729;
	xor.b32  	%r28731, %r28702, %r28730;
	shf.l.wrap.b32 	%r28732, %r28731, %r28731, 12;
	add.s32 	%r28733, %r28727, %r28732;
	xor.b32  	%r28734, %r28729, %r28733;
	shf.l.wrap.b32 	%r28735, %r28734, %r28734, 8;
	add.s32 	%r28736, %r28730, %r28735;
	xor.b32  	%r28737, %r28732, %r28736;
	shf.l.wrap.b32 	%r28738, %r28737, %r28737, 7;
	add.s32 	%r28739, %r28697, %r28714;
	xor.b32  	%r28740, %r28687, %r28739;
	shf.l.wrap.b32 	%r28741, %r28740, %r28740, 16;
	add.s32 	%r28742, %r28676, %r28741;
	xor.b32  	%r28743, %r28714, %r28742;
	shf.l.wrap.b32 	%r28744, %r28743, %r28743, 12;
	add.s32 	%r28745, %r28739, %r28744;
	xor.b32  	%r28746, %r28741, %r28745;
	shf.l.wrap.b32 	%r28747, %r28746, %r28746, 8;
	add.s32 	%r28748, %r28742, %r28747;
	xor.b32  	%r28749, %r28744, %r28748;
	shf.l.wrap.b32 	%r28750, %r28749, %r28749, 7;
	add.s32 	%r28751, %r28709, %r28678;
	xor.b32  	%r28752, %r28699, %r28751;
	shf.l.wrap.b32 	%r28753, %r28752, %r28752, 16;
	add.s32 	%r28754, %r28688, %r28753;
	xor.b32  	%r28755, %r28678, %r28754;
	shf.l.wrap.b32 	%r28756, %r28755, %r28755, 12;
	add.s32 	%r28757, %r28751, %r28756;
	xor.b32  	%r28758, %r28753, %r28757;
	shf.l.wrap.b32 	%r28759, %r28758, %r28758, 8;
	add.s32 	%r28760, %r28754, %r28759;
	xor.b32  	%r28761, %r28756, %r28760;
	shf.l.wrap.b32 	%r28762, %r28761, %r28761, 7;
	add.s32 	%r28763, %r28721, %r28762;
	xor.b32  	%r28764, %r28735, %r28763;
	shf.l.wrap.b32 	%r28765, %r28764, %r28764, 16;
	add.s32 	%r28766, %r28748, %r28765;
	xor.b32  	%r28767, %r28762, %r28766;
	shf.l.wrap.b32 	%r28768, %r28767, %r28767, 12;
	add.s32 	%r28769, %r28763, %r28768;
	xor.b32  	%r28770, %r28765, %r28769;
	shf.l.wrap.b32 	%r28771, %r28770, %r28770, 8;
	add.s32 	%r28772, %r28766, %r28771;
	xor.b32  	%r28773, %r28768, %r28772;
	shf.l.wrap.b32 	%r28774, %r28773, %r28773, 7;
	add.s32 	%r28775, %r28733, %r28726;
	xor.b32  	%r28776, %r28747, %r28775;
	shf.l.wrap.b32 	%r28777, %r28776, %r28776, 16;
	add.s32 	%r28778, %r28760, %r28777;
	xor.b32  	%r28779, %r28726, %r28778;
	shf.l.wrap.b32 	%r28780, %r28779, %r28779, 12;
	add.s32 	%r28781, %r28775, %r28780;
	xor.b32  	%r28782, %r28777, %r28781;
	shf.l.wrap.b32 	%r28783, %r28782, %r28782, 8;
	add.s32 	%r28784, %r28778, %r28783;
	xor.b32  	%r28785, %r28780, %r28784;
	shf.l.wrap.b32 	%r28786, %r28785, %r28785, 7;
	add.s32 	%r28787, %r28745, %r28738;
	xor.b32  	%r28788, %r28759, %r28787;
	shf.l.wrap.b32 	%r28789, %r28788, %r28788, 16;
	add.s32 	%r28790, %r28724, %r28789;
	xor.b32  	%r28791, %r28738, %r28790;
	shf.l.wrap.b32 	%r28792, %r28791, %r28791, 12;
	add.s32 	%r28793, %r28787, %r28792;
	xor.b32  	%r28794, %r28789, %r28793;
	shf.l.wrap.b32 	%r28795, %r28794, %r28794, 8;
	add.s32 	%r28796, %r28790, %r28795;
	xor.b32  	%r28797, %r28792, %r28796;
	shf.l.wrap.b32 	%r28798, %r28797, %r28797, 7;
	add.s32 	%r28799, %r28757, %r28750;
	xor.b32  	%r28800, %r28723, %r28799;
	shf.l.wrap.b32 	%r28801, %r28800, %r28800, 16;
	add.s32 	%r28802, %r28736, %r28801;
	xor.b32  	%r28803, %r28750, %r28802;
	shf.l.wrap.b32 	%r28804, %r28803, %r28803, 12;
	add.s32 	%r28805, %r28799, %r28804;
	xor.b32  	%r28806, %r28801, %r28805;
	shf.l.wrap.b32 	%r28807, %r28806, %r28806, 8;
	add.s32 	%r28808, %r28802, %r28807;
	xor.b32  	%r28809, %r28804, %r28808;
	shf.l.wrap.b32 	%r28810, %r28809, %r28809, 7;
	add.s32 	%r28811, %r28769, %r28786;
	xor.b32  	%r28812, %r28807, %r28811;
	shf.l.wrap.b32 	%r28813, %r28812, %r28812, 16;
	add.s32 	%r28814, %r28796, %r28813;
	xor.b32  	%r28815, %r28786, %r28814;
	shf.l.wrap.b32 	%r28816, %r28815, %r28815, 12;
	add.s32 	%r28817, %r28811, %r28816;
	xor.b32  	%r28818, %r28813, %r28817;
	shf.l.wrap.b32 	%r28819, %r28818, %r28818, 8;
	add.s32 	%r28820, %r28814, %r28819;
	xor.b32  	%r28821, %r28816, %r28820;
	shf.l.wrap.b32 	%r28822, %r28821, %r28821, 7;
	add.s32 	%r28823, %r28781, %r28798;
	xor.b32  	%r28824, %r28771, %r28823;
	shf.l.wrap.b32 	%r28825, %r28824, %r28824, 16;
	add.s32 	%r28826, %r28808, %r28825;
	xor.b32  	%r28827, %r28798, %r28826;
	shf.l.wrap.b32 	%r28828, %r28827, %r28827, 12;
	add.s32 	%r28829, %r28823, %r28828;
	xor.b32  	%r28830, %r28825, %r28829;
	shf.l.wrap.b32 	%r28831, %r28830, %r28830, 8;
	add.s32 	%r28832, %r28826, %r28831;
	xor.b32  	%r28833, %r28828, %r28832;
	shf.l.wrap.b32 	%r28834, %r28833, %r28833, 7;
	add.s32 	%r28835, %r28793, %r28810;
	xor.b32  	%r28836, %r28783, %r28835;
	shf.l.wrap.b32 	%r28837, %r28836, %r28836, 16;
	add.s32 	%r28838, %r28772, %r28837;
	xor.b32  	%r28839, %r28810, %r28838;
	shf.l.wrap.b32 	%r28840, %r28839, %r28839, 12;
	add.s32 	%r28841, %r28835, %r28840;
	xor.b32  	%r28842, %r28837, %r28841;
	shf.l.wrap.b32 	%r28843, %r28842, %r28842, 8;
	add.s32 	%r28844, %r28838, %r28843;
	xor.b32  	%r28845, %r28840, %r28844;
	shf.l.wrap.b32 	%r28846, %r28845, %r28845, 7;
	add.s32 	%r28847, %r28805, %r28774;
	xor.b32  	%r28848, %r28795, %r28847;
	shf.l.wrap.b32 	%r28849, %r28848, %r28848, 16;
	add.s32 	%r28850, %r28784, %r28849;
	xor.b32  	%r28851, %r28774, %r28850;
	shf.l.wrap.b32 	%r28852, %r28851, %r28851, 12;
	add.s32 	%r28853, %r28847, %r28852;
	xor.b32  	%r28854, %r28849, %r28853;
	shf.l.wrap.b32 	%r28855, %r28854, %r28854, 8;
	add.s32 	%r28856, %r28850, %r28855;
	xor.b32  	%r28857, %r28852, %r28856;
	shf.l.wrap.b32 	%r28858, %r28857, %r28857, 7;
	add.s32 	%r28859, %r28817, %r28858;
	xor.b32  	%r28860, %r28831, %r28859;
	shf.l.wrap.b32 	%r28861, %r28860, %r28860, 16;
	add.s32 	%r28862, %r28844, %r28861;
	xor.b32  	%r28863, %r28858, %r28862;
	shf.l.wrap.b32 	%r28864, %r28863, %r28863, 12;
	add.s32 	%r28865, %r28859, %r28864;
	xor.b32  	%r28866, %r28861, %r28865;
	shf.l.wrap.b32 	%r28867, %r28866, %r28866, 8;
	add.s32 	%r28868, %r28862, %r28867;
	xor.b32  	%r28869, %r28864, %r28868;
	shf.l.wrap.b32 	%r28870, %r28869, %r28869, 7;
	add.s32 	%r28871, %r28829, %r28822;
	xor.b32  	%r28872, %r28843, %r28871;
	shf.l.wrap.b32 	%r28873, %r28872, %r28872, 16;
	add.s32 	%r28874, %r28856, %r28873;
	xor.b32  	%r28875, %r28822, %r28874;
	shf.l.wrap.b32 	%r28876, %r28875, %r28875, 12;
	add.s32 	%r28877, %r28871, %r28876;
	xor.b32  	%r28878, %r28873, %r28877;
	shf.l.wrap.b32 	%r28879, %r28878, %r28878, 8;
	add.s32 	%r28880, %r28874, %r28879;
	xor.b32  	%r28881, %r28876, %r28880;
	shf.l.wrap.b32 	%r28882, %r28881, %r28881, 7;
	add.s32 	%r28883, %r28841, %r28834;
	xor.b32  	%r28884, %r28855, %r28883;
	shf.l.wrap.b32 	%r28885, %r28884, %r28884, 16;
	add.s32 	%r28886, %r28820, %r28885;
	xor.b32  	%r28887, %r28834, %r28886;
	shf.l.wrap.b32 	%r28888, %r28887, %r28887, 12;
	add.s32 	%r28889, %r28883, %r28888;
	xor.b32  	%r28890, %r28885, %r28889;
	shf.l.wrap.b32 	%r28891, %r28890, %r28890, 8;
	add.s32 	%r28892, %r28886, %r28891;
	xor.b32  	%r28893, %r28888, %r28892;
	shf.l.wrap.b32 	%r28894, %r28893, %r28893, 7;
	add.s32 	%r28895, %r28853, %r28846;
	xor.b32  	%r28896, %r28819, %r28895;
	shf.l.wrap.b32 	%r28897, %r28896, %r28896, 16;
	add.s32 	%r28898, %r28832, %r28897;
	xor.b32  	%r28899, %r28846, %r28898;
	shf.l.wrap.b32 	%r28900, %r28899, %r28899, 12;
	add.s32 	%r28901, %r28895, %r28900;
	xor.b32  	%r28902, %r28897, %r28901;
	shf.l.wrap.b32 	%r28903, %r28902, %r28902, 8;
	add.s32 	%r28904, %r28898, %r28903;
	xor.b32  	%r28905, %r28900, %r28904;
	shf.l.wrap.b32 	%r28906, %r28905, %r28905, 7;
	add.s32 	%r28907, %r28865, %r28882;
	xor.b32  	%r28908, %r28903, %r28907;
	shf.l.wrap.b32 	%r28909, %r28908, %r28908, 16;
	add.s32 	%r28910, %r28892, %r28909;
	xor.b32  	%r28911, %r28882, %r28910;
	shf.l.wrap.b32 	%r28912, %r28911, %r28911, 12;
	add.s32 	%r28913, %r28907, %r28912;
	xor.b32  	%r28914, %r28909, %r28913;
	shf.l.wrap.b32 	%r28915, %r28914, %r28914, 8;
	add.s32 	%r28916, %r28910, %r28915;
	xor.b32  	%r28917, %r28912, %r28916;
	shf.l.wrap.b32 	%r28918, %r28917, %r28917, 7;
	add.s32 	%r28919, %r28877, %r28894;
	xor.b32  	%r28920, %r28867, %r28919;
	shf.l.wrap.b32 	%r28921, %r28920, %r28920, 16;
	add.s32 	%r28922, %r28904, %r28921;
	xor.b32  	%r28923, %r28894, %r28922;
	shf.l.wrap.b32 	%r28924, %r28923, %r28923, 12;
	add.s32 	%r28925, %r28919, %r28924;
	xor.b32  	%r28926, %r28921, %r28925;
	shf.l.wrap.b32 	%r28927, %r28926, %r28926, 8;
	add.s32 	%r28928, %r28922, %r28927;
	xor.b32  	%r28929, %r28924, %r28928;
	shf.l.wrap.b32 	%r28930, %r28929, %r28929, 7;
	add.s32 	%r28931, %r28889, %r28906;
	xor.b32  	%r28932, %r28879, %r28931;
	shf.l.wrap.b32 	%r28933, %r28932, %r28932, 16;
	add.s32 	%r28934, %r28868, %r28933;
	xor.b32  	%r28935, %r28906, %r28934;
	shf.l.wrap.b32 	%r28936, %r28935, %r28935, 12;
	add.s32 	%r28937, %r28931, %r28936;
	xor.b32  	%r28938, %r28933, %r28937;
	shf.l.wrap.b32 	%r28939, %r28938, %r28938, 8;
	add.s32 	%r28940, %r28934, %r28939;
	xor.b32  	%r28941, %r28936, %r28940;
	shf.l.wrap.b32 	%r28942, %r28941, %r28941, 7;
	add.s32 	%r28943, %r28901, %r28870;
	xor.b32  	%r28944, %r28891, %r28943;
	shf.l.wrap.b32 	%r28945, %r28944, %r28944, 16;
	add.s32 	%r28946, %r28880, %r28945;
	xor.b32  	%r28947, %r28870, %r28946;
	shf.l.wrap.b32 	%r28948, %r28947, %r28947, 12;
	add.s32 	%r28949, %r28943, %r28948;
	xor.b32  	%r28950, %r28945, %r28949;
	shf.l.wrap.b32 	%r28951, %r28950, %r28950, 8;
	add.s32 	%r28952, %r28946, %r28951;
	xor.b32  	%r28953, %r28948, %r28952;
	shf.l.wrap.b32 	%r28954, %r28953, %r28953, 7;
	add.s32 	%r54353, %r28571, %r28913;
	add.s32 	%r54352, %r28583, %r28925;
	add.s32 	%r54351, %r28595, %r28937;
	add.s32 	%r54350, %r28607, %r28949;
	add.s32 	%r54354, %r54361, %r28954;
	add.s32 	%r54355, %r54360, %r28918;
	add.s32 	%r54356, %r54359, %r28930;
	add.s32 	%r54357, %r54358, %r28942;
	xor.b32  	%r28955, %r28572, 1;
	shf.l.wrap.b32 	%r28956, %r28572, %r28955, 16;
	add.s32 	%r28957, %r54361, %r28956;
	xor.b32  	%r28958, %r54361, %r28957;
	shf.l.wrap.b32 	%r28959, %r28958, %r28958, 12;
	add.s32 	%r28960, %r28572, %r28959;
	xor.b32  	%r28961, %r28956, %r28960;
	shf.l.wrap.b32 	%r28962, %r28961, %r28961, 8;
	add.s32 	%r28963, %r28957, %r28962;
	xor.b32  	%r28964, %r28959, %r28963;
	shf.l.wrap.b32 	%r28965, %r28964, %r28964, 7;
	add.s32 	%r28966, %r28960, %r28594;
	xor.b32  	%r28967, %r28615, %r28966;
	shf.l.wrap.b32 	%r28968, %r28967, %r28967, 16;
	add.s32 	%r28969, %r28604, %r28968;
	xor.b32  	%r28970, %r28594, %r28969;
	shf.l.wrap.b32 	%r28971, %r28970, %r28970, 12;
	add.s32 	%r28972, %r28966, %r28971;
	xor.b32  	%r28973, %r28968, %r28972;
	shf.l.wrap.b32 	%r28974, %r28973, %r28973, 8;
	add.s32 	%r28975, %r28969, %r28974;
	xor.b32  	%r28976, %r28971, %r28975;
	shf.l.wrap.b32 	%r28977, %r28976, %r28976, 7;
	xor.b32  	%r28978, %r28962, %r28631;
	shf.l.wrap.b32 	%r28979, %r28978, %r28978, 16;
	add.s32 	%r28980, %r28616, %r28979;
	xor.b32  	%r28981, %r28606, %r28980;
	shf.l.wrap.b32 	%r28982, %r28981, %r28981, 12;
	add.s32 	%r28983, %r28631, %r28982;
	xor.b32  	%r28984, %r28979, %r28983;
	shf.l.wrap.b32 	%r28985, %r28984, %r28984, 8;
	add.s32 	%r28986, %r28980, %r28985;
	xor.b32  	%r28987, %r28982, %r28986;
	shf.l.wrap.b32 	%r28988, %r28987, %r28987, 7;
	add.s32 	%r28989, %r28963, %r28645;
	xor.b32  	%r28990, %r28618, %r28989;
	shf.l.wrap.b32 	%r28991, %r28990, %r28990, 12;
	add.s32 	%r28992, %r28643, %r28991;
	xor.b32  	%r28993, %r28645, %r28992;
	shf.l.wrap.b32 	%r28994, %r28993, %r28993, 8;
	add.s32 	%r28995, %r28989, %r28994;
	xor.b32  	%r28996, %r28991, %r28995;
	shf.l.wrap.b32 	%r28997, %r28996, %r28996, 7;
	add.s32 	%r28998, %r28613, %r28965;
	xor.b32  	%r28999, %r28603, %r28998;
	shf.l.wrap.b32 	%r29000, %r28999, %r28999, 16;
	add.s32 	%r29001, %r28592, %r29000;
	xor.b32  	%r29002, %r28965, %r29001;
	shf.l.wrap.b32 	%r29003, %r29002, %r29002, 12;
	add.s32 	%r29004, %r28998, %r29003;
	xor.b32  	%r29005, %r29000, %r29004;
	shf.l.wrap.b32 	%r29006, %r29005, %r29005, 8;
	add.s32 	%r29007, %r29001, %r29006;
	xor.b32  	%r29008, %r29003, %r29007;
	shf.l.wrap.b32 	%r29009, %r29008, %r29008, 7;
	add.s32 	%r29010, %r28972, %r29009;
	xor.b32  	%r29011, %r28985, %r29010;
	shf.l.wrap.b32 	%r29012, %r29011, %r29011, 16;
	add.s32 	%r29013, %r28995, %r29012;
	xor.b32  	%r29014, %r29009, %r29013;
	shf.l.wrap.b32 	%r29015, %r29014, %r29014, 12;
	add.s32 	%r29016, %r29010, %r29015;
	xor.b32  	%r29017, %r29012, %r29016;
	shf.l.wrap.b32 	%r29018, %r29017, %r29017, 8;
	add.s32 	%r29019, %r29013, %r29018;
	xor.b32  	%r29020, %r29015, %r29019;
	shf.l.wrap.b32 	%r29021, %r29020, %r29020, 7;
	add.s32 	%r29022, %r28983, %r28977;
	xor.b32  	%r29023, %r28994, %r29022;
	shf.l.wrap.b32 	%r29024, %r29023, %r29023, 16;
	add.s32 	%r29025, %r29007, %r29024;
	xor.b32  	%r29026, %r28977, %r29025;
	shf.l.wrap.b32 	%r29027, %r29026, %r29026, 12;
	add.s32 	%r29028, %r29022, %r29027;
	xor.b32  	%r29029, %r29024, %r29028;
	shf.l.wrap.b32 	%r29030, %r29029, %r29029, 8;
	add.s32 	%r29031, %r29025, %r29030;
	xor.b32  	%r29032, %r29027, %r29031;
	shf.l.wrap.b32 	%r29033, %r29032, %r29032, 7;
	add.s32 	%r29034, %r28992, %r28988;
	xor.b32  	%r29035, %r29006, %r29034;
	shf.l.wrap.b32 	%r29036, %r29035, %r29035, 16;
	add.s32 	%r29037, %r28975, %r29036;
	xor.b32  	%r29038, %r28988, %r29037;
	shf.l.wrap.b32 	%r29039, %r29038, %r29038, 12;
	add.s32 	%r29040, %r29034, %r29039;
	xor.b32  	%r29041, %r29036, %r29040;
	shf.l.wrap.b32 	%r29042, %r29041, %r29041, 8;
	add.s32 	%r29043, %r29037, %r29042;
	xor.b32  	%r29044, %r29039, %r29043;
	shf.l.wrap.b32 	%r29045, %r29044, %r29044, 7;
	add.s32 	%r29046, %r29004, %r28997;
	xor.b32  	%r29047, %r28974, %r29046;
	shf.l.wrap.b32 	%r29048, %r29047, %r29047, 16;
	add.s32 	%r29049, %r28986, %r29048;
	xor.b32  	%r29050, %r28997, %r29049;
	shf.l.wrap.b32 	%r29051, %r29050, %r29050, 12;
	add.s32 	%r29052, %r29046, %r29051;
	xor.b32  	%r29053, %r29048, %r29052;
	shf.l.wrap.b32 	%r29054, %r29053, %r29053, 8;
	add.s32 	%r29055, %r29049, %r29054;
	xor.b32  	%r29056, %r29051, %r29055;
	shf.l.wrap.b32 	%r29057, %r29056, %r29056, 7;
	add.s32 	%r29058, %r29016, %r29033;
	xor.b32  	%r29059, %r29054, %r29058;
	shf.l.wrap.b32 	%r29060, %r29059, %r29059, 16;
	add.s32 	%r29061, %r29043, %r29060;
	xor.b32  	%r29062, %r29033, %r29061;
	shf.l.wrap.b32 	%r29063, %r29062, %r29062, 12;
	add.s32 	%r29064, %r29058, %r29063;
	xor.b32  	%r29065, %r29060, %r29064;
	shf.l.wrap.b32 	%r29066, %r29065, %r29065, 8;
	add.s32 	%r29067, %r29061, %r29066;
	xor.b32  	%r29068, %r29063, %r29067;
	shf.l.wrap.b32 	%r29069, %r29068, %r29068, 7;
	add.s32 	%r29070, %r29028, %r29045;
	xor.b32  	%r29071, %r29018, %r29070;
	shf.l.wrap.b32 	%r29072, %r29071, %r29071, 16;
	add.s32 	%r29073, %r29055, %r29072;
	xor.b32  	%r29074, %r29045, %r29073;
	shf.l.wrap.b32 	%r29075, %r29074, %r29074, 12;
	add.s32 	%r29076, %r29070, %r29075;
	xor.b32  	%r29077, %r29072, %r29076;
	shf.l.wrap.b32 	%r29078, %r29077, %r29077, 8;
	add.s32 	%r29079, %r29073, %r29078;
	xor.b32  	%r29080, %r29075, %r29079;
	shf.l.wrap.b32 	%r29081, %r29080, %r29080, 7;
	add.s32 	%r29082, %r29040, %r29057;
	xor.b32  	%r29083, %r29030, %r29082;
	shf.l.wrap.b32 	%r29084, %r29083, %r29083, 16;
	add.s32 	%r29085, %r29019, %r29084;
	xor.b32  	%r29086, %r29057, %r29085;
	shf.l.wrap.b32 	%r29087, %r29086, %r29086, 12;
	add.s32 	%r29088, %r29082, %r29087;
	xor.b32  	%r29089, %r29084, %r29088;
	shf.l.wrap.b32 	%r29090, %r29089, %r29089, 8;
	add.s32 	%r29091, %r29085, %r29090;
	xor.b32  	%r29092, %r29087, %r29091;
	shf.l.wrap.b32 	%r29093, %r29092, %r29092, 7;
	add.s32 	%r29094, %r29052, %r29021;
	xor.b32  	%r29095, %r29042, %r29094;
	shf.l.wrap.b32 	%r29096, %r29095, %r29095, 16;
	add.s32 	%r29097, %r29031, %r29096;
	xor.b32  	%r29098, %r29021, %r29097;
	shf.l.wrap.b32 	%r29099, %r29098, %r29098, 12;
	add.s32 	%r29100, %r29094, %r29099;
	xor.b32  	%r29101, %r29096, %r29100;
	shf.l.wrap.b32 	%r29102, %r29101, %r29101, 8;
	add.s32 	%r29103, %r29097, %r29102;
	xor.b32  	%r29104, %r29099, %r29103;
	shf.l.wrap.b32 	%r29105, %r29104, %r29104, 7;
	add.s32 	%r29106, %r29064, %r29105;
	xor.b32  	%r29107, %r29078, %r29106;
	shf.l.wrap.b32 	%r29108, %r29107, %r29107, 16;
	add.s32 	%r29109, %r29091, %r29108;
	xor.b32  	%r29110, %r29105, %r29109;
	shf.l.wrap.b32 	%r29111, %r29110, %r29110, 12;
	add.s32 	%r29112, %r29106, %r29111;
	xor.b32  	%r29113, %r29108, %r29112;
	shf.l.wrap.b32 	%r29114, %r29113, %r29113, 8;
	add.s32 	%r29115, %r29109, %r29114;
	xor.b32  	%r29116, %r29111, %r29115;
	shf.l.wrap.b32 	%r29117, %r29116, %r29116, 7;
	add.s32 	%r29118, %r29076, %r29069;
	xor.b32  	%r29119, %r29090, %r29118;
	shf.l.wrap.b32 	%r29120, %r29119, %r29119, 16;
	add.s32 	%r29121, %r29103, %r29120;
	xor.b32  	%r29122, %r29069, %r29121;
	shf.l.wrap.b32 	%r29123, %r29122, %r29122, 12;
	add.s32 	%r29124, %r29118, %r29123;
	xor.b32  	%r29125, %r29120, %r29124;
	shf.l.wrap.b32 	%r29126, %r29125, %r29125, 8;
	add.s32 	%r29127, %r29121, %r29126;
	xor.b32  	%r29128, %r29123, %r29127;
	shf.l.wrap.b32 	%r29129, %r29128, %r29128, 7;
	add.s32 	%r29130, %r29088, %r29081;
	xor.b32  	%r29131, %r29102, %r29130;
	shf.l.wrap.b32 	%r29132, %r29131, %r29131, 16;
	add.s32 	%r29133, %r29067, %r29132;
	xor.b32  	%r29134, %r29081, %r29133;
	shf.l.wrap.b32 	%r29135, %r29134, %r29134, 12;
	add.s32 	%r29136, %r29130, %r29135;
	xor.b32  	%r29137, %r29132, %r29136;
	shf.l.wrap.b32 	%r29138, %r29137, %r29137, 8;
	add.s32 	%r29139, %r29133, %r29138;
	xor.b32  	%r29140, %r29135, %r29139;
	shf.l.wrap.b32 	%r29141, %r29140, %r29140, 7;
	add.s32 	%r29142, %r29100, %r29093;
	xor.b32  	%r29143, %r29066, %r29142;
	shf.l.wrap.b32 	%r29144, %r29143, %r29143, 16;
	add.s32 	%r29145, %r29079, %r29144;
	xor.b32  	%r29146, %r29093, %r29145;
	shf.l.wrap.b32 	%r29147, %r29146, %r29146, 12;
	add.s32 	%r29148, %r29142, %r29147;
	xor.b32  	%r29149, %r29144, %r29148;
	shf.l.wrap.b32 	%r29150, %r29149, %r29149, 8;
	add.s32 	%r29151, %r29145, %r29150;
	xor.b32  	%r29152, %r29147, %r29151;
	shf.l.wrap.b32 	%r29153, %r29152, %r29152, 7;
	add.s32 	%r29154, %r29112, %r29129;
	xor.b32  	%r29155, %r29150, %r29154;
	shf.l.wrap.b32 	%r29156, %r29155, %r29155, 16;
	add.s32 	%r29157, %r29139, %r29156;
	xor.b32  	%r29158, %r29129, %r29157;
	shf.l.wrap.b32 	%r29159, %r29158, %r29158, 12;
	add.s32 	%r29160, %r29154, %r29159;
	xor.b32  	%r29161, %r29156, %r29160;
	shf.l.wrap.b32 	%r29162, %r29161, %r29161, 8;
	add.s32 	%r29163, %r29157, %r29162;
	xor.b32  	%r29164, %r29159, %r29163;
	shf.l.wrap.b32 	%r29165, %r29164, %r29164, 7;
	add.s32 	%r29166, %r29124, %r29141;
	xor.b32  	%r29167, %r29114, %r29166;
	shf.l.wrap.b32 	%r29168, %r29167, %r29167, 16;
	add.s32 	%r29169, %r29151, %r29168;
	xor.b32  	%r29170, %r29141, %r29169;
	shf.l.wrap.b32 	%r29171, %r29170, %r29170, 12;
	add.s32 	%r29172, %r29166, %r29171;
	xor.b32  	%r29173, %r29168, %r29172;
	shf.l.wrap.b32 	%r29174, %r29173, %r29173, 8;
	add.s32 	%r29175, %r29169, %r29174;
	xor.b32  	%r29176, %r29171, %r29175;
	shf.l.wrap.b32 	%r29177, %r29176, %r29176, 7;
	add.s32 	%r29178, %r29136, %r29153;
	xor.b32  	%r29179, %r29126, %r29178;
	shf.l.wrap.b32 	%r29180, %r29179, %r29179, 16;
	add.s32 	%r29181, %r29115, %r29180;
	xor.b32  	%r29182, %r29153, %r29181;
	shf.l.wrap.b32 	%r29183, %r29182, %r29182, 12;
	add.s32 	%r29184, %r29178, %r29183;
	xor.b32  	%r29185, %r29180, %r29184;
	shf.l.wrap.b32 	%r29186, %r29185, %r29185, 8;
	add.s32 	%r29187, %r29181, %r29186;
	xor.b32  	%r29188, %r29183, %r29187;
	shf.l.wrap.b32 	%r29189, %r29188, %r29188, 7;
	add.s32 	%r29190, %r29148, %r29117;
	xor.b32  	%r29191, %r29138, %r29190;
	shf.l.wrap.b32 	%r29192, %r29191, %r29191, 16;
	add.s32 	%r29193, %r29127, %r29192;
	xor.b32  	%r29194, %r29117, %r29193;
	shf.l.wrap.b32 	%r29195, %r29194, %r29194, 12;
	add.s32 	%r29196, %r29190, %r29195;
	xor.b32  	%r29197, %r29192, %r29196;
	shf.l.wrap.b32 	%r29198, %r29197, %r29197, 8;
	add.s32 	%r29199, %r29193, %r29198;
	xor.b32  	%r29200, %r29195, %r29199;
	shf.l.wrap.b32 	%r29201, %r29200, %r29200, 7;
	add.s32 	%r29202, %r29160, %r29201;
	xor.b32  	%r29203, %r29174, %r29202;
	shf.l.wrap.b32 	%r29204, %r29203, %r29203, 16;
	add.s32 	%r29205, %r29187, %r29204;
	xor.b32  	%r29206, %r29201, %r29205;
	shf.l.wrap.b32 	%r29207, %r29206, %r29206, 12;
	add.s32 	%r29208, %r29202, %r29207;
	xor.b32  	%r29209, %r29204, %r29208;
	shf.l.wrap.b32 	%r29210, %r29209, %r29209, 8;
	add.s32 	%r29211, %r29172, %r29165;
	xor.b32  	%r29212, %r29186, %r29211;
	shf.l.wrap.b32 	%r29213, %r29212, %r29212, 16;
	add.s32 	%r29214, %r29199, %r29213;
	xor.b32  	%r29215, %r29165, %r29214;
	shf.l.wrap.b32 	%r29216, %r29215, %r29215, 12;
	add.s32 	%r29217, %r29211, %r29216;
	xor.b32  	%r29218, %r29213, %r29217;
	shf.l.wrap.b32 	%r29219, %r29218, %r29218, 8;
	add.s32 	%r29220, %r29214, %r29219;
	xor.b32  	%r29221, %r29216, %r29220;
	shf.l.wrap.b32 	%r29222, %r29221, %r29221, 7;
	add.s32 	%r29223, %r29184, %r29177;
	xor.b32  	%r29224, %r29198, %r29223;
	shf.l.wrap.b32 	%r29225, %r29224, %r29224, 16;
	add.s32 	%r29226, %r29163, %r29225;
	xor.b32  	%r29227, %r29177, %r29226;
	shf.l.wrap.b32 	%r29228, %r29227, %r29227, 12;
	add.s32 	%r29229, %r29223, %r29228;
	xor.b32  	%r29230, %r29225, %r29229;
	shf.l.wrap.b32 	%r29231, %r29230, %r29230, 8;
	add.s32 	%r29232, %r29226, %r29231;
	xor.b32  	%r29233, %r29228, %r29232;
	shf.l.wrap.b32 	%r29234, %r29233, %r29233, 7;
	add.s32 	%r29235, %r29196, %r29189;
	xor.b32  	%r29236, %r29162, %r29235;
	shf.l.wrap.b32 	%r29237, %r29236, %r29236, 16;
	add.s32 	%r29238, %r29175, %r29237;
	xor.b32  	%r29239, %r29189, %r29238;
	shf.l.wrap.b32 	%r29240, %r29239, %r29239, 12;
	add.s32 	%r29241, %r29235, %r29240;
	xor.b32  	%r29242, %r29237, %r29241;
	shf.l.wrap.b32 	%r29243, %r29242, %r29242, 8;
	add.s32 	%r29244, %r29238, %r29243;
	add.s32 	%r29245, %r29208, %r29222;
	xor.b32  	%r29246, %r29243, %r29245;
	shf.l.wrap.b32 	%r29247, %r29246, %r29246, 16;
	add.s32 	%r29248, %r29232, %r29247;
	xor.b32  	%r29249, %r29222, %r29248;
	shr.u32 	%r29250, %r29249, 20;
	add.s32 	%r29251, %r29245, %r29250;
	add.s32 	%r29252, %r29217, %r29234;
	xor.b32  	%r29253, %r29210, %r29252;
	shf.l.wrap.b32 	%r29254, %r29253, %r29253, 16;
	add.s32 	%r29255, %r29244, %r29254;
	xor.b32  	%r29256, %r29234, %r29255;
	shr.u32 	%r29257, %r29256, 20;
	add.s32 	%r29258, %r29252, %r29257;
	add.s32 	%r29259, %r28571, %r29251;
	add.s32 	%r29260, %r28583, %r29258;
	not.b32 	%r29261, %r54349;
	add.s32 	%r29262, %r2983, %r29261;
	mov.u32 	%r29263, %ctaid.x;
	shl.b32 	%r29264, %r29263, 11;
	mov.u32 	%r29265, %tid.x;
	and.b32  	%r29266, %r29265, 31;
	or.b32  	%r29267, %r29264, %r29266;
	shl.b32 	%r29268, %r29265, 3;
	and.b32  	%r29269, %r29268, 7936;
	add.s32 	%r29270, %r53743, %r29269;
	add.s32 	%r29271, %r29267, %r29270;
	shr.u32 	%r29272, %r29271, %r29262;
	and.b32  	%r29273, %r29272, 1;
	setp.eq.b32 	%p289, %r29273, 1;
	selp.b32 	%r29274, %r29260, %r29259, %p289;
	cvt.u16.u32 	%rs531, %r29274;
	and.b16  	%rs816, %rs531, 1;
	and.b16  	%rs532, %rs814, 255;
	setp.ne.s16 	%p290, %rs532, 1;
	@%p290 bra 	$L__BB4_369;
	ld.param.u64 	%rd785, [fused_batch_pir_kernel_16_param_1];
	not.b32 	%r29275, %r54349;
	add.s32 	%r29276, %r2983, %r29275;
	mov.u32 	%r29277, %ctaid.x;
	shl.b32 	%r29278, %r29277, 11;
	mov.u32 	%r29279, %tid.x;
	and.b32  	%r29280, %r29279, 31;
	or.b32  	%r29281, %r29278, %r29280;
	shl.b32 	%r29282, %r29279, 3;
	and.b32  	%r29283, %r29282, 7936;
	add.s32 	%r29284, %r53743, %r29283;
	add.s32 	%r29285, %r29281, %r29284;
	shr.u32 	%r29286, %r29285, %r29276;
	and.b32  	%r29287, %r29286, 1;
	setp.eq.b32 	%p291, %r29287, 1;
	cvt.s64.s32 	%rd330, %r54349;
	cvta.to.global.u64 	%rd331, %rd785;
	mul.wide.s32 	%rd332, %r54349, 16;
	add.s64 	%rd333, %rd331, %rd332;
	ld.global.u32 	%r29288, [%rd333+12220];
	selp.b32 	%r29289, %r54354, %r54353, %p291;
	xor.b32  	%r29290, %r29289, %r29288;
	selp.b32 	%r29291, %r54355, %r54352, %p291;
	selp.b32 	%r54353, %r54353, %r29290, %p291;
	selp.b32 	%r54354, %r29290, %r54354, %p291;
	ld.global.u32 	%r29292, [%rd333+12224];
	xor.b32  	%r29293, %r29291, %r29292;
	selp.b32 	%r29294, %r54356, %r54351, %p291;
	selp.b32 	%r54352, %r54352, %r29293, %p291;
	selp.b32 	%r54355, %r29293, %r54355, %p291;
	ld.global.u32 	%r29295, [%rd333+12228];
	xor.b32  	%r29296, %r29294, %r29295;
	selp.b32 	%r29297, %r54357, %r54350, %p291;
	selp.b32 	%r54351, %r54351, %r29296, %p291;
	selp.b32 	%r54356, %r29296, %r54356, %p291;
	ld.global.u32 	%r29298, [%rd333+12232];
	xor.b32  	%r29299, %r29297, %r29298;
	selp.b64 	%rd334, 445, 420, %p291;
	selp.b32 	%r54350, %r54350, %r29299, %p291;
	selp.b32 	%r54357, %r29299, %r54357, %p291;
	add.s64 	%rd335, %rd334, %rd330;
	add.s64 	%rd336, %rd331, %rd335;
	ld.global.u8 	%rs533, [%rd336+12200];
	xor.b16  	%rs816, %rs533, %rs816;
$L__BB4_369:
	not.b32 	%r29300, %r54349;
	add.s32 	%r29301, %r2983, %r29300;
	mov.u32 	%r29302, %ctaid.x;
	shl.b32 	%r29303, %r29302, 11;
	mov.u32 	%r29304, %tid.x;
	and.b32  	%r29305, %r29304, 31;
	or.b32  	%r29306, %r29303, %r29305;
	shl.b32 	%r29307, %r29304, 3;
	and.b32  	%r29308, %r29307, 7936;
	add.s32 	%r29309, %r53743, %r29308;
	add.s32 	%r29310, %r29306, %r29309;
	shr.u32 	%r29311, %r29310, %r29301;
	and.b32  	%r29312, %r29311, 1;
	setp.eq.b32 	%p292, %r29312, 1;
	selp.b32 	%r54361, %r54354, %r54353, %p292;
	selp.b32 	%r54360, %r54355, %r54352, %p292;
	selp.b32 	%r54359, %r54356, %r54351, %p292;
	selp.b32 	%r54358, %r54357, %r54350, %p292;
	add.s32 	%r54349, %r54349, 1;
	setp.lt.u32 	%p293, %r54349, %r2983;
	mov.u16 	%rs814, %rs816;
	@%p293 bra 	$L__BB4_367;
$L__BB4_370:
	and.b16  	%rs534, %rs816, 255;
	setp.ne.s16 	%p294, %rs534, 1;
	@%p294 bra 	$L__BB4_372;
	ld.param.u64 	%rd786, [fused_batch_pir_kernel_16_param_1];
	cvta.to.global.u64 	%rd337, %rd786;
	ld.global.u32 	%r29313, [%rd337+12672];
	xor.b32  	%r54361, %r54361, %r29313;
$L__BB4_372:
	@%p294 bra 	$L__BB4_374;
	ld.param.u64 	%rd787, [fused_batch_pir_kernel_16_param_1];
	cvta.to.global.u64 	%rd338, %rd787;
	ld.global.u32 	%r29314, [%rd338+12676];
	xor.b32  	%r54360, %r54360, %r29314;
$L__BB4_374:
	@%p294 bra 	$L__BB4_376;
	ld.param.u64 	%rd788, [fused_batch_pir_kernel_16_param_1];
	cvta.to.global.u64 	%rd339, %rd788;
	ld.global.u32 	%r29315, [%rd339+12680];
	xor.b32  	%r54359, %r54359, %r29315;
$L__BB4_376:
	@%p294 bra 	$L__BB4_378;
	ld.param.u64 	%rd789, [fused_batch_pir_kernel_16_param_1];
	cvta.to.global.u64 	%rd340, %rd789;
	ld.global.u32 	%r29316, [%rd340+12684];
	xor.b32  	%r54358, %r54358, %r29316;
$L__BB4_378:
	ld.param.u32 	%r52162, [fused_batch_pir_kernel_16_param_4];
	mov.u32 	%r29318, %ctaid.x;
	shl.b32 	%r29319, %r29318, 11;
	mov.u32 	%r29320, %tid.x;
	and.b32  	%r29321, %r29320, 31;
	or.b32  	%r29322, %r29319, %r29321;
	shl.b32 	%r29323, %r29320, 3;
	and.b32  	%r29324, %r29323, 7936;
	add.s32 	%r29325, %r53743, %r29324;
	add.s32 	%r29326, %r29322, %r29325;
	setp.ge.s32 	%p298, %r29326, %r52162;
	mov.b32 	%r54382, 0;
	mov.u32 	%r54383, %r54382;
	mov.u32 	%r54384, %r54382;
	mov.u32 	%r54385, %r54382;
	@%p298 bra 	$L__BB4_392;
	ld.param.u64 	%rd790, [fused_batch_pir_kernel_16_param_1];
	cvta.to.global.u64 	%rd341, %rd790;
	ld.global.u8 	%rs538, [%rd341+12705];
	max.u16 	%rs539, %rs538, 11;
	cvt.u32.u16 	%r29327, %rs539;
	add.s32 	%r54373, %r29327, -11;
	ld.shared.v2.u32 	{%r54385, %r54384}, [s_mem+197896];
	ld.shared.v2.u32 	{%r54383, %r54382}, [s_mem+197904];
	ld.shared.u8 	%rs819, [s_mem+197912];
	cvt.u32.u16 	%r3038, %rs538;
	setp.ge.u32 	%p299, %r54373, %r3038;
	@%p299 bra 	$L__BB4_384;
	mov.u16 	%rs817, %rs819;
$L__BB4_381:
	ld.const.u32 	%r29328, [CHACHA_CONSTANTS];
	add.s32 	%r29329, %r29328, %r54385;
	shf.l.wrap.b32 	%r29330, %r29329, %r29329, 16;
	add.s32 	%r29331, %r54385, %r29330;
	xor.b32  	%r29332, %r54385, %r29331;
	shf.l.wrap.b32 	%r29333, %r29332, %r29332, 12;
	add.s32 	%r29334, %r29329, %r29333;
	xor.b32  	%r29335, %r29330, %r29334;
	shf.l.wrap.b32 	%r29336, %r29335, %r29335, 8;
	add.s32 	%r29337, %r29331, %r29336;
	xor.b32  	%r29338, %r29333, %r29337;
	shf.l.wrap.b32 	%r29339, %r29338, %r29338, 7;
	ld.const.u32 	%r29340, [CHACHA_CONSTANTS+4];
	add.s32 	%r29341, %r29340, %r54384;
	shf.l.wrap.b32 	%r29342, %r29341, %r29341, 16;
	add.s32 	%r29343, %r54384, %r29342;
	xor.b32  	%r29344, %r54384, %r29343;
	shf.l.wrap.b32 	%r29345, %r29344, %r29344, 12;
	add.s32 	%r29346, %r29341, %r29345;
	xor.b32  	%r29347, %r29342, %r29346;
	shf.l.wrap.b32 	%r29348, %r29347, %r29347, 8;
	add.s32 	%r29349, %r29343, %r29348;
	xor.b32  	%r29350, %r29345, %r29349;
	shf.l.wrap.b32 	%r29351, %r29350, %r29350, 7;
	ld.const.u32 	%r29352, [CHACHA_CONSTANTS+8];
	add.s32 	%r29353, %r29352, %r54383;
	shf.l.wrap.b32 	%r29354, %r29353, %r29353, 16;
	add.s32 	%r29355, %r54383, %r29354;
	xor.b32  	%r29356, %r54383, %r29355;
	shf.l.wrap.b32 	%r29357, %r29356, %r29356, 12;
	add.s32 	%r29358, %r29353, %r29357;
	xor.b32  	%r29359, %r29354, %r29358;
	shf.l.wrap.b32 	%r29360, %r29359, %r29359, 8;
	add.s32 	%r29361, %r29355, %r29360;
	xor.b32  	%r29362, %r29357, %r29361;
	shf.l.wrap.b32 	%r29363, %r29362, %r29362, 7;
	ld.const.u32 	%r29364, [CHACHA_CONSTANTS+12];
	add.s32 	%r29365, %r29364, %r54382;
	shf.l.wrap.b32 	%r29366, %r29365, %r29365, 16;
	add.s32 	%r29367, %r54382, %r29366;
	xor.b32  	%r29368, %r54382, %r29367;
	shf.l.wrap.b32 	%r29369, %r29368, %r29368, 12;
	add.s32 	%r29370, %r29365, %r29369;
	xor.b32  	%r29371, %r29366, %r29370;
	shf.l.wrap.b32 	%r29372, %r29371, %r29371, 8;
	add.s32 	%r29373, %r29367, %r29372;
	xor.b32  	%r29374, %r29369, %r29373;
	shf.l.wrap.b32 	%r29375, %r29374, %r29374, 7;
	add.s32 	%r29376, %r29334, %r29351;
	xor.b32  	%r29377, %r29372, %r29376;
	shf.l.wrap.b32 	%r29378, %r29377, %r29377, 16;
	add.s32 	%r29379, %r29361, %r29378;
	xor.b32  	%r29380, %r29351, %r29379;
	shf.l.wrap.b32 	%r29381, %r29380, %r29380, 12;
	add.s32 	%r29382, %r29376, %r29381;
	xor.b32  	%r29383, %r29378, %r29382;
	shf.l.wrap.b32 	%r29384, %r29383, %r29383, 8;
	add.s32 	%r29385, %r29379, %r29384;
	xor.b32  	%r29386, %r29381, %r29385;
	shf.l.wrap.b32 	%r29387, %r29386, %r29386, 7;
	add.s32 	%r29388, %r29346, %r29363;
	xor.b32  	%r29389, %r29336, %r29388;
	shf.l.wrap.b32 	%r29390, %r29389, %r29389, 16;
	add.s32 	%r29391, %r29373, %r29390;
	xor.b32  	%r29392, %r29363, %r29391;
	shf.l.wrap.b32 	%r29393, %r29392, %r29392, 12;
	add.s32 	%r29394, %r29388, %r29393;
	xor.b32  	%r29395, %r29390, %r29394;
	shf.l.wrap.b32 	%r29396, %r29395, %r29395, 8;
	add.s32 	%r29397, %r29391, %r29396;
	xor.b32  	%r29398, %r29393, %r29397;
	shf.l.wrap.b32 	%r29399, %r29398, %r29398, 7;
	add.s32 	%r29400, %r29358, %r29375;
	xor.b32  	%r29401, %r29348, %r29400;
	shf.l.wrap.b32 	%r29402, %r29401, %r29401, 16;
	add.s32 	%r29403, %r29337, %r29402;
	xor.b32  	%r29404, %r29375, %r29403;
	shf.l.wrap.b32 	%r29405, %r29404, %r29404, 12;
	add.s32 	%r29406, %r29400, %r29405;
	xor.b32  	%r29407, %r29402, %r29406;
	shf.l.wrap.b32 	%r29408, %r29407, %r29407, 8;
	add.s32 	%r29409, %r29403, %r29408;
	xor.b32  	%r29410, %r29405, %r29409;
	shf.l.wrap.b32 	%r29411, %r29410, %r29410, 7;
	add.s32 	%r29412, %r29370, %r29339;
	xor.b32  	%r29413, %r29360, %r29412;
	shf.l.wrap.b32 	%r29414, %r29413, %r29413, 16;
	add.s32 	%r29415, %r29349, %r29414;
	xor.b32  	%r29416, %r29339, %r29415;
	shf.l.wrap.b32 	%r29417, %r29416, %r29416, 12;
	add.s32 	%r29418, %r29412, %r29417;
	xor.b32  	%r29419, %r29414, %r29418;
	shf.l.wrap.b32 	%r29420, %r29419, %r29419, 8;
	add.s32 	%r29421, %r29415, %r29420;
	xor.b32  	%r29422, %r29417, %r29421;
	shf.l.wrap.b32 	%r29423, %r29422, %r29422, 7;
	add.s32 	%r29424, %r29382, %r29423;
	xor.b32  	%r29425, %r29396, %r29424;
	shf.l.wrap.b32 	%r29426, %r29425, %r29425, 16;
	add.s32 	%r29427, %r29409, %r29426;
	xor.b32  	%r29428, %r29423, %r29427;
	shf.l.wrap.b32 	%r29429, %r29428, %r29428, 12;
	add.s32 	%r29430, %r29424, %r29429;
	xor.b32  	%r29431, %r29426, %r29430;
	shf.l.wrap.b32 	%r29432, %r29431, %r29431, 8;
	add.s32 	%r29433, %r29427, %r29432;
	xor.b32  	%r29434, %r29429, %r29433;
	shf.l.wrap.b32 	%r29435, %r29434, %r29434, 7;
	add.s32 	%r29436, %r29394, %r29387;
	xor.b32  	%r29437, %r29408, %r29436;
	shf.l.wrap.b32 	%r29438, %r29437, %r29437, 16;
	add.s32 	%r29439, %r29421, %r29438;
	xor.b32  	%r29440, %r29387, %r29439;
	shf.l.wrap.b32 	%r29441, %r29440, %r29440, 12;
	add.s32 	%r29442, %r29436, %r29441;
	xor.b32  	%r29443, %r29438, %r29442;
	shf.l.wrap.b32 	%r29444, %r29443, %r29443, 8;
	add.s32 	%r29445, %r29439, %r29444;
	xor.b32  	%r29446, %r29441, %r29445;
	shf.l.wrap.b32 	%r29447, %r29446, %r29446, 7;
	add.s32 	%r29448, %r29406, %r29399;
	xor.b32  	%r29449, %r29420, %r29448;
	shf.l.wrap.b32 	%r29450, %r29449, %r29449, 16;
	add.s32 	%r29451, %r29385, %r29450;
	xor.b32  	%r29452, %r29399, %r29451;
	shf.l.wrap.b32 	%r29453, %r29452, %r29452, 12;
	add.s32 	%r29454, %r29448, %r29453;
	xor.b32  	%r29455, %r29450, %r29454;
	shf.l.wrap.b32 	%r29456, %r29455, %r29455, 8;
	add.s32 	%r29457, %r29451, %r29456;
	xor.b32  	%r29458, %r29453, %r29457;
	shf.l.wrap.b32 	%r29459, %r29458, %r29458, 7;
	add.s32 	%r29460, %r29418, %r29411;
	xor.b32  	%r29461, %r29384, %r29460;
	shf.l.wrap.b32 	%r29462, %r29461, %r29461, 16;
	add.s32 	%r29463, %r29397, %r29462;
	xor.b32  	%r29464, %r29411, %r29463;
	shf.l.wrap.b32 	%r29465, %r29464, %r29464, 12;
	add.s32 	%r29466, %r29460, %r29465;
	xor.b32  	%r29467, %r29462, %r29466;
	shf.l.wrap.b32 	%r29468, %r29467, %r29467, 8;
	add.s32 	%r29469, %r29463, %r29468;
	xor.b32  	%r29470, %r29465, %r29469;
	shf.l.wrap.b32 	%r29471, %r29470, %r29470, 7;
	add.s32 	%r29472, %r29430, %r29447;
	xor.b32  	%r29473, %r29468, %r29472;
	shf.l.wrap.b32 	%r29474, %r29473, %r29473, 16;
	add.s32 	%r29475, %r29457, %r29474;
	xor.b32  	%r29476, %r29447, %r29475;
	shf.l.wrap.b32 	%r29477, %r29476, %r29476, 12;
	add.s32 	%r29478, %r29472, %r29477;
	xor.b32  	%r29479, %r29474, %r29478;
	shf.l.wrap.b32 	%r29480, %r29479, %r29479, 8;
	add.s32 	%r29481, %r29475, %r29480;
	xor.b32  	%r29482, %r29477, %r29481;
	shf.l.wrap.b32 	%r29483, %r29482, %r29482, 7;
	add.s32 	%r29484, %r29442, %r29459;
	xor.b32  	%r29485, %r29432, %r29484;
	shf.l.wrap.b32 	%r29486, %r29485, %r29485, 16;
	add.s32 	%r29487, %r29469, %r29486;
	xor.b32  	%r29488, %r29459, %r29487;
	shf.l.wrap.b32 	%r29489, %r29488, %r29488, 12;
	add.s32 	%r29490, %r29484, %r29489;
	xor.b32  	%r29491, %r29486, %r29490;
	shf.l.wrap.b32 	%r29492, %r29491, %r29491, 8;
	add.s32 	%r29493, %r29487, %r29492;
	xor.b32  	%r29494, %r29489, %r29493;
	shf.l.wrap.b32 	%r29495, %r29494, %r29494, 7;
	add.s32 	%r29496, %r29454, %r29471;
	xor.b32  	%r29497, %r29444, %r29496;
	shf.l.wrap.b32 	%r29498, %r29497, %r29497, 16;
	add.s32 	%r29499, %r29433, %r29498;
	xor.b32  	%r29500, %r29471, %r29499;
	shf.l.wrap.b32 	%r29501, %r29500, %r29500, 12;
	add.s32 	%r29502, %r29496, %r29501;
	xor.b32  	%r29503, %r29498, %r29502;
	shf.l.wrap.b32 	%r29504, %r29503, %r29503, 8;
	add.s32 	%r29505, %r29499, %r29504;
	xor.b32  	%r29506, %r29501, %r29505;
	shf.l.wrap.b32 	%r29507, %r29506, %r29506, 7;
	add.s32 	%r29508, %r29466, %r29435;
	xor.b32  	%r29509, %r29456, %r29508;
	shf.l.wrap.b32 	%r29510, %r29509, %r29509, 16;
	add.s32 	%r29511, %r29445, %r29510;
	xor.b32  	%r29512, %r29435, %r29511;
	shf.l.wrap.b32 	%r29513, %r29512, %r29512, 12;
	add.s32 	%r29514, %r29508, %r29513;
	xor.b32  	%r29515, %r29510, %r29514;
	shf.l.wrap.b32 	%r29516, %r29515, %r29515, 8;
	add.s32 	%r29517, %r29511, %r29516;
	xor.b32  	%r29518, %r29513, %r29517;
	shf.l.wrap.b32 	%r29519, %r29518, %r29518, 7;
	add.s32 	%r29520, %r29478, %r29519;
	xor.b32  	%r29521, %r29492, %r29520;
	shf.l.wrap.b32 	%r29522, %r29521, %r29521, 16;
	add.s32 	%r29523, %r29505, %r29522;
	xor.b32  	%r29524, %r29519, %r29523;
	shf.l.wrap.b32 	%r29525, %r29524, %r29524, 12;
	add.s32 	%r29526, %r29520, %r29525;
	xor.b32  	%r29527, %r29522, %r29526;
	shf.l.wrap.b32 	%r29528, %r29527, %r29527, 8;
	add.s32 	%r29529, %r29523, %r29528;
	xor.b32  	%r29530, %r29525, %r29529;
	shf.l.wrap.b32 	%r29531, %r29530, %r29530, 7;
	add.s32 	%r29532, %r29490, %r29483;
	xor.b32  	%r29533, %r29504, %r29532;
	shf.l.wrap.b32 	%r29534, %r29533, %r29533, 16;
	add.s32 	%r29535, %r29517, %r29534;
	xor.b32  	%r29536, %r29483, %r29535;
	shf.l.wrap.b32 	%r29537, %r29536, %r29536, 12;
	add.s32 	%r29538, %r29532, %r29537;
	xor.b32  	%r29539, %r29534, %r29538;
	shf.l.wrap.b32 	%r29540, %r29539, %r29539, 8;
	add.s32 	%r29541, %r29535, %r29540;
	xor.b32  	%r29542, %r29537, %r29541;
	shf.l.wrap.b32 	%r29543, %r29542, %r29542, 7;
	add.s32 	%r29544, %r29502, %r29495;
	xor.b32  	%r29545, %r29516, %r29544;
	shf.l.wrap.b32 	%r29546, %r29545, %r29545, 16;
	add.s32 	%r29547, %r29481, %r29546;
	xor.b32  	%r29548, %r29495, %r29547;
	shf.l.wrap.b32 	%r29549, %r29548, %r29548, 12;
	add.s32 	%r29550, %r29544, %r29549;
	xor.b32  	%r29551, %r29546, %r29550;
	shf.l.wrap.b32 	%r29552, %r29551, %r29551, 8;
	add.s32 	%r29553, %r29547, %r29552;
	xor.b32  	%r29554, %r29549, %r29553;
	shf.l.wrap.b32 	%r29555, %r29554, %r29554, 7;
	add.s32 	%r29556, %r29514, %r29507;
	xor.b32  	%r29557, %r29480, %r29556;
	shf.l.wrap.b32 	%r29558, %r29557, %r29557, 16;
	add.s32 	%r29559, %r29493, %r29558;
	xor.b32  	%r29560, %r29507, %r29559;
	shf.l.wrap.b32 	%r29561, %r29560, %r29560, 12;
	add.s32 	%r29562, %r29556, %r29561;
	xor.b32  	%r29563, %r29558, %r29562;
	shf.l.wrap.b32 	%r29564, %r29563, %r29563, 8;
	add.s32 	%r29565, %r29559, %r29564;
	xor.b32  	%r29566, %r29561, %r29565;
	shf.l.wrap.b32 	%r29567, %r29566, %r29566, 7;
	add.s32 	%r29568, %r29526, %r29543;
	xor.b32  	%r29569, %r29564, %r29568;
	shf.l.wrap.b32 	%r29570, %r29569, %r29569, 16;
	add.s32 	%r29571, %r29553, %r29570;
	xor.b32  	%r29572, %r29543, %r29571;
	shf.l.wrap.b32 	%r29573, %r29572, %r29572, 12;
	add.s32 	%r29574, %r29568, %r29573;
	xor.b32  	%r29575, %r29570, %r29574;
	shf.l.wrap.b32 	%r29576, %r29575, %r29575, 8;
	add.s32 	%r29577, %r29571, %r29576;
	xor.b32  	%r29578, %r29573, %r29577;
	shf.l.wrap.b32 	%r29579, %r29578, %r29578, 7;
	add.s32 	%r29580, %r29538, %r29555;
	xor.b32  	%r29581, %r29528, %r29580;
	shf.l.wrap.b32 	%r29582, %r29581, %r29581, 16;
	add.s32 	%r29583, %r29565, %r29582;
	xor.b32  	%r29584, %r29555, %r29583;
	shf.l.wrap.b32 	%r29585, %r29584, %r29584, 12;
	add.s32 	%r29586, %r29580, %r29585;
	xor.b32  	%r29587, %r29582, %r29586;
	shf.l.wrap.b32 	%r29588, %r29587, %r29587, 8;
	add.s32 	%r29589, %r29583, %r29588;
	xor.b32  	%r29590, %r29585, %r29589;
	shf.l.wrap.b32 	%r29591, %r29590, %r29590, 7;
	add.s32 	%r29592, %r29550, %r29567;
	xor.b32  	%r29593, %r29540, %r29592;
	shf.l.wrap.b32 	%r29594, %r29593, %r29593, 16;
	add.s32 	%r29595, %r29529, %r29594;
	xor.b32  	%r29596, %r29567, %r29595;
	shf.l.wrap.b32 	%r29597, %r29596, %r29596, 12;
	add.s32 	%r29598, %r29592, %r29597;
	xor.b32  	%r29599, %r29594, %r29598;
	shf.l.wrap.b32 	%r29600, %r29599, %r29599, 8;
	add.s32 	%r29601, %r29595, %r29600;
	xor.b32  	%r29602, %r29597, %r29601;
	shf.l.wrap.b32 	%r29603, %r29602, %r29602, 7;
	add.s32 	%r29604, %r29562, %r29531;
	xor.b32  	%r29605, %r29552, %r29604;
	shf.l.wrap.b32 	%r29606, %r29605, %r29605, 16;
	add.s32 	%r29607, %r29541, %r29606;
	xor.b32  	%r29608, %r29531, %r29607;
	shf.l.wrap.b32 	%r29609, %r29608, %r29608, 12;
	add.s32 	%r29610, %r29604, %r29609;
	xor.b32  	%r29611, %r29606, %r29610;
	shf.l.wrap.b32 	%r29612, %r29611, %r29611, 8;
	add.s32 	%r29613, %r29607, %r29612;
	xor.b32  	%r29614, %r29609, %r29613;
	shf.l.wrap.b32 	%r29615, %r29614, %r29614, 7;
	add.s32 	%r29616, %r29574, %r29615;
	xor.b32  	%r29617, %r29588, %r29616;
	shf.l.wrap.b32 	%r29618, %r29617, %r29617, 16;
	add.s32 	%r29619, %r29601, %r29618;
	xor.b32  	%r29620, %r29615, %r29619;
	shf.l.wrap.b32 	%r29621, %r29620, %r29620, 12;
	add.s32 	%r29622, %r29616, %r29621;
	xor.b32  	%r29623, %r29618, %r29622;
	shf.l.wrap.b32 	%r29624, %r29623, %r29623, 8;
	add.s32 	%r29625, %r29619, %r29624;
	xor.b32  	%r29626, %r29621, %r29625;
	shf.l.wrap.b32 	%r29627, %r29626, %r29626, 7;
	add.s32 	%r29628, %r29586, %r29579;
	xor.b32  	%r29629, %r29600, %r29628;
	shf.l.wrap.b32 	%r29630, %r29629, %r29629, 16;
	add.s32 	%r29631, %r29613, %r29630;
	xor.b32  	%r29632, %r29579, %r29631;
	shf.l.wrap.b32 	%r29633, %r29632, %r29632, 12;
	add.s32 	%r29634, %r29628, %r29633;
	xor.b32  	%r29635, %r29630, %r29634;
	shf.l.wrap.b32 	%r29636, %r29635, %r29635, 8;
	add.s32 	%r29637, %r29631, %r29636;
	xor.b32  	%r29638, %r29633, %r29637;
	shf.l.wrap.b32 	%r29639, %r29638, %r29638, 7;
	add.s32 	%r29640, %r29598, %r29591;
	xor.b32  	%r29641, %r29612, %r29640;
	shf.l.wrap.b32 	%r29642, %r29641, %r29641, 16;
	add.s32 	%r29643, %r29577, %r29642;
	xor.b32  	%r29644, %r29591, %r29643;
	shf.l.wrap.b32 	%r29645, %r29644, %r29644, 12;
	add.s32 	%r29646, %r29640, %r29645;
	xor.b32  	%r29647, %r29642, %r29646;
	shf.l.wrap.b32 	%r29648, %r29647, %r29647, 8;
	add.s32 	%r29649, %r29643, %r29648;
	xor.b32  	%r29650, %r29645, %r29649;
	shf.l.wrap.b32 	%r29651, %r29650, %r29650, 7;
	add.s32 	%r29652, %r29610, %r29603;
	xor.b32  	%r29653, %r29576, %r29652;
	shf.l.wrap.b32 	%r29654, %r29653, %r29653, 16;
	add.s32 	%r29655, %r29589, %r29654;
	xor.b32  	%r29656, %r29603, %r29655;
	shf.l.wrap.b32 	%r29657, %r29656, %r29656, 12;
	add.s32 	%r29658, %r29652, %r29657;
	xor.b32  	%r29659, %r29654, %r29658;
	shf.l.wrap.b32 	%r29660, %r29659, %r29659, 8;
	add.s32 	%r29661, %r29655, %r29660;
	xor.b32  	%r29662, %r29657, %r29661;
	shf.l.wrap.b32 	%r29663, %r29662, %r29662, 7;
	add.s32 	%r29664, %r29622, %r29639;
	xor.b32  	%r29665, %r29660, %r29664;
	shf.l.wrap.b32 	%r29666, %r29665, %r29665, 16;
	add.s32 	%r29667, %r29649, %r29666;
	xor.b32  	%r29668, %r29639, %r29667;
	shf.l.wrap.b32 	%r29669, %r29668, %r29668, 12;
	add.s32 	%r29670, %r29664, %r29669;
	xor.b32  	%r29671, %r29666, %r29670;
	shf.l.wrap.b32 	%r29672, %r29671, %r29671, 8;
	add.s32 	%r29673, %r29667, %r29672;
	xor.b32  	%r29674, %r29669, %r29673;
	shf.l.wrap.b32 	%r29675, %r29674, %r29674, 7;
	add.s32 	%r29676, %r29634, %r29651;
	xor.b32  	%r29677, %r29624, %r29676;
	shf.l.wrap.b32 	%r29678, %r29677, %r29677, 16;
	add.s32 	%r29679, %r29661, %r29678;
	xor.b32  	%r29680, %r29651, %r29679;
	shf.l.wrap.b32 	%r29681, %r29680, %r29680, 12;
	add.s32 	%r29682, %r29676, %r29681;
	xor.b32  	%r29683, %r29678, %r29682;
	shf.l.wrap.b32 	%r29684, %r29683, %r29683, 8;
	add.s32 	%r29685, %r29679, %r29684;
	xor.b32  	%r29686, %r29681, %r29685;
	shf.l.wrap.b32 	%r29687, %r29686, %r29686, 7;
	add.s32 	%r29688, %r29646, %r29663;
	xor.b32  	%r29689, %r29636, %r29688;
	shf.l.wrap.b32 	%r29690, %r29689, %r29689, 16;
	add.s32 	%r29691, %r29625, %r29690;
	xor.b32  	%r29692, %r29663, %r29691;
	shf.l.wrap.b32 	%r29693, %r29692, %r29692, 12;
	add.s32 	%r29694, %r29688, %r29693;
	xor.b32  	%r29695, %r29690, %r29694;
	shf.l.wrap.b32 	%r29696, %r29695, %r29695, 8;
	add.s32 	%r29697, %r29691, %r29696;
	xor.b32  	%r29698, %r29693, %r29697;
	shf.l.wrap.b32 	%r29699, %r29698, %r29698, 7;
	add.s32 	%r29700, %r29658, %r29627;
	xor.b32  	%r29701, %r29648, %r29700;
	shf.l.wrap.b32 	%r29702, %r29701, %r29701, 16;
	add.s32 	%r29703, %r29637, %r29702;
	xor.b32  	%r29704, %r29627, %r29703;
	shf.l.wrap.b32 	%r29705, %r29704, %r29704, 12;
	add.s32 	%r29706, %r29700, %r29705;
	xor.b32  	%r29707, %r29702, %r29706;
	shf.l.wrap.b32 	%r29708, %r29707, %r29707, 8;
	add.s32 	%r29709, %r29703, %r29708;
	xor.b32  	%r29710, %r29705, %r29709;
	shf.l.wrap.b32 	%r29711, %r29710, %r29710, 7;
	add.s32 	%r54377, %r29328, %r29670;
	add.s32 	%r54376, %r29340, %r29682;
	add.s32 	%r54375, %r29352, %r29694;
	add.s32 	%r54374, %r29364, %r29706;
	add.s32 	%r54378, %r54385, %r29711;
	add.s32 	%r54379, %r54384, %r29675;
	add.s32 	%r54380, %r54383, %r29687;
	add.s32 	%r54381, %r54382, %r29699;
	xor.b32  	%r29712, %r29329, 1;
	shf.l.wrap.b32 	%r29713, %r29329, %r29712, 16;
	add.s32 	%r29714, %r54385, %r29713;
	xor.b32  	%r29715, %r54385, %r29714;
	shf.l.wrap.b32 	%r29716, %r29715, %r29715, 12;
	add.s32 	%r29717, %r29329, %r29716;
	xor.b32  	%r29718, %r29713, %r29717;
	shf.l.wrap.b32 	%r29719, %r29718, %r29718, 8;
	add.s32 	%r29720, %r29714, %r29719;
	xor.b32  	%r29721, %r29716, %r29720;
	shf.l.wrap.b32 	%r29722, %r29721, %r29721, 7;
	add.s32 	%r29723, %r29717, %r29351;
	xor.b32  	%r29724, %r29372, %r29723;
	shf.l.wrap.b32 	%r29725, %r29724, %r29724, 16;
	add.s32 	%r29726, %r29361, %r29725;
	xor.b32  	%r29727, %r29351, %r29726;
	shf.l.wrap.b32 	%r29728, %r29727, %r29727, 12;
	add.s32 	%r29729, %r29723, %r29728;
	xor.b32  	%r29730, %r29725, %r29729;
	shf.l.wrap.b32 	%r29731, %r29730, %r29730, 8;
	add.s32 	%r29732, %r29726, %r29731;
	xor.b32  	%r29733, %r29728, %r29732;
	shf.l.wrap.b32 	%r29734, %r29733, %r29733, 7;
	xor.b32  	%r29735, %r29719, %r29388;
	shf.l.wrap.b32 	%r29736, %r29735, %r29735, 16;
	add.s32 	%r29737, %r29373, %r29736;
	xor.b32  	%r29738, %r29363, %r29737;
	shf.l.wrap.b32 	%r29739, %r29738, %r29738, 12;
	add.s32 	%r29740, %r29388, %r29739;
	xor.b32  	%r29741, %r29736, %r29740;
	shf.l.wrap.b32 	%r29742, %r29741, %r29741, 8;
	add.s32 	%r29743, %r29737, %r29742;
	xor.b32  	%r29744, %r29739, %r29743;
	shf.l.wrap.b32 	%r29745, %r29744, %r29744, 7;
	add.s32 	%r29746, %r29720, %r29402;
	xor.b32  	%r29747, %r29375, %r29746;
	shf.l.wrap.b32 	%r29748, %r29747, %r29747, 12;
	add.s32 	%r29749, %r29400, %r29748;
	xor.b32  	%r29750, %r29402, %r29749;
	shf.l.wrap.b32 	%r29751, %r29750, %r29750, 8;
	add.s32 	%r29752, %r29746, %r29751;
	xor.b32  	%r29753, %r29748, %r29752;
	shf.l.wrap.b32 	%r29754, %r29753, %r29753, 7;
	add.s32 	%r29755, %r29370, %r29722;
	xor.b32  	%r29756, %r29360, %r29755;
	shf.l.wrap.b32 	%r29757, %r29756, %r29756, 16;
	add.s32 	%r29758, %r29349, %r29757;
	xor.b32  	%r29759, %r29722, %r29758;
	shf.l.wrap.b32 	%r29760, %r29759, %r29759, 12;
	add.s32 	%r29761, %r29755, %r29760;
	xor.b32  	%r29762, %r29757, %r29761;
	shf.l.wrap.b32 	%r29763, %r29762, %r29762, 8;
	add.s32 	%r29764, %r29758, %r29763;
	xor.b32  	%r29765, %r29760, %r29764;
	shf.l.wrap.b32 	%r29766, %r29765, %r29765, 7;
	add.s32 	%r29767, %r29729, %r29766;
	xor.b32  	%r29768, %r29742, %r29767;
	shf.l.wrap.b32 	%r29769, %r29768, %r29768, 16;
	add.s32 	%r29770, %r29752, %r29769;
	xor.b32  	%r29771, %r29766, %r29770;
	shf.l.wrap.b32 	%r29772, %r29771, %r29771, 12;
	add.s32 	%r29773, %r29767, %r29772;
	xor.b32  	%r29774, %r29769, %r29773;
	shf.l.wrap.b32 	%r29775, %r29774, %r29774, 8;
	add.s32 	%r29776, %r29770, %r29775;
	xor.b32  	%r29777, %r29772, %r29776;
	shf.l.wrap.b32 	%r29778, %r29777, %r29777, 7;
	add.s32 	%r29779, %r29740, %r29734;
	xor.b32  	%r29780, %r29751, %r29779;
	shf.l.wrap.b32 	%r29781, %r29780, %r29780, 16;
	add.s32 	%r29782, %r29764, %r29781;
	xor.b32  	%r29783, %r29734, %r29782;
	shf.l.wrap.b32 	%r29784, %r29783, %r29783, 12;
	add.s32 	%r29785, %r29779, %r29784;
	xor.b32  	%r29786, %r29781, %r29785;
	shf.l.wrap.b32 	%r29787, %r29786, %r29786, 8;
	add.s32 	%r29788, %r29782, %r29787;
	xor.b32  	%r29789, %r29784, %r29788;
	shf.l.wrap.b32 	%r29790, %r29789, %r29789, 7;
	add.s32 	%r29791, %r29749, %r29745;
	xor.b32  	%r29792, %r29763, %r29791;
	shf.l.wrap.b32 	%r29793, %r29792, %r29792, 16;
	add.s32 	%r29794, %r29732, %r29793;
	xor.b32  	%r29795, %r29745, %r29794;
	shf.l.wrap.b32 	%r29796, %r29795, %r29795, 12;
	add.s32 	%r29797, %r29791, %r29796;
	xor.b32  	%r29798, %r29793, %r29797;
	shf.l.wrap.b32 	%r29799, %r29798, %r29798, 8;
	add.s32 	%r29800, %r29794, %r29799;
	xor.b32  	%r29801, %r29796, %r29800;
	shf.l.wrap.b32 	%r29802, %r29801, %r29801, 7;
	add.s32 	%r29803, %r29761, %r29754;
	xor.b32  	%r29804, %r29731, %r29803;
	shf.l.wrap.b32 	%r29805, %r29804, %r29804, 16;
	add.s32 	%r29806, %r29743, %r29805;
	xor.b32  	%r29807, %r29754, %r29806;
	shf.l.wrap.b32 	%r29808, %r29807, %r29807, 12;
	add.s32 	%r29809, %r29803, %r29808;
	xor.b32  	%r29810, %r29805, %r29809;
	shf.l.wrap.b32 	%r29811, %r29810, %r29810, 8;
	add.s32 	%r29812, %r29806, %r29811;
	xor.b32  	%r29813, %r29808, %r29812;
	shf.l.wrap.b32 	%r29814, %r29813, %r29813, 7;
	add.s32 	%r29815, %r29773, %r29790;
	xor.b32  	%r29816, %r29811, %r29815;
	shf.l.wrap.b32 	%r29817, %r29816, %r29816, 16;
	add.s32 	%r29818, %r29800, %r29817;
	xor.b32  	%r29819, %r29790, %r29818;
	shf.l.wrap.b32 	%r29820, %r29819, %r29819, 12;
	add.s32 	%r29821, %r29815, %r29820;
	xor.b32  	%r29822, %r29817, %r29821;
	shf.l.wrap.b32 	%r29823, %r29822, %r29822, 8;
	add.s32 	%r29824, %r29818, %r29823;
	xor.b32  	%r29825, %r29820, %r29824;
	shf.l.wrap.b32 	%r29826, %r29825, %r29825, 7;
	add.s32 	%r29827, %r29785, %r29802;
	xor.b32  	%r29828, %r29775, %r29827;
	shf.l.wrap.b32 	%r29829, %r29828, %r29828, 16;
	add.s32 	%r29830, %r29812, %r29829;
	xor.b32  	%r29831, %r29802, %r29830;
	shf.l.wrap.b32 	%r29832, %r29831, %r29831, 12;
	add.s32 	%r29833, %r29827, %r29832;
	xor.b32  	%r29834, %r29829, %r29833;
	shf.l.wrap.b32 	%r29835, %r29834, %r29834, 8;
	add.s32 	%r29836, %r29830, %r29835;
	xor.b32  	%r29837, %r29832, %r29836;
	shf.l.wrap.b32 	%r29838, %r29837, %r29837, 7;
	add.s32 	%r29839, %r29797, %r29814;
	xor.b32  	%r29840, %r29787, %r29839;
	shf.l.wrap.b32 	%r29841, %r29840, %r29840, 16;
	add.s32 	%r29842, %r29776, %r29841;
	xor.b32  	%r29843, %r29814, %r29842;
	shf.l.wrap.b32 	%r29844, %r29843, %r29843, 12;
	add.s32 	%r29845, %r29839, %r29844;
	xor.b32  	%r29846, %r29841, %r29845;
	shf.l.wrap.b32 	%r29847, %r29846, %r29846, 8;
	add.s32 	%r29848, %r29842, %r29847;
	xor.b32  	%r29849, %r29844, %r29848;
	shf.l.wrap.b32 	%r29850, %r29849, %r29849, 7;
	add.s32 	%r29851, %r29809, %r29778;
	xor.b32  	%r29852, %r29799, %r29851;
	shf.l.wrap.b32 	%r29853, %r29852, %r29852, 16;
	add.s32 	%r29854, %r29788, %r29853;
	xor.b32  	%r29855, %r29778, %r29854;
	shf.l.wrap.b32 	%r29856, %r29855, %r29855, 12;
	add.s32 	%r29857, %r29851, %r29856;
	xor.b32  	%r29858, %r29853, %r29857;
	shf.l.wrap.b32 	%r29859, %r29858, %r29858, 8;
	add.s32 	%r29860, %r29854, %r29859;
	xor.b32  	%r29861, %r29856, %r29860;
	shf.l.wrap.b32 	%r29862, %r29861, %r29861, 7;
	add.s32 	%r29863, %r29821, %r29862;
	xor.b32  	%r29864, %r29835, %r29863;
	shf.l.wrap.b32 	%r29865, %r29864, %r29864, 16;
	add.s32 	%r29866, %r29848, %r29865;
	xor.b32  	%r29867, %r29862, %r29866;
	shf.l.wrap.b32 	%r29868, %r29867, %r29867, 12;
	add.s32 	%r29869, %r29863, %r29868;
	xor.b32  	%r29870, %r29865, %r29869;
	shf.l.wrap.b32 	%r29871, %r29870, %r29870, 8;
	add.s32 	%r29872, %r29866, %r29871;
	xor.b32  	%r29873, %r29868, %r29872;
	shf.l.wrap.b32 	%r29874, %r29873, %r29873, 7;
	add.s32 	%r29875, %r29833, %r29826;
	xor.b32  	%r29876, %r29847, %r29875;
	shf.l.wrap.b32 	%r29877, %r29876, %r29876, 16;
	add.s32 	%r29878, %r29860, %r29877;
	xor.b32  	%r29879, %r29826, %r29878;
	shf.l.wrap.b32 	%r29880, %r29879, %r29879, 12;
	add.s32 	%r29881, %r29875, %r29880;
	xor.b32  	%r29882, %r29877, %r29881;
	shf.l.wrap.b32 	%r29883, %r29882, %r29882, 8;
	add.s32 	%r29884, %r29878, %r29883;
	xor.b32  	%r29885, %r29880, %r29884;
	shf.l.wrap.b32 	%r29886, %r29885, %r29885, 7;
	add.s32 	%r29887, %r29845, %r29838;
	xor.b32  	%r29888, %r29859, %r29887;
	shf.l.wrap.b32 	%r29889, %r29888, %r29888, 16;
	add.s32 	%r29890, %r29824, %r29889;
	xor.b32  	%r29891, %r29838, %r29890;
	shf.l.wrap.b32 	%r29892, %r29891, %r29891, 12;
	add.s32 	%r29893, %r29887, %r29892;
	xor.b32  	%r29894, %r29889, %r29893;
	shf.l.wrap.b32 	%r29895, %r29894, %r29894, 8;
	add.s32 	%r29896, %r29890, %r29895;
	xor.b32  	%r29897, %r29892, %r29896;
	shf.l.wrap.b32 	%r29898, %r29897, %r29897, 7;
	add.s32 	%r29899, %r29857, %r29850;
	xor.b32  	%r29900, %r29823, %r29899;
	shf.l.wrap.b32 	%r29901, %r29900, %r29900, 16;
	add.s32 	%r29902, %r29836, %r29901;
	xor.b32  	%r29903, %r29850, %r29902;
	shf.l.wrap.b32 	%r29904, %r29903, %r29903, 12;
	add.s32 	%r29905, %r29899, %r29904;
	xor.b32  	%r29906, %r29901, %r29905;
	shf.l.wrap.b32 	%r29907, %r29906, %r29906, 8;
	add.s32 	%r29908, %r29902, %r29907;
	xor.b32  	%r29909, %r29904, %r29908;
	shf.l.wrap.b32 	%r29910, %r29909, %r29909, 7;
	add.s32 	%r29911, %r29869, %r29886;
	xor.b32  	%r29912, %r29907, %r29911;
	shf.l.wrap.b32 	%r29913, %r29912, %r29912, 16;
	add.s32 	%r29914, %r29896, %r29913;
	xor.b32  	%r29915, %r29886, %r29914;
	shf.l.wrap.b32 	%r29916, %r29915, %r29915, 12;
	add.s32 	%r29917, %r29911, %r29916;
	xor.b32  	%r29918, %r29913, %r29917;
	shf.l.wrap.b32 	%r29919, %r29918, %r29918, 8;
	add.s32 	%r29920, %r29914, %r29919;
	xor.b32  	%r29921, %r29916, %r29920;
	shf.l.wrap.b32 	%r29922, %r29921, %r29921, 7;
	add.s32 	%r29923, %r29881, %r29898;
	xor.b32  	%r29924, %r29871, %r29923;
	shf.l.wrap.b32 	%r29925, %r29924, %r29924, 16;
	add.s32 	%r29926, %r29908, %r29925;
	xor.b32  	%r29927, %r29898, %r29926;
	shf.l.wrap.b32 	%r29928, %r29927, %r29927, 12;
	add.s32 	%r29929, %r29923, %r29928;
	xor.b32  	%r29930, %r29925, %r29929;
	shf.l.wrap.b32 	%r29931, %r29930, %r29930, 8;
	add.s32 	%r29932, %r29926, %r29931;
	xor.b32  	%r29933, %r29928, %r29932;
	shf.l.wrap.b32 	%r29934, %r29933, %r29933, 7;
	add.s32 	%r29935, %r29893, %r29910;
	xor.b32  	%r29936, %r29883, %r29935;
	shf.l.wrap.b32 	%r29937, %r29936, %r29936, 16;
	add.s32 	%r29938, %r29872, %r29937;
	xor.b32  	%r29939, %r29910, %r29938;
	shf.l.wrap.b32 	%r29940, %r29939, %r29939, 12;
	add.s32 	%r29941, %r29935, %r29940;
	xor.b32  	%r29942, %r29937, %r29941;
	shf.l.wrap.b32 	%r29943, %r29942, %r29942, 8;
	add.s32 	%r29944, %r29938, %r29943;
	xor.b32  	%r29945, %r29940, %r29944;
	shf.l.wrap.b32 	%r29946, %r29945, %r29945, 7;
	add.s32 	%r29947, %r29905, %r29874;
	xor.b32  	%r29948, %r29895, %r29947;
	shf.l.wrap.b32 	%r29949, %r29948, %r29948, 16;
	add.s32 	%r29950, %r29884, %r29949;
	xor.b32  	%r29951, %r29874, %r29950;
	shf.l.wrap.b32 	%r29952, %r29951, %r29951, 12;
	add.s32 	%r29953, %r29947, %r29952;
	xor.b32  	%r29954, %r29949, %r29953;
	shf.l.wrap.b32 	%r29955, %r29954, %r29954, 8;
	add.s32 	%r29956, %r29950, %r29955;
	xor.b32  	%r29957, %r29952, %r29956;
	shf.l.wrap.b32 	%r29958, %r29957, %r29957, 7;
	add.s32 	%r29959, %r29917, %r29958;
	xor.b32  	%r29960, %r29931, %r29959;
	shf.l.wrap.b32 	%r29961, %r29960, %r29960, 16;
	add.s32 	%r29962, %r29944, %r29961;
	xor.b32  	%r29963, %r29958, %r29962;
	shf.l.wrap.b32 	%r29964, %r29963, %r29963, 12;
	add.s32 	%r29965, %r29959, %r29964;
	xor.b32  	%r29966, %r29961, %r29965;
	shf.l.wrap.b32 	%r29967, %r29966, %r29966, 8;
	add.s32 	%r29968, %r29929, %r29922;
	xor.b32  	%r29969, %r29943, %r29968;
	shf.l.wrap.b32 	%r29970, %r29969, %r29969, 16;
	add.s32 	%r29971, %r29956, %r29970;
	xor.b32  	%r29972, %r29922, %r29971;
	shf.l.wrap.b32 	%r29973, %r29972, %r29972, 12;
	add.s32 	%r29974, %r29968, %r29973;
	xor.b32  	%r29975, %r29970, %r29974;
	shf.l.wrap.b32 	%r29976, %r29975, %r29975, 8;
	add.s32 	%r29977, %r29971, %r29976;
	xor.b32  	%r29978, %r29973, %r29977;
	shf.l.wrap.b32 	%r29979, %r29978, %r29978, 7;
	add.s32 	%r29980, %r29941, %r29934;
	xor.b32  	%r29981, %r29955, %r29980;
	shf.l.wrap.b32 	%r29982, %r29981, %r29981, 16;
	add.s32 	%r29983, %r29920, %r29982;
	xor.b32  	%r29984, %r29934, %r29983;
	shf.l.wrap.b32 	%r29985, %r29984, %r29984, 12;
	add.s32 	%r29986, %r29980, %r29985;
	xor.b32  	%r29987, %r29982, %r29986;
	shf.l.wrap.b32 	%r29988, %r29987, %r29987, 8;
	add.s32 	%r29989, %r29983, %r29988;
	xor.b32  	%r29990, %r29985, %r29989;
	shf.l.wrap.b32 	%r29991, %r29990, %r29990, 7;
	add.s32 	%r29992, %r29953, %r29946;
	xor.b32  	%r29993, %r29919, %r29992;
	shf.l.wrap.b32 	%r29994, %r29993, %r29993, 16;
	add.s32 	%r29995, %r29932, %r29994;
	xor.b32  	%r29996, %r29946, %r29995;
	shf.l.wrap.b32 	%r29997, %r29996, %r29996, 12;
	add.s32 	%r29998, %r29992, %r29997;
	xor.b32  	%r29999, %r29994, %r29998;
	shf.l.wrap.b32 	%r30000, %r29999, %r29999, 8;
	add.s32 	%r30001, %r29995, %r30000;
	add.s32 	%r30002, %r29965, %r29979;
	xor.b32  	%r30003, %r30000, %r30002;
	shf.l.wrap.b32 	%r30004, %r30003, %r30003, 16;
	add.s32 	%r30005, %r29989, %r30004;
	xor.b32  	%r30006, %r29979, %r30005;
	shr.u32 	%r30007, %r30006, 20;
	add.s32 	%r30008, %r30002, %r30007;
	add.s32 	%r30009, %r29974, %r29991;
	xor.b32  	%r30010, %r29967, %r30009;
	shf.l.wrap.b32 	%r30011, %r30010, %r30010, 16;
	add.s32 	%r30012, %r30001, %r30011;
	xor.b32  	%r30013, %r29991, %r30012;
	shr.u32 	%r30014, %r30013, 20;
	add.s32 	%r30015, %r30009, %r30014;
	add.s32 	%r30016, %r29328, %r30008;
	add.s32 	%r30017, %r29340, %r30015;
	not.b32 	%r30018, %r54373;
	add.s32 	%r30019, %r3038, %r30018;
	mov.u32 	%r30020, %ctaid.x;
	shl.b32 	%r30021, %r30020, 11;
	mov.u32 	%r30022, %tid.x;
	and.b32  	%r30023, %r30022, 31;
	or.b32  	%r30024, %r30021, %r30023;
	shl.b32 	%r30025, %r30022, 3;
	and.b32  	%r30026, %r30025, 7936;
	add.s32 	%r30027, %r53743, %r30026;
	add.s32 	%r30028, %r30024, %r30027;
	shr.u32 	%r30029, %r30028, %r30019;
	and.b32  	%r30030, %r30029, 1;
	setp.eq.b32 	%p300, %r30030, 1;
	selp.b32 	%r30031, %r30017, %r30016, %p300;
	cvt.u16.u32 	%rs540, %r30031;
	and.b16  	%rs819, %rs540, 1;
	and.b16  	%rs541, %rs817, 255;
	setp.ne.s16 	%p301, %rs541, 1;
	@%p301 bra 	$L__BB4_383;
	ld.param.u64 	%rd791, [fused_batch_pir_kernel_16_param_1];
	not.b32 	%r30032, %r54373;
	add.s32 	%r30033, %r3038, %r30032;
	mov.u32 	%r30034, %ctaid.x;
	shl.b32 	%r30035, %r30034, 11;
	mov.u32 	%r30036, %tid.x;
	and.b32  	%r30037, %r30036, 31;
	or.b32  	%r30038, %r30035, %r30037;
	shl.b32 	%r30039, %r30036, 3;
	and.b32  	%r30040, %r30039, 7936;
	add.s32 	%r30041, %r53743, %r30040;
	add.s32 	%r30042, %r30038, %r30041;
	shr.u32 	%r30043, %r30042, %r30033;
	and.b32  	%r30044, %r30043, 1;
	setp.eq.b32 	%p302, %r30044, 1;
	cvt.s64.s32 	%rd342, %r54373;
	cvta.to.global.u64 	%rd343, %rd791;
	mul.wide.s32 	%rd344, %r54373, 16;
	add.s64 	%rd345, %rd343, %rd344;
	ld.global.u32 	%r30045, [%rd345+12708];
	selp.b32 	%r30046, %r54378, %r54377, %p302;
	xor.b32  	%r30047, %r30046, %r30045;
	selp.b32 	%r30048, %r54379, %r54376, %p302;
	selp.b32 	%r54377, %r54377, %r30047, %p302;
	selp.b32 	%r54378, %r30047, %r54378, %p302;
	ld.global.u32 	%r30049, [%rd345+12712];
	xor.b32  	%r30050, %r30048, %r30049;
	selp.b32 	%r30051, %r54380, %r54375, %p302;
	selp.b32 	%r54376, %r54376, %r30050, %p302;
	selp.b32 	%r54379, %r30050, %r54379, %p302;
	ld.global.u32 	%r30052, [%rd345+12716];
	xor.b32  	%r30053, %r30051, %r30052;
	selp.b32 	%r30054, %r54381, %r54374, %p302;
	selp.b32 	%r54375, %r54375, %r30053, %p302;
	selp.b32 	%r54380, %r30053, %r54380, %p302;
	ld.global.u32 	%r30055, [%rd345+12720];
	xor.b32  	%r30056, %r30054, %r30055;
	selp.b64 	%rd346, 445, 420, %p302;
	selp.b32 	%r54374, %r54374, %r30056, %p302;
	selp.b32 	%r54381, %r30056, %r54381, %p302;
	add.s64 	%rd347, %rd346, %rd342;
	add.s64 	%rd348, %rd343, %rd347;
	ld.global.u8 	%rs542, [%rd348+12688];
	xor.b16  	%rs819, %rs542, %rs819;
$L__BB4_383:
	not.b32 	%r30057, %r54373;
	add.s32 	%r30058, %r3038, %r30057;
	mov.u32 	%r30059, %ctaid.x;
	shl.b32 	%r30060, %r30059, 11;
	mov.u32 	%r30061, %tid.x;
	and.b32  	%r30062, %r30061, 31;
	or.b32  	%r30063, %r30060, %r30062;
	shl.b32 	%r30064, %r30061, 3;
	and.b32  	%r30065, %r30064, 7936;
	add.s32 	%r30066, %r53743, %r30065;
	add.s32 	%r30067, %r30063, %r30066;
	shr.u32 	%r30068, %r30067, %r30058;
	and.b32  	%r30069, %r30068, 1;
	setp.eq.b32 	%p303, %r30069, 1;
	selp.b32 	%r54385, %r54378, %r54377, %p303;
	selp.b32 	%r54384, %r54379, %r54376, %p303;
	selp.b32 	%r54383, %r54380, %r54375, %p303;
	selp.b32 	%r54382, %r54381, %r54374, %p303;
	add.s32 	%r54373, %r54373, 1;
	setp.lt.u32 	%p304, %r54373, %r3038;
	mov.u16 	%rs817, %rs819;
	@%p304 bra 	$L__BB4_381;
$L__BB4_384:
	and.b16  	%rs543, %rs819, 255;
	setp.ne.s16 	%p305, %rs543, 1;
	@%p305 bra 	$L__BB4_386;
	ld.param.u64 	%rd792, [fused_batch_pir_kernel_16_param_1];
	cvta.to.global.u64 	%rd349, %rd792;
	ld.global.u32 	%r30070, [%rd349+13160];
	xor.b32  	%r54385, %r54385, %r30070;
$L__BB4_386:
	@%p305 bra 	$L__BB4_388;
	ld.param.u64 	%rd793, [fused_batch_pir_kernel_16_param_1];
	cvta.to.global.u64 	%rd350, %rd793;
	ld.global.u32 	%r30071, [%rd350+13164];
	xor.b32  	%r54384, %r54384, %r30071;
$L__BB4_388:
	@%p305 bra 	$L__BB4_390;
	ld.param.u64 	%rd794, [fused_batch_pir_kernel_16_param_1];
	cvta.to.global.u64 	%rd351, %rd794;
	ld.global.u32 	%r30072, [%rd351+13168];
	xor.b32  	%r54383, %r54383, %r30072;
$L__BB4_390:
	@%p305 bra 	$L__BB4_392;
	ld.param.u64 	%rd795, [fused_batch_pir_kernel_16_param_1];
	cvta.to.global.u64 	%rd352, %rd795;
	ld.global.u32 	%r30073, [%rd352+13172];
	xor.b32  	%r54382, %r54382, %r30073;
$L__BB4_392:
	ld.param.u32 	%r52163, [fused_batch_pir_kernel_16_param_4];
	mov.u32 	%r30075, %ctaid.x;
	shl.b32 	%r30076, %r30075, 11;
	mov.u32 	%r30077, %tid.x;
	and.b32  	%r30078, %r30077, 31;
	or.b32  	%r30079, %r30076, %r30078;
	shl.b32 	%r30080, %r30077, 3;
	and.b32  	%r30081, %r30080, 7936;
	add.s32 	%r30082, %r53743, %r30081;
	add.s32 	%r30083, %r30079, %r30082;
	setp.ge.s32 	%p309, %r30083, %r52163;
	mov.b32 	%r54406, 0;
	mov.u32 	%r54407, %r54406;
	mov.u32 	%r54408, %r54406;
	mov.u32 	%r54409, %r54406;
	@%p309 bra 	$L__BB4_406;
	ld.param.u64 	%rd796, [fused_batch_pir_kernel_16_param_1];
	cvta.to.global.u64 	%rd353, %rd796;
	ld.global.u8 	%rs547, [%rd353+13193];
	max.u16 	%rs548, %rs547, 11;
	cvt.u32.u16 	%r30084, %rs548;
	add.s32 	%r54397, %r30084, -11;
	ld.shared.u32 	%r54409, [s_mem+197916];
	ld.shared.v4.u32 	{%r54408, %r54407, %r54406, %r30085}, [s_mem+197920];
	mov.b64 	%rd354, {%r54406, %r30085};
	shr.u64 	%rd355, %rd354, 32;
	cvt.u16.u64 	%rs822, %rd355;
	cvt.u32.u16 	%r3093, %rs547;
	setp.ge.u32 	%p310, %r54397, %r3093;
	@%p310 bra 	$L__BB4_398;
	mov.u16 	%rs820, %rs822;
$L__BB4_395:
	ld.const.u32 	%r30086, [CHACHA_CONSTANTS];
	add.s32 	%r30087, %r30086, %r54409;
	shf.l.wrap.b32 	%r30088, %r30087, %r30087, 16;
	add.s32 	%r30089, %r54409, %r30088;
	xor.b32  	%r30090, %r54409, %r30089;
	shf.l.wrap.b32 	%r30091, %r30090, %r30090, 12;
	add.s32 	%r30092, %r30087, %r30091;
	xor.b32  	%r30093, %r30088, %r30092;
	shf.l.wrap.b32 	%r30094, %r30093, %r30093, 8;
	add.s32 	%r30095, %r30089, %r30094;
	xor.b32  	%r30096, %r30091, %r30095;
	shf.l.wrap.b32 	%r30097, %r30096, %r30096, 7;
	ld.const.u32 	%r30098, [CHACHA_CONSTANTS+4];
	add.s32 	%r30099, %r30098, %r54408;
	shf.l.wrap.b32 	%r30100, %r30099, %r30099, 16;
	add.s32 	%r30101, %r54408, %r30100;
	xor.b32  	%r30102, %r54408, %r30101;
	shf.l.wrap.b32 	%r30103, %r30102, %r30102, 12;
	add.s32 	%r30104, %r30099, %r30103;
	xor.b32  	%r30105, %r30100, %r30104;
	shf.l.wrap.b32 	%r30106, %r30105, %r30105, 8;
	add.s32 	%r30107, %r30101, %r30106;
	xor.b32  	%r30108, %r30103, %r30107;
	shf.l.wrap.b32 	%r30109, %r30108, %r30108, 7;
	ld.const.u32 	%r30110, [CHACHA_CONSTANTS+8];
	add.s32 	%r30111, %r30110, %r54407;
	shf.l.wrap.b32 	%r30112, %r30111, %r30111, 16;
	add.s32 	%r30113, %r54407, %r30112;
	xor.b32  	%r30114, %r54407, %r30113;
	shf.l.wrap.b32 	%r30115, %r30114, %r30114, 12;
	add.s32 	%r30116, %r30111, %r30115;
	xor.b32  	%r30117, %r30112, %r30116;
	shf.l.wrap.b32 	%r30118, %r30117, %r30117, 8;
	add.s32 	%r30119, %r30113, %r30118;
	xor.b32  	%r30120, %r30115, %r30119;
	shf.l.wrap.b32 	%r30121, %r30120, %r30120, 7;
	ld.const.u32 	%r30122, [CHACHA_CONSTANTS+12];
	add.s32 	%r30123, %r30122, %r54406;
	shf.l.wrap.b32 	%r30124, %r30123, %r30123, 16;
	add.s32 	%r30125, %r54406, %r30124;
	xor.b32  	%r30126, %r54406, %r30125;
	shf.l.wrap.b32 	%r30127, %r30126, %r30126, 12;
	add.s32 	%r30128, %r30123, %r30127;
	xor.b32  	%r30129, %r30124, %r30128;
	shf.l.wrap.b32 	%r30130, %r30129, %r30129, 8;
	add.s32 	%r30131, %r30125, %r30130;
	xor.b32  	%r30132, %r30127, %r30131;
	shf.l.wrap.b32 	%r30133, %r30132, %r30132, 7;
	add.s32 	%r30134, %r30092, %r30109;
	xor.b32  	%r30135, %r30130, %r30134;
	shf.l.wrap.b32 	%r30136, %r30135, %r30135, 16;
	add.s32 	%r30137, %r30119, %r30136;
	xor.b32  	%r30138, %r30109, %r30137;
	shf.l.wrap.b32 	%r30139, %r30138, %r30138, 12;
	add.s32 	%r30140, %r30134, %r30139;
	xor.b32  	%r30141, %r30136, %r30140;
	shf.l.wrap.b32 	%r30142, %r30141, %r30141, 8;
	add.s32 	%r30143, %r30137, %r30142;
	xor.b32  	%r30144, %r30139, %r30143;
	shf.l.wrap.b32 	%r30145, %r30144, %r30144, 7;
	add.s32 	%r30146, %r30104, %r30121;
	xor.b32  	%r30147, %r30094, %r30146;
	shf.l.wrap.b32 	%r30148, %r30147, %r30147, 16;
	add.s32 	%r30149, %r30131, %r30148;
	xor.b32  	%r30150, %r30121, %r30149;
	shf.l.wrap.b32 	%r30151, %r30150, %r30150, 12;
	add.s32 	%r30152, %r30146, %r30151;
	xor.b32  	%r30153, %r30148, %r30152;
	shf.l.wrap.b32 	%r30154, %r30153, %r30153, 8;
	add.s32 	%r30155, %r30149, %r30154;
	xor.b32  	%r30156, %r30151, %r30155;
	shf.l.wrap.b32 	%r30157, %r30156, %r30156, 7;
	add.s32 	%r30158, %r30116, %r30133;
	xor.b32  	%r30159, %r30106, %r30158;
	shf.l.wrap.b32 	%r30160, %r30159, %r30159, 16;
	add.s32 	%r30161, %r30095, %r30160;
	xor.b32  	%r30162, %r30133, %r30161;
	shf.l.wrap.b32 	%r30163, %r30162, %r30162, 12;
	add.s32 	%r30164, %r30158, %r30163;
	xor.b32  	%r30165, %r30160, %r30164;
	shf.l.wrap.b32 	%r30166, %r30165, %r30165, 8;
	add.s32 	%r30167, %r30161, %r30166;
	xor.b32  	%r30168, %r30163, %r30167;
	shf.l.wrap.b32 	%r30169, %r30168, %r30168, 7;
	add.s32 	%r30170, %r30128, %r30097;
	xor.b32  	%r30171, %r30118, %r30170;
	shf.l.wrap.b32 	%r30172, %r30171, %r30171, 16;
	add.s32 	%r30173, %r30107, %r30172;
	xor.b32  	%r30174, %r30097, %r30173;
	shf.l.wrap.b32 	%r30175, %r30174, %r30174, 12;
	add.s32 	%r30176, %r30170, %r30175;
	xor.b32  	%r30177, %r30172, %r30176;
	shf.l.wrap.b32 	%r30178, %r30177, %r30177, 8;
	add.s32 	%r30179, %r30173, %r30178;
	xor.b32  	%r30180, %r30175, %r30179;
	shf.l.wrap.b32 	%r30181, %r30180, %r30180, 7;
	add.s32 	%r30182, %r30140, %r30181;
	xor.b32  	%r30183, %r30154, %r30182;
	shf.l.wrap.b32 	%r30184, %r30183, %r30183, 16;
	add.s32 	%r30185, %r30167, %r30184;
	xor.b32  	%r30186, %r30181, %r30185;
	shf.l.wrap.b32 	%r30187, %r30186, %r30186, 12;
	add.s32 	%r30188, %r30182, %r30187;
	xor.b32  	%r30189, %r30184, %r30188;
	shf.l.wrap.b32 	%r30190, %r30189, %r30189, 8;
	add.s32 	%r30191, %r30185, %r30190;
	xor.b32  	%r30192, %r30187, %r30191;
	shf.l.wrap.b32 	%r30193, %r30192, %r30192, 7;
	add.s32 	%r30194, %r30152, %r30145;
	xor.b32  	%r30195, %r30166, %r30194;
	shf.l.wrap.b32 	%r30196, %r30195, %r30195, 16;
	add.s32 	%r30197, %r30179, %r30196;
	xor.b32  	%r30198, %r30145, %r30197;
	shf.l.wrap.b32 	%r30199, %r30198, %r30198, 12;
	add.s32 	%r30200, %r30194, %r30199;
	xor.b32  	%r30201, %r30196, %r30200;
	shf.l.wrap.b32 	%r30202, %r30201, %r30201, 8;
	add.s32 	%r30203, %r30197, %r30202;
	xor.b32  	%r30204, %r30199, %r30203;
	shf.l.wrap.b32 	%r30205, %r30204, %r30204, 7;
	add.s32 	%r30206, %r30164, %r30157;
	xor.b32  	%r30207, %r30178, %r30206;
	shf.l.wrap.b32 	%r30208, %r30207, %r30207, 16;
	add.s32 	%r30209, %r30143, %r30208;
	xor.b32  	%r30210, %r30157, %r30209;
	shf.l.wrap.b32 	%r30211, %r30210, %r30210, 12;
	add.s32 	%r30212, %r30206, %r30211;
	xor.b32  	%r30213, %r30208, %r30212;
	shf.l.wrap.b32 	%r30214, %r30213, %r30213, 8;
	add.s32 	%r30215, %r30209, %r30214;
	xor.b32  	%r30216, %r30211, %r30215;
	shf.l.wrap.b32 	%r30217, %r30216, %r30216, 7;
	add.s32 	%r30218, %r30176, %r30169;
	xor.b32  	%r30219, %r30142, %r30218;
	shf.l.wrap.b32 	%r30220, %r30219, %r30219, 16;
	add.s32 	%r30221, %r30155, %r30220;
	xor.b32  	%r30222, %r30169, %r30221;
	shf.l.wrap.b32 	%r30223, %r30222, %r30222, 12;
	add.s32 	%r30224, %r30218, %r30223;
	xor.b32  	%r30225, %r30220, %r30224;
	shf.l.wrap.b32 	%r30226, %r30225, %r30225, 8;
	add.s32 	%r30227, %r30221, %r30226;
	xor.b32  	%r30228, %r30223, %r30227;
	shf.l.wrap.b32 	%r30229, %r30228, %r30228, 7;
	add.s32 	%r30230, %r30188, %r30205;
	xor.b32  	%r30231, %r30226, %r30230;
	shf.l.wrap.b32 	%r30232, %r30231, %r30231, 16;
	add.s32 	%r30233, %r30215, %r30232;
	xor.b32  	%r30234, %r30205, %r30233;
	shf.l.wrap.b32 	%r30235, %r30234, %r30234, 12;
	add.s32 	%r30236, %r30230, %r30235;
	xor.b32  	%r30237, %r30232, %r30236;
	shf.l.wrap.b32 	%r30238, %r30237, %r30237, 8;
	add.s32 	%r30239, %r30233, %r30238;
	xor.b32  	%r30240, %r30235, %r30239;
	shf.l.wrap.b32 	%r30241, %r30240, %r30240, 7;
	add.s32 	%r30242, %r30200, %r30217;
	xor.b32  	%r30243, %r30190, %r30242;
	shf.l.wrap.b32 	%r30244, %r30243, %r30243, 16;
	add.s32 	%r30245, %r30227, %r30244;
	xor.b32  	%r30246, %r30217, %r30245;
	shf.l.wrap.b32 	%r30247, %r30246, %r30246, 12;
	add.s32 	%r30248, %r30242, %r30247;
	xor.b32  	%r30249, %r30244, %r30248;
	shf.l.wrap.b32 	%r30250, %r30249, %r30249, 8;
	add.s32 	%r30251, %r30245, %r30250;
	xor.b32  	%r30252, %r30247, %r30251;
	shf.l.wrap.b32 	%r30253, %r30252, %r30252, 7;
	add.s32 	%r30254, %r30212, %r30229;
	xor.b32  	%r30255, %r30202, %r30254;
	shf.l.wrap.b32 	%r30256, %r30255, %r30255, 16;
	add.s32 	%r30257, %r30191, %r30256;
	xor.b32  	%r30258, %r30229, %r30257;
	shf.l.wrap.b32 	%r30259, %r30258, %r30258, 12;
	add.s32 	%r30260, %r30254, %r30259;
	xor.b32  	%r30261, %r30256, %r30260;
	shf.l.wrap.b32 	%r30262, %r30261, %r30261, 8;
	add.s32 	%r30263, %r30257, %r30262;
	xor.b32  	%r30264, %r30259, %r30263;
	shf.l.wrap.b32 	%r30265, %r30264, %r30264, 7;
	add.s32 	%r30266, %r30224, %r30193;
	xor.b32  	%r30267, %r30214, %r30266;
	shf.l.wrap.b32 	%r30268, %r30267, %r30267, 16;
	add.s32 	%r30269, %r30203, %r30268;
	xor.b32  	%r30270, %r30193, %r30269;
	shf.l.wrap.b32 	%r30271, %r30270, %r30270, 12;
	add.s32 	%r30272, %r30266, %r30271;
	xor.b32  	%r30273, %r30268, %r30272;
	shf.l.wrap.b32 	%r30274, %r30273, %r30273, 8;
	add.s32 	%r30275, %r30269, %r30274;
	xor.b32  	%r30276, %r30271, %r30275;
	shf.l.wrap.b32 	%r30277, %r30276, %r30276, 7;
	add.s32 	%r30278, %r30236, %r30277;
	xor.b32  	%r30279, %r30250, %r30278;
	shf.l.wrap.b32 	%r30280, %r30279, %r30279, 16;
	add.s32 	%r30281, %r30263, %r30280;
	xor.b32  	%r30282, %r30277, %r30281;
	shf.l.wrap.b32 	%r30283, %r30282, %r30282, 12;
	add.s32 	%r30284, %r30278, %r30283;
	xor.b32  	%r30285, %r30280, %r30284;
	shf.l.wrap.b32 	%r30286, %r30285, %r30285, 8;
	add.s32 	%r30287, %r30281, %r30286;
	xor.b32  	%r30288, %r30283, %r30287;
	shf.l.wrap.b32 	%r30289, %r30288, %r30288, 7;
	add.s32 	%r30290, %r30248, %r30241;
	xor.b32  	%r30291, %r30262, %r30290;
	shf.l.wrap.b32 	%r30292, %r30291, %r30291, 16;
	add.s32 	%r30293, %r30275, %r30292;
	xor.b32  	%r30294, %r30241, %r30293;
	shf.l.wrap.b32 	%r30295, %r30294, %r30294, 12;
	add.s32 	%r30296, %r30290, %r30295;
	xor.b32  	%r30297, %r30292, %r30296;
	shf.l.wrap.b32 	%r30298, %r30297, %r30297, 8;
	add.s32 	%r30299, %r30293, %r30298;
	xor.b32  	%r30300, %r30295, %r30299;
	shf.l.wrap.b32 	%r30301, %r30300, %r30300, 7;
	add.s32 	%r30302, %r30260, %r30253;
	xor.b32  	%r30303, %r30274, %r30302;
	shf.l.wrap.b32 	%r30304, %r30303, %r30303, 16;
	add.s32 	%r30305, %r30239, %r30304;
	xor.b32  	%r30306, %r30253, %r30305;
	shf.l.wrap.b32 	%r30307, %r30306, %r30306, 12;
	add.s32 	%r30308, %r30302, %r30307;
	xor.b32  	%r30309, %r30304, %r30308;
	shf.l.wrap.b32 	%r30310, %r30309, %r30309, 8;
	add.s32 	%r30311, %r30305, %r30310;
	xor.b32  	%r30312, %r30307, %r30311;
	shf.l.wrap.b32 	%r30313, %r30312, %r30312, 7;
	add.s32 	%r30314, %r30272, %r30265;
	xor.b32  	%r30315, %r30238, %r30314;
	shf.l.wrap.b32 	%r30316, %r30315, %r30315, 16;
	add.s32 	%r30317, %r30251, %r30316;
	xor.b32  	%r30318, %r30265, %r30317;
	shf.l.wrap.b32 	%r30319, %r30318, %r30318, 12;
	add.s32 	%r30320, %r30314, %r30319;
	xor.b32  	%r30321, %r30316, %r30320;
	shf.l.wrap.b32 	%r30322, %r30321, %r30321, 8;
	add.s32 	%r30323, %r30317, %r30322;
	xor.b32  	%r30324, %r30319, %r30323;
	shf.l.wrap.b32 	%r30325, %r30324, %r30324, 7;
	add.s32 	%r30326, %r30284, %r30301;
	xor.b32  	%r30327, %r30322, %r30326;
	shf.l.wrap.b32 	%r30328, %r30327, %r30327, 16;
	add.s32 	%r30329, %r30311, %r30328;
	xor.b32  	%r30330, %r30301, %r30329;
	shf.l.wrap.b32 	%r30331, %r30330, %r30330, 12;
	add.s32 	%r30332, %r30326, %r30331;
	xor.b32  	%r30333, %r30328, %r30332;
	shf.l.wrap.b32 	%r30334, %r30333, %r30333, 8;
	add.s32 	%r30335, %r30329, %r30334;
	xor.b32  	%r30336, %r30331, %r30335;
	shf.l.wrap.b32 	%r30337, %r30336, %r30336, 7;
	add.s32 	%r30338, %r30296, %r30313;
	xor.b32  	%r30339, %r30286, %r30338;
	shf.l.wrap.b32 	%r30340, %r30339, %r30339, 16;
	add.s32 	%r30341, %r30323, %r30340;
	xor.b32  	%r30342, %r30313, %r30341;
	shf.l.wrap.b32 	%r30343, %r30342, %r30342, 12;
	add.s32 	%r30344, %r30338, %r30343;
	xor.b32  	%r30345, %r30340, %r30344;
	shf.l.wrap.b32 	%r30346, %r30345, %r30345, 8;
	add.s32 	%r30347, %r30341, %r30346;
	xor.b32  	%r30348, %r30343, %r30347;
	shf.l.wrap.b32 	%r30349, %r30348, %r30348, 7;
	add.s32 	%r30350, %r30308, %r30325;
	xor.b32  	%r30351, %r30298, %r30350;
	shf.l.wrap.b32 	%r30352, %r30351, %r30351, 16;
	add.s32 	%r30353, %r30287, %r30352;
	xor.b32  	%r30354, %r30325, %r30353;
	shf.l.wrap.b32 	%r30355, %r30354, %r30354, 12;
	add.s32 	%r30356, %r30350, %r30355;
	xor.b32  	%r30357, %r30352, %r30356;
	shf.l.wrap.b32 	%r30358, %r30357, %r30357, 8;
	add.s32 	%r30359, %r30353, %r30358;
	xor.b32  	%r30360, %r30355, %r30359;
	shf.l.wrap.b32 	%r30361, %r30360, %r30360, 7;
	add.s32 	%r30362, %r30320, %r30289;
	xor.b32  	%r30363, %r30310, %r30362;
	shf.l.wrap.b32 	%r30364, %r30363, %r30363, 16;
	add.s32 	%r30365, %r30299, %r30364;
	xor.b32  	%r30366, %r30289, %r30365;
	shf.l.wrap.b32 	%r30367, %r30366, %r30366, 12;
	add.s32 	%r30368, %r30362, %r30367;
	xor.b32  	%r30369, %r30364, %r30368;
	shf.l.wrap.b32 	%r30370, %r30369, %r30369, 8;
	add.s32 	%r30371, %r30365, %r30370;
	xor.b32  	%r30372, %r30367, %r30371;
	shf.l.wrap.b32 	%r30373, %r30372, %r30372, 7;
	add.s32 	%r30374, %r30332, %r30373;
	xor.b32  	%r30375, %r30346, %r30374;
	shf.l.wrap.b32 	%r30376, %r30375, %r30375, 16;
	add.s32 	%r30377, %r30359, %r30376;
	xor.b32  	%r30378, %r30373, %r30377;
	shf.l.wrap.b32 	%r30379, %r30378, %r30378, 12;
	add.s32 	%r30380, %r30374, %r30379;
	xor.b32  	%r30381, %r30376, %r30380;
	shf.l.wrap.b32 	%r30382, %r30381, %r30381, 8;
	add.s32 	%r30383, %r30377, %r30382;
	xor.b32  	%r30384, %r30379, %r30383;
	shf.l.wrap.b32 	%r30385, %r30384, %r30384, 7;
	add.s32 	%r30386, %r30344, %r30337;
	xor.b32  	%r30387, %r30358, %r30386;
	shf.l.wrap.b32 	%r30388, %r30387, %r30387, 16;
	add.s32 	%r30389, %r30371, %r30388;
	xor.b32  	%r30390, %r30337, %r30389;
	shf.l.wrap.b32 	%r30391, %r30390, %r30390, 12;
	add.s32 	%r30392, %r30386, %r30391;
	xor.b32  	%r30393, %r30388, %r30392;
	shf.l.wrap.b32 	%r30394, %r30393, %r30393, 8;
	add.s32 	%r30395, %r30389, %r30394;
	xor.b32  	%r30396, %r30391, %r30395;
	shf.l.wrap.b32 	%r30397, %r30396, %r30396, 7;
	add.s32 	%r30398, %r30356, %r30349;
	xor.b32  	%r30399, %r30370, %r30398;
	shf.l.wrap.b32 	%r30400, %r30399, %r30399, 16;
	add.s32 	%r30401, %r30335, %r30400;
	xor.b32  	%r30402, %r30349, %r30401;
	shf.l.wrap.b32 	%r30403, %r30402, %r30402, 12;
	add.s32 	%r30404, %r30398, %r30403;
	xor.b32  	%r30405, %r30400, %r30404;
	shf.l.wrap.b32 	%r30406, %r30405, %r30405, 8;
	add.s32 	%r30407, %r30401, %r30406;
	xor.b32  	%r30408, %r30403, %r30407;
	shf.l.wrap.b32 	%r30409, %r30408, %r30408, 7;
	add.s32 	%r30410, %r30368, %r30361;
	xor.b32  	%r30411, %r30334, %r30410;
	shf.l.wrap.b32 	%r30412, %r30411, %r30411, 16;
	add.s32 	%r30413, %r30347, %r30412;
	xor.b32  	%r30414, %r30361, %r30413;
	shf.l.wrap.b32 	%r30415, %r30414, %r30414, 12;
	add.s32 	%r30416, %r30410, %r30415;
	xor.b32  	%r30417, %r30412, %r30416;
	shf.l.wrap.b32 	%r30418, %r30417, %r30417, 8;
	add.s32 	%r30419, %r30413, %r30418;
	xor.b32  	%r30420, %r30415, %r30419;
	shf.l.wrap.b32 	%r30421, %r30420, %r30420, 7;
	add.s32 	%r30422, %r30380, %r30397;
	xor.b32  	%r30423, %r30418, %r30422;
	shf.l.wrap.b32 	%r30424, %r30423, %r30423, 16;
	add.s32 	%r30425, %r30407, %r30424;
	xor.b32  	%r30426, %r30397, %r30425;
	shf.l.wrap.b32 	%r30427, %r30426, %r30426, 12;
	add.s32 	%r30428, %r30422, %r30427;
	xor.b32  	%r30429, %r30424, %r30428;
	shf.l.wrap.b32 	%r30430, %r30429, %r30429, 8;
	add.s32 	%r30431, %r30425, %r30430;
	xor.b32  	%r30432, %r30427, %r30431;
	shf.l.wrap.b32 	%r30433, %r30432, %r30432, 7;
	add.s32 	%r30434, %r30392, %r30409;
	xor.b32  	%r30435, %r30382, %r30434;
	shf.l.wrap.b32 	%r30436, %r30435, %r30435, 16;
	add.s32 	%r30437, %r30419, %r30436;
	xor.b32  	%r30438, %r30409, %r30437;
	shf.l.wrap.b32 	%r30439, %r30438, %r30438, 12;
	add.s32 	%r30440, %r30434, %r30439;
	xor.b32  	%r30441, %r30436, %r30440;
	shf.l.wrap.b32 	%r30442, %r30441, %r30441, 8;
	add.s32 	%r30443, %r30437, %r30442;
	xor.b32  	%r30444, %r30439, %r30443;
	shf.l.wrap.b32 	%r30445, %r30444, %r30444, 7;
	add.s32 	%r30446, %r30404, %r30421;
	xor.b32  	%r30447, %r30394, %r30446;
	shf.l.wrap.b32 	%r30448, %r30447, %r30447, 16;
	add.s32 	%r30449, %r30383, %r30448;
	xor.b32  	%r30450, %r30421, %r30449;
	shf.l.wrap.b32 	%r30451, %r30450, %r30450, 12;
	add.s32 	%r30452, %r30446, %r30451;
	xor.b32  	%r30453, %r30448, %r30452;
	shf.l.wrap.b32 	%r30454, %r30453, %r30453, 8;
	add.s32 	%r30455, %r30449, %r30454;
	xor.b32  	%r30456, %r30451, %r30455;
	shf.l.wrap.b32 	%r30457, %r30456, %r30456, 7;
	add.s32 	%r30458, %r30416, %r30385;
	xor.b32  	%r30459, %r30406, %r30458;
	shf.l.wrap.b32 	%r30460, %r30459, %r30459, 16;
	add.s32 	%r30461, %r30395, %r30460;
	xor.b32  	%r30462, %r30385, %r30461;
	shf.l.wrap.b32 	%r30463, %r30462, %r30462, 12;
	add.s32 	%r30464, %r30458, %r30463;
	xor.b32  	%r30465, %r30460, %r30464;
	shf.l.wrap.b32 	%r30466, %r30465, %r30465, 8;
	add.s32 	%r30467, %r30461, %r30466;
	xor.b32  	%r30468, %r30463, %r30467;
	shf.l.wrap.b32 	%r30469, %r30468, %r30468, 7;
	add.s32 	%r54401, %r30086, %r30428;
	add.s32 	%r54400, %r30098, %r30440;
	add.s32 	%r54399, %r30110, %r30452;
	add.s32 	%r54398, %r30122, %r30464;
	add.s32 	%r54402, %r54409, %r30469;
	add.s32 	%r54403, %r54408, %r30433;
	add.s32 	%r54404, %r54407, %r30445;
	add.s32 	%r54405, %r54406, %r30457;
	xor.b32  	%r30470, %r30087, 1;
	shf.l.wrap.b32 	%r30471, %r30087, %r30470, 16;
	add.s32 	%r30472, %r54409, %r30471;
	xor.b32  	%r30473, %r54409, %r30472;
	shf.l.wrap.b32 	%r30474, %r30473, %r30473, 12;
	add.s32 	%r30475, %r30087, %r30474;
	xor.b32  	%r30476, %r30471, %r30475;
	shf.l.wrap.b32 	%r30477, %r30476, %r30476, 8;
	add.s32 	%r30478, %r30472, %r30477;
	xor.b32  	%r30479, %r30474, %r30478;
	shf.l.wrap.b32 	%r30480, %r30479, %r30479, 7;
	add.s32 	%r30481, %r30475, %r30109;
	xor.b32  	%r30482, %r30130, %r30481;
	shf.l.wrap.b32 	%r30483, %r30482, %r30482, 16;
	add.s32 	%r30484, %r30119, %r30483;
	xor.b32  	%r30485, %r30109, %r30484;
	shf.l.wrap.b32 	%r30486, %r30485, %r30485, 12;
	add.s32 	%r30487, %r30481, %r30486;
	xor.b32  	%r30488, %r30483, %r30487;
	shf.l.wrap.b32 	%r30489, %r30488, %r30488, 8;
	add.s32 	%r30490, %r30484, %r30489;
	xor.b32  	%r30491, %r30486, %r30490;
	shf.l.wrap.b32 	%r30492, %r30491, %r30491, 7;
	xor.b32  	%r30493, %r30477, %r30146;
	shf.l.wrap.b32 	%r30494, %r30493, %r30493, 16;
	add.s32 	%r30495, %r30131, %r30494;
	xor.b32  	%r30496, %r30121, %r30495;
	shf.l.wrap.b32 	%r30497, %r30496, %r30496, 12;
	add.s32 	%r30498, %r30146, %r30497;
	xor.b32  	%r30499, %r30494, %r30498;
	shf.l.wrap.b32 	%r30500, %r30499, %r30499, 8;
	add.s32 	%r30501, %r30495, %r30500;
	xor.b32  	%r30502, %r30497, %r30501;
	shf.l.wrap.b32 	%r30503, %r30502, %r30502, 7;
	add.s32 	%r30504, %r30478, %r30160;
	xor.b32  	%r30505, %r30133, %r30504;
	shf.l.wrap.b32 	%r30506, %r30505, %r30505, 12;
	add.s32 	%r30507, %r30158, %r30506;
	xor.b32  	%r30508, %r30160, %r30507;
	shf.l.wrap.b32 	%r30509, %r30508, %r30508, 8;
	add.s32 	%r30510, %r30504, %r30509;
	xor.b32  	%r30511, %r30506, %r30510;
	shf.l.wrap.b32 	%r30512, %r30511, %r30511, 7;
	add.s32 	%r30513, %r30128, %r30480;
	xor.b32  	%r30514, %r30118, %r30513;
	shf.l.wrap.b32 	%r30515, %r30514, %r30514, 16;
	add.s32 	%r30516, %r30107, %r30515;
	xor.b32  	%r30517, %r30480, %r30516;
	shf.l.wrap.b32 	%r30518, %r30517, %r30517, 12;
	add.s32 	%r30519, %r30513, %r30518;
	xor.b32  	%r30520, %r30515, %r30519;
	shf.l.wrap.b32 	%r30521, %r30520, %r30520, 8;
	add.s32 	%r30522, %r30516, %r30521;
	xor.b32  	%r30523, %r30518, %r30522;
	shf.l.wrap.b32 	%r30524, %r30523, %r30523, 7;
	add.s32 	%r30525, %r30487, %r30524;
	xor.b32  	%r30526, %r30500, %r30525;
	shf.l.wrap.b32 	%r30527, %r30526, %r30526, 16;
	add.s32 	%r30528, %r30510, %r30527;
	xor.b32  	%r30529, %r30524, %r30528;
	shf.l.wrap.b32 	%r30530, %r30529, %r30529, 12;
	add.s32 	%r30531, %r30525, %r30530;
	xor.b32  	%r30532, %r30527, %r30531;
	shf.l.wrap.b32 	%r30533, %r30532, %r30532, 8;
	add.s32 	%r30534, %r30528, %r30533;
	xor.b32  	%r30535, %r30530, %r30534;
	shf.l.wrap.b32 	%r30536, %r30535, %r30535, 7;
	add.s32 	%r30537, %r30498, %r30492;
	xor.b32  	%r30538, %r30509, %r30537;
	shf.l.wrap.b32 	%r30539, %r30538, %r30538, 16;
	add.s32 	%r30540, %r30522, %r30539;
	xor.b32  	%r30541, %r30492, %r30540;
	shf.l.wrap.b32 	%r30542, %r30541, %r30541, 12;
	add.s32 	%r30543, %r30537, %r30542;
	xor.b32  	%r30544, %r30539, %r30543;
	shf.l.wrap.b32 	%r30545, %r30544, %r30544, 8;
	add.s32 	%r30546, %r30540, %r30545;
	xor.b32  	%r30547, %r30542, %r30546;
	shf.l.wrap.b32 	%r30548, %r30547, %r30547, 7;
	add.s32 	%r30549, %r30507, %r30503;
	xor.b32  	%r30550, %r30521, %r30549;
	shf.l.wrap.b32 	%r30551, %r30550, %r30550, 16;
	add.s32 	%r30552, %r30490, %r30551;
	xor.b32  	%r30553, %r30503, %r30552;
	shf.l.wrap.b32 	%r30554, %r30553, %r30553, 12;
	add.s32 	%r30555, %r30549, %r30554;
	xor.b32  	%r30556, %r30551, %r30555;
	shf.l.wrap.b32 	%r30557, %r30556, %r30556, 8;
	add.s32 	%r30558, %r30552, %r30557;
	xor.b32  	%r30559, %r30554, %r30558;
	shf.l.wrap.b32 	%r30560, %r30559, %r30559, 7;
	add.s32 	%r30561, %r30519, %r30512;
	xor.b32  	%r30562, %r30489, %r30561;
	shf.l.wrap.b32 	%r30563, %r30562, %r30562, 16;
	add.s32 	%r30564, %r30501, %r30563;
	xor.b32  	%r30565, %r30512, %r30564;
	shf.l.wrap.b32 	%r30566, %r30565, %r30565, 12;
	add.s32 	%r30567, %r30561, %r30566;
	xor.b32  	%r30568, %r30563, %r30567;
	shf.l.wrap.b32 	%r30569, %r30568, %r30568, 8;
	add.s32 	%r30570, %r30564, %r30569;
	xor.b32  	%r30571, %r30566, %r30570;
	shf.l.wrap.b32 	%r30572, %r30571, %r30571, 7;
	add.s32 	%r30573, %r30531, %r30548;
	xor.b32  	%r30574, %r30569, %r30573;
	shf.l.wrap.b32 	%r30575, %r30574, %r30574, 16;
	add.s32 	%r30576, %r30558, %r30575;
	xor.b32  	%r30577, %r30548, %r30576;
	shf.l.wrap.b32 	%r30578, %r30577, %r30577, 12;
	add.s32 	%r30579, %r30573, %r30578;
	xor.b32  	%r30580, %r30575, %r30579;
	shf.l.wrap.b32 	%r30581, %r30580, %r30580, 8;
	add.s32 	%r30582, %r30576, %r30581;
	xor.b32  	%r30583, %r30578, %r30582;
	shf.l.wrap.b32 	%r30584, %r30583, %r30583, 7;
	add.s32 	%r30585, %r30543, %r30560;
	xor.b32  	%r30586, %r30533, %r30585;
	shf.l.wrap.b32 	%r30587, %r30586, %r30586, 16;
	add.s32 	%r30588, %r30570, %r30587;
	xor.b32  	%r30589, %r30560, %r30588;
	shf.l.wrap.b32 	%r30590, %r30589, %r30589, 12;
	add.s32 	%r30591, %r30585, %r30590;
	xor.b32  	%r30592, %r30587, %r30591;
	shf.l.wrap.b32 	%r30593, %r30592, %r30592, 8;
	add.s32 	%r30594, %r30588, %r30593;
	xor.b32  	%r30595, %r30590, %r30594;
	shf.l.wrap.b32 	%r30596, %r30595, %r30595, 7;
	add.s32 	%r30597, %r30555, %r30572;
	xor.b32  	%r30598, %r30545, %r30597;
	shf.l.wrap.b32 	%r30599, %r30598, %r30598, 16;
	add.s32 	%r30600, %r30534, %r30599;
	xor.b32  	%r30601, %r30572, %r30600;
	shf.l.wrap.b32 	%r30602, %r30601, %r30601, 12;
	add.s32 	%r30603, %r30597, %r30602;
	xor.b32  	%r30604, %r30599, %r30603;
	shf.l.wrap.b32 	%r30605, %r30604, %r30604, 8;
	add.s32 	%r30606, %r30600, %r30605;
	xor.b32  	%r30607, %r30602, %r30606;
	shf.l.wrap.b32 	%r30608, %r30607, %r30607, 7;
	add.s32 	%r30609, %r30567, %r30536;
	xor.b32  	%r30610, %r30557, %r30609;
	shf.l.wrap.b32 	%r30611, %r30610, %r30610, 16;
	add.s32 	%r30612, %r30546, %r30611;
	xor.b32  	%r30613, %r30536, %r30612;
	shf.l.wrap.b32 	%r30614, %r30613, %r30613, 12;
	add.s32 	%r30615, %r30609, %r30614;
	xor.b32  	%r30616, %r30611, %r30615;
	shf.l.wrap.b32 	%r30617, %r30616, %r30616, 8;
	add.s32 	%r30618, %r30612, %r30617;
	xor.b32  	%r30619, %r30614, %r30618;
	shf.l.wrap.b32 	%r30620, %r30619, %r30619, 7;
	add.s32 	%r30621, %r30579, %r30620;
	xor.b32  	%r30622, %r30593, %r30621;
	shf.l.wrap.b32 	%r30623, %r30622, %r30622, 16;
	add.s32 	%r30624, %r30606, %r30623;
	xor.b32  	%r30625, %r30620, %r30624;
	shf.l.wrap.b32 	%r30626, %r30625, %r30625, 12;
	add.s32 	%r30627, %r30621, %r30626;
	xor.b32  	%r30628, %r30623, %r30627;
	shf.l.wrap.b32 	%r30629, %r30628, %r30628, 8;
	add.s32 	%r30630, %r30624, %r30629;
	xor.b32  	%r30631, %r30626, %r30630;
	shf.l.wrap.b32 	%r30632, %r30631, %r30631, 7;
	add.s32 	%r30633, %r30591, %r30584;
	xor.b32  	%r30634, %r30605, %r30633;
	shf.l.wrap.b32 	%r30635, %r30634, %r30634, 16;
	add.s32 	%r30636, %r30618, %r30635;
	xor.b32  	%r30637, %r30584, %r30636;
	shf.l.wrap.b32 	%r30638, %r30637, %r30637, 12;
	add.s32 	%r30639, %r30633, %r30638;
	xor.b32  	%r30640, %r30635, %r30639;
	shf.l.wrap.b32 	%r30641, %r30640, %r30640, 8;
	add.s32 	%r30642, %r30636, %r30641;
	xor.b32  	%r30643, %r30638, %r30642;
	shf.l.wrap.b32 	%r30644, %r30643, %r30643, 7;
	add.s32 	%r30645, %r30603, %r30596;
	xor.b32  	%r30646, %r30617, %r30645;
	shf.l.wrap.b32 	%r30647, %r30646, %r30646, 16;
	add.s32 	%r30648, %r30582, %r30647;
	xor.b32  	%r30649, %r30596, %r30648;
	shf.l.wrap.b32 	%r30650, %r30649, %r30649, 12;
	add.s32 	%r30651, %r30645, %r30650;
	xor.b32  	%r30652, %r30647, %r30651;
	shf.l.wrap.b32 	%r30653, %r30652, %r30652, 8;
	add.s32 	%r30654, %r30648, %r30653;
	xor.b32  	%r30655, %r30650, %r30654;
	shf.l.wrap.b32 	%r30656, %r30655, %r30655, 7;
	add.s32 	%r30657, %r30615, %r30608;
	xor.b32  	%r30658, %r30581, %r30657;
	shf.l.wrap.b32 	%r30659, %r30658, %r30658, 16;
	add.s32 	%r30660, %r30594, %r30659;
	xor.b32  	%r30661, %r30608, %r30660;
	shf.l.wrap.b32 	%r30662, %r30661, %r30661, 12;
	add.s32 	%r30663, %r30657, %r30662;
	xor.b32  	%r30664, %r30659, %r30663;
	shf.l.wrap.b32 	%r30665, %r30664, %r30664, 8;
	add.s32 	%r30666, %r30660, %r30665;
	xor.b32  	%r30667, %r30662, %r30666;
	shf.l.wrap.b32 	%r30668, %r30667, %r30667, 7;
	add.s32 	%r30669, %r30627, %r30644;
	xor.b32  	%r30670, %r30665, %r30669;
	shf.l.wrap.b32 	%r30671, %r30670, %r30670, 16;
	add.s32 	%r30672, %r30654, %r30671;
	xor.b32  	%r30673, %r30644, %r30672;
	shf.l.wrap.b32 	%r30674, %r30673, %r30673, 12;
	add.s32 	%r30675, %r30669, %r30674;
	xor.b32  	%r30676, %r30671, %r30675;
	shf.l.wrap.b32 	%r30677, %r30676, %r30676, 8;
	add.s32 	%r30678, %r30672, %r30677;
	xor.b32  	%r30679, %r30674, %r30678;
	shf.l.wrap.b32 	%r30680, %r30679, %r30679, 7;
	add.s32 	%r30681, %r30639, %r30656;
	xor.b32  	%r30682, %r30629, %r30681;
	shf.l.wrap.b32 	%r30683, %r30682, %r30682, 16;
	add.s32 	%r30684, %r30666, %r30683;
	xor.b32  	%r30685, %r30656, %r30684;
	shf.l.wrap.b32 	%r30686, %r30685, %r30685, 12;
	add.s32 	%r30687, %r30681, %r30686;
	xor.b32  	%r30688, %r30683, %r30687;
	shf.l.wrap.b32 	%r30689, %r30688, %r30688, 8;
	add.s32 	%r30690, %r30684, %r30689;
	xor.b32  	%r30691, %r30686, %r30690;
	shf.l.wrap.b32 	%r30692, %r30691, %r30691, 7;
	add.s32 	%r30693, %r30651, %r30668;
	xor.b32  	%r30694, %r30641, %r30693;
	shf.l.wrap.b32 	%r30695, %r30694, %r30694, 16;
	add.s32 	%r30696, %r30630, %r30695;
	xor.b32  	%r30697, %r30668, %r30696;
	shf.l.wrap.b32 	%r30698, %r30697, %r30697, 12;
	add.s32 	%r30699, %r30693, %r30698;
	xor.b32  	%r30700, %r30695, %r30699;
	shf.l.wrap.b32 	%r30701, %r30700, %r30700, 8;
	add.s32 	%r30702, %r30696, %r30701;
	xor.b32  	%r30703, %r30698, %r30702;
	shf.l.wrap.b32 	%r30704, %r30703, %r30703, 7;
	add.s32 	%r30705, %r30663, %r30632;
	xor.b32  	%r30706, %r30653, %r30705;
	shf.l.wrap.b32 	%r30707, %r30706, %r30706, 16;
	add.s32 	%r30708, %r30642, %r30707;
	xor.b32  	%r30709, %r30632, %r30708;
	shf.l.wrap.b32 	%r30710, %r30709, %r30709, 12;
	add.s32 	%r30711, %r30705, %r30710;
	xor.b32  	%r30712, %r30707, %r30711;
	shf.l.wrap.b32 	%r30713, %r30712, %r30712, 8;
	add.s32 	%r30714, %r30708, %r30713;
	xor.b32  	%r30715, %r30710, %r30714;
	shf.l.wrap.b32 	%r30716, %r30715, %r30715, 7;
	add.s32 	%r30717, %r30675, %r30716;
	xor.b32  	%r30718, %r30689, %r30717;
	shf.l.wrap.b32 	%r30719, %r30718, %r30718, 16;
	add.s32 	%r30720, %r30702, %r30719;
	xor.b32  	%r30721, %r30716, %r30720;
	shf.l.wrap.b32 	%r30722, %r30721, %r30721, 12;
	add.s32 	%r30723, %r30717, %r30722;
	xor.b32  	%r30724, %r30719, %r30723;
	shf.l.wrap.b32 	%r30725, %r30724, %r30724, 8;
	add.s32 	%r30726, %r30687, %r30680;
	xor.b32  	%r30727, %r30701, %r30726;
	shf.l.wrap.b32 	%r30728, %r30727, %r30727, 16;
	add.s32 	%r30729, %r30714, %r30728;
	xor.b32  	%r30730, %r30680, %r30729;
	shf.l.wrap.b32 	%r30731, %r30730, %r30730, 12;
	add.s32 	%r30732, %r30726, %r30731;
	xor.b32  	%r30733, %r30728, %r30732;
	shf.l.wrap.b32 	%r30734, %r30733, %r30733, 8;
	add.s32 	%r30735, %r30729, %r30734;
	xor.b32  	%r30736, %r30731, %r30735;
	shf.l.wrap.b32 	%r30737, %r30736, %r30736, 7;
	add.s32 	%r30738, %r30699, %r30692;
	xor.b32  	%r30739, %r30713, %r30738;
	shf.l.wrap.b32 	%r30740, %r30739, %r30739, 16;
	add.s32 	%r30741, %r30678, %r30740;
	xor.b32  	%r30742, %r30692, %r30741;
	shf.l.wrap.b32 	%r30743, %r30742, %r30742, 12;
	add.s32 	%r30744, %r30738, %r30743;
	xor.b32  	%r30745, %r30740, %r30744;
	shf.l.wrap.b32 	%r30746, %r30745, %r30745, 8;
	add.s32 	%r30747, %r30741, %r30746;
	xor.b32  	%r30748, %r30743, %r30747;
	shf.l.wrap.b32 	%r30749, %r30748, %r30748, 7;
	add.s32 	%r30750, %r30711, %r30704;
	xor.b32  	%r30751, %r30677, %r30750;
	shf.l.wrap.b32 	%r30752, %r30751, %r30751, 16;
	add.s32 	%r30753, %r30690, %r30752;
	xor.b32  	%r30754, %r30704, %r30753;
	shf.l.wrap.b32 	%r30755, %r30754, %r30754, 12;
	add.s32 	%r30756, %r30750, %r30755;
	xor.b32  	%r30757, %r30752, %r30756;
	shf.l.wrap.b32 	%r30758, %r30757, %r30757, 8;
	add.s32 	%r30759, %r30753, %r30758;
	add.s32 	%r30760, %r30723, %r30737;
	xor.b32  	%r30761, %r30758, %r30760;
	shf.l.wrap.b32 	%r30762, %r30761, %r30761, 16;
	add.s32 	%r30763, %r30747, %r30762;
	xor.b32  	%r30764, %r30737, %r30763;
	shr.u32 	%r30765, %r30764, 20;
	add.s32 	%r30766, %r30760, %r30765;
	add.s32 	%r30767, %r30732, %r30749;
	xor.b32  	%r30768, %r30725, %r30767;
	shf.l.wrap.b32 	%r30769, %r30768, %r30768, 16;
	add.s32 	%r30770, %r30759, %r30769;
	xor.b32  	%r30771, %r30749, %r30770;
	shr.u32 	%r30772, %r30771, 20;
	add.s32 	%r30773, %r30767, %r30772;
	add.s32 	%r30774, %r30086, %r30766;
	add.s32 	%r30775, %r30098, %r30773;
	not.b32 	%r30776, %r54397;
	add.s32 	%r30777, %r3093, %r30776;
	mov.u32 	%r30778, %ctaid.x;
	shl.b32 	%r30779, %r30778, 11;
	mov.u32 	%r30780, %tid.x;
	and.b32  	%r30781, %r30780, 31;
	or.b32  	%r30782, %r30779, %r30781;
	shl.b32 	%r30783, %r30780, 3;
	and.b32  	%r30784, %r30783, 7936;
	add.s32 	%r30785, %r53743, %r30784;
	add.s32 	%r30786, %r30782, %r30785;
	shr.u32 	%r30787, %r30786, %r30777;
	and.b32  	%r30788, %r30787, 1;
	setp.eq.b32 	%p311, %r30788, 1;
	selp.b32 	%r30789, %r30775, %r30774, %p311;
	cvt.u16.u32 	%rs549, %r30789;
	and.b16  	%rs822, %rs549, 1;
	and.b16  	%rs550, %rs820, 255;
	setp.ne.s16 	%p312, %rs550, 1;
	@%p312 bra 	$L__BB4_397;
	ld.param.u64 	%rd797, [fused_batch_pir_kernel_16_param_1];
	not.b32 	%r30790, %r54397;
	add.s32 	%r30791, %r3093, %r30790;
	mov.u32 	%r30792, %ctaid.x;
	shl.b32 	%r30793, %r30792, 11;
	mov.u32 	%r30794, %tid.x;
	and.b32  	%r30795, %r30794, 31;
	or.b32  	%r30796, %r30793, %r30795;
	shl.b32 	%r30797, %r30794, 3;
	and.b32  	%r30798, %r30797, 7936;
	add.s32 	%r30799, %r53743, %r30798;
	add.s32 	%r30800, %r30796, %r30799;
	shr.u32 	%r30801, %r30800, %r30791;
	and.b32  	%r30802, %r30801, 1;
	setp.eq.b32 	%p313, %r30802, 1;
	cvt.s64.s32 	%rd356, %r54397;
	cvta.to.global.u64 	%rd357, %rd797;
	mul.wide.s32 	%rd358, %r54397, 16;
	add.s64 	%rd359, %rd357, %rd358;
	ld.global.u32 	%r30803, [%rd359+13196];
	selp.b32 	%r30804, %r54402, %r54401, %p313;
	xor.b32  	%r30805, %r30804, %r30803;
	selp.b32 	%r30806, %r54403, %r54400, %p313;
	selp.b32 	%r54401, %r54401, %r30805, %p313;
	selp.b32 	%r54402, %r30805, %r54402, %p313;
	ld.global.u32 	%r30807, [%rd359+13200];
	xor.b32  	%r30808, %r30806, %r30807;
	selp.b32 	%r30809, %r54404, %r54399, %p313;
	selp.b32 	%r54400, %r54400, %r30808, %p313;
	selp.b32 	%r54403, %r30808, %r54403, %p313;
	ld.global.u32 	%r30810, [%rd359+13204];
	xor.b32  	%r30811, %r30809, %r30810;
	selp.b32 	%r30812, %r54405, %r54398, %p313;
	selp.b32 	%r54399, %r54399, %r30811, %p313;
	selp.b32 	%r54404, %r30811, %r54404, %p313;
	ld.global.u32 	%r30813, [%rd359+13208];
	xor.b32  	%r30814, %r30812, %r30813;
	selp.b64 	%rd360, 445, 420, %p313;
	selp.b32 	%r54398, %r54398, %r30814, %p313;
	selp.b32 	%r54405, %r30814, %r54405, %p313;
	add.s64 	%rd361, %rd360, %rd356;
	add.s64 	%rd362, %rd357, %rd361;
	ld.global.u8 	%rs551, [%rd362+13176];
	xor.b16  	%rs822, %rs551, %rs822;
$L__BB4_397:
	not.b32 	%r30815, %r54397;
	add.s32 	%r30816, %r3093, %r30815;
	mov.u32 	%r30817, %ctaid.x;
	shl.b32 	%r30818, %r30817, 11;
	mov.u32 	%r30819, %tid.x;
	and.b32  	%r30820, %r30819, 31;
	or.b32  	%r30821, %r30818, %r30820;
	shl.b32 	%r30822, %r30819, 3;
	and.b32  	%r30823, %r30822, 7936;
	add.s32 	%r30824, %r53743, %r30823;
	add.s32 	%r30825, %r30821, %r30824;
	shr.u32 	%r30826, %r30825, %r30816;
	and.b32  	%r30827, %r30826, 1;
	setp.eq.b32 	%p314, %r30827, 1;
	selp.b32 	%r54409, %r54402, %r54401, %p314;
	selp.b32 	%r54408, %r54403, %r54400, %p314;
	selp.b32 	%r54407, %r54404, %r54399, %p314;
	selp.b32 	%r54406, %r54405, %r54398, %p314;
	add.s32 	%r54397, %r54397, 1;
	setp.lt.u32 	%p315, %r54397, %r3093;
	mov.u16 	%rs820, %rs822;
	@%p315 bra 	$L__BB4_395;
$L__BB4_398:
	and.b16  	%rs552, %rs822, 255;
	setp.ne.s16 	%p316, %rs552, 1;
	@%p316 bra 	$L__BB4_400;
	ld.param.u64 	%rd798, [fused_batch_pir_kernel_16_param_1];
	cvta.to.global.u64 	%rd363, %rd798;
	ld.global.u32 	%r30828, [%rd363+13648];
	xor.b32  	%r54409, %r54409, %r30828;
$L__BB4_400:
	@%p316 bra 	$L__BB4_402;
	ld.param.u64 	%rd799, [fused_batch_pir_kernel_16_param_1];
	cvta.to.global.u64 	%rd364, %rd799;
	ld.global.u32 	%r30829, [%rd364+13652];
	xor.b32  	%r54408, %r54408, %r30829;
$L__BB4_402:
	@%p316 bra 	$L__BB4_404;
	ld.param.u64 	%rd800, [fused_batch_pir_kernel_16_param_1];
	cvta.to.global.u64 	%rd365, %rd800;
	ld.global.u32 	%r30830, [%rd365+13656];
	xor.b32  	%r54407, %r54407, %r30830;
$L__BB4_404:
	@%p316 bra 	$L__BB4_406;
	ld.param.u64 	%rd801, [fused_batch_pir_kernel_16_param_1];
	cvta.to.global.u64 	%rd366, %rd801;
	ld.global.u32 	%r30831, [%rd366+13660];
	xor.b32  	%r54406, %r54406, %r30831;
$L__BB4_406:
	ld.param.u32 	%r52164, [fused_batch_pir_kernel_16_param_4];
	mov.u32 	%r30833, %ctaid.x;
	shl.b32 	%r30834, %r30833, 11;
	mov.u32 	%r30835, %tid.x;
	and.b32  	%r30836, %r30835, 31;
	or.b32  	%r30837, %r30834, %r30836;
	shl.b32 	%r30838, %r30835, 3;
	and.b32  	%r30839, %r30838, 7936;
	add.s32 	%r30840, %r53743, %r30839;
	add.s32 	%r30841, %r30837, %r30840;
	setp.ge.s32 	%p320, %r30841, %r52164;
	mov.b32 	%r54430, 0;
	mov.u32 	%r54431, %r54430;
	mov.u32 	%r54432, %r54430;
	mov.u32 	%r54433, %r54430;
	@%p320 bra 	$L__BB4_420;
	ld.param.u64 	%rd802, [fused_batch_pir_kernel_16_param_1];
	cvta.to.global.u64 	%rd367, %rd802;
	ld.global.u8 	%rs556, [%rd367+13681];
	max.u16 	%rs557, %rs556, 11;
	cvt.u32.u16 	%r30842, %rs557;
	add.s32 	%r54421, %r30842, -11;
	ld.shared.v4.u32 	{%r54433, %r54432, %r54431, %r54430}, [s_mem+197936];
	ld.shared.u8 	%rs825, [s_mem+197952];
	cvt.u32.u16 	%r3148, %rs556;
	setp.ge.u32 	%p321, %r54421, %r3148;
	@%p321 bra 	$L__BB4_412;
	mov.u16 	%rs823, %rs825;
$L__BB4_409:
	ld.const.u32 	%r30843, [CHACHA_CONSTANTS];
	add.s32 	%r30844, %r30843, %r54433;
	shf.l.wrap.b32 	%r30845, %r30844, %r30844, 16;
	add.s32 	%r30846, %r54433, %r30845;
	xor.b32  	%r30847, %r54433, %r30846;
	shf.l.wrap.b32 	%r30848, %r30847, %r30847, 12;
	add.s32 	%r30849, %r30844, %r30848;
	xor.b32  	%r30850, %r30845, %r30849;
	shf.l.wrap.b32 	%r30851, %r30850, %r30850, 8;
	add.s32 	%r30852, %r30846, %r30851;
	xor.b32  	%r30853, %r30848, %r30852;
	shf.l.wrap.b32 	%r30854, %r30853, %r30853, 7;
	ld.const.u32 	%r30855, [CHACHA_CONSTANTS+4];
	add.s32 	%r30856, %r30855, %r54432;
	shf.l.wrap.b32 	%r30857, %r30856, %r30856, 16;
	add.s32 	%r30858, %r54432, %r30857;
	xor.b32  	%r30859, %r54432, %r30858;
	shf.l.wrap.b32 	%r30860, %r30859, %r30859, 12;
	add.s32 	%r30861, %r30856, %r30860;
	xor.b32  	%r30862, %r30857, %r30861;
	shf.l.wrap.b32 	%r30863, %r30862, %r30862, 8;
	add.s32 	%r30864, %r30858, %r30863;
	xor.b32  	%r30865, %r30860, %r30864;
	shf.l.wrap.b32 	%r30866, %r30865, %r30865, 7;
	ld.const.u32 	%r30867, [CHACHA_CONSTANTS+8];
	add.s32 	%r30868, %r30867, %r54431;
	shf.l.wrap.b32 	%r30869, %r30868, %r30868, 16;
	add.s32 	%r30870, %r54431, %r30869;
	xor.b32  	%r30871, %r54431, %r30870;
	shf.l.wrap.b32 	%r30872, %r30871, %r30871, 12;
	add.s32 	%r30873, %r30868, %r30872;
	xor.b32  	%r30874, %r30869, %r30873;
	shf.l.wrap.b32 	%r30875, %r30874, %r30874, 8;
	add.s32 	%r30876, %r30870, %r30875;
	xor.b32  	%r30877, %r30872, %r30876;
	shf.l.wrap.b32 	%r30878, %r30877, %r30877, 7;
	ld.const.u32 	%r30879, [CHACHA_CONSTANTS+12];
	add.s32 	%r30880, %r30879, %r54430;
	shf.l.wrap.b32 	%r30881, %r30880, %r30880, 16;
	add.s32 	%r30882, %r54430, %r30881;
	xor.b32  	%r30883, %r54430, %r30882;
	shf.l.wrap.b32 	%r30884, %r30883, %r30883, 12;
	add.s32 	%r30885, %r30880, %r30884;
	xor.b32  	%r30886, %r30881, %r30885;
	shf.l.wrap.b32 	%r30887, %r30886, %r30886, 8;
	add.s32 	%r30888, %r30882, %r30887;
	xor.b32  	%r30889, %r30884, %r30888;
	shf.l.wrap.b32 	%r30890, %r30889, %r30889, 7;
	add.s32 	%r30891, %r30849, %r30866;
	xor.b32  	%r30892, %r30887, %r30891;
	shf.l.wrap.b32 	%r30893, %r30892, %r30892, 16;
	add.s32 	%r30894, %r30876, %r30893;
	xor.b32  	%r30895, %r30866, %r30894;
	shf.l.wrap.b32 	%r30896, %r30895, %r30895, 12;
	add.s32 	%r30897, %r30891, %r30896;
	xor.b32  	%r30898, %r30893, %r30897;
	shf.l.wrap.b32 	%r30899, %r30898, %r30898, 8;
	add.s32 	%r30900, %r30894, %r30899;
	xor.b32  	%r30901, %r30896, %r30900;
	shf.l.wrap.b32 	%r30902, %r30901, %r30901, 7;
	add.s32 	%r30903, %r30861, %r30878;
	xor.b32  	%r30904, %r30851, %r30903;
	shf.l.wrap.b32 	%r30905, %r30904, %r30904, 16;
	add.s32 	%r30906, %r30888, %r30905;
	xor.b32  	%r30907, %r30878, %r30906;
	shf.l.wrap.b32 	%r30908, %r30907, %r30907, 12;
	add.s32 	%r30909, %r30903, %r30908;
	xor.b32  	%r30910, %r30905, %r30909;
	shf.l.wrap.b32 	%r30911, %r30910, %r30910, 8;
	add.s32 	%r30912, %r30906, %r30911;
	xor.b32  	%r30913, %r30908, %r30912;
	shf.l.wrap.b32 	%r30914, %r30913, %r30913, 7;
	add.s32 	%r30915, %r30873, %r30890;
	xor.b32  	%r30916, %r30863, %r30915;
	shf.l.wrap.b32 	%r30917, %r30916, %r30916, 16;
	add.s32 	%r30918, %r30852, %r30917;
	xor.b32  	%r30919, %r30890, %r30918;
	shf.l.wrap.b32 	%r30920, %r30919, %r30919, 12;
	add.s32 	%r30921, %r30915, %r30920;
	xor.b32  	%r30922, %r30917, %r30921;
	shf.l.wrap.b32 	%r30923, %r30922, %r30922, 8;
	add.s32 	%r30924, %r30918, %r30923;
	xor.b32  	%r30925, %r30920, %r30924;
	shf.l.wrap.b32 	%r30926, %r30925, %r30925, 7;
	add.s32 	%r30927, %r30885, %r30854;
	xor.b32  	%r30928, %r30875, %r30927;
	shf.l.wrap.b32 	%r30929, %r30928, %r30928, 16;
	add.s32 	%r30930, %r30864, %r30929;
	xor.b32  	%r30931, %r30854, %r30930;
	shf.l.wrap.b32 	%r30932, %r30931, %r30931, 12;
	add.s32 	%r30933, %r30927, %r30932;
	xor.b32  	%r30934, %r30929, %r30933;
	shf.l.wrap.b32 	%r30935, %r30934, %r30934, 8;
	add.s32 	%r30936, %r30930, %r30935;
	xor.b32  	%r30937, %r30932, %r30936;
	shf.l.wrap.b32 	%r30938, %r30937, %r30937, 7;
	add.s32 	%r30939, %r30897, %r30938;
	xor.b32  	%r30940, %r30911, %r30939;
	shf.l.wrap.b32 	%r30941, %r30940, %r30940, 16;
	add.s32 	%r30942, %r30924, %r30941;
	xor.b32  	%r30943, %r30938, %r30942;
	shf.l.wrap.b32 	%r30944, %r30943, %r30943, 12;
	add.s32 	%r30945, %r30939, %r30944;
	xor.b32  	%r30946, %r30941, %r30945;
	shf.l.wrap.b32 	%r30947, %r30946, %r30946, 8;
	add.s32 	%r30948, %r30942, %r30947;
	xor.b32  	%r30949, %r30944, %r30948;
	shf.l.wrap.b32 	%r30950, %r30949, %r30949, 7;
	add.s32 	%r30951, %r30909, %r30902;
	xor.b32  	%r30952, %r30923, %r30951;
	shf.l.wrap.b32 	%r30953, %r30952, %r30952, 16;
	add.s32 	%r30954, %r30936, %r30953;
	xor.b32  	%r30955, %r30902, %r30954;
	shf.l.wrap.b32 	%r30956, %r30955, %r30955, 12;
	add.s32 	%r30957, %r30951, %r30956;
	xor.b32  	%r30958, %r30953, %r30957;
	shf.l.wrap.b32 	%r30959, %r30958, %r30958, 8;
	add.s32 	%r30960, %r30954, %r30959;
	xor.b32  	%r30961, %r30956, %r30960;
	shf.l.wrap.b32 	%r30962, %r30961, %r30961, 7;
	add.s32 	%r30963, %r30921, %r30914;
	xor.b32  	%r30964, %r30935, %r30963;
	shf.l.wrap.b32 	%r30965, %r30964, %r30964, 16;
	add.s32 	%r30966, %r30900, %r30965;
	xor.b32  	%r30967, %r30914, %r30966;
	shf.l.wrap.b32 	%r30968, %r30967, %r30967, 12;
	add.s32 	%r30969, %r30963, %r30968;
	xor.b32  	%r30970, %r30965, %r30969;
	shf.l.wrap.b32 	%r30971, %r30970, %r30970, 8;
	add.s32 	%r30972, %r30966, %r30971;
	xor.b32  	%r30973, %r30968, %r30972;
	shf.l.wrap.b32 	%r30974, %r30973, %r30973, 7;
	add.s32 	%r30975, %r30933, %r30926;
	xor.b32  	%r30976, %r30899, %r30975;
	shf.l.wrap.b32 	%r30977, %r30976, %r30976, 16;
	add.s32 	%r30978, %r30912, %r30977;
	xor.b32  	%r30979, %r30926, %r30978;
	shf.l.wrap.b32 	%r30980, %r30979, %r30979, 12;
	add.s32 	%r30981, %r30975, %r30980;
	xor.b32  	%r30982, %r30977, %r30981;
	shf.l.wrap.b32 	%r30983, %r30982, %r30982, 8;
	add.s32 	%r30984, %r30978, %r30983;
	xor.b32  	%r30985, %r30980, %r30984;
	shf.l.wrap.b32 	%r30986, %r30985, %r30985, 7;
	add.s32 	%r30987, %r30945, %r30962;
	xor.b32  	%r30988, %r30983, %r30987;
	shf.l.wrap.b32 	%r30989, %r30988, %r30988, 16;
	add.s32 	%r30990, %r30972, %r30989;
	xor.b32  	%r30991, %r30962, %r30990;
	shf.l.wrap.b32 	%r30992, %r30991, %r30991, 12;
	add.s32 	%r30993, %r30987, %r30992;
	xor.b32  	%r30994, %r30989, %r30993;
	shf.l.wrap.b32 	%r30995, %r30994, %r30994, 8;
	add.s32 	%r30996, %r30990, %r30995;
	xor.b32  	%r30997, %r30992, %r30996;
	shf.l.wrap.b32 	%r30998, %r30997, %r30997, 7;
	add.s32 	%r30999, %r30957, %r30974;
	xor.b32  	%r31000, %r30947, %r30999;
	shf.l.wrap.b32 	%r31001, %r31000, %r31000, 16;
	add.s32 	%r31002, %r30984, %r31001;
	xor.b32  	%r31003, %r30974, %r31002;
	shf.l.wrap.b32 	%r31004, %r31003, %r31003, 12;
	add.s32 	%r31005, %r30999, %r31004;
	xor.b32  	%r31006, %r31001, %r31005;
	shf.l.wrap.b32 	%r31007, %r31006, %r31006, 8;
	add.s32 	%r31008, %r31002, %r31007;
	xor.b32  	%r31009, %r31004, %r31008;
	shf.l.wrap.b32 	%r31010, %r31009, %r31009, 7;
	add.s32 	%r31011, %r30969, %r30986;
	xor.b32  	%r31012, %r30959, %r31011;
	shf.l.wrap.b32 	%r31013, %r31012, %r31012, 16;
	add.s32 	%r31014, %r30948, %r31013;
	xor.b32  	%r31015, %r30986, %r31014;
	shf.l.wrap.b32 	%r31016, %r31015, %r31015, 12;
	add.s32 	%r31017, %r31011, %r31016;
	xor.b32  	%r31018, %r31013, %r31017;
	shf.l.wrap.b32 	%r31019, %r31018, %r31018, 8;
	add.s32 	%r31020, %r31014, %r31019;
	xor.b32  	%r31021, %r31016, %r31020;
	shf.l.wrap.b32 	%r31022, %r31021, %r31021, 7;
	add.s32 	%r31023, %r30981, %r30950;
	xor.b32  	%r31024, %r30971, %r31023;
	shf.l.wrap.b32 	%r31025, %r31024, %r31024, 16;
	add.s32 	%r31026, %r30960, %r31025;
	xor.b32  	%r31027, %r30950, %r31026;
	shf.l.wrap.b32 	%r31028, %r31027, %r31027, 12;
	add.s32 	%r31029, %r31023, %r31028;
	xor.b32  	%r31030, %r31025, %r31029;
	shf.l.wrap.b32 	%r31031, %r31030, %r31030, 8;
	add.s32 	%r31032, %r31026, %r31031;
	xor.b32  	%r31033, %r31028, %r31032;
	shf.l.wrap.b32 	%r31034, %r31033, %r31033, 7;
	add.s32 	%r31035, %r30993, %r31034;
	xor.b32  	%r31036, %r31007, %r31035;
	shf.l.wrap.b32 	%r31037, %r31036, %r31036, 16;
	add.s32 	%r31038, %r31020, %r31037;
	xor.b32  	%r31039, %r31034, %r31038;
	shf.l.wrap.b32 	%r31040, %r31039, %r31039, 12;
	add.s32 	%r31041, %r31035, %r31040;
	xor.b32  	%r31042, %r31037, %r31041;
	shf.l.wrap.b32 	%r31043, %r31042, %r31042, 8;
	add.s32 	%r31044, %r31038, %r31043;
	xor.b32  	%r31045, %r31040, %r31044;
	shf.l.wrap.b32 	%r31046, %r31045, %r31045, 7;
	add.s32 	%r31047, %r31005, %r30998;
	xor.b32  	%r31048, %r31019, %r31047;
	shf.l.wrap.b32 	%r31049, %r31048, %r31048, 16;
	add.s32 	%r31050, %r31032, %r31049;
	xor.b32  	%r31051, %r30998, %r31050;
	shf.l.wrap.b32 	%r31052, %r31051, %r31051, 12;
	add.s32 	%r31053, %r31047, %r31052;
	xor.b32  	%r31054, %r31049, %r31053;
	shf.l.wrap.b32 	%r31055, %r31054, %r31054, 8;
	add.s32 	%r31056, %r31050, %r31055;
	xor.b32  	%r31057, %r31052, %r31056;
	shf.l.wrap.b32 	%r31058, %r31057, %r31057, 7;
	add.s32 	%r31059, %r31017, %r31010;
	xor.b32  	%r31060, %r31031, %r31059;
	shf.l.wrap.b32 	%r31061, %r31060, %r31060, 16;
	add.s32 	%r31062, %r30996, %r31061;
	xor.b32  	%r31063, %r31010, %r31062;
	shf.l.wrap.b32 	%r31064, %r31063, %r31063, 12;
	add.s32 	%r31065, %r31059, %r31064;
	xor.b32  	%r31066, %r31061, %r31065;
	shf.l.wrap.b32 	%r31067, %r31066, %r31066, 8;
	add.s32 	%r31068, %r31062, %r31067;
	xor.b32  	%r31069, %r31064, %r31068;
	shf.l.wrap.b32 	%r31070, %r31069, %r31069, 7;
	add.s32 	%r31071, %r31029, %r31022;
	xor.b32  	%r31072, %r30995, %r31071;
	shf.l.wrap.b32 	%r31073, %r31072, %r31072, 16;
	add.s32 	%r31074, %r31008, %r31073;
	xor.b32  	%r31075, %r31022, %r31074;
	shf.l.wrap.b32 	%r31076, %r31075, %r31075, 12;
	add.s32 	%r31077, %r31071, %r31076;
	xor.b32  	%r31078, %r31073, %r31077;
	shf.l.wrap.b32 	%r31079, %r31078, %r31078, 8;
	add.s32 	%r31080, %r31074, %r31079;
	xor.b32  	%r31081, %r31076, %r31080;
	shf.l.wrap.b32 	%r31082, %r31081, %r31081, 7;
	add.s32 	%r31083, %r31041, %r31058;
	xor.b32  	%r31084, %r31079, %r31083;
	shf.l.wrap.b32 	%r31085, %r31084, %r31084, 16;
	add.s32 	%r31086, %r31068, %r31085;
	xor.b32  	%r31087, %r31058, %r31086;
	shf.l.wrap.b32 	%r31088, %r31087, %r31087, 12;
	add.s32 	%r31089, %r31083, %r31088;
	xor.b32  	%r31090, %r31085, %r31089;
	shf.l.wrap.b32 	%r31091, %r31090, %r31090, 8;
	add.s32 	%r31092, %r31086, %r31091;
	xor.b32  	%r31093, %r31088, %r31092;
	shf.l.wrap.b32 	%r31094, %r31093, %r31093, 7;
	add.s32 	%r31095, %r31053, %r31070;
	xor.b32  	%r31096, %r31043, %r31095;
	shf.l.wrap.b32 	%r31097, %r31096, %r31096, 16;
	add.s32 	%r31098, %r31080, %r31097;
	xor.b32  	%r31099, %r31070, %r31098;
	shf.l.wrap.b32 	%r31100, %r31099, %r31099, 12;
	add.s32 	%r31101, %r31095, %r31100;
	xor.b32  	%r31102, %r31097, %r31101;
	shf.l.wrap.b32 	%r31103, %r31102, %r31102, 8;
	add.s32 	%r31104, %r31098, %r31103;
	xor.b32  	%r31105, %r31100, %r31104;
	shf.l.wrap.b32 	%r31106, %r31105, %r31105, 7;
	add.s32 	%r31107, %r31065, %r31082;
	xor.b32  	%r31108, %r31055, %r31107;
	shf.l.wrap.b32 	%r31109, %r31108, %r31108, 16;
	add.s32 	%r31110, %r31044, %r31109;
	xor.b32  	%r31111, %r31082, %r31110;
	shf.l.wrap.b32 	%r31112, %r31111, %r31111, 12;
	add.s32 	%r31113, %r31107, %r31112;
	xor.b32  	%r31114, %r31109, %r31113;
	shf.l.wrap.b32 	%r31115, %r31114, %r31114, 8;
	add.s32 	%r31116, %r31110, %r31115;
	xor.b32  	%r31117, %r31112, %r31116;
	shf.l.wrap.b32 	%r31118, %r31117, %r31117, 7;
	add.s32 	%r31119, %r31077, %r31046;
	xor.b32  	%r31120, %r31067, %r31119;
	shf.l.wrap.b32 	%r31121, %r31120, %r31120, 16;
	add.s32 	%r31122, %r31056, %r31121;
	xor.b32  	%r31123, %r31046, %r31122;
	shf.l.wrap.b32 	%r31124, %r31123, %r31123, 12;
	add.s32 	%r31125, %r31119, %r31124;
	xor.b32  	%r31126, %r31121, %r31125;
	shf.l.wrap.b32 	%r31127, %r31126, %r31126, 8;
	add.s32 	%r31128, %r31122, %r31127;
	xor.b32  	%r31129, %r31124, %r31128;
	shf.l.wrap.b32 	%r31130, %r31129, %r31129, 7;
	add.s32 	%r31131, %r31089, %r31130;
	xor.b32  	%r31132, %r31103, %r31131;
	shf.l.wrap.b32 	%r31133, %r31132, %r31132, 16;
	add.s32 	%r31134, %r31116, %r31133;
	xor.b32  	%r31135, %r31130, %r31134;
	shf.l.wrap.b32 	%r31136, %r31135, %r31135, 12;
	add.s32 	%r31137, %r31131, %r31136;
	xor.b32  	%r31138, %r31133, %r31137;
	shf.l.wrap.b32 	%r31139, %r31138, %r31138, 8;
	add.s32 	%r31140, %r31134, %r31139;
	xor.b32  	%r31141, %r31136, %r31140;
	shf.l.wrap.b32 	%r31142, %r31141, %r31141, 7;
	add.s32 	%r31143, %r31101, %r31094;
	xor.b32  	%r31144, %r31115, %r31143;
	shf.l.wrap.b32 	%r31145, %r31144, %r31144, 16;
	add.s32 	%r31146, %r31128, %r31145;
	xor.b32  	%r31147, %r31094, %r31146;
	shf.l.wrap.b32 	%r31148, %r31147, %r31147, 12;
	add.s32 	%r31149, %r31143, %r31148;
	xor.b32  	%r31150, %r31145, %r31149;
	shf.l.wrap.b32 	%r31151, %r31150, %r31150, 8;
	add.s32 	%r31152, %r31146, %r31151;
	xor.b32  	%r31153, %r31148, %r31152;
	shf.l.wrap.b32 	%r31154, %r31153, %r31153, 7;
	add.s32 	%r31155, %r31113, %r31106;
	xor.b32  	%r31156, %r31127, %r31155;
	shf.l.wrap.b32 	%r31157, %r31156, %r31156, 16;
	add.s32 	%r31158, %r31092, %r31157;
	xor.b32  	%r31159, %r31106, %r31158;
	shf.l.wrap.b32 	%r31160, %r31159, %r31159, 12;
	add.s32 	%r31161, %r31155, %r31160;
	xor.b32  	%r31162, %r31157, %r31161;
	shf.l.wrap.b32 	%r31163, %r31162, %r31162, 8;
	add.s32 	%r31164, %r31158, %r31163;
	xor.b32  	%r31165, %r31160, %r31164;
	shf.l.wrap.b32 	%r31166, %r31165, %r31165, 7;
	add.s32 	%r31167, %r31125, %r31118;
	xor.b32  	%r31168, %r31091, %r31167;
	shf.l.wrap.b32 	%r31169, %r31168, %r31168, 16;
	add.s32 	%r31170, %r31104, %r31169;
	xor.b32  	%r31171, %r31118, %r31170;
	shf.l.wrap.b32 	%r31172, %r31171, %r31171, 12;
	add.s32 	%r31173, %r31167, %r31172;
	xor.b32  	%r31174, %r31169, %r31173;
	shf.l.wrap.b32 	%r31175, %r31174, %r31174, 8;
	add.s32 	%r31176, %r31170, %r31175;
	xor.b32  	%r31177, %r31172, %r31176;
	shf.l.wrap.b32 	%r31178, %r31177, %r31177, 7;
	add.s32 	%r31179, %r31137, %r31154;
	xor.b32  	%r31180, %r31175, %r31179;
	shf.l.wrap.b32 	%r31181, %r31180, %r31180, 16;
	add.s32 	%r31182, %r31164, %r31181;
	xor.b32  	%r31183, %r31154, %r31182;
	shf.l.wrap.b32 	%r31184, %r31183, %r31183, 12;
	add.s32 	%r31185, %r31179, %r31184;
	xor.b32  	%r31186, %r31181, %r31185;
	shf.l.wrap.b32 	%r31187, %r31186, %r31186, 8;
	add.s32 	%r31188, %r31182, %r31187;
	xor.b32  	%r31189, %r31184, %r31188;
	shf.l.wrap.b32 	%r31190, %r31189, %r31189, 7;
	add.s32 	%r31191, %r31149, %r31166;
	xor.b32  	%r31192, %r31139, %r31191;
	shf.l.wrap.b32 	%r31193, %r31192, %r31192, 16;
	add.s32 	%r31194, %r31176, %r31193;
	xor.b32  	%r31195, %r31166, %r31194;
	shf.l.wrap.b32 	%r31196, %r31195, %r31195, 12;
	add.s32 	%r31197, %r31191, %r31196;
	xor.b32  	%r31198, %r31193, %r31197;
	shf.l.wrap.b32 	%r31199, %r31198, %r31198, 8;
	add.s32 	%r31200, %r31194, %r31199;
	xor.b32  	%r31201, %r31196, %r31200;
	shf.l.wrap.b32 	%r31202, %r31201, %r31201, 7;
	add.s32 	%r31203, %r31161, %r31178;
	xor.b32  	%r31204, %r31151, %r31203;
	shf.l.wrap.b32 	%r31205, %r31204, %r31204, 16;
	add.s32 	%r31206, %r31140, %r31205;
	xor.b32  	%r31207, %r31178, %r31206;
	shf.l.wrap.b32 	%r31208, %r31207, %r31207, 12;
	add.s32 	%r31209, %r31203, %r31208;
	xor.b32  	%r31210, %r31205, %r31209;
	shf.l.wrap.b32 	%r31211, %r31210, %r31210, 8;
	add.s32 	%r31212, %r31206, %r31211;
	xor.b32  	%r31213, %r31208, %r31212;
	shf.l.wrap.b32 	%r31214, %r31213, %r31213, 7;
	add.s32 	%r31215, %r31173, %r31142;
	xor.b32  	%r31216, %r31163, %r31215;
	shf.l.wrap.b32 	%r31217, %r31216, %r31216, 16;
	add.s32 	%r31218, %r31152, %r31217;
	xor.b32  	%r31219, %r31142, %r31218;
	shf.l.wrap.b32 	%r31220, %r31219, %r31219, 12;
	add.s32 	%r31221, %r31215, %r31220;
	xor.b32  	%r31222, %r31217, %r31221;
	shf.l.wrap.b32 	%r31223, %r31222, %r31222, 8;
	add.s32 	%r31224, %r31218, %r31223;
	xor.b32  	%r31225, %r31220, %r31224;
	shf.l.wrap.b32 	%r31226, %r31225, %r31225, 7;
	add.s32 	%r54425, %r30843, %r31185;
	add.s32 	%r54424, %r30855, %r31197;
	add.s32 	%r54423, %r30867, %r31209;
	add.s32 	%r54422, %r30879, %r31221;
	add.s32 	%r54426, %r54433, %r31226;
	add.s32 	%r54427, %r54432, %r31190;
	add.s32 	%r54428, %r54431, %r31202;
	add.s32 	%r54429, %r54430, %r31214;
	xor.b32  	%r31227, %r30844, 1;
	shf.l.wrap.b32 	%r31228, %r30844, %r31227, 16;
	add.s32 	%r31229, %r54433, %r31228;
	xor.b32  	%r31230, %r54433, %r31229;
	shf.l.wrap.b32 	%r31231, %r31230, %r31230, 12;
	add.s32 	%r31232, %r30844, %r31231;
	xor.b32  	%r31233, %r31228, %r31232;
	shf.l.wrap.b32 	%r31234, %r31233, %r31233, 8;
	add.s32 	%r31235, %r31229, %r31234;
	xor.b32  	%r31236, %r31231, %r31235;
	shf.l.wrap.b32 	%r31237, %r31236, %r31236, 7;
	add.s32 	%r31238, %r31232, %r30866;
	xor.b32  	%r31239, %r30887, %r31238;
	shf.l.wrap.b32 	%r31240, %r31239, %r31239, 16;
	add.s32 	%r31241, %r30876, %r31240;
	xor.b32  	%r31242, %r30866, %r31241;
	shf.l.wrap.b32 	%r31243, %r31242, %r31242, 12;
	add.s32 	%r31244, %r31238, %r31243;
	xor.b32  	%r31245, %r31240, %r31244;
	shf.l.wrap.b32 	%r31246, %r31245, %r31245, 8;
	add.s32 	%r31247, %r31241, %r31246;
	xor.b32  	%r31248, %r31243, %r31247;
	shf.l.wrap.b32 	%r31249, %r31248, %r31248, 7;
	xor.b32  	%r31250, %r31234, %r30903;
	shf.l.wrap.b32 	%r31251, %r31250, %r31250, 16;
	add.s32 	%r31252, %r30888, %r31251;
	xor.b32  	%r31253, %r30878, %r31252;
	shf.l.wrap.b32 	%r31254, %r31253, %r31253, 12;
	add.s32 	%r31255, %r30903, %r31254;
	xor.b32  	%r31256, %r31251, %r31255;
	shf.l.wrap.b32 	%r31257, %r31256, %r31256, 8;
	add.s32 	%r31258, %r31252, %r31257;
	xor.b32  	%r31259, %r31254, %r31258;
	shf.l.wrap.b32 	%r31260, %r31259, %r31259, 7;
	add.s32 	%r31261, %r31235, %r30917;
	xor.b32  	%r31262, %r30890, %r31261;
	shf.l.wrap.b32 	%r31263, %r31262, %r31262, 12;
	add.s32 	%r31264, %r30915, %r31263;
	xor.b32  	%r31265, %r30917, %r31264;
	shf.l.wrap.b32 	%r31266, %r31265, %r31265, 8;
	add.s32 	%r31267, %r31261, %r31266;
	xor.b32  	%r31268, %r31263, %r31267;
	shf.l.wrap.b32 	%r31269, %r31268, %r31268, 7;
	add.s32 	%r31270, %r30885, %r31237;
	xor.b32  	%r31271, %r30875, %r31270;
	shf.l.wrap.b32 	%r31272, %r31271, %r31271, 16;
	add.s32 	%r31273, %r30864, %r31272;
	xor.b32  	%r31274, %r31237, %r31273;
	shf.l.wrap.b32 	%r31275, %r31274, %r31274, 12;
	add.s32 	%r31276, %r31270, %r31275;
	xor.b32  	%r31277, %r31272, %r31276;
	shf.l.wrap.b32 	%r31278, %r31277, %r31277, 8;
	add.s32 	%r31279, %r31273, %r31278;
	xor.b32  	%r31280, %r31275, %r31279;
	shf.l.wrap.b32 	%r31281, %r31280, %r31280, 7;
	add.s32 	%r31282, %r31244, %r31281;
	xor.b32  	%r31283, %r31257, %r31282;
	shf.l.wrap.b32 	%r31284, %r31283, %r31283, 16;
	add.s32 	%r31285, %r31267, %r31284;
	xor.b32  	%r31286, %r31281, %r31285;
	shf.l.wrap.b32 	%r31287, %r31286, %r31286, 12;
	add.s32 	%r31288, %r31282, %r31287;
	xor.b32  	%r31289, %r31284, %r31288;
	shf.l.wrap.b32 	%r31290, %r31289, %r31289, 8;
	add.s32 	%r31291, %r31285, %r31290;
	xor.b32  	%r31292, %r31287, %r31291;
	shf.l.wrap.b32 	%r31293, %r31292, %r31292, 7;
	add.s32 	%r31294, %r31255, %r31249;
	xor.b32  	%r31295, %r31266, %r31294;
	shf.l.wrap.b32 	%r31296, %r31295, %r31295, 16;
	add.s32 	%r31297, %r31279, %r31296;
	xor.b32  	%r31298, %r31249, %r31297;
	shf.l.wrap.b32 	%r31299, %r31298, %r31298, 12;
	add.s32 	%r31300, %r31294, %r31299;
	xor.b32  	%r31301, %r31296, %r31300;
	shf.l.wrap.b32 	%r31302, %r31301, %r31301, 8;
	add.s32 	%r31303, %r31297, %r31302;
	xor.b32  	%r31304, %r31299, %r31303;
	shf.l.wrap.b32 	%r31305, %r31304, %r31304, 7;
	add.s32 	%r31306, %r31264, %r31260;
	xor.b32  	%r31307, %r31278, %r31306;
	shf.l.wrap.b32 	%r31308, %r31307, %r31307, 16;
	add.s32 	%r31309, %r31247, %r31308;
	xor.b32  	%r31310, %r31260, %r31309;
	shf.l.wrap.b32 	%r31311, %r31310, %r31310, 12;
	add.s32 	%r31312, %r31306, %r31311;
	xor.b32  	%r31313, %r31308, %r31312;
	shf.l.wrap.b32 	%r31314, %r31313, %r31313, 8;
	add.s32 	%r31315, %r31309, %r31314;
	xor.b32  	%r31316, %r31311, %r31315;
	shf.l.wrap.b32 	%r31317, %r31316, %r31316, 7;
	add.s32 	%r31318, %r31276, %r31269;
	xor.b32  	%r31319, %r31246, %r31318;
	shf.l.wrap.b32 	%r31320, %r31319, %r31319, 16;
	add.s32 	%r31321, %r31258, %r31320;
	xor.b32  	%r31322, %r31269, %r31321;
	shf.l.wrap.b32 	%r31323, %r31322, %r31322, 12;
	add.s32 	%r31324, %r31318, %r31323;
	xor.b32  	%r31325, %r31320, %r31324;
	shf.l.wrap.b32 	%r31326, %r31325, %r31325, 8;
	add.s32 	%r31327, %r31321, %r31326;
	xor.b32  	%r31328, %r31323, %r31327;
	shf.l.wrap.b32 	%r31329, %r31328, %r31328, 7;
	add.s32 	%r31330, %r31288, %r31305;
	xor.b32  	%r31331, %r31326, %r31330;
	shf.l.wrap.b32 	%r31332, %r31331, %r31331, 16;
	add.s32 	%r31333, %r31315, %r31332;
	xor.b32  	%r31334, %r31305, %r31333;
	shf.l.wrap.b32 	%r31335, %r31334, %r31334, 12;
	add.s32 	%r31336, %r31330, %r31335;
	xor.b32  	%r31337, %r31332, %r31336;
	shf.l.wrap.b32 	%r31338, %r31337, %r31337, 8;
	add.s32 	%r31339, %r31333, %r31338;
	xor.b32  	%r31340, %r31335, %r31339;
	shf.l.wrap.b32 	%r31341, %r31340, %r31340, 7;
	add.s32 	%r31342, %r31300, %r31317;
	xor.b32  	%r31343, %r31290, %r31342;
	shf.l.wrap.b32 	%r31344, %r31343, %r31343, 16;
	add.s32 	%r31345, %r31327, %r31344;
	xor.b32  	%r31346, %r31317, %r31345;
	shf.l.wrap.b32 	%r31347, %r31346, %r31346, 12;
	add.s32 	%r31348, %r31342, %r31347;
	xor.b32  	%r31349, %r31344, %r31348;
	shf.l.wrap.b32 	%r31350, %r31349, %r31349, 8;
	add.s32 	%r31351, %r31345, %r31350;
	xor.b32  	%r31352, %r31347, %r31351;
	shf.l.wrap.b32 	%r31353, %r31352, %r31352, 7;
	add.s32 	%r31354, %r31312, %r31329;
	xor.b32  	%r31355, %r31302, %r31354;
	shf.l.wrap.b32 	%r31356, %r31355, %r31355, 16;
	add.s32 	%r31357, %r31291, %r31356;
	xor.b32  	%r31358, %r31329, %r31357;
	shf.l.wrap.b32 	%r31359, %r31358, %r31358, 12;
	add.s32 	%r31360, %r31354, %r31359;
	xor.b32  	%r31361, %r31356, %r31360;
	shf.l.wrap.b32 	%r31362, %r31361, %r31361, 8;
	add.s32 	%r31363, %r31357, %r31362;
	xor.b32  	%r31364, %r31359, %r31363;
	shf.l.wrap.b32 	%r31365, %r31364, %r31364, 7;
	add.s32 	%r31366, %r31324, %r31293;
	xor.b32  	%r31367, %r31314, %r31366;
	shf.l.wrap.b32 	%r31368, %r31367, %r31367, 16;
	add.s32 	%r31369, %r31303, %r31368;
	xor.b32  	%r31370, %r31293, %r31369;
	shf.l.wrap.b32 	%r31371, %r31370, %r31370, 12;
	add.s32 	%r31372, %r31366, %r31371;
	xor.b32  	%r31373, %r31368, %r31372;
	shf.l.wrap.b32 	%r31374, %r31373, %r31373, 8;
	add.s32 	%r31375, %r31369, %r31374;
	xor.b32  	%r31376, %r31371, %r31375;
	shf.l.wrap.b32 	%r31377, %r31376, %r31376, 7;
	add.s32 	%r31378, %r31336, %r31377;
	xor.b32  	%r31379, %r31350, %r31378;
	shf.l.wrap.b32 	%r31380, %r31379, %r31379, 16;
	add.s32 	%r31381, %r31363, %r31380;
	xor.b32  	%r31382, %r31377, %r31381;
	shf.l.wrap.b32 	%r31383, %r31382, %r31382, 12;
	add.s32 	%r31384, %r31378, %r31383;
	xor.b32  	%r31385, %r31380, %r31384;
	shf.l.wrap.b32 	%r31386, %r31385, %r31385, 8;
	add.s32 	%r31387, %r31381, %r31386;
	xor.b32  	%r31388, %r31383, %r31387;
	shf.l.wrap.b32 	%r31389, %r31388, %r31388, 7;
	add.s32 	%r31390, %r31348, %r31341;
	xor.b32  	%r31391, %r31362, %r31390;
	shf.l.wrap.b32 	%r31392, %r31391, %r31391, 16;
	add.s32 	%r31393, %r31375, %r31392;
	xor.b32  	%r31394, %r31341, %r31393;
	shf.l.wrap.b32 	%r31395, %r31394, %r31394, 12;
	add.s32 	%r31396, %r31390, %r31395;
	xor.b32  	%r31397, %r31392, %r31396;
	shf.l.wrap.b32 	%r31398, %r31397, %r31397, 8;
	add.s32 	%r31399, %r31393, %r31398;
	xor.b32  	%r31400, %r31395, %r31399;
	shf.l.wrap.b32 	%r31401, %r31400, %r31400, 7;
	add.s32 	%r31402, %r31360, %r31353;
	xor.b32  	%r31403, %r31374, %r31402;
	shf.l.wrap.b32 	%r31404, %r31403, %r31403, 16;
	add.s32 	%r31405, %r31339, %r31404;
	xor.b32  	%r31406, %r31353, %r31405;
	shf.l.wrap.b32 	%r31407, %r31406, %r31406, 12;
	add.s32 	%r31408, %r31402, %r31407;
	xor.b32  	%r31409, %r31404, %r31408;
	shf.l.wrap.b32 	%r31410, %r31409, %r31409, 8;
	add.s32 	%r31411, %r31405, %r31410;
	xor.b32  	%r31412, %r31407, %r31411;
	shf.l.wrap.b32 	%r31413, %r31412, %r31412, 7;
	add.s32 	%r31414, %r31372, %r31365;
	xor.b32  	%r31415, %r31338, %r31414;
	shf.l.wrap.b32 	%r31416, %r31415, %r31415, 16;
	add.s32 	%r31417, %r31351, %r31416;
	xor.b32  	%r31418, %r31365, %r31417;
	shf.l.wrap.b32 	%r31419, %r31418, %r31418, 12;
	add.s32 	%r31420, %r31414, %r31419;
	xor.b32  	%r31421, %r31416, %r31420;
	shf.l.wrap.b32 	%r31422, %r31421, %r31421, 8;
	add.s32 	%r31423, %r31417, %r31422;
	xor.b32  	%r31424, %r31419, %r31423;
	shf.l.wrap.b32 	%r31425, %r31424, %r31424, 7;
	add.s32 	%r31426, %r31384, %r31401;
	xor.b32  	%r31427, %r31422, %r31426;
	shf.l.wrap.b32 	%r31428, %r31427, %r31427, 16;
	add.s32 	%r31429, %r31411, %r31428;
	xor.b32  	%r31430, %r31401, %r31429;
	shf.l.wrap.b32 	%r31431, %r31430, %r31430, 12;
	add.s32 	%r31432, %r31426, %r31431;
	xor.b32  	%r31433, %r31428, %r31432;
	shf.l.wrap.b32 	%r31434, %r31433, %r31433, 8;
	add.s32 	%r31435, %r31429, %r31434;
	xor.b32  	%r31436, %r31431, %r31435;
	shf.l.wrap.b32 	%r31437, %r31436, %r31436, 7;
	add.s32 	%r31438, %r31396, %r31413;
	xor.b32  	%r31439, %r31386, %r31438;
	shf.l.wrap.b32 	%r31440, %r31439, %r31439, 16;
	add.s32 	%r31441, %r31423, %r31440;
	xor.b32  	%r31442, %r31413, %r31441;
	shf.l.wrap.b32 	%r31443, %r31442, %r31442, 12;
	add.s32 	%r31444, %r31438, %r31443;
	xor.b32  	%r31445, %r31440, %r31444;
	shf.l.wrap.b32 	%r31446, %r31445, %r31445, 8;
	add.s32 	%r31447, %r31441, %r31446;
	xor.b32  	%r31448, %r31443, %r31447;
	shf.l.wrap.b32 	%r31449, %r31448, %r31448, 7;
	add.s32 	%r31450, %r31408, %r31425;
	xor.b32  	%r31451, %r31398, %r31450;
	shf.l.wrap.b32 	%r31452, %r31451, %r31451, 16;
	add.s32 	%r31453, %r31387, %r31452;
	xor.b32  	%r31454, %r31425, %r31453;
	shf.l.wrap.b32 	%r31455, %r31454, %r31454, 12;
	add.s32 	%r31456, %r31450, %r31455;
	xor.b32  	%r31457, %r31452, %r31456;
	shf.l.wrap.b32 	%r31458, %r31457, %r31457, 8;
	add.s32 	%r31459, %r31453, %r31458;
	xor.b32  	%r31460, %r31455, %r31459;
	shf.l.wrap.b32 	%r31461, %r31460, %r31460, 7;
	add.s32 	%r31462, %r31420, %r31389;
	xor.b32  	%r31463, %r31410, %r31462;
	shf.l.wrap.b32 	%r31464, %r31463, %r31463, 16;
	add.s32 	%r31465, %r31399, %r31464;
	xor.b32  	%r31466, %r31389, %r31465;
	shf.l.wrap.b32 	%r31467, %r31466, %r31466, 12;
	add.s32 	%r31468, %r31462, %r31467;
	xor.b32  	%r31469, %r31464, %r31468;
	shf.l.wrap.b32 	%r31470, %r31469, %r31469, 8;
	add.s32 	%r31471, %r31465, %r31470;
	xor.b32  	%r31472, %r31467, %r31471;
	shf.l.wrap.b32 	%r31473, %r31472, %r31472, 7;
	add.s32 	%r31474, %r31432, %r31473;
	xor.b32  	%r31475, %r31446, %r31474;
	shf.l.wrap.b32 	%r31476, %r31475, %r31475, 16;
	add.s32 	%r31477, %r31459, %r31476;
	xor.b32  	%r31478, %r31473, %r31477;
	shf.l.wrap.b32 	%r31479, %r31478, %r31478, 12;
	add.s32 	%r31480, %r31474, %r31479;
	xor.b32  	%r31481, %r31476, %r31480;
	shf.l.wrap.b32 	%r31482, %r31481, %r31481, 8;
	add.s32 	%r31483, %r31444, %r31437;
	xor.b32  	%r31484, %r31458, %r31483;
	shf.l.wrap.b32 	%r31485, %r31484, %r31484, 16;
	add.s32 	%r31486, %r31471, %r31485;
	xor.b32  	%r31487, %r31437, %r31486;
	shf.l.wrap.b32 	%r31488, %r31487, %r31487, 12;
	add.s32 	%r31489, %r31483, %r31488;
	xor.b32  	%r31490, %r31485, %r31489;
	shf.l.wrap.b32 	%r31491, %r31490, %r31490, 8;
	add.s32 	%r31492, %r31486, %r31491;
	xor.b32  	%r31493, %r31488, %r31492;
	shf.l.wrap.b32 	%r31494, %r31493, %r31493, 7;
	add.s32 	%r31495, %r31456, %r31449;
	xor.b32  	%r31496, %r31470, %r31495;
	shf.l.wrap.b32 	%r31497, %r31496, %r31496, 16;
	add.s32 	%r31498, %r31435, %r31497;
	xor.b32  	%r31499, %r31449, %r31498;
	shf.l.wrap.b32 	%r31500, %r31499, %r31499, 12;
	add.s32 	%r31501, %r31495, %r31500;
	xor.b32  	%r31502, %r31497, %r31501;
	shf.l.wrap.b32 	%r31503, %r31502, %r31502, 8;
	add.s32 	%r31504, %r31498, %r31503;
	xor.b32  	%r31505, %r31500, %r31504;
	shf.l.wrap.b32 	%r31506, %r31505, %r31505, 7;
	add.s32 	%r31507, %r31468, %r31461;
	xor.b32  	%r31508, %r31434, %r31507;
	shf.l.wrap.b32 	%r31509, %r31508, %r31508, 16;
	add.s32 	%r31510, %r31447, %r31509;
	xor.b32  	%r31511, %r31461, %r31510;
	shf.l.wrap.b32 	%r31512, %r31511, %r31511, 12;
	add.s32 	%r31513, %r31507, %r31512;
	xor.b32  	%r31514, %r31509, %r31513;
	shf.l.wrap.b32 	%r31515, %r31514, %r31514, 8;
	add.s32 	%r31516, %r31510, %r31515;
	add.s32 	%r31517, %r31480, %r31494;
	xor.b32  	%r31518, %r31515, %r31517;
	shf.l.wrap.b32 	%r31519, %r31518, %r31518, 16;
	add.s32 	%r31520, %r31504, %r31519;
	xor.b32  	%r31521, %r31494, %r31520;
	shr.u32 	%r31522, %r31521, 20;
	add.s32 	%r31523, %r31517, %r31522;
	add.s32 	%r31524, %r31489, %r31506;
	xor.b32  	%r31525, %r31482, %r31524;
	shf.l.wrap.b32 	%r31526, %r31525, %r31525, 16;
	add.s32 	%r31527, %r31516, %r31526;
	xor.b32  	%r31528, %r31506, %r31527;
	shr.u32 	%r31529, %r31528, 20;
	add.s32 	%r31530, %r31524, %r31529;
	add.s32 	%r31531, %r30843, %r31523;
	add.s32 	%r31532, %r30855, %r31530;
	not.b32 	%r31533, %r54421;
	add.s32 	%r31534, %r3148, %r31533;
	mov.u32 	%r31535, %ctaid.x;
	shl.b32 	%r31536, %r31535, 11;
	mov.u32 	%r31537, %tid.x;
	and.b32  	%r31538, %r31537, 31;
	or.b32  	%r31539, %r31536, %r31538;
	shl.b32 	%r31540, %r31537, 3;
	and.b32  	%r31541, %r31540, 7936;
	add.s32 	%r31542, %r53743, %r31541;
	add.s32 	%r31543, %r31539, %r31542;
	shr.u32 	%r31544, %r31543, %r31534;
	and.b32  	%r31545, %r31544, 1;
	setp.eq.b32 	%p322, %r31545, 1;
	selp.b32 	%r31546, %r31532, %r31531, %p322;
	cvt.u16.u32 	%rs558, %r31546;
	and.b16  	%rs825, %rs558, 1;
	and.b16  	%rs559, %rs823, 255;
	setp.ne.s16 	%p323, %rs559, 1;
	@%p323 bra 	$L__BB4_411;
	ld.param.u64 	%rd803, [fused_batch_pir_kernel_16_param_1];
	not.b32 	%r31547, %r54421;
	add.s32 	%r31548, %r3148, %r31547;
	mov.u32 	%r31549, %ctaid.x;
	shl.b32 	%r31550, %r31549, 11;
	mov.u32 	%r31551, %tid.x;
	and.b32  	%r31552, %r31551, 31;
	or.b32  	%r31553, %r31550, %r31552;
	shl.b32 	%r31554, %r31551, 3;
	and.b32  	%r31555, %r31554, 7936;
	add.s32 	%r31556, %r53743, %r31555;
	add.s32 	%r31557, %r31553, %r31556;
	shr.u32 	%r31558, %r31557, %r31548;
	and.b32  	%r31559, %r31558, 1;
	setp.eq.b32 	%p324, %r31559, 1;
	cvt.s64.s32 	%rd368, %r54421;
	cvta.to.global.u64 	%rd369, %rd803;
	mul.wide.s32 	%rd370, %r54421, 16;
	add.s64 	%rd371, %rd369, %rd370;
	ld.global.u32 	%r31560, [%rd371+13684];
	selp.b32 	%r31561, %r54426, %r54425, %p324;
	xor.b32  	%r31562, %r31561, %r31560;
	selp.b32 	%r31563, %r54427, %r54424, %p324;
	selp.b32 	%r54425, %r54425, %r31562, %p324;
	selp.b32 	%r54426, %r31562, %r54426, %p324;
	ld.global.u32 	%r31564, [%rd371+13688];
	xor.b32  	%r31565, %r31563, %r31564;
	selp.b32 	%r31566, %r54428, %r54423, %p324;
	selp.b32 	%r54424, %r54424, %r31565, %p324;
	selp.b32 	%r54427, %r31565, %r54427, %p324;
	ld.global.u32 	%r31567, [%rd371+13692];
	xor.b32  	%r31568, %r31566, %r31567;
	selp.b32 	%r31569, %r54429, %r54422, %p324;
	selp.b32 	%r54423, %r54423, %r31568, %p324;
	selp.b32 	%r54428, %r31568, %r54428, %p324;
	ld.global.u32 	%r31570, [%rd371+13696];
	xor.b32  	%r31571, %r31569, %r31570;
	selp.b64 	%rd372, 445, 420, %p324;
	selp.b32 	%r54422, %r54422, %r31571, %p324;
	selp.b32 	%r54429, %r31571, %r54429, %p324;
	add.s64 	%rd373, %rd372, %rd368;
	add.s64 	%rd374, %rd369, %rd373;
	ld.global.u8 	%rs560, [%rd374+13664];
	xor.b16  	%rs825, %rs560, %rs825;
$L__BB4_411:
	not.b32 	%r31572, %r54421;
	add.s32 	%r31573, %r3148, %r31572;
	mov.u32 	%r31574, %ctaid.x;
	shl.b32 	%r31575, %r31574, 11;
	mov.u32 	%r31576, %tid.x;
	and.b32  	%r31577, %r31576, 31;
	or.b32  	%r31578, %r31575, %r31577;
	shl.b32 	%r31579, %r31576, 3;
	and.b32  	%r31580, %r31579, 7936;
	add.s32 	%r31581, %r53743, %r31580;
	add.s32 	%r31582, %r31578, %r31581;
	shr.u32 	%r31583, %r31582, %r31573;
	and.b32  	%r31584, %r31583, 1;
	setp.eq.b32 	%p325, %r31584, 1;
	selp.b32 	%r54433, %r54426, %r54425, %p325;
	selp.b32 	%r54432, %r54427, %r54424, %p325;
	selp.b32 	%r54431, %r54428, %r54423, %p325;
	selp.b32 	%r54430, %r54429, %r54422, %p325;
	add.s32 	%r54421, %r54421, 1;
	setp.lt.u32 	%p326, %r54421, %r3148;
	mov.u16 	%rs823, %rs825;
	@%p326 bra 	$L__BB4_409;
$L__BB4_412:
	and.b16  	%rs561, %rs825, 255;
	setp.ne.s16 	%p327, %rs561, 1;
	@%p327 bra 	$L__BB4_414;
	ld.param.u64 	%rd804, [fused_batch_pir_kernel_16_param_1];
	cvta.to.global.u64 	%rd375, %rd804;
	ld.global.u32 	%r31585, [%rd375+14136];
	xor.b32  	%r54433, %r54433, %r31585;
$L__BB4_414:
	@%p327 bra 	$L__BB4_416;
	ld.param.u64 	%rd805, [fused_batch_pir_kernel_16_param_1];
	cvta.to.global.u64 	%rd376, %rd805;
	ld.global.u32 	%r31586, [%rd376+14140];
	xor.b32  	%r54432, %r54432, %r31586;
$L__BB4_416:
	@%p327 bra 	$L__BB4_418;
	ld.param.u64 	%rd806, [fused_batch_pir_kernel_16_param_1];
	cvta.to.global.u64 	%rd377, %rd806;
	ld.global.u32 	%r31587, [%rd377+14144];
	xor.b32  	%r54431, %r54431, %r31587;
$L__BB4_418:
	@%p327 bra 	$L__BB4_420;
	ld.param.u64 	%rd807, [fused_batch_pir_kernel_16_param_1];
	cvta.to.global.u64 	%rd378, %rd807;
	ld.global.u32 	%r31588, [%rd378+14148];
	xor.b32  	%r54430, %r54430, %r31588;
$L__BB4_420:
	ld.param.u32 	%r52165, [fused_batch_pir_kernel_16_param_4];
	mov.u32 	%r31590, %ctaid.x;
	shl.b32 	%r31591, %r31590, 11;
	mov.u32 	%r31592, %tid.x;
	and.b32  	%r31593, %r31592, 31;
	or.b32  	%r31594, %r31591, %r31593;
	shl.b32 	%r31595, %r31592, 3;
	and.b32  	%r31596, %r31595, 7936;
	add.s32 	%r31597, %r53743, %r31596;
	add.s32 	%r31598, %r31594, %r31597;
	setp.ge.s32 	%p331, %r31598, %r52165;
	mov.b32 	%r54454, 0;
	mov.u32 	%r54455, %r54454;
	mov.u32 	%r54456, %r54454;
	mov.u32 	%r54457, %r54454;
	@%p331 bra 	$L__BB4_434;
	ld.param.u64 	%rd808, [fused_batch_pir_kernel_16_param_1];
	cvta.to.global.u64 	%rd379, %rd808;
	ld.global.u8 	%rs565, [%rd379+14169];
	max.u16 	%rs566, %rs565, 11;
	cvt.u32.u16 	%r31599, %rs566;
	add.s32 	%r54445, %r31599, -11;
	ld.shared.u32 	%r54457, [s_mem+197956];
	ld.shared.v2.u32 	{%r54456, %r54455}, [s_mem+197960];
	ld.shared.u32 	%r54454, [s_mem+197968];
	ld.shared.u8 	%rs828, [s_mem+197972];
	cvt.u32.u16 	%r3203, %rs565;
	setp.ge.u32 	%p332, %r54445, %r3203;
	@%p332 bra 	$L__BB4_426;
	mov.u16 	%rs826, %rs828;
$L__BB4_423:
	ld.const.u32 	%r31600, [CHACHA_CONSTANTS];
	add.s32 	%r31601, %r31600, %r54457;
	shf.l.wrap.b32 	%r31602, %r31601, %r31601, 16;
	add.s32 	%r31603, %r54457, %r31602;
	xor.b32  	%r31604, %r54457, %r31603;
	shf.l.wrap.b32 	%r31605, %r31604, %r31604, 12;
	add.s32 	%r31606, %r31601, %r31605;
	xor.b32  	%r31607, %r31602, %r31606;
	shf.l.wrap.b32 	%r31608, %r31607, %r31607, 8;
	add.s32 	%r31609, %r31603, %r31608;
	xor.b32  	%r31610, %r31605, %r31609;
	shf.l.wrap.b32 	%r31611, %r31610, %r31610, 7;
	ld.const.u32 	%r31612, [CHACHA_CONSTANTS+4];
	add.s32 	%r31613, %r31612, %r54456;
	shf.l.wrap.b32 	%r31614, %r31613, %r31613, 16;
	add.s32 	%r31615, %r54456, %r31614;
	xor.b32  	%r31616, %r54456, %r31615;
	shf.l.wrap.b32 	%r31617, %r31616, %r31616, 12;
	add.s32 	%r31618, %r31613, %r31617;
	xor.b32  	%r31619, %r31614, %r31618;
	shf.l.wrap.b32 	%r31620, %r31619, %r31619, 8;
	add.s32 	%r31621, %r31615, %r31620;
	xor.b32  	%r31622, %r31617, %r31621;
	shf.l.wrap.b32 	%r31623, %r31622, %r31622, 7;
	ld.const.u32 	%r31624, [CHACHA_CONSTANTS+8];
	add.s32 	%r31625, %r31624, %r54455;
	shf.l.wrap.b32 	%r31626, %r31625, %r31625, 16;
	add.s32 	%r31627, %r54455, %r31626;
	xor.b32  	%r31628, %r54455, %r31627;
	shf.l.wrap.b32 	%r31629, %r31628, %r31628, 12;
	add.s32 	%r31630, %r31625, %r31629;
	xor.b32  	%r31631, %r31626, %r31630;
	shf.l.wrap.b32 	%r31632, %r31631, %r31631, 8;
	add.s32 	%r31633, %r31627, %r31632;
	xor.b32  	%r31634, %r31629, %r31633;
	shf.l.wrap.b32 	%r31635, %r31634, %r31634, 7;
	ld.const.u32 	%r31636, [CHACHA_CONSTANTS+12];
	add.s32 	%r31637, %r31636, %r54454;
	shf.l.wrap.b32 	%r31638, %r31637, %r31637, 16;
	add.s32 	%r31639, %r54454, %r31638;
	xor.b32  	%r31640, %r54454, %r31639;
	shf.l.wrap.b32 	%r31641, %r31640, %r31640, 12;
	add.s32 	%r31642, %r31637, %r31641;
	xor.b32  	%r31643, %r31638, %r31642;
	shf.l.wrap.b32 	%r31644, %r31643, %r31643, 8;
	add.s32 	%r31645, %r31639, %r31644;
	xor.b32  	%r31646, %r31641, %r31645;
	shf.l.wrap.b32 	%r31647, %r31646, %r31646, 7;
	add.s32 	%r31648, %r31606, %r31623;
	xor.b32  	%r31649, %r31644, %r31648;
	shf.l.wrap.b32 	%r31650, %r31649, %r31649, 16;
	add.s32 	%r31651, %r31633, %r31650;
	xor.b32  	%r31652, %r31623, %r31651;
	shf.l.wrap.b32 	%r31653, %r31652, %r31652, 12;
	add.s32 	%r31654, %r31648, %r31653;
	xor.b32  	%r31655, %r31650, %r31654;
	shf.l.wrap.b32 	%r31656, %r31655, %r31655, 8;
	add.s32 	%r31657, %r31651, %r31656;
	xor.b32  	%r31658, %r31653, %r31657;
	shf.l.wrap.b32 	%r31659, %r31658, %r31658, 7;
	add.s32 	%r31660, %r31618, %r31635;
	xor.b32  	%r31661, %r31608, %r31660;
	shf.l.wrap.b32 	%r31662, %r31661, %r31661, 16;
	add.s32 	%r31663, %r31645, %r31662;
	xor.b32  	%r31664, %r31635, %r31663;
	shf.l.wrap.b32 	%r31665, %r31664, %r31664, 12;
	add.s32 	%r31666, %r31660, %r31665;
	xor.b32  	%r31667, %r31662, %r31666;
	shf.l.wrap.b32 	%r31668, %r31667, %r31667, 8;
	add.s32 	%r31669, %r31663, %r31668;
	xor.b32  	%r31670, %r31665, %r31669;
	shf.l.wrap.b32 	%r31671, %r31670, %r31670, 7;
	add.s32 	%r31672, %r31630, %r31647;
	xor.b32  	%r31673, %r31620, %r31672;
	shf.l.wrap.b32 	%r31674, %r31673, %r31673, 16;
	add.s32 	%r31675, %r31609, %r31674;
	xor.b32  	%r31676, %r31647, %r31675;
	shf.l.wrap.b32 	%r31677, %r31676, %r31676, 12;
	add.s32 	%r31678, %r31672, %r31677;
	xor.b32  	%r31679, %r31674, %r31678;
	shf.l.wrap.b32 	%r31680, %r31679, %r31679, 8;
	add.s32 	%r31681, %r31675, %r31680;
	xor.b32  	%r31682, %r31677, %r31681;
	shf.l.wrap.b32 	%r31683, %r31682, %r31682, 7;
	add.s32 	%r31684, %r31642, %r31611;
	xor.b32  	%r31685, %r31632, %r31684;
	shf.l.wrap.b32 	%r31686, %r31685, %r31685, 16;
	add.s32 	%r31687, %r31621, %r31686;
	xor.b32  	%r31688, %r31611, %r31687;
	shf.l.wrap.b32 	%r31689, %r31688, %r31688, 12;
	add.s32 	%r31690, %r31684, %r31689;
	xor.b32  	%r31691, %r31686, %r31690;
	shf.l.wrap.b32 	%r31692, %r31691, %r31691, 8;
	add.s32 	%r31693, %r31687, %r31692;
	xor.b32  	%r31694, %r31689, %r31693;
	shf.l.wrap.b32 	%r31695, %r31694, %r31694, 7;
	add.s32 	%r31696, %r31654, %r31695;
	xor.b32  	%r31697, %r31668, %r31696;
	shf.l.wrap.b32 	%r31698, %r31697, %r31697, 16;
	add.s32 	%r31699, %r31681, %r31698;
	xor.b32  	%r31700, %r31695, %r31699;
	shf.l.wrap.b32 	%r31701, %r31700, %r31700, 12;
	add.s32 	%r31702, %r31696, %r31701;
	xor.b32  	%r31703, %r31698, %r31702;
	shf.l.wrap.b32 	%r31704, %r31703, %r31703, 8;
	add.s32 	%r31705, %r31699, %r31704;
	xor.b32  	%r31706, %r31701, %r31705;
	shf.l.wrap.b32 	%r31707, %r31706, %r31706, 7;
	add.s32 	%r31708, %r31666, %r31659;
	xor.b32  	%r31709, %r31680, %r31708;
	shf.l.wrap.b32 	%r31710, %r31709, %r31709, 16;
	add.s32 	%r31711, %r31693, %r31710;
	xor.b32  	%r31712, %r31659, %r31711;
	shf.l.wrap.b32 	%r31713, %r31712, %r31712, 12;
	add.s32 	%r31714, %r31708, %r31713;
	xor.b32  	%r31715, %r31710, %r31714;
	shf.l.wrap.b32 	%r31716, %r31715, %r31715, 8;
	add.s32 	%r31717, %r31711, %r31716;
	xor.b32  	%r31718, %r31713, %r31717;
	shf.l.wrap.b32 	%r31719, %r31718, %r31718, 7;
	add.s32 	%r31720, %r31678, %r31671;
	xor.b32  	%r31721, %r31692, %r31720;
	shf.l.wrap.b32 	%r31722, %r31721, %r31721, 16;
	add.s32 	%r31723, %r31657, %r31722;
	xor.b32  	%r31724, %r31671, %r31723;
	shf.l.wrap.b32 	%r31725, %r31724, %r31724, 12;
	add.s32 	%r31726, %r31720, %r31725;
	xor.b32  	%r31727, %r31722, %r31726;
	shf.l.wrap.b32 	%r31728, %r31727, %r31727, 8;
	add.s32 	%r31729, %r31723, %r31728;
	xor.b32  	%r31730, %r31725, %r31729;
	shf.l.wrap.b32 	%r31731, %r31730, %r31730, 7;
	add.s32 	%r31732, %r31690, %r31683;
	xor.b32  	%r31733, %r31656, %r31732;
	shf.l.wrap.b32 	%r31734, %r31733, %r31733, 16;
	add.s32 	%r31735, %r31669, %r31734;
	xor.b32  	%r31736, %r31683, %r31735;
	shf.l.wrap.b32 	%r31737, %r31736, %r31736, 12;
	add.s32 	%r31738, %r31732, %r31737;
	xor.b32  	%r31739, %r31734, %r31738;
	shf.l.wrap.b32 	%r31740, %r31739, %r31739, 8;
	add.s32 	%r31741, %r31735, %r31740;
	xor.b32  	%r31742, %r31737, %r31741;
	shf.l.wrap.b32 	%r31743, %r31742, %r31742, 7;
	add.s32 	%r31744, %r31702, %r31719;
	xor.b32  	%r31745, %r31740, %r31744;
	shf.l.wrap.b32 	%r31746, %r31745, %r31745, 16;
	add.s32 	%r31747, %r31729, %r31746;
	xor.b32  	%r31748, %r31719, %r31747;
	shf.l.wrap.b32 	%r31749, %r31748, %r31748, 12;
	add.s32 	%r31750, %r31744, %r31749;
	xor.b32  	%r31751, %r31746, %r31750;
	shf.l.wrap.b32 	%r31752, %r31751, %r31751, 8;
	add.s32 	%r31753, %r31747, %r31752;
	xor.b32  	%r31754, %r31749, %r31753;
	shf.l.wrap.b32 	%r31755, %r31754, %r31754, 7;
	add.s32 	%r31756, %r31714, %r31731;
	xor.b32  	%r31757, %r31704, %r31756;
	shf.l.wrap.b32 	%r31758, %r31757, %r31757, 16;
	add.s32 	%r31759, %r31741, %r31758;
	xor.b32  	%r31760, %r31731, %r31759;
	shf.l.wrap.b32 	%r31761, %r31760, %r31760, 12;
	add.s32 	%r31762, %r31756, %r31761;
	xor.b32  	%r31763, %r31758, %r31762;
	shf.l.wrap.b32 	%r31764, %r31763, %r31763, 8;
	add.s32 	%r31765, %r31759, %r31764;
	xor.b32  	%r31766, %r31761, %r31765;
	shf.l.wrap.b32 	%r31767, %r31766, %r31766, 7;
	add.s32 	%r31768, %r31726, %r31743;
	xor.b32  	%r31769, %r31716, %r31768;
	shf.l.wrap.b32 	%r31770, %r31769, %r31769, 16;
	add.s32 	%r31771, %r31705, %r31770;
	xor.b32  	%r31772, %r31743, %r31771;
	shf.l.wrap.b32 	%r31773, %r31772, %r31772, 12;
	add.s32 	%r31774, %r31768, %r31773;
	xor.b32  	%r31775, %r31770, %r31774;
	shf.l.wrap.b32 	%r31776, %r31775, %r31775, 8;
	add.s32 	%r31777, %r31771, %r31776;
	xor.b32  	%r31778, %r31773, %r31777;
	shf.l.wrap.b32 	%r31779, %r31778, %r31778, 7;
	add.s32 	%r31780, %r31738, %r31707;
	xor.b32  	%r31781, %r31728, %r31780;
	shf.l.wrap.b32 	%r31782, %r31781, %r31781, 16;
	add.s32 	%r31783, %r31717, %r31782;
	xor.b32  	%r31784, %r31707, %r31783;
	shf.l.wrap.b32 	%r31785, %r31784, %r31784, 12;
	add.s32 	%r31786, %r31780, %r31785;
	xor.b32  	%r31787, %r31782, %r31786;
	shf.l.wrap.b32 	%r31788, %r31787, %r31787, 8;
	add.s32 	%r31789, %r31783, %r31788;
	xor.b32  	%r31790, %r31785, %r31789;
	shf.l.wrap.b32 	%r31791, %r31790, %r31790, 7;
	add.s32 	%r31792, %r31750, %r31791;
	xor.b32  	%r31793, %r31764, %r31792;
	shf.l.wrap.b32 	%r31794, %r31793, %r31793, 16;
	add.s32 	%r31795, %r31777, %r31794;
	xor.b32  	%r31796, %r31791, %r31795;
	shf.l.wrap.b32 	%r31797, %r31796, %r31796, 12;
	add.s32 	%r31798, %r31792, %r31797;
	xor.b32  	%r31799, %r31794, %r31798;
	shf.l.wrap.b32 	%r31800, %r31799, %r31799, 8;
	add.s32 	%r31801, %r31795, %r31800;
	xor.b32  	%r31802, %r31797, %r31801;
	shf.l.wrap.b32 	%r31803, %r31802, %r31802, 7;
	add.s32 	%r31804, %r31762, %r31755;
	xor.b32  	%r31805, %r31776, %r31804;
	shf.l.wrap.b32 	%r31806, %r31805, %r31805, 16;
	add.s32 	%r31807, %r31789, %r31806;
	xor.b32  	%r31808, %r31755, %r31807;
	shf.l.wrap.b32 	%r31809, %r31808, %r31808, 12;
	add.s32 	%r31810, %r31804, %r31809;
	xor.b32  	%r31811, %r31806, %r31810;
	shf.l.wrap.b32 	%r31812, %r31811, %r31811, 8;
	add.s32 	%r31813, %r31807, %r31812;
	xor.b32  	%r31814, %r31809, %r31813;
	shf.l.wrap.b32 	%r31815, %r31814, %r31814, 7;
	add.s32 	%r31816, %r31774, %r31767;
	xor.b32  	%r31817, %r31788, %r31816;
	shf.l.wrap.b32 	%r31818, %r31817, %r31817, 16;
	add.s32 	%r31819, %r31753, %r31818;
	xor.b32  	%r31820, %r31767, %r31819;
	shf.l.wrap.b32 	%r31821, %r31820, %r31820, 12;
	add.s32 	%r31822, %r31816, %r31821;
	xor.b32  	%r31823, %r31818, %r31822;
	shf.l.wrap.b32 	%r31824, %r31823, %r31823, 8;
	add.s32 	%r31825, %r31819, %r31824;
	xor.b32  	%r31826, %r31821, %r31825;
	shf.l.wrap.b32 	%r31827, %r31826, %r31826, 7;
	add.s32 	%r31828, %r31786, %r31779;
	xor.b32  	%r31829, %r31752, %r31828;
	shf.l.wrap.b32 	%r31830, %r31829, %r31829, 16;
	add.s32 	%r31831, %r31765, %r31830;
	xor.b32  	%r31832, %r31779, %r31831;
	shf.l.wrap.b32 	%r31833, %r31832, %r31832, 12;
	add.s32 	%r31834, %r31828, %r31833;
	xor.b32  	%r31835, %r31830, %r31834;
	shf.l.wrap.b32 	%r31836, %r31835, %r31835, 8;
	add.s32 	%r31837, %r31831, %r31836;
	xor.b32  	%r31838, %r31833, %r31837;
	shf.l.wrap.b32 	%r31839, %r31838, %r31838, 7;
	add.s32 	%r31840, %r31798, %r31815;
	xor.b32  	%r31841, %r31836, %r31840;
	shf.l.wrap.b32 	%r31842, %r31841, %r31841, 16;
	add.s32 	%r31843, %r31825, %r31842;
	xor.b32  	%r31844, %r31815, %r31843;
	shf.l.wrap.b32 	%r31845, %r31844, %r31844, 12;
	add.s32 	%r31846, %r31840, %r31845;
	xor.b32  	%r31847, %r31842, %r31846;
	shf.l.wrap.b32 	%r31848, %r31847, %r31847, 8;
	add.s32 	%r31849, %r31843, %r31848;
	xor.b32  	%r31850, %r31845, %r31849;
	shf.l.wrap.b32 	%r31851, %r31850, %r31850, 7;
	add.s32 	%r31852, %r31810, %r31827;
	xor.b32  	%r31853, %r31800, %r31852;
	shf.l.wrap.b32 	%r31854, %r31853, %r31853, 16;
	add.s32 	%r31855, %r31837, %r31854;
	xor.b32  	%r31856, %r31827, %r31855;
	shf.l.wrap.b32 	%r31857, %r31856, %r31856, 12;
	add.s32 	%r31858, %r31852, %r31857;
	xor.b32  	%r31859, %r31854, %r31858;
	shf.l.wrap.b32 	%r31860, %r31859, %r31859, 8;
	add.s32 	%r31861, %r31855, %r31860;
	xor.b32  	%r31862, %r31857, %r31861;
	shf.l.wrap.b32 	%r31863, %r31862, %r31862, 7;
	add.s32 	%r31864, %r31822, %r31839;
	xor.b32  	%r31865, %r31812, %r31864;
	shf.l.wrap.b32 	%r31866, %r31865, %r31865, 16;
	add.s32 	%r31867, %r31801, %r31866;
	xor.b32  	%r31868, %r31839, %r31867;
	shf.l.wrap.b32 	%r31869, %r31868, %r31868, 12;
	add.s32 	%r31870, %r31864, %r31869;
	xor.b32  	%r31871, %r31866, %r31870;
	shf.l.wrap.b32 	%r31872, %r31871, %r31871, 8;
	add.s32 	%r31873, %r31867, %r31872;
	xor.b32  	%r31874, %r31869, %r31873;
	shf.l.wrap.b32 	%r31875, %r31874, %r31874, 7;
	add.s32 	%r31876, %r31834, %r31803;
	xor.b32  	%r31877, %r31824, %r31876;
	shf.l.wrap.b32 	%r31878, %r31877, %r31877, 16;
	add.s32 	%r31879, %r31813, %r31878;
	xor.b32  	%r31880, %r31803, %r31879;
	shf.l.wrap.b32 	%r31881, %r31880, %r31880, 12;
	add.s32 	%r31882, %r31876, %r31881;
	xor.b32  	%r31883, %r31878, %r31882;
	shf.l.wrap.b32 	%r31884, %r31883, %r31883, 8;
	add.s32 	%r31885, %r31879, %r31884;
	xor.b32  	%r31886, %r31881, %r31885;
	shf.l.wrap.b32 	%r31887, %r31886, %r31886, 7;
	add.s32 	%r31888, %r31846, %r31887;
	xor.b32  	%r31889, %r31860, %r31888;
	shf.l.wrap.b32 	%r31890, %r31889, %r31889, 16;
	add.s32 	%r31891, %r31873, %r31890;
	xor.b32  	%r31892, %r31887, %r31891;
	shf.l.wrap.b32 	%r31893, %r31892, %r31892, 12;
	add.s32 	%r31894, %r31888, %r31893;
	xor.b32  	%r31895, %r31890, %r31894;
	shf.l.wrap.b32 	%r31896, %r31895, %r31895, 8;
	add.s32 	%r31897, %r31891, %r31896;
	xor.b32  	%r31898, %r31893, %r31897;
	shf.l.wrap.b32 	%r31899, %r31898, %r31898, 7;
	add.s32 	%r31900, %r31858, %r31851;
	xor.b32  	%r31901, %r31872, %r31900;
	shf.l.wrap.b32 	%r31902, %r31901, %r31901, 16;
	add.s32 	%r31903, %r31885, %r31902;
	xor.b32  	%r31904, %r31851, %r31903;
	shf.l.wrap.b32 	%r31905, %r31904, %r31904, 12;
	add.s32 	%r31906, %r31900, %r31905;
	xor.b32  	%r31907, %r31902, %r31906;
	shf.l.wrap.b32 	%r31908, %r31907, %r31907, 8;
	add.s32 	%r31909, %r31903, %r31908;
	xor.b32  	%r31910, %r31905, %r31909;
	shf.l.wrap.b32 	%r31911, %r31910, %r31910, 7;
	add.s32 	%r31912, %r31870, %r31863;
	xor.b32  	%r31913, %r31884, %r31912;
	shf.l.wrap.b32 	%r31914, %r31913, %r31913, 16;
	add.s32 	%r31915, %r31849, %r31914;
	xor.b32  	%r31916, %r31863, %r31915;
	shf.l.wrap.b32 	%r31917, %r31916, %r31916, 12;
	add.s32 	%r31918, %r31912, %r31917;
	xor.b32  	%r31919, %r31914, %r31918;
	shf.l.wrap.b32 	%r31920, %r31919, %r31919, 8;
	add.s32 	%r31921, %r31915, %r31920;
	xor.b32  	%r31922, %r31917, %r31921;
	shf.l.wrap.b32 	%r31923, %r31922, %r31922, 7;
	add.s32 	%r31924, %r31882, %r31875;
	xor.b32  	%r31925, %r31848, %r31924;
	shf.l.wrap.b32 	%r31926, %r31925, %r31925, 16;
	add.s32 	%r31927, %r31861, %r31926;
	xor.b32  	%r31928, %r31875, %r31927;
	shf.l.wrap.b32 	%r31929, %r31928, %r31928, 12;
	add.s32 	%r31930, %r31924, %r31929;
	xor.b32  	%r31931, %r31926, %r31930;
	shf.l.wrap.b32 	%r31932, %r31931, %r31931, 8;
	add.s32 	%r31933, %r31927, %r31932;
	xor.b32  	%r31934, %r31929, %r31933;
	shf.l.wrap.b32 	%r31935, %r31934, %r31934, 7;
	add.s32 	%r31936, %r31894, %r31911;
	xor.b32  	%r31937, %r31932, %r31936;
	shf.l.wrap.b32 	%r31938, %r31937, %r31937, 16;
	add.s32 	%r31939, %r31921, %r31938;
	xor.b32  	%r31940, %r31911, %r31939;
	shf.l.wrap.b32 	%r31941, %r31940, %r31940, 12;
	add.s32 	%r31942, %r31936, %r31941;
	xor.b32  	%r31943, %r31938, %r31942;
	shf.l.wrap.b32 	%r31944, %r31943, %r31943, 8;
	add.s32 	%r31945, %r31939, %r31944;
	xor.b32  	%r31946, %r31941, %r31945;
	shf.l.wrap.b32 	%r31947, %r31946, %r31946, 7;
	add.s32 	%r31948, %r31906, %r31923;
	xor.b32  	%r31949, %r31896, %r31948;
	shf.l.wrap.b32 	%r31950, %r31949, %r31949, 16;
	add.s32 	%r31951, %r31933, %r31950;
	xor.b32  	%r31952, %r31923, %r31951;
	shf.l.wrap.b32 	%r31953, %r31952, %r31952, 12;
	add.s32 	%r31954, %r31948, %r31953;
	xor.b32  	%r31955, %r31950, %r31954;
	shf.l.wrap.b32 	%r31956, %r31955, %r31955, 8;
	add.s32 	%r31957, %r31951, %r31956;
	xor.b32  	%r31958, %r31953, %r31957;
	shf.l.wrap.b32 	%r31959, %r31958, %r31958, 7;
	add.s32 	%r31960, %r31918, %r31935;
	xor.b32  	%r31961, %r31908, %r31960;
	shf.l.wrap.b32 	%r31962, %r31961, %r31961, 16;
	add.s32 	%r31963, %r31897, %r31962;
	xor.b32  	%r31964, %r31935, %r31963;
	shf.l.wrap.b32 	%r31965, %r31964, %r31964, 12;
	add.s32 	%r31966, %r31960, %r31965;
	xor.b32  	%r31967, %r31962, %r31966;
	shf.l.wrap.b32 	%r31968, %r31967, %r31967, 8;
	add.s32 	%r31969, %r31963, %r31968;
	xor.b32  	%r31970, %r31965, %r31969;
	shf.l.wrap.b32 	%r31971, %r31970, %r31970, 7;
	add.s32 	%r31972, %r31930, %r31899;
	xor.b32  	%r31973, %r31920, %r31972;
	shf.l.wrap.b32 	%r31974, %r31973, %r31973, 16;
	add.s32 	%r31975, %r31909, %r31974;
	xor.b32  	%r31976, %r31899, %r31975;
	shf.l.wrap.b32 	%r31977, %r31976, %r31976, 12;
	add.s32 	%r31978, %r31972, %r31977;
	xor.b32  	%r31979, %r31974, %r31978;
	shf.l.wrap.b32 	%r31980, %r31979, %r31979, 8;
	add.s32 	%r31981, %r31975, %r31980;
	xor.b32  	%r31982, %r31977, %r31981;
	shf.l.wrap.b32 	%r31983, %r31982, %r31982, 7;
	add.s32 	%r54449, %r31600, %r31942;
	add.s32 	%r54448, %r31612, %r31954;
	add.s32 	%r54447, %r31624, %r31966;
	add.s32 	%r54446, %r31636, %r31978;
	add.s32 	%r54450, %r54457, %r31983;
	add.s32 	%r54451, %r54456, %r31947;
	add.s32 	%r54452, %r54455, %r31959;
	add.s32 	%r54453, %r54454, %r31971;
	xor.b32  	%r31984, %r31601, 1;
	shf.l.wrap.b32 	%r31985, %r31601, %r31984, 16;
	add.s32 	%r31986, %r54457, %r31985;
	xor.b32  	%r31987, %r54457, %r31986;
	shf.l.wrap.b32 	%r31988, %r31987, %r31987, 12;
	add.s32 	%r31989, %r31601, %r31988;
	xor.b32  	%r31990, %r31985, %r31989;
	shf.l.wrap.b32 	%r31991, %r31990, %r31990, 8;
	add.s32 	%r31992, %r31986, %r31991;
	xor.b32  	%r31993, %r31988, %r31992;
	shf.l.wrap.b32 	%r31994, %r31993, %r31993, 7;
	add.s32 	%r31995, %r31989, %r31623;
	xor.b32  	%r31996, %r31644, %r31995;
	shf.l.wrap.b32 	%r31997, %r31996, %r31996, 16;
	add.s32 	%r31998, %r31633, %r31997;
	xor.b32  	%r31999, %r31623, %r31998;
	shf.l.wrap.b32 	%r32000, %r31999, %r31999, 12;
	add.s32 	%r32001, %r31995, %r32000;
	xor.b32  	%r32002, %r31997, %r32001;
	shf.l.wrap.b32 	%r32003, %r32002, %r32002, 8;
	add.s32 	%r32004, %r31998, %r32003;
	xor.b32  	%r32005, %r32000, %r32004;
	shf.l.wrap.b32 	%r32006, %r32005, %r32005, 7;
	xor.b32  	%r32007, %r31991, %r31660;
	shf.l.wrap.b32 	%r32008, %r32007, %r32007, 16;
	add.s32 	%r32009, %r31645, %r32008;
	xor.b32  	%r32010, %r31635, %r32009;
	shf.l.wrap.b32 	%r32011, %r32010, %r32010, 12;
	add.s32 	%r32012, %r31660, %r32011;
	xor.b32  	%r32013, %r32008, %r32012;
	shf.l.wrap.b32 	%r32014, %r32013, %r32013, 8;
	add.s32 	%r32015, %r32009, %r32014;
	xor.b32  	%r32016, %r32011, %r32015;
	shf.l.wrap.b32 	%r32017, %r32016, %r32016, 7;
	add.s32 	%r32018, %r31992, %r31674;
	xor.b32  	%r32019, %r31647, %r32018;
	shf.l.wrap.b32 	%r32020, %r32019, %r32019, 12;
	add.s32 	%r32021, %r31672, %r32020;
	xor.b32  	%r32022, %r31674, %r32021;
	shf.l.wrap.b32 	%r32023, %r32022, %r32022, 8;
	add.s32 	%r32024, %r32018, %r32023;
	xor.b32  	%r32025, %r32020, %r32024;
	shf.l.wrap.b32 	%r32026, %r32025, %r32025, 7;
	add.s32 	%r32027, %r31642, %r31994;
	xor.b32  	%r32028, %r31632, %r32027;
	shf.l.wrap.b32 	%r32029, %r32028, %r32028, 16;
	add.s32 	%r32030, %r31621, %r32029;
	xor.b32  	%r32031, %r31994, %r32030;
	shf.l.wrap.b32 	%r32032, %r32031, %r32031, 12;
	add.s32 	%r32033, %r32027, %r32032;
	xor.b32  	%r32034, %r32029, %r32033;
	shf.l.wrap.b32 	%r32035, %r32034, %r32034, 8;
	add.s32 	%r32036, %r32030, %r32035;
	xor.b32  	%r32037, %r32032, %r32036;
	shf.l.wrap.b32 	%r32038, %r32037, %r32037, 7;
	add.s32 	%r32039, %r32001, %r32038;
	xor.b32  	%r32040, %r32014, %r32039;
	shf.l.wrap.b32 	%r32041, %r32040, %r32040, 16;
	add.s32 	%r32042, %r32024, %r32041;
	xor.b32  	%r32043, %r32038, %r32042;
	shf.l.wrap.b32 	%r32044, %r32043, %r32043, 12;
	add.s32 	%r32045, %r32039, %r32044;
	xor.b32  	%r32046, %r32041, %r32045;
	shf.l.wrap.b32 	%r32047, %r32046, %r32046, 8;
	add.s32 	%r32048, %r32042, %r32047;
	xor.b32  	%r32049, %r32044, %r32048;
	shf.l.wrap.b32 	%r32050, %r32049, %r32049, 7;
	add.s32 	%r32051, %r32012, %r32006;
	xor.b32  	%r32052, %r32023, %r32051;
	shf.l.wrap.b32 	%r32053, %r32052, %r32052, 16;
	add.s32 	%r32054, %r32036, %r32053;
	xor.b32  	%r32055, %r32006, %r32054;
	shf.l.wrap.b32 	%r32056, %r32055, %r32055, 12;
	add.s32 	%r32057, %r32051, %r32056;
	xor.b32  	%r32058, %r32053, %r32057;
	shf.l.wrap.b32 	%r32059, %r32058, %r32058, 8;
	add.s32 	%r32060, %r32054, %r32059;
	xor.b32  	%r32061, %r32056, %r32060;
	shf.l.wrap.b32 	%r32062, %r32061, %r32061, 7;
	add.s32 	%r32063, %r32021, %r32017;
	xor.b32  	%r32064, %r32035, %r32063;
	shf.l.wrap.b32 	%r32065, %r32064, %r32064, 16;
	add.s32 	%r32066, %r32004, %r32065;
	xor.b32  	%r32067, %r32017, %r32066;
	shf.l.wrap.b32 	%r32068, %r32067, %r32067, 12;
	add.s32 	%r32069, %r32063, %r32068;
	xor.b32  	%r32070, %r32065, %r32069;
	shf.l.wrap.b32 	%r32071, %r32070, %r32070, 8;
	add.s32 	%r32072, %r32066, %r32071;
	xor.b32  	%r32073, %r32068, %r32072;
	shf.l.wrap.b32 	%r32074, %r32073, %r32073, 7;
	add.s32 	%r32075, %r32033, %r32026;
	xor.b32  	%r32076, %r32003, %r32075;
	shf.l.wrap.b32 	%r32077, %r32076, %r32076, 16;
	add.s32 	%r32078, %r32015, %r32077;
	xor.b32  	%r32079, %r32026, %r32078;
	shf.l.wrap.b32 	%r32080, %r32079, %r32079, 12;
	add.s32 	%r32081, %r32075, %r32080;
	xor.b32  	%r32082, %r32077, %r32081;
	shf.l.wrap.b32 	%r32083, %r32082, %r32082, 8;
	add.s32 	%r32084, %r32078, %r32083;
	xor.b32  	%r32085, %r32080, %r32084;
	shf.l.wrap.b32 	%r32086, %r32085, %r32085, 7;
	add.s32 	%r32087, %r32045, %r32062;
	xor.b32  	%r32088, %r32083, %r32087;
	shf.l.wrap.b32 	%r32089, %r32088, %r32088, 16;
	add.s32 	%r32090, %r32072, %r32089;
	xor.b32  	%r32091, %r32062, %r32090;
	shf.l.wrap.b32 	%r32092, %r32091, %r32091, 12;
	add.s32 	%r32093, %r32087, %r32092;
	xor.b32  	%r32094, %r32089, %r32093;
	shf.l.wrap.b32 	%r32095, %r32094, %r32094, 8;
	add.s32 	%r32096, %r32090, %r32095;
	xor.b32  	%r32097, %r32092, %r32096;
	shf.l.wrap.b32 	%r32098, %r32097, %r32097, 7;
	add.s32 	%r32099, %r32057, %r32074;
	xor.b32  	%r32100, %r32047, %r32099;
	shf.l.wrap.b32 	%r32101, %r32100, %r32100, 16;
	add.s32 	%r32102, %r32084, %r32101;
	xor.b32  	%r32103, %r32074, %r32102;
	shf.l.wrap.b32 	%r32104, %r32103, %r32103, 12;
	add.s32 	%r32105, %r32099, %r32104;
	xor.b32  	%r32106, %r32101, %r32105;
	shf.l.wrap.b32 	%r32107, %r32106, %r32106, 8;
	add.s32 	%r32108, %r32102, %r32107;
	xor.b32  	%r32109, %r32104, %r32108;
	shf.l.wrap.b32 	%r32110, %r32109, %r32109, 7;
	add.s32 	%r32111, %r32069, %r32086;
	xor.b32  	%r32112, %r32059, %r32111;
	shf.l.wrap.b32 	%r32113, %r32112, %r32112, 16;
	add.s32 	%r32114, %r32048, %r32113;
	xor.b32  	%r32115, %r32086, %r32114;
	shf.l.wrap.b32 	%r32116, %r32115, %r32115, 12;
	add.s32 	%r32117, %r32111, %r32116;
	xor.b32  	%r32118, %r32113, %r32117;
	shf.l.wrap.b32 	%r32119, %r32118, %r32118, 8;
	add.s32 	%r32120, %r32114, %r32119;
	xor.b32  	%r32121, %r32116, %r32120;
	shf.l.wrap.b32 	%r32122, %r32121, %r32121, 7;
	add.s32 	%r32123, %r32081, %r32050;
	xor.b32  	%r32124, %r32071, %r32123;
	shf.l.wrap.b32 	%r32125, %r32124, %r32124, 16;
	add.s32 	%r32126, %r32060, %r32125;
	xor.b32  	%r32127, %r32050, %r32126;
	shf.l.wrap.b32 	%r32128, %r32127, %r32127, 12;
	add.s32 	%r32129, %r32123, %r32128;
	xor.b32  	%r32130, %r32125, %r32129;
	shf.l.wrap.b32 	%r32131, %r32130, %r32130, 8;
	add.s32 	%r32132, %r32126, %r32131;
	xor.b32  	%r32133, %r32128, %r32132;
	shf.l.wrap.b32 	%r32134, %r32133, %r32133, 7;
	add.s32 	%r32135, %r32093, %r32134;
	xor.b32  	%r32136, %r32107, %r32135;
	shf.l.wrap.b32 	%r32137, %r32136, %r32136, 16;
	add.s32 	%r32138, %r32120, %r32137;
	xor.b32  	%r32139, %r32134, %r32138;
	shf.l.wrap.b32 	%r32140, %r32139, %r32139, 12;
	add.s32 	%r32141, %r32135, %r32140;
	xor.b32  	%r32142, %r32137, %r32141;
	shf.l.wrap.b32 	%r32143, %r32142, %r32142, 8;
	add.s32 	%r32144, %r32138, %r32143;
	xor.b32  	%r32145, %r32140, %r32144;
	shf.l.wrap.b32 	%r32146, %r32145, %r32145, 7;
	add.s32 	%r32147, %r32105, %r32098;
	xor.b32  	%r32148, %r32119, %r32147;
	shf.l.wrap.b32 	%r32149, %r32148, %r32148, 16;
	add.s32 	%r32150, %r32132, %r32149;
	xor.b32  	%r32151, %r32098, %r32150;
	shf.l.wrap.b32 	%r32152, %r32151, %r32151, 12;
	add.s32 	%r32153, %r32147, %r32152;
	xor.b32  	%r32154, %r32149, %r32153;
	shf.l.wrap.b32 	%r32155, %r32154, %r32154, 8;
	add.s32 	%r32156, %r32150, %r32155;
	xor.b32  	%r32157, %r32152, %r32156;
	shf.l.wrap.b32 	%r32158, %r32157, %r32157, 7;
	add.s32 	%r32159, %r32117, %r32110;
	xor.b32  	%r32160, %r32131, %r32159;
	shf.l.wrap.b32 	%r32161, %r32160, %r32160, 16;
	add.s32 	%r32162, %r32096, %r32161;
	xor.b32  	%r32163, %r32110, %r32162;
	shf.l.wrap.b32 	%r32164, %r32163, %r32163, 12;
	add.s32 	%r32165, %r32159, %r32164;
	xor.b32  	%r32166, %r32161, %r32165;
	shf.l.wrap.b32 	%r32167, %r32166, %r32166, 8;
	add.s32 	%r32168, %r32162, %r32167;
	xor.b32  	%r32169, %r32164, %r32168;
	shf.l.wrap.b32 	%r32170, %r32169, %r32169, 7;
	add.s32 	%r32171, %r32129, %r32122;
	xor.b32  	%r32172, %r32095, %r32171;
	shf.l.wrap.b32 	%r32173, %r32172, %r32172, 16;
	add.s32 	%r32174, %r32108, %r32173;
	xor.b32  	%r32175, %r32122, %r32174;
	shf.l.wrap.b32 	%r32176, %r32175, %r32175, 12;
	add.s32 	%r32177, %r32171, %r32176;
	xor.b32  	%r32178, %r32173, %r32177;
	shf.l.wrap.b32 	%r32179, %r32178, %r32178, 8;
	add.s32 	%r32180, %r32174, %r32179;
	xor.b32  	%r32181, %r32176, %r32180;
	shf.l.wrap.b32 	%r32182, %r32181, %r32181, 7;
	add.s32 	%r32183, %r32141, %r32158;
	xor.b32  	%r32184, %r32179, %r32183;
	shf.l.wrap.b32 	%r32185, %r32184, %r32184, 16;
	add.s32 	%r32186, %r32168, %r32185;
	xor.b32  	%r32187, %r32158, %r32186;
	shf.l.wrap.b32 	%r32188, %r32187, %r32187, 12;
	add.s32 	%r32189, %r32183, %r32188;
	xor.b32  	%r32190, %r32185, %r32189;
	shf.l.wrap.b32 	%r32191, %r32190, %r32190, 8;
	add.s32 	%r32192, %r32186, %r32191;
	xor.b32  	%r32193, %r32188, %r32192;
	shf.l.wrap.b32 	%r32194, %r32193, %r32193, 7;
	add.s32 	%r32195, %r32153, %r32170;
	xor.b32  	%r32196, %r32143, %r32195;
	shf.l.wrap.b32 	%r32197, %r32196, %r32196, 16;
	add.s32 	%r32198, %r32180, %r32197;
	xor.b32  	%r32199, %r32170, %r32198;
	shf.l.wrap.b32 	%r32200, %r32199, %r32199, 12;
	add.s32 	%r32201, %r32195, %r32200;
	xor.b32  	%r32202, %r32197, %r32201;
	shf.l.wrap.b32 	%r32203, %r32202, %r32202, 8;
	add.s32 	%r32204, %r32198, %r32203;
	xor.b32  	%r32205, %r32200, %r32204;
	shf.l.wrap.b32 	%r32206, %r32205, %r32205, 7;
	add.s32 	%r32207, %r32165, %r32182;
	xor.b32  	%r32208, %r32155, %r32207;
	shf.l.wrap.b32 	%r32209, %r32208, %r32208, 16;
	add.s32 	%r32210, %r32144, %r32209;
	xor.b32  	%r32211, %r32182, %r32210;
	shf.l.wrap.b32 	%r32212, %r32211, %r32211, 12;
	add.s32 	%r32213, %r32207, %r32212;
	xor.b32  	%r32214, %r32209, %r32213;
	shf.l.wrap.b32 	%r32215, %r32214, %r32214, 8;
	add.s32 	%r32216, %r32210, %r32215;
	xor.b32  	%r32217, %r32212, %r32216;
	shf.l.wrap.b32 	%r32218, %r32217, %r32217, 7;
	add.s32 	%r32219, %r32177, %r32146;
	xor.b32  	%r32220, %r32167, %r32219;
	shf.l.wrap.b32 	%r32221, %r32220, %r32220, 16;
	add.s32 	%r32222, %r32156, %r32221;
	xor.b32  	%r32223, %r32146, %r32222;
	shf.l.wrap.b32 	%r32224, %r32223, %r32223, 12;
	add.s32 	%r32225, %r32219, %r32224;
	xor.b32  	%r32226, %r32221, %r32225;
	shf.l.wrap.b32 	%r32227, %r32226, %r32226, 8;
	add.s32 	%r32228, %r32222, %r32227;
	xor.b32  	%r32229, %r32224, %r32228;
	shf.l.wrap.b32 	%r32230, %r32229, %r32229, 7;
	add.s32 	%r32231, %r32189, %r32230;
	xor.b32  	%r32232, %r32203, %r32231;
	shf.l.wrap.b32 	%r32233, %r32232, %r32232, 16;
	add.s32 	%r32234, %r32216, %r32233;
	xor.b32  	%r32235, %r32230, %r32234;
	shf.l.wrap.b32 	%r32236, %r32235, %r32235, 12;
	add.s32 	%r32237, %r32231, %r32236;
	xor.b32  	%r32238, %r32233, %r32237;
	shf.l.wrap.b32 	%r32239, %r32238, %r32238, 8;
	add.s32 	%r32240, %r32201, %r32194;
	xor.b32  	%r32241, %r32215, %r32240;
	shf.l.wrap.b32 	%r32242, %r32241, %r32241, 16;
	add.s32 	%r32243, %r32228, %r32242;
	xor.b32  	%r32244, %r32194, %r32243;
	shf.l.wrap.b32 	%r32245, %r32244, %r32244, 12;
	add.s32 	%r32246, %r32240, %r32245;
	xor.b32  	%r32247, %r32242, %r32246;
	shf.l.wrap.b32 	%r32248, %r32247, %r32247, 8;
	add.s32 	%r32249, %r32243, %r32248;
	xor.b32  	%r32250, %r32245, %r32249;
	shf.l.wrap.b32 	%r32251, %r32250, %r32250, 7;
	add.s32 	%r32252, %r32213, %r32206;
	xor.b32  	%r32253, %r32227, %r32252;
	shf.l.wrap.b32 	%r32254, %r32253, %r32253, 16;
	add.s32 	%r32255, %r32192, %r32254;
	xor.b32  	%r32256, %r32206, %r32255;
	shf.l.wrap.b32 	%r32257, %r32256, %r32256, 12;
	add.s32 	%r32258, %r32252, %r32257;
	xor.b32  	%r32259, %r32254, %r32258;
	shf.l.wrap.b32 	%r32260, %r32259, %r32259, 8;
	add.s32 	%r32261, %r32255, %r32260;
	xor.b32  	%r32262, %r32257, %r32261;
	shf.l.wrap.b32 	%r32263, %r32262, %r32262, 7;
	add.s32 	%r32264, %r32225, %r32218;
	xor.b32  	%r32265, %r32191, %r32264;
	shf.l.wrap.b32 	%r32266, %r32265, %r32265, 16;
	add.s32 	%r32267, %r32204, %r32266;
	xor.b32  	%r32268, %r32218, %r32267;
	shf.l.wrap.b32 	%r32269, %r32268, %r32268, 12;
	add.s32 	%r32270, %r32264, %r32269;
	xor.b32  	%r32271, %r32266, %r32270;
	shf.l.wrap.b32 	%r32272, %r32271, %r32271, 8;
	add.s32 	%r32273, %r32267, %r32272;
	add.s32 	%r32274, %r32237, %r32251;
	xor.b32  	%r32275, %r32272, %r32274;
	shf.l.wrap.b32 	%r32276, %r32275, %r32275, 16;
	add.s32 	%r32277, %r32261, %r32276;
	xor.b32  	%r32278, %r32251, %r32277;
	shr.u32 	%r32279, %r32278, 20;
	add.s32 	%r32280, %r32274, %r32279;
	add.s32 	%r32281, %r32246, %r32263;
	xor.b32  	%r32282, %r32239, %r32281;
	shf.l.wrap.b32 	%r32283, %r32282, %r32282, 16;
	add.s32 	%r32284, %r32273, %r32283;
	xor.b32  	%r32285, %r32263, %r32284;
	shr.u32 	%r32286, %r32285, 20;
	add.s32 	%r32287, %r32281, %r32286;
	add.s32 	%r32288, %r31600, %r32280;
	add.s32 	%r32289, %r31612, %r32287;
	not.b32 	%r32290, %r54445;
	add.s32 	%r32291, %r3203, %r32290;
	mov.u32 	%r32292, %ctaid.x;
	shl.b32 	%r32293, %r32292, 11;
	mov.u32 	%r32294, %tid.x;
	and.b32  	%r32295, %r32294, 31;
	or.b32  	%r32296, %r32293, %r32295;
	shl.b32 	%r32297, %r32294, 3;
	and.b32  	%r32298, %r32297, 7936;
	add.s32 	%r32299, %r53743, %r32298;
	add.s32 	%r32300, %r32296, %r32299;
	shr.u32 	%r32301, %r32300, %r32291;
	and.b32  	%r32302, %r32301, 1;
	setp.eq.b32 	%p333, %r32302, 1;
	selp.b32 	%r32303, %r32289, %r32288, %p333;
	cvt.u16.u32 	%rs567, %r32303;
	and.b16  	%rs828, %rs567, 1;
	and.b16  	%rs568, %rs826, 255;
	setp.ne.s16 	%p334, %rs568, 1;
	@%p334 bra 	$L__BB4_425;
	ld.param.u64 	%rd809, [fused_batch_pir_kernel_16_param_1];
	not.b32 	%r32304, %r54445;
	add.s32 	%r32305, %r3203, %r32304;
	mov.u32 	%r32306, %ctaid.x;
	shl.b32 	%r32307, %r32306, 11;
	mov.u32 	%r32308, %tid.x;
	and.b32  	%r32309, %r32308, 31;
	or.b32  	%r32310, %r32307, %r32309;
	shl.b32 	%r32311, %r32308, 3;
	and.b32  	%r32312, %r32311, 7936;
	add.s32 	%r32313, %r53743, %r32312;
	add.s32 	%r32314, %r32310, %r32313;
	shr.u32 	%r32315, %r32314, %r32305;
	and.b32  	%r32316, %r32315, 1;
	setp.eq.b32 	%p335, %r32316, 1;
	cvt.s64.s32 	%rd380, %r54445;
	cvta.to.global.u64 	%rd381, %rd809;
	mul.wide.s32 	%rd382, %r54445, 16;
	add.s64 	%rd383, %rd381, %rd382;
	ld.global.u32 	%r32317, [%rd383+14172];
	selp.b32 	%r32318, %r54450, %r54449, %p335;
	xor.b32  	%r32319, %r32318, %r32317;
	selp.b32 	%r32320, %r54451, %r54448, %p335;
	selp.b32 	%r54449, %r54449, %r32319, %p335;
	selp.b32 	%r54450, %r32319, %r54450, %p335;
	ld.global.u32 	%r32321, [%rd383+14176];
	xor.b32  	%r32322, %r32320, %r32321;
	selp.b32 	%r32323, %r54452, %r54447, %p335;
	selp.b32 	%r54448, %r54448, %r32322, %p335;
	selp.b32 	%r54451, %r32322, %r54451, %p335;
	ld.global.u32 	%r32324, [%rd383+14180];
	xor.b32  	%r32325, %r32323, %r32324;
	selp.b32 	%r32326, %r54453, %r54446, %p335;
	selp.b32 	%r54447, %r54447, %r32325, %p335;
	selp.b32 	%r54452, %r32325, %r54452, %p335;
	ld.global.u32 	%r32327, [%rd383+14184];
	xor.b32  	%r32328, %r32326, %r32327;
	selp.b64 	%rd384, 445, 420, %p335;
	selp.b32 	%r54446, %r54446, %r32328, %p335;
	selp.b32 	%r54453, %r32328, %r54453, %p335;
	add.s64 	%rd385, %rd384, %rd380;
	add.s64 	%rd386, %rd381, %rd385;
	ld.global.u8 	%rs569, [%rd386+14152];
	xor.b16  	%rs828, %rs569, %rs828;
$L__BB4_425:
	not.b32 	%r32329, %r54445;
	add.s32 	%r32330, %r3203, %r32329;
	mov.u32 	%r32331, %ctaid.x;
	shl.b32 	%r32332, %r32331, 11;
	mov.u32 	%r32333, %tid.x;
	and.b32  	%r32334, %r32333, 31;
	or.b32  	%r32335, %r32332, %r32334;
	shl.b32 	%r32336, %r32333, 3;
	and.b32  	%r32337, %r32336, 7936;
	add.s32 	%r32338, %r53743, %r32337;
	add.s32 	%r32339, %r32335, %r32338;
	shr.u32 	%r32340, %r32339, %r32330;
	and.b32  	%r32341, %r32340, 1;
	setp.eq.b32 	%p336, %r32341, 1;
	selp.b32 	%r54457, %r54450, %r54449, %p336;
	selp.b32 	%r54456, %r54451, %r54448, %p336;
	selp.b32 	%r54455, %r54452, %r54447, %p336;
	selp.b32 	%r54454, %r54453, %r54446, %p336;
	add.s32 	%r54445, %r54445, 1;
	setp.lt.u32 	%p337, %r54445, %r3203;
	mov.u16 	%rs826, %rs828;
	@%p337 bra 	$L__BB4_423;
$L__BB4_426:
	and.b16  	%rs570, %rs828, 255;
	setp.ne.s16 	%p338, %rs570, 1;
	@%p338 bra 	$L__BB4_428;
	ld.param.u64 	%rd810, [fused_batch_pir_kernel_16_param_1];
	cvta.to.global.u64 	%rd387, %rd810;
	ld.global.u32 	%r32342, [%rd387+14624];
	xor.b32  	%r54457, %r54457, %r32342;
$L__BB4_428:
	@%p338 bra 	$L__BB4_430;
	ld.param.u64 	%rd811, [fused_batch_pir_kernel_16_param_1];
	cvta.to.global.u64 	%rd388, %rd811;
	ld.global.u32 	%r32343, [%rd388+14628];
	xor.b32  	%r54456, %r54456, %r32343;
$L__BB4_430:
	@%p338 bra 	$L__BB4_432;
	ld.param.u64 	%rd812, [fused_batch_pir_kernel_16_param_1];
	cvta.to.global.u64 	%rd389, %rd812;
	ld.global.u32 	%r32344, [%rd389+14632];
	xor.b32  	%r54455, %r54455, %r32344;
$L__BB4_432:
	@%p338 bra 	$L__BB4_434;
	ld.param.u64 	%rd813, [fused_batch_pir_kernel_16_param_1];
	cvta.to.global.u64 	%rd390, %rd813;
	ld.global.u32 	%r32345, [%rd390+14636];
	xor.b32  	%r54454, %r54454, %r32345;
$L__BB4_434:
	ld.param.u32 	%r52166, [fused_batch_pir_kernel_16_param_4];
	mov.u32 	%r32347, %ctaid.x;
	shl.b32 	%r32348, %r32347, 11;
	mov.u32 	%r32349, %tid.x;
	and.b32  	%r32350, %r32349, 31;
	or.b32  	%r32351, %r32348, %r32350;
	shl.b32 	%r32352, %r32349, 3;
	and.b32  	%r32353, %r32352, 7936;
	add.s32 	%r32354, %r53743, %r32353;
	add.s32 	%r32355, %r32351, %r32354;
	setp.ge.s32 	%p342, %r32355, %r52166;
	mov.b32 	%r54478, 0;
	mov.u32 	%r54479, %r54478;
	mov.u32 	%r54480, %r54478;
	mov.u32 	%r54481, %r54478;
	@%p342 bra 	$L__BB4_448;
	ld.param.u64 	%rd814, [fused_batch_pir_kernel_16_param_1];
	cvta.to.global.u64 	%rd391, %rd814;
	ld.global.u8 	%rs574, [%rd391+14657];
	max.u16 	%rs575, %rs574, 11;
	cvt.u32.u16 	%r32356, %rs575;
	add.s32 	%r54469, %r32356, -11;
	ld.shared.v2.u32 	{%r54481, %r54480}, [s_mem+197976];
	ld.shared.v2.u32 	{%r54479, %r54478}, [s_mem+197984];
	ld.shared.u8 	%rs831, [s_mem+197992];
	cvt.u32.u16 	%r3258, %rs574;
	setp.ge.u32 	%p343, %r54469, %r3258;
	@%p343 bra 	$L__BB4_440;
	mov.u16 	%rs829, %rs831;
$L__BB4_437:
	ld.const.u32 	%r32357, [CHACHA_CONSTANTS];
	add.s32 	%r32358, %r32357, %r54481;
	shf.l.wrap.b32 	%r32359, %r32358, %r32358, 16;
	add.s32 	%r32360, %r54481, %r32359;
	xor.b32  	%r32361, %r54481, %r32360;
	shf.l.wrap.b32 	%r32362, %r32361, %r32361, 12;
	add.s32 	%r32363, %r32358, %r32362;
	xor.b32  	%r32364, %r32359, %r32363;
	shf.l.wrap.b32 	%r32365, %r32364, %r32364, 8;
	add.s32 	%r32366, %r32360, %r32365;
	xor.b32  	%r32367, %r32362, %r32366;
	shf.l.wrap.b32 	%r32368, %r32367, %r32367, 7;
	ld.const.u32 	%r32369, [CHACHA_CONSTANTS+4];
	add.s32 	%r32370, %r32369, %r54480;
	shf.l.wrap.b32 	%r32371, %r32370, %r32370, 16;
	add.s32 	%r32372, %r54480, %r32371;
	xor.b32  	%r32373, %r54480, %r32372;
	shf.l.wrap.b32 	%r32374, %r32373, %r32373, 12;
	add.s32 	%r32375, %r32370, %r32374;
	xor.b32  	%r32376, %r32371, %r32375;
	shf.l.wrap.b32 	%r32377, %r32376, %r32376, 8;
	add.s32 	%r32378, %r32372, %r32377;
	xor.b32  	%r32379, %r32374, %r32378;
	shf.l.wrap.b32 	%r32380, %r32379, %r32379, 7;
	ld.const.u32 	%r32381, [CHACHA_CONSTANTS+8];
	add.s32 	%r32382, %r32381, %r54479;
	shf.l.wrap.b32 	%r32383, %r32382, %r32382, 16;
	add.s32 	%r32384, %r54479, %r32383;
	xor.b32  	%r32385, %r54479, %r32384;
	shf.l.wrap.b32 	%r32386, %r32385, %r32385, 12;
	add.s32 	%r32387, %r32382, %r32386;
	xor.b32  	%r32388, %r32383, %r32387;
	shf.l.wrap.b32 	%r32389, %r32388, %r32388, 8;
	add.s32 	%r32390, %r32384, %r32389;
	xor.b32  	%r32391, %r32386, %r32390;
	shf.l.wrap.b32 	%r32392, %r32391, %r32391, 7;
	ld.const.u32 	%r32393, [CHACHA_CONSTANTS+12];
	add.s32 	%r32394, %r32393, %r54478;
	shf.l.wrap.b32 	%r32395, %r32394, %r32394, 16;
	add.s32 	%r32396, %r54478, %r32395;
	xor.b32  	%r32397, %r54478, %r32396;
	shf.l.wrap.b32 	%r32398, %r32397, %r32397, 12;
	add.s32 	%r32399, %r32394, %r32398;
	xor.b32  	%r32400, %r32395, %r32399;
	shf.l.wrap.b32 	%r32401, %r32400, %r32400, 8;
	add.s32 	%r32402, %r32396, %r32401;
	xor.b32  	%r32403, %r32398, %r32402;
	shf.l.wrap.b32 	%r32404, %r32403, %r32403, 7;
	add.s32 	%r32405, %r32363, %r32380;
	xor.b32  	%r32406, %r32401, %r32405;
	shf.l.wrap.b32 	%r32407, %r32406, %r32406, 16;
	add.s32 	%r32408, %r32390, %r32407;
	xor.b32  	%r32409, %r32380, %r32408;
	shf.l.wrap.b32 	%r32410, %r32409, %r32409, 12;
	add.s32 	%r32411, %r32405, %r32410;
	xor.b32  	%r32412, %r32407, %r32411;
	shf.l.wrap.b32 	%r32413, %r32412, %r32412, 8;
	add.s32 	%r32414, %r32408, %r32413;
	xor.b32  	%r32415, %r32410, %r32414;
	shf.l.wrap.b32 	%r32416, %r32415, %r32415, 7;
	add.s32 	%r32417, %r32375, %r32392;
	xor.b32  	%r32418, %r32365, %r32417;
	shf.l.wrap.b32 	%r32419, %r32418, %r32418, 16;
	add.s32 	%r32420, %r32402, %r32419;
	xor.b32  	%r32421, %r32392, %r32420;
	shf.l.wrap.b32 	%r32422, %r32421, %r32421, 12;
	add.s32 	%r32423, %r32417, %r32422;
	xor.b32  	%r32424, %r32419, %r32423;
	shf.l.wrap.b32 	%r32425, %r32424, %r32424, 8;
	add.s32 	%r32426, %r32420, %r32425;
	xor.b32  	%r32427, %r32422, %r32426;
	shf.l.wrap.b32 	%r32428, %r32427, %r32427, 7;
	add.s32 	%r32429, %r32387, %r32404;
	xor.b32  	%r32430, %r32377, %r32429;
	shf.l.wrap.b32 	%r32431, %r32430, %r32430, 16;
	add.s32 	%r32432, %r32366, %r32431;
	xor.b32  	%r32433, %r32404, %r32432;
	shf.l.wrap.b32 	%r32434, %r32433, %r32433, 12;
	add.s32 	%r32435, %r32429, %r32434;
	xor.b32  	%r32436, %r32431, %r32435;
	shf.l.wrap.b32 	%r32437, %r32436, %r32436, 8;
	add.s32 	%r32438, %r32432, %r32437;
	xor.b32  	%r32439, %r32434, %r32438;
	shf.l.wrap.b32 	%r32440, %r32439, %r32439, 7;
	add.s32 	%r32441, %r32399, %r32368;
	xor.b32  	%r32442, %r32389, %r32441;
	shf.l.wrap.b32 	%r32443, %r32442, %r32442, 16;
	add.s32 	%r32444, %r32378, %r32443;
	xor.b32  	%r32445, %r32368, %r32444;
	shf.l.wrap.b32 	%r32446, %r32445, %r32445, 12;
	add.s32 	%r32447, %r32441, %r32446;
	xor.b32  	%r32448, %r32443, %r32447;
	shf.l.wrap.b32 	%r32449, %r32448, %r32448, 8;
	add.s32 	%r32450, %r32444, %r32449;
	xor.b32  	%r32451, %r32446, %r32450;
	shf.l.wrap.b32 	%r32452, %r32451, %r32451, 7;
	add.s32 	%r32453, %r32411, %r32452;
	xor.b32  	%r32454, %r32425, %r32453;
	shf.l.wrap.b32 	%r32455, %r32454, %r32454, 16;
	add.s32 	%r32456, %r32438, %r32455;
	xor.b32  	%r32457, %r32452, %r32456;
	shf.l.wrap.b32 	%r32458, %r32457, %r32457, 12;
	add.s32 	%r32459, %r32453, %r32458;
	xor.b32  	%r32460, %r32455, %r32459;
	shf.l.wrap.b32 	%r32461, %r32460, %r32460, 8;
	add.s32 	%r32462, %r32456, %r32461;
	xor.b32  	%r32463, %r32458, %r32462;
	shf.l.wrap.b32 	%r32464, %r32463, %r32463, 7;
	add.s32 	%r32465, %r32423, %r32416;
	xor.b32  	%r32466, %r32437, %r32465;
	shf.l.wrap.b32 	%r32467, %r32466, %r32466, 16;
	add.s32 	%r32468, %r32450, %r32467;
	xor.b32  	%r32469, %r32416, %r32468;
	shf.l.wrap.b32 	%r32470, %r32469, %r32469, 12;
	add.s32 	%r32471, %r32465, %r32470;
	xor.b32  	%r32472, %r32467, %r32471;
	shf.l.wrap.b32 	%r32473, %r32472, %r32472, 8;
	add.s32 	%r32474, %r32468, %r32473;
	xor.b32  	%r32475, %r32470, %r32474;
	shf.l.wrap.b32 	%r32476, %r32475, %r32475, 7;
	add.s32 	%r32477, %r32435, %r32428;
	xor.b32  	%r32478, %r32449, %r32477;
	shf.l.wrap.b32 	%r32479, %r32478, %r32478, 16;
	add.s32 	%r32480, %r32414, %r32479;
	xor.b32  	%r32481, %r32428, %r32480;
	shf.l.wrap.b32 	%r32482, %r32481, %r32481, 12;
	add.s32 	%r32483, %r32477, %r32482;
	xor.b32  	%r32484, %r32479, %r32483;
	shf.l.wrap.b32 	%r32485, %r32484, %r32484, 8;
	add.s32 	%r32486, %r32480, %r32485;
	xor.b32  	%r32487, %r32482, %r32486;
	shf.l.wrap.b32 	%r32488, %r32487, %r32487, 7;
	add.s32 	%r32489, %r32447, %r32440;
	xor.b32  	%r32490, %r32413, %r32489;
	shf.l.wrap.b32 	%r32491, %r32490, %r32490, 16;
	add.s32 	%r32492, %r32426, %r32491;
	xor.b32  	%r32493, %r32440, %r32492;
	shf.l.wrap.b32 	%r32494, %r32493, %r32493, 12;
	add.s32 	%r32495, %r32489, %r32494;
	xor.b32  	%r32496, %r32491, %r32495;
	shf.l.wrap.b32 	%r32497, %r32496, %r32496, 8;
	add.s32 	%r32498, %r32492, %r32497;
	xor.b32  	%r32499, %r32494, %r32498;
	shf.l.wrap.b32 	%r32500, %r32499, %r32499, 7;
	add.s32 	%r32501, %r32459, %r32476;
	xor.b32  	%r32502, %r32497, %r32501;
	shf.l.wrap.b32 	%r32503, %r32502, %r32502, 16;
	add.s32 	%r32504, %r32486, %r32503;
	xor.b32  	%r32505, %r32476, %r32504;
	shf.l.wrap.b32 	%r32506, %r32505, %r32505, 12;
	add.s32 	%r32507, %r32501, %r32506;
	xor.b32  	%r32508, %r32503, %r32507;
	shf.l.wrap.b32 	%r32509, %r32508, %r32508, 8;
	add.s32 	%r32510, %r32504, %r32509;
	xor.b32  	%r32511, %r32506, %r32510;
	shf.l.wrap.b32 	%r32512, %r32511, %r32511, 7;
	add.s32 	%r32513, %r32471, %r32488;
	xor.b32  	%r32514, %r32461, %r32513;
	shf.l.wrap.b32 	%r32515, %r32514, %r32514, 16;
	add.s32 	%r32516, %r32498, %r32515;
	xor.b32  	%r32517, %r32488, %r32516;
	shf.l.wrap.b32 	%r32518, %r32517, %r32517, 12;
	add.s32 	%r32519, %r32513, %r32518;
	xor.b32  	%r32520, %r32515, %r32519;
	shf.l.wrap.b32 	%r32521, %r32520, %r32520, 8;
	add.s32 	%r32522, %r32516, %r32521;
	xor.b32  	%r32523, %r32518, %r32522;
	shf.l.wrap.b32 	%r32524, %r32523, %r32523, 7;
	add.s32 	%r32525, %r32483, %r32500;
	xor.b32  	%r32526, %r32473, %r32525;
	shf.l.wrap.b32 	%r32527, %r32526, %r32526, 16;
	add.s32 	%r32528, %r32462, %r32527;
	xor.b32  	%r32529, %r32500, %r32528;
	shf.l.wrap.b32 	%r32530, %r32529, %r32529, 12;
	add.s32 	%r32531, %r32525, %r32530;
	xor.b32  	%r32532, %r32527, %r32531;
	shf.l.wrap.b32 	%r32533, %r32532, %r32532, 8;
	add.s32 	%r32534, %r32528, %r32533;
	xor.b32  	%r32535, %r32530, %r32534;
	shf.l.wrap.b32 	%r32536, %r32535, %r32535, 7;
	add.s32 	%r32537, %r32495, %r32464;
	xor.b32  	%r32538, %r32485, %r32537;
	shf.l.wrap.b32 	%r32539, %r32538, %r32538, 16;
	add.s32 	%r32540, %r32474, %r32539;
	xor.b32  	%r32541, %r32464, %r32540;
	shf.l.wrap.b32 	%r32542, %r32541, %r32541, 12;
	add.s32 	%r32543, %r32537, %r32542;
	xor.b32  	%r32544, %r32539, %r32543;
	shf.l.wrap.b32 	%r32545, %r32544, %r32544, 8;
	add.s32 	%r32546, %r32540, %r32545;
	xor.b32  	%r32547, %r32542, %r32546;
	shf.l.wrap.b32 	%r32548, %r32547, %r32547, 7;
	add.s32 	%r32549, %r32507, %r32548;
	xor.b32  	%r32550, %r32521, %r32549;
	shf.l.wrap.b32 	%r32551, %r32550, %r32550, 16;
	add.s32 	%r32552, %r32534, %r32551;
	xor.b32  	%r32553, %r32548, %r32552;
	shf.l.wrap.b32 	%r32554, %r32553, %r32553, 12;
	add.s32 	%r32555, %r32549, %r32554;
	xor.b32  	%r32556, %r32551, %r32555;
	shf.l.wrap.b32 	%r32557, %r32556, %r32556, 8;
	add.s32 	%r32558, %r32552, %r32557;
	xor.b32  	%r32559, %r32554, %r32558;
	shf.l.wrap.b32 	%r32560, %r32559, %r32559, 7;
	add.s32 	%r32561, %r32519, %r32512;
	xor.b32  	%r32562, %r32533, %r32561;
	shf.l.wrap.b32 	%r32563, %r32562, %r32562, 16;
	add.s32 	%r32564, %r32546, %r32563;
	xor.b32  	%r32565, %r32512, %r32564;
	shf.l.wrap.b32 	%r32566, %r32565, %r32565, 12;
	add.s32 	%r32567, %r32561, %r32566;
	xor.b32  	%r32568, %r32563, %r32567;
	shf.l.wrap.b32 	%r32569, %r32568, %r32568, 8;
	add.s32 	%r32570, %r32564, %r32569;
	xor.b32  	%r32571, %r32566, %r32570;
	shf.l.wrap.b32 	%r32572, %r32571, %r32571, 7;
	add.s32 	%r32573, %r32531, %r32524;
	xor.b32  	%r32574, %r32545, %r32573;
	shf.l.wrap.b32 	%r32575, %r32574, %r32574, 16;
	add.s32 	%r32576, %r32510, %r32575;
	xor.b32  	%r32577, %r32524, %r32576;
	shf.l.wrap.b32 	%r32578, %r32577, %r32577, 12;
	add.s32 	%r32579, %r32573, %r32578;
	xor.b32  	%r32580, %r32575, %r32579;
	shf.l.wrap.b32 	%r32581, %r32580, %r32580, 8;
	add.s32 	%r32582, %r32576, %r32581;
	xor.b32  	%r32583, %r32578, %r32582;
	shf.l.wrap.b32 	%r32584, %r32583, %r32583, 7;
	add.s32 	%r32585, %r32543, %r32536;
	xor.b32  	%r32586, %r32509, %r32585;
	shf.l.wrap.b32 	%r32587, %r32586, %r32586, 16;
	add.s32 	%r32588, %r32522, %r32587;
	xor.b32  	%r32589, %r32536, %r32588;
	shf.l.wrap.b32 	%r32590, %r32589, %r32589, 12;
	add.s32 	%r32591, %r32585, %r32590;
	xor.b32  	%r32592, %r32587, %r32591;
	shf.l.wrap.b32 	%r32593, %r32592, %r32592, 8;
	add.s32 	%r32594, %r32588, %r32593;
	xor.b32  	%r32595, %r32590, %r32594;
	shf.l.wrap.b32 	%r32596, %r32595, %r32595, 7;
	add.s32 	%r32597, %r32555, %r32572;
	xor.b32  	%r32598, %r32593, %r32597;
	shf.l.wrap.b32 	%r32599, %r32598, %r32598, 16;
	add.s32 	%r32600, %r32582, %r32599;
	xor.b32  	%r32601, %r32572, %r32600;
	shf.l.wrap.b32 	%r32602, %r32601, %r32601, 12;
	add.s32 	%r32603, %r32597, %r32602;
	xor.b32  	%r32604, %r32599, %r32603;
	shf.l.wrap.b32 	%r32605, %r32604, %r32604, 8;
	add.s32 	%r32606, %r32600, %r32605;
	xor.b32  	%r32607, %r32602, %r32606;
	shf.l.wrap.b32 	%r32608, %r32607, %r32607, 7;
	add.s32 	%r32609, %r32567, %r32584;
	xor.b32  	%r32610, %r32557, %r32609;
	shf.l.wrap.b32 	%r32611, %r32610, %r32610, 16;
	add.s32 	%r32612, %r32594, %r32611;
	xor.b32  	%r32613, %r32584, %r32612;
	shf.l.wrap.b32 	%r32614, %r32613, %r32613, 12;
	add.s32 	%r32615, %r32609, %r32614;
	xor.b32  	%r32616, %r32611, %r32615;
	shf.l.wrap.b32 	%r32617, %r32616, %r32616, 8;
	add.s32 	%r32618, %r32612, %r32617;
	xor.b32  	%r32619, %r32614, %r32618;
	shf.l.wrap.b32 	%r32620, %r32619, %r32619, 7;
	add.s32 	%r32621, %r32579, %r32596;
	xor.b32  	%r32622, %r32569, %r32621;
	shf.l.wrap.b32 	%r32623, %r32622, %r32622, 16;
	add.s32 	%r32624, %r32558, %r32623;
	xor.b32  	%r32625, %r32596, %r32624;
	shf.l.wrap.b32 	%r32626, %r32625, %r32625, 12;
	add.s32 	%r32627, %r32621, %r32626;
	xor.b32  	%r32628, %r32623, %r32627;
	shf.l.wrap.b32 	%r32629, %r32628, %r32628, 8;
	add.s32 	%r32630, %r32624, %r32629;
	xor.b32  	%r32631, %r32626, %r32630;
	shf.l.wrap.b32 	%r32632, %r32631, %r32631, 7;
	add.s32 	%r32633, %r32591, %r32560;
	xor.b32  	%r32634, %r32581, %r32633;
	shf.l.wrap.b32 	%r32635, %r32634, %r32634, 16;
	add.s32 	%r32636, %r32570, %r32635;
	xor.b32  	%r32637, %r32560, %r32636;
	shf.l.wrap.b32 	%r32638, %r32637, %r32637, 12;
	add.s32 	%r32639, %r32633, %r32638;
	xor.b32  	%r32640, %r32635, %r32639;
	shf.l.wrap.b32 	%r32641, %r32640, %r32640, 8;
	add.s32 	%r32642, %r32636, %r32641;
	xor.b32  	%r32643, %r32638, %r32642;
	shf.l.wrap.b32 	%r32644, %r32643, %r32643, 7;
	add.s32 	%r32645, %r32603, %r32644;
	xor.b32  	%r32646, %r32617, %r32645;
	shf.l.wrap.b32 	%r32647, %r32646, %r32646, 16;
	add.s32 	%r32648, %r32630, %r32647;
	xor.b32  	%r32649, %r32644, %r32648;
	shf.l.wrap.b32 	%r32650, %r32649, %r32649, 12;
	add.s32 	%r32651, %r32645, %r32650;
	xor.b32  	%r32652, %r32647, %r32651;
	shf.l.wrap.b32 	%r32653, %r32652, %r32652, 8;
	add.s32 	%r32654, %r32648, %r32653;
	xor.b32  	%r32655, %r32650, %r32654;
	shf.l.wrap.b32 	%r32656, %r32655, %r32655, 7;
	add.s32 	%r32657, %r32615, %r32608;
	xor.b32  	%r32658, %r32629, %r32657;
	shf.l.wrap.b32 	%r32659, %r32658, %r32658, 16;
	add.s32 	%r32660, %r32642, %r32659;
	xor.b32  	%r32661, %r32608, %r32660;
	shf.l.wrap.b32 	%r32662, %r32661, %r32661, 12;
	add.s32 	%r32663, %r32657, %r32662;
	xor.b32  	%r32664, %r32659, %r32663;
	shf.l.wrap.b32 	%r32665, %r32664, %r32664, 8;
	add.s32 	%r32666, %r32660, %r32665;
	xor.b32  	%r32667, %r32662, %r32666;
	shf.l.wrap.b32 	%r32668, %r32667, %r32667, 7;
	add.s32 	%r32669, %r32627, %r32620;
	xor.b32  	%r32670, %r32641, %r32669;
	shf.l.wrap.b32 	%r32671, %r32670, %r32670, 16;
	add.s32 	%r32672, %r32606, %r32671;
	xor.b32  	%r32673, %r32620, %r32672;
	shf.l.wrap.b32 	%r32674, %r32673, %r32673, 12;
	add.s32 	%r32675, %r32669, %r32674;
	xor.b32  	%r32676, %r32671, %r32675;
	shf.l.wrap.b32 	%r32677, %r32676, %r32676, 8;
	add.s32 	%r32678, %r32672, %r32677;
	xor.b32  	%r32679, %r32674, %r32678;
	shf.l.wrap.b32 	%r32680, %r32679, %r32679, 7;
	add.s32 	%r32681, %r32639, %r32632;
	xor.b32  	%r32682, %r32605, %r32681;
	shf.l.wrap.b32 	%r32683, %r32682, %r32682, 16;
	add.s32 	%r32684, %r32618, %r32683;
	xor.b32  	%r32685, %r32632, %r32684;
	shf.l.wrap.b32 	%r32686, %r32685, %r32685, 12;
	add.s32 	%r32687, %r32681, %r32686;
	xor.b32  	%r32688, %r32683, %r32687;
	shf.l.wrap.b32 	%r32689, %r32688, %r32688, 8;
	add.s32 	%r32690, %r32684, %r32689;
	xor.b32  	%r32691, %r32686, %r32690;
	shf.l.wrap.b32 	%r32692, %r32691, %r32691, 7;
	add.s32 	%r32693, %r32651, %r32668;
	xor.b32  	%r32694, %r32689, %r32693;
	shf.l.wrap.b32 	%r32695, %r32694, %r32694, 16;
	add.s32 	%r32696, %r32678, %r32695;
	xor.b32  	%r32697, %r32668, %r32696;
	shf.l.wrap.b32 	%r32698, %r32697, %r32697, 12;
	add.s32 	%r32699, %r32693, %r32698;
	xor.b32  	%r32700, %r32695, %r32699;
	shf.l.wrap.b32 	%r32701, %r32700, %r32700, 8;
	add.s32 	%r32702, %r32696, %r32701;
	xor.b32  	%r32703, %r32698, %r32702;
	shf.l.wrap.b32 	%r32704, %r32703, %r32703, 7;
	add.s32 	%r32705, %r32663, %r32680;
	xor.b32  	%r32706, %r32653, %r32705;
	shf.l.wrap.b32 	%r32707, %r32706, %r32706, 16;
	add.s32 	%r32708, %r32690, %r32707;
	xor.b32  	%r32709, %r32680, %r32708;
	shf.l.wrap.b32 	%r32710, %r32709, %r32709, 12;
	add.s32 	%r32711, %r32705, %r32710;
	xor.b32  	%r32712, %r32707, %r32711;
	shf.l.wrap.b32 	%r32713, %r32712, %r32712, 8;
	add.s32 	%r32714, %r32708, %r32713;
	xor.b32  	%r32715, %r32710, %r32714;
	shf.l.wrap.b32 	%r32716, %r32715, %r32715, 7;
	add.s32 	%r32717, %r32675, %r32692;
	xor.b32  	%r32718, %r32665, %r32717;
	shf.l.wrap.b32 	%r32719, %r32718, %r32718, 16;
	add.s32 	%r32720, %r32654, %r32719;
	xor.b32  	%r32721, %r32692, %r32720;
	shf.l.wrap.b32 	%r32722, %r32721, %r32721, 12;
	add.s32 	%r32723, %r32717, %r32722;
	xor.b32  	%r32724, %r32719, %r32723;
	shf.l.wrap.b32 	%r32725, %r32724, %r32724, 8;
	add.s32 	%r32726, %r32720, %r32725;
	xor.b32  	%r32727, %r32722, %r32726;
	shf.l.wrap.b32 	%r32728, %r32727, %r32727, 7;
	add.s32 	%r32729, %r32687, %r32656;
	xor.b32  	%r32730, %r32677, %r32729;
	shf.l.wrap.b32 	%r32731, %r32730, %r32730, 16;
	add.s32 	%r32732, %r32666, %r32731;
	xor.b32  	%r32733, %r32656, %r32732;
	shf.l.wrap.b32 	%r32734, %r32733, %r32733, 12;
	add.s32 	%r32735, %r32729, %r32734;
	xor.b32  	%r32736, %r32731, %r32735;
	shf.l.wrap.b32 	%r32737, %r32736, %r32736, 8;
	add.s32 	%r32738, %r32732, %r32737;
	xor.b32  	%r32739, %r32734, %r32738;
	shf.l.wrap.b32 	%r32740, %r32739, %r32739, 7;
	add.s32 	%r54473, %r32357, %r32699;
	add.s32 	%r54472, %r32369, %r32711;
	add.s32 	%r54471, %r32381, %r32723;
	add.s32 	%r54470, %r32393, %r32735;
	add.s32 	%r54474, %r54481, %r32740;
	add.s32 	%r54475, %r54480, %r32704;
	add.s32 	%r54476, %r54479, %r32716;
	add.s32 	%r54477, %r54478, %r32728;
	xor.b32  	%r32741, %r32358, 1;
	shf.l.wrap.b32 	%r32742, %r32358, %r32741, 16;
	add.s32 	%r32743, %r54481, %r32742;
	xor.b32  	%r32744, %r54481, %r32743;
	shf.l.wrap.b32 	%r32745, %r32744, %r32744, 12;
	add.s32 	%r32746, %r32358, %r32745;
	xor.b32  	%r32747, %r32742, %r32746;
	shf.l.wrap.b32 	%r32748, %r32747, %r32747, 8;
	add.s32 	%r32749, %r32743, %r32748;
	xor.b32  	%r32750, %r32745, %r32749;
	shf.l.wrap.b32 	%r32751, %r32750, %r32750, 7;
	add.s32 	%r32752, %r32746, %r32380;
	xor.b32  	%r32753, %r32401, %r32752;
	shf.l.wrap.b32 	%r32754, %r32753, %r32753, 16;
	add.s32 	%r32755, %r32390, %r32754;
	xor.b32  	%r32756, %r32380, %r32755;
	shf.l.wrap.b32 	%r32757, %r32756, %r32756, 12;
	add.s32 	%r32758, %r32752, %r32757;
	xor.b32  	%r32759, %r32754, %r32758;
	shf.l.wrap.b32 	%r32760, %r32759, %r32759, 8;
	add.s32 	%r32761, %r32755, %r32760;
	xor.b32  	%r32762, %r32757, %r32761;
	shf.l.wrap.b32 	%r32763, %r32762, %r32762, 7;
	xor.b32  	%r32764, %r32748, %r32417;
	shf.l.wrap.b32 	%r32765, %r32764, %r32764, 16;
	add.s32 	%r32766, %r32402, %r32765;
	xor.b32  	%r32767, %r32392, %r32766;
	shf.l.wrap.b32 	%r32768, %r32767, %r32767, 12;
	add.s32 	%r32769, %r32417, %r32768;
	xor.b32  	%r32770, %r32765, %r32769;
	shf.l.wrap.b32 	%r32771, %r32770, %r32770, 8;
	add.s32 	%r32772, %r32766, %r32771;
	xor.b32  	%r32773, %r32768, %r32772;
	shf.l.wrap.b32 	%r32774, %r32773, %r32773, 7;
	add.s32 	%r32775, %r32749, %r32431;
	xor.b32  	%r32776, %r32404, %r32775;
	shf.l.wrap.b32 	%r32777, %r32776, %r32776, 12;
	add.s32 	%r32778, %r32429, %r32777;
	xor.b32  	%r32779, %r32431, %r32778;
	shf.l.wrap.b32 	%r32780, %r32779, %r32779, 8;
	add.s32 	%r32781, %r32775, %r32780;
	xor.b32  	%r32782, %r32777, %r32781;
	shf.l.wrap.b32 	%r32783, %r32782, %r32782, 7;
	add.s32 	%r32784, %r32399, %r32751;
	xor.b32  	%r32785, %r32389, %r32784;
	shf.l.wrap.b32 	%r32786, %r32785, %r32785, 16;
	add.s32 	%r32787, %r32378, %r32786;
	xor.b32  	%r32788, %r32751, %r32787;
	shf.l.wrap.b32 	%r32789, %r32788, %r32788, 12;
	add.s32 	%r32790, %r32784, %r32789;
	xor.b32  	%r32791, %r32786, %r32790;
	shf.l.wrap.b32 	%r32792, %r32791, %r32791, 8;
	add.s32 	%r32793, %r32787, %r32792;
	xor.b32  	%r32794, %r32789, %r32793;
	shf.l.wrap.b32 	%r32795, %r32794, %r32794, 7;
	add.s32 	%r32796, %r32758, %r32795;
	xor.b32  	%r32797, %r32771, %r32796;
	shf.l.wrap.b32 	%r32798, %r32797, %r32797, 16;
	add.s32 	%r32799, %r32781, %r32798;
	xor.b32  	%r32800, %r32795, %r32799;
	shf.l.wrap.b32 	%r32801, %r32800, %r32800, 12;
	add.s32 	%r32802, %r32796, %r32801;
	xor.b32  	%r32803, %r32798, %r32802;
	shf.l.wrap.b32 	%r32804, %r32803, %r32803, 8;
	add.s32 	%r32805, %r32799, %r32804;
	xor.b32  	%r32806, %r32801, %r32805;
	shf.l.wrap.b32 	%r32807, %r32806, %r32806, 7;
	add.s32 	%r32808, %r32769, %r32763;
	xor.b32  	%r32809, %r32780, %r32808;
	shf.l.wrap.b32 	%r32810, %r32809, %r32809, 16;
	add.s32 	%r32811, %r32793, %r32810;
	xor.b32  	%r32812, %r32763, %r32811;
	shf.l.wrap.b32 	%r32813, %r32812, %r32812, 12;
	add.s32 	%r32814, %r32808, %r32813;
	xor.b32  	%r32815, %r32810, %r32814;
	shf.l.wrap.b32 	%r32816, %r32815, %r32815, 8;
	add.s32 	%r32817, %r32811, %r32816;
	xor.b32  	%r32818, %r32813, %r32817;
	shf.l.wrap.b32 	%r32819, %r32818, %r32818, 7;
	add.s32 	%r32820, %r32778, %r32774;
	xor.b32  	%r32821, %r32792, %r32820;
	shf.l.wrap.b32 	%r32822, %r32821, %r32821, 16;
	add.s32 	%r32823, %r32761, %r32822;
	xor.b32  	%r32824, %r32774, %r32823;
	shf.l.wrap.b32 	%r32825, %r32824, %r32824, 12;
	add.s32 	%r32826, %r32820, %r32825;
	xor.b32  	%r32827, %r32822, %r32826;
	shf.l.wrap.b32 	%r32828, %r32827, %r32827, 8;
	add.s32 	%r32829, %r32823, %r32828;
	xor.b32  	%r32830, %r32825, %r32829;
	shf.l.wrap.b32 	%r32831, %r32830, %r32830, 7;
	add.s32 	%r32832, %r32790, %r32783;
	xor.b32  	%r32833, %r32760, %r32832;
	shf.l.wrap.b32 	%r32834, %r32833, %r32833, 16;
	add.s32 	%r32835, %r32772, %r32834;
	xor.b32  	%r32836, %r32783, %r32835;
	shf.l.wrap.b32 	%r32837, %r32836, %r32836, 12;
	add.s32 	%r32838, %r32832, %r32837;
	xor.b32  	%r32839, %r32834, %r32838;
	shf.l.wrap.b32 	%r32840, %r32839, %r32839, 8;
	add.s32 	%r32841, %r32835, %r32840;
	xor.b32  	%r32842, %r32837, %r32841;
	shf.l.wrap.b32 	%r32843, %r32842, %r32842, 7;
	add.s32 	%r32844, %r32802, %r32819;
	xor.b32  	%r32845, %r32840, %r32844;
	shf.l.wrap.b32 	%r32846, %r32845, %r32845, 16;
	add.s32 	%r32847, %r32829, %r32846;
	xor.b32  	%r32848, %r32819, %r32847;
	shf.l.wrap.b32 	%r32849, %r32848, %r32848, 12;
	add.s32 	%r32850, %r32844, %r32849;
	xor.b32  	%r32851, %r32846, %r32850;
	shf.l.wrap.b32 	%r32852, %r32851, %r32851, 8;
	add.s32 	%r32853, %r32847, %r32852;
	xor.b32  	%r32854, %r32849, %r32853;
	shf.l.wrap.b32 	%r32855, %r32854, %r32854, 7;
	add.s32 	%r32856, %r32814, %r32831;
	xor.b32  	%r32857, %r32804, %r32856;
	shf.l.wrap.b32 	%r32858, %r32857, %r32857, 16;
	add.s32 	%r32859, %r32841, %r32858;
	xor.b32  	%r32860, %r32831, %r32859;
	shf.l.wrap.b32 	%r32861, %r32860, %r32860, 12;
	add.s32 	%r32862, %r32856, %r32861;
	xor.b32  	%r32863, %r32858, %r32862;
	shf.l.wrap.b32 	%r32864, %r32863, %r32863, 8;
	add.s32 	%r32865, %r32859, %r32864;
	xor.b32  	%r32866, %r32861, %r32865;
	shf.l.wrap.b32 	%r32867, %r32866, %r32866, 7;
	add.s32 	%r32868, %r32826, %r32843;
	xor.b32  	%r32869, %r32816, %r32868;
	shf.l.wrap.b32 	%r32870, %r32869, %r32869, 16;
	add.s32 	%r32871, %r32805, %r32870;
	xor.b32  	%r32872, %r32843, %r32871;
	shf.l.wrap.b32 	%r32873, %r32872, %r32872, 12;
	add.s32 	%r32874, %r32868, %r32873;
	xor.b32  	%r32875, %r32870, %r32874;
	shf.l.wrap.b32 	%r32876, %r32875, %r32875, 8;
	add.s32 	%r32877, %r32871, %r32876;
	xor.b32  	%r32878, %r32873, %r32877;
	shf.l.wrap.b32 	%r32879, %r32878, %r32878, 7;
	add.s32 	%r32880, %r32838, %r32807;
	xor.b32  	%r32881, %r32828, %r32880;
	shf.l.wrap.b32 	%r32882, %r32881, %r32881, 16;
	add.s32 	%r32883, %r32817, %r32882;
	xor.b32  	%r32884, %r32807, %r32883;
	shf.l.wrap.b32 	%r32885, %r32884, %r32884, 12;
	add.s32 	%r32886, %r32880, %r32885;
	xor.b32  	%r32887, %r32882, %r32886;
	shf.l.wrap.b32 	%r32888, %r32887, %r32887, 8;
	add.s32 	%r32889, %r32883, %r32888;
	xor.b32  	%r32890, %r32885, %r32889;
	shf.l.wrap.b32 	%r32891, %r32890, %r32890, 7;
	add.s32 	%r32892, %r32850, %r32891;
	xor.b32  	%r32893, %r32864, %r32892;
	shf.l.wrap.b32 	%r32894, %r32893, %r32893, 16;
	add.s32 	%r32895, %r32877, %r32894;
	xor.b32  	%r32896, %r32891, %r32895;
	shf.l.wrap.b32 	%r32897, %r32896, %r32896, 12;
	add.s32 	%r32898, %r32892, %r32897;
	xor.b32  	%r32899, %r32894, %r32898;
	shf.l.wrap.b32 	%r32900, %r32899, %r32899, 8;
	add.s32 	%r32901, %r32895, %r32900;
	xor.b32  	%r32902, %r32897, %r32901;
	shf.l.wrap.b32 	%r32903, %r32902, %r32902, 7;
	add.s32 	%r32904, %r32862, %r32855;
	xor.b32  	%r32905, %r32876, %r32904;
	shf.l.wrap.b32 	%r32906, %r32905, %r32905, 16;
	add.s32 	%r32907, %r32889, %r32906;
	xor.b32  	%r32908, %r32855, %r32907;
	shf.l.wrap.b32 	%r32909, %r32908, %r32908, 12;
	add.s32 	%r32910, %r32904, %r32909;
	xor.b32  	%r32911, %r32906, %r32910;
	shf.l.wrap.b32 	%r32912, %r32911, %r32911, 8;
	add.s32 	%r32913, %r32907, %r32912;
	xor.b32  	%r32914, %r32909, %r32913;
	shf.l.wrap.b32 	%r32915, %r32914, %r32914, 7;
	add.s32 	%r32916, %r32874, %r32867;
	xor.b32  	%r32917, %r32888, %r32916;
	shf.l.wrap.b32 	%r32918, %r32917, %r32917, 16;
	add.s32 	%r32919, %r32853, %r32918;
	xor.b32  	%r32920, %r32867, %r32919;
	shf.l.wrap.b32 	%r32921, %r32920, %r32920, 12;
	add.s32 	%r32922, %r32916, %r32921;
	xor.b32  	%r32923, %r32918, %r32922;
	shf.l.wrap.b32 	%r32924, %r32923, %r32923, 8;
	add.s32 	%r32925, %r32919, %r32924;
	xor.b32  	%r32926, %r32921, %r32925;
	shf.l.wrap.b32 	%r32927, %r32926, %r32926, 7;
	add.s32 	%r32928, %r32886, %r32879;
	xor.b32  	%r32929, %r32852, %r32928;
	shf.l.wrap.b32 	%r32930, %r32929, %r32929, 16;
	add.s32 	%r32931, %r32865, %r32930;
	xor.b32  	%r32932, %r32879, %r32931;
	shf.l.wrap.b32 	%r32933, %r32932, %r32932, 12;
	add.s32 	%r32934, %r32928, %r32933;
	xor.b32  	%r32935, %r32930, %r32934;
	shf.l.wrap.b32 	%r32936, %r32935, %r32935, 8;
	add.s32 	%r32937, %r32931, %r32936;
	xor.b32  	%r32938, %r32933, %r32937;
	shf.l.wrap.b32 	%r32939, %r32938, %r32938, 7;
	add.s32 	%r32940, %r32898, %r32915;
	xor.b32  	%r32941, %r32936, %r32940;
	shf.l.wrap.b32 	%r32942, %r32941, %r32941, 16;
	add.s32 	%r32943, %r32925, %r32942;
	xor.b32  	%r32944, %r32915, %r32943;
	shf.l.wrap.b32 	%r32945, %r32944, %r32944, 12;
	add.s32 	%r32946, %r32940, %r32945;
	xor.b32  	%r32947, %r32942, %r32946;
	shf.l.wrap.b32 	%r32948, %r32947, %r32947, 8;
	add.s32 	%r32949, %r32943, %r32948;
	xor.b32  	%r32950, %r32945, %r32949;
	shf.l.wrap.b32 	%r32951, %r32950, %r32950, 7;
	add.s32 	%r32952, %r32910, %r32927;
	xor.b32  	%r32953, %r32900, %r32952;
	shf.l.wrap.b32 	%r32954, %r32953, %r32953, 16;
	add.s32 	%r32955, %r32937, %r32954;
	xor.b32  	%r32956, %r32927, %r32955;
	shf.l.wrap.b32 	%r32957, %r32956, %r32956, 12;
	add.s32 	%r32958, %r32952, %r32957;
	xor.b32  	%r32959, %r32954, %r32958;
	shf.l.wrap.b32 	%r32960, %r32959, %r32959, 8;
	add.s32 	%r32961, %r32955, %r32960;
	xor.b32  	%r32962, %r32957, %r32961;
	shf.l.wrap.b32 	%r32963, %r32962, %r32962, 7;
	add.s32 	%r32964, %r32922, %r32939;
	xor.b32  	%r32965, %r32912, %r32964;
	shf.l.wrap.b32 	%r32966, %r32965, %r32965, 16;
	add.s32 	%r32967, %r32901, %r32966;
	xor.b32  	%r32968, %r32939, %r32967;
	shf.l.wrap.b32 	%r32969, %r32968, %r32968, 12;
	add.s32 	%r32970, %r32964, %r32969;
	xor.b32  	%r32971, %r32966, %r32970;
	shf.l.wrap.b32 	%r32972, %r32971, %r32971, 8;
	add.s32 	%r32973, %r32967, %r32972;
	xor.b32  	%r32974, %r32969, %r32973;
	shf.l.wrap.b32 	%r32975, %r32974, %r32974, 7;
	add.s32 	%r32976, %r32934, %r32903;
	xor.b32  	%r32977, %r32924, %r32976;
	shf.l.wrap.b32 	%r32978, %r32977, %r32977, 16;
	add.s32 	%r32979, %r32913, %r32978;
	xor.b32  	%r32980, %r32903, %r32979;
	shf.l.wrap.b32 	%r32981, %r32980, %r32980, 12;
	add.s32 	%r32982, %r32976, %r32981;
	xor.b32  	%r32983, %r32978, %r32982;
	shf.l.wrap.b32 	%r32984, %r32983, %r32983, 8;
	add.s32 	%r32985, %r32979, %r32984;
	xor.b32  	%r32986, %r32981, %r32985;
	shf.l.wrap.b32 	%r32987, %r32986, %r32986, 7;
	add.s32 	%r32988, %r32946, %r32987;
	xor.b32  	%r32989, %r32960, %r32988;
	shf.l.wrap.b32 	%r32990, %r32989, %r32989, 16;
	add.s32 	%r32991, %r32973, %r32990;
	xor.b32  	%r32992, %r32987, %r32991;
	shf.l.wrap.b32 	%r32993, %r32992, %r32992, 12;
	add.s32 	%r32994, %r32988, %r32993;
	xor.b32  	%r32995, %r32990, %r32994;
	shf.l.wrap.b32 	%r32996, %r32995, %r32995, 8;
	add.s32 	%r32997, %r32958, %r32951;
	xor.b32  	%r32998, %r32972, %r32997;
	shf.l.wrap.b32 	%r32999, %r32998, %r32998, 16;
	add.s32 	%r33000, %r32985, %r32999;
	xor.b32  	%r33001, %r32951, %r33000;
	shf.l.wrap.b32 	%r33002, %r33001, %r33001, 12;
	add.s32 	%r33003, %r32997, %r33002;
	xor.b32  	%r33004, %r32999, %r33003;
	shf.l.wrap.b32 	%r33005, %r33004, %r33004, 8;
	add.s32 	%r33006, %r33000, %r33005;
	xor.b32  	%r33007, %r33002, %r33006;
	shf.l.wrap.b32 	%r33008, %r33007, %r33007, 7;
	add.s32 	%r33009, %r32970, %r32963;
	xor.b32  	%r33010, %r32984, %r33009;
	shf.l.wrap.b32 	%r33011, %r33010, %r33010, 16;
	add.s32 	%r33012, %r32949, %r33011;
	xor.b32  	%r33013, %r32963, %r33012;
	shf.l.wrap.b32 	%r33014, %r33013, %r33013, 12;
	add.s32 	%r33015, %r33009, %r33014;
	xor.b32  	%r33016, %r33011, %r33015;
	shf.l.wrap.b32 	%r33017, %r33016, %r33016, 8;
	add.s32 	%r33018, %r33012, %r33017;
	xor.b32  	%r33019, %r33014, %r33018;
	shf.l.wrap.b32 	%r33020, %r33019, %r33019, 7;
	add.s32 	%r33021, %r32982, %r32975;
	xor.b32  	%r33022, %r32948, %r33021;
	shf.l.wrap.b32 	%r33023, %r33022, %r33022, 16;
	add.s32 	%r33024, %r32961, %r33023;
	xor.b32  	%r33025, %r32975, %r33024;
	shf.l.wrap.b32 	%r33026, %r33025, %r33025, 12;
	add.s32 	%r33027, %r33021, %r33026;
	xor.b32  	%r33028, %r33023, %r33027;
	shf.l.wrap.b32 	%r33029, %r33028, %r33028, 8;
	add.s32 	%r33030, %r33024, %r33029;
	add.s32 	%r33031, %r32994, %r33008;
	xor.b32  	%r33032, %r33029, %r33031;
	shf.l.wrap.b32 	%r33033, %r33032, %r33032, 16;
	add.s32 	%r33034, %r33018, %r33033;
	xor.b32  	%r33035, %r33008, %r33034;
	shr.u32 	%r33036, %r33035, 20;
	add.s32 	%r33037, %r33031, %r33036;
	add.s32 	%r33038, %r33003, %r33020;
	xor.b32  	%r33039, %r32996, %r33038;
	shf.l.wrap.b32 	%r33040, %r33039, %r33039, 16;
	add.s32 	%r33041, %r33030, %r33040;
	xor.b32  	%r33042, %r33020, %r33041;
	shr.u32 	%r33043, %r33042, 20;
	add.s32 	%r33044, %r33038, %r33043;
	add.s32 	%r33045, %r32357, %r33037;
	add.s32 	%r33046, %r32369, %r33044;
	not.b32 	%r33047, %r54469;
	add.s32 	%r33048, %r3258, %r33047;
	mov.u32 	%r33049, %ctaid.x;
	shl.b32 	%r33050, %r33049, 11;
	mov.u32 	%r33051, %tid.x;
	and.b32  	%r33052, %r33051, 31;
	or.b32  	%r33053, %r33050, %r33052;
	shl.b32 	%r33054, %r33051, 3;
	and.b32  	%r33055, %r33054, 7936;
	add.s32 	%r33056, %r53743, %r33055;
	add.s32 	%r33057, %r33053, %r33056;
	shr.u32 	%r33058, %r33057, %r33048;
	and.b32  	%r33059, %r33058, 1;
	setp.eq.b32 	%p344, %r33059, 1;
	selp.b32 	%r33060, %r33046, %r33045, %p344;
	cvt.u16.u32 	%rs576, %r33060;
	and.b16  	%rs831, %rs576, 1;
	and.b16  	%rs577, %rs829, 255;
	setp.ne.s16 	%p345, %rs577, 1;
	@%p345 bra 	$L__BB4_439;
	ld.param.u64 	%rd815, [fused_batch_pir_kernel_16_param_1];
	not.b32 	%r33061, %r54469;
	add.s32 	%r33062, %r3258, %r33061;
	mov.u32 	%r33063, %ctaid.x;
	shl.b32 	%r33064, %r33063, 11;
	mov.u32 	%r33065, %tid.x;
	and.b32  	%r33066, %r33065, 31;
	or.b32  	%r33067, %r33064, %r33066;
	shl.b32 	%r33068, %r33065, 3;
	and.b32  	%r33069, %r33068, 7936;
	add.s32 	%r33070, %r53743, %r33069;
	add.s32 	%r33071, %r33067, %r33070;
	shr.u32 	%r33072, %r33071, %r33062;
	and.b32  	%r33073, %r33072, 1;
	setp.eq.b32 	%p346, %r33073, 1;
	cvt.s64.s32 	%rd392, %r54469;
	cvta.to.global.u64 	%rd393, %rd815;
	mul.wide.s32 	%rd394, %r54469, 16;
	add.s64 	%rd395, %rd393, %rd394;
	ld.global.u32 	%r33074, [%rd395+14660];
	selp.b32 	%r33075, %r54474, %r54473, %p346;
	xor.b32  	%r33076, %r33075, %r33074;
	selp.b32 	%r33077, %r54475, %r54472, %p346;
	selp.b32 	%r54473, %r54473, %r33076, %p346;
	selp.b32 	%r54474, %r33076, %r54474, %p346;
	ld.global.u32 	%r33078, [%rd395+14664];
	xor.b32  	%r33079, %r33077, %r33078;
	selp.b32 	%r33080, %r54476, %r54471, %p346;
	selp.b32 	%r54472, %r54472, %r33079, %p346;
	selp.b32 	%r54475, %r33079, %r54475, %p346;
	ld.global.u32 	%r33081, [%rd395+14668];
	xor.b32  	%r33082, %r33080, %r33081;
	selp.b32 	%r33083, %r54477, %r54470, %p346;
	selp.b32 	%r54471, %r54471, %r33082, %p346;
	selp.b32 	%r54476, %r33082, %r54476, %p346;
	ld.global.u32 	%r33084, [%rd395+14672];
	xor.b32  	%r33085, %r33083, %r33084;
	selp.b64 	%rd396, 445, 420, %p346;
	selp.b32 	%r54470, %r54470, %r33085, %p346;
	selp.b32 	%r54477, %r33085, %r54477, %p346;
	add.s64 	%rd397, %rd396, %rd392;
	add.s64 	%rd398, %rd393, %rd397;
	ld.global.u8 	%rs578, [%rd398+14640];
	xor.b16  	%rs831, %rs578, %rs831;
$L__BB4_439:
	not.b32 	%r33086, %r54469;
	add.s32 	%r33087, %r3258, %r33086;
	mov.u32 	%r33088, %ctaid.x;
	shl.b32 	%r33089, %r33088, 11;
	mov.u32 	%r33090, %tid.x;
	and.b32  	%r33091, %r33090, 31;
	or.b32  	%r33092, %r33089, %r33091;
	shl.b32 	%r33093, %r33090, 3;
	and.b32  	%r33094, %r33093, 7936;
	add.s32 	%r33095, %r53743, %r33094;
	add.s32 	%r33096, %r33092, %r33095;
	shr.u32 	%r33097, %r33096, %r33087;
	and.b32  	%r33098, %r33097, 1;
	setp.eq.b32 	%p347, %r33098, 1;
	selp.b32 	%r54481, %r54474, %r54473, %p347;
	selp.b32 	%r54480, %r54475, %r54472, %p347;
	selp.b32 	%r54479, %r54476, %r54471, %p347;
	selp.b32 	%r54478, %r54477, %r54470, %p347;
	add.s32 	%r54469, %r54469, 1;
	setp.lt.u32 	%p348, %r54469, %r3258;
	mov.u16 	%rs829, %rs831;
	@%p348 bra 	$L__BB4_437;
$L__BB4_440:
	and.b16  	%rs579, %rs831, 255;
	setp.ne.s16 	%p349, %rs579, 1;
	@%p349 bra 	$L__BB4_442;
	ld.param.u64 	%rd816, [fused_batch_pir_kernel_16_param_1];
	cvta.to.global.u64 	%rd399, %rd816;
	ld.global.u32 	%r33099, [%rd399+15112];
	xor.b32  	%r54481, %r54481, %r33099;
$L__BB4_442:
	@%p349 bra 	$L__BB4_444;
	ld.param.u64 	%rd817, [fused_batch_pir_kernel_16_param_1];
	cvta.to.global.u64 	%rd400, %rd817;
	ld.global.u32 	%r33100, [%rd400+15116];
	xor.b32  	%r54480, %r54480, %r33100;
$L__BB4_444:
	@%p349 bra 	$L__BB4_446;
	ld.param.u64 	%rd818, [fused_batch_pir_kernel_16_param_1];
	cvta.to.global.u64 	%rd401, %rd818;
	ld.global.u32 	%r33101, [%rd401+15120];
	xor.b32  	%r54479, %r54479, %r33101;
$L__BB4_446:
	@%p349 bra 	$L__BB4_448;
	ld.param.u64 	%rd819, [fused_batch_pir_kernel_16_param_1];
	cvta.to.global.u64 	%rd402, %rd819;
	ld.global.u32 	%r33102, [%rd402+15124];
	xor.b32  	%r54478, %r54478, %r33102;
$L__BB4_448:
	ld.param.u32 	%r52167, [fused_batch_pir_kernel_16_param_4];
	mov.u32 	%r33104, %ctaid.x;
	shl.b32 	%r33105, %r33104, 11;
	mov.u32 	%r33106, %tid.x;
	and.b32  	%r33107, %r33106, 31;
	or.b32  	%r33108, %r33105, %r33107;
	shl.b32 	%r33109, %r33106, 3;
	and.b32  	%r33110, %r33109, 7936;
	add.s32 	%r33111, %r53743, %r33110;
	add.s32 	%r33112, %r33108, %r33111;
	setp.ge.s32 	%p353, %r33112, %r52167;
	mov.b32 	%r54502, 0;
	mov.u32 	%r54503, %r54502;
	mov.u32 	%r54504, %r54502;
	mov.u32 	%r54505, %r54502;
	@%p353 bra 	$L__BB4_462;
	ld.param.u64 	%rd820, [fused_batch_pir_kernel_16_param_1];
	cvta.to.global.u64 	%rd403, %rd820;
	ld.global.u8 	%rs583, [%rd403+15145];
	max.u16 	%rs584, %rs583, 11;
	cvt.u32.u16 	%r33113, %rs584;
	add.s32 	%r54493, %r33113, -11;
	ld.shared.u32 	%r54505, [s_mem+197996];
	ld.shared.v4.u32 	{%r54504, %r54503, %r54502, %r33114}, [s_mem+198000];
	mov.b64 	%rd404, {%r54502, %r33114};
	shr.u64 	%rd405, %rd404, 32;
	cvt.u16.u64 	%rs834, %rd405;
	cvt.u32.u16 	%r3313, %rs583;
	setp.ge.u32 	%p354, %r54493, %r3313;
	@%p354 bra 	$L__BB4_454;
	mov.u16 	%rs832, %rs834;
$L__BB4_451:
	ld.const.u32 	%r33115, [CHACHA_CONSTANTS];
	add.s32 	%r33116, %r33115, %r54505;
	shf.l.wrap.b32 	%r33117, %r33116, %r33116, 16;
	add.s32 	%r33118, %r54505, %r33117;
	xor.b32  	%r33119, %r54505, %r33118;
	shf.l.wrap.b32 	%r33120, %r33119, %r33119, 12;
	add.s32 	%r33121, %r33116, %r33120;
	xor.b32  	%r33122, %r33117, %r33121;
	shf.l.wrap.b32 	%r33123, %r33122, %r33122, 8;
	add.s32 	%r33124, %r33118, %r33123;
	xor.b32  	%r33125, %r33120, %r33124;
	shf.l.wrap.b32 	%r33126, %r33125, %r33125, 7;
	ld.const.u32 	%r33127, [CHACHA_CONSTANTS+4];
	add.s32 	%r33128, %r33127, %r54504;
	shf.l.wrap.b32 	%r33129, %r33128, %r33128, 16;
	add.s32 	%r33130, %r54504, %r33129;
	xor.b32  	%r33131, %r54504, %r33130;
	shf.l.wrap.b32 	%r33132, %r33131, %r33131, 12;
	add.s32 	%r33133, %r33128, %r33132;
	xor.b32  	%r33134, %r33129, %r33133;
	shf.l.wrap.b32 	%r33135, %r33134, %r33134, 8;
	add.s32 	%r33136, %r33130, %r33135;
	xor.b32  	%r33137, %r33132, %r33136;
	shf.l.wrap.b32 	%r33138, %r33137, %r33137, 7;
	ld.const.u32 	%r33139, [CHACHA_CONSTANTS+8];
	add.s32 	%r33140, %r33139, %r54503;
	shf.l.wrap.b32 	%r33141, %r33140, %r33140, 16;
	add.s32 	%r33142, %r54503, %r33141;
	xor.b32  	%r33143, %r54503, %r33142;
	shf.l.wrap.b32 	%r33144, %r33143, %r33143, 12;
	add.s32 	%r33145, %r33140, %r33144;
	xor.b32  	%r33146, %r33141, %r33145;
	shf.l.wrap.b32 	%r33147, %r33146, %r33146, 8;
	add.s32 	%r33148, %r33142, %r33147;
	xor.b32  	%r33149, %r33144, %r33148;
	shf.l.wrap.b32 	%r33150, %r33149, %r33149, 7;
	ld.const.u32 	%r33151, [CHACHA_CONSTANTS+12];
	add.s32 	%r33152, %r33151, %r54502;
	shf.l.wrap.b32 	%r33153, %r33152, %r33152, 16;
	add.s32 	%r33154, %r54502, %r33153;
	xor.b32  	%r33155, %r54502, %r33154;
	shf.l.wrap.b32 	%r33156, %r33155, %r33155, 12;
	add.s32 	%r33157, %r33152, %r33156;
	xor.b32  	%r33158, %r33153, %r33157;
	shf.l.wrap.b32 	%r33159, %r33158, %r33158, 8;
	add.s32 	%r33160, %r33154, %r33159;
	xor.b32  	%r33161, %r33156, %r33160;
	shf.l.wrap.b32 	%r33162, %r33161, %r33161, 7;
	add.s32 	%r33163, %r33121, %r33138;
	xor.b32  	%r33164, %r33159, %r33163;
	shf.l.wrap.b32 	%r33165, %r33164, %r33164, 16;
	add.s32 	%r33166, %r33148, %r33165;
	xor.b32  	%r33167, %r33138, %r33166;
	shf.l.wrap.b32 	%r33168, %r33167, %r33167, 12;
	add.s32 	%r33169, %r33163, %r33168;
	xor.b32  	%r33170, %r33165, %r33169;
	shf.l.wrap.b32 	%r33171, %r33170, %r33170, 8;
	add.s32 	%r33172, %r33166, %r33171;
	xor.b32  	%r33173, %r33168, %r33172;
	shf.l.wrap.b32 	%r33174, %r33173, %r33173, 7;
	add.s32 	%r33175, %r33133, %r33150;
	xor.b32  	%r33176, %r33123, %r33175;
	shf.l.wrap.b32 	%r33177, %r33176, %r33176, 16;
	add.s32 	%r33178, %r33160, %r33177;
	xor.b32  	%r33179, %r33150, %r33178;
	shf.l.wrap.b32 	%r33180, %r33179, %r33179, 12;
	add.s32 	%r33181, %r33175, %r33180;
	xor.b32  	%r33182, %r33177, %r33181;
	shf.l.wrap.b32 	%r33183, %r33182, %r33182, 8;
	add.s32 	%r33184, %r33178, %r33183;
	xor.b32  	%r33185, %r33180, %r33184;
	shf.l.wrap.b32 	%r33186, %r33185, %r33185, 7;
	add.s32 	%r33187, %r33145, %r33162;
	xor.b32  	%r33188, %r33135, %r33187;
	shf.l.wrap.b32 	%r33189, %r33188, %r33188, 16;
	add.s32 	%r33190, %r33124, %r33189;
	xor.b32  	%r33191, %r33162, %r33190;
	shf.l.wrap.b32 	%r33192, %r33191, %r33191, 12;
	add.s32 	%r33193, %r33187, %r33192;
	xor.b32  	%r33194, %r33189, %r33193;
	shf.l.wrap.b32 	%r33195, %r33194, %r33194, 8;
	add.s32 	%r33196, %r33190, %r33195;
	xor.b32  	%r33197, %r33192, %r33196;
	shf.l.wrap.b32 	%r33198, %r33197, %r33197, 7;
	add.s32 	%r33199, %r33157, %r33126;
	xor.b32  	%r33200, %r33147, %r33199;
	shf.l.wrap.b32 	%r33201, %r33200, %r33200, 16;
	add.s32 	%r33202, %r33136, %r33201;
	xor.b32  	%r33203, %r33126, %r33202;
	shf.l.wrap.b32 	%r33204, %r33203, %r33203, 12;
	add.s32 	%r33205, %r33199, %r33204;
	xor.b32  	%r33206, %r33201, %r33205;
	shf.l.wrap.b32 	%r33207, %r33206, %r33206, 8;
	add.s32 	%r33208, %r33202, %r33207;
	xor.b32  	%r33209, %r33204, %r33208;
	shf.l.wrap.b32 	%r33210, %r33209, %r33209, 7;
	add.s32 	%r33211, %r33169, %r33210;
	xor.b32  	%r33212, %r33183, %r33211;
	shf.l.wrap.b32 	%r33213, %r33212, %r33212, 16;
	add.s32 	%r33214, %r33196, %r33213;
	xor.b32  	%r33215, %r33210, %r33214;
	shf.l.wrap.b32 	%r33216, %r33215, %r33215, 12;
	add.s32 	%r33217, %r33211, %r33216;
	xor.b32  	%r33218, %r33213, %r33217;
	shf.l.wrap.b32 	%r33219, %r33218, %r33218, 8;
	add.s32 	%r33220, %r33214, %r33219;
	xor.b32  	%r33221, %r33216, %r33220;
	shf.l.wrap.b32 	%r33222, %r33221, %r33221, 7;
	add.s32 	%r33223, %r33181, %r33174;
	xor.b32  	%r33224, %r33195, %r33223;
	shf.l.wrap.b32 	%r33225, %r33224, %r33224, 16;
	add.s32 	%r33226, %r33208, %r33225;
	xor.b32  	%r33227, %r33174, %r33226;
	shf.l.wrap.b32 	%r33228, %r33227, %r33227, 12;
	add.s32 	%r33229, %r33223, %r33228;
	xor.b32  	%r33230, %r33225, %r33229;
	shf.l.wrap.b32 	%r33231, %r33230, %r33230, 8;
	add.s32 	%r33232, %r33226, %r33231;
	xor.b32  	%r33233, %r33228, %r33232;
	shf.l.wrap.b32 	%r33234, %r33233, %r33233, 7;
	add.s32 	%r33235, %r33193, %r33186;
	xor.b32  	%r33236, %r33207, %r33235;
	shf.l.wrap.b32 	%r33237, %r33236, %r33236, 16;
	add.s32 	%r33238, %r33172, %r33237;
	xor.b32  	%r33239, %r33186, %r33238;
	shf.l.wrap.b32 	%r33240, %r33239, %r33239, 12;
	add.s32 	%r33241, %r33235, %r33240;
	xor.b32  	%r33242, %r33237, %r33241;
	shf.l.wrap.b32 	%r33243, %r33242, %r33242, 8;
	add.s32 	%r33244, %r33238, %r33243;
	xor.b32  	%r33245, %r33240, %r33244;
	shf.l.wrap.b32 	%r33246, %r33245, %r33245, 7;
	add.s32 	%r33247, %r33205, %r33198;
	xor.b32  	%r33248, %r33171, %r33247;
	shf.l.wrap.b32 	%r33249, %r33248, %r33248, 16;
	add.s32 	%r33250, %r33184, %r33249;
	xor.b32  	%r33251, %r33198, %r33250;
	shf.l.wrap.b32 	%r33252, %r33251, %r33251, 12;
	add.s32 	%r33253, %r33247, %r33252;
	xor.b32  	%r33254, %r33249, %r33253;
	shf.l.wrap.b32 	%r33255, %r33254, %r33254, 8;
	add.s32 	%r33256, %r33250, %r33255;
	xor.b32  	%r33257, %r33252, %r33256;
	shf.l.wrap.b32 	%r33258, %r33257, %r33257, 7;
	add.s32 	%r33259, %r33217, %r33234;
	xor.b32  	%r33260, %r33255, %r33259;
	shf.l.wrap.b32 	%r33261, %r33260, %r33260, 16;
	add.s32 	%r33262, %r33244, %r33261;
	xor.b32  	%r33263, %r33234, %r33262;
	shf.l.wrap.b32 	%r33264, %r33263, %r33263, 12;
	add.s32 	%r33265, %r33259, %r33264;
	xor.b32  	%r33266, %r33261, %r33265;
	shf.l.wrap.b32 	%r33267, %r33266, %r33266, 8;
	add.s32 	%r33268, %r33262, %r33267;
	xor.b32  	%r33269, %r33264, %r33268;
	shf.l.wrap.b32 	%r33270, %r33269, %r33269, 7;
	add.s32 	%r33271, %r33229, %r33246;
	xor.b32  	%r33272, %r33219, %r33271;
	shf.l.wrap.b32 	%r33273, %r33272, %r33272, 16;
	add.s32 	%r33274, %r33256, %r33273;
	xor.b32  	%r33275, %r33246, %r33274;
	shf.l.wrap.b32 	%r33276, %r33275, %r33275, 12;
	add.s32 	%r33277, %r33271, %r33276;
	xor.b32  	%r33278, %r33273, %r33277;
	shf.l.wrap.b32 	%r33279, %r33278, %r33278, 8;
	add.s32 	%r33280, %r33274, %r33279;
	xor.b32  	%r33281, %r33276, %r33280;
	shf.l.wrap.b32 	%r33282, %r33281, %r33281, 7;
	add.s32 	%r33283, %r33241, %r33258;
	xor.b32  	%r33284, %r33231, %r33283;
	shf.l.wrap.b32 	%r33285, %r33284, %r33284, 16;
	add.s32 	%r33286, %r33220, %r33285;
	xor.b32  	%r33287, %r33258, %r33286;
	shf.l.wrap.b32 	%r33288, %r33287, %r33287, 12;
	add.s32 	%r33289, %r33283, %r33288;
	xor.b32  	%r33290, %r33285, %r33289;
	shf.l.wrap.b32 	%r33291, %r33290, %r33290, 8;
	add.s32 	%r33292, %r33286, %r33291;
	xor.b32  	%r33293, %r33288, %r33292;
	shf.l.wrap.b32 	%r33294, %r33293, %r33293, 7;
	add.s32 	%r33295, %r33253, %r33222;
	xor.b32  	%r33296, %r33243, %r33295;
	shf.l.wrap.b32 	%r33297, %r33296, %r33296, 16;
	add.s32 	%r33298, %r33232, %r33297;
	xor.b32  	%r33299, %r33222, %r33298;
	shf.l.wrap.b32 	%r33300, %r33299, %r33299, 12;
	add.s32 	%r33301, %r33295, %r33300;
	xor.b32  	%r33302, %r33297, %r33301;
	shf.l.wrap.b32 	%r33303, %r33302, %r33302, 8;
	add.s32 	%r33304, %r33298, %r33303;
	xor.b32  	%r33305, %r33300, %r33304;
	shf.l.wrap.b32 	%r33306, %r33305, %r33305, 7;
	add.s32 	%r33307, %r33265, %r33306;
	xor.b32  	%r33308, %r33279, %r33307;
	shf.l.wrap.b32 	%r33309, %r33308, %r33308, 16;
	add.s32 	%r33310, %r33292, %r33309;
	xor.b32  	%r33311, %r33306, %r33310;
	shf.l.wrap.b32 	%r33312, %r33311, %r33311, 12;
	add.s32 	%r33313, %r33307, %r33312;
	xor.b32  	%r33314, %r33309, %r33313;
	shf.l.wrap.b32 	%r33315, %r33314, %r33314, 8;
	add.s32 	%r33316, %r33310, %r33315;
	xor.b32  	%r33317, %r33312, %r33316;
	shf.l.wrap.b32 	%r33318, %r33317, %r33317, 7;
	add.s32 	%r33319, %r33277, %r33270;
	xor.b32  	%r33320, %r33291, %r33319;
	shf.l.wrap.b32 	%r33321, %r33320, %r33320, 16;
	add.s32 	%r33322, %r33304, %r33321;
	xor.b32  	%r33323, %r33270, %r33322;
	shf.l.wrap.b32 	%r33324, %r33323, %r33323, 12;
	add.s32 	%r33325, %r33319, %r33324;
	xor.b32  	%r33326, %r33321, %r33325;
	shf.l.wrap.b32 	%r33327, %r33326, %r33326, 8;
	add.s32 	%r33328, %r33322, %r33327;
	xor.b32  	%r33329, %r33324, %r33328;
	shf.l.wrap.b32 	%r33330, %r33329, %r33329, 7;
	add.s32 	%r33331, %r33289, %r33282;
	xor.b32  	%r33332, %r33303, %r33331;
	shf.l.wrap.b32 	%r33333, %r33332, %r33332, 16;
	add.s32 	%r33334, %r33268, %r33333;
	xor.b32  	%r33335, %r33282, %r33334;
	shf.l.wrap.b32 	%r33336, %r33335, %r33335, 12;
	add.s32 	%r33337, %r33331, %r33336;
	xor.b32  	%r33338, %r33333, %r33337;
	shf.l.wrap.b32 	%r33339, %r33338, %r33338, 8;
	add.s32 	%r33340, %r33334, %r33339;
	xor.b32  	%r33341, %r33336, %r33340;
	shf.l.wrap.b32 	%r33342, %r33341, %r33341, 7;
	add.s32 	%r33343, %r33301, %r33294;
	xor.b32  	%r33344, %r33267, %r33343;
	shf.l.wrap.b32 	%r33345, %r33344, %r33344, 16;
	add.s32 	%r33346, %r33280, %r33345;
	xor.b32  	%r33347, %r33294, %r33346;
	shf.l.wrap.b32 	%r33348, %r33347, %r33347, 12;
	add.s32 	%r33349, %r33343, %r33348;
	xor.b32  	%r33350, %r33345, %r33349;
	shf.l.wrap.b32 	%r33351, %r33350, %r33350, 8;
	add.s32 	%r33352, %r33346, %r33351;
	xor.b32  	%r33353, %r33348, %r33352;
	shf.l.wrap.b32 	%r33354, %r33353, %r33353, 7;
	add.s32 	%r33355, %r33313, %r33330;
	xor.b32  	%r33356, %r33351, %r33355;
	shf.l.wrap.b32 	%r33357, %r33356, %r33356, 16;
	add.s32 	%r33358, %r33340, %r33357;
	xor.b32  	%r33359, %r33330, %r33358;
	shf.l.wrap.b32 	%r33360, %r33359, %r33359, 12;
	add.s32 	%r33361, %r33355, %r33360;
	xor.b32  	%r33362, %r33357, %r33361;
	shf.l.wrap.b32 	%r33363, %r33362, %r33362, 8;
	add.s32 	%r33364, %r33358, %r33363;
	xor.b32  	%r33365, %r33360, %r33364;
	shf.l.wrap.b32 	%r33366, %r33365, %r33365, 7;
	add.s32 	%r33367, %r33325, %r33342;
	xor.b32  	%r33368, %r33315, %r33367;
	shf.l.wrap.b32 	%r33369, %r33368, %r33368, 16;
	add.s32 	%r33370, %r33352, %r33369;
	xor.b32  	%r33371, %r33342, %r33370;
	shf.l.wrap.b32 	%r33372, %r33371, %r33371, 12;
	add.s32 	%r33373, %r33367, %r33372;
	xor.b32  	%r33374, %r33369, %r33373;
	shf.l.wrap.b32 	%r33375, %r33374, %r33374, 8;
	add.s32 	%r33376, %r33370, %r33375;
	xor.b32  	%r33377, %r33372, %r33376;
	shf.l.wrap.b32 	%r33378, %r33377, %r33377, 7;
	add.s32 	%r33379, %r33337, %r33354;
	xor.b32  	%r33380, %r33327, %r33379;
	shf.l.wrap.b32 	%r33381, %r33380, %r33380, 16;
	add.s32 	%r33382, %r33316, %r33381;
	xor.b32  	%r33383, %r33354, %r33382;
	shf.l.wrap.b32 	%r33384, %r33383, %r33383, 12;
	add.s32 	%r33385, %r33379, %r33384;
	xor.b32  	%r33386, %r33381, %r33385;
	shf.l.wrap.b32 	%r33387, %r33386, %r33386, 8;
	add.s32 	%r33388, %r33382, %r33387;
	xor.b32  	%r33389, %r33384, %r33388;
	shf.l.wrap.b32 	%r33390, %r33389, %r33389, 7;
	add.s32 	%r33391, %r33349, %r33318;
	xor.b32  	%r33392, %r33339, %r33391;
	shf.l.wrap.b32 	%r33393, %r33392, %r33392, 16;
	add.s32 	%r33394, %r33328, %r33393;
	xor.b32  	%r33395, %r33318, %r33394;
	shf.l.wrap.b32 	%r33396, %r33395, %r33395, 12;
	add.s32 	%r33397, %r33391, %r33396;
	xor.b32  	%r33398, %r33393, %r33397;
	shf.l.wrap.b32 	%r33399, %r33398, %r33398, 8;
	add.s32 	%r33400, %r33394, %r33399;
	xor.b32  	%r33401, %r33396, %r33400;
	shf.l.wrap.b32 	%r33402, %r33401, %r33401, 7;
	add.s32 	%r33403, %r33361, %r33402;
	xor.b32  	%r33404, %r33375, %r33403;
	shf.l.wrap.b32 	%r33405, %r33404, %r33404, 16;
	add.s32 	%r33406, %r33388, %r33405;
	xor.b32  	%r33407, %r33402, %r33406;
	shf.l.wrap.b32 	%r33408, %r33407, %r33407, 12;
	add.s32 	%r33409, %r33403, %r33408;
	xor.b32  	%r33410, %r33405, %r33409;
	shf.l.wrap.b32 	%r33411, %r33410, %r33410, 8;
	add.s32 	%r33412, %r33406, %r33411;
	xor.b32  	%r33413, %r33408, %r33412;
	shf.l.wrap.b32 	%r33414, %r33413, %r33413, 7;
	add.s32 	%r33415, %r33373, %r33366;
	xor.b32  	%r33416, %r33387, %r33415;
	shf.l.wrap.b32 	%r33417, %r33416, %r33416, 16;
	add.s32 	%r33418, %r33400, %r33417;
	xor.b32  	%r33419, %r33366, %r33418;
	shf.l.wrap.b32 	%r33420, %r33419, %r33419, 12;
	add.s32 	%r33421, %r33415, %r33420;
	xor.b32  	%r33422, %r33417, %r33421;
	shf.l.wrap.b32 	%r33423, %r33422, %r33422, 8;
	add.s32 	%r33424, %r33418, %r33423;
	xor.b32  	%r33425, %r33420, %r33424;
	shf.l.wrap.b32 	%r33426, %r33425, %r33425, 7;
	add.s32 	%r33427, %r33385, %r33378;
	xor.b32  	%r33428, %r33399, %r33427;
	shf.l.wrap.b32 	%r33429, %r33428, %r33428, 16;
	add.s32 	%r33430, %r33364, %r33429;
	xor.b32  	%r33431, %r33378, %r33430;
	shf.l.wrap.b32 	%r33432, %r33431, %r33431, 12;
	add.s32 	%r33433, %r33427, %r33432;
	xor.b32  	%r33434, %r33429, %r33433;
	shf.l.wrap.b32 	%r33435, %r33434, %r33434, 8;
	add.s32 	%r33436, %r33430, %r33435;
	xor.b32  	%r33437, %r33432, %r33436;
	shf.l.wrap.b32 	%r33438, %r33437, %r33437, 7;
	add.s32 	%r33439, %r33397, %r33390;
	xor.b32  	%r33440, %r33363, %r33439;
	shf.l.wrap.b32 	%r33441, %r33440, %r33440, 16;
	add.s32 	%r33442, %r33376, %r33441;
	xor.b32  	%r33443, %r33390, %r33442;
	shf.l.wrap.b32 	%r33444, %r33443, %r33443, 12;
	add.s32 	%r33445, %r33439, %r33444;
	xor.b32  	%r33446, %r33441, %r33445;
	shf.l.wrap.b32 	%r33447, %r33446, %r33446, 8;
	add.s32 	%r33448, %r33442, %r33447;
	xor.b32  	%r33449, %r33444, %r33448;
	shf.l.wrap.b32 	%r33450, %r33449, %r33449, 7;
	add.s32 	%r33451, %r33409, %r33426;
	xor.b32  	%r33452, %r33447, %r33451;
	shf.l.wrap.b32 	%r33453, %r33452, %r33452, 16;
	add.s32 	%r33454, %r33436, %r33453;
	xor.b32  	%r33455, %r33426, %r33454;
	shf.l.wrap.b32 	%r33456, %r33455, %r33455, 12;
	add.s32 	%r33457, %r33451, %r33456;
	xor.b32  	%r33458, %r33453, %r33457;
	shf.l.wrap.b32 	%r33459, %r33458, %r33458, 8;
	add.s32 	%r33460, %r33454, %r33459;
	xor.b32  	%r33461, %r33456, %r33460;
	shf.l.wrap.b32 	%r33462, %r33461, %r33461, 7;
	add.s32 	%r33463, %r33421, %r33438;
	xor.b32  	%r33464, %r33411, %r33463;
	shf.l.wrap.b32 	%r33465, %r33464, %r33464, 16;
	add.s32 	%r33466, %r33448, %r33465;
	xor.b32  	%r33467, %r33438, %r33466;
	shf.l.wrap.b32 	%r33468, %r33467, %r33467, 12;
	add.s32 	%r33469, %r33463, %r33468;
	xor.b32  	%r33470, %r33465, %r33469;
	shf.l.wrap.b32 	%r33471, %r33470, %r33470, 8;
	add.s32 	%r33472, %r33466, %r33471;
	xor.b32  	%r33473, %r33468, %r33472;
	shf.l.wrap.b32 	%r33474, %r33473, %r33473, 7;
	add.s32 	%r33475, %r33433, %r33450;
	xor.b32  	%r33476, %r33423, %r33475;
	shf.l.wrap.b32 	%r33477, %r33476, %r33476, 16;
	add.s32 	%r33478, %r33412, %r33477;
	xor.b32  	%r33479, %r33450, %r33478;
	shf.l.wrap.b32 	%r33480, %r33479, %r33479, 12;
	add.s32 	%r33481, %r33475, %r33480;
	xor.b32  	%r33482, %r33477, %r33481;
	shf.l.wrap.b32 	%r33483, %r33482, %r33482, 8;
	add.s32 	%r33484, %r33478, %r33483;
	xor.b32  	%r33485, %r33480, %r33484;
	shf.l.wrap.b32 	%r33486, %r33485, %r33485, 7;
	add.s32 	%r33487, %r33445, %r33414;
	xor.b32  	%r33488, %r33435, %r33487;
	shf.l.wrap.b32 	%r33489, %r33488, %r33488, 16;
	add.s32 	%r33490, %r33424, %r33489;
	xor.b32  	%r33491, %r33414, %r33490;
	shf.l.wrap.b32 	%r33492, %r33491, %r33491, 12;
	add.s32 	%r33493, %r33487, %r33492;
	xor.b32  	%r33494, %r33489, %r33493;
	shf.l.wrap.b32 	%r33495, %r33494, %r33494, 8;
	add.s32 	%r33496, %r33490, %r33495;
	xor.b32  	%r33497, %r33492, %r33496;
	shf.l.wrap.b32 	%r33498, %r33497, %r33497, 7;
	add.s32 	%r54497, %r33115, %r33457;
	add.s32 	%r54496, %r33127, %r33469;
	add.s32 	%r54495, %r33139, %r33481;
	add.s32 	%r54494, %r33151, %r33493;
	add.s32 	%r54498, %r54505, %r33498;
	add.s32 	%r54499, %r54504, %r33462;
	add.s32 	%r54500, %r54503, %r33474;
	add.s32 	%r54501, %r54502, %r33486;
	xor.b32  	%r33499, %r33116, 1;
	shf.l.wrap.b32 	%r33500, %r33116, %r33499, 16;
	add.s32 	%r33501, %r54505, %r33500;
	xor.b32  	%r33502, %r54505, %r33501;
	shf.l.wrap.b32 	%r33503, %r33502, %r33502, 12;
	add.s32 	%r33504, %r33116, %r33503;
	xor.b32  	%r33505, %r33500, %r33504;
	shf.l.wrap.b32 	%r33506, %r33505, %r33505, 8;
	add.s32 	%r33507, %r33501, %r33506;
	xor.b32  	%r33508, %r33503, %r33507;
	shf.l.wrap.b32 	%r33509, %r33508, %r33508, 7;
	add.s32 	%r33510, %r33504, %r33138;
	xor.b32  	%r33511, %r33159, %r33510;
	shf.l.wrap.b32 	%r33512, %r33511, %r33511, 16;
	add.s32 	%r33513, %r33148, %r33512;
	xor.b32  	%r33514, %r33138, %r33513;
	shf.l.wrap.b32 	%r33515, %r33514, %r33514, 12;
	add.s32 	%r33516, %r33510, %r33515;
	xor.b32  	%r33517, %r33512, %r33516;
	shf.l.wrap.b32 	%r33518, %r33517, %r33517, 8;
	add.s32 	%r33519, %r33513, %r33518;
	xor.b32  	%r33520, %r33515, %r33519;
	shf.l.wrap.b32 	%r33521, %r33520, %r33520, 7;
	xor.b32  	%r33522, %r33506, %r33175;
	shf.l.wrap.b32 	%r33523, %r33522, %r33522, 16;
	add.s32 	%r33524, %r33160, %r33523;
	xor.b32  	%r33525, %r33150, %r33524;
	shf.l.wrap.b32 	%r33526, %r33525, %r33525, 12;
	add.s32 	%r33527, %r33175, %r33526;
	xor.b32  	%r33528, %r33523, %r33527;
	shf.l.wrap.b32 	%r33529, %r33528, %r33528, 8;
	add.s32 	%r33530, %r33524, %r33529;
	xor.b32  	%r33531, %r33526, %r33530;
	shf.l.wrap.b32 	%r33532, %r33531, %r33531, 7;
	add.s32 	%r33533, %r33507, %r33189;
	xor.b32  	%r33534, %r33162, %r33533;
	shf.l.wrap.b32 	%r33535, %r33534, %r33534, 12;
	add.s32 	%r33536, %r33187, %r33535;
	xor.b32  	%r33537, %r33189, %r33536;
	shf.l.wrap.b32 	%r33538, %r33537, %r33537, 8;
	add.s32 	%r33539, %r33533, %r33538;
	xor.b32  	%r33540, %r33535, %r33539;
	shf.l.wrap.b32 	%r33541, %r33540, %r33540, 7;
	add.s32 	%r33542, %r33157, %r33509;
	xor.b32  	%r33543, %r33147, %r33542;
	shf.l.wrap.b32 	%r33544, %r33543, %r33543, 16;
	add.s32 	%r33545, %r33136, %r33544;
	xor.b32  	%r33546, %r33509, %r33545;
	shf.l.wrap.b32 	%r33547, %r33546, %r33546, 12;
	add.s32 	%r33548, %r33542, %r33547;
	xor.b32  	%r33549, %r33544, %r33548;
	shf.l.wrap.b32 	%r33550, %r33549, %r33549, 8;
	add.s32 	%r33551, %r33545, %r33550;
	xor.b32  	%r33552, %r33547, %r33551;
	shf.l.wrap.b32 	%r33553, %r33552, %r33552, 7;
	add.s32 	%r33554, %r33516, %r33553;
	xor.b32  	%r33555, %r33529, %r33554;
	shf.l.wrap.b32 	%r33556, %r33555, %r33555, 16;
	add.s32 	%r33557, %r33539, %r33556;
	xor.b32  	%r33558, %r33553, %r33557;
	shf.l.wrap.b32 	%r33559, %r33558, %r33558, 12;
	add.s32 	%r33560, %r33554, %r33559;
	xor.b32  	%r33561, %r33556, %r33560;
	shf.l.wrap.b32 	%r33562, %r33561, %r33561, 8;
	add.s32 	%r33563, %r33557, %r33562;
	xor.b32  	%r33564, %r33559, %r33563;
	shf.l.wrap.b32 	%r33565, %r33564, %r33564, 7;
	add.s32 	%r33566, %r33527, %r33521;
	xor.b32  	%r33567, %r33538, %r33566;
	shf.l.wrap.b32 	%r33568, %r33567, %r33567, 16;
	add.s32 	%r33569, %r33551, %r33568;
	xor.b32  	%r33570, %r33521, %r33569;
	shf.l.wrap.b32 	%r33571, %r33570, %r33570, 12;
	add.s32 	%r33572, %r33566, %r33571;
	xor.b32  	%r33573, %r33568, %r33572;
	shf.l.wrap.b32 	%r33574, %r33573, %r33573, 8;
	add.s32 	%r33575, %r33569, %r33574;
	xor.b32  	%r33576, %r33571, %r33575;
	shf.l.wrap.b32 	%r33577, %r33576, %r33576, 7;
	add.s32 	%r33578, %r33536, %r33532;
	xor.b32  	%r33579, %r33550, %r33578;
	shf.l.wrap.b32 	%r33580, %r33579, %r33579, 16;
	add.s32 	%r33581, %r33519, %r33580;
	xor.b32  	%r33582, %r33532, %r33581;
	shf.l.wrap.b32 	%r33583, %r33582, %r33582, 12;
	add.s32 	%r33584, %r33578, %r33583;
	xor.b32  	%r33585, %r33580, %r33584;
	shf.l.wrap.b32 	%r33586, %r33585, %r33585, 8;
	add.s32 	%r33587, %r33581, %r33586;
	xor.b32  	%r33588, %r33583, %r33587;
	shf.l.wrap.b32 	%r33589, %r33588, %r33588, 7;
	add.s32 	%r33590, %r33548, %r33541;
	xor.b32  	%r33591, %r33518, %r33590;
	shf.l.wrap.b32 	%r33592, %r33591, %r33591, 16;
	add.s32 	%r33593, %r33530, %r33592;
	xor.b32  	%r33594, %r33541, %r33593;
	shf.l.wrap.b32 	%r33595, %r33594, %r33594, 12;
	add.s32 	%r33596, %r33590, %r33595;
	xor.b32  	%r33597, %r33592, %r33596;
	shf.l.wrap.b32 	%r33598, %r33597, %r33597, 8;
	add.s32 	%r33599, %r33593, %r33598;
	xor.b32  	%r33600, %r33595, %r33599;
	shf.l.wrap.b32 	%r33601, %r33600, %r33600, 7;
	add.s32 	%r33602, %r33560, %r33577;
	xor.b32  	%r33603, %r33598, %r33602;
	shf.l.wrap.b32 	%r33604, %r33603, %r33603, 16;
	add.s32 	%r33605, %r33587, %r33604;
	xor.b32  	%r33606, %r33577, %r33605;
	shf.l.wrap.b32 	%r33607, %r33606, %r33606, 12;
	add.s32 	%r33608, %r33602, %r33607;
	xor.b32  	%r33609, %r33604, %r33608;
	shf.l.wrap.b32 	%r33610, %r33609, %r33609, 8;
	add.s32 	%r33611, %r33605, %r33610;
	xor.b32  	%r33612, %r33607, %r33611;
	shf.l.wrap.b32 	%r33613, %r33612, %r33612, 7;
	add.s32 	%r33614, %r33572, %r33589;
	xor.b32  	%r33615, %r33562, %r33614;
	shf.l.wrap.b32 	%r33616, %r33615, %r33615, 16;
	add.s32 	%r33617, %r33599, %r33616;
	xor.b32  	%r33618, %r33589, %r33617;
	shf.l.wrap.b32 	%r33619, %r33618, %r33618, 12;
	add.s32 	%r33620, %r33614, %r33619;
	xor.b32  	%r33621, %r33616, %r33620;
	shf.l.wrap.b32 	%r33622, %r33621, %r33621, 8;
	add.s32 	%r33623, %r33617, %r33622;
	xor.b32  	%r33624, %r33619, %r33623;
	shf.l.wrap.b32 	%r33625, %r33624, %r33624, 7;
	add.s32 	%r33626, %r33584, %r33601;
	xor.b32  	%r33627, %r33574, %r33626;
	shf.l.wrap.b32 	%r33628, %r33627, %r33627, 16;
	add.s32 	%r33629, %r33563, %r33628;
	xor.b32  	%r33630, %r33601, %r33629;
	shf.l.wrap.b32 	%r33631, %r33630, %r33630, 12;
	add.s32 	%r33632, %r33626, %r33631;
	xor.b32  	%r33633, %r33628, %r33632;
	shf.l.wrap.b32 	%r33634, %r33633, %r33633, 8;
	add.s32 	%r33635, %r33629, %r33634;
	xor.b32  	%r33636, %r33631, %r33635;
	shf.l.wrap.b32 	%r33637, %r33636, %r33636, 7;
	add.s32 	%r33638, %r33596, %r33565;
	xor.b32  	%r33639, %r33586, %r33638;
	shf.l.wrap.b32 	%r33640, %r33639, %r33639, 16;
	add.s32 	%r33641, %r33575, %r33640;
	xor.b32  	%r33642, %r33565, %r33641;
	shf.l.wrap.b32 	%r33643, %r33642, %r33642, 12;
	add.s32 	%r33644, %r33638, %r33643;
	xor.b32  	%r33645, %r33640, %r33644;
	shf.l.wrap.b32 	%r33646, %r33645, %r33645, 8;
	add.s32 	%r33647, %r33641, %r33646;
	xor.b32  	%r33648, %r33643, %r33647;
	shf.l.wrap.b32 	%r33649, %r33648, %r33648, 7;
	add.s32 	%r33650, %r33608, %r33649;
	xor.b32  	%r33651, %r33622, %r33650;
	shf.l.wrap.b32 	%r33652, %r33651, %r33651, 16;
	add.s32 	%r33653, %r33635, %r33652;
	xor.b32  	%r33654, %r33649, %r33653;
	shf.l.wrap.b32 	%r33655, %r33654, %r33654, 12;
	add.s32 	%r33656, %r33650, %r33655;
	xor.b32  	%r33657, %r33652, %r33656;
	shf.l.wrap.b32 	%r33658, %r33657, %r33657, 8;
	add.s32 	%r33659, %r33653, %r33658;
	xor.b32  	%r33660, %r33655, %r33659;
	shf.l.wrap.b32 	%r33661, %r33660, %r33660, 7;
	add.s32 	%r33662, %r33620, %r33613;
	xor.b32  	%r33663, %r33634, %r33662;
	shf.l.wrap.b32 	%r33664, %r33663, %r33663, 16;
	add.s32 	%r33665, %r33647, %r33664;
	xor.b32  	%r33666, %r33613, %r33665;
	shf.l.wrap.b32 	%r33667, %r33666, %r33666, 12;
	add.s32 	%r33668, %r33662, %r33667;
	xor.b32  	%r33669, %r33664, %r33668;
	shf.l.wrap.b32 	%r33670, %r33669, %r33669, 8;
	add.s32 	%r33671, %r33665, %r33670;
	xor.b32  	%r33672, %r33667, %r33671;
	shf.l.wrap.b32 	%r33673, %r33672, %r33672, 7;
	add.s32 	%r33674, %r33632, %r33625;
	xor.b32  	%r33675, %r33646, %r33674;
	shf.l.wrap.b32 	%r33676, %r33675, %r33675, 16;
	add.s32 	%r33677, %r33611, %r33676;
	xor.b32  	%r33678, %r33625, %r33677;
	shf.l.wrap.b32 	%r33679, %r33678, %r33678, 12;
	add.s32 	%r33680, %r33674, %r33679;
	xor.b32  	%r33681, %r33676, %r33680;
	shf.l.wrap.b32 	%r33682, %r33681, %r33681, 8;
	add.s32 	%r33683, %r33677, %r33682;
	xor.b32  	%r33684, %r33679, %r33683;
	shf.l.wrap.b32 	%r33685, %r33684, %r33684, 7;
	add.s32 	%r33686, %r33644, %r33637;
	xor.b32  	%r33687, %r33610, %r33686;
	shf.l.wrap.b32 	%r33688, %r33687, %r33687, 16;
	add.s32 	%r33689, %r33623, %r33688;
	xor.b32  	%r33690, %r33637, %r33689;
	shf.l.wrap.b32 	%r33691, %r33690, %r33690, 12;
	add.s32 	%r33692, %r33686, %r33691;
	xor.b32  	%r33693, %r33688, %r33692;
	shf.l.wrap.b32 	%r33694, %r33693, %r33693, 8;
	add.s32 	%r33695, %r33689, %r33694;
	xor.b32  	%r33696, %r33691, %r33695;
	shf.l.wrap.b32 	%r33697, %r33696, %r33696, 7;
	add.s32 	%r33698, %r33656, %r33673;
	xor.b32  	%r33699, %r33694, %r33698;
	shf.l.wrap.b32 	%r33700, %r33699, %r33699, 16;
	add.s32 	%r33701, %r33683, %r33700;
	xor.b32  	%r33702, %r33673, %r33701;
	shf.l.wrap.b32 	%r33703, %r33702, %r33702, 12;
	add.s32 	%r33704, %r33698, %r33703;
	xor.b32  	%r33705, %r33700, %r33704;
	shf.l.wrap.b32 	%r33706, %r33705, %r33705, 8;
	add.s32 	%r33707, %r33701, %r33706;
	xor.b32  	%r33708, %r33703, %r33707;
	shf.l.wrap.b32 	%r33709, %r33708, %r33708, 7;
	add.s32 	%r33710, %r33668, %r33685;
	xor.b32  	%r33711, %r33658, %r33710;
	shf.l.wrap.b32 	%r33712, %r33711, %r33711, 16;
	add.s32 	%r33713, %r33695, %r33712;
	xor.b32  	%r33714, %r33685, %r33713;
	shf.l.wrap.b32 	%r33715, %r33714, %r33714, 12;
	add.s32 	%r33716, %r33710, %r33715;
	xor.b32  	%r33717, %r33712, %r33716;
	shf.l.wrap.b32 	%r33718, %r33717, %r33717, 8;
	add.s32 	%r33719, %r33713, %r33718;
	xor.b32  	%r33720, %r33715, %r33719;
	shf.l.wrap.b32 	%r33721, %r33720, %r33720, 7;
	add.s32 	%r33722, %r33680, %r33697;
	xor.b32  	%r33723, %r33670, %r33722;
	shf.l.wrap.b32 	%r33724, %r33723, %r33723, 16;
	add.s32 	%r33725, %r33659, %r33724;
	xor.b32  	%r33726, %r33697, %r33725;
	shf.l.wrap.b32 	%r33727, %r33726, %r33726, 12;
	add.s32 	%r33728, %r33722, %r33727;
	xor.b32  	%r33729, %r33724, %r33728;
	shf.l.wrap.b32 	%r33730, %r33729, %r33729, 8;
	add.s32 	%r33731, %r33725, %r33730;
	xor.b32  	%r33732, %r33727, %r33731;
	shf.l.wrap.b32 	%r33733, %r33732, %r33732, 7;
	add.s32 	%r33734, %r33692, %r33661;
	xor.b32  	%r33735, %r33682, %r33734;
	shf.l.wrap.b32 	%r33736, %r33735, %r33735, 16;
	add.s32 	%r33737, %r33671, %r33736;
	xor.b32  	%r33738, %r33661, %r33737;
	shf.l.wrap.b32 	%r33739, %r33738, %r33738, 12;
	add.s32 	%r33740, %r33734, %r33739;
	xor.b32  	%r33741, %r33736, %r33740;
	shf.l.wrap.b32 	%r33742, %r33741, %r33741, 8;
	add.s32 	%r33743, %r33737, %r33742;
	xor.b32  	%r33744, %r33739, %r33743;
	shf.l.wrap.b32 	%r33745, %r33744, %r33744, 7;
	add.s32 	%r33746, %r33704, %r33745;
	xor.b32  	%r33747, %r33718, %r33746;
	shf.l.wrap.b32 	%r33748, %r33747, %r33747, 16;
	add.s32 	%r33749, %r33731, %r33748;
	xor.b32  	%r33750, %r33745, %r33749;
	shf.l.wrap.b32 	%r33751, %r33750, %r33750, 12;
	add.s32 	%r33752, %r33746, %r33751;
	xor.b32  	%r33753, %r33748, %r33752;
	shf.l.wrap.b32 	%r33754, %r33753, %r33753, 8;
	add.s32 	%r33755, %r33716, %r33709;
	xor.b32  	%r33756, %r33730, %r33755;
	shf.l.wrap.b32 	%r33757, %r33756, %r33756, 16;
	add.s32 	%r33758, %r33743, %r33757;
	xor.b32  	%r33759, %r33709, %r33758;
	shf.l.wrap.b32 	%r33760, %r33759, %r33759, 12;
	add.s32 	%r33761, %r33755, %r33760;
	xor.b32  	%r33762, %r33757, %r33761;
	shf.l.wrap.b32 	%r33763, %r33762, %r33762, 8;
	add.s32 	%r33764, %r33758, %r33763;
	xor.b32  	%r33765, %r33760, %r33764;
	shf.l.wrap.b32 	%r33766, %r33765, %r33765, 7;
	add.s32 	%r33767, %r33728, %r33721;
	xor.b32  	%r33768, %r33742, %r33767;
	shf.l.wrap.b32 	%r33769, %r33768, %r33768, 16;
	add.s32 	%r33770, %r33707, %r33769;
	xor.b32  	%r33771, %r33721, %r33770;
	shf.l.wrap.b32 	%r33772, %r33771, %r33771, 12;
	add.s32 	%r33773, %r33767, %r33772;
	xor.b32  	%r33774, %r33769, %r33773;
	shf.l.wrap.b32 	%r33775, %r33774, %r33774, 8;
	add.s32 	%r33776, %r33770, %r33775;
	xor.b32  	%r33777, %r33772, %r33776;
	shf.l.wrap.b32 	%r33778, %r33777, %r33777, 7;
	add.s32 	%r33779, %r33740, %r33733;
	xor.b32  	%r33780, %r33706, %r33779;
	shf.l.wrap.b32 	%r33781, %r33780, %r33780, 16;
	add.s32 	%r33782, %r33719, %r33781;
	xor.b32  	%r33783, %r33733, %r33782;
	shf.l.wrap.b32 	%r33784, %r33783, %r33783, 12;
	add.s32 	%r33785, %r33779, %r33784;
	xor.b32  	%r33786, %r33781, %r33785;
	shf.l.wrap.b32 	%r33787, %r33786, %r33786, 8;
	add.s32 	%r33788, %r33782, %r33787;
	add.s32 	%r33789, %r33752, %r33766;
	xor.b32  	%r33790, %r33787, %r33789;
	shf.l.wrap.b32 	%r33791, %r33790, %r33790, 16;
	add.s32 	%r33792, %r33776, %r33791;
	xor.b32  	%r33793, %r33766, %r33792;
	shr.u32 	%r33794, %r33793, 20;
	add.s32 	%r33795, %r33789, %r33794;
	add.s32 	%r33796, %r33761, %r33778;
	xor.b32  	%r33797, %r33754, %r33796;
	shf.l.wrap.b32 	%r33798, %r33797, %r33797, 16;
	add.s32 	%r33799, %r33788, %r33798;
	xor.b32  	%r33800, %r33778, %r33799;
	shr.u32 	%r33801, %r33800, 20;
	add.s32 	%r33802, %r33796, %r33801;
	add.s32 	%r33803, %r33115, %r33795;
	add.s32 	%r33804, %r33127, %r33802;
	not.b32 	%r33805, %r54493;
	add.s32 	%r33806, %r3313, %r33805;
	mov.u32 	%r33807, %ctaid.x;
	shl.b32 	%r33808, %r33807, 11;
	mov.u32 	%r33809, %tid.x;
	and.b32  	%r33810, %r33809, 31;
	or.b32  	%r33811, %r33808, %r33810;
	shl.b32 	%r33812, %r33809, 3;
	and.b32  	%r33813, %r33812, 7936;
	add.s32 	%r33814, %r53743, %r33813;
	add.s32 	%r33815, %r33811, %r33814;
	shr.u32 	%r33816, %r33815, %r33806;
	and.b32  	%r33817, %r33816, 1;
	setp.eq.b32 	%p355, %r33817, 1;
	selp.b32 	%r33818, %r33804, %r33803, %p355;
	cvt.u16.u32 	%rs585, %r33818;
	and.b16  	%rs834, %rs585, 1;
	and.b16  	%rs586, %rs832, 255;
	setp.ne.s16 	%p356, %rs586, 1;
	@%p356 bra 	$L__BB4_453;
	ld.param.u64 	%rd821, [fused_batch_pir_kernel_16_param_1];
	not.b32 	%r33819, %r54493;
	add.s32 	%r33820, %r3313, %r33819;
	mov.u32 	%r33821, %ctaid.x;
	shl.b32 	%r33822, %r33821, 11;
	mov.u32 	%r33823, %tid.x;
	and.b32  	%r33824, %r33823, 31;
	or.b32  	%r33825, %r33822, %r33824;
	shl.b32 	%r33826, %r33823, 3;
	and.b32  	%r33827, %r33826, 7936;
	add.s32 	%r33828, %r53743, %r33827;
	add.s32 	%r33829, %r33825, %r33828;
	shr.u32 	%r33830, %r33829, %r33820;
	and.b32  	%r33831, %r33830, 1;
	setp.eq.b32 	%p357, %r33831, 1;
	cvt.s64.s32 	%rd406, %r54493;
	cvta.to.global.u64 	%rd407, %rd821;
	mul.wide.s32 	%rd408, %r54493, 16;
	add.s64 	%rd409, %rd407, %rd408;
	ld.global.u32 	%r33832, [%rd409+15148];
	selp.b32 	%r33833, %r54498, %r54497, %p357;
	xor.b32  	%r33834, %r33833, %r33832;
	selp.b32 	%r33835, %r54499, %r54496, %p357;
	selp.b32 	%r54497, %r54497, %r33834, %p357;
	selp.b32 	%r54498, %r33834, %r54498, %p357;
	ld.global.u32 	%r33836, [%rd409+15152];
	xor.b32  	%r33837, %r33835, %r33836;
	selp.b32 	%r33838, %r54500, %r54495, %p357;
	selp.b32 	%r54496, %r54496, %r33837, %p357;
	selp.b32 	%r54499, %r33837, %r54499, %p357;
	ld.global.u32 	%r33839, [%rd409+15156];
	xor.b32  	%r33840, %r33838, %r33839;
	selp.b32 	%r33841, %r54501, %r54494, %p357;
	selp.b32 	%r54495, %r54495, %r33840, %p357;
	selp.b32 	%r54500, %r33840, %r54500, %p357;
	ld.global.u32 	%r33842, [%rd409+15160];
	xor.b32  	%r33843, %r33841, %r33842;
	selp.b64 	%rd410, 445, 420, %p357;
	selp.b32 	%r54494, %r54494, %r33843, %p357;
	selp.b32 	%r54501, %r33843, %r54501, %p357;
	add.s64 	%rd411, %rd410, %rd406;
	add.s64 	%rd412, %rd407, %rd411;
	ld.global.u8 	%rs587, [%rd412+15128];
	xor.b16  	%rs834, %rs587, %rs834;
$L__BB4_453:
	not.b32 	%r33844, %r54493;
	add.s32 	%r33845, %r3313, %r33844;
	mov.u32 	%r33846, %ctaid.x;
	shl.b32 	%r33847, %r33846, 11;
	mov.u32 	%r33848, %tid.x;
	and.b32  	%r33849, %r33848, 31;
	or.b32  	%r33850, %r33847, %r33849;
	shl.b32 	%r33851, %r33848, 3;
	and.b32  	%r33852, %r33851, 7936;
	add.s32 	%r33853, %r53743, %r33852;
	add.s32 	%r33854, %r33850, %r33853;
	shr.u32 	%r33855, %r33854, %r33845;
	and.b32  	%r33856, %r33855, 1;
	setp.eq.b32 	%p358, %r33856, 1;
	selp.b32 	%r54505, %r54498, %r54497, %p358;
	selp.b32 	%r54504, %r54499, %r54496, %p358;
	selp.b32 	%r54503, %r54500, %r54495, %p358;
	selp.b32 	%r54502, %r54501, %r54494, %p358;
	add.s32 	%r54493, %r54493, 1;
	setp.lt.u32 	%p359, %r54493, %r3313;
	mov.u16 	%rs832, %rs834;
	@%p359 bra 	$L__BB4_451;
$L__BB4_454:
	and.b16  	%rs588, %rs834, 255;
	setp.ne.s16 	%p360, %rs588, 1;
	@%p360 bra 	$L__BB4_456;
	ld.param.u64 	%rd822, [fused_batch_pir_kernel_16_param_1];
	cvta.to.global.u64 	%rd413, %rd822;
	ld.global.u32 	%r33857, [%rd413+15600];
	xor.b32  	%r54505, %r54505, %r33857;
$L__BB4_456:
	@%p360 bra 	$L__BB4_458;
	ld.param.u64 	%rd823, [fused_batch_pir_kernel_16_param_1];
	cvta.to.global.u64 	%rd414, %rd823;
	ld.global.u32 	%r33858, [%rd414+15604];
	xor.b32  	%r54504, %r54504, %r33858;
$L__BB4_458:
	@%p360 bra 	$L__BB4_460;
	ld.param.u64 	%rd824, [fused_batch_pir_kernel_16_param_1];
	cvta.to.global.u64 	%rd415, %rd824;
	ld.global.u32 	%r33859, [%rd415+15608];
	xor.b32  	%r54503, %r54503, %r33859;
$L__BB4_460:
	@%p360 bra 	$L__BB4_462;
	ld.param.u64 	%rd825, [fused_batch_pir_kernel_16_param_1];
	cvta.to.global.u64 	%rd416, %rd825;
	ld.global.u32 	%r33860, [%rd416+15612];
	xor.b32  	%r54502, %r54502, %r33860;
$L__BB4_462:
	ld.param.u32 	%r52168, [fused_batch_pir_kernel_16_param_4];
	mov.u32 	%r33862, %ctaid.x;
	shl.b32 	%r33863, %r33862, 11;
	mov.u32 	%r33864, %tid.x;
	and.b32  	%r33865, %r33864, 31;
	or.b32  	%r33866, %r33863, %r33865;
	shl.b32 	%r33867, %r33864, 3;
	and.b32  	%r33868, %r33867, 7936;
	add.s32 	%r33869, %r53743, %r33868;
	add.s32 	%r33870, %r33866, %r33869;
	setp.ge.s32 	%p364, %r33870, %r52168;
	mov.b32 	%r54526, 0;
	mov.u32 	%r54527, %r54526;
	mov.u32 	%r54528, %r54526;
	mov.u32 	%r54529, %r54526;
	@%p364 bra 	$L__BB4_476;
	ld.param.u64 	%rd826, [fused_batch_pir_kernel_16_param_1];
	cvta.to.global.u64 	%rd417, %rd826;
	ld.global.u8 	%rs592, [%rd417+15633];
	max.u16 	%rs593, %rs592, 11;
	cvt.u32.u16 	%r33871, %rs593;
	add.s32 	%r54517, %r33871, -11;
	ld.shared.v4.u32 	{%r54529, %r54528, %r54527, %r54526}, [s_mem+198016];
	ld.shared.u8 	%rs837, [s_mem+198032];
	cvt.u32.u16 	%r3368, %rs592;
	setp.ge.u32 	%p365, %r54517, %r3368;
	@%p365 bra 	$L__BB4_468;
	mov.u16 	%rs835, %rs837;
$L__BB4_465:
	ld.const.u32 	%r33872, [CHACHA_CONSTANTS];
	add.s32 	%r33873, %r33872, %r54529;
	shf.l.wrap.b32 	%r33874, %r33873, %r33873, 16;
	add.s32 	%r33875, %r54529, %r33874;
	xor.b32  	%r33876, %r54529, %r33875;
	shf.l.wrap.b32 	%r33877, %r33876, %r33876, 12;
	add.s32 	%r33878, %r33873, %r33877;
	xor.b32  	%r33879, %r33874, %r33878;
	shf.l.wrap.b32 	%r33880, %r33879, %r33879, 8;
	add.s32 	%r33881, %r33875, %r33880;
	xor.b32  	%r33882, %r33877, %r33881;
	shf.l.wrap.b32 	%r33883, %r33882, %r33882, 7;
	ld.const.u32 	%r33884, [CHACHA_CONSTANTS+4];
	add.s32 	%r33885, %r33884, %r54528;
	shf.l.wrap.b32 	%r33886, %r33885, %r33885, 16;
	add.s32 	%r33887, %r54528, %r33886;
	xor.b32  	%r33888, %r54528, %r33887;
	shf.l.wrap.b32 	%r33889, %r33888, %r33888, 12;
	add.s32 	%r33890, %r33885, %r33889;
	xor.b32  	%r33891, %r33886, %r33890;
	shf.l.wrap.b32 	%r33892, %r33891, %r33891, 8;
	add.s32 	%r33893, %r33887, %r33892;
	xor.b32  	%r33894, %r33889, %r33893;
	shf.l.wrap.b32 	%r33895, %r33894, %r33894, 7;
	ld.const.u32 	%r33896, [CHACHA_CONSTANTS+8];
	add.s32 	%r33897, %r33896, %r54527;
	shf.l.wrap.b32 	%r33898, %r33897, %r33897, 16;
	add.s32 	%r33899, %r54527, %r33898;
	xor.b32  	%r33900, %r54527, %r33899;
	shf.l.wrap.b32 	%r33901, %r33900, %r33900, 12;
	add.s32 	%r33902, %r33897, %r33901;
	xor.b32  	%r33903, %r33898, %r33902;
	shf.l.wrap.b32 	%r33904, %r33903, %r33903, 8;
	add.s32 	%r33905, %r33899, %r33904;
	xor.b32  	%r33906, %r33901, %r33905;
	shf.l.wrap.b32 	%r33907, %r33906, %r33906, 7;
	ld.const.u32 	%r33908, [CHACHA_CONSTANTS+12];
	add.s32 	%r33909, %r33908, %r54526;
	shf.l.wrap.b32 	%r33910, %r33909, %r33909, 16;
	add.s32 	%r33911, %r54526, %r33910;
	xor.b32  	%r33912, %r54526, %r33911;
	shf.l.wrap.b32 	%r33913, %r33912, %r33912, 12;
	add.s32 	%r33914, %r33909, %r33913;
	xor.b32  	%r33915, %r33910, %r33914;
	shf.l.wrap.b32 	%r33916, %r33915, %r33915, 8;
	add.s32 	%r33917, %r33911, %r33916;
	xor.b32  	%r33918, %r33913, %r33917;
	shf.l.wrap.b32 	%r33919, %r33918, %r33918, 7;
	add.s32 	%r33920, %r33878, %r33895;
	xor.b32  	%r33921, %r33916, %r33920;
	shf.l.wrap.b32 	%r33922, %r33921, %r33921, 16;
	add.s32 	%r33923, %r33905, %r33922;
	xor.b32  	%r33924, %r33895, %r33923;
	shf.l.wrap.b32 	%r33925, %r33924, %r33924, 12;
	add.s32 	%r33926, %r33920, %r33925;
	xor.b32  	%r33927, %r33922, %r33926;
	shf.l.wrap.b32 	%r33928, %r33927, %r33927, 8;
	add.s32 	%r33929, %r33923, %r33928;
	xor.b32  	%r33930, %r33925, %r33929;
	shf.l.wrap.b32 	%r33931, %r33930, %r33930, 7;
	add.s32 	%r33932, %r33890, %r33907;
	xor.b32  	%r33933, %r33880, %r33932;
	shf.l.wrap.b32 	%r33934, %r33933, %r33933, 16;
	add.s32 	%r33935, %r33917, %r33934;
	xor.b32  	%r33936, %r33907, %r33935;
	shf.l.wrap.b32 	%r33937, %r33936, %r33936, 12;
	add.s32 	%r33938, %r33932, %r33937;
	xor.b32  	%r33939, %r33934, %r33938;
	shf.l.wrap.b32 	%r33940, %r33939, %r33939, 8;
	add.s32 	%r33941, %r33935, %r33940;
	xor.b32  	%r33942, %r33937, %r33941;
	shf.l.wrap.b32 	%r33943, %r33942, %r33942, 7;
	add.s32 	%r33944, %r33902, %r33919;
	xor.b32  	%r33945, %r33892, %r33944;
	shf.l.wrap.b32 	%r33946, %r33945, %r33945, 16;
	add.s32 	%r33947, %r33881, %r33946;
	xor.b32  	%r33948, %r33919, %r33947;
	shf.l.wrap.b32 	%r33949, %r33948, %r33948, 12;
	add.s32 	%r33950, %r33944, %r33949;
	xor.b32  	%r33951, %r33946, %r33950;
	shf.l.wrap.b32 	%r33952, %r33951, %r33951, 8;
	add.s32 	%r33953, %r33947, %r33952;
	xor.b32  	%r33954, %r33949, %r33953;
	shf.l.wrap.b32 	%r33955, %r33954, %r33954, 7;
	add.s32 	%r33956, %r33914, %r33883;
	xor.b32  	%r33957, %r33904, %r33956;
	shf.l.wrap.b32 	%r33958, %r33957, %r33957, 16;
	add.s32 	%r33959, %r33893, %r33958;
	xor.b32  	%r33960, %r33883, %r33959;
	shf.l.wrap.b32 	%r33961, %r33960, %r33960, 12;
	add.s32 	%r33962, %r33956, %r33961;
	xor.b32  	%r33963, %r33958, %r33962;
	shf.l.wrap.b32 	%r33964, %r33963, %r33963, 8;
	add.s32 	%r33965, %r33959, %r33964;
	xor.b32  	%r33966, %r33961, %r33965;
	shf.l.wrap.b32 	%r33967, %r33966, %r33966, 7;
	add.s32 	%r33968, %r33926, %r33967;
	xor.b32  	%r33969, %r33940, %r33968;
	shf.l.wrap.b32 	%r33970, %r33969, %r33969, 16;
	add.s32 	%r33971, %r33953, %r33970;
	xor.b32  	%r33972, %r33967, %r33971;
	shf.l.wrap.b32 	%r33973, %r33972, %r33972, 12;
	add.s32 	%r33974, %r33968, %r33973;
	xor.b32  	%r33975, %r33970, %r33974;
	shf.l.wrap.b32 	%r33976, %r33975, %r33975, 8;
	add.s32 	%r33977, %r33971, %r33976;
	xor.b32  	%r33978, %r33973, %r33977;
	shf.l.wrap.b32 	%r33979, %r33978, %r33978, 7;
	add.s32 	%r33980, %r33938, %r33931;
	xor.b32  	%r33981, %r33952, %r33980;
	shf.l.wrap.b32 	%r33982, %r33981, %r33981, 16;
	add.s32 	%r33983, %r33965, %r33982;
	xor.b32  	%r33984, %r33931, %r33983;
	shf.l.wrap.b32 	%r33985, %r33984, %r33984, 12;
	add.s32 	%r33986, %r33980, %r33985;
	xor.b32  	%r33987, %r33982, %r33986;
	shf.l.wrap.b32 	%r33988, %r33987, %r33987, 8;
	add.s32 	%r33989, %r33983, %r33988;
	xor.b32  	%r33990, %r33985, %r33989;
	shf.l.wrap.b32 	%r33991, %r33990, %r33990, 7;
	add.s32 	%r33992, %r33950, %r33943;
	xor.b32  	%r33993, %r33964, %r33992;
	shf.l.wrap.b32 	%r33994, %r33993, %r33993, 16;
	add.s32 	%r33995, %r33929, %r33994;
	xor.b32  	%r33996, %r33943, %r33995;
	shf.l.wrap.b32 	%r33997, %r33996, %r33996, 12;
	add.s32 	%r33998, %r33992, %r33997;
	xor.b32  	%r33999, %r33994, %r33998;
	shf.l.wrap.b32 	%r34000, %r33999, %r33999, 8;
	add.s32 	%r34001, %r33995, %r34000;
	xor.b32  	%r34002, %r33997, %r34001;
	shf.l.wrap.b32 	%r34003, %r34002, %r34002, 7;
	add.s32 	%r34004, %r33962, %r33955;
	xor.b32  	%r34005, %r33928, %r34004;
	shf.l.wrap.b32 	%r34006, %r34005, %r34005, 16;
	add.s32 	%r34007, %r33941, %r34006;
	xor.b32  	%r34008, %r33955, %r34007;
	shf.l.wrap.b32 	%r34009, %r34008, %r34008, 12;
	add.s32 	%r34010, %r34004, %r34009;
	xor.b32  	%r34011, %r34006, %r34010;
	shf.l.wrap.b32 	%r34012, %r34011, %r34011, 8;
	add.s32 	%r34013, %r34007, %r34012;
	xor.b32  	%r34014, %r34009, %r34013;
	shf.l.wrap.b32 	%r34015, %r34014, %r34014, 7;
	add.s32 	%r34016, %r33974, %r33991;
	xor.b32  	%r34017, %r34012, %r34016;
	shf.l.wrap.b32 	%r34018, %r34017, %r34017, 16;
	add.s32 	%r34019, %r34001, %r34018;
	xor.b32  	%r34020, %r33991, %r34019;
	shf.l.wrap.b32 	%r34021, %r34020, %r34020, 12;
	add.s32 	%r34022, %r34016, %r34021;
	xor.b32  	%r34023, %r34018, %r34022;
	shf.l.wrap.b32 	%r34024, %r34023, %r34023, 8;
	add.s32 	%r34025, %r34019, %r34024;
	xor.b32  	%r34026, %r34021, %r34025;
	shf.l.wrap.b32 	%r34027, %r34026, %r34026, 7;
	add.s32 	%r34028, %r33986, %r34003;
	xor.b32  	%r34029, %r33976, %r34028;
	shf.l.wrap.b32 	%r34030, %r34029, %r34029, 16;
	add.s32 	%r34031, %r34013, %r34030;
	xor.b32  	%r34032, %r34003, %r34031;
	shf.l.wrap.b32 	%r34033, %r34032, %r34032, 12;
	add.s32 	%r34034, %r34028, %r34033;
	xor.b32  	%r34035, %r34030, %r34034;
	shf.l.wrap.b32 	%r34036, %r34035, %r34035, 8;
	add.s32 	%r34037, %r34031, %r34036;
	xor.b32  	%r34038, %r34033, %r34037;
	shf.l.wrap.b32 	%r34039, %r34038, %r34038, 7;
	add.s32 	%r34040, %r33998, %r34015;
	xor.b32  	%r34041, %r33988, %r34040;
	shf.l.wrap.b32 	%r34042, %r34041, %r34041, 16;
	add.s32 	%r34043, %r33977, %r34042;
	xor.b32  	%r34044, %r34015, %r34043;
	shf.l.wrap.b32 	%r34045, %r34044, %r34044, 12;
	add.s32 	%r34046, %r34040, %r34045;
	xor.b32  	%r34047, %r34042, %r34046;
	shf.l.wrap.b32 	%r34048, %r34047, %r34047, 8;
	add.s32 	%r34049, %r34043, %r34048;
	xor.b32  	%r34050, %r34045, %r34049;
	shf.l.wrap.b32 	%r34051, %r34050, %r34050, 7;
	add.s32 	%r34052, %r34010, %r33979;
	xor.b32  	%r34053, %r34000, %r34052;
	shf.l.wrap.b32 	%r34054, %r34053, %r34053, 16;
	add.s32 	%r34055, %r33989, %r34054;
	xor.b32  	%r34056, %r33979, %r34055;
	shf.l.wrap.b32 	%r34057, %r34056, %r34056, 12;
	add.s32 	%r34058, %r34052, %r34057;
	xor.b32  	%r34059, %r34054, %r34058;
	shf.l.wrap.b32 	%r34060, %r34059, %r34059, 8;
	add.s32 	%r34061, %r34055, %r34060;
	xor.b32  	%r34062, %r34057, %r34061;
	shf.l.wrap.b32 	%r34063, %r34062, %r34062, 7;
	add.s32 	%r34064, %r34022, %r34063;
	xor.b32  	%r34065, %r34036, %r34064;
	shf.l.wrap.b32 	%r34066, %r34065, %r34065, 16;
	add.s32 	%r34067, %r34049, %r34066;
	xor.b32  	%r34068, %r34063, %r34067;
	shf.l.wrap.b32 	%r34069, %r34068, %r34068, 12;
	add.s32 	%r34070, %r34064, %r34069;
	xor.b32  	%r34071, %r34066, %r34070;
	shf.l.wrap.b32 	%r34072, %r34071, %r34071, 8;
	add.s32 	%r34073, %r34067, %r34072;
	xor.b32  	%r34074, %r34069, %r34073;
	shf.l.wrap.b32 	%r34075, %r34074, %r34074, 7;
	add.s32 	%r34076, %r34034, %r34027;
	xor.b32  	%r34077, %r34048, %r34076;
	shf.l.wrap.b32 	%r34078, %r34077, %r34077, 16;
	add.s32 	%r34079, %r34061, %r34078;
	xor.b32  	%r34080, %r34027, %r34079;
	shf.l.wrap.b32 	%r34081, %r34080, %r34080, 12;
	add.s32 	%r34082, %r34076, %r34081;
	xor.b32  	%r34083, %r34078, %r34082;
	shf.l.wrap.b32 	%r34084, %r34083, %r34083, 8;
	add.s32 	%r34085, %r34079, %r34084;
	xor.b32  	%r34086, %r34081, %r34085;
	shf.l.wrap.b32 	%r34087, %r34086, %r34086, 7;
	add.s32 	%r34088, %r34046, %r34039;
	xor.b32  	%r34089, %r34060, %r34088;
	shf.l.wrap.b32 	%r34090, %r34089, %r34089, 16;
	add.s32 	%r34091, %r34025, %r34090;
	xor.b32  	%r34092, %r34039, %r34091;
	shf.l.wrap.b32 	%r34093, %r34092, %r34092, 12;
	add.s32 	%r34094, %r34088, %r34093;
	xor.b32  	%r34095, %r34090, %r34094;
	shf.l.wrap.b32 	%r34096, %r34095, %r34095, 8;
	add.s32 	%r34097, %r34091, %r34096;
	xor.b32  	%r34098, %r34093, %r34097;
	shf.l.wrap.b32 	%r34099, %r34098, %r34098, 7;
	add.s32 	%r34100, %r34058, %r34051;
	xor.b32  	%r34101, %r34024, %r34100;
	shf.l.wrap.b32 	%r34102, %r34101, %r34101, 16;
	add.s32 	%r34103, %r34037, %r34102;
	xor.b32  	%r34104, %r34051, %r34103;
	shf.l.wrap.b32 	%r34105, %r34104, %r34104, 12;
	add.s32 	%r34106, %r34100, %r34105;
	xor.b32  	%r34107, %r34102, %r34106;
	shf.l.wrap.b32 	%r34108, %r34107, %r34107, 8;
	add.s32 	%r34109, %r34103, %r34108;
	xor.b32  	%r34110, %r34105, %r34109;
	shf.l.wrap.b32 	%r34111, %r34110, %r34110, 7;
	add.s32 	%r34112, %r34070, %r34087;
	xor.b32  	%r34113, %r34108, %r34112;
	shf.l.wrap.b32 	%r34114, %r34113, %r34113, 16;
	add.s32 	%r34115, %r34097, %r34114;
	xor.b32  	%r34116, %r34087, %r34115;
	shf.l.wrap.b32 	%r34117, %r34116, %r34116, 12;
	add.s32 	%r34118, %r34112, %r34117;
	xor.b32  	%r34119, %r34114, %r34118;
	shf.l.wrap.b32 	%r34120, %r34119, %r34119, 8;
	add.s32 	%r34121, %r34115, %r34120;
	xor.b32  	%r34122, %r34117, %r34121;
	shf.l.wrap.b32 	%r34123, %r34122, %r34122, 7;
	add.s32 	%r34124, %r34082, %r34099;
	xor.b32  	%r34125, %r34072, %r34124;
	shf.l.wrap.b32 	%r34126, %r34125, %r34125, 16;
	add.s32 	%r34127, %r34109, %r34126;
	xor.b32  	%r34128, %r34099, %r34127;
	shf.l.wrap.b32 	%r34129, %r34128, %r34128, 12;
	add.s32 	%r34130, %r34124, %r34129;
	xor.b32  	%r34131, %r34126, %r34130;
	shf.l.wrap.b32 	%r34132, %r34131, %r34131, 8;
	add.s32 	%r34133, %r34127, %r34132;
	xor.b32  	%r34134, %r34129, %r34133;
	shf.l.wrap.b32 	%r34135, %r34134, %r34134, 7;
	add.s32 	%r34136, %r34094, %r34111;
	xor.b32  	%r34137, %r34084, %r34136;
	shf.l.wrap.b32 	%r34138, %r34137, %r34137, 16;
	add.s32 	%r34139, %r34073, %r34138;
	xor.b32  	%r34140, %r34111, %r34139;
	shf.l.wrap.b32 	%r34141, %r34140, %r34140, 12;
	add.s32 	%r34142, %r34136, %r34141;
	xor.b32  	%r34143, %r34138, %r34142;
	shf.l.wrap.b32 	%r34144, %r34143, %r34143, 8;
	add.s32 	%r34145, %r34139, %r34144;
	xor.b32  	%r34146, %r34141, %r34145;
	shf.l.wrap.b32 	%r34147, %r34146, %r34146, 7;
	add.s32 	%r34148, %r34106, %r34075;
	xor.b32  	%r34149, %r34096, %r34148;
	shf.l.wrap.b32 	%r34150, %r34149, %r34149, 16;
	add.s32 	%r34151, %r34085, %r34150;
	xor.b32  	%r34152, %r34075, %r34151;
	shf.l.wrap.b32 	%r34153, %r34152, %r34152, 12;
	add.s32 	%r34154, %r34148, %r34153;
	xor.b32  	%r34155, %r34150, %r34154;
	shf.l.wrap.b32 	%r34156, %r34155, %r34155, 8;
	add.s32 	%r34157, %r34151, %r34156;
	xor.b32  	%r34158, %r34153, %r34157;
	shf.l.wrap.b32 	%r34159, %r34158, %r34158, 7;
	add.s32 	%r34160, %r34118, %r34159;
	xor.b32  	%r34161, %r34132, %r34160;
	shf.l.wrap.b32 	%r34162, %r34161, %r34161, 16;
	add.s32 	%r34163, %r34145, %r34162;
	xor.b32  	%r34164, %r34159, %r34163;
	shf.l.wrap.b32 	%r34165, %r34164, %r34164, 12;
	add.s32 	%r34166, %r34160, %r34165;
	xor.b32  	%r34167, %r34162, %r34166;
	shf.l.wrap.b32 	%r34168, %r34167, %r34167, 8;
	add.s32 	%r34169, %r34163, %r34168;
	xor.b32  	%r34170, %r34165, %r34169;
	shf.l.wrap.b32 	%r34171, %r34170, %r34170, 7;
	add.s32 	%r34172, %r34130, %r34123;
	xor.b32  	%r34173, %r34144, %r34172;
	shf.l.wrap.b32 	%r34174, %r34173, %r34173, 16;
	add.s32 	%r34175, %r34157, %r34174;
	xor.b32  	%r34176, %r34123, %r34175;
	shf.l.wrap.b32 	%r34177, %r34176, %r34176, 12;
	add.s32 	%r34178, %r34172, %r34177;
	xor.b32  	%r34179, %r34174, %r34178;
	shf.l.wrap.b32 	%r34180, %r34179, %r34179, 8;
	add.s32 	%r34181, %r34175, %r34180;
	xor.b32  	%r34182, %r34177, %r34181;
	shf.l.wrap.b32 	%r34183, %r34182, %r34182, 7;
	add.s32 	%r34184, %r34142, %r34135;
	xor.b32  	%r34185, %r34156, %r34184;
	shf.l.wrap.b32 	%r34186, %r34185, %r34185, 16;
	add.s32 	%r34187, %r34121, %r34186;
	xor.b32  	%r34188, %r34135, %r34187;
	shf.l.wrap.b32 	%r34189, %r34188, %r34188, 12;
	add.s32 	%r34190, %r34184, %r34189;
	xor.b32  	%r34191, %r34186, %r34190;
	shf.l.wrap.b32 	%r34192, %r34191, %r34191, 8;
	add.s32 	%r34193, %r34187, %r34192;
	xor.b32  	%r34194, %r34189, %r34193;
	shf.l.wrap.b32 	%r34195, %r34194, %r34194, 7;
	add.s32 	%r34196, %r34154, %r34147;
	xor.b32  	%r34197, %r34120, %r34196;
	shf.l.wrap.b32 	%r34198, %r34197, %r34197, 16;
	add.s32 	%r34199, %r34133, %r34198;
	xor.b32  	%r34200, %r34147, %r34199;
	shf.l.wrap.b32 	%r34201, %r34200, %r34200, 12;
	add.s32 	%r34202, %r34196, %r34201;
	xor.b32  	%r34203, %r34198, %r34202;
	shf.l.wrap.b32 	%r34204, %r34203, %r34203, 8;
	add.s32 	%r34205, %r34199, %r34204;
	xor.b32  	%r34206, %r34201, %r34205;
	shf.l.wrap.b32 	%r34207, %r34206, %r34206, 7;
	add.s32 	%r34208, %r34166, %r34183;
	xor.b32  	%r34209, %r34204, %r34208;
	shf.l.wrap.b32 	%r34210, %r34209, %r34209, 16;
	add.s32 	%r34211, %r34193, %r34210;
	xor.b32  	%r34212, %r34183, %r34211;
	shf.l.wrap.b32 	%r34213, %r34212, %r34212, 12;
	add.s32 	%r34214, %r34208, %r34213;
	xor.b32  	%r34215, %r34210, %r34214;
	shf.l.wrap.b32 	%r34216, %r34215, %r34215, 8;
	add.s32 	%r34217, %r34211, %r34216;
	xor.b32  	%r34218, %r34213, %r34217;
	shf.l.wrap.b32 	%r34219, %r34218, %r34218, 7;
	add.s32 	%r34220, %r34178, %r34195;
	xor.b32  	%r34221, %r34168, %r34220;
	shf.l.wrap.b32 	%r34222, %r34221, %r34221, 16;
	add.s32 	%r34223, %r34205, %r34222;
	xor.b32  	%r34224, %r34195, %r34223;
	shf.l.wrap.b32 	%r34225, %r34224, %r34224, 12;
	add.s32 	%r34226, %r34220, %r34225;
	xor.b32  	%r34227, %r34222, %r34226;
	shf.l.wrap.b32 	%r34228, %r34227, %r34227, 8;
	add.s32 	%r34229, %r34223, %r34228;
	xor.b32  	%r34230, %r34225, %r34229;
	shf.l.wrap.b32 	%r34231, %r34230, %r34230, 7;
	add.s32 	%r34232, %r34190, %r34207;
	xor.b32  	%r34233, %r34180, %r34232;
	shf.l.wrap.b32 	%r34234, %r34233, %r34233, 16;
	add.s32 	%r34235, %r34169, %r34234;
	xor.b32  	%r34236, %r34207, %r34235;
	shf.l.wrap.b32 	%r34237, %r34236, %r34236, 12;
	add.s32 	%r34238, %r34232, %r34237;
	xor.b32  	%r34239, %r34234, %r34238;
	shf.l.wrap.b32 	%r34240, %r34239, %r34239, 8;
	add.s32 	%r34241, %r34235, %r34240;
	xor.b32  	%r34242, %r34237, %r34241;
	shf.l.wrap.b32 	%r34243, %r34242, %r34242, 7;
	add.s32 	%r34244, %r34202, %r34171;
	xor.b32  	%r34245, %r34192, %r34244;
	shf.l.wrap.b32 	%r34246, %r34245, %r34245, 16;
	add.s32 	%r34247, %r34181, %r34246;
	xor.b32  	%r34248, %r34171, %r34247;
	shf.l.wrap.b32 	%r34249, %r34248, %r34248, 12;
	add.s32 	%r34250, %r34244, %r34249;
	xor.b32  	%r34251, %r34246, %r34250;
	shf.l.wrap.b32 	%r34252, %r34251, %r34251, 8;
	add.s32 	%r34253, %r34247, %r34252;
	xor.b32  	%r34254, %r34249, %r34253;
	shf.l.wrap.b32 	%r34255, %r34254, %r34254, 7;
	add.s32 	%r54521, %r33872, %r34214;
	add.s32 	%r54520, %r33884, %r34226;
	add.s32 	%r54519, %r33896, %r34238;
	add.s32 	%r54518, %r33908, %r34250;
	add.s32 	%r54522, %r54529, %r34255;
	add.s32 	%r54523, %r54528, %r34219;
	add.s32 	%r54524, %r54527, %r34231;
	add.s32 	%r54525, %r54526, %r34243;
	xor.b32  	%r34256, %r33873, 1;
	shf.l.wrap.b32 	%r34257, %r33873, %r34256, 16;
	add.s32 	%r34258, %r54529, %r34257;
	xor.b32  	%r34259, %r54529, %r34258;
	shf.l.wrap.b32 	%r34260, %r34259, %r34259, 12;
	add.s32 	%r34261, %r33873, %r34260;
	xor.b32  	%r34262, %r34257, %r34261;
	shf.l.wrap.b32 	%r34263, %r34262, %r34262, 8;
	add.s32 	%r34264, %r34258, %r34263;
	xor.b32  	%r34265, %r34260, %r34264;
	shf.l.wrap.b32 	%r34266, %r34265, %r34265, 7;
	add.s32 	%r34267, %r34261, %r33895;
	xor.b32  	%r34268, %r33916, %r34267;
	shf.l.wrap.b32 	%r34269, %r34268, %r34268, 16;
	add.s32 	%r34270, %r33905, %r34269;
	xor.b32  	%r34271, %r33895, %r34270;
	shf.l.wrap.b32 	%r34272, %r34271, %r34271, 12;
	add.s32 	%r34273, %r34267, %r34272;
	xor.b32  	%r34274, %r34269, %r34273;
	shf.l.wrap.b32 	%r34275, %r34274, %r34274, 8;
	add.s32 	%r34276, %r34270, %r34275;
	xor.b32  	%r34277, %r34272, %r34276;
	shf.l.wrap.b32 	%r34278, %r34277, %r34277, 7;
	xor.b32  	%r34279, %r34263, %r33932;
	shf.l.wrap.b32 	%r34280, %r34279, %r34279, 16;
	add.s32 	%r34281, %r33917, %r34280;
	xor.b32  	%r34282, %r33907, %r34281;
	shf.l.wrap.b32 	%r34283, %r34282, %r34282, 12;
	add.s32 	%r34284, %r33932, %r34283;
	xor.b32  	%r34285, %r34280, %r34284;
	shf.l.wrap.b32 	%r34286, %r34285, %r34285, 8;
	add.s32 	%r34287, %r34281, %r34286;
	xor.b32  	%r34288, %r34283, %r34287;
	shf.l.wrap.b32 	%r34289, %r34288, %r34288, 7;
	add.s32 	%r34290, %r34264, %r33946;
	xor.b32  	%r34291, %r33919, %r34290;
	shf.l.wrap.b32 	%r34292, %r34291, %r34291, 12;
	add.s32 	%r34293, %r33944, %r34292;
	xor.b32  	%r34294, %r33946, %r34293;
	shf.l.wrap.b32 	%r34295, %r34294, %r34294, 8;
	add.s32 	%r34296, %r34290, %r34295;
	xor.b32  	%r34297, %r34292, %r34296;
	shf.l.wrap.b32 	%r34298, %r34297, %r34297, 7;
	add.s32 	%r34299, %r33914, %r34266;
	xor.b32  	%r34300, %r33904, %r34299;
	shf.l.wrap.b32 	%r34301, %r34300, %r34300, 16;
	add.s32 	%r34302, %r33893, %r34301;
	xor.b32  	%r34303, %r34266, %r34302;
	shf.l.wrap.b32 	%r34304, %r34303, %r34303, 12;
	add.s32 	%r34305, %r34299, %r34304;
	xor.b32  	%r34306, %r34301, %r34305;
	shf.l.wrap.b32 	%r34307, %r34306, %r34306, 8;
	add.s32 	%r34308, %r34302, %r34307;
	xor.b32  	%r34309, %r34304, %r34308;
	shf.l.wrap.b32 	%r34310, %r34309, %r34309, 7;
	add.s32 	%r34311, %r34273, %r34310;
	xor.b32  	%r34312, %r34286, %r34311;
	shf.l.wrap.b32 	%r34313, %r34312, %r34312, 16;
	add.s32 	%r34314, %r34296, %r34313;
	xor.b32  	%r34315, %r34310, %r34314;
	shf.l.wrap.b32 	%r34316, %r34315, %r34315, 12;
	add.s32 	%r34317, %r34311, %r34316;
	xor.b32  	%r34318, %r34313, %r34317;
	shf.l.wrap.b32 	%r34319, %r34318, %r34318, 8;
	add.s32 	%r34320, %r34314, %r34319;
	xor.b32  	%r34321, %r34316, %r34320;
	shf.l.wrap.b32 	%r34322, %r34321, %r34321, 7;
	add.s32 	%r34323, %r34284, %r34278;
	xor.b32  	%r34324, %r34295, %r34323;
	shf.l.wrap.b32 	%r34325, %r34324, %r34324, 16;
	add.s32 	%r34326, %r34308, %r34325;
	xor.b32  	%r34327, %r34278, %r34326;
	shf.l.wrap.b32 	%r34328, %r34327, %r34327, 12;
	add.s32 	%r34329, %r34323, %r34328;
	xor.b32  	%r34330, %r34325, %r34329;
	shf.l.wrap.b32 	%r34331, %r34330, %r34330, 8;
	add.s32 	%r34332, %r34326, %r34331;
	xor.b32  	%r34333, %r34328, %r34332;
	shf.l.wrap.b32 	%r34334, %r34333, %r34333, 7;
	add.s32 	%r34335, %r34293, %r34289;
	xor.b32  	%r34336, %r34307, %r34335;
	shf.l.wrap.b32 	%r34337, %r34336, %r34336, 16;
	add.s32 	%r34338, %r34276, %r34337;
	xor.b32  	%r34339, %r34289, %r34338;
	shf.l.wrap.b32 	%r34340, %r34339, %r34339, 12;
	add.s32 	%r34341, %r34335, %r34340;
	xor.b32  	%r34342, %r34337, %r34341;
	shf.l.wrap.b32 	%r34343, %r34342, %r34342, 8;
	add.s32 	%r34344, %r34338, %r34343;
	xor.b32  	%r34345, %r34340, %r34344;
	shf.l.wrap.b32 	%r34346, %r34345, %r34345, 7;
	add.s32 	%r34347, %r34305, %r34298;
	xor.b32  	%r34348, %r34275, %r34347;
	shf.l.wrap.b32 	%r34349, %r34348, %r34348, 16;
	add.s32 	%r34350, %r34287, %r34349;
	xor.b32  	%r34351, %r34298, %r34350;
	shf.l.wrap.b32 	%r34352, %r34351, %r34351, 12;
	add.s32 	%r34353, %r34347, %r34352;
	xor.b32  	%r34354, %r34349, %r34353;
	shf.l.wrap.b32 	%r34355, %r34354, %r34354, 8;
	add.s32 	%r34356, %r34350, %r34355;
	xor.b32  	%r34357, %r34352, %r34356;
	shf.l.wrap.b32 	%r34358, %r34357, %r34357, 7;
	add.s32 	%r34359, %r34317, %r34334;
	xor.b32  	%r34360, %r34355, %r34359;
	shf.l.wrap.b32 	%r34361, %r34360, %r34360, 16;
	add.s32 	%r34362, %r34344, %r34361;
	xor.b32  	%r34363, %r34334, %r34362;
	shf.l.wrap.b32 	%r34364, %r34363, %r34363, 12;
	add.s32 	%r34365, %r34359, %r34364;
	xor.b32  	%r34366, %r34361, %r34365;
	shf.l.wrap.b32 	%r34367, %r34366, %r34366, 8;
	add.s32 	%r34368, %r34362, %r34367;
	xor.b32  	%r34369, %r34364, %r34368;
	shf.l.wrap.b32 	%r34370, %r34369, %r34369, 7;
	add.s32 	%r34371, %r34329, %r34346;
	xor.b32  	%r34372, %r34319, %r34371;
	shf.l.wrap.b32 	%r34373, %r34372, %r34372, 16;
	add.s32 	%r34374, %r34356, %r34373;
	xor.b32  	%r34375, %r34346, %r34374;
	shf.l.wrap.b32 	%r34376, %r34375, %r34375, 12;
	add.s32 	%r34377, %r34371, %r34376;
	xor.b32  	%r34378, %r34373, %r34377;
	shf.l.wrap.b32 	%r34379, %r34378, %r34378, 8;
	add.s32 	%r34380, %r34374, %r34379;
	xor.b32  	%r34381, %r34376, %r34380;
	shf.l.wrap.b32 	%r34382, %r34381, %r34381, 7;
	add.s32 	%r34383, %r34341, %r34358;
	xor.b32  	%r34384, %r34331, %r34383;
	shf.l.wrap.b32 	%r34385, %r34384, %r34384, 16;
	add.s32 	%r34386, %r34320, %r34385;
	xor.b32  	%r34387, %r34358, %r34386;
	shf.l.wrap.b32 	%r34388, %r34387, %r34387, 12;
	add.s32 	%r34389, %r34383, %r34388;
	xor.b32  	%r34390, %r34385, %r34389;
	shf.l.wrap.b32 	%r34391, %r34390, %r34390, 8;
	add.s32 	%r34392, %r34386, %r34391;
	xor.b32  	%r34393, %r34388, %r34392;
	shf.l.wrap.b32 	%r34394, %r34393, %r34393, 7;
	add.s32 	%r34395, %r34353, %r34322;
	xor.b32  	%r34396, %r34343, %r34395;
	shf.l.wrap.b32 	%r34397, %r34396, %r34396, 16;
	add.s32 	%r34398, %r34332, %r34397;
	xor.b32  	%r34399, %r34322, %r34398;
	shf.l.wrap.b32 	%r34400, %r34399, %r34399, 12;
	add.s32 	%r34401, %r34395, %r34400;
	xor.b32  	%r34402, %r34397, %r34401;
	shf.l.wrap.b32 	%r34403, %r34402, %r34402, 8;
	add.s32 	%r34404, %r34398, %r34403;
	xor.b32  	%r34405, %r34400, %r34404;
	shf.l.wrap.b32 	%r34406, %r34405, %r34405, 7;
	add.s32 	%r34407, %r34365, %r34406;
	xor.b32  	%r34408, %r34379, %r34407;
	shf.l.wrap.b32 	%r34409, %r34408, %r34408, 16;
	add.s32 	%r34410, %r34392, %r34409;
	xor.b32  	%r34411, %r34406, %r34410;
	shf.l.wrap.b32 	%r34412, %r34411, %r34411, 12;
	add.s32 	%r34413, %r34407, %r34412;
	xor.b32  	%r34414, %r34409, %r34413;
	shf.l.wrap.b32 	%r34415, %r34414, %r34414, 8;
	add.s32 	%r34416, %r34410, %r34415;
	xor.b32  	%r34417, %r34412, %r34416;
	shf.l.wrap.b32 	%r34418, %r34417, %r34417, 7;
	add.s32 	%r34419, %r34377, %r34370;
	xor.b32  	%r34420, %r34391, %r34419;
	shf.l.wrap.b32 	%r34421, %r34420, %r34420, 16;
	add.s32 	%r34422, %r34404, %r34421;
	xor.b32  	%r34423, %r34370, %r34422;
	shf.l.wrap.b32 	%r34424, %r34423, %r34423, 12;
	add.s32 	%r34425, %r34419, %r34424;
	xor.b32  	%r34426, %r34421, %r34425;
	shf.l.wrap.b32 	%r34427, %r34426, %r34426, 8;
	add.s32 	%r34428, %r34422, %r34427;
	xor.b32  	%r34429, %r34424, %r34428;
	shf.l.wrap.b32 	%r34430, %r34429, %r34429, 7;
	add.s32 	%r34431, %r34389, %r34382;
	xor.b32  	%r34432, %r34403, %r34431;
	shf.l.wrap.b32 	%r34433, %r34432, %r34432, 16;
	add.s32 	%r34434, %r34368, %r34433;
	xor.b32  	%r34435, %r34382, %r34434;
	shf.l.wrap.b32 	%r34436, %r34435, %r34435, 12;
	add.s32 	%r34437, %r34431, %r34436;
	xor.b32  	%r34438, %r34433, %r34437;
	shf.l.wrap.b32 	%r34439, %r34438, %r34438, 8;
	add.s32 	%r34440, %r34434, %r34439;
	xor.b32  	%r34441, %r34436, %r34440;
	shf.l.wrap.b32 	%r34442, %r34441, %r34441, 7;
	add.s32 	%r34443, %r34401, %r34394;
	xor.b32  	%r34444, %r34367, %r34443;
	shf.l.wrap.b32 	%r34445, %r34444, %r34444, 16;
	add.s32 	%r34446, %r34380, %r34445;
	xor.b32  	%r34447, %r34394, %r34446;
	shf.l.wrap.b32 	%r34448, %r34447, %r34447, 12;
	add.s32 	%r34449, %r34443, %r34448;
	xor.b32  	%r34450, %r34445, %r34449;
	shf.l.wrap.b32 	%r34451, %r34450, %r34450, 8;
	add.s32 	%r34452, %r34446, %r34451;
	xor.b32  	%r34453, %r34448, %r34452;
	shf.l.wrap.b32 	%r34454, %r34453, %r34453, 7;
	add.s32 	%r34455, %r34413, %r34430;
	xor.b32  	%r34456, %r34451, %r34455;
	shf.l.wrap.b32 	%r34457, %r34456, %r34456, 16;
	add.s32 	%r34458, %r34440, %r34457;
	xor.b32  	%r34459, %r34430, %r34458;
	shf.l.wrap.b32 	%r34460, %r34459, %r34459, 12;
	add.s32 	%r34461, %r34455, %r34460;
	xor.b32  	%r34462, %r34457, %r34461;
	shf.l.wrap.b32 	%r34463, %r34462, %r34462, 8;
	add.s32 	%r34464, %r34458, %r34463;
	xor.b32  	%r34465, %r34460, %r34464;
	shf.l.wrap.b32 	%r34466, %r34465, %r34465, 7;
	add.s32 	%r34467, %r34425, %r34442;
	xor.b32  	%r34468, %r34415, %r34467;
	shf.l.wrap.b32 	%r34469, %r34468, %r34468, 16;
	add.s32 	%r34470, %r34452, %r34469;
	xor.b32  	%r34471, %r34442, %r34470;
	shf.l.wrap.b32 	%r34472, %r34471, %r34471, 12;
	add.s32 	%r34473, %r34467, %r34472;
	xor.b32  	%r34474, %r34469, %r34473;
	shf.l.wrap.b32 	%r34475, %r34474, %r34474, 8;
	add.s32 	%r34476, %r34470, %r34475;
	xor.b32  	%r34477, %r34472, %r34476;
	shf.l.wrap.b32 	%r34478, %r34477, %r34477, 7;
	add.s32 	%r34479, %r34437, %r34454;
	xor.b32  	%r34480, %r34427, %r34479;
	shf.l.wrap.b32 	%r34481, %r34480, %r34480, 16;
	add.s32 	%r34482, %r34416, %r34481;
	xor.b32  	%r34483, %r34454, %r34482;
	shf.l.wrap.b32 	%r34484, %r34483, %r34483, 12;
	add.s32 	%r34485, %r34479, %r34484;
	xor.b32  	%r34486, %r34481, %r34485;
	shf.l.wrap.b32 	%r34487, %r34486, %r34486, 8;
	add.s32 	%r34488, %r34482, %r34487;
	xor.b32  	%r34489, %r34484, %r34488;
	shf.l.wrap.b32 	%r34490, %r34489, %r34489, 7;
	add.s32 	%r34491, %r34449, %r34418;
	xor.b32  	%r34492, %r34439, %r34491;
	shf.l.wrap.b32 	%r34493, %r34492, %r34492, 16;
	add.s32 	%r34494, %r34428, %r34493;
	xor.b32  	%r34495, %r34418, %r34494;
	shf.l.wrap.b32 	%r34496, %r34495, %r34495, 12;
	add.s32 	%r34497, %r34491, %r34496;
	xor.b32  	%r34498, %r34493, %r34497;
	shf.l.wrap.b32 	%r34499, %r34498, %r34498, 8;
	add.s32 	%r34500, %r34494, %r34499;
	xor.b32  	%r34501, %r34496, %r34500;
	shf.l.wrap.b32 	%r34502, %r34501, %r34501, 7;
	add.s32 	%r34503, %r34461, %r34502;
	xor.b32  	%r34504, %r34475, %r34503;
	shf.l.wrap.b32 	%r34505, %r34504, %r34504, 16;
	add.s32 	%r34506, %r34488, %r34505;
	xor.b32  	%r34507, %r34502, %r34506;
	shf.l.wrap.b32 	%r34508, %r34507, %r34507, 12;
	add.s32 	%r34509, %r34503, %r34508;
	xor.b32  	%r34510, %r34505, %r34509;
	shf.l.wrap.b32 	%r34511, %r34510, %r34510, 8;
	add.s32 	%r34512, %r34473, %r34466;
	xor.b32  	%r34513, %r34487, %r34512;
	shf.l.wrap.b32 	%r34514, %r34513, %r34513, 16;
	add.s32 	%r34515, %r34500, %r34514;
	xor.b32  	%r34516, %r34466, %r34515;
	shf.l.wrap.b32 	%r34517, %r34516, %r34516, 12;
	add.s32 	%r34518, %r34512, %r34517;
	xor.b32  	%r34519, %r34514, %r34518;
	shf.l.wrap.b32 	%r34520, %r34519, %r34519, 8;
	add.s32 	%r34521, %r34515, %r34520;
	xor.b32  	%r34522, %r34517, %r34521;
	shf.l.wrap.b32 	%r34523, %r34522, %r34522, 7;
	add.s32 	%r34524, %r34485, %r34478;
	xor.b32  	%r34525, %r34499, %r34524;
	shf.l.wrap.b32 	%r34526, %r34525, %r34525, 16;
	add.s32 	%r34527, %r34464, %r34526;
	xor.b32  	%r34528, %r34478, %r34527;
	shf.l.wrap.b32 	%r34529, %r34528, %r34528, 12;
	add.s32 	%r34530, %r34524, %r34529;
	xor.b32  	%r34531, %r34526, %r34530;
	shf.l.wrap.b32 	%r34532, %r34531, %r34531, 8;
	add.s32 	%r34533, %r34527, %r34532;
	xor.b32  	%r34534, %r34529, %r34533;
	shf.l.wrap.b32 	%r34535, %r34534, %r34534, 7;
	add.s32 	%r34536, %r34497, %r34490;
	xor.b32  	%r34537, %r34463, %r34536;
	shf.l.wrap.b32 	%r34538, %r34537, %r34537, 16;
	add.s32 	%r34539, %r34476, %r34538;
	xor.b32  	%r34540, %r34490, %r34539;
	shf.l.wrap.b32 	%r34541, %r34540, %r34540, 12;
	add.s32 	%r34542, %r34536, %r34541;
	xor.b32  	%r34543, %r34538, %r34542;
	shf.l.wrap.b32 	%r34544, %r34543, %r34543, 8;
	add.s32 	%r34545, %r34539, %r34544;
	add.s32 	%r34546, %r34509, %r34523;
	xor.b32  	%r34547, %r34544, %r34546;
	shf.l.wrap.b32 	%r34548, %r34547, %r34547, 16;
	add.s32 	%r34549, %r34533, %r34548;
	xor.b32  	%r34550, %r34523, %r34549;
	shr.u32 	%r34551, %r34550, 20;
	add.s32 	%r34552, %r34546, %r34551;
	add.s32 	%r34553, %r34518, %r34535;
	xor.b32  	%r34554, %r34511, %r34553;
	shf.l.wrap.b32 	%r34555, %r34554, %r34554, 16;
	add.s32 	%r34556, %r34545, %r34555;
	xor.b32  	%r34557, %r34535, %r34556;
	shr.u32 	%r34558, %r34557, 20;
	add.s32 	%r34559, %r34553, %r34558;
	add.s32 	%r34560, %r33872, %r34552;
	add.s32 	%r34561, %r33884, %r34559;
	not.b32 	%r34562, %r54517;
	add.s32 	%r34563, %r3368, %r34562;
	mov.u32 	%r34564, %ctaid.x;
	shl.b32 	%r34565, %r34564, 11;
	mov.u32 	%r34566, %tid.x;
	and.b32  	%r34567, %r34566, 31;
	or.b32  	%r34568, %r34565, %r34567;
	shl.b32 	%r34569, %r34566, 3;
	and.b32  	%r34570, %r34569, 7936;
	add.s32 	%r34571, %r53743, %r34570;
	add.s32 	%r34572, %r34568, %r34571;
	shr.u32 	%r34573, %r34572, %r34563;
	and.b32  	%r34574, %r34573, 1;
	setp.eq.b32 	%p366, %r34574, 1;
	selp.b32 	%r34575, %r34561, %r34560, %p366;
	cvt.u16.u32 	%rs594, %r34575;
	and.b16  	%rs837, %rs594, 1;
	and.b16  	%rs595, %rs835, 255;
	setp.ne.s16 	%p367, %rs595, 1;
	@%p367 bra 	$L__BB4_467;
	ld.param.u64 	%rd827, [fused_batch_pir_kernel_16_param_1];
	not.b32 	%r34576, %r54517;
	add.s32 	%r34577, %r3368, %r34576;
	mov.u32 	%r34578, %ctaid.x;
	shl.b32 	%r34579, %r34578, 11;
	mov.u32 	%r34580, %tid.x;
	and.b32  	%r34581, %r34580, 31;
	or.b32  	%r34582, %r34579, %r34581;
	shl.b32 	%r34583, %r34580, 3;
	and.b32  	%r34584, %r34583, 7936;
	add.s32 	%r34585, %r53743, %r34584;
	add.s32 	%r34586, %r34582, %r34585;
	shr.u32 	%r34587, %r34586, %r34577;
	and.b32  	%r34588, %r34587, 1;
	setp.eq.b32 	%p368, %r34588, 1;
	cvt.s64.s32 	%rd418, %r54517;
	cvta.to.global.u64 	%rd419, %rd827;
	mul.wide.s32 	%rd420, %r54517, 16;
	add.s64 	%rd421, %rd419, %rd420;
	ld.global.u32 	%r34589, [%rd421+15636];
	selp.b32 	%r34590, %r54522, %r54521, %p368;
	xor.b32  	%r34591, %r34590, %r34589;
	selp.b32 	%r34592, %r54523, %r54520, %p368;
	selp.b32 	%r54521, %r54521, %r34591, %p368;
	selp.b32 	%r54522, %r34591, %r54522, %p368;
	ld.global.u32 	%r34593, [%rd421+15640];
	xor.b32  	%r34594, %r34592, %r34593;
	selp.b32 	%r34595, %r54524, %r54519, %p368;
	selp.b32 	%r54520, %r54520, %r34594, %p368;
	selp.b32 	%r54523, %r34594, %r54523, %p368;
	ld.global.u32 	%r34596, [%rd421+15644];
	xor.b32  	%r34597, %r34595, %r34596;
	selp.b32 	%r34598, %r54525, %r54518, %p368;
	selp.b32 	%r54519, %r54519, %r34597, %p368;
	selp.b32 	%r54524, %r34597, %r54524, %p368;
	ld.global.u32 	%r34599, [%rd421+15648];
	xor.b32  	%r34600, %r34598, %r34599;
	selp.b64 	%rd422, 445, 420, %p368;
	selp.b32 	%r54518, %r54518, %r34600, %p368;
	selp.b32 	%r54525, %r34600, %r54525, %p368;
	add.s64 	%rd423, %rd422, %rd418;
	add.s64 	%rd424, %rd419, %rd423;
	ld.global.u8 	%rs596, [%rd424+15616];
	xor.b16  	%rs837, %rs596, %rs837;
$L__BB4_467:
	not.b32 	%r34601, %r54517;
	add.s32 	%r34602, %r3368, %r34601;
	mov.u32 	%r34603, %ctaid.x;
	shl.b32 	%r34604, %r34603, 11;
	mov.u32 	%r34605, %tid.x;
	and.b32  	%r34606, %r34605, 31;
	or.b32  	%r34607, %r34604, %r34606;
	shl.b32 	%r34608, %r34605, 3;
	and.b32  	%r34609, %r34608, 7936;
	add.s32 	%r34610, %r53743, %r34609;
	add.s32 	%r34611, %r34607, %r34610;
	shr.u32 	%r34612, %r34611, %r34602;
	and.b32  	%r34613, %r34612, 1;
	setp.eq.b32 	%p369, %r34613, 1;
	selp.b32 	%r54529, %r54522, %r54521, %p369;
	selp.b32 	%r54528, %r54523, %r54520, %p369;
	selp.b32 	%r54527, %r54524, %r54519, %p369;
	selp.b32 	%r54526, %r54525, %r54518, %p369;
	add.s32 	%r54517, %r54517, 1;
	setp.lt.u32 	%p370, %r54517, %r3368;
	mov.u16 	%rs835, %rs837;
	@%p370 bra 	$L__BB4_465;
$L__BB4_468:
	and.b16  	%rs597, %rs837, 255;
	setp.ne.s16 	%p371, %rs597, 1;
	@%p371 bra 	$L__BB4_470;
	ld.param.u64 	%rd828, [fused_batch_pir_kernel_16_param_1];
	cvta.to.global.u64 	%rd425, %rd828;
	ld.global.u32 	%r34614, [%rd425+16088];
	xor.b32  	%r54529, %r54529, %r34614;
$L__BB4_470:
	@%p371 bra 	$L__BB4_472;
	ld.param.u64 	%rd829, [fused_batch_pir_kernel_16_param_1];
	cvta.to.global.u64 	%rd426, %rd829;
	ld.global.u32 	%r34615, [%rd426+16092];
	xor.b32  	%r54528, %r54528, %r34615;
$L__BB4_472:
	@%p371 bra 	$L__BB4_474;
	ld.param.u64 	%rd830, [fused_batch_pir_kernel_16_param_1];
	cvta.to.global.u64 	%rd427, %rd830;
	ld.global.u32 	%r34616, [%rd427+16096];
	xor.b32  	%r54527, %r54527, %r34616;
$L__BB4_474:
	@%p371 bra 	$L__BB4_476;
	ld.param.u64 	%rd831, [fused_batch_pir_kernel_16_param_1];
	cvta.to.global.u64 	%rd428, %rd831;
	ld.global.u32 	%r34617, [%rd428+16100];
	xor.b32  	%r54526, %r54526, %r34617;
$L__BB4_476:
	ld.param.u32 	%r52169, [fused_batch_pir_kernel_16_param_4];
	mov.u32 	%r34619, %ctaid.x;
	shl.b32 	%r34620, %r34619, 11;
	mov.u32 	%r34621, %tid.x;
	and.b32  	%r34622, %r34621, 31;
	or.b32  	%r34623, %r34620, %r34622;
	shl.b32 	%r34624, %r34621, 3;
	and.b32  	%r34625, %r34624, 7936;
	add.s32 	%r34626, %r53743, %r34625;
	add.s32 	%r34627, %r34623, %r34626;
	setp.ge.s32 	%p375, %r34627, %r52169;
	mov.b32 	%r54550, 0;
	mov.u32 	%r54551, %r54550;
	mov.u32 	%r54552, %r54550;
	mov.u32 	%r54553, %r54550;
	@%p375 bra 	$L__BB4_490;
	ld.param.u64 	%rd832, [fused_batch_pir_kernel_16_param_1];
	cvta.to.global.u64 	%rd429, %rd832;
	ld.global.u8 	%rs601, [%rd429+16121];
	max.u16 	%rs602, %rs601, 11;
	cvt.u32.u16 	%r34628, %rs602;
	add.s32 	%r54541, %r34628, -11;
	ld.shared.u32 	%r54553, [s_mem+198036];
	ld.shared.v2.u32 	{%r54552, %r54551}, [s_mem+198040];
	ld.shared.u32 	%r54550, [s_mem+198048];
	ld.shared.u8 	%rs840, [s_mem+198052];
	cvt.u32.u16 	%r3423, %rs601;
	setp.ge.u32 	%p376, %r54541, %r3423;
	@%p376 bra 	$L__BB4_482;
	mov.u16 	%rs838, %rs840;
$L__BB4_479:
	ld.const.u32 	%r34629, [CHACHA_CONSTANTS];
	add.s32 	%r34630, %r34629, %r54553;
	shf.l.wrap.b32 	%r34631, %r34630, %r34630, 16;
	add.s32 	%r34632, %r54553, %r34631;
	xor.b32  	%r34633, %r54553, %r34632;
	shf.l.wrap.b32 	%r34634, %r34633, %r34633, 12;
	add.s32 	%r34635, %r34630, %r34634;
	xor.b32  	%r34636, %r34631, %r34635;
	shf.l.wrap.b32 	%r34637, %r34636, %r34636, 8;
	add.s32 	%r34638, %r34632, %r34637;
	xor.b32  	%r34639, %r34634, %r34638;
	shf.l.wrap.b32 	%r34640, %r34639, %r34639, 7;
	ld.const.u32 	%r34641, [CHACHA_CONSTANTS+4];
	add.s32 	%r34642, %r34641, %r54552;
	shf.l.wrap.b32 	%r34643, %r34642, %r34642, 16;
	add.s32 	%r34644, %r54552, %r34643;
	xor.b32  	%r34645, %r54552, %r34644;
	shf.l.wrap.b32 	%r34646, %r34645, %r34645, 12;
	add.s32 	%r34647, %r34642, %r34646;
	xor.b32  	%r34648, %r34643, %r34647;
	shf.l.wrap.b32 	%r34649, %r34648, %r34648, 8;
	add.s32 	%r34650, %r34644, %r34649;
	xor.b32  	%r34651, %r34646, %r34650;
	shf.l.wrap.b32 	%r34652, %r34651, %r34651, 7;
	ld.const.u32 	%r34653, [CHACHA_CONSTANTS+8];
	add.s32 	%r34654, %r34653, %r54551;
	shf.l.wrap.b32 	%r34655, %r34654, %r34654, 16;
	add.s32 	%r34656, %r54551, %r34655;
	xor.b32  	%r34657, %r54551, %r34656;
	shf.l.wrap.b32 	%r34658, %r34657, %r34657, 12;
	add.s32 	%r34659, %r34654, %r34658;
	xor.b32  	%r34660, %r34655, %r34659;
	shf.l.wrap.b32 	%r34661, %r34660, %r34660, 8;
	add.s32 	%r34662, %r34656, %r34661;
	xor.b32  	%r34663, %r34658, %r34662;
	shf.l.wrap.b32 	%r34664, %r34663, %r34663, 7;
	ld.const.u32 	%r34665, [CHACHA_CONSTANTS+12];
	add.s32 	%r34666, %r34665, %r54550;
	shf.l.wrap.b32 	%r34667, %r34666, %r34666, 16;
	add.s32 	%r34668, %r54550, %r34667;
	xor.b32  	%r34669, %r54550, %r34668;
	shf.l.wrap.b32 	%r34670, %r34669, %r34669, 12;
	add.s32 	%r34671, %r34666, %r34670;
	xor.b32  	%r34672, %r34667, %r34671;
	shf.l.wrap.b32 	%r34673, %r34672, %r34672, 8;
	add.s32 	%r34674, %r34668, %r34673;
	xor.b32  	%r34675, %r34670, %r34674;
	shf.l.wrap.b32 	%r34676, %r34675, %r34675, 7;
	add.s32 	%r34677, %r34635, %r34652;
	xor.b32  	%r34678, %r34673, %r34677;
	shf.l.wrap.b32 	%r34679, %r34678, %r34678, 16;
	add.s32 	%r34680, %r34662, %r34679;
	xor.b32  	%r34681, %r34652, %r34680;
	shf.l.wrap.b32 	%r34682, %r34681, %r34681, 12;
	add.s32 	%r34683, %r34677, %r34682;
	xor.b32  	%r34684, %r34679, %r34683;
	shf.l.wrap.b32 	%r34685, %r34684, %r34684, 8;
	add.s32 	%r34686, %r34680, %r34685;
	xor.b32  	%r34687, %r34682, %r34686;
	shf.l.wrap.b32 	%r34688, %r34687, %r34687, 7;
	add.s32 	%r34689, %r34647, %r34664;
	xor.b32  	%r34690, %r34637, %r34689;
	shf.l.wrap.b32 	%r34691, %r34690, %r34690, 16;
	add.s32 	%r34692, %r34674, %r34691;
	xor.b32  	%r34693, %r34664, %r34692;
	shf.l.wrap.b32 	%r34694, %r34693, %r34693, 12;
	add.s32 	%r34695, %r34689, %r34694;
	xor.b32  	%r34696, %r34691, %r34695;
	shf.l.wrap.b32 	%r34697, %r34696, %r34696, 8;
	add.s32 	%r34698, %r34692, %r34697;
	xor.b32  	%r34699, %r34694, %r34698;
	shf.l.wrap.b32 	%r34700, %r34699, %r34699, 7;
	add.s32 	%r34701, %r34659, %r34676;
	xor.b32  	%r34702, %r34649, %r34701;
	shf.l.wrap.b32 	%r34703, %r34702, %r34702, 16;
	add.s32 	%r34704, %r34638, %r34703;
	xor.b32  	%r34705, %r34676, %r34704;
	shf.l.wrap.b32 	%r34706, %r34705, %r34705, 12;
	add.s32 	%r34707, %r34701, %r34706;
	xor.b32  	%r34708, %r34703, %r34707;
	shf.l.wrap.b32 	%r34709, %r34708, %r34708, 8;
	add.s32 	%r34710, %r34704, %r34709;
	xor.b32  	%r34711, %r34706, %r34710;
	shf.l.wrap.b32 	%r34712, %r34711, %r34711, 7;
	add.s32 	%r34713, %r34671, %r34640;
	xor.b32  	%r34714, %r34661, %r34713;
	shf.l.wrap.b32 	%r34715, %r34714, %r34714, 16;
	add.s32 	%r34716, %r34650, %r34715;
	xor.b32  	%r34717, %r34640, %r34716;
	shf.l.wrap.b32 	%r34718, %r34717, %r34717, 12;
	add.s32 	%r34719, %r34713, %r34718;
	xor.b32  	%r34720, %r34715, %r34719;
	shf.l.wrap.b32 	%r34721, %r34720, %r34720, 8;
	add.s32 	%r34722, %r34716, %r34721;
	xor.b32  	%r34723, %r34718, %r34722;
	shf.l.wrap.b32 	%r34724, %r34723, %r34723, 7;
	add.s32 	%r34725, %r34683, %r34724;
	xor.b32  	%r34726, %r34697, %r34725;
	shf.l.wrap.b32 	%r34727, %r34726, %r34726, 16;
	add.s32 	%r34728, %r34710, %r34727;
	xor.b32  	%r34729, %r34724, %r34728;
	shf.l.wrap.b32 	%r34730, %r34729, %r34729, 12;
	add.s32 	%r34731, %r34725, %r34730;
	xor.b32  	%r34732, %r34727, %r34731;
	shf.l.wrap.b32 	%r34733, %r34732, %r34732, 8;
	add.s32 	%r34734, %r34728, %r34733;
	xor.b32  	%r34735, %r34730, %r34734;
	shf.l.wrap.b32 	%r34736, %r34735, %r34735, 7;
	add.s32 	%r34737, %r34695, %r34688;
	xor.b32  	%r34738, %r34709, %r34737;
	shf.l.wrap.b32 	%r34739, %r34738, %r34738, 16;
	add.s32 	%r34740, %r34722, %r34739;
	xor.b32  	%r34741, %r34688, %r34740;
	shf.l.wrap.b32 	%r34742, %r34741, %r34741, 12;
	add.s32 	%r34743, %r34737, %r34742;
	xor.b32  	%r34744, %r34739, %r34743;
	shf.l.wrap.b32 	%r34745, %r34744, %r34744, 8;
	add.s32 	%r34746, %r34740, %r34745;
	xor.b32  	%r34747, %r34742, %r34746;
	shf.l.wrap.b32 	%r34748, %r34747, %r34747, 7;
	add.s32 	%r34749, %r34707, %r34700;
	xor.b32  	%r34750, %r34721, %r34749;
	shf.l.wrap.b32 	%r34751, %r34750, %r34750, 16;
	add.s32 	%r34752, %r34686, %r34751;
	xor.b32  	%r34753, %r34700, %r34752;
	shf.l.wrap.b32 	%r34754, %r34753, %r34753, 12;
	add.s32 	%r34755, %r34749, %r34754;
	xor.b32  	%r34756, %r34751, %r34755;
	shf.l.wrap.b32 	%r34757, %r34756, %r34756, 8;
	add.s32 	%r34758, %r34752, %r34757;
	xor.b32  	%r34759, %r34754, %r34758;
	shf.l.wrap.b32 	%r34760, %r34759, %r34759, 7;
	add.s32 	%r34761, %r34719, %r34712;
	xor.b32  	%r34762, %r34685, %r34761;
	shf.l.wrap.b32 	%r34763, %r34762, %r34762, 16;
	add.s32 	%r34764, %r34698, %r34763;
	xor.b32  	%r34765, %r34712, %r34764;
	shf.l.wrap.b32 	%r34766, %r34765, %r34765, 12;
	add.s32 	%r34767, %r34761, %r34766;
	xor.b32  	%r34768, %r34763, %r34767;
	shf.l.wrap.b32 	%r34769, %r34768, %r34768, 8;
	add.s32 	%r34770, %r34764, %r34769;
	xor.b32  	%r34771, %r34766, %r34770;
	shf.l.wrap.b32 	%r34772, %r34771, %r34771, 7;
	add.s32 	%r34773, %r34731, %r34748;
	xor.b32  	%r34774, %r34769, %r34773;
	shf.l.wrap.b32 	%r34775, %r34774, %r34774, 16;
	add.s32 	%r34776, %r34758, %r34775;
	xor.b32  	%r34777, %r34748, %r34776;
	shf.l.wrap.b32 	%r34778, %r34777, %r34777, 12;
	add.s32 	%r34779, %r34773, %r34778;
	xor.b32  	%r34780, %r34775, %r34779;
	shf.l.wrap.b32 	%r34781, %r34780, %r34780, 8;
	add.s32 	%r34782, %r34776, %r34781;
	xor.b32  	%r34783, %r34778, %r34782;
	shf.l.wrap.b32 	%r34784, %r34783, %r34783, 7;
	add.s32 	%r34785, %r34743, %r34760;
	xor.b32  	%r34786, %r34733, %r34785;
	shf.l.wrap.b32 	%r34787, %r34786, %r34786, 16;
	add.s32 	%r34788, %r34770, %r34787;
	xor.b32  	%r34789, %r34760, %r34788;
	shf.l.wrap.b32 	%r34790, %r34789, %r34789, 12;
	add.s32 	%r34791, %r34785, %r34790;
	xor.b32  	%r34792, %r34787, %r34791;
	shf.l.wrap.b32 	%r34793, %r34792, %r34792, 8;
	add.s32 	%r34794, %r34788, %r34793;
	xor.b32  	%r34795, %r34790, %r34794;
	shf.l.wrap.b32 	%r34796, %r34795, %r34795, 7;
	add.s32 	%r34797, %r34755, %r34772;
	xor.b32  	%r34798, %r34745, %r34797;
	shf.l.wrap.b32 	%r34799, %r34798, %r34798, 16;
	add.s32 	%r34800, %r34734, %r34799;
	xor.b32  	%r34801, %r34772, %r34800;
	shf.l.wrap.b32 	%r34802, %r34801, %r34801, 12;
	add.s32 	%r34803, %r34797, %r34802;
	xor.b32  	%r34804, %r34799, %r34803;
	shf.l.wrap.b32 	%r34805, %r34804, %r34804, 8;
	add.s32 	%r34806, %r34800, %r34805;
	xor.b32  	%r34807, %r34802, %r34806;
	shf.l.wrap.b32 	%r34808, %r34807, %r34807, 7;
	add.s32 	%r34809, %r34767, %r34736;
	xor.b32  	%r34810, %r34757, %r34809;
	shf.l.wrap.b32 	%r34811, %r34810, %r34810, 16;
	add.s32 	%r34812, %r34746, %r34811;
	xor.b32  	%r34813, %r34736, %r34812;
	shf.l.wrap.b32 	%r34814, %r34813, %r34813, 12;
	add.s32 	%r34815, %r34809, %r34814;
	xor.b32  	%r34816, %r34811, %r34815;
	shf.l.wrap.b32 	%r34817, %r34816, %r34816, 8;
	add.s32 	%r34818, %r34812, %r34817;
	xor.b32  	%r34819, %r34814, %r34818;
	shf.l.wrap.b32 	%r34820, %r34819, %r34819, 7;
	add.s32 	%r34821, %r34779, %r34820;
	xor.b32  	%r34822, %r34793, %r34821;
	shf.l.wrap.b32 	%r34823, %r34822, %r34822, 16;
	add.s32 	%r34824, %r34806, %r34823;
	xor.b32  	%r34825, %r34820, %r34824;
	shf.l.wrap.b32 	%r34826, %r34825, %r34825, 12;
	add.s32 	%r34827, %r34821, %r34826;
	xor.b32  	%r34828, %r34823, %r34827;
	shf.l.wrap.b32 	%r34829, %r34828, %r34828, 8;
	add.s32 	%r34830, %r34824, %r34829;
	xor.b32  	%r34831, %r34826, %r34830;
	shf.l.wrap.b32 	%r34832, %r34831, %r34831, 7;
	add.s32 	%r34833, %r34791, %r34784;
	xor.b32  	%r34834, %r34805, %r34833;
	shf.l.wrap.b32 	%r34835, %r34834, %r34834, 16;
	add.s32 	%r34836, %r34818, %r34835;
	xor.b32  	%r34837, %r34784, %r34836;
	shf.l.wrap.b32 	%r34838, %r34837, %r34837, 12;
	add.s32 	%r34839, %r34833, %r34838;
	xor.b32  	%r34840, %r34835, %r34839;
	shf.l.wrap.b32 	%r34841, %r34840, %r34840, 8;
	add.s32 	%r34842, %r34836, %r34841;
	xor.b32  	%r34843, %r34838, %r34842;
	shf.l.wrap.b32 	%r34844, %r34843, %r34843, 7;
	add.s32 	%r34845, %r34803, %r34796;
	xor.b32  	%r34846, %r34817, %r34845;
	shf.l.wrap.b32 	%r34847, %r34846, %r34846, 16;
	add.s32 	%r34848, %r34782, %r34847;
	xor.b32  	%r34849, %r34796, %r34848;
	shf.l.wrap.b32 	%r34850, %r34849, %r34849, 12;
	add.s32 	%r34851, %r34845, %r34850;
	xor.b32  	%r34852, %r34847, %r34851;
	shf.l.wrap.b32 	%r34853, %r34852, %r34852, 8;
	add.s32 	%r34854, %r34848, %r34853;
	xor.b32  	%r34855, %r34850, %r34854;
	shf.l.wrap.b32 	%r34856, %r34855, %r34855, 7;
	add.s32 	%r34857, %r34815, %r34808;
	xor.b32  	%r34858, %r34781, %r34857;
	shf.l.wrap.b32 	%r34859, %r34858, %r34858, 16;
	add.s32 	%r34860, %r34794, %r34859;
	xor.b32  	%r34861, %r34808, %r34860;
	shf.l.wrap.b32 	%r34862, %r34861, %r34861, 12;
	add.s32 	%r34863, %r34857, %r34862;
	xor.b32  	%r34864, %r34859, %r34863;
	shf.l.wrap.b32 	%r34865, %r34864, %r34864, 8;
	add.s32 	%r34866, %r34860, %r34865;
	xor.b32  	%r34867, %r34862, %r34866;
	shf.l.wrap.b32 	%r34868, %r34867, %r34867, 7;
	add.s32 	%r34869, %r34827, %r34844;
	xor.b32  	%r34870, %r34865, %r34869;
	shf.l.wrap.b32 	%r34871, %r34870, %r34870, 16;
	add.s32 	%r34872, %r34854, %r34871;
	xor.b32  	%r34873, %r34844, %r34872;
	shf.l.wrap.b32 	%r34874, %r34873, %r34873, 12;
	add.s32 	%r34875, %r34869, %r34874;
	xor.b32  	%r34876, %r34871, %r34875;
	shf.l.wrap.b32 	%r34877, %r34876, %r34876, 8;
	add.s32 	%r34878, %r34872, %r34877;
	xor.b32  	%r34879, %r34874, %r34878;
	shf.l.wrap.b32 	%r34880, %r34879, %r34879, 7;
	add.s32 	%r34881, %r34839, %r34856;
	xor.b32  	%r34882, %r34829, %r34881;
	shf.l.wrap.b32 	%r34883, %r34882, %r34882, 16;
	add.s32 	%r34884, %r34866, %r34883;
	xor.b32  	%r34885, %r34856, %r34884;
	shf.l.wrap.b32 	%r34886, %r34885, %r34885, 12;
	add.s32 	%r34887, %r34881, %r34886;
	xor.b32  	%r34888, %r34883, %r34887;
	shf.l.wrap.b32 	%r34889, %r34888, %r34888, 8;
	add.s32 	%r34890, %r34884, %r34889;
	xor.b32  	%r34891, %r34886, %r34890;
	shf.l.wrap.b32 	%r34892, %r34891, %r34891, 7;
	add.s32 	%r34893, %r34851, %r34868;
	xor.b32  	%r34894, %r34841, %r34893;
	shf.l.wrap.b32 	%r34895, %r34894, %r34894, 16;
	add.s32 	%r34896, %r34830, %r34895;
	xor.b32  	%r34897, %r34868, %r34896;
	shf.l.wrap.b32 	%r34898, %r34897, %r34897, 12;
	add.s32 	%r34899, %r34893, %r34898;
	xor.b32  	%r34900, %r34895, %r34899;
	shf.l.wrap.b32 	%r34901, %r34900, %r34900, 8;
	add.s32 	%r34902, %r34896, %r34901;
	xor.b32  	%r34903, %r34898, %r34902;
	shf.l.wrap.b32 	%r34904, %r34903, %r34903, 7;
	add.s32 	%r34905, %r34863, %r34832;
	xor.b32  	%r34906, %r34853, %r34905;
	shf.l.wrap.b32 	%r34907, %r34906, %r34906, 16;
	add.s32 	%r34908, %r34842, %r34907;
	xor.b32  	%r34909, %r34832, %r34908;
	shf.l.wrap.b32 	%r34910, %r34909, %r34909, 12;
	add.s32 	%r34911, %r34905, %r34910;
	xor.b32  	%r34912, %r34907, %r34911;
	shf.l.wrap.b32 	%r34913, %r34912, %r34912, 8;
	add.s32 	%r34914, %r34908, %r34913;
	xor.b32  	%r34915, %r34910, %r34914;
	shf.l.wrap.b32 	%r34916, %r34915, %r34915, 7;
	add.s32 	%r34917, %r34875, %r34916;
	xor.b32  	%r34918, %r34889, %r34917;
	shf.l.wrap.b32 	%r34919, %r34918, %r34918, 16;
	add.s32 	%r34920, %r34902, %r34919;
	xor.b32  	%r34921, %r34916, %r34920;
	shf.l.wrap.b32 	%r34922, %r34921, %r34921, 12;
	add.s32 	%r34923, %r34917, %r34922;
	xor.b32  	%r34924, %r34919, %r34923;
	shf.l.wrap.b32 	%r34925, %r34924, %r34924, 8;
	add.s32 	%r34926, %r34920, %r34925;
	xor.b32  	%r34927, %r34922, %r34926;
	shf.l.wrap.b32 	%r34928, %r34927, %r34927, 7;
	add.s32 	%r34929, %r34887, %r34880;
	xor.b32  	%r34930, %r34901, %r34929;
	shf.l.wrap.b32 	%r34931, %r34930, %r34930, 16;
	add.s32 	%r34932, %r34914, %r34931;
	xor.b32  	%r34933, %r34880, %r34932;
	shf.l.wrap.b32 	%r34934, %r34933, %r34933, 12;
	add.s32 	%r34935, %r34929, %r34934;
	xor.b32  	%r34936, %r34931, %r34935;
	shf.l.wrap.b32 	%r34937, %r34936, %r34936, 8;
	add.s32 	%r34938, %r34932, %r34937;
	xor.b32  	%r34939, %r34934, %r34938;
	shf.l.wrap.b32 	%r34940, %r34939, %r34939, 7;
	add.s32 	%r34941, %r34899, %r34892;
	xor.b32  	%r34942, %r34913, %r34941;
	shf.l.wrap.b32 	%r34943, %r34942, %r34942, 16;
	add.s32 	%r34944, %r34878, %r34943;
	xor.b32  	%r34945, %r34892, %r34944;
	shf.l.wrap.b32 	%r34946, %r34945, %r34945, 12;
	add.s32 	%r34947, %r34941, %r34946;
	xor.b32  	%r34948, %r34943, %r34947;
	shf.l.wrap.b32 	%r34949, %r34948, %r34948, 8;
	add.s32 	%r34950, %r34944, %r34949;
	xor.b32  	%r34951, %r34946, %r34950;
	shf.l.wrap.b32 	%r34952, %r34951, %r34951, 7;
	add.s32 	%r34953, %r34911, %r34904;
	xor.b32  	%r34954, %r34877, %r34953;
	shf.l.wrap.b32 	%r34955, %r34954, %r34954, 16;
	add.s32 	%r34956, %r34890, %r34955;
	xor.b32  	%r34957, %r34904, %r34956;
	shf.l.wrap.b32 	%r34958, %r34957, %r34957, 12;
	add.s32 	%r34959, %r34953, %r34958;
	xor.b32  	%r34960, %r34955, %r34959;
	shf.l.wrap.b32 	%r34961, %r34960, %r34960, 8;
	add.s32 	%r34962, %r34956, %r34961;
	xor.b32  	%r34963, %r34958, %r34962;
	shf.l.wrap.b32 	%r34964, %r34963, %r34963, 7;
	add.s32 	%r34965, %r34923, %r34940;
	xor.b32  	%r34966, %r34961, %r34965;
	shf.l.wrap.b32 	%r34967, %r34966, %r34966, 16;
	add.s32 	%r34968, %r34950, %r34967;
	xor.b32  	%r34969, %r34940, %r34968;
	shf.l.wrap.b32 	%r34970, %r34969, %r34969, 12;
	add.s32 	%r34971, %r34965, %r34970;
	xor.b32  	%r34972, %r34967, %r34971;
	shf.l.wrap.b32 	%r34973, %r34972, %r34972, 8;
	add.s32 	%r34974, %r34968, %r34973;
	xor.b32  	%r34975, %r34970, %r34974;
	shf.l.wrap.b32 	%r34976, %r34975, %r34975, 7;
	add.s32 	%r34977, %r34935, %r34952;
	xor.b32  	%r34978, %r34925, %r34977;
	shf.l.wrap.b32 	%r34979, %r34978, %r34978, 16;
	add.s32 	%r34980, %r34962, %r34979;
	xor.b32  	%r34981, %r34952, %r34980;
	shf.l.wrap.b32 	%r34982, %r34981, %r34981, 12;
	add.s32 	%r34983, %r34977, %r34982;
	xor.b32  	%r34984, %r34979, %r34983;
	shf.l.wrap.b32 	%r34985, %r34984, %r34984, 8;
	add.s32 	%r34986, %r34980, %r34985;
	xor.b32  	%r34987, %r34982, %r34986;
	shf.l.wrap.b32 	%r34988, %r34987, %r34987, 7;
	add.s32 	%r34989, %r34947, %r34964;
	xor.b32  	%r34990, %r34937, %r34989;
	shf.l.wrap.b32 	%r34991, %r34990, %r34990, 16;
	add.s32 	%r34992, %r34926, %r34991;
	xor.b32  	%r34993, %r34964, %r34992;
	shf.l.wrap.b32 	%r34994, %r34993, %r34993, 12;
	add.s32 	%r34995, %r34989, %r34994;
	xor.b32  	%r34996, %r34991, %r34995;
	shf.l.wrap.b32 	%r34997, %r34996, %r34996, 8;
	add.s32 	%r34998, %r34992, %r34997;
	xor.b32  	%r34999, %r34994, %r34998;
	shf.l.wrap.b32 	%r35000, %r34999, %r34999, 7;
	add.s32 	%r35001, %r34959, %r34928;
	xor.b32  	%r35002, %r34949, %r35001;
	shf.l.wrap.b32 	%r35003, %r35002, %r35002, 16;
	add.s32 	%r35004, %r34938, %r35003;
	xor.b32  	%r35005, %r34928, %r35004;
	shf.l.wrap.b32 	%r35006, %r35005, %r35005, 12;
	add.s32 	%r35007, %r35001, %r35006;
	xor.b32  	%r35008, %r35003, %r35007;
	shf.l.wrap.b32 	%r35009, %r35008, %r35008, 8;
	add.s32 	%r35010, %r35004, %r35009;
	xor.b32  	%r35011, %r35006, %r35010;
	shf.l.wrap.b32 	%r35012, %r35011, %r35011, 7;
	add.s32 	%r54545, %r34629, %r34971;
	add.s32 	%r54544, %r34641, %r34983;
	add.s32 	%r54543, %r34653, %r34995;
	add.s32 	%r54542, %r34665, %r35007;
	add.s32 	%r54546, %r54553, %r35012;
	add.s32 	%r54547, %r54552, %r34976;
	add.s32 	%r54548, %r54551, %r34988;
	add.s32 	%r54549, %r54550, %r35000;
	xor.b32  	%r35013, %r34630, 1;
	shf.l.wrap.b32 	%r35014, %r34630, %r35013, 16;
	add.s32 	%r35015, %r54553, %r35014;
	xor.b32  	%r35016, %r54553, %r35015;
	shf.l.wrap.b32 	%r35017, %r35016, %r35016, 12;
	add.s32 	%r35018, %r34630, %r35017;
	xor.b32  	%r35019, %r35014, %r35018;
	shf.l.wrap.b32 	%r35020, %r35019, %r35019, 8;
	add.s32 	%r35021, %r35015, %r35020;
	xor.b32  	%r35022, %r35017, %r35021;
	shf.l.wrap.b32 	%r35023, %r35022, %r35022, 7;
	add.s32 	%r35024, %r35018, %r34652;
	xor.b32  	%r35025, %r34673, %r35024;
	shf.l.wrap.b32 	%r35026, %r35025, %r35025, 16;
	add.s32 	%r35027, %r34662, %r35026;
	xor.b32  	%r35028, %r34652, %r35027;
	shf.l.wrap.b32 	%r35029, %r35028, %r35028, 12;
	add.s32 	%r35030, %r35024, %r35029;
	xor.b32  	%r35031, %r35026, %r35030;
	shf.l.wrap.b32 	%r35032, %r35031, %r35031, 8;
	add.s32 	%r35033, %r35027, %r35032;
	xor.b32  	%r35034, %r35029, %r35033;
	shf.l.wrap.b32 	%r35035, %r35034, %r35034, 7;
	xor.b32  	%r35036, %r35020, %r34689;
	shf.l.wrap.b32 	%r35037, %r35036, %r35036, 16;
	add.s32 	%r35038, %r34674, %r35037;
	xor.b32  	%r35039, %r34664, %r35038;
	shf.l.wrap.b32 	%r35040, %r35039, %r35039, 12;
	add.s32 	%r35041, %r34689, %r35040;
	xor.b32  	%r35042, %r35037, %r35041;
	shf.l.wrap.b32 	%r35043, %r35042, %r35042, 8;
	add.s32 	%r35044, %r35038, %r35043;
	xor.b32  	%r35045, %r35040, %r35044;
	shf.l.wrap.b32 	%r35046, %r35045, %r35045, 7;
	add.s32 	%r35047, %r35021, %r34703;
	xor.b32  	%r35048, %r34676, %r35047;
	shf.l.wrap.b32 	%r35049, %r35048, %r35048, 12;
	add.s32 	%r35050, %r34701, %r35049;
	xor.b32  	%r35051, %r34703, %r35050;
	shf.l.wrap.b32 	%r35052, %r35051, %r35051, 8;
	add.s32 	%r35053, %r35047, %r35052;
	xor.b32  	%r35054, %r35049, %r35053;
	shf.l.wrap.b32 	%r35055, %r35054, %r35054, 7;
	add.s32 	%r35056, %r34671, %r35023;
	xor.b32  	%r35057, %r34661, %r35056;
	shf.l.wrap.b32 	%r35058, %r35057, %r35057, 16;
	add.s32 	%r35059, %r34650, %r35058;
	xor.b32  	%r35060, %r35023, %r35059;
	shf.l.wrap.b32 	%r35061, %r35060, %r35060, 12;
	add.s32 	%r35062, %r35056, %r35061;
	xor.b32  	%r35063, %r35058, %r35062;
	shf.l.wrap.b32 	%r35064, %r35063, %r35063, 8;
	add.s32 	%r35065, %r35059, %r35064;
	xor.b32  	%r35066, %r35061, %r35065;
	shf.l.wrap.b32 	%r35067, %r35066, %r35066, 7;
	add.s32 	%r35068, %r35030, %r35067;
	xor.b32  	%r35069, %r35043, %r35068;
	shf.l.wrap.b32 	%r35070, %r35069, %r35069, 16;
	add.s32 	%r35071, %r35053, %r35070;
	xor.b32  	%r35072, %r35067, %r35071;
	shf.l.wrap.b32 	%r35073, %r35072, %r35072, 12;
	add.s32 	%r35074, %r35068, %r35073;
	xor.b32  	%r35075, %r35070, %r35074;
	shf.l.wrap.b32 	%r35076, %r35075, %r35075, 8;
	add.s32 	%r35077, %r35071, %r35076;
	xor.b32  	%r35078, %r35073, %r35077;
	shf.l.wrap.b32 	%r35079, %r35078, %r35078, 7;
	add.s32 	%r35080, %r35041, %r35035;
	xor.b32  	%r35081, %r35052, %r35080;
	shf.l.wrap.b32 	%r35082, %r35081, %r35081, 16;
	add.s32 	%r35083, %r35065, %r35082;
	xor.b32  	%r35084, %r35035, %r35083;
	shf.l.wrap.b32 	%r35085, %r35084, %r35084, 12;
	add.s32 	%r35086, %r35080, %r35085;
	xor.b32  	%r35087, %r35082, %r35086;
	shf.l.wrap.b32 	%r35088, %r35087, %r35087, 8;
	add.s32 	%r35089, %r35083, %r35088;
	xor.b32  	%r35090, %r35085, %r35089;
	shf.l.wrap.b32 	%r35091, %r35090, %r35090, 7;
	add.s32 	%r35092, %r35050, %r35046;
	xor.b32  	%r35093, %r35064, %r35092;
	shf.l.wrap.b32 	%r35094, %r35093, %r35093, 16;
	add.s32 	%r35095, %r35033, %r35094;
	xor.b32  	%r35096, %r35046, %r35095;
	shf.l.wrap.b32 	%r35097, %r35096, %r35096, 12;
	add.s32 	%r35098, %r35092, %r35097;
	xor.b32  	%r35099, %r35094, %r35098;
	shf.l.wrap.b32 	%r35100, %r35099, %r35099, 8;
	add.s32 	%r35101, %r35095, %r35100;
	xor.b32  	%r35102, %r35097, %r35101;
	shf.l.wrap.b32 	%r35103, %r35102, %r35102, 7;
	add.s32 	%r35104, %r35062, %r35055;
	xor.b32  	%r35105, %r35032, %r35104;
	shf.l.wrap.b32 	%r35106, %r35105, %r35105, 16;
	add.s32 	%r35107, %r35044, %r35106;
	xor.b32  	%r35108, %r35055, %r35107;
	shf.l.wrap.b32 	%r35109, %r35108, %r35108, 12;
	add.s32 	%r35110, %r35104, %r35109;
	xor.b32  	%r35111, %r35106, %r35110;
	shf.l.wrap.b32 	%r35112, %r35111, %r35111, 8;
	add.s32 	%r35113, %r35107, %r35112;
	xor.b32  	%r35114, %r35109, %r35113;
	shf.l.wrap.b32 	%r35115, %r35114, %r35114, 7;
	add.s32 	%r35116, %r35074, %r35091;
	xor.b32  	%r35117, %r35112, %r35116;
	shf.l.wrap.b32 	%r35118, %r35117, %r35117, 16;
	add.s32 	%r35119, %r35101, %r35118;
	xor.b32  	%r35120, %r35091, %r35119;
	shf.l.wrap.b32 	%r35121, %r35120, %r35120, 12;
	add.s32 	%r35122, %r35116, %r35121;
	xor.b32  	%r35123, %r35118, %r35122;
	shf.l.wrap.b32 	%r35124, %r35123, %r35123, 8;
	add.s32 	%r35125, %r35119, %r35124;
	xor.b32  	%r35126, %r35121, %r35125;
	shf.l.wrap.b32 	%r35127, %r35126, %r35126, 7;
	add.s32 	%r35128, %r35086, %r35103;
	xor.b32  	%r35129, %r35076, %r35128;
	shf.l.wrap.b32 	%r35130, %r35129, %r35129, 16;
	add.s32 	%r35131, %r35113, %r35130;
	xor.b32  	%r35132, %r35103, %r35131;
	shf.l.wrap.b32 	%r35133, %r35132, %r35132, 12;
	add.s32 	%r35134, %r35128, %r35133;
	xor.b32  	%r35135, %r35130, %r35134;
	shf.l.wrap.b32 	%r35136, %r35135, %r35135, 8;
	add.s32 	%r35137, %r35131, %r35136;
	xor.b32  	%r35138, %r35133, %r35137;
	shf.l.wrap.b32 	%r35139, %r35138, %r35138, 7;
	add.s32 	%r35140, %r35098, %r35115;
	xor.b32  	%r35141, %r35088, %r35140;
	shf.l.wrap.b32 	%r35142, %r35141, %r35141, 16;
	add.s32 	%r35143, %r35077, %r35142;
	xor.b32  	%r35144, %r35115, %r35143;
	shf.l.wrap.b32 	%r35145, %r35144, %r35144, 12;
	add.s32 	%r35146, %r35140, %r35145;
	xor.b32  	%r35147, %r35142, %r35146;
	shf.l.wrap.b32 	%r35148, %r35147, %r35147, 8;
	add.s32 	%r35149, %r35143, %r35148;
	xor.b32  	%r35150, %r35145, %r35149;
	shf.l.wrap.b32 	%r35151, %r35150, %r35150, 7;
	add.s32 	%r35152, %r35110, %r35079;
	xor.b32  	%r35153, %r35100, %r35152;
	shf.l.wrap.b32 	%r35154, %r35153, %r35153, 16;
	add.s32 	%r35155, %r35089, %r35154;
	xor.b32  	%r35156, %r35079, %r35155;
	shf.l.wrap.b32 	%r35157, %r35156, %r35156, 12;
	add.s32 	%r35158, %r35152, %r35157;
	xor.b32  	%r35159, %r35154, %r35158;
	shf.l.wrap.b32 	%r35160, %r35159, %r35159, 8;
	add.s32 	%r35161, %r35155, %r35160;
	xor.b32  	%r35162, %r35157, %r35161;
	shf.l.wrap.b32 	%r35163, %r35162, %r35162, 7;
	add.s32 	%r35164, %r35122, %r35163;
	xor.b32  	%r35165, %r35136, %r35164;
	shf.l.wrap.b32 	%r35166, %r35165, %r35165, 16;
	add.s32 	%r35167, %r35149, %r35166;
	xor.b32  	%r35168, %r35163, %r35167;
	shf.l.wrap.b32 	%r35169, %r35168, %r35168, 12;
	add.s32 	%r35170, %r35164, %r35169;
	xor.b32  	%r35171, %r35166, %r35170;
	shf.l.wrap.b32 	%r35172, %r35171, %r35171, 8;
	add.s32 	%r35173, %r35167, %r35172;
	xor.b32  	%r35174, %r35169, %r35173;
	shf.l.wrap.b32 	%r35175, %r35174, %r35174, 7;
	add.s32 	%r35176, %r35134, %r35127;
	xor.b32  	%r35177, %r35148, %r35176;
	shf.l.wrap.b32 	%r35178, %r35177, %r35177, 16;
	add.s32 	%r35179, %r35161, %r35178;
	xor.b32  	%r35180, %r35127, %r35179;
	shf.l.wrap.b32 	%r35181, %r35180, %r35180, 12;
	add.s32 	%r35182, %r35176, %r35181;
	xor.b32  	%r35183, %r35178, %r35182;
	shf.l.wrap.b32 	%r35184, %r35183, %r35183, 8;
	add.s32 	%r35185, %r35179, %r35184;
	xor.b32  	%r35186, %r35181, %r35185;
	shf.l.wrap.b32 	%r35187, %r35186, %r35186, 7;
	add.s32 	%r35188, %r35146, %r35139;
	xor.b32  	%r35189, %r35160, %r35188;
	shf.l.wrap.b32 	%r35190, %r35189, %r35189, 16;
	add.s32 	%r35191, %r35125, %r35190;
	xor.b32  	%r35192, %r35139, %r35191;
	shf.l.wrap.b32 	%r35193, %r35192, %r35192, 12;
	add.s32 	%r35194, %r35188, %r35193;
	xor.b32  	%r35195, %r35190, %r35194;
	shf.l.wrap.b32 	%r35196, %r35195, %r35195, 8;
	add.s32 	%r35197, %r35191, %r35196;
	xor.b32  	%r35198, %r35193, %r35197;
	shf.l.wrap.b32 	%r35199, %r35198, %r35198, 7;
	add.s32 	%r35200, %r35158, %r35151;
	xor.b32  	%r35201, %r35124, %r35200;
	shf.l.wrap.b32 	%r35202, %r35201, %r35201, 16;
	add.s32 	%r35203, %r35137, %r35202;
	xor.b32  	%r35204, %r35151, %r35203;
	shf.l.wrap.b32 	%r35205, %r35204, %r35204, 12;
	add.s32 	%r35206, %r35200, %r35205;
	xor.b32  	%r35207, %r35202, %r35206;
	shf.l.wrap.b32 	%r35208, %r35207, %r35207, 8;
	add.s32 	%r35209, %r35203, %r35208;
	xor.b32  	%r35210, %r35205, %r35209;
	shf.l.wrap.b32 	%r35211, %r35210, %r35210, 7;
	add.s32 	%r35212, %r35170, %r35187;
	xor.b32  	%r35213, %r35208, %r35212;
	shf.l.wrap.b32 	%r35214, %r35213, %r35213, 16;
	add.s32 	%r35215, %r35197, %r35214;
	xor.b32  	%r35216, %r35187, %r35215;
	shf.l.wrap.b32 	%r35217, %r35216, %r35216, 12;
	add.s32 	%r35218, %r35212, %r35217;
	xor.b32  	%r35219, %r35214, %r35218;
	shf.l.wrap.b32 	%r35220, %r35219, %r35219, 8;
	add.s32 	%r35221, %r35215, %r35220;
	xor.b32  	%r35222, %r35217, %r35221;
	shf.l.wrap.b32 	%r35223, %r35222, %r35222, 7;
	add.s32 	%r35224, %r35182, %r35199;
	xor.b32  	%r35225, %r35172, %r35224;
	shf.l.wrap.b32 	%r35226, %r35225, %r35225, 16;
	add.s32 	%r35227, %r35209, %r35226;
	xor.b32  	%r35228, %r35199, %r35227;
	shf.l.wrap.b32 	%r35229, %r35228, %r35228, 12;
	add.s32 	%r35230, %r35224, %r35229;
	xor.b32  	%r35231, %r35226, %r35230;
	shf.l.wrap.b32 	%r35232, %r35231, %r35231, 8;
	add.s32 	%r35233, %r35227, %r35232;
	xor.b32  	%r35234, %r35229, %r35233;
	shf.l.wrap.b32 	%r35235, %r35234, %r35234, 7;
	add.s32 	%r35236, %r35194, %r35211;
	xor.b32  	%r35237, %r35184, %r35236;
	shf.l.wrap.b32 	%r35238, %r35237, %r35237, 16;
	add.s32 	%r35239, %r35173, %r35238;
	xor.b32  	%r35240, %r35211, %r35239;
	shf.l.wrap.b32 	%r35241, %r35240, %r35240, 12;
	add.s32 	%r35242, %r35236, %r35241;
	xor.b32  	%r35243, %r35238, %r35242;
	shf.l.wrap.b32 	%r35244, %r35243, %r35243, 8;
	add.s32 	%r35245, %r35239, %r35244;
	xor.b32  	%r35246, %r35241, %r35245;
	shf.l.wrap.b32 	%r35247, %r35246, %r35246, 7;
	add.s32 	%r35248, %r35206, %r35175;
	xor.b32  	%r35249, %r35196, %r35248;
	shf.l.wrap.b32 	%r35250, %r35249, %r35249, 16;
	add.s32 	%r35251, %r35185, %r35250;
	xor.b32  	%r35252, %r35175, %r35251;
	shf.l.wrap.b32 	%r35253, %r35252, %r35252, 12;
	add.s32 	%r35254, %r35248, %r35253;
	xor.b32  	%r35255, %r35250, %r35254;
	shf.l.wrap.b32 	%r35256, %r35255, %r35255, 8;
	add.s32 	%r35257, %r35251, %r35256;
	xor.b32  	%r35258, %r35253, %r35257;
	shf.l.wrap.b32 	%r35259, %r35258, %r35258, 7;
	add.s32 	%r35260, %r35218, %r35259;
	xor.b32  	%r35261, %r35232, %r35260;
	shf.l.wrap.b32 	%r35262, %r35261, %r35261, 16;
	add.s32 	%r35263, %r35245, %r35262;
	xor.b32  	%r35264, %r35259, %r35263;
	shf.l.wrap.b32 	%r35265, %r35264, %r35264, 12;
	add.s32 	%r35266, %r35260, %r35265;
	xor.b32  	%r35267, %r35262, %r35266;
	shf.l.wrap.b32 	%r35268, %r35267, %r35267, 8;
	add.s32 	%r35269, %r35230, %r35223;
	xor.b32  	%r35270, %r35244, %r35269;
	shf.l.wrap.b32 	%r35271, %r35270, %r35270, 16;
	add.s32 	%r35272, %r35257, %r35271;
	xor.b32  	%r35273, %r35223, %r35272;
	shf.l.wrap.b32 	%r35274, %r35273, %r35273, 12;
	add.s32 	%r35275, %r35269, %r35274;
	xor.b32  	%r35276, %r35271, %r35275;
	shf.l.wrap.b32 	%r35277, %r35276, %r35276, 8;
	add.s32 	%r35278, %r35272, %r35277;
	xor.b32  	%r35279, %r35274, %r35278;
	shf.l.wrap.b32 	%r35280, %r35279, %r35279, 7;
	add.s32 	%r35281, %r35242, %r35235;
	xor.b32  	%r35282, %r35256, %r35281;
	shf.l.wrap.b32 	%r35283, %r35282, %r35282, 16;
	add.s32 	%r35284, %r35221, %r35283;
	xor.b32  	%r35285, %r35235, %r35284;
	shf.l.wrap.b32 	%r35286, %r35285, %r35285, 12;
	add.s32 	%r35287, %r35281, %r35286;
	xor.b32  	%r35288, %r35283, %r35287;
	shf.l.wrap.b32 	%r35289, %r35288, %r35288, 8;
	add.s32 	%r35290, %r35284, %r35289;
	xor.b32  	%r35291, %r35286, %r35290;
	shf.l.wrap.b32 	%r35292, %r35291, %r35291, 7;
	add.s32 	%r35293, %r35254, %r35247;
	xor.b32  	%r35294, %r35220, %r35293;
	shf.l.wrap.b32 	%r35295, %r35294, %r35294, 16;
	add.s32 	%r35296, %r35233, %r35295;
	xor.b32  	%r35297, %r35247, %r35296;
	shf.l.wrap.b32 	%r35298, %r35297, %r35297, 12;
	add.s32 	%r35299, %r35293, %r35298;
	xor.b32  	%r35300, %r35295, %r35299;
	shf.l.wrap.b32 	%r35301, %r35300, %r35300, 8;
	add.s32 	%r35302, %r35296, %r35301;
	add.s32 	%r35303, %r35266, %r35280;
	xor.b32  	%r35304, %r35301, %r35303;
	shf.l.wrap.b32 	%r35305, %r35304, %r35304, 16;
	add.s32 	%r35306, %r35290, %r35305;
	xor.b32  	%r35307, %r35280, %r35306;
	shr.u32 	%r35308, %r35307, 20;
	add.s32 	%r35309, %r35303, %r35308;
	add.s32 	%r35310, %r35275, %r35292;
	xor.b32  	%r35311, %r35268, %r35310;
	shf.l.wrap.b32 	%r35312, %r35311, %r35311, 16;
	add.s32 	%r35313, %r35302, %r35312;
	xor.b32  	%r35314, %r35292, %r35313;
	shr.u32 	%r35315, %r35314, 20;
	add.s32 	%r35316, %r35310, %r35315;
	add.s32 	%r35317, %r34629, %r35309;
	add.s32 	%r35318, %r34641, %r35316;
	not.b32 	%r35319, %r54541;
	add.s32 	%r35320, %r3423, %r35319;
	mov.u32 	%r35321, %ctaid.x;
	shl.b32 	%r35322, %r35321, 11;
	mov.u32 	%r35323, %tid.x;
	and.b32  	%r35324, %r35323, 31;
	or.b32  	%r35325, %r35322, %r35324;
	shl.b32 	%r35326, %r35323, 3;
	and.b32  	%r35327, %r35326, 7936;
	add.s32 	%r35328, %r53743, %r35327;
	add.s32 	%r35329, %r35325, %r35328;
	shr.u32 	%r35330, %r35329, %r35320;
	and.b32  	%r35331, %r35330, 1;
	setp.eq.b32 	%p377, %r35331, 1;
	selp.b32 	%r35332, %r35318, %r35317, %p377;
	cvt.u16.u32 	%rs603, %r35332;
	and.b16  	%rs840, %rs603, 1;
	and.b16  	%rs604, %rs838, 255;
	setp.ne.s16 	%p378, %rs604, 1;
	@%p378 bra 	$L__BB4_481;
	ld.param.u64 	%rd833, [fused_batch_pir_kernel_16_param_1];
	not.b32 	%r35333, %r54541;
	add.s32 	%r35334, %r3423, %r35333;
	mov.u32 	%r35335, %ctaid.x;
	shl.b32 	%r35336, %r35335, 11;
	mov.u32 	%r35337, %tid.x;
	and.b32  	%r35338, %r35337, 31;
	or.b32  	%r35339, %r35336, %r35338;
	shl.b32 	%r35340, %r35337, 3;
	and.b32  	%r35341, %r35340, 7936;
	add.s32 	%r35342, %r53743, %r35341;
	add.s32 	%r35343, %r35339, %r35342;
	shr.u32 	%r35344, %r35343, %r35334;
	and.b32  	%r35345, %r35344, 1;
	setp.eq.b32 	%p379, %r35345, 1;
	cvt.s64.s32 	%rd430, %r54541;
	cvta.to.global.u64 	%rd431, %rd833;
	mul.wide.s32 	%rd432, %r54541, 16;
	add.s64 	%rd433, %rd431, %rd432;
	ld.global.u32 	%r35346, [%rd433+16124];
	selp.b32 	%r35347, %r54546, %r54545, %p379;
	xor.b32  	%r35348, %r35347, %r35346;
	selp.b32 	%r35349, %r54547, %r54544, %p379;
	selp.b32 	%r54545, %r54545, %r35348, %p379;
	selp.b32 	%r54546, %r35348, %r54546, %p379;
	ld.global.u32 	%r35350, [%rd433+16128];
	xor.b32  	%r35351, %r35349, %r35350;
	selp.b32 	%r35352, %r54548, %r54543, %p379;
	selp.b32 	%r54544, %r54544, %r35351, %p379;
	selp.b32 	%r54547, %r35351, %r54547, %p379;
	ld.global.u32 	%r35353, [%rd433+16132];
	xor.b32  	%r35354, %r35352, %r35353;
	selp.b32 	%r35355, %r54549, %r54542, %p379;
	selp.b32 	%r54543, %r54543, %r35354, %p379;
	selp.b32 	%r54548, %r35354, %r54548, %p379;
	ld.global.u32 	%r35356, [%rd433+16136];
	xor.b32  	%r35357, %r35355, %r35356;
	selp.b64 	%rd434, 445, 420, %p379;
	selp.b32 	%r54542, %r54542, %r35357, %p379;
	selp.b32 	%r54549, %r35357, %r54549, %p379;
	add.s64 	%rd435, %rd434, %rd430;
	add.s64 	%rd436, %rd431, %rd435;
	ld.global.u8 	%rs605, [%rd436+16104];
	xor.b16  	%rs840, %rs605, %rs840;
$L__BB4_481:
	not.b32 	%r35358, %r54541;
	add.s32 	%r35359, %r3423, %r35358;
	mov.u32 	%r35360, %ctaid.x;
	shl.b32 	%r35361, %r35360, 11;
	mov.u32 	%r35362, %tid.x;
	and.b32  	%r35363, %r35362, 31;
	or.b32  	%r35364, %r35361, %r35363;
	shl.b32 	%r35365, %r35362, 3;
	and.b32  	%r35366, %r35365, 7936;
	add.s32 	%r35367, %r53743, %r35366;
	add.s32 	%r35368, %r35364, %r35367;
	shr.u32 	%r35369, %r35368, %r35359;
	and.b32  	%r35370, %r35369, 1;
	setp.eq.b32 	%p380, %r35370, 1;
	selp.b32 	%r54553, %r54546, %r54545, %p380;
	selp.b32 	%r54552, %r54547, %r54544, %p380;
	selp.b32 	%r54551, %r54548, %r54543, %p380;
	selp.b32 	%r54550, %r54549, %r54542, %p380;
	add.s32 	%r54541, %r54541, 1;
	setp.lt.u32 	%p381, %r54541, %r3423;
	mov.u16 	%rs838, %rs840;
	@%p381 bra 	$L__BB4_479;
$L__BB4_482:
	and.b16  	%rs606, %rs840, 255;
	setp.ne.s16 	%p382, %rs606, 1;
	@%p382 bra 	$L__BB4_484;
	ld.param.u64 	%rd834, [fused_batch_pir_kernel_16_param_1];
	cvta.to.global.u64 	%rd437, %rd834;
	ld.global.u32 	%r35371, [%rd437+16576];
	xor.b32  	%r54553, %r54553, %r35371;
$L__BB4_484:
	@%p382 bra 	$L__BB4_486;
	ld.param.u64 	%rd835, [fused_batch_pir_kernel_16_param_1];
	cvta.to.global.u64 	%rd438, %rd835;
	ld.global.u32 	%r35372, [%rd438+16580];
	xor.b32  	%r54552, %r54552, %r35372;
$L__BB4_486:
	@%p382 bra 	$L__BB4_488;
	ld.param.u64 	%rd836, [fused_batch_pir_kernel_16_param_1];
	cvta.to.global.u64 	%rd439, %rd836;
	ld.global.u32 	%r35373, [%rd439+16584];
	xor.b32  	%r54551, %r54551, %r35373;
$L__BB4_488:
	@%p382 bra 	$L__BB4_490;
	ld.param.u64 	%rd837, [fused_batch_pir_kernel_16_param_1];
	cvta.to.global.u64 	%rd440, %rd837;
	ld.global.u32 	%r35374, [%rd440+16588];
	xor.b32  	%r54550, %r54550, %r35374;
$L__BB4_490:
	ld.param.u32 	%r52170, [fused_batch_pir_kernel_16_param_4];
	mov.u32 	%r35376, %ctaid.x;
	shl.b32 	%r35377, %r35376, 11;
	mov.u32 	%r35378, %tid.x;
	and.b32  	%r35379, %r35378, 31;
	or.b32  	%r35380, %r35377, %r35379;
	shl.b32 	%r35381, %r35378, 3;
	and.b32  	%r35382, %r35381, 7936;
	add.s32 	%r35383, %r53743, %r35382;
	add.s32 	%r35384, %r35380, %r35383;
	setp.ge.s32 	%p386, %r35384, %r52170;
	mov.b32 	%r54574, 0;
	mov.u32 	%r54575, %r54574;
	mov.u32 	%r54576, %r54574;
	mov.u32 	%r54577, %r54574;
	@%p386 bra 	$L__BB4_504;
	ld.param.u64 	%rd838, [fused_batch_pir_kernel_16_param_1];
	cvta.to.global.u64 	%rd441, %rd838;
	ld.global.u8 	%rs610, [%rd441+16609];
	max.u16 	%rs611, %rs610, 11;
	cvt.u32.u16 	%r35385, %rs611;
	add.s32 	%r54565, %r35385, -11;
	ld.shared.v2.u32 	{%r54577, %r54576}, [s_mem+198056];
	ld.shared.v2.u32 	{%r54575, %r54574}, [s_mem+198064];
	ld.shared.u8 	%rs843, [s_mem+198072];
	cvt.u32.u16 	%r3478, %rs610;
	setp.ge.u32 	%p387, %r54565, %r3478;
	@%p387 bra 	$L__BB4_496;
	mov.u16 	%rs841, %rs843;
$L__BB4_493:
	ld.const.u32 	%r35386, [CHACHA_CONSTANTS];
	add.s32 	%r35387, %r35386, %r54577;
	shf.l.wrap.b32 	%r35388, %r35387, %r35387, 16;
	add.s32 	%r35389, %r54577, %r35388;
	xor.b32  	%r35390, %r54577, %r35389;
	shf.l.wrap.b32 	%r35391, %r35390, %r35390, 12;
	add.s32 	%r35392, %r35387, %r35391;
	xor.b32  	%r35393, %r35388, %r35392;
	shf.l.wrap.b32 	%r35394, %r35393, %r35393, 8;
	add.s32 	%r35395, %r35389, %r35394;
	xor.b32  	%r35396, %r35391, %r35395;
	shf.l.wrap.b32 	%r35397, %r35396, %r35396, 7;
	ld.const.u32 	%r35398, [CHACHA_CONSTANTS+4];
	add.s32 	%r35399, %r35398, %r54576;
	shf.l.wrap.b32 	%r35400, %r35399, %r35399, 16;
	add.s32 	%r35401, %r54576, %r35400;
	xor.b32  	%r35402, %r54576, %r35401;
	shf.l.wrap.b32 	%r35403, %r35402, %r35402, 12;
	add.s32 	%r35404, %r35399, %r35403;
	xor.b32  	%r35405, %r35400, %r35404;
	shf.l.wrap.b32 	%r35406, %r35405, %r35405, 8;
	add.s32 	%r35407, %r35401, %r35406;
	xor.b32  	%r35408, %r35403, %r35407;
	shf.l.wrap.b32 	%r35409, %r35408, %r35408, 7;
	ld.const.u32 	%r35410, [CHACHA_CONSTANTS+8];
	add.s32 	%r35411, %r35410, %r54575;
	shf.l.wrap.b32 	%r35412, %r35411, %r35411, 16;
	add.s32 	%r35413, %r54575, %r35412;
	xor.b32  	%r35414, %r54575, %r35413;
	shf.l.wrap.b32 	%r35415, %r35414, %r35414, 12;
	add.s32 	%r35416, %r35411, %r35415;
	xor.b32  	%r35417, %r35412, %r35416;
	shf.l.wrap.b32 	%r35418, %r35417, %r35417, 8;
	add.s32 	%r35419, %r35413, %r35418;
	xor.b32  	%r35420, %r35415, %r35419;
	shf.l.wrap.b32 	%r35421, %r35420, %r35420, 7;
	ld.const.u32 	%r35422, [CHACHA_CONSTANTS+12];
	add.s32 	%r35423, %r35422, %r54574;
	shf.l.wrap.b32 	%r35424, %r35423, %r35423, 16;
	add.s32 	%r35425, %r54574, %r35424;
	xor.b32  	%r35426, %r54574, %r35425;
	shf.l.wrap.b32 	%r35427, %r35426, %r35426, 12;
	add.s32 	%r35428, %r35423, %r35427;
	xor.b32  	%r35429, %r35424, %r35428;
	shf.l.wrap.b32 	%r35430, %r35429, %r35429, 8;
	add.s32 	%r35431, %r35425, %r35430;
	xor.b32  	%r35432, %r35427, %r35431;
	shf.l.wrap.b32 	%r35433, %r35432, %r35432, 7;
	add.s32 	%r35434, %r35392, %r35409;
	xor.b32  	%r35435, %r35430, %r35434;
	shf.l.wrap.b32 	%r35436, %r35435, %r35435, 16;
	add.s32 	%r35437, %r35419, %r35436;
	xor.b32  	%r35438, %r35409, %r35437;
	shf.l.wrap.b32 	%r35439, %r35438, %r35438, 12;
	add.s32 	%r35440, %r35434, %r35439;
	xor.b32  	%r35441, %r35436, %r35440;
	shf.l.wrap.b32 	%r35442, %r35441, %r35441, 8;
	add.s32 	%r35443, %r35437, %r35442;
	xor.b32  	%r35444, %r35439, %r35443;
	shf.l.wrap.b32 	%r35445, %r35444, %r35444, 7;
	add.s32 	%r35446, %r35404, %r35421;
	xor.b32  	%r35447, %r35394, %r35446;
	shf.l.wrap.b32 	%r35448, %r35447, %r35447, 16;
	add.s32 	%r35449, %r35431, %r35448;
	xor.b32  	%r35450, %r35421, %r35449;
	shf.l.wrap.b32 	%r35451, %r35450, %r35450, 12;
	add.s32 	%r35452, %r35446, %r35451;
	xor.b32  	%r35453, %r35448, %r35452;
	shf.l.wrap.b32 	%r35454, %r35453, %r35453, 8;
	add.s32 	%r35455, %r35449, %r35454;
	xor.b32  	%r35456, %r35451, %r35455;
	shf.l.wrap.b32 	%r35457, %r35456, %r35456, 7;
	add.s32 	%r35458, %r35416, %r35433;
	xor.b32  	%r35459, %r35406, %r35458;
	shf.l.wrap.b32 	%r35460, %r35459, %r35459, 16;
	add.s32 	%r35461, %r35395, %r35460;
	xor.b32  	%r35462, %r35433, %r35461;
	shf.l.wrap.b32 	%r35463, %r35462, %r35462, 12;
	add.s32 	%r35464, %r35458, %r35463;
	xor.b32  	%r35465, %r35460, %r35464;
	shf.l.wrap.b32 	%r35466, %r35465, %r35465, 8;
	add.s32 	%r35467, %r35461, %r35466;
	xor.b32  	%r35468, %r35463, %r35467;
	shf.l.wrap.b32 	%r35469, %r35468, %r35468, 7;
	add.s32 	%r35470, %r35428, %r35397;
	xor.b32  	%r35471, %r35418, %r35470;
	shf.l.wrap.b32 	%r35472, %r35471, %r35471, 16;
	add.s32 	%r35473, %r35407, %r35472;
	xor.b32  	%r35474, %r35397, %r35473;
	shf.l.wrap.b32 	%r35475, %r35474, %r35474, 12;
	add.s32 	%r35476, %r35470, %r35475;
	xor.b32  	%r35477, %r35472, %r35476;
	shf.l.wrap.b32 	%r35478, %r35477, %r35477, 8;
	add.s32 	%r35479, %r35473, %r35478;
	xor.b32  	%r35480, %r35475, %r35479;
	shf.l.wrap.b32 	%r35481, %r35480, %r35480, 7;
	add.s32 	%r35482, %r35440, %r35481;
	xor.b32  	%r35483, %r35454, %r35482;
	shf.l.wrap.b32 	%r35484, %r35483, %r35483, 16;
	add.s32 	%r35485, %r35467, %r35484;
	xor.b32  	%r35486, %r35481, %r35485;
	shf.l.wrap.b32 	%r35487, %r35486, %r35486, 12;
	add.s32 	%r35488, %r35482, %r35487;
	xor.b32  	%r35489, %r35484, %r35488;
	shf.l.wrap.b32 	%r35490, %r35489, %r35489, 8;
	add.s32 	%r35491, %r35485, %r35490;
	xor.b32  	%r35492, %r35487, %r35491;
	shf.l.wrap.b32 	%r35493, %r35492, %r35492, 7;
	add.s32 	%r35494, %r35452, %r35445;
	xor.b32  	%r35495, %r35466, %r35494;
	shf.l.wrap.b32 	%r35496, %r35495, %r35495, 16;
	add.s32 	%r35497, %r35479, %r35496;
	xor.b32  	%r35498, %r35445, %r35497;
	shf.l.wrap.b32 	%r35499, %r35498, %r35498, 12;
	add.s32 	%r35500, %r35494, %r35499;
	xor.b32  	%r35501, %r35496, %r35500;
	shf.l.wrap.b32 	%r35502, %r35501, %r35501, 8;
	add.s32 	%r35503, %r35497, %r35502;
	xor.b32  	%r35504, %r35499, %r35503;
	shf.l.wrap.b32 	%r35505, %r35504, %r35504, 7;
	add.s32 	%r35506, %r35464, %r35457;
	xor.b32  	%r35507, %r35478, %r35506;
	shf.l.wrap.b32 	%r35508, %r35507, %r35507, 16;
	add.s32 	%r35509, %r35443, %r35508;
	xor.b32  	%r35510, %r35457, %r35509;
	shf.l.wrap.b32 	%r35511, %r35510, %r35510, 12;
	add.s32 	%r35512, %r35506, %r35511;
	xor.b32  	%r35513, %r35508, %r35512;
	shf.l.wrap.b32 	%r35514, %r35513, %r35513, 8;
	add.s32 	%r35515, %r35509, %r35514;
	xor.b32  	%r35516, %r35511, %r35515;
	shf.l.wrap.b32 	%r35517, %r35516, %r35516, 7;
	add.s32 	%r35518, %r35476, %r35469;
	xor.b32  	%r35519, %r35442, %r35518;
	shf.l.wrap.b32 	%r35520, %r35519, %r35519, 16;
	add.s32 	%r35521, %r35455, %r35520;
	xor.b32  	%r35522, %r35469, %r35521;
	shf.l.wrap.b32 	%r35523, %r35522, %r35522, 12;
	add.s32 	%r35524, %r35518, %r35523;
	xor.b32  	%r35525, %r35520, %r35524;
	shf.l.wrap.b32 	%r35526, %r35525, %r35525, 8;
	add.s32 	%r35527, %r35521, %r35526;
	xor.b32  	%r35528, %r35523, %r35527;
	shf.l.wrap.b32 	%r35529, %r35528, %r35528, 7;
	add.s32 	%r35530, %r35488, %r35505;
	xor.b32  	%r35531, %r35526, %r35530;
	shf.l.wrap.b32 	%r35532, %r35531, %r35531, 16;
	add.s32 	%r35533, %r35515, %r35532;
	xor.b32  	%r35534, %r35505, %r35533;
	shf.l.wrap.b32 	%r35535, %r35534, %r35534, 12;
	add.s32 	%r35536, %r35530, %r35535;
	xor.b32  	%r35537, %r35532, %r35536;
	shf.l.wrap.b32 	%r35538, %r35537, %r35537, 8;
	add.s32 	%r35539, %r35533, %r35538;
	xor.b32  	%r35540, %r35535, %r35539;
	shf.l.wrap.b32 	%r35541, %r35540, %r35540, 7;
	add.s32 	%r35542, %r35500, %r35517;
	xor.b32  	%r35543, %r35490, %r35542;
	shf.l.wrap.b32 	%r35544, %r35543, %r35543, 16;
	add.s32 	%r35545, %r35527, %r35544;
	xor.b32  	%r35546, %r35517, %r35545;
	shf.l.wrap.b32 	%r35547, %r35546, %r35546, 12;
	add.s32 	%r35548, %r35542, %r35547;
	xor.b32  	%r35549, %r35544, %r35548;
	shf.l.wrap.b32 	%r35550, %r35549, %r35549, 8;
	add.s32 	%r35551, %r35545, %r35550;
	xor.b32  	%r35552, %r35547, %r35551;
	shf.l.wrap.b32 	%r35553, %r35552, %r35552, 7;
	add.s32 	%r35554, %r35512, %r35529;
	xor.b32  	%r35555, %r35502, %r35554;
	shf.l.wrap.b32 	%r35556, %r35555, %r35555, 16;
	add.s32 	%r35557, %r35491, %r35556;
	xor.b32  	%r35558, %r35529, %r35557;
	shf.l.wrap.b32 	%r35559, %r35558, %r35558, 12;
	add.s32 	%r35560, %r35554, %r35559;
	xor.b32  	%r35561, %r35556, %r35560;
	shf.l.wrap.b32 	%r35562, %r35561, %r35561, 8;
	add.s32 	%r35563, %r35557, %r35562;
	xor.b32  	%r35564, %r35559, %r35563;
	shf.l.wrap.b32 	%r35565, %r35564, %r35564, 7;
	add.s32 	%r35566, %r35524, %r35493;
	xor.b32  	%r35567, %r35514, %r35566;
	shf.l.wrap.b32 	%r35568, %r35567, %r35567, 16;
	add.s32 	%r35569, %r35503, %r35568;
	xor.b32  	%r35570, %r35493, %r35569;
	shf.l.wrap.b32 	%r35571, %r35570, %r35570, 12;
	add.s32 	%r35572, %r35566, %r35571;
	xor.b32  	%r35573, %r35568, %r35572;
	shf.l.wrap.b32 	%r35574, %r35573, %r35573, 8;
	add.s32 	%r35575, %r35569, %r35574;
	xor.b32  	%r35576, %r35571, %r35575;
	shf.l.wrap.b32 	%r35577, %r35576, %r35576, 7;
	add.s32 	%r35578, %r35536, %r35577;
	xor.b32  	%r35579, %r35550, %r35578;
	shf.l.wrap.b32 	%r35580, %r35579, %r35579, 16;
	add.s32 	%r35581, %r35563, %r35580;
	xor.b32  	%r35582, %r35577, %r35581;
	shf.l.wrap.b32 	%r35583, %r35582, %r35582, 12;
	add.s32 	%r35584, %r35578, %r35583;
	xor.b32  	%r35585, %r35580, %r35584;
	shf.l.wrap.b32 	%r35586, %r35585, %r35585, 8;
	add.s32 	%r35587, %r35581, %r35586;
	xor.b32  	%r35588, %r35583, %r35587;
	shf.l.wrap.b32 	%r35589, %r35588, %r35588, 7;
	add.s32 	%r35590, %r35548, %r35541;
	xor.b32  	%r35591, %r35562, %r35590;
	shf.l.wrap.b32 	%r35592, %r35591, %r35591, 16;
	add.s32 	%r35593, %r35575, %r35592;
	xor.b32  	%r35594, %r35541, %r35593;
	shf.l.wrap.b32 	%r35595, %r35594, %r35594, 12;
	add.s32 	%r35596, %r35590, %r35595;
	xor.b32  	%r35597, %r35592, %r35596;
	shf.l.wrap.b32 	%r35598, %r35597, %r35597, 8;
	add.s32 	%r35599, %r35593, %r35598;
	xor.b32  	%r35600, %r35595, %r35599;
	shf.l.wrap.b32 	%r35601, %r35600, %r35600, 7;
	add.s32 	%r35602, %r35560, %r35553;
	xor.b32  	%r35603, %r35574, %r35602;
	shf.l.wrap.b32 	%r35604, %r35603, %r35603, 16;
	add.s32 	%r35605, %r35539, %r35604;
	xor.b32  	%r35606, %r35553, %r35605;
	shf.l.wrap.b32 	%r35607, %r35606, %r35606, 12;
	add.s32 	%r35608, %r35602, %r35607;
	xor.b32  	%r35609, %r35604, %r35608;
	shf.l.wrap.b32 	%r35610, %r35609, %r35609, 8;
	add.s32 	%r35611, %r35605, %r35610;
	xor.b32  	%r35612, %r35607, %r35611;
	shf.l.wrap.b32 	%r35613, %r35612, %r35612, 7;
	add.s32 	%r35614, %r35572, %r35565;
	xor.b32  	%r35615, %r35538, %r35614;
	shf.l.wrap.b32 	%r35616, %r35615, %r35615, 16;
	add.s32 	%r35617, %r35551, %r35616;
	xor.b32  	%r35618, %r35565, %r35617;
	shf.l.wrap.b32 	%r35619, %r35618, %r35618, 12;
	add.s32 	%r35620, %r35614, %r35619;
	xor.b32  	%r35621, %r35616, %r35620;
	shf.l.wrap.b32 	%r35622, %r35621, %r35621, 8;
	add.s32 	%r35623, %r35617, %r35622;
	xor.b32  	%r35624, %r35619, %r35623;
	shf.l.wrap.b32 	%r35625, %r35624, %r35624, 7;
	add.s32 	%r35626, %r35584, %r35601;
	xor.b32  	%r35627, %r35622, %r35626;
	shf.l.wrap.b32 	%r35628, %r35627, %r35627, 16;
	add.s32 	%r35629, %r35611, %r35628;
	xor.b32  	%r35630, %r35601, %r35629;
	shf.l.wrap.b32 	%r35631, %r35630, %r35630, 12;
	add.s32 	%r35632, %r35626, %r35631;
	xor.b32  	%r35633, %r35628, %r35632;
	shf.l.wrap.b32 	%r35634, %r35633, %r35633, 8;
	add.s32 	%r35635, %r35629, %r35634;
	xor.b32  	%r35636, %r35631, %r35635;
	shf.l.wrap.b32 	%r35637, %r35636, %r35636, 7;
	add.s32 	%r35638, %r35596, %r35613;
	xor.b32  	%r35639, %r35586, %r35638;
	shf.l.wrap.b32 	%r35640, %r35639, %r35639, 16;
	add.s32 	%r35641, %r35623, %r35640;
	xor.b32  	%r35642, %r35613, %r35641;
	shf.l.wrap.b32 	%r35643, %r35642, %r35642, 12;
	add.s32 	%r35644, %r35638, %r35643;
	xor.b32  	%r35645, %r35640, %r35644;
	shf.l.wrap.b32 	%r35646, %r35645, %r35645, 8;
	add.s32 	%r35647, %r35641, %r35646;
	xor.b32  	%r35648, %r35643, %r35647;
	shf.l.wrap.b32 	%r35649, %r35648, %r35648, 7;
	add.s32 	%r35650, %r35608, %r35625;
	xor.b32  	%r35651, %r35598, %r35650;
	shf.l.wrap.b32 	%r35652, %r35651, %r35651, 16;
	add.s32 	%r35653, %r35587, %r35652;
	xor.b32  	%r35654, %r35625, %r35653;
	shf.l.wrap.b32 	%r35655, %r35654, %r35654, 12;
	add.s32 	%r35656, %r35650, %r35655;
	xor.b32  	%r35657, %r35652, %r35656;
	shf.l.wrap.b32 	%r35658, %r35657, %r35657, 8;
	add.s32 	%r35659, %r35653, %r35658;
	xor.b32  	%r35660, %r35655, %r35659;
	shf.l.wrap.b32 	%r35661, %r35660, %r35660, 7;
	add.s32 	%r35662, %r35620, %r35589;
	xor.b32  	%r35663, %r35610, %r35662;
	shf.l.wrap.b32 	%r35664, %r35663, %r35663, 16;
	add.s32 	%r35665, %r35599, %r35664;
	xor.b32  	%r35666, %r35589, %r35665;
	shf.l.wrap.b32 	%r35667, %r35666, %r35666, 12;
	add.s32 	%r35668, %r35662, %r35667;
	xor.b32  	%r35669, %r35664, %r35668;
	shf.l.wrap.b32 	%r35670, %r35669, %r35669, 8;
	add.s32 	%r35671, %r35665, %r35670;
	xor.b32  	%r35672, %r35667, %r35671;
	shf.l.wrap.b32 	%r35673, %r35672, %r35672, 7;
	add.s32 	%r35674, %r35632, %r35673;
	xor.b32  	%r35675, %r35646, %r35674;
	shf.l.wrap.b32 	%r35676, %r35675, %r35675, 16;
	add.s32 	%r35677, %r35659, %r35676;
	xor.b32  	%r35678, %r35673, %r35677;
	shf.l.wrap.b32 	%r35679, %r35678, %r35678, 12;
	add.s32 	%r35680, %r35674, %r35679;
	xor.b32  	%r35681, %r35676, %r35680;
	shf.l.wrap.b32 	%r35682, %r35681, %r35681, 8;
	add.s32 	%r35683, %r35677, %r35682;
	xor.b32  	%r35684, %r35679, %r35683;
	shf.l.wrap.b32 	%r35685, %r35684, %r35684, 7;
	add.s32 	%r35686, %r35644, %r35637;
	xor.b32  	%r35687, %r35658, %r35686;
	shf.l.wrap.b32 	%r35688, %r35687, %r35687, 16;
	add.s32 	%r35689, %r35671, %r35688;
	xor.b32  	%r35690, %r35637, %r35689;
	shf.l.wrap.b32 	%r35691, %r35690, %r35690, 12;
	add.s32 	%r35692, %r35686, %r35691;
	xor.b32  	%r35693, %r35688, %r35692;
	shf.l.wrap.b32 	%r35694, %r35693, %r35693, 8;
	add.s32 	%r35695, %r35689, %r35694;
	xor.b32  	%r35696, %r35691, %r35695;
	shf.l.wrap.b32 	%r35697, %r35696, %r35696, 7;
	add.s32 	%r35698, %r35656, %r35649;
	xor.b32  	%r35699, %r35670, %r35698;
	shf.l.wrap.b32 	%r35700, %r35699, %r35699, 16;
	add.s32 	%r35701, %r35635, %r35700;
	xor.b32  	%r35702, %r35649, %r35701;
	shf.l.wrap.b32 	%r35703, %r35702, %r35702, 12;
	add.s32 	%r35704, %r35698, %r35703;
	xor.b32  	%r35705, %r35700, %r35704;
	shf.l.wrap.b32 	%r35706, %r35705, %r35705, 8;
	add.s32 	%r35707, %r35701, %r35706;
	xor.b32  	%r35708, %r35703, %r35707;
	shf.l.wrap.b32 	%r35709, %r35708, %r35708, 7;
	add.s32 	%r35710, %r35668, %r35661;
	xor.b32  	%r35711, %r35634, %r35710;
	shf.l.wrap.b32 	%r35712, %r35711, %r35711, 16;
	add.s32 	%r35713, %r35647, %r35712;
	xor.b32  	%r35714, %r35661, %r35713;
	shf.l.wrap.b32 	%r35715, %r35714, %r35714, 12;
	add.s32 	%r35716, %r35710, %r35715;
	xor.b32  	%r35717, %r35712, %r35716;
	shf.l.wrap.b32 	%r35718, %r35717, %r35717, 8;
	add.s32 	%r35719, %r35713, %r35718;
	xor.b32  	%r35720, %r35715, %r35719;
	shf.l.wrap.b32 	%r35721, %r35720, %r35720, 7;
	add.s32 	%r35722, %r35680, %r35697;
	xor.b32  	%r35723, %r35718, %r35722;
	shf.l.wrap.b32 	%r35724, %r35723, %r35723, 16;
	add.s32 	%r35725, %r35707, %r35724;
	xor.b32  	%r35726, %r35697, %r35725;
	shf.l.wrap.b32 	%r35727, %r35726, %r35726, 12;
	add.s32 	%r35728, %r35722, %r35727;
	xor.b32  	%r35729, %r35724, %r35728;
	shf.l.wrap.b32 	%r35730, %r35729, %r35729, 8;
	add.s32 	%r35731, %r35725, %r35730;
	xor.b32  	%r35732, %r35727, %r35731;
	shf.l.wrap.b32 	%r35733, %r35732, %r35732, 7;
	add.s32 	%r35734, %r35692, %r35709;
	xor.b32  	%r35735, %r35682, %r35734;
	shf.l.wrap.b32 	%r35736, %r35735, %r35735, 16;
	add.s32 	%r35737, %r35719, %r35736;
	xor.b32  	%r35738, %r35709, %r35737;
	shf.l.wrap.b32 	%r35739, %r35738, %r35738, 12;
	add.s32 	%r35740, %r35734, %r35739;
	xor.b32  	%r35741, %r35736, %r35740;
	shf.l.wrap.b32 	%r35742, %r35741, %r35741, 8;
	add.s32 	%r35743, %r35737, %r35742;
	xor.b32  	%r35744, %r35739, %r35743;
	shf.l.wrap.b32 	%r35745, %r35744, %r35744, 7;
	add.s32 	%r35746, %r35704, %r35721;
	xor.b32  	%r35747, %r35694, %r35746;
	shf.l.wrap.b32 	%r35748, %r35747, %r35747, 16;
	add.s32 	%r35749, %r35683, %r35748;
	xor.b32  	%r35750, %r35721, %r35749;
	shf.l.wrap.b32 	%r35751, %r35750, %r35750, 12;
	add.s32 	%r35752, %r35746, %r35751;
	xor.b32  	%r35753, %r35748, %r35752;
	shf.l.wrap.b32 	%r35754, %r35753, %r35753, 8;
	add.s32 	%r35755, %r35749, %r35754;
	xor.b32  	%r35756, %r35751, %r35755;
	shf.l.wrap.b32 	%r35757, %r35756, %r35756, 7;
	add.s32 	%r35758, %r35716, %r35685;
	xor.b32  	%r35759, %r35706, %r35758;
	shf.l.wrap.b32 	%r35760, %r35759, %r35759, 16;
	add.s32 	%r35761, %r35695, %r35760;
	xor.b32  	%r35762, %r35685, %r35761;
	shf.l.wrap.b32 	%r35763, %r35762, %r35762, 12;
	add.s32 	%r35764, %r35758, %r35763;
	xor.b32  	%r35765, %r35760, %r35764;
	shf.l.wrap.b32 	%r35766, %r35765, %r35765, 8;
	add.s32 	%r35767, %r35761, %r35766;
	xor.b32  	%r35768, %r35763, %r35767;
	shf.l.wrap.b32 	%r35769, %r35768, %r35768, 7;
	add.s32 	%r54569, %r35386, %r35728;
	add.s32 	%r54568, %r35398, %r35740;
	add.s32 	%r54567, %r35410, %r35752;
	add.s32 	%r54566, %r35422, %r35764;
	add.s32 	%r54570, %r54577, %r35769;
	add.s32 	%r54571, %r54576, %r35733;
	add.s32 	%r54572, %r54575, %r35745;
	add.s32 	%r54573, %r54574, %r35757;
	xor.b32  	%r35770, %r35387, 1;
	shf.l.wrap.b32 	%r35771, %r35387, %r35770, 16;
	add.s32 	%r35772, %r54577, %r35771;
	xor.b32  	%r35773, %r54577, %r35772;
	shf.l.wrap.b32 	%r35774, %r35773, %r35773, 12;
	add.s32 	%r35775, %r35387, %r35774;
	xor.b32  	%r35776, %r35771, %r35775;
	shf.l.wrap.b32 	%r35777, %r35776, %r35776, 8;
	add.s32 	%r35778, %r35772, %r35777;
	xor.b32  	%r35779, %r35774, %r35778;
	shf.l.wrap.b32 	%r35780, %r35779, %r35779, 7;
	add.s32 	%r35781, %r35775, %r35409;
	xor.b32  	%r35782, %r35430, %r35781;
	shf.l.wrap.b32 	%r35783, %r35782, %r35782, 16;
	add.s32 	%r35784, %r35419, %r35783;
	xor.b32  	%r35785, %r35409, %r35784;
	shf.l.wrap.b32 	%r35786, %r35785, %r35785, 12;
	add.s32 	%r35787, %r35781, %r35786;
	xor.b32  	%r35788, %r35783, %r35787;
	shf.l.wrap.b32 	%r35789, %r35788, %r35788, 8;
	add.s32 	%r35790, %r35784, %r35789;
	xor.b32  	%r35791, %r35786, %r35790;
	shf.l.wrap.b32 	%r35792, %r35791, %r35791, 7;
	xor.b32  	%r35793, %r35777, %r35446;
	shf.l.wrap.b32 	%r35794, %r35793, %r35793, 16;
	add.s32 	%r35795, %r35431, %r35794;
	xor.b32  	%r35796, %r35421, %r35795;
	shf.l.wrap.b32 	%r35797, %r35796, %r35796, 12;
	add.s32 	%r35798, %r35446, %r35797;
	xor.b32  	%r35799, %r35794, %r35798;
	shf.l.wrap.b32 	%r35800, %r35799, %r35799, 8;
	add.s32 	%r35801, %r35795, %r35800;
	xor.b32  	%r35802, %r35797, %r35801;
	shf.l.wrap.b32 	%r35803, %r35802, %r35802, 7;
	add.s32 	%r35804, %r35778, %r35460;
	xor.b32  	%r35805, %r35433, %r35804;
	shf.l.wrap.b32 	%r35806, %r35805, %r35805, 12;
	add.s32 	%r35807, %r35458, %r35806;
	xor.b32  	%r35808, %r35460, %r35807;
	shf.l.wrap.b32 	%r35809, %r35808, %r35808, 8;
	add.s32 	%r35810, %r35804, %r35809;
	xor.b32  	%r35811, %r35806, %r35810;
	shf.l.wrap.b32 	%r35812, %r35811, %r35811, 7;
	add.s32 	%r35813, %r35428, %r35780;
	xor.b32  	%r35814, %r35418, %r35813;
	shf.l.wrap.b32 	%r35815, %r35814, %r35814, 16;
	add.s32 	%r35816, %r35407, %r35815;
	xor.b32  	%r35817, %r35780, %r35816;
	shf.l.wrap.b32 	%r35818, %r35817, %r35817, 12;
	add.s32 	%r35819, %r35813, %r35818;
	xor.b32  	%r35820, %r35815, %r35819;
	shf.l.wrap.b32 	%r35821, %r35820, %r35820, 8;
	add.s32 	%r35822, %r35816, %r35821;
	xor.b32  	%r35823, %r35818, %r35822;
	shf.l.wrap.b32 	%r35824, %r35823, %r35823, 7;
	add.s32 	%r35825, %r35787, %r35824;
	xor.b32  	%r35826, %r35800, %r35825;
	shf.l.wrap.b32 	%r35827, %r35826, %r35826, 16;
	add.s32 	%r35828, %r35810, %r35827;
	xor.b32  	%r35829, %r35824, %r35828;
	shf.l.wrap.b32 	%r35830, %r35829, %r35829, 12;
	add.s32 	%r35831, %r35825, %r35830;
	xor.b32  	%r35832, %r35827, %r35831;
	shf.l.wrap.b32 	%r35833, %r35832, %r35832, 8;
	add.s32 	%r35834, %r35828, %r35833;
	xor.b32  	%r35835, %r35830, %r35834;
	shf.l.wrap.b32 	%r35836, %r35835, %r35835, 7;
	add.s32 	%r35837, %r35798, %r35792;
	xor.b32  	%r35838, %r35809, %r35837;
	shf.l.wrap.b32 	%r35839, %r35838, %r35838, 16;
	add.s32 	%r35840, %r35822, %r35839;
	xor.b32  	%r35841, %r35792, %r35840;
	shf.l.wrap.b32 	%r35842, %r35841, %r35841, 12;
	add.s32 	%r35843, %r35837, %r35842;
	xor.b32  	%r35844, %r35839, %r35843;
	shf.l.wrap.b32 	%r35845, %r35844, %r35844, 8;
	add.s32 	%r35846, %r35840, %r35845;
	xor.b32  	%r35847, %r35842, %r35846;
	shf.l.wrap.b32 	%r35848, %r35847, %r35847, 7;
	add.s32 	%r35849, %r35807, %r35803;
	xor.b32  	%r35850, %r35821, %r35849;
	shf.l.wrap.b32 	%r35851, %r35850, %r35850, 16;
	add.s32 	%r35852, %r35790, %r35851;
	xor.b32  	%r35853, %r35803, %r35852;
	shf.l.wrap.b32 	%r35854, %r35853, %r35853, 12;
	add.s32 	%r35855, %r35849, %r35854;
	xor.b32  	%r35856, %r35851, %r35855;
	shf.l.wrap.b32 	%r35857, %r35856, %r35856, 8;
	add.s32 	%r35858, %r35852, %r35857;
	xor.b32  	%r35859, %r35854, %r35858;
	shf.l.wrap.b32 	%r35860, %r35859, %r35859, 7;
	add.s32 	%r35861, %r35819, %r35812;
	xor.b32  	%r35862, %r35789, %r35861;
	shf.l.wrap.b32 	%r35863, %r35862, %r35862, 16;
	add.s32 	%r35864, %r35801, %r35863;
	xor.b32  	%r35865, %r35812, %r35864;
	shf.l.wrap.b32 	%r35866, %r35865, %r35865, 12;
	add.s32 	%r35867, %r35861, %r35866;
	xor.b32  	%r35868, %r35863, %r35867;
	shf.l.wrap.b32 	%r35869, %r35868, %r35868, 8;
	add.s32 	%r35870, %r35864, %r35869;
	xor.b32  	%r35871, %r35866, %r35870;
	shf.l.wrap.b32 	%r35872, %r35871, %r35871, 7;
	add.s32 	%r35873, %r35831, %r35848;
	xor.b32  	%r35874, %r35869, %r35873;
	shf.l.wrap.b32 	%r35875, %r35874, %r35874, 16;
	add.s32 	%r35876, %r35858, %r35875;
	xor.b32  	%r35877, %r35848, %r35876;
	shf.l.wrap.b32 	%r35878, %r35877, %r35877, 12;
	add.s32 	%r35879, %r35873, %r35878;
	xor.b32  	%r35880, %r35875, %r35879;
	shf.l.wrap.b32 	%r35881, %r35880, %r35880, 8;
	add.s32 	%r35882, %r35876, %r35881;
	xor.b32  	%r35883, %r35878, %r35882;
	shf.l.wrap.b32 	%r35884, %r35883, %r35883, 7;
	add.s32 	%r35885, %r35843, %r35860;
	xor.b32  	%r35886, %r35833, %r35885;
	shf.l.wrap.b32 	%r35887, %r35886, %r35886, 16;
	add.s32 	%r35888, %r35870, %r35887;
	xor.b32  	%r35889, %r35860, %r35888;
	shf.l.wrap.b32 	%r35890, %r35889, %r35889, 12;
	add.s32 	%r35891, %r35885, %r35890;
	xor.b32  	%r35892, %r35887, %r35891;
	shf.l.wrap.b32 	%r35893, %r35892, %r35892, 8;
	add.s32 	%r35894, %r35888, %r35893;
	xor.b32  	%r35895, %r35890, %r35894;
	shf.l.wrap.b32 	%r35896, %r35895, %r35895, 7;
	add.s32 	%r35897, %r35855, %r35872;
	xor.b32  	%r35898, %r35845, %r35897;
	shf.l.wrap.b32 	%r35899, %r35898, %r35898, 16;
	add.s32 	%r35900, %r35834, %r35899;
	xor.b32  	%r35901, %r35872, %r35900;
	shf.l.wrap.b32 	%r35902, %r35901, %r35901, 12;
	add.s32 	%r35903, %r35897, %r35902;
	xor.b32  	%r35904, %r35899, %r35903;
	shf.l.wrap.b32 	%r35905, %r35904, %r35904, 8;
	add.s32 	%r35906, %r35900, %r35905;
	xor.b32  	%r35907, %r35902, %r35906;
	shf.l.wrap.b32 	%r35908, %r35907, %r35907, 7;
	add.s32 	%r35909, %r35867, %r35836;
	xor.b32  	%r35910, %r35857, %r35909;
	shf.l.wrap.b32 	%r35911, %r35910, %r35910, 16;
	add.s32 	%r35912, %r35846, %r35911;
	xor.b32  	%r35913, %r35836, %r35912;
	shf.l.wrap.b32 	%r35914, %r35913, %r35913, 12;
	add.s32 	%r35915, %r35909, %r35914;
	xor.b32  	%r35916, %r35911, %r35915;
	shf.l.wrap.b32 	%r35917, %r35916, %r35916, 8;
	add.s32 	%r35918, %r35912, %r35917;
	xor.b32  	%r35919, %r35914, %r35918;
	shf.l.wrap.b32 	%r35920, %r35919, %r35919, 7;
	add.s32 	%r35921, %r35879, %r35920;
	xor.b32  	%r35922, %r35893, %r35921;
	shf.l.wrap.b32 	%r35923, %r35922, %r35922, 16;
	add.s32 	%r35924, %r35906, %r35923;
	xor.b32  	%r35925, %r35920, %r35924;
	shf.l.wrap.b32 	%r35926, %r35925, %r35925, 12;
	add.s32 	%r35927, %r35921, %r35926;
	xor.b32  	%r35928, %r35923, %r35927;
	shf.l.wrap.b32 	%r35929, %r35928, %r35928, 8;
	add.s32 	%r35930, %r35924, %r35929;
	xor.b32  	%r35931, %r35926, %r35930;
	shf.l.wrap.b32 	%r35932, %r35931, %r35931, 7;
	add.s32 	%r35933, %r35891, %r35884;
	xor.b32  	%r35934, %r35905, %r35933;
	shf.l.wrap.b32 	%r35935, %r35934, %r35934, 16;
	add.s32 	%r35936, %r35918, %r35935;
	xor.b32  	%r35937, %r35884, %r35936;
	shf.l.wrap.b32 	%r35938, %r35937, %r35937, 12;
	add.s32 	%r35939, %r35933, %r35938;
	xor.b32  	%r35940, %r35935, %r35939;
	shf.l.wrap.b32 	%r35941, %r35940, %r35940, 8;
	add.s32 	%r35942, %r35936, %r35941;
	xor.b32  	%r35943, %r35938, %r35942;
	shf.l.wrap.b32 	%r35944, %r35943, %r35943, 7;
	add.s32 	%r35945, %r35903, %r35896;
	xor.b32  	%r35946, %r35917, %r35945;
	shf.l.wrap.b32 	%r35947, %r35946, %r35946, 16;
	add.s32 	%r35948, %r35882, %r35947;
	xor.b32  	%r35949, %r35896, %r35948;
	shf.l.wrap.b32 	%r35950, %r35949, %r35949, 12;
	add.s32 	%r35951, %r35945, %r35950;
	xor.b32  	%r35952, %r35947, %r35951;
	shf.l.wrap.b32 	%r35953, %r35952, %r35952, 8;
	add.s32 	%r35954, %r35948, %r35953;
	xor.b32  	%r35955, %r35950, %r35954;
	shf.l.wrap.b32 	%r35956, %r35955, %r35955, 7;
	add.s32 	%r35957, %r35915, %r35908;
	xor.b32  	%r35958, %r35881, %r35957;
	shf.l.wrap.b32 	%r35959, %r35958, %r35958, 16;
	add.s32 	%r35960, %r35894, %r35959;
	xor.b32  	%r35961, %r35908, %r35960;
	shf.l.wrap.b32 	%r35962, %r35961, %r35961, 12;
	add.s32 	%r35963, %r35957, %r35962;
	xor.b32  	%r35964, %r35959, %r35963;
	shf.l.wrap.b32 	%r35965, %r35964, %r35964, 8;
	add.s32 	%r35966, %r35960, %r35965;
	xor.b32  	%r35967, %r35962, %r35966;
	shf.l.wrap.b32 	%r35968, %r35967, %r35967, 7;
	add.s32 	%r35969, %r35927, %r35944;
	xor.b32  	%r35970, %r35965, %r35969;
	shf.l.wrap.b32 	%r35971, %r35970, %r35970, 16;
	add.s32 	%r35972, %r35954, %r35971;
	xor.b32  	%r35973, %r35944, %r35972;
	shf.l.wrap.b32 	%r35974, %r35973, %r35973, 12;
	add.s32 	%r35975, %r35969, %r35974;
	xor.b32  	%r35976, %r35971, %r35975;
	shf.l.wrap.b32 	%r35977, %r35976, %r35976, 8;
	add.s32 	%r35978, %r35972, %r35977;
	xor.b32  	%r35979, %r35974, %r35978;
	shf.l.wrap.b32 	%r35980, %r35979, %r35979, 7;
	add.s32 	%r35981, %r35939, %r35956;
	xor.b32  	%r35982, %r35929, %r35981;
	shf.l.wrap.b32 	%r35983, %r35982, %r35982, 16;
	add.s32 	%r35984, %r35966, %r35983;
	xor.b32  	%r35985, %r35956, %r35984;
	shf.l.wrap.b32 	%r35986, %r35985, %r35985, 12;
	add.s32 	%r35987, %r35981, %r35986;
	xor.b32  	%r35988, %r35983, %r35987;
	shf.l.wrap.b32 	%r35989, %r35988, %r35988, 8;
	add.s32 	%r35990, %r35984, %r35989;
	xor.b32  	%r35991, %r35986, %r35990;
	shf.l.wrap.b32 	%r35992, %r35991, %r35991, 7;
	add.s32 	%r35993, %r35951, %r35968;
	xor.b32  	%r35994, %r35941, %r35993;
	shf.l.wrap.b32 	%r35995, %r35994, %r35994, 16;
	add.s32 	%r35996, %r35930, %r35995;
	xor.b32  	%r35997, %r35968, %r35996;
	shf.l.wrap.b32 	%r35998, %r35997, %r35997, 12;
	add.s32 	%r35999, %r35993, %r35998;
	xor.b32  	%r36000, %r35995, %r35999;
	shf.l.wrap.b32 	%r36001, %r36000, %r36000, 8;
	add.s32 	%r36002, %r35996, %r36001;
	xor.b32  	%r36003, %r35998, %r36002;
	shf.l.wrap.b32 	%r36004, %r36003, %r36003, 7;
	add.s32 	%r36005, %r35963, %r35932;
	xor.b32  	%r36006, %r35953, %r36005;
	shf.l.wrap.b32 	%r36007, %r36006, %r36006, 16;
	add.s32 	%r36008, %r35942, %r36007;
	xor.b32  	%r36009, %r35932, %r36008;
	shf.l.wrap.b32 	%r36010, %r36009, %r36009, 12;
	add.s32 	%r36011, %r36005, %r36010;
	xor.b32  	%r36012, %r36007, %r36011;
	shf.l.wrap.b32 	%r36013, %r36012, %r36012, 8;
	add.s32 	%r36014, %r36008, %r36013;
	xor.b32  	%r36015, %r36010, %r36014;
	shf.l.wrap.b32 	%r36016, %r36015, %r36015, 7;
	add.s32 	%r36017, %r35975, %r36016;
	xor.b32  	%r36018, %r35989, %r36017;
	shf.l.wrap.b32 	%r36019, %r36018, %r36018, 16;
	add.s32 	%r36020, %r36002, %r36019;
	xor.b32  	%r36021, %r36016, %r36020;
	shf.l.wrap.b32 	%r36022, %r36021, %r36021, 12;
	add.s32 	%r36023, %r36017, %r36022;
	xor.b32  	%r36024, %r36019, %r36023;
	shf.l.wrap.b32 	%r36025, %r36024, %r36024, 8;
	add.s32 	%r36026, %r35987, %r35980;
	xor.b32  	%r36027, %r36001, %r36026;
	shf.l.wrap.b32 	%r36028, %r36027, %r36027, 16;
	add.s32 	%r36029, %r36014, %r36028;
	xor.b32  	%r36030, %r35980, %r36029;
	shf.l.wrap.b32 	%r36031, %r36030, %r36030, 12;
	add.s32 	%r36032, %r36026, %r36031;
	xor.b32  	%r36033, %r36028, %r36032;
	shf.l.wrap.b32 	%r36034, %r36033, %r36033, 8;
	add.s32 	%r36035, %r36029, %r36034;
	xor.b32  	%r36036, %r36031, %r36035;
	shf.l.wrap.b32 	%r36037, %r36036, %r36036, 7;
	add.s32 	%r36038, %r35999, %r35992;
	xor.b32  	%r36039, %r36013, %r36038;
	shf.l.wrap.b32 	%r36040, %r36039, %r36039, 16;
	add.s32 	%r36041, %r35978, %r36040;
	xor.b32  	%r36042, %r35992, %r36041;
	shf.l.wrap.b32 	%r36043, %r36042, %r36042, 12;
	add.s32 	%r36044, %r36038, %r36043;
	xor.b32  	%r36045, %r36040, %r36044;
	shf.l.wrap.b32 	%r36046, %r36045, %r36045, 8;
	add.s32 	%r36047, %r36041, %r36046;
	xor.b32  	%r36048, %r36043, %r36047;
	shf.l.wrap.b32 	%r36049, %r36048, %r36048, 7;
	add.s32 	%r36050, %r36011, %r36004;
	xor.b32  	%r36051, %r35977, %r36050;
	shf.l.wrap.b32 	%r36052, %r36051, %r36051, 16;
	add.s32 	%r36053, %r35990, %r36052;
	xor.b32  	%r36054, %r36004, %r36053;
	shf.l.wrap.b32 	%r36055, %r36054, %r36054, 12;
	add.s32 	%r36056, %r36050, %r36055;
	xor.b32  	%r36057, %r36052, %r36056;
	shf.l.wrap.b32 	%r36058, %r36057, %r36057, 8;
	add.s32 	%r36059, %r36053, %r36058;
	add.s32 	%r36060, %r36023, %r36037;
	xor.b32  	%r36061, %r36058, %r36060;
	shf.l.wrap.b32 	%r36062, %r36061, %r36061, 16;
	add.s32 	%r36063, %r36047, %r36062;
	xor.b32  	%r36064, %r36037, %r36063;
	shr.u32 	%r36065, %r36064, 20;
	add.s32 	%r36066, %r36060, %r36065;
	add.s32 	%r36067, %r36032, %r36049;
	xor.b32  	%r36068, %r36025, %r36067;
	shf.l.wrap.b32 	%r36069, %r36068, %r36068, 16;
	add.s32 	%r36070, %r36059, %r36069;
	xor.b32  	%r36071, %r36049, %r36070;
	shr.u32 	%r36072, %r36071, 20;
	add.s32 	%r36073, %r36067, %r36072;
	add.s32 	%r36074, %r35386, %r36066;
	add.s32 	%r36075, %r35398, %r36073;
	not.b32 	%r36076, %r54565;
	add.s32 	%r36077, %r3478, %r36076;
	mov.u32 	%r36078, %ctaid.x;
	shl.b32 	%r36079, %r36078, 11;
	mov.u32 	%r36080, %tid.x;
	and.b32  	%r36081, %r36080, 31;
	or.b32  	%r36082, %r36079, %r36081;
	shl.b32 	%r36083, %r36080, 3;
	and.b32  	%r36084, %r36083, 7936;
	add.s32 	%r36085, %r53743, %r36084;
	add.s32 	%r36086, %r36082, %r36085;
	shr.u32 	%r36087, %r36086, %r36077;
	and.b32  	%r36088, %r36087, 1;
	setp.eq.b32 	%p388, %r36088, 1;
	selp.b32 	%r36089, %r36075, %r36074, %p388;
	cvt.u16.u32 	%rs612, %r36089;
	and.b16  	%rs843, %rs612, 1;
	and.b16  	%rs613, %rs841, 255;
	setp.ne.s16 	%p389, %rs613, 1;
	@%p389 bra 	$L__BB4_495;
	ld.param.u64 	%rd839, [fused_batch_pir_kernel_16_param_1];
	not.b32 	%r36090, %r54565;
	add.s32 	%r36091, %r3478, %r36090;
	mov.u32 	%r36092, %ctaid.x;
	shl.b32 	%r36093, %r36092, 11;
	mov.u32 	%r36094, %tid.x;
	and.b32  	%r36095, %r36094, 31;
	or.b32  	%r36096, %r36093, %r36095;
	shl.b32 	%r36097, %r36094, 3;
	and.b32  	%r36098, %r36097, 7936;
	add.s32 	%r36099, %r53743, %r36098;
	add.s32 	%r36100, %r36096, %r36099;
	shr.u32 	%r36101, %r36100, %r36091;
	and.b32  	%r36102, %r36101, 1;
	setp.eq.b32 	%p390, %r36102, 1;
	cvt.s64.s32 	%rd442, %r54565;
	cvta.to.global.u64 	%rd443, %rd839;
	mul.wide.s32 	%rd444, %r54565, 16;
	add.s64 	%rd445, %rd443, %rd444;
	ld.global.u32 	%r36103, [%rd445+16612];
	selp.b32 	%r36104, %r54570, %r54569, %p390;
	xor.b32  	%r36105, %r36104, %r36103;
	selp.b32 	%r36106, %r54571, %r54568, %p390;
	selp.b32 	%r54569, %r54569, %r36105, %p390;
	selp.b32 	%r54570, %r36105, %r54570, %p390;
	ld.global.u32 	%r36107, [%rd445+16616];
	xor.b32  	%r36108, %r36106, %r36107;
	selp.b32 	%r36109, %r54572, %r54567, %p390;
	selp.b32 	%r54568, %r54568, %r36108, %p390;
	selp.b32 	%r54571, %r36108, %r54571, %p390;
	ld.global.u32 	%r36110, [%rd445+16620];
	xor.b32  	%r36111, %r36109, %r36110;
	selp.b32 	%r36112, %r54573, %r54566, %p390;
	selp.b32 	%r54567, %r54567, %r36111, %p390;
	selp.b32 	%r54572, %r36111, %r54572, %p390;
	ld.global.u32 	%r36113, [%rd445+16624];
	xor.b32  	%r36114, %r36112, %r36113;
	selp.b64 	%rd446, 445, 420, %p390;
	selp.b32 	%r54566, %r54566, %r36114, %p390;
	selp.b32 	%r54573, %r36114, %r54573, %p390;
	add.s64 	%rd447, %rd446, %rd442;
	add.s64 	%rd448, %rd443, %rd447;
	ld.global.u8 	%rs614, [%rd448+16592];
	xor.b16  	%rs843, %rs614, %rs843;
$L__BB4_495:
	not.b32 	%r36115, %r54565;
	add.s32 	%r36116, %r3478, %r36115;
	mov.u32 	%r36117, %ctaid.x;
	shl.b32 	%r36118, %r36117, 11;
	mov.u32 	%r36119, %tid.x;
	and.b32  	%r36120, %r36119, 31;
	or.b32  	%r36121, %r36118, %r36120;
	shl.b32 	%r36122, %r36119, 3;
	and.b32  	%r36123, %r36122, 7936;
	add.s32 	%r36124, %r53743, %r36123;
	add.s32 	%r36125, %r36121, %r36124;
	shr.u32 	%r36126, %r36125, %r36116;
	and.b32  	%r36127, %r36126, 1;
	setp.eq.b32 	%p391, %r36127, 1;
	selp.b32 	%r54577, %r54570, %r54569, %p391;
	selp.b32 	%r54576, %r54571, %r54568, %p391;
	selp.b32 	%r54575, %r54572, %r54567, %p391;
	selp.b32 	%r54574, %r54573, %r54566, %p391;
	add.s32 	%r54565, %r54565, 1;
	setp.lt.u32 	%p392, %r54565, %r3478;
	mov.u16 	%rs841, %rs843;
	@%p392 bra 	$L__BB4_493;
$L__BB4_496:
	and.b16  	%rs615, %rs843, 255;
	setp.ne.s16 	%p393, %rs615, 1;
	@%p393 bra 	$L__BB4_498;
	ld.param.u64 	%rd840, [fused_batch_pir_kernel_16_param_1];
	cvta.to.global.u64 	%rd449, %rd840;
	ld.global.u32 	%r36128, [%rd449+17064];
	xor.b32  	%r54577, %r54577, %r36128;
$L__BB4_498:
	@%p393 bra 	$L__BB4_500;
	ld.param.u64 	%rd841, [fused_batch_pir_kernel_16_param_1];
	cvta.to.global.u64 	%rd450, %rd841;
	ld.global.u32 	%r36129, [%rd450+17068];
	xor.b32  	%r54576, %r54576, %r36129;
$L__BB4_500:
	@%p393 bra 	$L__BB4_502;
	ld.param.u64 	%rd842, [fused_batch_pir_kernel_16_param_1];
	cvta.to.global.u64 	%rd451, %rd842;
	ld.global.u32 	%r36130, [%rd451+17072];
	xor.b32  	%r54575, %r54575, %r36130;
$L__BB4_502:
	@%p393 bra 	$L__BB4_504;
	ld.param.u64 	%rd843, [fused_batch_pir_kernel_16_param_1];
	cvta.to.global.u64 	%rd452, %rd843;
	ld.global.u32 	%r36131, [%rd452+17076];
	xor.b32  	%r54574, %r54574, %r36131;
$L__BB4_504:
	ld.param.u32 	%r52171, [fused_batch_pir_kernel_16_param_4];
	mov.u32 	%r36133, %ctaid.x;
	shl.b32 	%r36134, %r36133, 11;
	mov.u32 	%r36135, %tid.x;
	and.b32  	%r36136, %r36135, 31;
	or.b32  	%r36137, %r36134, %r36136;
	shl.b32 	%r36138, %r36135, 3;
	and.b32  	%r36139, %r36138, 7936;
	add.s32 	%r36140, %r53743, %r36139;
	add.s32 	%r36141, %r36137, %r36140;
	setp.ge.s32 	%p397, %r36141, %r52171;
	mov.b32 	%r54598, 0;
	mov.u32 	%r54599, %r54598;
	mov.u32 	%r54600, %r54598;
	mov.u32 	%r54601, %r54598;
	@%p397 bra 	$L__BB4_518;
	ld.param.u64 	%rd844, [fused_batch_pir_kernel_16_param_1];
	cvta.to.global.u64 	%rd453, %rd844;
	ld.global.u8 	%rs619, [%rd453+17097];
	max.u16 	%rs620, %rs619, 11;
	cvt.u32.u16 	%r36142, %rs620;
	add.s32 	%r54589, %r36142, -11;
	ld.shared.u32 	%r54601, [s_mem+198076];
	ld.shared.v4.u32 	{%r54600, %r54599, %r54598, %r36143}, [s_mem+198080];
	mov.b64 	%rd454, {%r54598, %r36143};
	shr.u64 	%rd455, %rd454, 32;
	cvt.u16.u64 	%rs846, %rd455;
	cvt.u32.u16 	%r3533, %rs619;
	setp.ge.u32 	%p398, %r54589, %r3533;
	@%p398 bra 	$L__BB4_510;
	mov.u16 	%rs844, %rs846;
$L__BB4_507:
	ld.const.u32 	%r36144, [CHACHA_CONSTANTS];
	add.s32 	%r36145, %r36144, %r54601;
	shf.l.wrap.b32 	%r36146, %r36145, %r36145, 16;
	add.s32 	%r36147, %r54601, %r36146;
	xor.b32  	%r36148, %r54601, %r36147;
	shf.l.wrap.b32 	%r36149, %r36148, %r36148, 12;
	add.s32 	%r36150, %r36145, %r36149;
	xor.b32  	%r36151, %r36146, %r36150;
	shf.l.wrap.b32 	%r36152, %r36151, %r36151, 8;
	add.s32 	%r36153, %r36147, %r36152;
	xor.b32  	%r36154, %r36149, %r36153;
	shf.l.wrap.b32 	%r36155, %r36154, %r36154, 7;
	ld.const.u32 	%r36156, [CHACHA_CONSTANTS+4];
	add.s32 	%r36157, %r36156, %r54600;
	shf.l.wrap.b32 	%r36158, %r36157, %r36157, 16;
	add.s32 	%r36159, %r54600, %r36158;
	xor.b32  	%r36160, %r54600, %r36159;
	shf.l.wrap.b32 	%r36161, %r36160, %r36160, 12;
	add.s32 	%r36162, %r36157, %r36161;
	xor.b32  	%r36163, %r36158, %r36162;
	shf.l.wrap.b32 	%r36164, %r36163, %r36163, 8;
	add.s32 	%r36165, %r36159, %r36164;
	xor.b32  	%r36166, %r36161, %r36165;
	shf.l.wrap.b32 	%r36167, %r36166, %r36166, 7;
	ld.const.u32 	%r36168, [CHACHA_CONSTANTS+8];
	add.s32 	%r36169, %r36168, %r54599;
	shf.l.wrap.b32 	%r36170, %r36169, %r36169, 16;
	add.s32 	%r36171, %r54599, %r36170;
	xor.b32  	%r36172, %r54599, %r36171;
	shf.l.wrap.b32 	%r36173, %r36172, %r36172, 12;
	add.s32 	%r36174, %r36169, %r36173;
	xor.b32  	%r36175, %r36170, %r36174;
	shf.l.wrap.b32 	%r36176, %r36175, %r36175, 8;
	add.s32 	%r36177, %r36171, %r36176;
	xor.b32  	%r36178, %r36173, %r36177;
	shf.l.wrap.b32 	%r36179, %r36178, %r36178, 7;
	ld.const.u32 	%r36180, [CHACHA_CONSTANTS+12];
	add.s32 	%r36181, %r36180, %r54598;
	shf.l.wrap.b32 	%r36182, %r36181, %r36181, 16;
	add.s32 	%r36183, %r54598, %r36182;
	xor.b32  	%r36184, %r54598, %r36183;
	shf.l.wrap.b32 	%r36185, %r36184, %r36184, 12;
	add.s32 	%r36186, %r36181, %r36185;
	xor.b32  	%r36187, %r36182, %r36186;
	shf.l.wrap.b32 	%r36188, %r36187, %r36187, 8;
	add.s32 	%r36189, %r36183, %r36188;
	xor.b32  	%r36190, %r36185, %r36189;
	shf.l.wrap.b32 	%r36191, %r36190, %r36190, 7;
	add.s32 	%r36192, %r36150, %r36167;
	xor.b32  	%r36193, %r36188, %r36192;
	shf.l.wrap.b32 	%r36194, %r36193, %r36193, 16;
	add.s32 	%r36195, %r36177, %r36194;
	xor.b32  	%r36196, %r36167, %r36195;
	shf.l.wrap.b32 	%r36197, %r36196, %r36196, 12;
	add.s32 	%r36198, %r36192, %r36197;
	xor.b32  	%r36199, %r36194, %r36198;
	shf.l.wrap.b32 	%r36200, %r36199, %r36199, 8;
	add.s32 	%r36201, %r36195, %r36200;
	xor.b32  	%r36202, %r36197, %r36201;
	shf.l.wrap.b32 	%r36203, %r36202, %r36202, 7;
	add.s32 	%r36204, %r36162, %r36179;
	xor.b32  	%r36205, %r36152, %r36204;
	shf.l.wrap.b32 	%r36206, %r36205, %r36205, 16;
	add.s32 	%r36207, %r36189, %r36206;
	xor.b32  	%r36208, %r36179, %r36207;
	shf.l.wrap.b32 	%r36209, %r36208, %r36208, 12;
	add.s32 	%r36210, %r36204, %r36209;
	xor.b32  	%r36211, %r36206, %r36210;
	shf.l.wrap.b32 	%r36212, %r36211, %r36211, 8;
	add.s32 	%r36213, %r36207, %r36212;
	xor.b32  	%r36214, %r36209, %r36213;
	shf.l.wrap.b32 	%r36215, %r36214, %r36214, 7;
	add.s32 	%r36216, %r36174, %r36191;
	xor.b32  	%r36217, %r36164, %r36216;
	shf.l.wrap.b32 	%r36218, %r36217, %r36217, 16;
	add.s32 	%r36219, %r36153, %r36218;
	xor.b32  	%r36220, %r36191, %r36219;
	shf.l.wrap.b32 	%r36221, %r36220, %r36220, 12;
	add.s32 	%r36222, %r36216, %r36221;
	xor.b32  	%r36223, %r36218, %r36222;
	shf.l.wrap.b32 	%r36224, %r36223, %r36223, 8;
	add.s32 	%r36225, %r36219, %r36224;
	xor.b32  	%r36226, %r36221, %r36225;
	shf.l.wrap.b32 	%r36227, %r36226, %r36226, 7;
	add.s32 	%r36228, %r36186, %r36155;
	xor.b32  	%r36229, %r36176, %r36228;
	shf.l.wrap.b32 	%r36230, %r36229, %r36229, 16;
	add.s32 	%r36231, %r36165, %r36230;
	xor.b32  	%r36232, %r36155, %r36231;
	shf.l.wrap.b32 	%r36233, %r36232, %r36232, 12;
	add.s32 	%r36234, %r36228, %r36233;
	xor.b32  	%r36235, %r36230, %r36234;
	shf.l.wrap.b32 	%r36236, %r36235, %r36235, 8;
	add.s32 	%r36237, %r36231, %r36236;
	xor.b32  	%r36238, %r36233, %r36237;
	shf.l.wrap.b32 	%r36239, %r36238, %r36238, 7;
	add.s32 	%r36240, %r36198, %r36239;
	xor.b32  	%r36241, %r36212, %r36240;
	shf.l.wrap.b32 	%r36242, %r36241, %r36241, 16;
	add.s32 	%r36243, %r36225, %r36242;
	xor.b32  	%r36244, %r36239, %r36243;
	shf.l.wrap.b32 	%r36245, %r36244, %r36244, 12;
	add.s32 	%r36246, %r36240, %r36245;
	xor.b32  	%r36247, %r36242, %r36246;
	shf.l.wrap.b32 	%r36248, %r36247, %r36247, 8;
	add.s32 	%r36249, %r36243, %r36248;
	xor.b32  	%r36250, %r36245, %r36249;
	shf.l.wrap.b32 	%r36251, %r36250, %r36250, 7;
	add.s32 	%r36252, %r36210, %r36203;
	xor.b32  	%r36253, %r36224, %r36252;
	shf.l.wrap.b32 	%r36254, %r36253, %r36253, 16;
	add.s32 	%r36255, %r36237, %r36254;
	xor.b32  	%r36256, %r36203, %r36255;
	shf.l.wrap.b32 	%r36257, %r36256, %r36256, 12;
	add.s32 	%r36258, %r36252, %r36257;
	xor.b32  	%r36259, %r36254, %r36258;
	shf.l.wrap.b32 	%r36260, %r36259, %r36259, 8;
	add.s32 	%r36261, %r36255, %r36260;
	xor.b32  	%r36262, %r36257, %r36261;
	shf.l.wrap.b32 	%r36263, %r36262, %r36262, 7;
	add.s32 	%r36264, %r36222, %r36215;
	xor.b32  	%r36265, %r36236, %r36264;
	shf.l.wrap.b32 	%r36266, %r36265, %r36265, 16;
	add.s32 	%r36267, %r36201, %r36266;
	xor.b32  	%r36268, %r36215, %r36267;
	shf.l.wrap.b32 	%r36269, %r36268, %r36268, 12;
	add.s32 	%r36270, %r36264, %r36269;
	xor.b32  	%r36271, %r36266, %r36270;
	shf.l.wrap.b32 	%r36272, %r36271, %r36271, 8;
	add.s32 	%r36273, %r36267, %r36272;
	xor.b32  	%r36274, %r36269, %r36273;
	shf.l.wrap.b32 	%r36275, %r36274, %r36274, 7;
	add.s32 	%r36276, %r36234, %r36227;
	xor.b32  	%r36277, %r36200, %r36276;
	shf.l.wrap.b32 	%r36278, %r36277, %r36277, 16;
	add.s32 	%r36279, %r36213, %r36278;
	xor.b32  	%r36280, %r36227, %r36279;
	shf.l.wrap.b32 	%r36281, %r36280, %r36280, 12;
	add.s32 	%r36282, %r36276, %r36281;
	xor.b32  	%r36283, %r36278, %r36282;
	shf.l.wrap.b32 	%r36284, %r36283, %r36283, 8;
	add.s32 	%r36285, %r36279, %r36284;
	xor.b32  	%r36286, %r36281, %r36285;
	shf.l.wrap.b32 	%r36287, %r36286, %r36286, 7;
	add.s32 	%r36288, %r36246, %r36263;
	xor.b32  	%r36289, %r36284, %r36288;
	shf.l.wrap.b32 	%r36290, %r36289, %r36289, 16;
	add.s32 	%r36291, %r36273, %r36290;
	xor.b32  	%r36292, %r36263, %r36291;
	shf.l.wrap.b32 	%r36293, %r36292, %r36292, 12;
	add.s32 	%r36294, %r36288, %r36293;
	xor.b32  	%r36295, %r36290, %r36294;
	shf.l.wrap.b32 	%r36296, %r36295, %r36295, 8;
	add.s32 	%r36297, %r36291, %r36296;
	xor.b32  	%r36298, %r36293, %r36297;
	shf.l.wrap.b32 	%r36299, %r36298, %r36298, 7;
	add.s32 	%r36300, %r36258, %r36275;
	xor.b32  	%r36301, %r36248, %r36300;
	shf.l.wrap.b32 	%r36302, %r36301, %r36301, 16;
	add.s32 	%r36303, %r36285, %r36302;
	xor.b32  	%r36304, %r36275, %r36303;
	shf.l.wrap.b32 	%r36305, %r36304, %r36304, 12;
	add.s32 	%r36306, %r36300, %r36305;
	xor.b32  	%r36307, %r36302, %r36306;
	shf.l.wrap.b32 	%r36308, %r36307, %r36307, 8;
	add.s32 	%r36309, %r36303, %r36308;
	xor.b32  	%r36310, %r36305, %r36309;
	shf.l.wrap.b32 	%r36311, %r36310, %r36310, 7;
	add.s32 	%r36312, %r36270, %r36287;
	xor.b32  	%r36313, %r36260, %r36312;
	shf.l.wrap.b32 	%r36314, %r36313, %r36313, 16;
	add.s32 	%r36315, %r36249, %r36314;
	xor.b32  	%r36316, %r36287, %r36315;
	shf.l.wrap.b32 	%r36317, %r36316, %r36316, 12;
	add.s32 	%r36318, %r36312, %r36317;
	xor.b32  	%r36319, %r36314, %r36318;
	shf.l.wrap.b32 	%r36320, %r36319, %r36319, 8;
	add.s32 	%r36321, %r36315, %r36320;
	xor.b32  	%r36322, %r36317, %r36321;
	shf.l.wrap.b32 	%r36323, %r36322, %r36322, 7;
	add.s32 	%r36324, %r36282, %r36251;
	xor.b32  	%r36325, %r36272, %r36324;
	shf.l.wrap.b32 	%r36326, %r36325, %r36325, 16;
	add.s32 	%r36327, %r36261, %r36326;
	xor.b32  	%r36328, %r36251, %r36327;
	shf.l.wrap.b32 	%r36329, %r36328, %r36328, 12;
	add.s32 	%r36330, %r36324, %r36329;
	xor.b32  	%r36331, %r36326, %r36330;
	shf.l.wrap.b32 	%r36332, %r36331, %r36331, 8;
	add.s32 	%r36333, %r36327, %r36332;
	xor.b32  	%r36334, %r36329, %r36333;
	shf.l.wrap.b32 	%r36335, %r36334, %r36334, 7;
	add.s32 	%r36336, %r36294, %r36335;
	xor.b32  	%r36337, %r36308, %r36336;
	shf.l.wrap.b32 	%r36338, %r36337, %r36337, 16;
	add.s32 	%r36339, %r36321, %r36338;
	xor.b32  	%r36340, %r36335, %r36339;
	shf.l.wrap.b32 	%r36341, %r36340, %r36340, 12;
	add.s32 	%r36342, %r36336, %r36341;
	xor.b32  	%r36343, %r36338, %r36342;
	shf.l.wrap.b32 	%r36344, %r36343, %r36343, 8;
	add.s32 	%r36345, %r36339, %r36344;
	xor.b32  	%r36346, %r36341, %r36345;
	shf.l.wrap.b32 	%r36347, %r36346, %r36346, 7;
	add.s32 	%r36348, %r36306, %r36299;
	xor.b32  	%r36349, %r36320, %r36348;
	shf.l.wrap.b32 	%r36350, %r36349, %r36349, 16;
	add.s32 	%r36351, %r36333, %r36350;
	xor.b32  	%r36352, %r36299, %r36351;
	shf.l.wrap.b32 	%r36353, %r36352, %r36352, 12;
	add.s32 	%r36354, %r36348, %r36353;
	xor.b32  	%r36355, %r36350, %r36354;
	shf.l.wrap.b32 	%r36356, %r36355, %r36355, 8;
	add.s32 	%r36357, %r36351, %r36356;
	xor.b32  	%r36358, %r36353, %r36357;
	shf.l.wrap.b32 	%r36359, %r36358, %r36358, 7;
	add.s32 	%r36360, %r36318, %r36311;
	xor.b32  	%r36361, %r36332, %r36360;
	shf.l.wrap.b32 	%r36362, %r36361, %r36361, 16;
	add.s32 	%r36363, %r36297, %r36362;
	xor.b32  	%r36364, %r36311, %r36363;
	shf.l.wrap.b32 	%r36365, %r36364, %r36364, 12;
	add.s32 	%r36366, %r36360, %r36365;
	xor.b32  	%r36367, %r36362, %r36366;
	shf.l.wrap.b32 	%r36368, %r36367, %r36367, 8;
	add.s32 	%r36369, %r36363, %r36368;
	xor.b32  	%r36370, %r36365, %r36369;
	shf.l.wrap.b32 	%r36371, %r36370, %r36370, 7;
	add.s32 	%r36372, %r36330, %r36323;
	xor.b32  	%r36373, %r36296, %r36372;
	shf.l.wrap.b32 	%r36374, %r36373, %r36373, 16;
	add.s32 	%r36375, %r36309, %r36374;
	xor.b32  	%r36376, %r36323, %r36375;
	shf.l.wrap.b32 	%r36377, %r36376, %r36376, 12;
	add.s32 	%r36378, %r36372, %r36377;
	xor.b32  	%r36379, %r36374, %r36378;
	shf.l.wrap.b32 	%r36380, %r36379, %r36379, 8;
	add.s32 	%r36381, %r36375, %r36380;
	xor.b32  	%r36382, %r36377, %r36381;
	shf.l.wrap.b32 	%r36383, %r36382, %r36382, 7;
	add.s32 	%r36384, %r36342, %r36359;
	xor.b32  	%r36385, %r36380, %r36384;
	shf.l.wrap.b32 	%r36386, %r36385, %r36385, 16;
	add.s32 	%r36387, %r36369, %r36386;
	xor.b32  	%r36388, %r36359, %r36387;
	shf.l.wrap.b32 	%r36389, %r36388, %r36388, 12;
	add.s32 	%r36390, %r36384, %r36389;
	xor.b32  	%r36391, %r36386, %r36390;
	shf.l.wrap.b32 	%r36392, %r36391, %r36391, 8;
	add.s32 	%r36393, %r36387, %r36392;
	xor.b32  	%r36394, %r36389, %r36393;
	shf.l.wrap.b32 	%r36395, %r36394, %r36394, 7;
	add.s32 	%r36396, %r36354, %r36371;
	xor.b32  	%r36397, %r36344, %r36396;
	shf.l.wrap.b32 	%r36398, %r36397, %r36397, 16;
	add.s32 	%r36399, %r36381, %r36398;
	xor.b32  	%r36400, %r36371, %r36399;
	shf.l.wrap.b32 	%r36401, %r36400, %r36400, 12;
	add.s32 	%r36402, %r36396, %r36401;
	xor.b32  	%r36403, %r36398, %r36402;
	shf.l.wrap.b32 	%r36404, %r36403, %r36403, 8;
	add.s32 	%r36405, %r36399, %r36404;
	xor.b32  	%r36406, %r36401, %r36405;
	shf.l.wrap.b32 	%r36407, %r36406, %r36406, 7;
	add.s32 	%r36408, %r36366, %r36383;
	xor.b32  	%r36409, %r36356, %r36408;
	shf.l.wrap.b32 	%r36410, %r36409, %r36409, 16;
	add.s32 	%r36411, %r36345, %r36410;
	xor.b32  	%r36412, %r36383, %r36411;
	shf.l.wrap.b32 	%r36413, %r36412, %r36412, 12;
	add.s32 	%r36414, %r36408, %r36413;
	xor.b32  	%r36415, %r36410, %r36414;
	shf.l.wrap.b32 	%r36416, %r36415, %r36415, 8;
	add.s32 	%r36417, %r36411, %r36416;
	xor.b32  	%r36418, %r36413, %r36417;
	shf.l.wrap.b32 	%r36419, %r36418, %r36418, 7;
	add.s32 	%r36420, %r36378, %r36347;
	xor.b32  	%r36421, %r36368, %r36420;
	shf.l.wrap.b32 	%r36422, %r36421, %r36421, 16;
	add.s32 	%r36423, %r36357, %r36422;
	xor.b32  	%r36424, %r36347, %r36423;
	shf.l.wrap.b32 	%r36425, %r36424, %r36424, 12;
	add.s32 	%r36426, %r36420, %r36425;
	xor.b32  	%r36427, %r36422, %r36426;
	shf.l.wrap.b32 	%r36428, %r36427, %r36427, 8;
	add.s32 	%r36429, %r36423, %r36428;
	xor.b32  	%r36430, %r36425, %r36429;
	shf.l.wrap.b32 	%r36431, %r36430, %r36430, 7;
	add.s32 	%r36432, %r36390, %r36431;
	xor.b32  	%r36433, %r36404, %r36432;
	shf.l.wrap.b32 	%r36434, %r36433, %r36433, 16;
	add.s32 	%r36435, %r36417, %r36434;
	xor.b32  	%r36436, %r36431, %r36435;
	shf.l.wrap.b32 	%r36437, %r36436, %r36436, 12;
	add.s32 	%r36438, %r36432, %r36437;
	xor.b32  	%r36439, %r36434, %r36438;
	shf.l.wrap.b32 	%r36440, %r36439, %r36439, 8;
	add.s32 	%r36441, %r36435, %r36440;
	xor.b32  	%r36442, %r36437, %r36441;
	shf.l.wrap.b32 	%r36443, %r36442, %r36442, 7;
	add.s32 	%r36444, %r36402, %r36395;
	xor.b32  	%r36445, %r36416, %r36444;
	shf.l.wrap.b32 	%r36446, %r36445, %r36445, 16;
	add.s32 	%r36447, %r36429, %r36446;
	xor.b32  	%r36448, %r36395, %r36447;
	shf.l.wrap.b32 	%r36449, %r36448, %r36448, 12;
	add.s32 	%r36450, %r36444, %r36449;
	xor.b32  	%r36451, %r36446, %r36450;
	shf.l.wrap.b32 	%r36452, %r36451, %r36451, 8;
	add.s32 	%r36453, %r36447, %r36452;
	xor.b32  	%r36454, %r36449, %r36453;
	shf.l.wrap.b32 	%r36455, %r36454, %r36454, 7;
	add.s32 	%r36456, %r36414, %r36407;
	xor.b32  	%r36457, %r36428, %r36456;
	shf.l.wrap.b32 	%r36458, %r36457, %r36457, 16;
	add.s32 	%r36459, %r36393, %r36458;
	xor.b32  	%r36460, %r36407, %r36459;
	shf.l.wrap.b32 	%r36461, %r36460, %r36460, 12;
	add.s32 	%r36462, %r36456, %r36461;
	xor.b32  	%r36463, %r36458, %r36462;
	shf.l.wrap.b32 	%r36464, %r36463, %r36463, 8;
	add.s32 	%r36465, %r36459, %r36464;
	xor.b32  	%r36466, %r36461, %r36465;
	shf.l.wrap.b32 	%r36467, %r36466, %r36466, 7;
	add.s32 	%r36468, %r36426, %r36419;
	xor.b32  	%r36469, %r36392, %r36468;
	shf.l.wrap.b32 	%r36470, %r36469, %r36469, 16;
	add.s32 	%r36471, %r36405, %r36470;
	xor.b32  	%r36472, %r36419, %r36471;
	shf.l.wrap.b32 	%r36473, %r36472, %r36472, 12;
	add.s32 	%r36474, %r36468, %r36473;
	xor.b32  	%r36475, %r36470, %r36474;
	shf.l.wrap.b32 	%r36476, %r36475, %r36475, 8;
	add.s32 	%r36477, %r36471, %r36476;
	xor.b32  	%r36478, %r36473, %r36477;
	shf.l.wrap.b32 	%r36479, %r36478, %r36478, 7;
	add.s32 	%r36480, %r36438, %r36455;
	xor.b32  	%r36481, %r36476, %r36480;
	shf.l.wrap.b32 	%r36482, %r36481, %r36481, 16;
	add.s32 	%r36483, %r36465, %r36482;
	xor.b32  	%r36484, %r36455, %r36483;
	shf.l.wrap.b32 	%r36485, %r36484, %r36484, 12;
	add.s32 	%r36486, %r36480, %r36485;
	xor.b32  	%r36487, %r36482, %r36486;
	shf.l.wrap.b32 	%r36488, %r36487, %r36487, 8;
	add.s32 	%r36489, %r36483, %r36488;
	xor.b32  	%r36490, %r36485, %r36489;
	shf.l.wrap.b32 	%r36491, %r36490, %r36490, 7;
	add.s32 	%r36492, %r36450, %r36467;
	xor.b32  	%r36493, %r36440, %r36492;
	shf.l.wrap.b32 	%r36494, %r36493, %r36493, 16;
	add.s32 	%r36495, %r36477, %r36494;
	xor.b32  	%r36496, %r36467, %r36495;
	shf.l.wrap.b32 	%r36497, %r36496, %r36496, 12;
	add.s32 	%r36498, %r36492, %r36497;
	xor.b32  	%r36499, %r36494, %r36498;
	shf.l.wrap.b32 	%r36500, %r36499, %r36499, 8;
	add.s32 	%r36501, %r36495, %r36500;
	xor.b32  	%r36502, %r36497, %r36501;
	shf.l.wrap.b32 	%r36503, %r36502, %r36502, 7;
	add.s32 	%r36504, %r36462, %r36479;
	xor.b32  	%r36505, %r36452, %r36504;
	shf.l.wrap.b32 	%r36506, %r36505, %r36505, 16;
	add.s32 	%r36507, %r36441, %r36506;
	xor.b32  	%r36508, %r36479, %r36507;
	shf.l.wrap.b32 	%r36509, %r36508, %r36508, 12;
	add.s32 	%r36510, %r36504, %r36509;
	xor.b32  	%r36511, %r36506, %r36510;
	shf.l.wrap.b32 	%r36512, %r36511, %r36511, 8;
	add.s32 	%r36513, %r36507, %r36512;
	xor.b32  	%r36514, %r36509, %r36513;
	shf.l.wrap.b32 	%r36515, %r36514, %r36514, 7;
	add.s32 	%r36516, %r36474, %r36443;
	xor.b32  	%r36517, %r36464, %r36516;
	shf.l.wrap.b32 	%r36518, %r36517, %r36517, 16;
	add.s32 	%r36519, %r36453, %r36518;
	xor.b32  	%r36520, %r36443, %r36519;
	shf.l.wrap.b32 	%r36521, %r36520, %r36520, 12;
	add.s32 	%r36522, %r36516, %r36521;
	xor.b32  	%r36523, %r36518, %r36522;
	shf.l.wrap.b32 	%r36524, %r36523, %r36523, 8;
	add.s32 	%r36525, %r36519, %r36524;
	xor.b32  	%r36526, %r36521, %r36525;
	shf.l.wrap.b32 	%r36527, %r36526, %r36526, 7;
	add.s32 	%r54593, %r36144, %r36486;
	add.s32 	%r54592, %r36156, %r36498;
	add.s32 	%r54591, %r36168, %r36510;
	add.s32 	%r54590, %r36180, %r36522;
	add.s32 	%r54594, %r54601, %r36527;
	add.s32 	%r54595, %r54600, %r36491;
	add.s32 	%r54596, %r54599, %r36503;
	add.s32 	%r54597, %r54598, %r36515;
	xor.b32  	%r36528, %r36145, 1;
	shf.l.wrap.b32 	%r36529, %r36145, %r36528, 16;
	add.s32 	%r36530, %r54601, %r36529;
	xor.b32  	%r36531, %r54601, %r36530;
	shf.l.wrap.b32 	%r36532, %r36531, %r36531, 12;
	add.s32 	%r36533, %r36145, %r36532;
	xor.b32  	%r36534, %r36529, %r36533;
	shf.l.wrap.b32 	%r36535, %r36534, %r36534, 8;
	add.s32 	%r36536, %r36530, %r36535;
	xor.b32  	%r36537, %r36532, %r36536;
	shf.l.wrap.b32 	%r36538, %r36537, %r36537, 7;
	add.s32 	%r36539, %r36533, %r36167;
	xor.b32  	%r36540, %r36188, %r36539;
	shf.l.wrap.b32 	%r36541, %r36540, %r36540, 16;
	add.s32 	%r36542, %r36177, %r36541;
	xor.b32  	%r36543, %r36167, %r36542;
	shf.l.wrap.b32 	%r36544, %r36543, %r36543, 12;
	add.s32 	%r36545, %r36539, %r36544;
	xor.b32  	%r36546, %r36541, %r36545;
	shf.l.wrap.b32 	%r36547, %r36546, %r36546, 8;
	add.s32 	%r36548, %r36542, %r36547;
	xor.b32  	%r36549, %r36544, %r36548;
	shf.l.wrap.b32 	%r36550, %r36549, %r36549, 7;
	xor.b32  	%r36551, %r36535, %r36204;
	shf.l.wrap.b32 	%r36552, %r36551, %r36551, 16;
	add.s32 	%r36553, %r36189, %r36552;
	xor.b32  	%r36554, %r36179, %r36553;
	shf.l.wrap.b32 	%r36555, %r36554, %r36554, 12;
	add.s32 	%r36556, %r36204, %r36555;
	xor.b32  	%r36557, %r36552, %r36556;
	shf.l.wrap.b32 	%r36558, %r36557, %r36557, 8;
	add.s32 	%r36559, %r36553, %r36558;
	xor.b32  	%r36560, %r36555, %r36559;
	shf.l.wrap.b32 	%r36561, %r36560, %r36560, 7;
	add.s32 	%r36562, %r36536, %r36218;
	xor.b32  	%r36563, %r36191, %r36562;
	shf.l.wrap.b32 	%r36564, %r36563, %r36563, 12;
	add.s32 	%r36565, %r36216, %r36564;
	xor.b32  	%r36566, %r36218, %r36565;
	shf.l.wrap.b32 	%r36567, %r36566, %r36566, 8;
	add.s32 	%r36568, %r36562, %r36567;
	xor.b32  	%r36569, %r36564, %r36568;
	shf.l.wrap.b32 	%r36570, %r36569, %r36569, 7;
	add.s32 	%r36571, %r36186, %r36538;
	xor.b32  	%r36572, %r36176, %r36571;
	shf.l.wrap.b32 	%r36573, %r36572, %r36572, 16;
	add.s32 	%r36574, %r36165, %r36573;
	xor.b32  	%r36575, %r36538, %r36574;
	shf.l.wrap.b32 	%r36576, %r36575, %r36575, 12;
	add.s32 	%r36577, %r36571, %r36576;
	xor.b32  	%r36578, %r36573, %r36577;
	shf.l.wrap.b32 	%r36579, %r36578, %r36578, 8;
	add.s32 	%r36580, %r36574, %r36579;
	xor.b32  	%r36581, %r36576, %r36580;
	shf.l.wrap.b32 	%r36582, %r36581, %r36581, 7;
	add.s32 	%r36583, %r36545, %r36582;
	xor.b32  	%r36584, %r36558, %r36583;
	shf.l.wrap.b32 	%r36585, %r36584, %r36584, 16;
	add.s32 	%r36586, %r36568, %r36585;
	xor.b32  	%r36587, %r36582, %r36586;
	shf.l.wrap.b32 	%r36588, %r36587, %r36587, 12;
	add.s32 	%r36589, %r36583, %r36588;
	xor.b32  	%r36590, %r36585, %r36589;
	shf.l.wrap.b32 	%r36591, %r36590, %r36590, 8;
	add.s32 	%r36592, %r36586, %r36591;
	xor.b32  	%r36593, %r36588, %r36592;
	shf.l.wrap.b32 	%r36594, %r36593, %r36593, 7;
	add.s32 	%r36595, %r36556, %r36550;
	xor.b32  	%r36596, %r36567, %r36595;
	shf.l.wrap.b32 	%r36597, %r36596, %r36596, 16;
	add.s32 	%r36598, %r36580, %r36597;
	xor.b32  	%r36599, %r36550, %r36598;
	shf.l.wrap.b32 	%r36600, %r36599, %r36599, 12;
	add.s32 	%r36601, %r36595, %r36600;
	xor.b32  	%r36602, %r36597, %r36601;
	shf.l.wrap.b32 	%r36603, %r36602, %r36602, 8;
	add.s32 	%r36604, %r36598, %r36603;
	xor.b32  	%r36605, %r36600, %r36604;
	shf.l.wrap.b32 	%r36606, %r36605, %r36605, 7;
	add.s32 	%r36607, %r36565, %r36561;
	xor.b32  	%r36608, %r36579, %r36607;
	shf.l.wrap.b32 	%r36609, %r36608, %r36608, 16;
	add.s32 	%r36610, %r36548, %r36609;
	xor.b32  	%r36611, %r36561, %r36610;
	shf.l.wrap.b32 	%r36612, %r36611, %r36611, 12;
	add.s32 	%r36613, %r36607, %r36612;
	xor.b32  	%r36614, %r36609, %r36613;
	shf.l.wrap.b32 	%r36615, %r36614, %r36614, 8;
	add.s32 	%r36616, %r36610, %r36615;
	xor.b32  	%r36617, %r36612, %r36616;
	shf.l.wrap.b32 	%r36618, %r36617, %r36617, 7;
	add.s32 	%r36619, %r36577, %r36570;
	xor.b32  	%r36620, %r36547, %r36619;
	shf.l.wrap.b32 	%r36621, %r36620, %r36620, 16;
	add.s32 	%r36622, %r36559, %r36621;
	xor.b32  	%r36623, %r36570, %r36622;
	shf.l.wrap.b32 	%r36624, %r36623, %r36623, 12;
	add.s32 	%r36625, %r36619, %r36624;
	xor.b32  	%r36626, %r36621, %r36625;
	shf.l.wrap.b32 	%r36627, %r36626, %r36626, 8;
	add.s32 	%r36628, %r36622, %r36627;
	xor.b32  	%r36629, %r36624, %r36628;
	shf.l.wrap.b32 	%r36630, %r36629, %r36629, 7;
	add.s32 	%r36631, %r36589, %r36606;
	xor.b32  	%r36632, %r36627, %r36631;
	shf.l.wrap.b32 	%r36633, %r36632, %r36632, 16;
	add.s32 	%r36634, %r36616, %r36633;
	xor.b32  	%r36635, %r36606, %r36634;
	shf.l.wrap.b32 	%r36636, %r36635, %r36635, 12;
	add.s32 	%r36637, %r36631, %r36636;
	xor.b32  	%r36638, %r36633, %r36637;
	shf.l.wrap.b32 	%r36639, %r36638, %r36638, 8;
	add.s32 	%r36640, %r36634, %r36639;
	xor.b32  	%r36641, %r36636, %r36640;
	shf.l.wrap.b32 	%r36642, %r36641, %r36641, 7;
	add.s32 	%r36643, %r36601, %r36618;
	xor.b32  	%r36644, %r36591, %r36643;
	shf.l.wrap.b32 	%r36645, %r36644, %r36644, 16;
	add.s32 	%r36646, %r36628, %r36645;
	xor.b32  	%r36647, %r36618, %r36646;
	shf.l.wrap.b32 	%r36648, %r36647, %r36647, 12;
	add.s32 	%r36649, %r36643, %r36648;
	xor.b32  	%r36650, %r36645, %r36649;
	shf.l.wrap.b32 	%r36651, %r36650, %r36650, 8;
	add.s32 	%r36652, %r36646, %r36651;
	xor.b32  	%r36653, %r36648, %r36652;
	shf.l.wrap.b32 	%r36654, %r36653, %r36653, 7;
	add.s32 	%r36655, %r36613, %r36630;
	xor.b32  	%r36656, %r36603, %r36655;
	shf.l.wrap.b32 	%r36657, %r36656, %r36656, 16;
	add.s32 	%r36658, %r36592, %r36657;
	xor.b32  	%r36659, %r36630, %r36658;
	shf.l.wrap.b32 	%r36660, %r36659, %r36659, 12;
	add.s32 	%r36661, %r36655, %r36660;
	xor.b32  	%r36662, %r36657, %r36661;
	shf.l.wrap.b32 	%r36663, %r36662, %r36662, 8;
	add.s32 	%r36664, %r36658, %r36663;
	xor.b32  	%r36665, %r36660, %r36664;
	shf.l.wrap.b32 	%r36666, %r36665, %r36665, 7;
	add.s32 	%r36667, %r36625, %r36594;
	xor.b32  	%r36668, %r36615, %r36667;
	shf.l.wrap.b32 	%r36669, %r36668, %r36668, 16;
	add.s32 	%r36670, %r36604, %r36669;
	xor.b32  	%r36671, %r36594, %r36670;
	shf.l.wrap.b32 	%r36672, %r36671, %r36671, 12;
	add.s32 	%r36673, %r36667, %r36672;
	xor.b32  	%r36674, %r36669, %r36673;
	shf.l.wrap.b32 	%r36675, %r36674, %r36674, 8;
	add.s32 	%r36676, %r36670, %r36675;
	xor.b32  	%r36677, %r36672, %r36676;
	shf.l.wrap.b32 	%r36678, %r36677, %r36677, 7;
	add.s32 	%r36679, %r36637, %r36678;
	xor.b32  	%r36680, %r36651, %r36679;
	shf.l.wrap.b32 	%r36681, %r36680, %r36680, 16;
	add.s32 	%r36682, %r36664, %r36681;
	xor.b32  	%r36683, %r36678, %r36682;
	shf.l.wrap.b32 	%r36684, %r36683, %r36683, 12;
	add.s32 	%r36685, %r36679, %r36684;
	xor.b32  	%r36686, %r36681, %r36685;
	shf.l.wrap.b32 	%r36687, %r36686, %r36686, 8;
	add.s32 	%r36688, %r36682, %r36687;
	xor.b32  	%r36689, %r36684, %r36688;
	shf.l.wrap.b32 	%r36690, %r36689, %r36689, 7;
	add.s32 	%r36691, %r36649, %r36642;
	xor.b32  	%r36692, %r36663, %r36691;
	shf.l.wrap.b32 	%r36693, %r36692, %r36692, 16;
	add.s32 	%r36694, %r36676, %r36693;
	xor.b32  	%r36695, %r36642, %r36694;
	shf.l.wrap.b32 	%r36696, %r36695, %r36695, 12;
	add.s32 	%r36697, %r36691, %r36696;
	xor.b32  	%r36698, %r36693, %r36697;
	shf.l.wrap.b32 	%r36699, %r36698, %r36698, 8;
	add.s32 	%r36700, %r36694, %r36699;
	xor.b32  	%r36701, %r36696, %r36700;
	shf.l.wrap.b32 	%r36702, %r36701, %r36701, 7;
	add.s32 	%r36703, %r36661, %r36654;
	xor.b32  	%r36704, %r36675, %r36703;
	shf.l.wrap.b32 	%r36705, %r36704, %r36704, 16;
	add.s32 	%r36706, %r36640, %r36705;
	xor.b32  	%r36707, %r36654, %r36706;
	shf.l.wrap.b32 	%r36708, %r36707, %r36707, 12;
	add.s32 	%r36709, %r36703, %r36708;
	xor.b32  	%r36710, %r36705, %r36709;
	shf.l.wrap.b32 	%r36711, %r36710, %r36710, 8;
	add.s32 	%r36712, %r36706, %r36711;
	xor.b32  	%r36713, %r36708, %r36712;
	shf.l.wrap.b32 	%r36714, %r36713, %r36713, 7;
	add.s32 	%r36715, %r36673, %r36666;
	xor.b32  	%r36716, %r36639, %r36715;
	shf.l.wrap.b32 	%r36717, %r36716, %r36716, 16;
	add.s32 	%r36718, %r36652, %r36717;
	xor.b32  	%r36719, %r36666, %r36718;
	shf.l.wrap.b32 	%r36720, %r36719, %r36719, 12;
	add.s32 	%r36721, %r36715, %r36720;
	xor.b32  	%r36722, %r36717, %r36721;
	shf.l.wrap.b32 	%r36723, %r36722, %r36722, 8;
	add.s32 	%r36724, %r36718, %r36723;
	xor.b32  	%r36725, %r36720, %r36724;
	shf.l.wrap.b32 	%r36726, %r36725, %r36725, 7;
	add.s32 	%r36727, %r36685, %r36702;
	xor.b32  	%r36728, %r36723, %r36727;
	shf.l.wrap.b32 	%r36729, %r36728, %r36728, 16;
	add.s32 	%r36730, %r36712, %r36729;
	xor.b32  	%r36731, %r36702, %r36730;
	shf.l.wrap.b32 	%r36732, %r36731, %r36731, 12;
	add.s32 	%r36733, %r36727, %r36732;
	xor.b32  	%r36734, %r36729, %r36733;
	shf.l.wrap.b32 	%r36735, %r36734, %r36734, 8;
	add.s32 	%r36736, %r36730, %r36735;
	xor.b32  	%r36737, %r36732, %r36736;
	shf.l.wrap.b32 	%r36738, %r36737, %r36737, 7;
	add.s32 	%r36739, %r36697, %r36714;
	xor.b32  	%r36740, %r36687, %r36739;
	shf.l.wrap.b32 	%r36741, %r36740, %r36740, 16;
	add.s32 	%r36742, %r36724, %r36741;
	xor.b32  	%r36743, %r36714, %r36742;
	shf.l.wrap.b32 	%r36744, %r36743, %r36743, 12;
	add.s32 	%r36745, %r36739, %r36744;
	xor.b32  	%r36746, %r36741, %r36745;
	shf.l.wrap.b32 	%r36747, %r36746, %r36746, 8;
	add.s32 	%r36748, %r36742, %r36747;
	xor.b32  	%r36749, %r36744, %r36748;
	shf.l.wrap.b32 	%r36750, %r36749, %r36749, 7;
	add.s32 	%r36751, %r36709, %r36726;
	xor.b32  	%r36752, %r36699, %r36751;
	shf.l.wrap.b32 	%r36753, %r36752, %r36752, 16;
	add.s32 	%r36754, %r36688, %r36753;
	xor.b32  	%r36755, %r36726, %r36754;
	shf.l.wrap.b32 	%r36756, %r36755, %r36755, 12;
	add.s32 	%r36757, %r36751, %r36756;
	xor.b32  	%r36758, %r36753, %r36757;
	shf.l.wrap.b32 	%r36759, %r36758, %r36758, 8;
	add.s32 	%r36760, %r36754, %r36759;
	xor.b32  	%r36761, %r36756, %r36760;
	shf.l.wrap.b32 	%r36762, %r36761, %r36761, 7;
	add.s32 	%r36763, %r36721, %r36690;
	xor.b32  	%r36764, %r36711, %r36763;
	shf.l.wrap.b32 	%r36765, %r36764, %r36764, 16;
	add.s32 	%r36766, %r36700, %r36765;
	xor.b32  	%r36767, %r36690, %r36766;
	shf.l.wrap.b32 	%r36768, %r36767, %r36767, 12;
	add.s32 	%r36769, %r36763, %r36768;
	xor.b32  	%r36770, %r36765, %r36769;
	shf.l.wrap.b32 	%r36771, %r36770, %r36770, 8;
	add.s32 	%r36772, %r36766, %r36771;
	xor.b32  	%r36773, %r36768, %r36772;
	shf.l.wrap.b32 	%r36774, %r36773, %r36773, 7;
	add.s32 	%r36775, %r36733, %r36774;
	xor.b32  	%r36776, %r36747, %r36775;
	shf.l.wrap.b32 	%r36777, %r36776, %r36776, 16;
	add.s32 	%r36778, %r36760, %r36777;
	xor.b32  	%r36779, %r36774, %r36778;
	shf.l.wrap.b32 	%r36780, %r36779, %r36779, 12;
	add.s32 	%r36781, %r36775, %r36780;
	xor.b32  	%r36782, %r36777, %r36781;
	shf.l.wrap.b32 	%r36783, %r36782, %r36782, 8;
	add.s32 	%r36784, %r36745, %r36738;
	xor.b32  	%r36785, %r36759, %r36784;
	shf.l.wrap.b32 	%r36786, %r36785, %r36785, 16;
	add.s32 	%r36787, %r36772, %r36786;
	xor.b32  	%r36788, %r36738, %r36787;
	shf.l.wrap.b32 	%r36789, %r36788, %r36788, 12;
	add.s32 	%r36790, %r36784, %r36789;
	xor.b32  	%r36791, %r36786, %r36790;
	shf.l.wrap.b32 	%r36792, %r36791, %r36791, 8;
	add.s32 	%r36793, %r36787, %r36792;
	xor.b32  	%r36794, %r36789, %r36793;
	shf.l.wrap.b32 	%r36795, %r36794, %r36794, 7;
	add.s32 	%r36796, %r36757, %r36750;
	xor.b32  	%r36797, %r36771, %r36796;
	shf.l.wrap.b32 	%r36798, %r36797, %r36797, 16;
	add.s32 	%r36799, %r36736, %r36798;
	xor.b32  	%r36800, %r36750, %r36799;
	shf.l.wrap.b32 	%r36801, %r36800, %r36800, 12;
	add.s32 	%r36802, %r36796, %r36801;
	xor.b32  	%r36803, %r36798, %r36802;
	shf.l.wrap.b32 	%r36804, %r36803, %r36803, 8;
	add.s32 	%r36805, %r36799, %r36804;
	xor.b32  	%r36806, %r36801, %r36805;
	shf.l.wrap.b32 	%r36807, %r36806, %r36806, 7;
	add.s32 	%r36808, %r36769, %r36762;
	xor.b32  	%r36809, %r36735, %r36808;
	shf.l.wrap.b32 	%r36810, %r36809, %r36809, 16;
	add.s32 	%r36811, %r36748, %r36810;
	xor.b32  	%r36812, %r36762, %r36811;
	shf.l.wrap.b32 	%r36813, %r36812, %r36812, 12;
	add.s32 	%r36814, %r36808, %r36813;
	xor.b32  	%r36815, %r36810, %r36814;
	shf.l.wrap.b32 	%r36816, %r36815, %r36815, 8;
	add.s32 	%r36817, %r36811, %r36816;
	add.s32 	%r36818, %r36781, %r36795;
	xor.b32  	%r36819, %r36816, %r36818;
	shf.l.wrap.b32 	%r36820, %r36819, %r36819, 16;
	add.s32 	%r36821, %r36805, %r36820;
	xor.b32  	%r36822, %r36795, %r36821;
	shr.u32 	%r36823, %r36822, 20;
	add.s32 	%r36824, %r36818, %r36823;
	add.s32 	%r36825, %r36790, %r36807;
	xor.b32  	%r36826, %r36783, %r36825;
	shf.l.wrap.b32 	%r36827, %r36826, %r36826, 16;
	add.s32 	%r36828, %r36817, %r36827;
	xor.b32  	%r36829, %r36807, %r36828;
	shr.u32 	%r36830, %r36829, 20;
	add.s32 	%r36831, %r36825, %r36830;
	add.s32 	%r36832, %r36144, %r36824;
	add.s32 	%r36833, %r36156, %r36831;
	not.b32 	%r36834, %r54589;
	add.s32 	%r36835, %r3533, %r36834;
	mov.u32 	%r36836, %ctaid.x;
	shl.b32 	%r36837, %r36836, 11;
	mov.u32 	%r36838, %tid.x;
	and.b32  	%r36839, %r36838, 31;
	or.b32  	%r36840, %r36837, %r36839;
	shl.b32 	%r36841, %r36838, 3;
	and.b32  	%r36842, %r36841, 7936;
	add.s32 	%r36843, %r53743, %r36842;
	add.s32 	%r36844, %r36840, %r36843;
	shr.u32 	%r36845, %r36844, %r36835;
	and.b32  	%r36846, %r36845, 1;
	setp.eq.b32 	%p399, %r36846, 1;
	selp.b32 	%r36847, %r36833, %r36832, %p399;
	cvt.u16.u32 	%rs621, %r36847;
	and.b16  	%rs846, %rs621, 1;
	and.b16  	%rs622, %rs844, 255;
	setp.ne.s16 	%p400, %rs622, 1;
	@%p400 bra 	$L__BB4_509;
	ld.param.u64 	%rd845, [fused_batch_pir_kernel_16_param_1];
	not.b32 	%r36848, %r54589;
	add.s32 	%r36849, %r3533, %r36848;
	mov.u32 	%r36850, %ctaid.x;
	shl.b32 	%r36851, %r36850, 11;
	mov.u32 	%r36852, %tid.x;
	and.b32  	%r36853, %r36852, 31;
	or.b32  	%r36854, %r36851, %r36853;
	shl.b32 	%r36855, %r36852, 3;
	and.b32  	%r36856, %r36855, 7936;
	add.s32 	%r36857, %r53743, %r36856;
	add.s32 	%r36858, %r36854, %r36857;
	shr.u32 	%r36859, %r36858, %r36849;
	and.b32  	%r36860, %r36859, 1;
	setp.eq.b32 	%p401, %r36860, 1;
	cvt.s64.s32 	%rd456, %r54589;
	cvta.to.global.u64 	%rd457, %rd845;
	mul.wide.s32 	%rd458, %r54589, 16;
	add.s64 	%rd459, %rd457, %rd458;
	ld.global.u32 	%r36861, [%rd459+17100];
	selp.b32 	%r36862, %r54594, %r54593, %p401;
	xor.b32  	%r36863, %r36862, %r36861;
	selp.b32 	%r36864, %r54595, %r54592, %p401;
	selp.b32 	%r54593, %r54593, %r36863, %p401;
	selp.b32 	%r54594, %r36863, %r54594, %p401;
	ld.global.u32 	%r36865, [%rd459+17104];
	xor.b32  	%r36866, %r36864, %r36865;
	selp.b32 	%r36867, %r54596, %r54591, %p401;
	selp.b32 	%r54592, %r54592, %r36866, %p401;
	selp.b32 	%r54595, %r36866, %r54595, %p401;
	ld.global.u32 	%r36868, [%rd459+17108];
	xor.b32  	%r36869, %r36867, %r36868;
	selp.b32 	%r36870, %r54597, %r54590, %p401;
	selp.b32 	%r54591, %r54591, %r36869, %p401;
	selp.b32 	%r54596, %r36869, %r54596, %p401;
	ld.global.u32 	%r36871, [%rd459+17112];
	xor.b32  	%r36872, %r36870, %r36871;
	selp.b64 	%rd460, 445, 420, %p401;
	selp.b32 	%r54590, %r54590, %r36872, %p401;
	selp.b32 	%r54597, %r36872, %r54597, %p401;
	add.s64 	%rd461, %rd460, %rd456;
	add.s64 	%rd462, %rd457, %rd461;
	ld.global.u8 	%rs623, [%rd462+17080];
	xor.b16  	%rs846, %rs623, %rs846;
$L__BB4_509:
	not.b32 	%r36873, %r54589;
	add.s32 	%r36874, %r3533, %r36873;
	mov.u32 	%r36875, %ctaid.x;
	shl.b32 	%r36876, %r36875, 11;
	mov.u32 	%r36877, %tid.x;
	and.b32  	%r36878, %r36877, 31;
	or.b32  	%r36879, %r36876, %r36878;
	shl.b32 	%r36880, %r36877, 3;
	and.b32  	%r36881, %r36880, 7936;
	add.s32 	%r36882, %r53743, %r36881;
	add.s32 	%r36883, %r36879, %r36882;
	shr.u32 	%r36884, %r36883, %r36874;
	and.b32  	%r36885, %r36884, 1;
	setp.eq.b32 	%p402, %r36885, 1;
	selp.b32 	%r54601, %r54594, %r54593, %p402;
	selp.b32 	%r54600, %r54595, %r54592, %p402;
	selp.b32 	%r54599, %r54596, %r54591, %p402;
	selp.b32 	%r54598, %r54597, %r54590, %p402;
	add.s32 	%r54589, %r54589, 1;
	setp.lt.u32 	%p403, %r54589, %r3533;
	mov.u16 	%rs844, %rs846;
	@%p403 bra 	$L__BB4_507;
$L__BB4_510:
	and.b16  	%rs624, %rs846, 255;
	setp.ne.s16 	%p404, %rs624, 1;
	@%p404 bra 	$L__BB4_512;
	ld.param.u64 	%rd846, [fused_batch_pir_kernel_16_param_1];
	cvta.to.global.u64 	%rd463, %rd846;
	ld.global.u32 	%r36886, [%rd463+17552];
	xor.b32  	%r54601, %r54601, %r36886;
$L__BB4_512:
	@%p404 bra 	$L__BB4_514;
	ld.param.u64 	%rd847, [fused_batch_pir_kernel_16_param_1];
	cvta.to.global.u64 	%rd464, %rd847;
	ld.global.u32 	%r36887, [%rd464+17556];
	xor.b32  	%r54600, %r54600, %r36887;
$L__BB4_514:
	@%p404 bra 	$L__BB4_516;
	ld.param.u64 	%rd848, [fused_batch_pir_kernel_16_param_1];
	cvta.to.global.u64 	%rd465, %rd848;
	ld.global.u32 	%r36888, [%rd465+17560];
	xor.b32  	%r54599, %r54599, %r36888;
$L__BB4_516:
	@%p404 bra 	$L__BB4_518;
	ld.param.u64 	%rd849, [fused_batch_pir_kernel_16_param_1];
	cvta.to.global.u64 	%rd466, %rd849;
	ld.global.u32 	%r36889, [%rd466+17564];
	xor.b32  	%r54598, %r54598, %r36889;
$L__BB4_518:
	ld.param.u32 	%r52172, [fused_batch_pir_kernel_16_param_4];
	mov.u32 	%r36891, %ctaid.x;
	shl.b32 	%r36892, %r36891, 11;
	mov.u32 	%r36893, %tid.x;
	and.b32  	%r36894, %r36893, 31;
	or.b32  	%r36895, %r36892, %r36894;
	shl.b32 	%r36896, %r36893, 3;
	and.b32  	%r36897, %r36896, 7936;
	add.s32 	%r36898, %r53743, %r36897;
	add.s32 	%r36899, %r36895, %r36898;
	setp.ge.s32 	%p408, %r36899, %r52172;
	mov.b32 	%r54622, 0;
	mov.u32 	%r54623, %r54622;
	mov.u32 	%r54624, %r54622;
	mov.u32 	%r54625, %r54622;
	@%p408 bra 	$L__BB4_532;
	ld.param.u64 	%rd850, [fused_batch_pir_kernel_16_param_1];
	cvta.to.global.u64 	%rd467, %rd850;
	ld.global.u8 	%rs628, [%rd467+17585];
	max.u16 	%rs629, %rs628, 11;
	cvt.u32.u16 	%r36900, %rs629;
	add.s32 	%r54613, %r36900, -11;
	ld.shared.v4.u32 	{%r54625, %r54624, %r54623, %r54622}, [s_mem+198096];
	ld.shared.u8 	%rs849, [s_mem+198112];
	cvt.u32.u16 	%r3588, %rs628;
	setp.ge.u32 	%p409, %r54613, %r3588;
	@%p409 bra 	$L__BB4_524;
	mov.u16 	%rs847, %rs849;
$L__BB4_521:
	ld.const.u32 	%r36901, [CHACHA_CONSTANTS];
	add.s32 	%r36902, %r36901, %r54625;
	shf.l.wrap.b32 	%r36903, %r36902, %r36902, 16;
	add.s32 	%r36904, %r54625, %r36903;
	xor.b32  	%r36905, %r54625, %r36904;
	shf.l.wrap.b32 	%r36906, %r36905, %r36905, 12;
	add.s32 	%r36907, %r36902, %r36906;
	xor.b32  	%r36908, %r36903, %r36907;
	shf.l.wrap.b32 	%r36909, %r36908, %r36908, 8;
	add.s32 	%r36910, %r36904, %r36909;
	xor.b32  	%r36911, %r36906, %r36910;
	shf.l.wrap.b32 	%r36912, %r36911, %r36911, 7;
	ld.const.u32 	%r36913, [CHACHA_CONSTANTS+4];
	add.s32 	%r36914, %r36913, %r54624;
	shf.l.wrap.b32 	%r36915, %r36914, %r36914, 16;
	add.s32 	%r36916, %r54624, %r36915;
	xor.b32  	%r36917, %r54624, %r36916;
	shf.l.wrap.b32 	%r36918, %r36917, %r36917, 12;
	add.s32 	%r36919, %r36914, %r36918;
	xor.b32  	%r36920, %r36915, %r36919;
	shf.l.wrap.b32 	%r36921, %r36920, %r36920, 8;
	add.s32 	%r36922, %r36916, %r36921;
	xor.b32  	%r36923, %r36918, %r36922;
	shf.l.wrap.b32 	%r36924, %r36923, %r36923, 7;
	ld.const.u32 	%r36925, [CHACHA_CONSTANTS+8];
	add.s32 	%r36926, %r36925, %r54623;
	shf.l.wrap.b32 	%r36927, %r36926, %r36926, 16;
	add.s32 	%r36928, %r54623, %r36927;
	xor.b32  	%r36929, %r54623, %r36928;
	shf.l.wrap.b32 	%r36930, %r36929, %r36929, 12;
	add.s32 	%r36931, %r36926, %r36930;
	xor.b32  	%r36932, %r36927, %r36931;
	shf.l.wrap.b32 	%r36933, %r36932, %r36932, 8;
	add.s32 	%r36934, %r36928, %r36933;
	xor.b32  	%r36935, %r36930, %r36934;
	shf.l.wrap.b32 	%r36936, %r36935, %r36935, 7;
	ld.const.u32 	%r36937, [CHACHA_CONSTANTS+12];
	add.s32 	%r36938, %r36937, %r54622;
	shf.l.wrap.b32 	%r36939, %r36938, %r36938, 16;
	add.s32 	%r36940, %r54622, %r36939;
	xor.b32  	%r36941, %r54622, %r36940;
	shf.l.wrap.b32 	%r36942, %r36941, %r36941, 12;
	add.s32 	%r36943, %r36938, %r36942;
	xor.b32  	%r36944, %r36939, %r36943;
	shf.l.wrap.b32 	%r36945, %r36944, %r36944, 8;
	add.s32 	%r36946, %r36940, %r36945;
	xor.b32  	%r36947, %r36942, %r36946;
	shf.l.wrap.b32 	%r36948, %r36947, %r36947, 7;
	add.s32 	%r36949, %r36907, %r36924;
	xor.b32  	%r36950, %r36945, %r36949;
	shf.l.wrap.b32 	%r36951, %r36950, %r36950, 16;
	add.s32 	%r36952, %r36934, %r36951;
	xor.b32  	%r36953, %r36924, %r36952;
	shf.l.wrap.b32 	%r36954, %r36953, %r36953, 12;
	add.s32 	%r36955, %r36949, %r36954;
	xor.b32  	%r36956, %r36951, %r36955;
	shf.l.wrap.b32 	%r36957, %r36956, %r36956, 8;
	add.s32 	%r36958, %r36952, %r36957;
	xor.b32  	%r36959, %r36954, %r36958;
	shf.l.wrap.b32 	%r36960, %r36959, %r36959, 7;
	add.s32 	%r36961, %r36919, %r36936;
	xor.b32  	%r36962, %r36909, %r36961;
	shf.l.wrap.b32 	%r36963, %r36962, %r36962, 16;
	add.s32 	%r36964, %r36946, %r36963;
	xor.b32  	%r36965, %r36936, %r36964;
	shf.l.wrap.b32 	%r36966, %r36965, %r36965, 12;
	add.s32 	%r36967, %r36961, %r36966;
	xor.b32  	%r36968, %r36963, %r36967;
	shf.l.wrap.b32 	%r36969, %r36968, %r36968, 8;
	add.s32 	%r36970, %r36964, %r36969;
	xor.b32  	%r36971, %r36966, %r36970;
	shf.l.wrap.b32 	%r36972, %r36971, %r36971, 7;
	add.s32 	%r36973, %r36931, %r36948;
	xor.b32  	%r36974, %r36921, %r36973;
	shf.l.wrap.b32 	%r36975, %r36974, %r36974, 16;
	add.s32 	%r36976, %r36910, %r36975;
	xor.b32  	%r36977, %r36948, %r36976;
	shf.l.wrap.b32 	%r36978, %r36977, %r36977, 12;
	add.s32 	%r36979, %r36973, %r36978;
	xor.b32  	%r36980, %r36975, %r36979;
	shf.l.wrap.b32 	%r36981, %r36980, %r36980, 8;
	add.s32 	%r36982, %r36976, %r36981;
	xor.b32  	%r36983, %r36978, %r36982;
	shf.l.wrap.b32 	%r36984, %r36983, %r36983, 7;
	add.s32 	%r36985, %r36943, %r36912;
	xor.b32  	%r36986, %r36933, %r36985;
	shf.l.wrap.b32 	%r36987, %r36986, %r36986, 16;
	add.s32 	%r36988, %r36922, %r36987;
	xor.b32  	%r36989, %r36912, %r36988;
	shf.l.wrap.b32 	%r36990, %r36989, %r36989, 12;
	add.s32 	%r36991, %r36985, %r36990;
	xor.b32  	%r36992, %r36987, %r36991;
	shf.l.wrap.b32 	%r36993, %r36992, %r36992, 8;
	add.s32 	%r36994, %r36988, %r36993;
	xor.b32  	%r36995, %r36990, %r36994;
	shf.l.wrap.b32 	%r36996, %r36995, %r36995, 7;
	add.s32 	%r36997, %r36955, %r36996;
	xor.b32  	%r36998, %r36969, %r36997;
	shf.l.wrap.b32 	%r36999, %r36998, %r36998, 16;
	add.s32 	%r37000, %r36982, %r36999;
	xor.b32  	%r37001, %r36996, %r37000;
	shf.l.wrap.b32 	%r37002, %r37001, %r37001, 12;
	add.s32 	%r37003, %r36997, %r37002;
	xor.b32  	%r37004, %r36999, %r37003;
	shf.l.wrap.b32 	%r37005, %r37004, %r37004, 8;
	add.s32 	%r37006, %r37000, %r37005;
	xor.b32  	%r37007, %r37002, %r37006;
	shf.l.wrap.b32 	%r37008, %r37007, %r37007, 7;
	add.s32 	%r37009, %r36967, %r36960;
	xor.b32  	%r37010, %r36981, %r37009;
	shf.l.wrap.b32 	%r37011, %r37010, %r37010, 16;
	add.s32 	%r37012, %r36994, %r37011;
	xor.b32  	%r37013, %r36960, %r37012;
	shf.l.wrap.b32 	%r37014, %r37013, %r37013, 12;
	add.s32 	%r37015, %r37009, %r37014;
	xor.b32  	%r37016, %r37011, %r37015;
	shf.l.wrap.b32 	%r37017, %r37016, %r37016, 8;
	add.s32 	%r37018, %r37012, %r37017;
	xor.b32  	%r37019, %r37014, %r37018;
	shf.l.wrap.b32 	%r37020, %r37019, %r37019, 7;
	add.s32 	%r37021, %r36979, %r36972;
	xor.b32  	%r37022, %r36993, %r37021;
	shf.l.wrap.b32 	%r37023, %r37022, %r37022, 16;
	add.s32 	%r37024, %r36958, %r37023;
	xor.b32  	%r37025, %r36972, %r37024;
	shf.l.wrap.b32 	%r37026, %r37025, %r37025, 12;
	add.s32 	%r37027, %r37021, %r37026;
	xor.b32  	%r37028, %r37023, %r37027;
	shf.l.wrap.b32 	%r37029, %r37028, %r37028, 8;
	add.s32 	%r37030, %r37024, %r37029;
	xor.b32  	%r37031, %r37026, %r37030;
	shf.l.wrap.b32 	%r37032, %r37031, %r37031, 7;
	add.s32 	%r37033, %r36991, %r36984;
	xor.b32  	%r37034, %r36957, %r37033;
	shf.l.wrap.b32 	%r37035, %r37034, %r37034, 16;
	add.s32 	%r37036, %r36970, %r37035;
	xor.b32  	%r37037, %r36984, %r37036;
	shf.l.wrap.b32 	%r37038, %r37037, %r37037, 12;
	add.s32 	%r37039, %r37033, %r37038;
	xor.b32  	%r37040, %r37035, %r37039;
	shf.l.wrap.b32 	%r37041, %r37040, %r37040, 8;
	add.s32 	%r37042, %r37036, %r37041;
	xor.b32  	%r37043, %r37038, %r37042;
	shf.l.wrap.b32 	%r37044, %r37043, %r37043, 7;
	add.s32 	%r37045, %r37003, %r37020;
	xor.b32  	%r37046, %r37041, %r37045;
	shf.l.wrap.b32 	%r37047, %r37046, %r37046, 16;
	add.s32 	%r37048, %r37030, %r37047;
	xor.b32  	%r37049, %r37020, %r37048;
	shf.l.wrap.b32 	%r37050, %r37049, %r37049, 12;
	add.s32 	%r37051, %r37045, %r37050;
	xor.b32  	%r37052, %r37047, %r37051;
	shf.l.wrap.b32 	%r37053, %r37052, %r37052, 8;
	add.s32 	%r37054, %r37048, %r37053;
	xor.b32  	%r37055, %r37050, %r37054;
	shf.l.wrap.b32 	%r37056, %r37055, %r37055, 7;
	add.s32 	%r37057, %r37015, %r37032;
	xor.b32  	%r37058, %r37005, %r37057;
	shf.l.wrap.b32 	%r37059, %r37058, %r37058, 16;
	add.s32 	%r37060, %r37042, %r37059;
	xor.b32  	%r37061, %r37032, %r37060;
	shf.l.wrap.b32 	%r37062, %r37061, %r37061, 12;
	add.s32 	%r37063, %r37057, %r37062;
	xor.b32  	%r37064, %r37059, %r37063;
	shf.l.wrap.b32 	%r37065, %r37064, %r37064, 8;
	add.s32 	%r37066, %r37060, %r37065;
	xor.b32  	%r37067, %r37062, %r37066;
	shf.l.wrap.b32 	%r37068, %r37067, %r37067, 7;
	add.s32 	%r37069, %r37027, %r37044;
	xor.b32  	%r37070, %r37017, %r37069;
	shf.l.wrap.b32 	%r37071, %r37070, %r37070, 16;
	add.s32 	%r37072, %r37006, %r37071;
	xor.b32  	%r37073, %r37044, %r37072;
	shf.l.wrap.b32 	%r37074, %r37073, %r37073, 12;
	add.s32 	%r37075, %r37069, %r37074;
	xor.b32  	%r37076, %r37071, %r37075;
	shf.l.wrap.b32 	%r37077, %r37076, %r37076, 8;
	add.s32 	%r37078, %r37072, %r37077;
	xor.b32  	%r37079, %r37074, %r37078;
	shf.l.wrap.b32 	%r37080, %r37079, %r37079, 7;
	add.s32 	%r37081, %r37039, %r37008;
	xor.b32  	%r37082, %r37029, %r37081;
	shf.l.wrap.b32 	%r37083, %r37082, %r37082, 16;
	add.s32 	%r37084, %r37018, %r37083;
	xor.b32  	%r37085, %r37008, %r37084;
	shf.l.wrap.b32 	%r37086, %r37085, %r37085, 12;
	add.s32 	%r37087, %r37081, %r37086;
	xor.b32  	%r37088, %r37083, %r37087;
	shf.l.wrap.b32 	%r37089, %r37088, %r37088, 8;
	add.s32 	%r37090, %r37084, %r37089;
	xor.b32  	%r37091, %r37086, %r37090;
	shf.l.wrap.b32 	%r37092, %r37091, %r37091, 7;
	add.s32 	%r37093, %r37051, %r37092;
	xor.b32  	%r37094, %r37065, %r37093;
	shf.l.wrap.b32 	%r37095, %r37094, %r37094, 16;
	add.s32 	%r37096, %r37078, %r37095;
	xor.b32  	%r37097, %r37092, %r37096;
	shf.l.wrap.b32 	%r37098, %r37097, %r37097, 12;
	add.s32 	%r37099, %r37093, %r37098;
	xor.b32  	%r37100, %r37095, %r37099;
	shf.l.wrap.b32 	%r37101, %r37100, %r37100, 8;
	add.s32 	%r37102, %r37096, %r37101;
	xor.b32  	%r37103, %r37098, %r37102;
	shf.l.wrap.b32 	%r37104, %r37103, %r37103, 7;
	add.s32 	%r37105, %r37063, %r37056;
	xor.b32  	%r37106, %r37077, %r37105;
	shf.l.wrap.b32 	%r37107, %r37106, %r37106, 16;
	add.s32 	%r37108, %r37090, %r37107;
	xor.b32  	%r37109, %r37056, %r37108;
	shf.l.wrap.b32 	%r37110, %r37109, %r37109, 12;
	add.s32 	%r37111, %r37105, %r37110;
	xor.b32  	%r37112, %r37107, %r37111;
	shf.l.wrap.b32 	%r37113, %r37112, %r37112, 8;
	add.s32 	%r37114, %r37108, %r37113;
	xor.b32  	%r37115, %r37110, %r37114;
	shf.l.wrap.b32 	%r37116, %r37115, %r37115, 7;
	add.s32 	%r37117, %r37075, %r37068;
	xor.b32  	%r37118, %r37089, %r37117;
	shf.l.wrap.b32 	%r37119, %r37118, %r37118, 16;
	add.s32 	%r37120, %r37054, %r37119;
	xor.b32  	%r37121, %r37068, %r37120;
	shf.l.wrap.b32 	%r37122, %r37121, %r37121, 12;
	add.s32 	%r37123, %r37117, %r37122;
	xor.b32  	%r37124, %r37119, %r37123;
	shf.l.wrap.b32 	%r37125, %r37124, %r37124, 8;
	add.s32 	%r37126, %r37120, %r37125;
	xor.b32  	%r37127, %r37122, %r37126;
	shf.l.wrap.b32 	%r37128, %r37127, %r37127, 7;
	add.s32 	%r37129, %r37087, %r37080;
	xor.b32  	%r37130, %r37053, %r37129;
	shf.l.wrap.b32 	%r37131, %r37130, %r37130, 16;
	add.s32 	%r37132, %r37066, %r37131;
	xor.b32  	%r37133, %r37080, %r37132;
	shf.l.wrap.b32 	%r37134, %r37133, %r37133, 12;
	add.s32 	%r37135, %r37129, %r37134;
	xor.b32  	%r37136, %r37131, %r37135;
	shf.l.wrap.b32 	%r37137, %r37136, %r37136, 8;
	add.s32 	%r37138, %r37132, %r37137;
	xor.b32  	%r37139, %r37134, %r37138;
	shf.l.wrap.b32 	%r37140, %r37139, %r37139, 7;
	add.s32 	%r37141, %r37099, %r37116;
	xor.b32  	%r37142, %r37137, %r37141;
	shf.l.wrap.b32 	%r37143, %r37142, %r37142, 16;
	add.s32 	%r37144, %r37126, %r37143;
	xor.b32  	%r37145, %r37116, %r37144;
	shf.l.wrap.b32 	%r37146, %r37145, %r37145, 12;
	add.s32 	%r37147, %r37141, %r37146;
	xor.b32  	%r37148, %r37143, %r37147;
	shf.l.wrap.b32 	%r37149, %r37148, %r37148, 8;
	add.s32 	%r37150, %r37144, %r37149;
	xor.b32  	%r37151, %r37146, %r37150;
	shf.l.wrap.b32 	%r37152, %r37151, %r37151, 7;
	add.s32 	%r37153, %r37111, %r37128;
	xor.b32  	%r37154, %r37101, %r37153;
	shf.l.wrap.b32 	%r37155, %r37154, %r37154, 16;
	add.s32 	%r37156, %r37138, %r37155;
	xor.b32  	%r37157, %r37128, %r37156;
	shf.l.wrap.b32 	%r37158, %r37157, %r37157, 12;
	add.s32 	%r37159, %r37153, %r37158;
	xor.b32  	%r37160, %r37155, %r37159;
	shf.l.wrap.b32 	%r37161, %r37160, %r37160, 8;
	add.s32 	%r37162, %r37156, %r37161;
	xor.b32  	%r37163, %r37158, %r37162;
	shf.l.wrap.b32 	%r37164, %r37163, %r37163, 7;
	add.s32 	%r37165, %r37123, %r37140;
	xor.b32  	%r37166, %r37113, %r37165;
	shf.l.wrap.b32 	%r37167, %r37166, %r37166, 16;
	add.s32 	%r37168, %r37102, %r37167;
	xor.b32  	%r37169, %r37140, %r37168;
	shf.l.wrap.b32 	%r37170, %r37169, %r37169, 12;
	add.s32 	%r37171, %r37165, %r37170;
	xor.b32  	%r37172, %r37167, %r37171;
	shf.l.wrap.b32 	%r37173, %r37172, %r37172, 8;
	add.s32 	%r37174, %r37168, %r37173;
	xor.b32  	%r37175, %r37170, %r37174;
	shf.l.wrap.b32 	%r37176, %r37175, %r37175, 7;
	add.s32 	%r37177, %r37135, %r37104;
	xor.b32  	%r37178, %r37125, %r37177;
	shf.l.wrap.b32 	%r37179, %r37178, %r37178, 16;
	add.s32 	%r37180, %r37114, %r37179;
	xor.b32  	%r37181, %r37104, %r37180;
	shf.l.wrap.b32 	%r37182, %r37181, %r37181, 12;
	add.s32 	%r37183, %r37177, %r37182;
	xor.b32  	%r37184, %r37179, %r37183;
	shf.l.wrap.b32 	%r37185, %r37184, %r37184, 8;
	add.s32 	%r37186, %r37180, %r37185;
	xor.b32  	%r37187, %r37182, %r37186;
	shf.l.wrap.b32 	%r37188, %r37187, %r37187, 7;
	add.s32 	%r37189, %r37147, %r37188;
	xor.b32  	%r37190, %r37161, %r37189;
	shf.l.wrap.b32 	%r37191, %r37190, %r37190, 16;
	add.s32 	%r37192, %r37174, %r37191;
	xor.b32  	%r37193, %r37188, %r37192;
	shf.l.wrap.b32 	%r37194, %r37193, %r37193, 12;
	add.s32 	%r37195, %r37189, %r37194;
	xor.b32  	%r37196, %r37191, %r37195;
	shf.l.wrap.b32 	%r37197, %r37196, %r37196, 8;
	add.s32 	%r37198, %r37192, %r37197;
	xor.b32  	%r37199, %r37194, %r37198;
	shf.l.wrap.b32 	%r37200, %r37199, %r37199, 7;
	add.s32 	%r37201, %r37159, %r37152;
	xor.b32  	%r37202, %r37173, %r37201;
	shf.l.wrap.b32 	%r37203, %r37202, %r37202, 16;
	add.s32 	%r37204, %r37186, %r37203;
	xor.b32  	%r37205, %r37152, %r37204;
	shf.l.wrap.b32 	%r37206, %r37205, %r37205, 12;
	add.s32 	%r37207, %r37201, %r37206;
	xor.b32  	%r37208, %r37203, %r37207;
	shf.l.wrap.b32 	%r37209, %r37208, %r37208, 8;
	add.s32 	%r37210, %r37204, %r37209;
	xor.b32  	%r37211, %r37206, %r37210;
	shf.l.wrap.b32 	%r37212, %r37211, %r37211, 7;
	add.s32 	%r37213, %r37171, %r37164;
	xor.b32  	%r37214, %r37185, %r37213;
	shf.l.wrap.b32 	%r37215, %r37214, %r37214, 16;
	add.s32 	%r37216, %r37150, %r37215;
	xor.b32  	%r37217, %r37164, %r37216;
	shf.l.wrap.b32 	%r37218, %r37217, %r37217, 12;
	add.s32 	%r37219, %r37213, %r37218;
	xor.b32  	%r37220, %r37215, %r37219;
	shf.l.wrap.b32 	%r37221, %r37220, %r37220, 8;
	add.s32 	%r37222, %r37216, %r37221;
	xor.b32  	%r37223, %r37218, %r37222;
	shf.l.wrap.b32 	%r37224, %r37223, %r37223, 7;
	add.s32 	%r37225, %r37183, %r37176;
	xor.b32  	%r37226, %r37149, %r37225;
	shf.l.wrap.b32 	%r37227, %r37226, %r37226, 16;
	add.s32 	%r37228, %r37162, %r37227;
	xor.b32  	%r37229, %r37176, %r37228;
	shf.l.wrap.b32 	%r37230, %r37229, %r37229, 12;
	add.s32 	%r37231, %r37225, %r37230;
	xor.b32  	%r37232, %r37227, %r37231;
	shf.l.wrap.b32 	%r37233, %r37232, %r37232, 8;
	add.s32 	%r37234, %r37228, %r37233;
	xor.b32  	%r37235, %r37230, %r37234;
	shf.l.wrap.b32 	%r37236, %r37235, %r37235, 7;
	add.s32 	%r37237, %r37195, %r37212;
	xor.b32  	%r37238, %r37233, %r37237;
	shf.l.wrap.b32 	%r37239, %r37238, %r37238, 16;
	add.s32 	%r37240, %r37222, %r37239;
	xor.b32  	%r37241, %r37212, %r37240;
	shf.l.wrap.b32 	%r37242, %r37241, %r37241, 12;
	add.s32 	%r37243, %r37237, %r37242;
	xor.b32  	%r37244, %r37239, %r37243;
	shf.l.wrap.b32 	%r37245, %r37244, %r37244, 8;
	add.s32 	%r37246, %r37240, %r37245;
	xor.b32  	%r37247, %r37242, %r37246;
	shf.l.wrap.b32 	%r37248, %r37247, %r37247, 7;
	add.s32 	%r37249, %r37207, %r37224;
	xor.b32  	%r37250, %r37197, %r37249;
	shf.l.wrap.b32 	%r37251, %r37250, %r37250, 16;
	add.s32 	%r37252, %r37234, %r37251;
	xor.b32  	%r37253, %r37224, %r37252;
	shf.l.wrap.b32 	%r37254, %r37253, %r37253, 12;
	add.s32 	%r37255, %r37249, %r37254;
	xor.b32  	%r37256, %r37251, %r37255;
	shf.l.wrap.b32 	%r37257, %r37256, %r37256, 8;
	add.s32 	%r37258, %r37252, %r37257;
	xor.b32  	%r37259, %r37254, %r37258;
	shf.l.wrap.b32 	%r37260, %r37259, %r37259, 7;
	add.s32 	%r37261, %r37219, %r37236;
	xor.b32  	%r37262, %r37209, %r37261;
	shf.l.wrap.b32 	%r37263, %r37262, %r37262, 16;
	add.s32 	%r37264, %r37198, %r37263;
	xor.b32  	%r37265, %r37236, %r37264;
	shf.l.wrap.b32 	%r37266, %r37265, %r37265, 12;
	add.s32 	%r37267, %r37261, %r37266;
	xor.b32  	%r37268, %r37263, %r37267;
	shf.l.wrap.b32 	%r37269, %r37268, %r37268, 8;
	add.s32 	%r37270, %r37264, %r37269;
	xor.b32  	%r37271, %r37266, %r37270;
	shf.l.wrap.b32 	%r37272, %r37271, %r37271, 7;
	add.s32 	%r37273, %r37231, %r37200;
	xor.b32  	%r37274, %r37221, %r37273;
	shf.l.wrap.b32 	%r37275, %r37274, %r37274, 16;
	add.s32 	%r37276, %r37210, %r37275;
	xor.b32  	%r37277, %r37200, %r37276;
	shf.l.wrap.b32 	%r37278, %r37277, %r37277, 12;
	add.s32 	%r37279, %r37273, %r37278;
	xor.b32  	%r37280, %r37275, %r37279;
	shf.l.wrap.b32 	%r37281, %r37280, %r37280, 8;
	add.s32 	%r37282, %r37276, %r37281;
	xor.b32  	%r37283, %r37278, %r37282;
	shf.l.wrap.b32 	%r37284, %r37283, %r37283, 7;
	add.s32 	%r54617, %r36901, %r37243;
	add.s32 	%r54616, %r36913, %r37255;
	add.s32 	%r54615, %r36925, %r37267;
	add.s32 	%r54614, %r36937, %r37279;
	add.s32 	%r54618, %r54625, %r37284;
	add.s32 	%r54619, %r54624, %r37248;
	add.s32 	%r54620, %r54623, %r37260;
	add.s32 	%r54621, %r54622, %r37272;
	xor.b32  	%r37285, %r36902, 1;
	shf.l.wrap.b32 	%r37286, %r36902, %r37285, 16;
	add.s32 	%r37287, %r54625, %r37286;
	xor.b32  	%r37288, %r54625, %r37287;
	shf.l.wrap.b32 	%r37289, %r37288, %r37288, 12;
	add.s32 	%r37290, %r36902, %r37289;
	xor.b32  	%r37291, %r37286, %r37290;
	shf.l.wrap.b32 	%r37292, %r37291, %r37291, 8;
	add.s32 	%r37293, %r37287, %r37292;
	xor.b32  	%r37294, %r37289, %r37293;
	shf.l.wrap.b32 	%r37295, %r37294, %r37294, 7;
	add.s32 	%r37296, %r37290, %r36924;
	xor.b32  	%r37297, %r36945, %r37296;
	shf.l.wrap.b32 	%r37298, %r37297, %r37297, 16;
	add.s32 	%r37299, %r36934, %r37298;
	xor.b32  	%r37300, %r36924, %r37299;
	shf.l.wrap.b32 	%r37301, %r37300, %r37300, 12;
	add.s32 	%r37302, %r37296, %r37301;
	xor.b32  	%r37303, %r37298, %r37302;
	shf.l.wrap.b32 	%r37304, %r37303, %r37303, 8;
	add.s32 	%r37305, %r37299, %r37304;
	xor.b32  	%r37306, %r37301, %r37305;
	shf.l.wrap.b32 	%r37307, %r37306, %r37306, 7;
	xor.b32  	%r37308, %r37292, %r36961;
	shf.l.wrap.b32 	%r37309, %r37308, %r37308, 16;
	add.s32 	%r37310, %r36946, %r37309;
	xor.b32  	%r37311, %r36936, %r37310;
	shf.l.wrap.b32 	%r37312, %r37311, %r37311, 12;
	add.s32 	%r37313, %r36961, %r37312;
	xor.b32  	%r37314, %r37309, %r37313;
	shf.l.wrap.b32 	%r37315, %r37314, %r37314, 8;
	add.s32 	%r37316, %r37310, %r37315;
	xor.b32  	%r37317, %r37312, %r37316;
	shf.l.wrap.b32 	%r37318, %r37317, %r37317, 7;
	add.s32 	%r37319, %r37293, %r36975;
	xor.b32  	%r37320, %r36948, %r37319;
	shf.l.wrap.b32 	%r37321, %r37320, %r37320, 12;
	add.s32 	%r37322, %r36973, %r37321;
	xor.b32  	%r37323, %r36975, %r37322;
	shf.l.wrap.b32 	%r37324, %r37323, %r37323, 8;
	add.s32 	%r37325, %r37319, %r37324;
	xor.b32  	%r37326, %r37321, %r37325;
	shf.l.wrap.b32 	%r37327, %r37326, %r37326, 7;
	add.s32 	%r37328, %r36943, %r37295;
	xor.b32  	%r37329, %r36933, %r37328;
	shf.l.wrap.b32 	%r37330, %r37329, %r37329, 16;
	add.s32 	%r37331, %r36922, %r37330;
	xor.b32  	%r37332, %r37295, %r37331;
	shf.l.wrap.b32 	%r37333, %r37332, %r37332, 12;
	add.s32 	%r37334, %r37328, %r37333;
	xor.b32  	%r37335, %r37330, %r37334;
	shf.l.wrap.b32 	%r37336, %r37335, %r37335, 8;
	add.s32 	%r37337, %r37331, %r37336;
	xor.b32  	%r37338, %r37333, %r37337;
	shf.l.wrap.b32 	%r37339, %r37338, %r37338, 7;
	add.s32 	%r37340, %r37302, %r37339;
	xor.b32  	%r37341, %r37315, %r37340;
	shf.l.wrap.b32 	%r37342, %r37341, %r37341, 16;
	add.s32 	%r37343, %r37325, %r37342;
	xor.b32  	%r37344, %r37339, %r37343;
	shf.l.wrap.b32 	%r37345, %r37344, %r37344, 12;
	add.s32 	%r37346, %r37340, %r37345;
	xor.b32  	%r37347, %r37342, %r37346;
	shf.l.wrap.b32 	%r37348, %r37347, %r37347, 8;
	add.s32 	%r37349, %r37343, %r37348;
	xor.b32  	%r37350, %r37345, %r37349;
	shf.l.wrap.b32 	%r37351, %r37350, %r37350, 7;
	add.s32 	%r37352, %r37313, %r37307;
	xor.b32  	%r37353, %r37324, %r37352;
	shf.l.wrap.b32 	%r37354, %r37353, %r37353, 16;
	add.s32 	%r37355, %r37337, %r37354;
	xor.b32  	%r37356, %r37307, %r37355;
	shf.l.wrap.b32 	%r37357, %r37356, %r37356, 12;
	add.s32 	%r37358, %r37352, %r37357;
	xor.b32  	%r37359, %r37354, %r37358;
	shf.l.wrap.b32 	%r37360, %r37359, %r37359, 8;
	add.s32 	%r37361, %r37355, %r37360;
	xor.b32  	%r37362, %r37357, %r37361;
	shf.l.wrap.b32 	%r37363, %r37362, %r37362, 7;
	add.s32 	%r37364, %r37322, %r37318;
	xor.b32  	%r37365, %r37336, %r37364;
	shf.l.wrap.b32 	%r37366, %r37365, %r37365, 16;
	add.s32 	%r37367, %r37305, %r37366;
	xor.b32  	%r37368, %r37318, %r37367;
	shf.l.wrap.b32 	%r37369, %r37368, %r37368, 12;
	add.s32 	%r37370, %r37364, %r37369;
	xor.b32  	%r37371, %r37366, %r37370;
	shf.l.wrap.b32 	%r37372, %r37371, %r37371, 8;
	add.s32 	%r37373, %r37367, %r37372;
	xor.b32  	%r37374, %r37369, %r37373;
	shf.l.wrap.b32 	%r37375, %r37374, %r37374, 7;
	add.s32 	%r37376, %r37334, %r37327;
	xor.b32  	%r37377, %r37304, %r37376;
	shf.l.wrap.b32 	%r37378, %r37377, %r37377, 16;
	add.s32 	%r37379, %r37316, %r37378;
	xor.b32  	%r37380, %r37327, %r37379;
	shf.l.wrap.b32 	%r37381, %r37380, %r37380, 12;
	add.s32 	%r37382, %r37376, %r37381;
	xor.b32  	%r37383, %r37378, %r37382;
	shf.l.wrap.b32 	%r37384, %r37383, %r37383, 8;
	add.s32 	%r37385, %r37379, %r37384;
	xor.b32  	%r37386, %r37381, %r37385;
	shf.l.wrap.b32 	%r37387, %r37386, %r37386, 7;
	add.s32 	%r37388, %r37346, %r37363;
	xor.b32  	%r37389, %r37384, %r37388;
	shf.l.wrap.b32 	%r37390, %r37389, %r37389, 16;
	add.s32 	%r37391, %r37373, %r37390;
	xor.b32  	%r37392, %r37363, %r37391;
	shf.l.wrap.b32 	%r37393, %r37392, %r37392, 12;
	add.s32 	%r37394, %r37388, %r37393;
	xor.b32  	%r37395, %r37390, %r37394;
	shf.l.wrap.b32 	%r37396, %r37395, %r37395, 8;
	add.s32 	%r37397, %r37391, %r37396;
	xor.b32  	%r37398, %r37393, %r37397;
	shf.l.wrap.b32 	%r37399, %r37398, %r37398, 7;
	add.s32 	%r37400, %r37358, %r37375;
	xor.b32  	%r37401, %r37348, %r37400;
	shf.l.wrap.b32 	%r37402, %r37401, %r37401, 16;
	add.s32 	%r37403, %r37385, %r37402;
	xor.b32  	%r37404, %r37375, %r37403;
	shf.l.wrap.b32 	%r37405, %r37404, %r37404, 12;
	add.s32 	%r37406, %r37400, %r37405;
	xor.b32  	%r37407, %r37402, %r37406;
	shf.l.wrap.b32 	%r37408, %r37407, %r37407, 8;
	add.s32 	%r37409, %r37403, %r37408;
	xor.b32  	%r37410, %r37405, %r37409;
	shf.l.wrap.b32 	%r37411, %r37410, %r37410, 7;
	add.s32 	%r37412, %r37370, %r37387;
	xor.b32  	%r37413, %r37360, %r37412;
	shf.l.wrap.b32 	%r37414, %r37413, %r37413, 16;
	add.s32 	%r37415, %r37349, %r37414;
	xor.b32  	%r37416, %r37387, %r37415;
	shf.l.wrap.b32 	%r37417, %r37416, %r37416, 12;
	add.s32 	%r37418, %r37412, %r37417;
	xor.b32  	%r37419, %r37414, %r37418;
	shf.l.wrap.b32 	%r37420, %r37419, %r37419, 8;
	add.s32 	%r37421, %r37415, %r37420;
	xor.b32  	%r37422, %r37417, %r37421;
	shf.l.wrap.b32 	%r37423, %r37422, %r37422, 7;
	add.s32 	%r37424, %r37382, %r37351;
	xor.b32  	%r37425, %r37372, %r37424;
	shf.l.wrap.b32 	%r37426, %r37425, %r37425, 16;
	add.s32 	%r37427, %r37361, %r37426;
	xor.b32  	%r37428, %r37351, %r37427;
	shf.l.wrap.b32 	%r37429, %r37428, %r37428, 12;
	add.s32 	%r37430, %r37424, %r37429;
	xor.b32  	%r37431, %r37426, %r37430;
	shf.l.wrap.b32 	%r37432, %r37431, %r37431, 8;
	add.s32 	%r37433, %r37427, %r37432;
	xor.b32  	%r37434, %r37429, %r37433;
	shf.l.wrap.b32 	%r37435, %r37434, %r37434, 7;
	add.s32 	%r37436, %r37394, %r37435;
	xor.b32  	%r37437, %r37408, %r37436;
	shf.l.wrap.b32 	%r37438, %r37437, %r37437, 16;
	add.s32 	%r37439, %r37421, %r37438;
	xor.b32  	%r37440, %r37435, %r37439;
	shf.l.wrap.b32 	%r37441, %r37440, %r37440, 12;
	add.s32 	%r37442, %r37436, %r37441;
	xor.b32  	%r37443, %r37438, %r37442;
	shf.l.wrap.b32 	%r37444, %r37443, %r37443, 8;
	add.s32 	%r37445, %r37439, %r37444;
	xor.b32  	%r37446, %r37441, %r37445;
	shf.l.wrap.b32 	%r37447, %r37446, %r37446, 7;
	add.s32 	%r37448, %r37406, %r37399;
	xor.b32  	%r37449, %r37420, %r37448;
	shf.l.wrap.b32 	%r37450, %r37449, %r37449, 16;
	add.s32 	%r37451, %r37433, %r37450;
	xor.b32  	%r37452, %r37399, %r37451;
	shf.l.wrap.b32 	%r37453, %r37452, %r37452, 12;
	add.s32 	%r37454, %r37448, %r37453;
	xor.b32  	%r37455, %r37450, %r37454;
	shf.l.wrap.b32 	%r37456, %r37455, %r37455, 8;
	add.s32 	%r37457, %r37451, %r37456;
	xor.b32  	%r37458, %r37453, %r37457;
	shf.l.wrap.b32 	%r37459, %r37458, %r37458, 7;
	add.s32 	%r37460, %r37418, %r37411;
	xor.b32  	%r37461, %r37432, %r37460;
	shf.l.wrap.b32 	%r37462, %r37461, %r37461, 16;
	add.s32 	%r37463, %r37397, %r37462;
	xor.b32  	%r37464, %r37411, %r37463;
	shf.l.wrap.b32 	%r37465, %r37464, %r37464, 12;
	add.s32 	%r37466, %r37460, %r37465;
	xor.b32  	%r37467, %r37462, %r37466;
	shf.l.wrap.b32 	%r37468, %r37467, %r37467, 8;
	add.s32 	%r37469, %r37463, %r37468;
	xor.b32  	%r37470, %r37465, %r37469;
	shf.l.wrap.b32 	%r37471, %r37470, %r37470, 7;
	add.s32 	%r37472, %r37430, %r37423;
	xor.b32  	%r37473, %r37396, %r37472;
	shf.l.wrap.b32 	%r37474, %r37473, %r37473, 16;
	add.s32 	%r37475, %r37409, %r37474;
	xor.b32  	%r37476, %r37423, %r37475;
	shf.l.wrap.b32 	%r37477, %r37476, %r37476, 12;
	add.s32 	%r37478, %r37472, %r37477;
	xor.b32  	%r37479, %r37474, %r37478;
	shf.l.wrap.b32 	%r37480, %r37479, %r37479, 8;
	add.s32 	%r37481, %r37475, %r37480;
	xor.b32  	%r37482, %r37477, %r37481;
	shf.l.wrap.b32 	%r37483, %r37482, %r37482, 7;
	add.s32 	%r37484, %r37442, %r37459;
	xor.b32  	%r37485, %r37480, %r37484;
	shf.l.wrap.b32 	%r37486, %r37485, %r37485, 16;
	add.s32 	%r37487, %r37469, %r37486;
	xor.b32  	%r37488, %r37459, %r37487;
	shf.l.wrap.b32 	%r37489, %r37488, %r37488, 12;
	add.s32 	%r37490, %r37484, %r37489;
	xor.b32  	%r37491, %r37486, %r37490;
	shf.l.wrap.b32 	%r37492, %r37491, %r37491, 8;
	add.s32 	%r37493, %r37487, %r37492;
	xor.b32  	%r37494, %r37489, %r37493;
	shf.l.wrap.b32 	%r37495, %r37494, %r37494, 7;
	add.s32 	%r37496, %r37454, %r37471;
	xor.b32  	%r37497, %r37444, %r37496;
	shf.l.wrap.b32 	%r37498, %r37497, %r37497, 16;
	add.s32 	%r37499, %r37481, %r37498;
	xor.b32  	%r37500, %r37471, %r37499;
	shf.l.wrap.b32 	%r37501, %r37500, %r37500, 12;
	add.s32 	%r37502, %r37496, %r37501;
	xor.b32  	%r37503, %r37498, %r37502;
	shf.l.wrap.b32 	%r37504, %r37503, %r37503, 8;
	add.s32 	%r37505, %r37499, %r37504;
	xor.b32  	%r37506, %r37501, %r37505;
	shf.l.wrap.b32 	%r37507, %r37506, %r37506, 7;
	add.s32 	%r37508, %r37466, %r37483;
	xor.b32  	%r37509, %r37456, %r37508;
	shf.l.wrap.b32 	%r37510, %r37509, %r37509, 16;
	add.s32 	%r37511, %r37445, %r37510;
	xor.b32  	%r37512, %r37483, %r37511;
	shf.l.wrap.b32 	%r37513, %r37512, %r37512, 12;
	add.s32 	%r37514, %r37508, %r37513;
	xor.b32  	%r37515, %r37510, %r37514;
	shf.l.wrap.b32 	%r37516, %r37515, %r37515, 8;
	add.s32 	%r37517, %r37511, %r37516;
	xor.b32  	%r37518, %r37513, %r37517;
	shf.l.wrap.b32 	%r37519, %r37518, %r37518, 7;
	add.s32 	%r37520, %r37478, %r37447;
	xor.b32  	%r37521, %r37468, %r37520;
	shf.l.wrap.b32 	%r37522, %r37521, %r37521, 16;
	add.s32 	%r37523, %r37457, %r37522;
	xor.b32  	%r37524, %r37447, %r37523;
	shf.l.wrap.b32 	%r37525, %r37524, %r37524, 12;
	add.s32 	%r37526, %r37520, %r37525;
	xor.b32  	%r37527, %r37522, %r37526;
	shf.l.wrap.b32 	%r37528, %r37527, %r37527, 8;
	add.s32 	%r37529, %r37523, %r37528;
	xor.b32  	%r37530, %r37525, %r37529;
	shf.l.wrap.b32 	%r37531, %r37530, %r37530, 7;
	add.s32 	%r37532, %r37490, %r37531;
	xor.b32  	%r37533, %r37504, %r37532;
	shf.l.wrap.b32 	%r37534, %r37533, %r37533, 16;
	add.s32 	%r37535, %r37517, %r37534;
	xor.b32  	%r37536, %r37531, %r37535;
	shf.l.wrap.b32 	%r37537, %r37536, %r37536, 12;
	add.s32 	%r37538, %r37532, %r37537;
	xor.b32  	%r37539, %r37534, %r37538;
	shf.l.wrap.b32 	%r37540, %r37539, %r37539, 8;
	add.s32 	%r37541, %r37502, %r37495;
	xor.b32  	%r37542, %r37516, %r37541;
	shf.l.wrap.b32 	%r37543, %r37542, %r37542, 16;
	add.s32 	%r37544, %r37529, %r37543;
	xor.b32  	%r37545, %r37495, %r37544;
	shf.l.wrap.b32 	%r37546, %r37545, %r37545, 12;
	add.s32 	%r37547, %r37541, %r37546;
	xor.b32  	%r37548, %r37543, %r37547;
	shf.l.wrap.b32 	%r37549, %r37548, %r37548, 8;
	add.s32 	%r37550, %r37544, %r37549;
	xor.b32  	%r37551, %r37546, %r37550;
	shf.l.wrap.b32 	%r37552, %r37551, %r37551, 7;
	add.s32 	%r37553, %r37514, %r37507;
	xor.b32  	%r37554, %r37528, %r37553;
	shf.l.wrap.b32 	%r37555, %r37554, %r37554, 16;
	add.s32 	%r37556, %r37493, %r37555;
	xor.b32  	%r37557, %r37507, %r37556;
	shf.l.wrap.b32 	%r37558, %r37557, %r37557, 12;
	add.s32 	%r37559, %r37553, %r37558;
	xor.b32  	%r37560, %r37555, %r37559;
	shf.l.wrap.b32 	%r37561, %r37560, %r37560, 8;
	add.s32 	%r37562, %r37556, %r37561;
	xor.b32  	%r37563, %r37558, %r37562;
	shf.l.wrap.b32 	%r37564, %r37563, %r37563, 7;
	add.s32 	%r37565, %r37526, %r37519;
	xor.b32  	%r37566, %r37492, %r37565;
	shf.l.wrap.b32 	%r37567, %r37566, %r37566, 16;
	add.s32 	%r37568, %r37505, %r37567;
	xor.b32  	%r37569, %r37519, %r37568;
	shf.l.wrap.b32 	%r37570, %r37569, %r37569, 12;
	add.s32 	%r37571, %r37565, %r37570;
	xor.b32  	%r37572, %r37567, %r37571;
	shf.l.wrap.b32 	%r37573, %r37572, %r37572, 8;
	add.s32 	%r37574, %r37568, %r37573;
	add.s32 	%r37575, %r37538, %r37552;
	xor.b32  	%r37576, %r37573, %r37575;
	shf.l.wrap.b32 	%r37577, %r37576, %r37576, 16;
	add.s32 	%r37578, %r37562, %r37577;
	xor.b32  	%r37579, %r37552, %r37578;
	shr.u32 	%r37580, %r37579, 20;
	add.s32 	%r37581, %r37575, %r37580;
	add.s32 	%r37582, %r37547, %r37564;
	xor.b32  	%r37583, %r37540, %r37582;
	shf.l.wrap.b32 	%r37584, %r37583, %r37583, 16;
	add.s32 	%r37585, %r37574, %r37584;
	xor.b32  	%r37586, %r37564, %r37585;
	shr.u32 	%r37587, %r37586, 20;
	add.s32 	%r37588, %r37582, %r37587;
	add.s32 	%r37589, %r36901, %r37581;
	add.s32 	%r37590, %r36913, %r37588;
	not.b32 	%r37591, %r54613;
	add.s32 	%r37592, %r3588, %r37591;
	mov.u32 	%r37593, %ctaid.x;
	shl.b32 	%r37594, %r37593, 11;
	mov.u32 	%r37595, %tid.x;
	and.b32  	%r37596, %r37595, 31;
	or.b32  	%r37597, %r37594, %r37596;
	shl.b32 	%r37598, %r37595, 3;
	and.b32  	%r37599, %r37598, 7936;
	add.s32 	%r37600, %r53743, %r37599;
	add.s32 	%r37601, %r37597, %r37600;
	shr.u32 	%r37602, %r37601, %r37592;
	and.b32  	%r37603, %r37602, 1;
	setp.eq.b32 	%p410, %r37603, 1;
	selp.b32 	%r37604, %r37590, %r37589, %p410;
	cvt.u16.u32 	%rs630, %r37604;
	and.b16  	%rs849, %rs630, 1;
	and.b16  	%rs631, %rs847, 255;
	setp.ne.s16 	%p411, %rs631, 1;
	@%p411 bra 	$L__BB4_523;
	ld.param.u64 	%rd851, [fused_batch_pir_kernel_16_param_1];
	not.b32 	%r37605, %r54613;
	add.s32 	%r37606, %r3588, %r37605;
	mov.u32 	%r37607, %ctaid.x;
	shl.b32 	%r37608, %r37607, 11;
	mov.u32 	%r37609, %tid.x;
	and.b32  	%r37610, %r37609, 31;
	or.b32  	%r37611, %r37608, %r37610;
	shl.b32 	%r37612, %r37609, 3;
	and.b32  	%r37613, %r37612, 7936;
	add.s32 	%r37614, %r53743, %r37613;
	add.s32 	%r37615, %r37611, %r37614;
	shr.u32 	%r37616, %r37615, %r37606;
	and.b32  	%r37617, %r37616, 1;
	setp.eq.b32 	%p412, %r37617, 1;
	cvt.s64.s32 	%rd468, %r54613;
	cvta.to.global.u64 	%rd469, %rd851;
	mul.wide.s32 	%rd470, %r54613, 16;
	add.s64 	%rd471, %rd469, %rd470;
	ld.global.u32 	%r37618, [%rd471+17588];
	selp.b32 	%r37619, %r54618, %r54617, %p412;
	xor.b32  	%r37620, %r37619, %r37618;
	selp.b32 	%r37621, %r54619, %r54616, %p412;
	selp.b32 	%r54617, %r54617, %r37620, %p412;
	selp.b32 	%r54618, %r37620, %r54618, %p412;
	ld.global.u32 	%r37622, [%rd471+17592];
	xor.b32  	%r37623, %r37621, %r37622;
	selp.b32 	%r37624, %r54620, %r54615, %p412;
	selp.b32 	%r54616, %r54616, %r37623, %p412;
	selp.b32 	%r54619, %r37623, %r54619, %p412;
	ld.global.u32 	%r37625, [%rd471+17596];
	xor.b32  	%r37626, %r37624, %r37625;
	selp.b32 	%r37627, %r54621, %r54614, %p412;
	selp.b32 	%r54615, %r54615, %r37626, %p412;
	selp.b32 	%r54620, %r37626, %r54620, %p412;
	ld.global.u32 	%r37628, [%rd471+17600];
	xor.b32  	%r37629, %r37627, %r37628;
	selp.b64 	%rd472, 445, 420, %p412;
	selp.b32 	%r54614, %r54614, %r37629, %p412;
	selp.b32 	%r54621, %r37629, %r54621, %p412;
	add.s64 	%rd473, %rd472, %rd468;
	add.s64 	%rd474, %rd469, %rd473;
	ld.global.u8 	%rs632, [%rd474+17568];
	xor.b16  	%rs849, %rs632, %rs849;
$L__BB4_523:
	not.b32 	%r37630, %r54613;
	add.s32 	%r37631, %r3588, %r37630;
	mov.u32 	%r37632, %ctaid.x;
	shl.b32 	%r37633, %r37632, 11;
	mov.u32 	%r37634, %tid.x;
	and.b32  	%r37635, %r37634, 31;
	or.b32  	%r37636, %r37633, %r37635;
	shl.b32 	%r37637, %r37634, 3;
	and.b32  	%r37638, %r37637, 7936;
	add.s32 	%r37639, %r53743, %r37638;
	add.s32 	%r37640, %r37636, %r37639;
	shr.u32 	%r37641, %r37640, %r37631;
	and.b32  	%r37642, %r37641, 1;
	setp.eq.b32 	%p413, %r37642, 1;
	selp.b32 	%r54625, %r54618, %r54617, %p413;
	selp.b32 	%r54624, %r54619, %r54616, %p413;
	selp.b32 	%r54623, %r54620, %r54615, %p413;
	selp.b32 	%r54622, %r54621, %r54614, %p413;
	add.s32 	%r54613, %r54613, 1;
	setp.lt.u32 	%p414, %r54613, %r3588;
	mov.u16 	%rs847, %rs849;
	@%p414 bra 	$L__BB4_521;
$L__BB4_524:
	and.b16  	%rs633, %rs849, 255;
	setp.ne.s16 	%p415, %rs633, 1;
	@%p415 bra 	$L__BB4_526;
	ld.param.u64 	%rd852, [fused_batch_pir_kernel_16_param_1];
	cvta.to.global.u64 	%rd475, %rd852;
	ld.global.u32 	%r37643, [%rd475+18040];
	xor.b32  	%r54625, %r54625, %r37643;
$L__BB4_526:
	@%p415 bra 	$L__BB4_528;
	ld.param.u64 	%rd853, [fused_batch_pir_kernel_16_param_1];
	cvta.to.global.u64 	%rd476, %rd853;
	ld.global.u32 	%r37644, [%rd476+18044];
	xor.b32  	%r54624, %r54624, %r37644;
$L__BB4_528:
	@%p415 bra 	$L__BB4_530;
	ld.param.u64 	%rd854, [fused_batch_pir_kernel_16_param_1];
	cvta.to.global.u64 	%rd477, %rd854;
	ld.global.u32 	%r37645, [%rd477+18048];
	xor.b32  	%r54623, %r54623, %r37645;
$L__BB4_530:
	@%p415 bra 	$L__BB4_532;
	ld.param.u64 	%rd855, [fused_batch_pir_kernel_16_param_1];
	cvta.to.global.u64 	%rd478, %rd855;
	ld.global.u32 	%r37646, [%rd478+18052];
	xor.b32  	%r54622, %r54622, %r37646;
$L__BB4_532:
	ld.param.u32 	%r52173, [fused_batch_pir_kernel_16_param_4];
	mov.u32 	%r37648, %ctaid.x;
	shl.b32 	%r37649, %r37648, 11;
	mov.u32 	%r37650, %tid.x;
	and.b32  	%r37651, %r37650, 31;
	or.b32  	%r37652, %r37649, %r37651;
	shl.b32 	%r37653, %r37650, 3;
	and.b32  	%r37654, %r37653, 7936;
	add.s32 	%r37655, %r53743, %r37654;
	add.s32 	%r37656, %r37652, %r37655;
	setp.ge.s32 	%p419, %r37656, %r52173;
	mov.b32 	%r54646, 0;
	mov.u32 	%r54647, %r54646;
	mov.u32 	%r54648, %r54646;
	mov.u32 	%r54649, %r54646;
	@%p419 bra 	$L__BB4_546;
	ld.param.u64 	%rd856, [fused_batch_pir_kernel_16_param_1];
	cvta.to.global.u64 	%rd479, %rd856;
	ld.global.u8 	%rs637, [%rd479+18073];
	max.u16 	%rs638, %rs637, 11;
	cvt.u32.u16 	%r37657, %rs638;
	add.s32 	%r54637, %r37657, -11;
	ld.shared.u32 	%r54649, [s_mem+198116];
	ld.shared.v2.u32 	{%r54648, %r54647}, [s_mem+198120];
	ld.shared.u32 	%r54646, [s_mem+198128];
	ld.shared.u8 	%rs852, [s_mem+198132];
	cvt.u32.u16 	%r3643, %rs637;
	setp.ge.u32 	%p420, %r54637, %r3643;
	@%p420 bra 	$L__BB4_538;
	mov.u16 	%rs850, %rs852;
$L__BB4_535:
	ld.const.u32 	%r37658, [CHACHA_CONSTANTS];
	add.s32 	%r37659, %r37658, %r54649;
	shf.l.wrap.b32 	%r37660, %r37659, %r37659, 16;
	add.s32 	%r37661, %r54649, %r37660;
	xor.b32  	%r37662, %r54649, %r37661;
	shf.l.wrap.b32 	%r37663, %r37662, %r37662, 12;
	add.s32 	%r37664, %r37659, %r37663;
	xor.b32  	%r37665, %r37660, %r37664;
	shf.l.wrap.b32 	%r37666, %r37665, %r37665, 8;
	add.s32 	%r37667, %r37661, %r37666;
	xor.b32  	%r37668, %r37663, %r37667;
	shf.l.wrap.b32 	%r37669, %r37668, %r37668, 7;
	ld.const.u32 	%r37670, [CHACHA_CONSTANTS+4];
	add.s32 	%r37671, %r37670, %r54648;
	shf.l.wrap.b32 	%r37672, %r37671, %r37671, 16;
	add.s32 	%r37673, %r54648, %r37672;
	xor.b32  	%r37674, %r54648, %r37673;
	shf.l.wrap.b32 	%r37675, %r37674, %r37674, 12;
	add.s32 	%r37676, %r37671, %r37675;
	xor.b32  	%r37677, %r37672, %r37676;
	shf.l.wrap.b32 	%r37678, %r37677, %r37677, 8;
	add.s32 	%r37679, %r37673, %r37678;
	xor.b32  	%r37680, %r37675, %r37679;
	shf.l.wrap.b32 	%r37681, %r37680, %r37680, 7;
	ld.const.u32 	%r37682, [CHACHA_CONSTANTS+8];
	add.s32 	%r37683, %r37682, %r54647;
	shf.l.wrap.b32 	%r37684, %r37683, %r37683, 16;
	add.s32 	%r37685, %r54647, %r37684;
	xor.b32  	%r37686, %r54647, %r37685;
	shf.l.wrap.b32 	%r37687, %r37686, %r37686, 12;
	add.s32 	%r37688, %r37683, %r37687;
	xor.b32  	%r37689, %r37684, %r37688;
	shf.l.wrap.b32 	%r37690, %r37689, %r37689, 8;
	add.s32 	%r37691, %r37685, %r37690;
	xor.b32  	%r37692, %r37687, %r37691;
	shf.l.wrap.b32 	%r37693, %r37692, %r37692, 7;
	ld.const.u32 	%r37694, [CHACHA_CONSTANTS+12];
	add.s32 	%r37695, %r37694, %r54646;
	shf.l.wrap.b32 	%r37696, %r37695, %r37695, 16;
	add.s32 	%r37697, %r54646, %r37696;
	xor.b32  	%r37698, %r54646, %r37697;
	shf.l.wrap.b32 	%r37699, %r37698, %r37698, 12;
	add.s32 	%r37700, %r37695, %r37699;
	xor.b32  	%r37701, %r37696, %r37700;
	shf.l.wrap.b32 	%r37702, %r37701, %r37701, 8;
	add.s32 	%r37703, %r37697, %r37702;
	xor.b32  	%r37704, %r37699, %r37703;
	shf.l.wrap.b32 	%r37705, %r37704, %r37704, 7;
	add.s32 	%r37706, %r37664, %r37681;
	xor.b32  	%r37707, %r37702, %r37706;
	shf.l.wrap.b32 	%r37708, %r37707, %r37707, 16;
	add.s32 	%r37709, %r37691, %r37708;
	xor.b32  	%r37710, %r37681, %r37709;
	shf.l.wrap.b32 	%r37711, %r37710, %r37710, 12;
	add.s32 	%r37712, %r37706, %r37711;
	xor.b32  	%r37713, %r37708, %r37712;
	shf.l.wrap.b32 	%r37714, %r37713, %r37713, 8;
	add.s32 	%r37715, %r37709, %r37714;
	xor.b32  	%r37716, %r37711, %r37715;
	shf.l.wrap.b32 	%r37717, %r37716, %r37716, 7;
	add.s32 	%r37718, %r37676, %r37693;
	xor.b32  	%r37719, %r37666, %r37718;
	shf.l.wrap.b32 	%r37720, %r37719, %r37719, 16;
	add.s32 	%r37721, %r37703, %r37720;
	xor.b32  	%r37722, %r37693, %r37721;
	shf.l.wrap.b32 	%r37723, %r37722, %r37722, 12;
	add.s32 	%r37724, %r37718, %r37723;
	xor.b32  	%r37725, %r37720, %r37724;
	shf.l.wrap.b32 	%r37726, %r37725, %r37725, 8;
	add.s32 	%r37727, %r37721, %r37726;
	xor.b32  	%r37728, %r37723, %r37727;
	shf.l.wrap.b32 	%r37729, %r37728, %r37728, 7;
	add.s32 	%r37730, %r37688, %r37705;
	xor.b32  	%r37731, %r37678, %r37730;
	shf.l.wrap.b32 	%r37732, %r37731, %r37731, 16;
	add.s32 	%r37733, %r37667, %r37732;
	xor.b32  	%r37734, %r37705, %r37733;
	shf.l.wrap.b32 	%r37735, %r37734, %r37734, 12;
	add.s32 	%r37736, %r37730, %r37735;
	xor.b32  	%r37737, %r37732, %r37736;
	shf.l.wrap.b32 	%r37738, %r37737, %r37737, 8;
	add.s32 	%r37739, %r37733, %r37738;
	xor.b32  	%r37740, %r37735, %r37739;
	shf.l.wrap.b32 	%r37741, %r37740, %r37740, 7;
	add.s32 	%r37742, %r37700, %r37669;
	xor.b32  	%r37743, %r37690, %r37742;
	shf.l.wrap.b32 	%r37744, %r37743, %r37743, 16;
	add.s32 	%r37745, %r37679, %r37744;
	xor.b32  	%r37746, %r37669, %r37745;
	shf.l.wrap.b32 	%r37747, %r37746, %r37746, 12;
	add.s32 	%r37748, %r37742, %r37747;
	xor.b32  	%r37749, %r37744, %r37748;
	shf.l.wrap.b32 	%r37750, %r37749, %r37749, 8;
	add.s32 	%r37751, %r37745, %r37750;
	xor.b32  	%r37752, %r37747, %r37751;
	shf.l.wrap.b32 	%r37753, %r37752, %r37752, 7;
	add.s32 	%r37754, %r37712, %r37753;
	xor.b32  	%r37755, %r37726, %r37754;
	shf.l.wrap.b32 	%r37756, %r37755, %r37755, 16;
	add.s32 	%r37757, %r37739, %r37756;
	xor.b32  	%r37758, %r37753, %r37757;
	shf.l.wrap.b32 	%r37759, %r37758, %r37758, 12;
	add.s32 	%r37760, %r37754, %r37759;
	xor.b32  	%r37761, %r37756, %r37760;
	shf.l.wrap.b32 	%r37762, %r37761, %r37761, 8;
	add.s32 	%r37763, %r37757, %r37762;
	xor.b32  	%r37764, %r37759, %r37763;
	shf.l.wrap.b32 	%r37765, %r37764, %r37764, 7;
	add.s32 	%r37766, %r37724, %r37717;
	xor.b32  	%r37767, %r37738, %r37766;
	shf.l.wrap.b32 	%r37768, %r37767, %r37767, 16;
	add.s32 	%r37769, %r37751, %r37768;
	xor.b32  	%r37770, %r37717, %r37769;
	shf.l.wrap.b32 	%r37771, %r37770, %r37770, 12;
	add.s32 	%r37772, %r37766, %r37771;
	xor.b32  	%r37773, %r37768, %r37772;
	shf.l.wrap.b32 	%r37774, %r37773, %r37773, 8;
	add.s32 	%r37775, %r37769, %r37774;
	xor.b32  	%r37776, %r37771, %r37775;
	shf.l.wrap.b32 	%r37777, %r37776, %r37776, 7;
	add.s32 	%r37778, %r37736, %r37729;
	xor.b32  	%r37779, %r37750, %r37778;
	shf.l.wrap.b32 	%r37780, %r37779, %r37779, 16;
	add.s32 	%r37781, %r37715, %r37780;
	xor.b32  	%r37782, %r37729, %r37781;
	shf.l.wrap.b32 	%r37783, %r37782, %r37782, 12;
	add.s32 	%r37784, %r37778, %r37783;
	xor.b32  	%r37785, %r37780, %r37784;
	shf.l.wrap.b32 	%r37786, %r37785, %r37785, 8;
	add.s32 	%r37787, %r37781, %r37786;
	xor.b32  	%r37788, %r37783, %r37787;
	shf.l.wrap.b32 	%r37789, %r37788, %r37788, 7;
	add.s32 	%r37790, %r37748, %r37741;
	xor.b32  	%r37791, %r37714, %r37790;
	shf.l.wrap.b32 	%r37792, %r37791, %r37791, 16;
	add.s32 	%r37793, %r37727, %r37792;
	xor.b32  	%r37794, %r37741, %r37793;
	shf.l.wrap.b32 	%r37795, %r37794, %r37794, 12;
	add.s32 	%r37796, %r37790, %r37795;
	xor.b32  	%r37797, %r37792, %r37796;
	shf.l.wrap.b32 	%r37798, %r37797, %r37797, 8;
	add.s32 	%r37799, %r37793, %r37798;
	xor.b32  	%r37800, %r37795, %r37799;
	shf.l.wrap.b32 	%r37801, %r37800, %r37800, 7;
	add.s32 	%r37802, %r37760, %r37777;
	xor.b32  	%r37803, %r37798, %r37802;
	shf.l.wrap.b32 	%r37804, %r37803, %r37803, 16;
	add.s32 	%r37805, %r37787, %r37804;
	xor.b32  	%r37806, %r37777, %r37805;
	shf.l.wrap.b32 	%r37807, %r37806, %r37806, 12;
	add.s32 	%r37808, %r37802, %r37807;
	xor.b32  	%r37809, %r37804, %r37808;
	shf.l.wrap.b32 	%r37810, %r37809, %r37809, 8;
	add.s32 	%r37811, %r37805, %r37810;
	xor.b32  	%r37812, %r37807, %r37811;
	shf.l.wrap.b32 	%r37813, %r37812, %r37812, 7;
	add.s32 	%r37814, %r37772, %r37789;
	xor.b32  	%r37815, %r37762, %r37814;
	shf.l.wrap.b32 	%r37816, %r37815, %r37815, 16;
	add.s32 	%r37817, %r37799, %r37816;
	xor.b32  	%r37818, %r37789, %r37817;
	shf.l.wrap.b32 	%r37819, %r37818, %r37818, 12;
	add.s32 	%r37820, %r37814, %r37819;
	xor.b32  	%r37821, %r37816, %r37820;
	shf.l.wrap.b32 	%r37822, %r37821, %r37821, 8;
	add.s32 	%r37823, %r37817, %r37822;
	xor.b32  	%r37824, %r37819, %r37823;
	shf.l.wrap.b32 	%r37825, %r37824, %r37824, 7;
	add.s32 	%r37826, %r37784, %r37801;
	xor.b32  	%r37827, %r37774, %r37826;
	shf.l.wrap.b32 	%r37828, %r37827, %r37827, 16;
	add.s32 	%r37829, %r37763, %r37828;
	xor.b32  	%r37830, %r37801, %r37829;
	shf.l.wrap.b32 	%r37831, %r37830, %r37830, 12;
	add.s32 	%r37832, %r37826, %r37831;
	xor.b32  	%r37833, %r37828, %r37832;
	shf.l.wrap.b32 	%r37834, %r37833, %r37833, 8;
	add.s32 	%r37835, %r37829, %r37834;
	xor.b32  	%r37836, %r37831, %r37835;
	shf.l.wrap.b32 	%r37837, %r37836, %r37836, 7;
	add.s32 	%r37838, %r37796, %r37765;
	xor.b32  	%r37839, %r37786, %r37838;
	shf.l.wrap.b32 	%r37840, %r37839, %r37839, 16;
	add.s32 	%r37841, %r37775, %r37840;
	xor.b32  	%r37842, %r37765, %r37841;
	shf.l.wrap.b32 	%r37843, %r37842, %r37842, 12;
	add.s32 	%r37844, %r37838, %r37843;
	xor.b32  	%r37845, %r37840, %r37844;
	shf.l.wrap.b32 	%r37846, %r37845, %r37845, 8;
	add.s32 	%r37847, %r37841, %r37846;
	xor.b32  	%r37848, %r37843, %r37847;
	shf.l.wrap.b32 	%r37849, %r37848, %r37848, 7;
	add.s32 	%r37850, %r37808, %r37849;
	xor.b32  	%r37851, %r37822, %r37850;
	shf.l.wrap.b32 	%r37852, %r37851, %r37851, 16;
	add.s32 	%r37853, %r37835, %r37852;
	xor.b32  	%r37854, %r37849, %r37853;
	shf.l.wrap.b32 	%r37855, %r37854, %r37854, 12;
	add.s32 	%r37856, %r37850, %r37855;
	xor.b32  	%r37857, %r37852, %r37856;
	shf.l.wrap.b32 	%r37858, %r37857, %r37857, 8;
	add.s32 	%r37859, %r37853, %r37858;
	xor.b32  	%r37860, %r37855, %r37859;
	shf.l.wrap.b32 	%r37861, %r37860, %r37860, 7;
	add.s32 	%r37862, %r37820, %r37813;
	xor.b32  	%r37863, %r37834, %r37862;
	shf.l.wrap.b32 	%r37864, %r37863, %r37863, 16;
	add.s32 	%r37865, %r37847, %r37864;
	xor.b32  	%r37866, %r37813, %r37865;
	shf.l.wrap.b32 	%r37867, %r37866, %r37866, 12;
	add.s32 	%r37868, %r37862, %r37867;
	xor.b32  	%r37869, %r37864, %r37868;
	shf.l.wrap.b32 	%r37870, %r37869, %r37869, 8;
	add.s32 	%r37871, %r37865, %r37870;
	xor.b32  	%r37872, %r37867, %r37871;
	shf.l.wrap.b32 	%r37873, %r37872, %r37872, 7;
	add.s32 	%r37874, %r37832, %r37825;
	xor.b32  	%r37875, %r37846, %r37874;
	shf.l.wrap.b32 	%r37876, %r37875, %r37875, 16;
	add.s32 	%r37877, %r37811, %r37876;
	xor.b32  	%r37878, %r37825, %r37877;
	shf.l.wrap.b32 	%r37879, %r37878, %r37878, 12;
	add.s32 	%r37880, %r37874, %r37879;
	xor.b32  	%r37881, %r37876, %r37880;
	shf.l.wrap.b32 	%r37882, %r37881, %r37881, 8;
	add.s32 	%r37883, %r37877, %r37882;
	xor.b32  	%r37884, %r37879, %r37883;
	shf.l.wrap.b32 	%r37885, %r37884, %r37884, 7;
	add.s32 	%r37886, %r37844, %r37837;
	xor.b32  	%r37887, %r37810, %r37886;
	shf.l.wrap.b32 	%r37888, %r37887, %r37887, 16;
	add.s32 	%r37889, %r37823, %r37888;
	xor.b32  	%r37890, %r37837, %r37889;
	shf.l.wrap.b32 	%r37891, %r37890, %r37890, 12;
	add.s32 	%r37892, %r37886, %r37891;
	xor.b32  	%r37893, %r37888, %r37892;
	shf.l.wrap.b32 	%r37894, %r37893, %r37893, 8;
	add.s32 	%r37895, %r37889, %r37894;
	xor.b32  	%r37896, %r37891, %r37895;
	shf.l.wrap.b32 	%r37897, %r37896, %r37896, 7;
	add.s32 	%r37898, %r37856, %r37873;
	xor.b32  	%r37899, %r37894, %r37898;
	shf.l.wrap.b32 	%r37900, %r37899, %r37899, 16;
	add.s32 	%r37901, %r37883, %r37900;
	xor.b32  	%r37902, %r37873, %r37901;
	shf.l.wrap.b32 	%r37903, %r37902, %r37902, 12;
	add.s32 	%r37904, %r37898, %r37903;
	xor.b32  	%r37905, %r37900, %r37904;
	shf.l.wrap.b32 	%r37906, %r37905, %r37905, 8;
	add.s32 	%r37907, %r37901, %r37906;
	xor.b32  	%r37908, %r37903, %r37907;
	shf.l.wrap.b32 	%r37909, %r37908, %r37908, 7;
	add.s32 	%r37910, %r37868, %r37885;
	xor.b32  	%r37911, %r37858, %r37910;
	shf.l.wrap.b32 	%r37912, %r37911, %r37911, 16;
	add.s32 	%r37913, %r37895, %r37912;
	xor.b32  	%r37914, %r37885, %r37913;
	shf.l.wrap.b32 	%r37915, %r37914, %r37914, 12;
	add.s32 	%r37916, %r37910, %r37915;
	xor.b32  	%r37917, %r37912, %r37916;
	shf.l.wrap.b32 	%r37918, %r37917, %r37917, 8;
	add.s32 	%r37919, %r37913, %r37918;
	xor.b32  	%r37920, %r37915, %r37919;
	shf.l.wrap.b32 	%r37921, %r37920, %r37920, 7;
	add.s32 	%r37922, %r37880, %r37897;
	xor.b32  	%r37923, %r37870, %r37922;
	shf.l.wrap.b32 	%r37924, %r37923, %r37923, 16;
	add.s32 	%r37925, %r37859, %r37924;
	xor.b32  	%r37926, %r37897, %r37925;
	shf.l.wrap.b32 	%r37927, %r37926, %r37926, 12;
	add.s32 	%r37928, %r37922, %r37927;
	xor.b32  	%r37929, %r37924, %r37928;
	shf.l.wrap.b32 	%r37930, %r37929, %r37929, 8;
	add.s32 	%r37931, %r37925, %r37930;
	xor.b32  	%r37932, %r37927, %r37931;
	shf.l.wrap.b32 	%r37933, %r37932, %r37932, 7;
	add.s32 	%r37934, %r37892, %r37861;
	xor.b32  	%r37935, %r37882, %r37934;
	shf.l.wrap.b32 	%r37936, %r37935, %r37935, 16;
	add.s32 	%r37937, %r37871, %r37936;
	xor.b32  	%r37938, %r37861, %r37937;
	shf.l.wrap.b32 	%r37939, %r37938, %r37938, 12;
	add.s32 	%r37940, %r37934, %r37939;
	xor.b32  	%r37941, %r37936, %r37940;
	shf.l.wrap.b32 	%r37942, %r37941, %r37941, 8;
	add.s32 	%r37943, %r37937, %r37942;
	xor.b32  	%r37944, %r37939, %r37943;
	shf.l.wrap.b32 	%r37945, %r37944, %r37944, 7;
	add.s32 	%r37946, %r37904, %r37945;
	xor.b32  	%r37947, %r37918, %r37946;
	shf.l.wrap.b32 	%r37948, %r37947, %r37947, 16;
	add.s32 	%r37949, %r37931, %r37948;
	xor.b32  	%r37950, %r37945, %r37949;
	shf.l.wrap.b32 	%r37951, %r37950, %r37950, 12;
	add.s32 	%r37952, %r37946, %r37951;
	xor.b32  	%r37953, %r37948, %r37952;
	shf.l.wrap.b32 	%r37954, %r37953, %r37953, 8;
	add.s32 	%r37955, %r37949, %r37954;
	xor.b32  	%r37956, %r37951, %r37955;
	shf.l.wrap.b32 	%r37957, %r37956, %r37956, 7;
	add.s32 	%r37958, %r37916, %r37909;
	xor.b32  	%r37959, %r37930, %r37958;
	shf.l.wrap.b32 	%r37960, %r37959, %r37959, 16;
	add.s32 	%r37961, %r37943, %r37960;
	xor.b32  	%r37962, %r37909, %r37961;
	shf.l.wrap.b32 	%r37963, %r37962, %r37962, 12;
	add.s32 	%r37964, %r37958, %r37963;
	xor.b32  	%r37965, %r37960, %r37964;
	shf.l.wrap.b32 	%r37966, %r37965, %r37965, 8;
	add.s32 	%r37967, %r37961, %r37966;
	xor.b32  	%r37968, %r37963, %r37967;
	shf.l.wrap.b32 	%r37969, %r37968, %r37968, 7;
	add.s32 	%r37970, %r37928, %r37921;
	xor.b32  	%r37971, %r37942, %r37970;
	shf.l.wrap.b32 	%r37972, %r37971, %r37971, 16;
	add.s32 	%r37973, %r37907, %r37972;
	xor.b32  	%r37974, %r37921, %r37973;
	shf.l.wrap.b32 	%r37975, %r37974, %r37974, 12;
	add.s32 	%r37976, %r37970, %r37975;
	xor.b32  	%r37977, %r37972, %r37976;
	shf.l.wrap.b32 	%r37978, %r37977, %r37977, 8;
	add.s32 	%r37979, %r37973, %r37978;
	xor.b32  	%r37980, %r37975, %r37979;
	shf.l.wrap.b32 	%r37981, %r37980, %r37980, 7;
	add.s32 	%r37982, %r37940, %r37933;
	xor.b32  	%r37983, %r37906, %r37982;
	shf.l.wrap.b32 	%r37984, %r37983, %r37983, 16;
	add.s32 	%r37985, %r37919, %r37984;
	xor.b32  	%r37986, %r37933, %r37985;
	shf.l.wrap.b32 	%r37987, %r37986, %r37986, 12;
	add.s32 	%r37988, %r37982, %r37987;
	xor.b32  	%r37989, %r37984, %r37988;
	shf.l.wrap.b32 	%r37990, %r37989, %r37989, 8;
	add.s32 	%r37991, %r37985, %r37990;
	xor.b32  	%r37992, %r37987, %r37991;
	shf.l.wrap.b32 	%r37993, %r37992, %r37992, 7;
	add.s32 	%r37994, %r37952, %r37969;
	xor.b32  	%r37995, %r37990, %r37994;
	shf.l.wrap.b32 	%r37996, %r37995, %r37995, 16;
	add.s32 	%r37997, %r37979, %r37996;
	xor.b32  	%r37998, %r37969, %r37997;
	shf.l.wrap.b32 	%r37999, %r37998, %r37998, 12;
	add.s32 	%r38000, %r37994, %r37999;
	xor.b32  	%r38001, %r37996, %r38000;
	shf.l.wrap.b32 	%r38002, %r38001, %r38001, 8;
	add.s32 	%r38003, %r37997, %r38002;
	xor.b32  	%r38004, %r37999, %r38003;
	shf.l.wrap.b32 	%r38005, %r38004, %r38004, 7;
	add.s32 	%r38006, %r37964, %r37981;
	xor.b32  	%r38007, %r37954, %r38006;
	shf.l.wrap.b32 	%r38008, %r38007, %r38007, 16;
	add.s32 	%r38009, %r37991, %r38008;
	xor.b32  	%r38010, %r37981, %r38009;
	shf.l.wrap.b32 	%r38011, %r38010, %r38010, 12;
	add.s32 	%r38012, %r38006, %r38011;
	xor.b32  	%r38013, %r38008, %r38012;
	shf.l.wrap.b32 	%r38014, %r38013, %r38013, 8;
	add.s32 	%r38015, %r38009, %r38014;
	xor.b32  	%r38016, %r38011, %r38015;
	shf.l.wrap.b32 	%r38017, %r38016, %r38016, 7;
	add.s32 	%r38018, %r37976, %r37993;
	xor.b32  	%r38019, %r37966, %r38018;
	shf.l.wrap.b32 	%r38020, %r38019, %r38019, 16;
	add.s32 	%r38021, %r37955, %r38020;
	xor.b32  	%r38022, %r37993, %r38021;
	shf.l.wrap.b32 	%r38023, %r38022, %r38022, 12;
	add.s32 	%r38024, %r38018, %r38023;
	xor.b32  	%r38025, %r38020, %r38024;
	shf.l.wrap.b32 	%r38026, %r38025, %r38025, 8;
	add.s32 	%r38027, %r38021, %r38026;
	xor.b32  	%r38028, %r38023, %r38027;
	shf.l.wrap.b32 	%r38029, %r38028, %r38028, 7;
	add.s32 	%r38030, %r37988, %r37957;
	xor.b32  	%r38031, %r37978, %r38030;
	shf.l.wrap.b32 	%r38032, %r38031, %r38031, 16;
	add.s32 	%r38033, %r37967, %r38032;
	xor.b32  	%r38034, %r37957, %r38033;
	shf.l.wrap.b32 	%r38035, %r38034, %r38034, 12;
	add.s32 	%r38036, %r38030, %r38035;
	xor.b32  	%r38037, %r38032, %r38036;
	shf.l.wrap.b32 	%r38038, %r38037, %r38037, 8;
	add.s32 	%r38039, %r38033, %r38038;
	xor.b32  	%r38040, %r38035, %r38039;
	shf.l.wrap.b32 	%r38041, %r38040, %r38040, 7;
	add.s32 	%r54641, %r37658, %r38000;
	add.s32 	%r54640, %r37670, %r38012;
	add.s32 	%r54639, %r37682, %r38024;
	add.s32 	%r54638, %r37694, %r38036;
	add.s32 	%r54642, %r54649, %r38041;
	add.s32 	%r54643, %r54648, %r38005;
	add.s32 	%r54644, %r54647, %r38017;
	add.s32 	%r54645, %r54646, %r38029;
	xor.b32  	%r38042, %r37659, 1;
	shf.l.wrap.b32 	%r38043, %r37659, %r38042, 16;
	add.s32 	%r38044, %r54649, %r38043;
	xor.b32  	%r38045, %r54649, %r38044;
	shf.l.wrap.b32 	%r38046, %r38045, %r38045, 12;
	add.s32 	%r38047, %r37659, %r38046;
	xor.b32  	%r38048, %r38043, %r38047;
	shf.l.wrap.b32 	%r38049, %r38048, %r38048, 8;
	add.s32 	%r38050, %r38044, %r38049;
	xor.b32  	%r38051, %r38046, %r38050;
	shf.l.wrap.b32 	%r38052, %r38051, %r38051, 7;
	add.s32 	%r38053, %r38047, %r37681;
	xor.b32  	%r38054, %r37702, %r38053;
	shf.l.wrap.b32 	%r38055, %r38054, %r38054, 16;
	add.s32 	%r38056, %r37691, %r38055;
	xor.b32  	%r38057, %r37681, %r38056;
	shf.l.wrap.b32 	%r38058, %r38057, %r38057, 12;
	add.s32 	%r38059, %r38053, %r38058;
	xor.b32  	%r38060, %r38055, %r38059;
	shf.l.wrap.b32 	%r38061, %r38060, %r38060, 8;
	add.s32 	%r38062, %r38056, %r38061;
	xor.b32  	%r38063, %r38058, %r38062;
	shf.l.wrap.b32 	%r38064, %r38063, %r38063, 7;
	xor.b32  	%r38065, %r38049, %r37718;
	shf.l.wrap.b32 	%r38066, %r38065, %r38065, 16;
	add.s32 	%r38067, %r37703, %r38066;
	xor.b32  	%r38068, %r37693, %r38067;
	shf.l.wrap.b32 	%r38069, %r38068, %r38068, 12;
	add.s32 	%r38070, %r37718, %r38069;
	xor.b32  	%r38071, %r38066, %r38070;
	shf.l.wrap.b32 	%r38072, %r38071, %r38071, 8;
	add.s32 	%r38073, %r38067, %r38072;
	xor.b32  	%r38074, %r38069, %r38073;
	shf.l.wrap.b32 	%r38075, %r38074, %r38074, 7;
	add.s32 	%r38076, %r38050, %r37732;
	xor.b32  	%r38077, %r37705, %r38076;
	shf.l.wrap.b32 	%r38078, %r38077, %r38077, 12;
	add.s32 	%r38079, %r37730, %r38078;
	xor.b32  	%r38080, %r37732, %r38079;
	shf.l.wrap.b32 	%r38081, %r38080, %r38080, 8;
	add.s32 	%r38082, %r38076, %r38081;
	xor.b32  	%r38083, %r38078, %r38082;
	shf.l.wrap.b32 	%r38084, %r38083, %r38083, 7;
	add.s32 	%r38085, %r37700, %r38052;
	xor.b32  	%r38086, %r37690, %r38085;
	shf.l.wrap.b32 	%r38087, %r38086, %r38086, 16;
	add.s32 	%r38088, %r37679, %r38087;
	xor.b32  	%r38089, %r38052, %r38088;
	shf.l.wrap.b32 	%r38090, %r38089, %r38089, 12;
	add.s32 	%r38091, %r38085, %r38090;
	xor.b32  	%r38092, %r38087, %r38091;
	shf.l.wrap.b32 	%r38093, %r38092, %r38092, 8;
	add.s32 	%r38094, %r38088, %r38093;
	xor.b32  	%r38095, %r38090, %r38094;
	shf.l.wrap.b32 	%r38096, %r38095, %r38095, 7;
	add.s32 	%r38097, %r38059, %r38096;
	xor.b32  	%r38098, %r38072, %r38097;
	shf.l.wrap.b32 	%r38099, %r38098, %r38098, 16;
	add.s32 	%r38100, %r38082, %r38099;
	xor.b32  	%r38101, %r38096, %r38100;
	shf.l.wrap.b32 	%r38102, %r38101, %r38101, 12;
	add.s32 	%r38103, %r38097, %r38102;
	xor.b32  	%r38104, %r38099, %r38103;
	shf.l.wrap.b32 	%r38105, %r38104, %r38104, 8;
	add.s32 	%r38106, %r38100, %r38105;
	xor.b32  	%r38107, %r38102, %r38106;
	shf.l.wrap.b32 	%r38108, %r38107, %r38107, 7;
	add.s32 	%r38109, %r38070, %r38064;
	xor.b32  	%r38110, %r38081, %r38109;
	shf.l.wrap.b32 	%r38111, %r38110, %r38110, 16;
	add.s32 	%r38112, %r38094, %r38111;
	xor.b32  	%r38113, %r38064, %r38112;
	shf.l.wrap.b32 	%r38114, %r38113, %r38113, 12;
	add.s32 	%r38115, %r38109, %r38114;
	xor.b32  	%r38116, %r38111, %r38115;
	shf.l.wrap.b32 	%r38117, %r38116, %r38116, 8;
	add.s32 	%r38118, %r38112, %r38117;
	xor.b32  	%r38119, %r38114, %r38118;
	shf.l.wrap.b32 	%r38120, %r38119, %r38119, 7;
	add.s32 	%r38121, %r38079, %r38075;
	xor.b32  	%r38122, %r38093, %r38121;
	shf.l.wrap.b32 	%r38123, %r38122, %r38122, 16;
	add.s32 	%r38124, %r38062, %r38123;
	xor.b32  	%r38125, %r38075, %r38124;
	shf.l.wrap.b32 	%r38126, %r38125, %r38125, 12;
	add.s32 	%r38127, %r38121, %r38126;
	xor.b32  	%r38128, %r38123, %r38127;
	shf.l.wrap.b32 	%r38129, %r38128, %r38128, 8;
	add.s32 	%r38130, %r38124, %r38129;
	xor.b32  	%r38131, %r38126, %r38130;
	shf.l.wrap.b32 	%r38132, %r38131, %r38131, 7;
	add.s32 	%r38133, %r38091, %r38084;
	xor.b32  	%r38134, %r38061, %r38133;
	shf.l.wrap.b32 	%r38135, %r38134, %r38134, 16;
	add.s32 	%r38136, %r38073, %r38135;
	xor.b32  	%r38137, %r38084, %r38136;
	shf.l.wrap.b32 	%r38138, %r38137, %r38137, 12;
	add.s32 	%r38139, %r38133, %r38138;
	xor.b32  	%r38140, %r38135, %r38139;
	shf.l.wrap.b32 	%r38141, %r38140, %r38140, 8;
	add.s32 	%r38142, %r38136, %r38141;
	xor.b32  	%r38143, %r38138, %r38142;
	shf.l.wrap.b32 	%r38144, %r38143, %r38143, 7;
	add.s32 	%r38145, %r38103, %r38120;
	xor.b32  	%r38146, %r38141, %r38145;
	shf.l.wrap.b32 	%r38147, %r38146, %r38146, 16;
	add.s32 	%r38148, %r38130, %r38147;
	xor.b32  	%r38149, %r38120, %r38148;
	shf.l.wrap.b32 	%r38150, %r38149, %r38149, 12;
	add.s32 	%r38151, %r38145, %r38150;
	xor.b32  	%r38152, %r38147, %r38151;
	shf.l.wrap.b32 	%r38153, %r38152, %r38152, 8;
	add.s32 	%r38154, %r38148, %r38153;
	xor.b32  	%r38155, %r38150, %r38154;
	shf.l.wrap.b32 	%r38156, %r38155, %r38155, 7;
	add.s32 	%r38157, %r38115, %r38132;
	xor.b32  	%r38158, %r38105, %r38157;
	shf.l.wrap.b32 	%r38159, %r38158, %r38158, 16;
	add.s32 	%r38160, %r38142, %r38159;
	xor.b32  	%r38161, %r38132, %r38160;
	shf.l.wrap.b32 	%r38162, %r38161, %r38161, 12;
	add.s32 	%r38163, %r38157, %r38162;
	xor.b32  	%r38164, %r38159, %r38163;
	shf.l.wrap.b32 	%r38165, %r38164, %r38164, 8;
	add.s32 	%r38166, %r38160, %r38165;
	xor.b32  	%r38167, %r38162, %r38166;
	shf.l.wrap.b32 	%r38168, %r38167, %r38167, 7;
	add.s32 	%r38169, %r38127, %r38144;
	xor.b32  	%r38170, %r38117, %r38169;
	shf.l.wrap.b32 	%r38171, %r38170, %r38170, 16;
	add.s32 	%r38172, %r38106, %r38171;
	xor.b32  	%r38173, %r38144, %r38172;
	shf.l.wrap.b32 	%r38174, %r38173, %r38173, 12;
	add.s32 	%r38175, %r38169, %r38174;
	xor.b32  	%r38176, %r38171, %r38175;
	shf.l.wrap.b32 	%r38177, %r38176, %r38176, 8;
	add.s32 	%r38178, %r38172, %r38177;
	xor.b32  	%r38179, %r38174, %r38178;
	shf.l.wrap.b32 	%r38180, %r38179, %r38179, 7;
	add.s32 	%r38181, %r38139, %r38108;
	xor.b32  	%r38182, %r38129, %r38181;
	shf.l.wrap.b32 	%r38183, %r38182, %r38182, 16;
	add.s32 	%r38184, %r38118, %r38183;
	xor.b32  	%r38185, %r38108, %r38184;
	shf.l.wrap.b32 	%r38186, %r38185, %r38185, 12;
	add.s32 	%r38187, %r38181, %r38186;
	xor.b32  	%r38188, %r38183, %r38187;
	shf.l.wrap.b32 	%r38189, %r38188, %r38188, 8;
	add.s32 	%r38190, %r38184, %r38189;
	xor.b32  	%r38191, %r38186, %r38190;
	shf.l.wrap.b32 	%r38192, %r38191, %r38191, 7;
	add.s32 	%r38193, %r38151, %r38192;
	xor.b32  	%r38194, %r38165, %r38193;
	shf.l.wrap.b32 	%r38195, %r38194, %r38194, 16;
	add.s32 	%r38196, %r38178, %r38195;
	xor.b32  	%r38197, %r38192, %r38196;
	shf.l.wrap.b32 	%r38198, %r38197, %r38197, 12;
	add.s32 	%r38199, %r38193, %r38198;
	xor.b32  	%r38200, %r38195, %r38199;
	shf.l.wrap.b32 	%r38201, %r38200, %r38200, 8;
	add.s32 	%r38202, %r38196, %r38201;
	xor.b32  	%r38203, %r38198, %r38202;
	shf.l.wrap.b32 	%r38204, %r38203, %r38203, 7;
	add.s32 	%r38205, %r38163, %r38156;
	xor.b32  	%r38206, %r38177, %r38205;
	shf.l.wrap.b32 	%r38207, %r38206, %r38206, 16;
	add.s32 	%r38208, %r38190, %r38207;
	xor.b32  	%r38209, %r38156, %r38208;
	shf.l.wrap.b32 	%r38210, %r38209, %r38209, 12;
	add.s32 	%r38211, %r38205, %r38210;
	xor.b32  	%r38212, %r38207, %r38211;
	shf.l.wrap.b32 	%r38213, %r38212, %r38212, 8;
	add.s32 	%r38214, %r38208, %r38213;
	xor.b32  	%r38215, %r38210, %r38214;
	shf.l.wrap.b32 	%r38216, %r38215, %r38215, 7;
	add.s32 	%r38217, %r38175, %r38168;
	xor.b32  	%r38218, %r38189, %r38217;
	shf.l.wrap.b32 	%r38219, %r38218, %r38218, 16;
	add.s32 	%r38220, %r38154, %r38219;
	xor.b32  	%r38221, %r38168, %r38220;
	shf.l.wrap.b32 	%r38222, %r38221, %r38221, 12;
	add.s32 	%r38223, %r38217, %r38222;
	xor.b32  	%r38224, %r38219, %r38223;
	shf.l.wrap.b32 	%r38225, %r38224, %r38224, 8;
	add.s32 	%r38226, %r38220, %r38225;
	xor.b32  	%r38227, %r38222, %r38226;
	shf.l.wrap.b32 	%r38228, %r38227, %r38227, 7;
	add.s32 	%r38229, %r38187, %r38180;
	xor.b32  	%r38230, %r38153, %r38229;
	shf.l.wrap.b32 	%r38231, %r38230, %r38230, 16;
	add.s32 	%r38232, %r38166, %r38231;
	xor.b32  	%r38233, %r38180, %r38232;
	shf.l.wrap.b32 	%r38234, %r38233, %r38233, 12;
	add.s32 	%r38235, %r38229, %r38234;
	xor.b32  	%r38236, %r38231, %r38235;
	shf.l.wrap.b32 	%r38237, %r38236, %r38236, 8;
	add.s32 	%r38238, %r38232, %r38237;
	xor.b32  	%r38239, %r38234, %r38238;
	shf.l.wrap.b32 	%r38240, %r38239, %r38239, 7;
	add.s32 	%r38241, %r38199, %r38216;
	xor.b32  	%r38242, %r38237, %r38241;
	shf.l.wrap.b32 	%r38243, %r38242, %r38242, 16;
	add.s32 	%r38244, %r38226, %r38243;
	xor.b32  	%r38245, %r38216, %r38244;
	shf.l.wrap.b32 	%r38246, %r38245, %r38245, 12;
	add.s32 	%r38247, %r38241, %r38246;
	xor.b32  	%r38248, %r38243, %r38247;
	shf.l.wrap.b32 	%r38249, %r38248, %r38248, 8;
	add.s32 	%r38250, %r38244, %r38249;
	xor.b32  	%r38251, %r38246, %r38250;
	shf.l.wrap.b32 	%r38252, %r38251, %r38251, 7;
	add.s32 	%r38253, %r38211, %r38228;
	xor.b32  	%r38254, %r38201, %r38253;
	shf.l.wrap.b32 	%r38255, %r38254, %r38254, 16;
	add.s32 	%r38256, %r38238, %r38255;
	xor.b32  	%r38257, %r38228, %r38256;
	shf.l.wrap.b32 	%r38258, %r38257, %r38257, 12;
	add.s32 	%r38259, %r38253, %r38258;
	xor.b32  	%r38260, %r38255, %r38259;
	shf.l.wrap.b32 	%r38261, %r38260, %r38260, 8;
	add.s32 	%r38262, %r38256, %r38261;
	xor.b32  	%r38263, %r38258, %r38262;
	shf.l.wrap.b32 	%r38264, %r38263, %r38263, 7;
	add.s32 	%r38265, %r38223, %r38240;
	xor.b32  	%r38266, %r38213, %r38265;
	shf.l.wrap.b32 	%r38267, %r38266, %r38266, 16;
	add.s32 	%r38268, %r38202, %r38267;
	xor.b32  	%r38269, %r38240, %r38268;
	shf.l.wrap.b32 	%r38270, %r38269, %r38269, 12;
	add.s32 	%r38271, %r38265, %r38270;
	xor.b32  	%r38272, %r38267, %r38271;
	shf.l.wrap.b32 	%r38273, %r38272, %r38272, 8;
	add.s32 	%r38274, %r38268, %r38273;
	xor.b32  	%r38275, %r38270, %r38274;
	shf.l.wrap.b32 	%r38276, %r38275, %r38275, 7;
	add.s32 	%r38277, %r38235, %r38204;
	xor.b32  	%r38278, %r38225, %r38277;
	shf.l.wrap.b32 	%r38279, %r38278, %r38278, 16;
	add.s32 	%r38280, %r38214, %r38279;
	xor.b32  	%r38281, %r38204, %r38280;
	shf.l.wrap.b32 	%r38282, %r38281, %r38281, 12;
	add.s32 	%r38283, %r38277, %r38282;
	xor.b32  	%r38284, %r38279, %r38283;
	shf.l.wrap.b32 	%r38285, %r38284, %r38284, 8;
	add.s32 	%r38286, %r38280, %r38285;
	xor.b32  	%r38287, %r38282, %r38286;
	shf.l.wrap.b32 	%r38288, %r38287, %r38287, 7;
	add.s32 	%r38289, %r38247, %r38288;
	xor.b32  	%r38290, %r38261, %r38289;
	shf.l.wrap.b32 	%r38291, %r38290, %r38290, 16;
	add.s32 	%r38292, %r38274, %r38291;
	xor.b32  	%r38293, %r38288, %r38292;
	shf.l.wrap.b32 	%r38294, %r38293, %r38293, 12;
	add.s32 	%r38295, %r38289, %r38294;
	xor.b32  	%r38296, %r38291, %r38295;
	shf.l.wrap.b32 	%r38297, %r38296, %r38296, 8;
	add.s32 	%r38298, %r38259, %r38252;
	xor.b32  	%r38299, %r38273, %r38298;
	shf.l.wrap.b32 	%r38300, %r38299, %r38299, 16;
	add.s32 	%r38301, %r38286, %r38300;
	xor.b32  	%r38302, %r38252, %r38301;
	shf.l.wrap.b32 	%r38303, %r38302, %r38302, 12;
	add.s32 	%r38304, %r38298, %r38303;
	xor.b32  	%r38305, %r38300, %r38304;
	shf.l.wrap.b32 	%r38306, %r38305, %r38305, 8;
	add.s32 	%r38307, %r38301, %r38306;
	xor.b32  	%r38308, %r38303, %r38307;
	shf.l.wrap.b32 	%r38309, %r38308, %r38308, 7;
	add.s32 	%r38310, %r38271, %r38264;
	xor.b32  	%r38311, %r38285, %r38310;
	shf.l.wrap.b32 	%r38312, %r38311, %r38311, 16;
	add.s32 	%r38313, %r38250, %r38312;
	xor.b32  	%r38314, %r38264, %r38313;
	shf.l.wrap.b32 	%r38315, %r38314, %r38314, 12;
	add.s32 	%r38316, %r38310, %r38315;
	xor.b32  	%r38317, %r38312, %r38316;
	shf.l.wrap.b32 	%r38318, %r38317, %r38317, 8;
	add.s32 	%r38319, %r38313, %r38318;
	xor.b32  	%r38320, %r38315, %r38319;
	shf.l.wrap.b32 	%r38321, %r38320, %r38320, 7;
	add.s32 	%r38322, %r38283, %r38276;
	xor.b32  	%r38323, %r38249, %r38322;
	shf.l.wrap.b32 	%r38324, %r38323, %r38323, 16;
	add.s32 	%r38325, %r38262, %r38324;
	xor.b32  	%r38326, %r38276, %r38325;
	shf.l.wrap.b32 	%r38327, %r38326, %r38326, 12;
	add.s32 	%r38328, %r38322, %r38327;
	xor.b32  	%r38329, %r38324, %r38328;
	shf.l.wrap.b32 	%r38330, %r38329, %r38329, 8;
	add.s32 	%r38331, %r38325, %r38330;
	add.s32 	%r38332, %r38295, %r38309;
	xor.b32  	%r38333, %r38330, %r38332;
	shf.l.wrap.b32 	%r38334, %r38333, %r38333, 16;
	add.s32 	%r38335, %r38319, %r38334;
	xor.b32  	%r38336, %r38309, %r38335;
	shr.u32 	%r38337, %r38336, 20;
	add.s32 	%r38338, %r38332, %r38337;
	add.s32 	%r38339, %r38304, %r38321;
	xor.b32  	%r38340, %r38297, %r38339;
	shf.l.wrap.b32 	%r38341, %r38340, %r38340, 16;
	add.s32 	%r38342, %r38331, %r38341;
	xor.b32  	%r38343, %r38321, %r38342;
	shr.u32 	%r38344, %r38343, 20;
	add.s32 	%r38345, %r38339, %r38344;
	add.s32 	%r38346, %r37658, %r38338;
	add.s32 	%r38347, %r37670, %r38345;
	not.b32 	%r38348, %r54637;
	add.s32 	%r38349, %r3643, %r38348;
	mov.u32 	%r38350, %ctaid.x;
	shl.b32 	%r38351, %r38350, 11;
	mov.u32 	%r38352, %tid.x;
	and.b32  	%r38353, %r38352, 31;
	or.b32  	%r38354, %r38351, %r38353;
	shl.b32 	%r38355, %r38352, 3;
	and.b32  	%r38356, %r38355, 7936;
	add.s32 	%r38357, %r53743, %r38356;
	add.s32 	%r38358, %r38354, %r38357;
	shr.u32 	%r38359, %r38358, %r38349;
	and.b32  	%r38360, %r38359, 1;
	setp.eq.b32 	%p421, %r38360, 1;
	selp.b32 	%r38361, %r38347, %r38346, %p421;
	cvt.u16.u32 	%rs639, %r38361;
	and.b16  	%rs852, %rs639, 1;
	and.b16  	%rs640, %rs850, 255;
	setp.ne.s16 	%p422, %rs640, 1;
	@%p422 bra 	$L__BB4_537;
	ld.param.u64 	%rd857, [fused_batch_pir_kernel_16_param_1];
	not.b32 	%r38362, %r54637;
	add.s32 	%r38363, %r3643, %r38362;
	mov.u32 	%r38364, %ctaid.x;
	shl.b32 	%r38365, %r38364, 11;
	mov.u32 	%r38366, %tid.x;
	and.b32  	%r38367, %r38366, 31;
	or.b32  	%r38368, %r38365, %r38367;
	shl.b32 	%r38369, %r38366, 3;
	and.b32  	%r38370, %r38369, 7936;
	add.s32 	%r38371, %r53743, %r38370;
	add.s32 	%r38372, %r38368, %r38371;
	shr.u32 	%r38373, %r38372, %r38363;
	and.b32  	%r38374, %r38373, 1;
	setp.eq.b32 	%p423, %r38374, 1;
	cvt.s64.s32 	%rd480, %r54637;
	cvta.to.global.u64 	%rd481, %rd857;
	mul.wide.s32 	%rd482, %r54637, 16;
	add.s64 	%rd483, %rd481, %rd482;
	ld.global.u32 	%r38375, [%rd483+18076];
	selp.b32 	%r38376, %r54642, %r54641, %p423;
	xor.b32  	%r38377, %r38376, %r38375;
	selp.b32 	%r38378, %r54643, %r54640, %p423;
	selp.b32 	%r54641, %r54641, %r38377, %p423;
	selp.b32 	%r54642, %r38377, %r54642, %p423;
	ld.global.u32 	%r38379, [%rd483+18080];
	xor.b32  	%r38380, %r38378, %r38379;
	selp.b32 	%r38381, %r54644, %r54639, %p423;
	selp.b32 	%r54640, %r54640, %r38380, %p423;
	selp.b32 	%r54643, %r38380, %r54643, %p423;
	ld.global.u32 	%r38382, [%rd483+18084];
	xor.b32  	%r38383, %r38381, %r38382;
	selp.b32 	%r38384, %r54645, %r54638, %p423;
	selp.b32 	%r54639, %r54639, %r38383, %p423;
	selp.b32 	%r54644, %r38383, %r54644, %p423;
	ld.global.u32 	%r38385, [%rd483+18088];
	xor.b32  	%r38386, %r38384, %r38385;
	selp.b64 	%rd484, 445, 420, %p423;
	selp.b32 	%r54638, %r54638, %r38386, %p423;
	selp.b32 	%r54645, %r38386, %r54645, %p423;
	add.s64 	%rd485, %rd484, %rd480;
	add.s64 	%rd486, %rd481, %rd485;
	ld.global.u8 	%rs641, [%rd486+18056];
	xor.b16  	%rs852, %rs641, %rs852;
$L__BB4_537:
	not.b32 	%r38387, %r54637;
	add.s32 	%r38388, %r3643, %r38387;
	mov.u32 	%r38389, %ctaid.x;
	shl.b32 	%r38390, %r38389, 11;
	mov.u32 	%r38391, %tid.x;
	and.b32  	%r38392, %r38391, 31;
	or.b32  	%r38393, %r38390, %r38392;
	shl.b32 	%r38394, %r38391, 3;
	and.b32  	%r38395, %r38394, 7936;
	add.s32 	%r38396, %r53743, %r38395;
	add.s32 	%r38397, %r38393, %r38396;
	shr.u32 	%r38398, %r38397, %r38388;
	and.b32  	%r38399, %r38398, 1;
	setp.eq.b32 	%p424, %r38399, 1;
	selp.b32 	%r54649, %r54642, %r54641, %p424;
	selp.b32 	%r54648, %r54643, %r54640, %p424;
	selp.b32 	%r54647, %r54644, %r54639, %p424;
	selp.b32 	%r54646, %r54645, %r54638, %p424;
	add.s32 	%r54637, %r54637, 1;
	setp.lt.u32 	%p425, %r54637, %r3643;
	mov.u16 	%rs850, %rs852;
	@%p425 bra 	$L__BB4_535;
$L__BB4_538:
	and.b16  	%rs642, %rs852, 255;
	setp.ne.s16 	%p426, %rs642, 1;
	@%p426 bra 	$L__BB4_540;
	ld.param.u64 	%rd858, [fused_batch_pir_kernel_16_param_1];
	cvta.to.global.u64 	%rd487, %rd858;
	ld.global.u32 	%r38400, [%rd487+18528];
	xor.b32  	%r54649, %r54649, %r38400;
$L__BB4_540:
	@%p426 bra 	$L__BB4_542;
	ld.param.u64 	%rd859, [fused_batch_pir_kernel_16_param_1];
	cvta.to.global.u64 	%rd488, %rd859;
	ld.global.u32 	%r38401, [%rd488+18532];
	xor.b32  	%r54648, %r54648, %r38401;
$L__BB4_542:
	@%p426 bra 	$L__BB4_544;
	ld.param.u64 	%rd860, [fused_batch_pir_kernel_16_param_1];
	cvta.to.global.u64 	%rd489, %rd860;
	ld.global.u32 	%r38402, [%rd489+18536];
	xor.b32  	%r54647, %r54647, %r38402;
$L__BB4_544:
	@%p426 bra 	$L__BB4_546;
	ld.param.u64 	%rd861, [fused_batch_pir_kernel_16_param_1];
	cvta.to.global.u64 	%rd490, %rd861;
	ld.global.u32 	%r38403, [%rd490+18540];
	xor.b32  	%r54646, %r54646, %r38403;
$L__BB4_546:
	ld.param.u32 	%r52174, [fused_batch_pir_kernel_16_param_4];
	mov.u32 	%r38405, %ctaid.x;
	shl.b32 	%r38406, %r38405, 11;
	mov.u32 	%r38407, %tid.x;
	and.b32  	%r38408, %r38407, 31;
	or.b32  	%r38409, %r38406, %r38408;
	shl.b32 	%r38410, %r38407, 3;
	and.b32  	%r38411, %r38410, 7936;
	add.s32 	%r38412, %r53743, %r38411;
	add.s32 	%r38413, %r38409, %r38412;
	setp.ge.s32 	%p430, %r38413, %r52174;
	mov.b32 	%r54670, 0;
	mov.u32 	%r54671, %r54670;
	mov.u32 	%r54672, %r54670;
	mov.u32 	%r54673, %r54670;
	@%p430 bra 	$L__BB4_560;
	ld.param.u64 	%rd862, [fused_batch_pir_kernel_16_param_1];
	cvta.to.global.u64 	%rd491, %rd862;
	ld.global.u8 	%rs646, [%rd491+18561];
	max.u16 	%rs647, %rs646, 11;
	cvt.u32.u16 	%r38414, %rs647;
	add.s32 	%r54661, %r38414, -11;
	ld.shared.v2.u32 	{%r54673, %r54672}, [s_mem+198136];
	ld.shared.v2.u32 	{%r54671, %r54670}, [s_mem+198144];
	ld.shared.u8 	%rs855, [s_mem+198152];
	cvt.u32.u16 	%r3698, %rs646;
	setp.ge.u32 	%p431, %r54661, %r3698;
	@%p431 bra 	$L__BB4_552;
	mov.u16 	%rs853, %rs855;
$L__BB4_549:
	ld.const.u32 	%r38415, [CHACHA_CONSTANTS];
	add.s32 	%r38416, %r38415, %r54673;
	shf.l.wrap.b32 	%r38417, %r38416, %r38416, 16;
	add.s32 	%r38418, %r54673, %r38417;
	xor.b32  	%r38419, %r54673, %r38418;
	shf.l.wrap.b32 	%r38420, %r38419, %r38419, 12;
	add.s32 	%r38421, %r38416, %r38420;
	xor.b32  	%r38422, %r38417, %r38421;
	shf.l.wrap.b32 	%r38423, %r38422, %r38422, 8;
	add.s32 	%r38424, %r38418, %r38423;
	xor.b32  	%r38425, %r38420, %r38424;
	shf.l.wrap.b32 	%r38426, %r38425, %r38425, 7;
	ld.const.u32 	%r38427, [CHACHA_CONSTANTS+4];
	add.s32 	%r38428, %r38427, %r54672;
	shf.l.wrap.b32 	%r38429, %r38428, %r38428, 16;
	add.s32 	%r38430, %r54672, %r38429;
	xor.b32  	%r38431, %r54672, %r38430;
	shf.l.wrap.b32 	%r38432, %r38431, %r38431, 12;
	add.s32 	%r38433, %r38428, %r38432;
	xor.b32  	%r38434, %r38429, %r38433;
	shf.l.wrap.b32 	%r38435, %r38434, %r38434, 8;
	add.s32 	%r38436, %r38430, %r38435;
	xor.b32  	%r38437, %r38432, %r38436;
	shf.l.wrap.b32 	%r38438, %r38437, %r38437, 7;
	ld.const.u32 	%r38439, [CHACHA_CONSTANTS+8];
	add.s32 	%r38440, %r38439, %r54671;
	shf.l.wrap.b32 	%r38441, %r38440, %r38440, 16;
	add.s32 	%r38442, %r54671, %r38441;
	xor.b32  	%r38443, %r54671, %r38442;
	shf.l.wrap.b32 	%r38444, %r38443, %r38443, 12;
	add.s32 	%r38445, %r38440, %r38444;
	xor.b32  	%r38446, %r38441, %r38445;
	shf.l.wrap.b32 	%r38447, %r38446, %r38446, 8;
	add.s32 	%r38448, %r38442, %r38447;
	xor.b32  	%r38449, %r38444, %r38448;
	shf.l.wrap.b32 	%r38450, %r38449, %r38449, 7;
	ld.const.u32 	%r38451, [CHACHA_CONSTANTS+12];
	add.s32 	%r38452, %r38451, %r54670;
	shf.l.wrap.b32 	%r38453, %r38452, %r38452, 16;
	add.s32 	%r38454, %r54670, %r38453;
	xor.b32  	%r38455, %r54670, %r38454;
	shf.l.wrap.b32 	%r38456, %r38455, %r38455, 12;
	add.s32 	%r38457, %r38452, %r38456;
	xor.b32  	%r38458, %r38453, %r38457;
	shf.l.wrap.b32 	%r38459, %r38458, %r38458, 8;
	add.s32 	%r38460, %r38454, %r38459;
	xor.b32  	%r38461, %r38456, %r38460;
	shf.l.wrap.b32 	%r38462, %r38461, %r38461, 7;
	add.s32 	%r38463, %r38421, %r38438;
	xor.b32  	%r38464, %r38459, %r38463;
	shf.l.wrap.b32 	%r38465, %r38464, %r38464, 16;
	add.s32 	%r38466, %r38448, %r38465;
	xor.b32  	%r38467, %r38438, %r38466;
	shf.l.wrap.b32 	%r38468, %r38467, %r38467, 12;
	add.s32 	%r38469, %r38463, %r38468;
	xor.b32  	%r38470, %r38465, %r38469;
	shf.l.wrap.b32 	%r38471, %r38470, %r38470, 8;
	add.s32 	%r38472, %r38466, %r38471;
	xor.b32  	%r38473, %r38468, %r38472;
	shf.l.wrap.b32 	%r38474, %r38473, %r38473, 7;
	add.s32 	%r38475, %r38433, %r38450;
	xor.b32  	%r38476, %r38423, %r38475;
	shf.l.wrap.b32 	%r38477, %r38476, %r38476, 16;
	add.s32 	%r38478, %r38460, %r38477;
	xor.b32  	%r38479, %r38450, %r38478;
	shf.l.wrap.b32 	%r38480, %r38479, %r38479, 12;
	add.s32 	%r38481, %r38475, %r38480;
	xor.b32  	%r38482, %r38477, %r38481;
	shf.l.wrap.b32 	%r38483, %r38482, %r38482, 8;
	add.s32 	%r38484, %r38478, %r38483;
	xor.b32  	%r38485, %r38480, %r38484;
	shf.l.wrap.b32 	%r38486, %r38485, %r38485, 7;
	add.s32 	%r38487, %r38445, %r38462;
	xor.b32  	%r38488, %r38435, %r38487;
	shf.l.wrap.b32 	%r38489, %r38488, %r38488, 16;
	add.s32 	%r38490, %r38424, %r38489;
	xor.b32  	%r38491, %r38462, %r38490;
	shf.l.wrap.b32 	%r38492, %r38491, %r38491, 12;
	add.s32 	%r38493, %r38487, %r38492;
	xor.b32  	%r38494, %r38489, %r38493;
	shf.l.wrap.b32 	%r38495, %r38494, %r38494, 8;
	add.s32 	%r38496, %r38490, %r38495;
	xor.b32  	%r38497, %r38492, %r38496;
	shf.l.wrap.b32 	%r38498, %r38497, %r38497, 7;
	add.s32 	%r38499, %r38457, %r38426;
	xor.b32  	%r38500, %r38447, %r38499;
	shf.l.wrap.b32 	%r38501, %r38500, %r38500, 16;
	add.s32 	%r38502, %r38436, %r38501;
	xor.b32  	%r38503, %r38426, %r38502;
	shf.l.wrap.b32 	%r38504, %r38503, %r38503, 12;
	add.s32 	%r38505, %r38499, %r38504;
	xor.b32  	%r38506, %r38501, %r38505;
	shf.l.wrap.b32 	%r38507, %r38506, %r38506, 8;
	add.s32 	%r38508, %r38502, %r38507;
	xor.b32  	%r38509, %r38504, %r38508;
	shf.l.wrap.b32 	%r38510, %r38509, %r38509, 7;
	add.s32 	%r38511, %r38469, %r38510;
	xor.b32  	%r38512, %r38483, %r38511;
	shf.l.wrap.b32 	%r38513, %r38512, %r38512, 16;
	add.s32 	%r38514, %r38496, %r38513;
	xor.b32  	%r38515, %r38510, %r38514;
	shf.l.wrap.b32 	%r38516, %r38515, %r38515, 12;
	add.s32 	%r38517, %r38511, %r38516;
	xor.b32  	%r38518, %r38513, %r38517;
	shf.l.wrap.b32 	%r38519, %r38518, %r38518, 8;
	add.s32 	%r38520, %r38514, %r38519;
	xor.b32  	%r38521, %r38516, %r38520;
	shf.l.wrap.b32 	%r38522, %r38521, %r38521, 7;
	add.s32 	%r38523, %r38481, %r38474;
	xor.b32  	%r38524, %r38495, %r38523;
	shf.l.wrap.b32 	%r38525, %r38524, %r38524, 16;
	add.s32 	%r38526, %r38508, %r38525;
	xor.b32  	%r38527, %r38474, %r38526;
	shf.l.wrap.b32 	%r38528, %r38527, %r38527, 12;
	add.s32 	%r38529, %r38523, %r38528;
	xor.b32  	%r38530, %r38525, %r38529;
	shf.l.wrap.b32 	%r38531, %r38530, %r38530, 8;
	add.s32 	%r38532, %r38526, %r38531;
	xor.b32  	%r38533, %r38528, %r38532;
	shf.l.wrap.b32 	%r38534, %r38533, %r38533, 7;
	add.s32 	%r38535, %r38493, %r38486;
	xor.b32  	%r38536, %r38507, %r38535;
	shf.l.wrap.b32 	%r38537, %r38536, %r38536, 16;
	add.s32 	%r38538, %r38472, %r38537;
	xor.b32  	%r38539, %r38486, %r38538;
	shf.l.wrap.b32 	%r38540, %r38539, %r38539, 12;
	add.s32 	%r38541, %r38535, %r38540;
	xor.b32  	%r38542, %r38537, %r38541;
	shf.l.wrap.b32 	%r38543, %r38542, %r38542, 8;
	add.s32 	%r38544, %r38538, %r38543;
	xor.b32  	%r38545, %r38540, %r38544;
	shf.l.wrap.b32 	%r38546, %r38545, %r38545, 7;
	add.s32 	%r38547, %r38505, %r38498;
	xor.b32  	%r38548, %r38471, %r38547;
	shf.l.wrap.b32 	%r38549, %r38548, %r38548, 16;
	add.s32 	%r38550, %r38484, %r38549;
	xor.b32  	%r38551, %r38498, %r38550;
	shf.l.wrap.b32 	%r38552, %r38551, %r38551, 12;
	add.s32 	%r38553, %r38547, %r38552;
	xor.b32  	%r38554, %r38549, %r38553;
	shf.l.wrap.b32 	%r38555, %r38554, %r38554, 8;
	add.s32 	%r38556, %r38550, %r38555;
	xor.b32  	%r38557, %r38552, %r38556;
	shf.l.wrap.b32 	%r38558, %r38557, %r38557, 7;
	add.s32 	%r38559, %r38517, %r38534;
	xor.b32  	%r38560, %r38555, %r38559;
	shf.l.wrap.b32 	%r38561, %r38560, %r38560, 16;
	add.s32 	%r38562, %r38544, %r38561;
	xor.b32  	%r38563, %r38534, %r38562;
	shf.l.wrap.b32 	%r38564, %r38563, %r38563, 12;
	add.s32 	%r38565, %r38559, %r38564;
	xor.b32  	%r38566, %r38561, %r38565;
	shf.l.wrap.b32 	%r38567, %r38566, %r38566, 8;
	add.s32 	%r38568, %r38562, %r38567;
	xor.b32  	%r38569, %r38564, %r38568;
	shf.l.wrap.b32 	%r38570, %r38569, %r38569, 7;
	add.s32 	%r38571, %r38529, %r38546;
	xor.b32  	%r38572, %r38519, %r38571;
	shf.l.wrap.b32 	%r38573, %r38572, %r38572, 16;
	add.s32 	%r38574, %r38556, %r38573;
	xor.b32  	%r38575, %r38546, %r38574;
	shf.l.wrap.b32 	%r38576, %r38575, %r38575, 12;
	add.s32 	%r38577, %r38571, %r38576;
	xor.b32  	%r38578, %r38573, %r38577;
	shf.l.wrap.b32 	%r38579, %r38578, %r38578, 8;
	add.s32 	%r38580, %r38574, %r38579;
	xor.b32  	%r38581, %r38576, %r38580;
	shf.l.wrap.b32 	%r38582, %r38581, %r38581, 7;
	add.s32 	%r38583, %r38541, %r38558;
	xor.b32  	%r38584, %r38531, %r38583;
	shf.l.wrap.b32 	%r38585, %r38584, %r38584, 16;
	add.s32 	%r38586, %r38520, %r38585;
	xor.b32  	%r38587, %r38558, %r38586;
	shf.l.wrap.b32 	%r38588, %r38587, %r38587, 12;
	add.s32 	%r38589, %r38583, %r38588;
	xor.b32  	%r38590, %r38585, %r38589;
	shf.l.wrap.b32 	%r38591, %r38590, %r38590, 8;
	add.s32 	%r38592, %r38586, %r38591;
	xor.b32  	%r38593, %r38588, %r38592;
	shf.l.wrap.b32 	%r38594, %r38593, %r38593, 7;
	add.s32 	%r38595, %r38553, %r38522;
	xor.b32  	%r38596, %r38543, %r38595;
	shf.l.wrap.b32 	%r38597, %r38596, %r38596, 16;
	add.s32 	%r38598, %r38532, %r38597;
	xor.b32  	%r38599, %r38522, %r38598;
	shf.l.wrap.b32 	%r38600, %r38599, %r38599, 12;
	add.s32 	%r38601, %r38595, %r38600;
	xor.b32  	%r38602, %r38597, %r38601;
	shf.l.wrap.b32 	%r38603, %r38602, %r38602, 8;
	add.s32 	%r38604, %r38598, %r38603;
	xor.b32  	%r38605, %r38600, %r38604;
	shf.l.wrap.b32 	%r38606, %r38605, %r38605, 7;
	add.s32 	%r38607, %r38565, %r38606;
	xor.b32  	%r38608, %r38579, %r38607;
	shf.l.wrap.b32 	%r38609, %r38608, %r38608, 16;
	add.s32 	%r38610, %r38592, %r38609;
	xor.b32  	%r38611, %r38606, %r38610;
	shf.l.wrap.b32 	%r38612, %r38611, %r38611, 12;
	add.s32 	%r38613, %r38607, %r38612;
	xor.b32  	%r38614, %r38609, %r38613;
	shf.l.wrap.b32 	%r38615, %r38614, %r38614, 8;
	add.s32 	%r38616, %r38610, %r38615;
	xor.b32  	%r38617, %r38612, %r38616;
	shf.l.wrap.b32 	%r38618, %r38617, %r38617, 7;
	add.s32 	%r38619, %r38577, %r38570;
	xor.b32  	%r38620, %r38591, %r38619;
	shf.l.wrap.b32 	%r38621, %r38620, %r38620, 16;
	add.s32 	%r38622, %r38604, %r38621;
	xor.b32  	%r38623, %r38570, %r38622;
	shf.l.wrap.b32 	%r38624, %r38623, %r38623, 12;
	add.s32 	%r38625, %r38619, %r38624;
	xor.b32  	%r38626, %r38621, %r38625;
	shf.l.wrap.b32 	%r38627, %r38626, %r38626, 8;
	add.s32 	%r38628, %r38622, %r38627;
	xor.b32  	%r38629, %r38624, %r38628;
	shf.l.wrap.b32 	%r38630, %r38629, %r38629, 7;
	add.s32 	%r38631, %r38589, %r38582;
	xor.b32  	%r38632, %r38603, %r38631;
	shf.l.wrap.b32 	%r38633, %r38632, %r38632, 16;
	add.s32 	%r38634, %r38568, %r38633;
	xor.b32  	%r38635, %r38582, %r38634;
	shf.l.wrap.b32 	%r38636, %r38635, %r38635, 12;
	add.s32 	%r38637, %r38631, %r38636;
	xor.b32  	%r38638, %r38633, %r38637;
	shf.l.wrap.b32 	%r38639, %r38638, %r38638, 8;
	add.s32 	%r38640, %r38634, %r38639;
	xor.b32  	%r38641, %r38636, %r38640;
	shf.l.wrap.b32 	%r38642, %r38641, %r38641, 7;
	add.s32 	%r38643, %r38601, %r38594;
	xor.b32  	%r38644, %r38567, %r38643;
	shf.l.wrap.b32 	%r38645, %r38644, %r38644, 16;
	add.s32 	%r38646, %r38580, %r38645;
	xor.b32  	%r38647, %r38594, %r38646;
	shf.l.wrap.b32 	%r38648, %r38647, %r38647, 12;
	add.s32 	%r38649, %r38643, %r38648;
	xor.b32  	%r38650, %r38645, %r38649;
	shf.l.wrap.b32 	%r38651, %r38650, %r38650, 8;
	add.s32 	%r38652, %r38646, %r38651;
	xor.b32  	%r38653, %r38648, %r38652;
	shf.l.wrap.b32 	%r38654, %r38653, %r38653, 7;
	add.s32 	%r38655, %r38613, %r38630;
	xor.b32  	%r38656, %r38651, %r38655;
	shf.l.wrap.b32 	%r38657, %r38656, %r38656, 16;
	add.s32 	%r38658, %r38640, %r38657;
	xor.b32  	%r38659, %r38630, %r38658;
	shf.l.wrap.b32 	%r38660, %r38659, %r38659, 12;
	add.s32 	%r38661, %r38655, %r38660;
	xor.b32  	%r38662, %r38657, %r38661;
	shf.l.wrap.b32 	%r38663, %r38662, %r38662, 8;
	add.s32 	%r38664, %r38658, %r38663;
	xor.b32  	%r38665, %r38660, %r38664;
	shf.l.wrap.b32 	%r38666, %r38665, %r38665, 7;
	add.s32 	%r38667, %r38625, %r38642;
	xor.b32  	%r38668, %r38615, %r38667;
	shf.l.wrap.b32 	%r38669, %r38668, %r38668, 16;
	add.s32 	%r38670, %r38652, %r38669;
	xor.b32  	%r38671, %r38642, %r38670;
	shf.l.wrap.b32 	%r38672, %r38671, %r38671, 12;
	add.s32 	%r38673, %r38667, %r38672;
	xor.b32  	%r38674, %r38669, %r38673;
	shf.l.wrap.b32 	%r38675, %r38674, %r38674, 8;
	add.s32 	%r38676, %r38670, %r38675;
	xor.b32  	%r38677, %r38672, %r38676;
	shf.l.wrap.b32 	%r38678, %r38677, %r38677, 7;
	add.s32 	%r38679, %r38637, %r38654;
	xor.b32  	%r38680, %r38627, %r38679;
	shf.l.wrap.b32 	%r38681, %r38680, %r38680, 16;
	add.s32 	%r38682, %r38616, %r38681;
	xor.b32  	%r38683, %r38654, %r38682;
	shf.l.wrap.b32 	%r38684, %r38683, %r38683, 12;
	add.s32 	%r38685, %r38679, %r38684;
	xor.b32  	%r38686, %r38681, %r38685;
	shf.l.wrap.b32 	%r38687, %r38686, %r38686, 8;
	add.s32 	%r38688, %r38682, %r38687;
	xor.b32  	%r38689, %r38684, %r38688;
	shf.l.wrap.b32 	%r38690, %r38689, %r38689, 7;
	add.s32 	%r38691, %r38649, %r38618;
	xor.b32  	%r38692, %r38639, %r38691;
	shf.l.wrap.b32 	%r38693, %r38692, %r38692, 16;
	add.s32 	%r38694, %r38628, %r38693;
	xor.b32  	%r38695, %r38618, %r38694;
	shf.l.wrap.b32 	%r38696, %r38695, %r38695, 12;
	add.s32 	%r38697, %r38691, %r38696;
	xor.b32  	%r38698, %r38693, %r38697;
	shf.l.wrap.b32 	%r38699, %r38698, %r38698, 8;
	add.s32 	%r38700, %r38694, %r38699;
	xor.b32  	%r38701, %r38696, %r38700;
	shf.l.wrap.b32 	%r38702, %r38701, %r38701, 7;
	add.s32 	%r38703, %r38661, %r38702;
	xor.b32  	%r38704, %r38675, %r38703;
	shf.l.wrap.b32 	%r38705, %r38704, %r38704, 16;
	add.s32 	%r38706, %r38688, %r38705;
	xor.b32  	%r38707, %r38702, %r38706;
	shf.l.wrap.b32 	%r38708, %r38707, %r38707, 12;
	add.s32 	%r38709, %r38703, %r38708;
	xor.b32  	%r38710, %r38705, %r38709;
	shf.l.wrap.b32 	%r38711, %r38710, %r38710, 8;
	add.s32 	%r38712, %r38706, %r38711;
	xor.b32  	%r38713, %r38708, %r38712;
	shf.l.wrap.b32 	%r38714, %r38713, %r38713, 7;
	add.s32 	%r38715, %r38673, %r38666;
	xor.b32  	%r38716, %r38687, %r38715;
	shf.l.wrap.b32 	%r38717, %r38716, %r38716, 16;
	add.s32 	%r38718, %r38700, %r38717;
	xor.b32  	%r38719, %r38666, %r38718;
	shf.l.wrap.b32 	%r38720, %r38719, %r38719, 12;
	add.s32 	%r38721, %r38715, %r38720;
	xor.b32  	%r38722, %r38717, %r38721;
	shf.l.wrap.b32 	%r38723, %r38722, %r38722, 8;
	add.s32 	%r38724, %r38718, %r38723;
	xor.b32  	%r38725, %r38720, %r38724;
	shf.l.wrap.b32 	%r38726, %r38725, %r38725, 7;
	add.s32 	%r38727, %r38685, %r38678;
	xor.b32  	%r38728, %r38699, %r38727;
	shf.l.wrap.b32 	%r38729, %r38728, %r38728, 16;
	add.s32 	%r38730, %r38664, %r38729;
	xor.b32  	%r38731, %r38678, %r38730;
	shf.l.wrap.b32 	%r38732, %r38731, %r38731, 12;
	add.s32 	%r38733, %r38727, %r38732;
	xor.b32  	%r38734, %r38729, %r38733;
	shf.l.wrap.b32 	%r38735, %r38734, %r38734, 8;
	add.s32 	%r38736, %r38730, %r38735;
	xor.b32  	%r38737, %r38732, %r38736;
	shf.l.wrap.b32 	%r38738, %r38737, %r38737, 7;
	add.s32 	%r38739, %r38697, %r38690;
	xor.b32  	%r38740, %r38663, %r38739;
	shf.l.wrap.b32 	%r38741, %r38740, %r38740, 16;
	add.s32 	%r38742, %r38676, %r38741;
	xor.b32  	%r38743, %r38690, %r38742;
	shf.l.wrap.b32 	%r38744, %r38743, %r38743, 12;
	add.s32 	%r38745, %r38739, %r38744;
	xor.b32  	%r38746, %r38741, %r38745;
	shf.l.wrap.b32 	%r38747, %r38746, %r38746, 8;
	add.s32 	%r38748, %r38742, %r38747;
	xor.b32  	%r38749, %r38744, %r38748;
	shf.l.wrap.b32 	%r38750, %r38749, %r38749, 7;
	add.s32 	%r38751, %r38709, %r38726;
	xor.b32  	%r38752, %r38747, %r38751;
	shf.l.wrap.b32 	%r38753, %r38752, %r38752, 16;
	add.s32 	%r38754, %r38736, %r38753;
	xor.b32  	%r38755, %r38726, %r38754;
	shf.l.wrap.b32 	%r38756, %r38755, %r38755, 12;
	add.s32 	%r38757, %r38751, %r38756;
	xor.b32  	%r38758, %r38753, %r38757;
	shf.l.wrap.b32 	%r38759, %r38758, %r38758, 8;
	add.s32 	%r38760, %r38754, %r38759;
	xor.b32  	%r38761, %r38756, %r38760;
	shf.l.wrap.b32 	%r38762, %r38761, %r38761, 7;
	add.s32 	%r38763, %r38721, %r38738;
	xor.b32  	%r38764, %r38711, %r38763;
	shf.l.wrap.b32 	%r38765, %r38764, %r38764, 16;
	add.s32 	%r38766, %r38748, %r38765;
	xor.b32  	%r38767, %r38738, %r38766;
	shf.l.wrap.b32 	%r38768, %r38767, %r38767, 12;
	add.s32 	%r38769, %r38763, %r38768;
	xor.b32  	%r38770, %r38765, %r38769;
	shf.l.wrap.b32 	%r38771, %r38770, %r38770, 8;
	add.s32 	%r38772, %r38766, %r38771;
	xor.b32  	%r38773, %r38768, %r38772;
	shf.l.wrap.b32 	%r38774, %r38773, %r38773, 7;
	add.s32 	%r38775, %r38733, %r38750;
	xor.b32  	%r38776, %r38723, %r38775;
	shf.l.wrap.b32 	%r38777, %r38776, %r38776, 16;
	add.s32 	%r38778, %r38712, %r38777;
	xor.b32  	%r38779, %r38750, %r38778;
	shf.l.wrap.b32 	%r38780, %r38779, %r38779, 12;
	add.s32 	%r38781, %r38775, %r38780;
	xor.b32  	%r38782, %r38777, %r38781;
	shf.l.wrap.b32 	%r38783, %r38782, %r38782, 8;
	add.s32 	%r38784, %r38778, %r38783;
	xor.b32  	%r38785, %r38780, %r38784;
	shf.l.wrap.b32 	%r38786, %r38785, %r38785, 7;
	add.s32 	%r38787, %r38745, %r38714;
	xor.b32  	%r38788, %r38735, %r38787;
	shf.l.wrap.b32 	%r38789, %r38788, %r38788, 16;
	add.s32 	%r38790, %r38724, %r38789;
	xor.b32  	%r38791, %r38714, %r38790;
	shf.l.wrap.b32 	%r38792, %r38791, %r38791, 12;
	add.s32 	%r38793, %r38787, %r38792;
	xor.b32  	%r38794, %r38789, %r38793;
	shf.l.wrap.b32 	%r38795, %r38794, %r38794, 8;
	add.s32 	%r38796, %r38790, %r38795;
	xor.b32  	%r38797, %r38792, %r38796;
	shf.l.wrap.b32 	%r38798, %r38797, %r38797, 7;
	add.s32 	%r54665, %r38415, %r38757;
	add.s32 	%r54664, %r38427, %r38769;
	add.s32 	%r54663, %r38439, %r38781;
	add.s32 	%r54662, %r38451, %r38793;
	add.s32 	%r54666, %r54673, %r38798;
	add.s32 	%r54667, %r54672, %r38762;
	add.s32 	%r54668, %r54671, %r38774;
	add.s32 	%r54669, %r54670, %r38786;
	xor.b32  	%r38799, %r38416, 1;
	shf.l.wrap.b32 	%r38800, %r38416, %r38799, 16;
	add.s32 	%r38801, %r54673, %r38800;
	xor.b32  	%r38802, %r54673, %r38801;
	shf.l.wrap.b32 	%r38803, %r38802, %r38802, 12;
	add.s32 	%r38804, %r38416, %r38803;
	xor.b32  	%r38805, %r38800, %r38804;
	shf.l.wrap.b32 	%r38806, %r38805, %r38805, 8;
	add.s32 	%r38807, %r38801, %r38806;
	xor.b32  	%r38808, %r38803, %r38807;
	shf.l.wrap.b32 	%r38809, %r38808, %r38808, 7;
	add.s32 	%r38810, %r38804, %r38438;
	xor.b32  	%r38811, %r38459, %r38810;
	shf.l.wrap.b32 	%r38812, %r38811, %r38811, 16;
	add.s32 	%r38813, %r38448, %r38812;
	xor.b32  	%r38814, %r38438, %r38813;
	shf.l.wrap.b32 	%r38815, %r38814, %r38814, 12;
	add.s32 	%r38816, %r38810, %r38815;
	xor.b32  	%r38817, %r38812, %r38816;
	shf.l.wrap.b32 	%r38818, %r38817, %r38817, 8;
	add.s32 	%r38819, %r38813, %r38818;
	xor.b32  	%r38820, %r38815, %r38819;
	shf.l.wrap.b32 	%r38821, %r38820, %r38820, 7;
	xor.b32  	%r38822, %r38806, %r38475;
	shf.l.wrap.b32 	%r38823, %r38822, %r38822, 16;
	add.s32 	%r38824, %r38460, %r38823;
	xor.b32  	%r38825, %r38450, %r38824;
	shf.l.wrap.b32 	%r38826, %r38825, %r38825, 12;
	add.s32 	%r38827, %r38475, %r38826;
	xor.b32  	%r38828, %r38823, %r38827;
	shf.l.wrap.b32 	%r38829, %r38828, %r38828, 8;
	add.s32 	%r38830, %r38824, %r38829;
	xor.b32  	%r38831, %r38826, %r38830;
	shf.l.wrap.b32 	%r38832, %r38831, %r38831, 7;
	add.s32 	%r38833, %r38807, %r38489;
	xor.b32  	%r38834, %r38462, %r38833;
	shf.l.wrap.b32 	%r38835, %r38834, %r38834, 12;
	add.s32 	%r38836, %r38487, %r38835;
	xor.b32  	%r38837, %r38489, %r38836;
	shf.l.wrap.b32 	%r38838, %r38837, %r38837, 8;
	add.s32 	%r38839, %r38833, %r38838;
	xor.b32  	%r38840, %r38835, %r38839;
	shf.l.wrap.b32 	%r38841, %r38840, %r38840, 7;
	add.s32 	%r38842, %r38457, %r38809;
	xor.b32  	%r38843, %r38447, %r38842;
	shf.l.wrap.b32 	%r38844, %r38843, %r38843, 16;
	add.s32 	%r38845, %r38436, %r38844;
	xor.b32  	%r38846, %r38809, %r38845;
	shf.l.wrap.b32 	%r38847, %r38846, %r38846, 12;
	add.s32 	%r38848, %r38842, %r38847;
	xor.b32  	%r38849, %r38844, %r38848;
	shf.l.wrap.b32 	%r38850, %r38849, %r38849, 8;
	add.s32 	%r38851, %r38845, %r38850;
	xor.b32  	%r38852, %r38847, %r38851;
	shf.l.wrap.b32 	%r38853, %r38852, %r38852, 7;
	add.s32 	%r38854, %r38816, %r38853;
	xor.b32  	%r38855, %r38829, %r38854;
	shf.l.wrap.b32 	%r38856, %r38855, %r38855, 16;
	add.s32 	%r38857, %r38839, %r38856;
	xor.b32  	%r38858, %r38853, %r38857;
	shf.l.wrap.b32 	%r38859, %r38858, %r38858, 12;
	add.s32 	%r38860, %r38854, %r38859;
	xor.b32  	%r38861, %r38856, %r38860;
	shf.l.wrap.b32 	%r38862, %r38861, %r38861, 8;
	add.s32 	%r38863, %r38857, %r38862;
	xor.b32  	%r38864, %r38859, %r38863;
	shf.l.wrap.b32 	%r38865, %r38864, %r38864, 7;
	add.s32 	%r38866, %r38827, %r38821;
	xor.b32  	%r38867, %r38838, %r38866;
	shf.l.wrap.b32 	%r38868, %r38867, %r38867, 16;
	add.s32 	%r38869, %r38851, %r38868;
	xor.b32  	%r38870, %r38821, %r38869;
	shf.l.wrap.b32 	%r38871, %r38870, %r38870, 12;
	add.s32 	%r38872, %r38866, %r38871;
	xor.b32  	%r38873, %r38868, %r38872;
	shf.l.wrap.b32 	%r38874, %r38873, %r38873, 8;
	add.s32 	%r38875, %r38869, %r38874;
	xor.b32  	%r38876, %r38871, %r38875;
	shf.l.wrap.b32 	%r38877, %r38876, %r38876, 7;
	add.s32 	%r38878, %r38836, %r38832;
	xor.b32  	%r38879, %r38850, %r38878;
	shf.l.wrap.b32 	%r38880, %r38879, %r38879, 16;
	add.s32 	%r38881, %r38819, %r38880;
	xor.b32  	%r38882, %r38832, %r38881;
	shf.l.wrap.b32 	%r38883, %r38882, %r38882, 12;
	add.s32 	%r38884, %r38878, %r38883;
	xor.b32  	%r38885, %r38880, %r38884;
	shf.l.wrap.b32 	%r38886, %r38885, %r38885, 8;
	add.s32 	%r38887, %r38881, %r38886;
	xor.b32  	%r38888, %r38883, %r38887;
	shf.l.wrap.b32 	%r38889, %r38888, %r38888, 7;
	add.s32 	%r38890, %r38848, %r38841;
	xor.b32  	%r38891, %r38818, %r38890;
	shf.l.wrap.b32 	%r38892, %r38891, %r38891, 16;
	add.s32 	%r38893, %r38830, %r38892;
	xor.b32  	%r38894, %r38841, %r38893;
	shf.l.wrap.b32 	%r38895, %r38894, %r38894, 12;
	add.s32 	%r38896, %r38890, %r38895;
	xor.b32  	%r38897, %r38892, %r38896;
	shf.l.wrap.b32 	%r38898, %r38897, %r38897, 8;
	add.s32 	%r38899, %r38893, %r38898;
	xor.b32  	%r38900, %r38895, %r38899;
	shf.l.wrap.b32 	%r38901, %r38900, %r38900, 7;
	add.s32 	%r38902, %r38860, %r38877;
	xor.b32  	%r38903, %r38898, %r38902;
	shf.l.wrap.b32 	%r38904, %r38903, %r38903, 16;
	add.s32 	%r38905, %r38887, %r38904;
	xor.b32  	%r38906, %r38877, %r38905;
	shf.l.wrap.b32 	%r38907, %r38906, %r38906, 12;
	add.s32 	%r38908, %r38902, %r38907;
	xor.b32  	%r38909, %r38904, %r38908;
	shf.l.wrap.b32 	%r38910, %r38909, %r38909, 8;
	add.s32 	%r38911, %r38905, %r38910;
	xor.b32  	%r38912, %r38907, %r38911;
	shf.l.wrap.b32 	%r38913, %r38912, %r38912, 7;
	add.s32 	%r38914, %r38872, %r38889;
	xor.b32  	%r38915, %r38862, %r38914;
	shf.l.wrap.b32 	%r38916, %r38915, %r38915, 16;
	add.s32 	%r38917, %r38899, %r38916;
	xor.b32  	%r38918, %r38889, %r38917;
	shf.l.wrap.b32 	%r38919, %r38918, %r38918, 12;
	add.s32 	%r38920, %r38914, %r38919;
	xor.b32  	%r38921, %r38916, %r38920;
	shf.l.wrap.b32 	%r38922, %r38921, %r38921, 8;
	add.s32 	%r38923, %r38917, %r38922;
	xor.b32  	%r38924, %r38919, %r38923;
	shf.l.wrap.b32 	%r38925, %r38924, %r38924, 7;
	add.s32 	%r38926, %r38884, %r38901;
	xor.b32  	%r38927, %r38874, %r38926;
	shf.l.wrap.b32 	%r38928, %r38927, %r38927, 16;
	add.s32 	%r38929, %r38863, %r38928;
	xor.b32  	%r38930, %r38901, %r38929;
	shf.l.wrap.b32 	%r38931, %r38930, %r38930, 12;
	add.s32 	%r38932, %r38926, %r38931;
	xor.b32  	%r38933, %r38928, %r38932;
	shf.l.wrap.b32 	%r38934, %r38933, %r38933, 8;
	add.s32 	%r38935, %r38929, %r38934;
	xor.b32  	%r38936, %r38931, %r38935;
	shf.l.wrap.b32 	%r38937, %r38936, %r38936, 7;
	add.s32 	%r38938, %r38896, %r38865;
	xor.b32  	%r38939, %r38886, %r38938;
	shf.l.wrap.b32 	%r38940, %r38939, %r38939, 16;
	add.s32 	%r38941, %r38875, %r38940;
	xor.b32  	%r38942, %r38865, %r38941;
	shf.l.wrap.b32 	%r38943, %r38942, %r38942, 12;
	add.s32 	%r38944, %r38938, %r38943;
	xor.b32  	%r38945, %r38940, %r38944;
	shf.l.wrap.b32 	%r38946, %r38945, %r38945, 8;
	add.s32 	%r38947, %r38941, %r38946;
	xor.b32  	%r38948, %r38943, %r38947;
	shf.l.wrap.b32 	%r38949, %r38948, %r38948, 7;
	add.s32 	%r38950, %r38908, %r38949;
	xor.b32  	%r38951, %r38922, %r38950;
	shf.l.wrap.b32 	%r38952, %r38951, %r38951, 16;
	add.s32 	%r38953, %r38935, %r38952;
	xor.b32  	%r38954, %r38949, %r38953;
	shf.l.wrap.b32 	%r38955, %r38954, %r38954, 12;
	add.s32 	%r38956, %r38950, %r38955;
	xor.b32  	%r38957, %r38952, %r38956;
	shf.l.wrap.b32 	%r38958, %r38957, %r38957, 8;
	add.s32 	%r38959, %r38953, %r38958;
	xor.b32  	%r38960, %r38955, %r38959;
	shf.l.wrap.b32 	%r38961, %r38960, %r38960, 7;
	add.s32 	%r38962, %r38920, %r38913;
	xor.b32  	%r38963, %r38934, %r38962;
	shf.l.wrap.b32 	%r38964, %r38963, %r38963, 16;
	add.s32 	%r38965, %r38947, %r38964;
	xor.b32  	%r38966, %r38913, %r38965;
	shf.l.wrap.b32 	%r38967, %r38966, %r38966, 12;
	add.s32 	%r38968, %r38962, %r38967;
	xor.b32  	%r38969, %r38964, %r38968;
	shf.l.wrap.b32 	%r38970, %r38969, %r38969, 8;
	add.s32 	%r38971, %r38965, %r38970;
	xor.b32  	%r38972, %r38967, %r38971;
	shf.l.wrap.b32 	%r38973, %r38972, %r38972, 7;
	add.s32 	%r38974, %r38932, %r38925;
	xor.b32  	%r38975, %r38946, %r38974;
	shf.l.wrap.b32 	%r38976, %r38975, %r38975, 16;
	add.s32 	%r38977, %r38911, %r38976;
	xor.b32  	%r38978, %r38925, %r38977;
	shf.l.wrap.b32 	%r38979, %r38978, %r38978, 12;
	add.s32 	%r38980, %r38974, %r38979;
	xor.b32  	%r38981, %r38976, %r38980;
	shf.l.wrap.b32 	%r38982, %r38981, %r38981, 8;
	add.s32 	%r38983, %r38977, %r38982;
	xor.b32  	%r38984, %r38979, %r38983;
	shf.l.wrap.b32 	%r38985, %r38984, %r38984, 7;
	add.s32 	%r38986, %r38944, %r38937;
	xor.b32  	%r38987, %r38910, %r38986;
	shf.l.wrap.b32 	%r38988, %r38987, %r38987, 16;
	add.s32 	%r38989, %r38923, %r38988;
	xor.b32  	%r38990, %r38937, %r38989;
	shf.l.wrap.b32 	%r38991, %r38990, %r38990, 12;
	add.s32 	%r38992, %r38986, %r38991;
	xor.b32  	%r38993, %r38988, %r38992;
	shf.l.wrap.b32 	%r38994, %r38993, %r38993, 8;
	add.s32 	%r38995, %r38989, %r38994;
	xor.b32  	%r38996, %r38991, %r38995;
	shf.l.wrap.b32 	%r38997, %r38996, %r38996, 7;
	add.s32 	%r38998, %r38956, %r38973;
	xor.b32  	%r38999, %r38994, %r38998;
	shf.l.wrap.b32 	%r39000, %r38999, %r38999, 16;
	add.s32 	%r39001, %r38983, %r39000;
	xor.b32  	%r39002, %r38973, %r39001;
	shf.l.wrap.b32 	%r39003, %r39002, %r39002, 12;
	add.s32 	%r39004, %r38998, %r39003;
	xor.b32  	%r39005, %r39000, %r39004;
	shf.l.wrap.b32 	%r39006, %r39005, %r39005, 8;
	add.s32 	%r39007, %r39001, %r39006;
	xor.b32  	%r39008, %r39003, %r39007;
	shf.l.wrap.b32 	%r39009, %r39008, %r39008, 7;
	add.s32 	%r39010, %r38968, %r38985;
	xor.b32  	%r39011, %r38958, %r39010;
	shf.l.wrap.b32 	%r39012, %r39011, %r39011, 16;
	add.s32 	%r39013, %r38995, %r39012;
	xor.b32  	%r39014, %r38985, %r39013;
	shf.l.wrap.b32 	%r39015, %r39014, %r39014, 12;
	add.s32 	%r39016, %r39010, %r39015;
	xor.b32  	%r39017, %r39012, %r39016;
	shf.l.wrap.b32 	%r39018, %r39017, %r39017, 8;
	add.s32 	%r39019, %r39013, %r39018;
	xor.b32  	%r39020, %r39015, %r39019;
	shf.l.wrap.b32 	%r39021, %r39020, %r39020, 7;
	add.s32 	%r39022, %r38980, %r38997;
	xor.b32  	%r39023, %r38970, %r39022;
	shf.l.wrap.b32 	%r39024, %r39023, %r39023, 16;
	add.s32 	%r39025, %r38959, %r39024;
	xor.b32  	%r39026, %r38997, %r39025;
	shf.l.wrap.b32 	%r39027, %r39026, %r39026, 12;
	add.s32 	%r39028, %r39022, %r39027;
	xor.b32  	%r39029, %r39024, %r39028;
	shf.l.wrap.b32 	%r39030, %r39029, %r39029, 8;
	add.s32 	%r39031, %r39025, %r39030;
	xor.b32  	%r39032, %r39027, %r39031;
	shf.l.wrap.b32 	%r39033, %r39032, %r39032, 7;
	add.s32 	%r39034, %r38992, %r38961;
	xor.b32  	%r39035, %r38982, %r39034;
	shf.l.wrap.b32 	%r39036, %r39035, %r39035, 16;
	add.s32 	%r39037, %r38971, %r39036;
	xor.b32  	%r39038, %r38961, %r39037;
	shf.l.wrap.b32 	%r39039, %r39038, %r39038, 12;
	add.s32 	%r39040, %r39034, %r39039;
	xor.b32  	%r39041, %r39036, %r39040;
	shf.l.wrap.b32 	%r39042, %r39041, %r39041, 8;
	add.s32 	%r39043, %r39037, %r39042;
	xor.b32  	%r39044, %r39039, %r39043;
	shf.l.wrap.b32 	%r39045, %r39044, %r39044, 7;
	add.s32 	%r39046, %r39004, %r39045;
	xor.b32  	%r39047, %r39018, %r39046;
	shf.l.wrap.b32 	%r39048, %r39047, %r39047, 16;
	add.s32 	%r39049, %r39031, %r39048;
	xor.b32  	%r39050, %r39045, %r39049;
	shf.l.wrap.b32 	%r39051, %r39050, %r39050, 12;
	add.s32 	%r39052, %r39046, %r39051;
	xor.b32  	%r39053, %r39048, %r39052;
	shf.l.wrap.b32 	%r39054, %r39053, %r39053, 8;
	add.s32 	%r39055, %r39016, %r39009;
	xor.b32  	%r39056, %r39030, %r39055;
	shf.l.wrap.b32 	%r39057, %r39056, %r39056, 16;
	add.s32 	%r39058, %r39043, %r39057;
	xor.b32  	%r39059, %r39009, %r39058;
	shf.l.wrap.b32 	%r39060, %r39059, %r39059, 12;
	add.s32 	%r39061, %r39055, %r39060;
	xor.b32  	%r39062, %r39057, %r39061;
	shf.l.wrap.b32 	%r39063, %r39062, %r39062, 8;
	add.s32 	%r39064, %r39058, %r39063;
	xor.b32  	%r39065, %r39060, %r39064;
	shf.l.wrap.b32 	%r39066, %r39065, %r39065, 7;
	add.s32 	%r39067, %r39028, %r39021;
	xor.b32  	%r39068, %r39042, %r39067;
	shf.l.wrap.b32 	%r39069, %r39068, %r39068, 16;
	add.s32 	%r39070, %r39007, %r39069;
	xor.b32  	%r39071, %r39021, %r39070;
	shf.l.wrap.b32 	%r39072, %r39071, %r39071, 12;
	add.s32 	%r39073, %r39067, %r39072;
	xor.b32  	%r39074, %r39069, %r39073;
	shf.l.wrap.b32 	%r39075, %r39074, %r39074, 8;
	add.s32 	%r39076, %r39070, %r39075;
	xor.b32  	%r39077, %r39072, %r39076;
	shf.l.wrap.b32 	%r39078, %r39077, %r39077, 7;
	add.s32 	%r39079, %r39040, %r39033;
	xor.b32  	%r39080, %r39006, %r39079;
	shf.l.wrap.b32 	%r39081, %r39080, %r39080, 16;
	add.s32 	%r39082, %r39019, %r39081;
	xor.b32  	%r39083, %r39033, %r39082;
	shf.l.wrap.b32 	%r39084, %r39083, %r39083, 12;
	add.s32 	%r39085, %r39079, %r39084;
	xor.b32  	%r39086, %r39081, %r39085;
	shf.l.wrap.b32 	%r39087, %r39086, %r39086, 8;
	add.s32 	%r39088, %r39082, %r39087;
	add.s32 	%r39089, %r39052, %r39066;
	xor.b32  	%r39090, %r39087, %r39089;
	shf.l.wrap.b32 	%r39091, %r39090, %r39090, 16;
	add.s32 	%r39092, %r39076, %r39091;
	xor.b32  	%r39093, %r39066, %r39092;
	shr.u32 	%r39094, %r39093, 20;
	add.s32 	%r39095, %r39089, %r39094;
	add.s32 	%r39096, %r39061, %r39078;
	xor.b32  	%r39097, %r39054, %r39096;
	shf.l.wrap.b32 	%r39098, %r39097, %r39097, 16;
	add.s32 	%r39099, %r39088, %r39098;
	xor.b32  	%r39100, %r39078, %r39099;
	shr.u32 	%r39101, %r39100, 20;
	add.s32 	%r39102, %r39096, %r39101;
	add.s32 	%r39103, %r38415, %r39095;
	add.s32 	%r39104, %r38427, %r39102;
	not.b32 	%r39105, %r54661;
	add.s32 	%r39106, %r3698, %r39105;
	mov.u32 	%r39107, %ctaid.x;
	shl.b32 	%r39108, %r39107, 11;
	mov.u32 	%r39109, %tid.x;
	and.b32  	%r39110, %r39109, 31;
	or.b32  	%r39111, %r39108, %r39110;
	shl.b32 	%r39112, %r39109, 3;
	and.b32  	%r39113, %r39112, 7936;
	add.s32 	%r39114, %r53743, %r39113;
	add.s32 	%r39115, %r39111, %r39114;
	shr.u32 	%r39116, %r39115, %r39106;
	and.b32  	%r39117, %r39116, 1;
	setp.eq.b32 	%p432, %r39117, 1;
	selp.b32 	%r39118, %r39104, %r39103, %p432;
	cvt.u16.u32 	%rs648, %r39118;
	and.b16  	%rs855, %rs648, 1;
	and.b16  	%rs649, %rs853, 255;
	setp.ne.s16 	%p433, %rs649, 1;
	@%p433 bra 	$L__BB4_551;
	ld.param.u64 	%rd863, [fused_batch_pir_kernel_16_param_1];
	not.b32 	%r39119, %r54661;
	add.s32 	%r39120, %r3698, %r39119;
	mov.u32 	%r39121, %ctaid.x;
	shl.b32 	%r39122, %r39121, 11;
	mov.u32 	%r39123, %tid.x;
	and.b32  	%r39124, %r39123, 31;
	or.b32  	%r39125, %r39122, %r39124;
	shl.b32 	%r39126, %r39123, 3;
	and.b32  	%r39127, %r39126, 7936;
	add.s32 	%r39128, %r53743, %r39127;
	add.s32 	%r39129, %r39125, %r39128;
	shr.u32 	%r39130, %r39129, %r39120;
	and.b32  	%r39131, %r39130, 1;
	setp.eq.b32 	%p434, %r39131, 1;
	cvt.s64.s32 	%rd492, %r54661;
	cvta.to.global.u64 	%rd493, %rd863;
	mul.wide.s32 	%rd494, %r54661, 16;
	add.s64 	%rd495, %rd493, %rd494;
	ld.global.u32 	%r39132, [%rd495+18564];
	selp.b32 	%r39133, %r54666, %r54665, %p434;
	xor.b32  	%r39134, %r39133, %r39132;
	selp.b32 	%r39135, %r54667, %r54664, %p434;
	selp.b32 	%r54665, %r54665, %r39134, %p434;
	selp.b32 	%r54666, %r39134, %r54666, %p434;
	ld.global.u32 	%r39136, [%rd495+18568];
	xor.b32  	%r39137, %r39135, %r39136;
	selp.b32 	%r39138, %r54668, %r54663, %p434;
	selp.b32 	%r54664, %r54664, %r39137, %p434;
	selp.b32 	%r54667, %r39137, %r54667, %p434;
	ld.global.u32 	%r39139, [%rd495+18572];
	xor.b32  	%r39140, %r39138, %r39139;
	selp.b32 	%r39141, %r54669, %r54662, %p434;
	selp.b32 	%r54663, %r54663, %r39140, %p434;
	selp.b32 	%r54668, %r39140, %r54668, %p434;
	ld.global.u32 	%r39142, [%rd495+18576];
	xor.b32  	%r39143, %r39141, %r39142;
	selp.b64 	%rd496, 445, 420, %p434;
	selp.b32 	%r54662, %r54662, %r39143, %p434;
	selp.b32 	%r54669, %r39143, %r54669, %p434;
	add.s64 	%rd497, %rd496, %rd492;
	add.s64 	%rd498, %rd493, %rd497;
	ld.global.u8 	%rs650, [%rd498+18544];
	xor.b16  	%rs855, %rs650, %rs855;
$L__BB4_551:
	not.b32 	%r39144, %r54661;
	add.s32 	%r39145, %r3698, %r39144;
	mov.u32 	%r39146, %ctaid.x;
	shl.b32 	%r39147, %r39146, 11;
	mov.u32 	%r39148, %tid.x;
	and.b32  	%r39149, %r39148, 31;
	or.b32  	%r39150, %r39147, %r39149;
	shl.b32 	%r39151, %r39148, 3;
	and.b32  	%r39152, %r39151, 7936;
	add.s32 	%r39153, %r53743, %r39152;
	add.s32 	%r39154, %r39150, %r39153;
	shr.u32 	%r39155, %r39154, %r39145;
	and.b32  	%r39156, %r39155, 1;
	setp.eq.b32 	%p435, %r39156, 1;
	selp.b32 	%r54673, %r54666, %r54665, %p435;
	selp.b32 	%r54672, %r54667, %r54664, %p435;
	selp.b32 	%r54671, %r54668, %r54663, %p435;
	selp.b32 	%r54670, %r54669, %r54662, %p435;
	add.s32 	%r54661, %r54661, 1;
	setp.lt.u32 	%p436, %r54661, %r3698;
	mov.u16 	%rs853, %rs855;
	@%p436 bra 	$L__BB4_549;
$L__BB4_552:
	and.b16  	%rs651, %rs855, 255;
	setp.ne.s16 	%p437, %rs651, 1;
	@%p437 bra 	$L__BB4_554;
	ld.param.u64 	%rd864, [fused_batch_pir_kernel_16_param_1];
	cvta.to.global.u64 	%rd499, %rd864;
	ld.global.u32 	%r39157, [%rd499+19016];
	xor.b32  	%r54673, %r54673, %r39157;
$L__BB4_554:
	@%p437 bra 	$L__BB4_556;
	ld.param.u64 	%rd865, [fused_batch_pir_kernel_16_param_1];
	cvta.to.global.u64 	%rd500, %rd865;
	ld.global.u32 	%r39158, [%rd500+19020];
	xor.b32  	%r54672, %r54672, %r39158;
$L__BB4_556:
	@%p437 bra 	$L__BB4_558;
	ld.param.u64 	%rd866, [fused_batch_pir_kernel_16_param_1];
	cvta.to.global.u64 	%rd501, %rd866;
	ld.global.u32 	%r39159, [%rd501+19024];
	xor.b32  	%r54671, %r54671, %r39159;
$L__BB4_558:
	@%p437 bra 	$L__BB4_560;
	ld.param.u64 	%rd867, [fused_batch_pir_kernel_16_param_1];
	cvta.to.global.u64 	%rd502, %rd867;
	ld.global.u32 	%r39160, [%rd502+19028];
	xor.b32  	%r54670, %r54670, %r39160;
$L__BB4_560:
	ld.param.u32 	%r52175, [fused_batch_pir_kernel_16_param_4];
	mov.u32 	%r39162, %ctaid.x;
	shl.b32 	%r39163, %r39162, 11;
	mov.u32 	%r39164, %tid.x;
	and.b32  	%r39165, %r39164, 31;
	or.b32  	%r39166, %r39163, %r39165;
	shl.b32 	%r39167, %r39164, 3;
	and.b32  	%r39168, %r39167, 7936;
	add.s32 	%r39169, %r53743, %r39168;
	add.s32 	%r39170, %r39166, %r39169;
	setp.ge.s32 	%p441, %r39170, %r52175;
	mov.b32 	%r54694, 0;
	mov.u32 	%r54695, %r54694;
	mov.u32 	%r54696, %r54694;
	mov.u32 	%r54697, %r54694;
	@%p441 bra 	$L__BB4_574;
	ld.param.u64 	%rd868, [fused_batch_pir_kernel_16_param_1];
	cvta.to.global.u64 	%rd503, %rd868;
	ld.global.u8 	%rs655, [%rd503+19049];
	max.u16 	%rs656, %rs655, 11;
	cvt.u32.u16 	%r39171, %rs656;
	add.s32 	%r54685, %r39171, -11;
	ld.shared.u32 	%r54697, [s_mem+198156];
	ld.shared.v4.u32 	{%r54696, %r54695, %r54694, %r39172}, [s_mem+198160];
	mov.b64 	%rd504, {%r54694, %r39172};
	shr.u64 	%rd505, %rd504, 32;
	cvt.u16.u64 	%rs858, %rd505;
	cvt.u32.u16 	%r3753, %rs655;
	setp.ge.u32 	%p442, %r54685, %r3753;
	@%p442 bra 	$L__BB4_566;
	mov.u16 	%rs856, %rs858;
$L__BB4_563:
	ld.const.u32 	%r39173, [CHACHA_CONSTANTS];
	add.s32 	%r39174, %r39173, %r54697;
	shf.l.wrap.b32 	%r39175, %r39174, %r39174, 16;
	add.s32 	%r39176, %r54697, %r39175;
	xor.b32  	%r39177, %r54697, %r39176;
	shf.l.wrap.b32 	%r39178, %r39177, %r39177, 12;
	add.s32 	%r39179, %r39174, %r39178;
	xor.b32  	%r39180, %r39175, %r39179;
	shf.l.wrap.b32 	%r39181, %r39180, %r39180, 8;
	add.s32 	%r39182, %r39176, %r39181;
	xor.b32  	%r39183, %r39178, %r39182;
	shf.l.wrap.b32 	%r39184, %r39183, %r39183, 7;
	ld.const.u32 	%r39185, [CHACHA_CONSTANTS+4];
	add.s32 	%r39186, %r39185, %r54696;
	shf.l.wrap.b32 	%r39187, %r39186, %r39186, 16;
	add.s32 	%r39188, %r54696, %r39187;
	xor.b32  	%r39189, %r54696, %r39188;
	shf.l.wrap.b32 	%r39190, %r39189, %r39189, 12;
	add.s32 	%r39191, %r39186, %r39190;
	xor.b32  	%r39192, %r39187, %r39191;
	shf.l.wrap.b32 	%r39193, %r39192, %r39192, 8;
	add.s32 	%r39194, %r39188, %r39193;
	xor.b32  	%r39195, %r39190, %r39194;
	shf.l.wrap.b32 	%r39196, %r39195, %r39195, 7;
	ld.const.u32 	%r39197, [CHACHA_CONSTANTS+8];
	add.s32 	%r39198, %r39197, %r54695;
	shf.l.wrap.b32 	%r39199, %r39198, %r39198, 16;
	add.s32 	%r39200, %r54695, %r39199;
	xor.b32  	%r39201, %r54695, %r39200;
	shf.l.wrap.b32 	%r39202, %r39201, %r39201, 12;
	add.s32 	%r39203, %r39198, %r39202;
	xor.b32  	%r39204, %r39199, %r39203;
	shf.l.wrap.b32 	%r39205, %r39204, %r39204, 8;
	add.s32 	%r39206, %r39200, %r39205;
	xor.b32  	%r39207, %r39202, %r39206;
	shf.l.wrap.b32 	%r39208, %r39207, %r39207, 7;
	ld.const.u32 	%r39209, [CHACHA_CONSTANTS+12];
	add.s32 	%r39210, %r39209, %r54694;
	shf.l.wrap.b32 	%r39211, %r39210, %r39210, 16;
	add.s32 	%r39212, %r54694, %r39211;
	xor.b32  	%r39213, %r54694, %r39212;
	shf.l.wrap.b32 	%r39214, %r39213, %r39213, 12;
	add.s32 	%r39215, %r39210, %r39214;
	xor.b32  	%r39216, %r39211, %r39215;
	shf.l.wrap.b32 	%r39217, %r39216, %r39216, 8;
	add.s32 	%r39218, %r39212, %r39217;
	xor.b32  	%r39219, %r39214, %r39218;
	shf.l.wrap.b32 	%r39220, %r39219, %r39219, 7;
	add.s32 	%r39221, %r39179, %r39196;
	xor.b32  	%r39222, %r39217, %r39221;
	shf.l.wrap.b32 	%r39223, %r39222, %r39222, 16;
	add.s32 	%r39224, %r39206, %r39223;
	xor.b32  	%r39225, %r39196, %r39224;
	shf.l.wrap.b32 	%r39226, %r39225, %r39225, 12;
	add.s32 	%r39227, %r39221, %r39226;
	xor.b32  	%r39228, %r39223, %r39227;
	shf.l.wrap.b32 	%r39229, %r39228, %r39228, 8;
	add.s32 	%r39230, %r39224, %r39229;
	xor.b32  	%r39231, %r39226, %r39230;
	shf.l.wrap.b32 	%r39232, %r39231, %r39231, 7;
	add.s32 	%r39233, %r39191, %r39208;
	xor.b32  	%r39234, %r39181, %r39233;
	shf.l.wrap.b32 	%r39235, %r39234, %r39234, 16;
	add.s32 	%r39236, %r39218, %r39235;
	xor.b32  	%r39237, %r39208, %r39236;
	shf.l.wrap.b32 	%r39238, %r39237, %r39237, 12;
	add.s32 	%r39239, %r39233, %r39238;
	xor.b32  	%r39240, %r39235, %r39239;
	shf.l.wrap.b32 	%r39241, %r39240, %r39240, 8;
	add.s32 	%r39242, %r39236, %r39241;
	xor.b32  	%r39243, %r39238, %r39242;
	shf.l.wrap.b32 	%r39244, %r39243, %r39243, 7;
	add.s32 	%r39245, %r39203, %r39220;
	xor.b32  	%r39246, %r39193, %r39245;
	shf.l.wrap.b32 	%r39247, %r39246, %r39246, 16;
	add.s32 	%r39248, %r39182, %r39247;
	xor.b32  	%r39249, %r39220, %r39248;
	shf.l.wrap.b32 	%r39250, %r39249, %r39249, 12;
	add.s32 	%r39251, %r39245, %r39250;
	xor.b32  	%r39252, %r39247, %r39251;
	shf.l.wrap.b32 	%r39253, %r39252, %r39252, 8;
	add.s32 	%r39254, %r39248, %r39253;
	xor.b32  	%r39255, %r39250, %r39254;
	shf.l.wrap.b32 	%r39256, %r39255, %r39255, 7;
	add.s32 	%r39257, %r39215, %r39184;
	xor.b32  	%r39258, %r39205, %r39257;
	shf.l.wrap.b32 	%r39259, %r39258, %r39258, 16;
	add.s32 	%r39260, %r39194, %r39259;
	xor.b32  	%r39261, %r39184, %r39260;
	shf.l.wrap.b32 	%r39262, %r39261, %r39261, 12;
	add.s32 	%r39263, %r39257, %r39262;
	xor.b32  	%r39264, %r39259, %r39263;
	shf.l.wrap.b32 	%r39265, %r39264, %r39264, 8;
	add.s32 	%r39266, %r39260, %r39265;
	xor.b32  	%r39267, %r39262, %r39266;
	shf.l.wrap.b32 	%r39268, %r39267, %r39267, 7;
	add.s32 	%r39269, %r39227, %r39268;
	xor.b32  	%r39270, %r39241, %r39269;
	shf.l.wrap.b32 	%r39271, %r39270, %r39270, 16;
	add.s32 	%r39272, %r39254, %r39271;
	xor.b32  	%r39273, %r39268, %r39272;
	shf.l.wrap.b32 	%r39274, %r39273, %r39273, 12;
	add.s32 	%r39275, %r39269, %r39274;
	xor.b32  	%r39276, %r39271, %r39275;
	shf.l.wrap.b32 	%r39277, %r39276, %r39276, 8;
	add.s32 	%r39278, %r39272, %r39277;
	xor.b32  	%r39279, %r39274, %r39278;
	shf.l.wrap.b32 	%r39280, %r39279, %r39279, 7;
	add.s32 	%r39281, %r39239, %r39232;
	xor.b32  	%r39282, %r39253, %r39281;
	shf.l.wrap.b32 	%r39283, %r39282, %r39282, 16;
	add.s32 	%r39284, %r39266, %r39283;
	xor.b32  	%r39285, %r39232, %r39284;
	shf.l.wrap.b32 	%r39286, %r39285, %r39285, 12;
	add.s32 	%r39287, %r39281, %r39286;
	xor.b32  	%r39288, %r39283, %r39287;
	shf.l.wrap.b32 	%r39289, %r39288, %r39288, 8;
	add.s32 	%r39290, %r39284, %r39289;
	xor.b32  	%r39291, %r39286, %r39290;
	shf.l.wrap.b32 	%r39292, %r39291, %r39291, 7;
	add.s32 	%r39293, %r39251, %r39244;
	xor.b32  	%r39294, %r39265, %r39293;
	shf.l.wrap.b32 	%r39295, %r39294, %r39294, 16;
	add.s32 	%r39296, %r39230, %r39295;
	xor.b32  	%r39297, %r39244, %r39296;
	shf.l.wrap.b32 	%r39298, %r39297, %r39297, 12;
	add.s32 	%r39299, %r39293, %r39298;
	xor.b32  	%r39300, %r39295, %r39299;
	shf.l.wrap.b32 	%r39301, %r39300, %r39300, 8;
	add.s32 	%r39302, %r39296, %r39301;
	xor.b32  	%r39303, %r39298, %r39302;
	shf.l.wrap.b32 	%r39304, %r39303, %r39303, 7;
	add.s32 	%r39305, %r39263, %r39256;
	xor.b32  	%r39306, %r39229, %r39305;
	shf.l.wrap.b32 	%r39307, %r39306, %r39306, 16;
	add.s32 	%r39308, %r39242, %r39307;
	xor.b32  	%r39309, %r39256, %r39308;
	shf.l.wrap.b32 	%r39310, %r39309, %r39309, 12;
	add.s32 	%r39311, %r39305, %r39310;
	xor.b32  	%r39312, %r39307, %r39311;
	shf.l.wrap.b32 	%r39313, %r39312, %r39312, 8;
	add.s32 	%r39314, %r39308, %r39313;
	xor.b32  	%r39315, %r39310, %r39314;
	shf.l.wrap.b32 	%r39316, %r39315, %r39315, 7;
	add.s32 	%r39317, %r39275, %r39292;
	xor.b32  	%r39318, %r39313, %r39317;
	shf.l.wrap.b32 	%r39319, %r39318, %r39318, 16;
	add.s32 	%r39320, %r39302, %r39319;
	xor.b32  	%r39321, %r39292, %r39320;
	shf.l.wrap.b32 	%r39322, %r39321, %r39321, 12;
	add.s32 	%r39323, %r39317, %r39322;
	xor.b32  	%r39324, %r39319, %r39323;
	shf.l.wrap.b32 	%r39325, %r39324, %r39324, 8;
	add.s32 	%r39326, %r39320, %r39325;
	xor.b32  	%r39327, %r39322, %r39326;
	shf.l.wrap.b32 	%r39328, %r39327, %r39327, 7;
	add.s32 	%r39329, %r39287, %r39304;
	xor.b32  	%r39330, %r39277, %r39329;
	shf.l.wrap.b32 	%r39331, %r39330, %r39330, 16;
	add.s32 	%r39332, %r39314, %r39331;
	xor.b32  	%r39333, %r39304, %r39332;
	shf.l.wrap.b32 	%r39334, %r39333, %r39333, 12;
	add.s32 	%r39335, %r39329, %r39334;
	xor.b32  	%r39336, %r39331, %r39335;
	shf.l.wrap.b32 	%r39337, %r39336, %r39336, 8;
	add.s32 	%r39338, %r39332, %r39337;
	xor.b32  	%r39339, %r39334, %r39338;
	shf.l.wrap.b32 	%r39340, %r39339, %r39339, 7;
	add.s32 	%r39341, %r39299, %r39316;
	xor.b32  	%r39342, %r39289, %r39341;
	shf.l.wrap.b32 	%r39343, %r39342, %r39342, 16;
	add.s32 	%r39344, %r39278, %r39343;
	xor.b32  	%r39345, %r39316, %r39344;
	shf.l.wrap.b32 	%r39346, %r39345, %r39345, 12;
	add.s32 	%r39347, %r39341, %r39346;
	xor.b32  	%r39348, %r39343, %r39347;
	shf.l.wrap.b32 	%r39349, %r39348, %r39348, 8;
	add.s32 	%r39350, %r39344, %r39349;
	xor.b32  	%r39351, %r39346, %r39350;
	shf.l.wrap.b32 	%r39352, %r39351, %r39351, 7;
	add.s32 	%r39353, %r39311, %r39280;
	xor.b32  	%r39354, %r39301, %r39353;
	shf.l.wrap.b32 	%r39355, %r39354, %r39354, 16;
	add.s32 	%r39356, %r39290, %r39355;
	xor.b32  	%r39357, %r39280, %r39356;
	shf.l.wrap.b32 	%r39358, %r39357, %r39357, 12;
	add.s32 	%r39359, %r39353, %r39358;
	xor.b32  	%r39360, %r39355, %r39359;
	shf.l.wrap.b32 	%r39361, %r39360, %r39360, 8;
	add.s32 	%r39362, %r39356, %r39361;
	xor.b32  	%r39363, %r39358, %r39362;
	shf.l.wrap.b32 	%r39364, %r39363, %r39363, 7;
	add.s32 	%r39365, %r39323, %r39364;
	xor.b32  	%r39366, %r39337, %r39365;
	shf.l.wrap.b32 	%r39367, %r39366, %r39366, 16;
	add.s32 	%r39368, %r39350, %r39367;
	xor.b32  	%r39369, %r39364, %r39368;
	shf.l.wrap.b32 	%r39370, %r39369, %r39369, 12;
	add.s32 	%r39371, %r39365, %r39370;
	xor.b32  	%r39372, %r39367, %r39371;
	shf.l.wrap.b32 	%r39373, %r39372, %r39372, 8;
	add.s32 	%r39374, %r39368, %r39373;
	xor.b32  	%r39375, %r39370, %r39374;
	shf.l.wrap.b32 	%r39376, %r39375, %r39375, 7;
	add.s32 	%r39377, %r39335, %r39328;
	xor.b32  	%r39378, %r39349, %r39377;
	shf.l.wrap.b32 	%r39379, %r39378, %r39378, 16;
	add.s32 	%r39380, %r39362, %r39379;
	xor.b32  	%r39381, %r39328, %r39380;
	shf.l.wrap.b32 	%r39382, %r39381, %r39381, 12;
	add.s32 	%r39383, %r39377, %r39382;
	xor.b32  	%r39384, %r39379, %r39383;
	shf.l.wrap.b32 	%r39385, %r39384, %r39384, 8;
	add.s32 	%r39386, %r39380, %r39385;
	xor.b32  	%r39387, %r39382, %r39386;
	shf.l.wrap.b32 	%r39388, %r39387, %r39387, 7;
	add.s32 	%r39389, %r39347, %r39340;
	xor.b32  	%r39390, %r39361, %r39389;
	shf.l.wrap.b32 	%r39391, %r39390, %r39390, 16;
	add.s32 	%r39392, %r39326, %r39391;
	xor.b32  	%r39393, %r39340, %r39392;
	shf.l.wrap.b32 	%r39394, %r39393, %r39393, 12;
	add.s32 	%r39395, %r39389, %r39394;
	xor.b32  	%r39396, %r39391, %r39395;
	shf.l.wrap.b32 	%r39397, %r39396, %r39396, 8;
	add.s32 	%r39398, %r39392, %r39397;
	xor.b32  	%r39399, %r39394, %r39398;
	shf.l.wrap.b32 	%r39400, %r39399, %r39399, 7;
	add.s32 	%r39401, %r39359, %r39352;
	xor.b32  	%r39402, %r39325, %r39401;
	shf.l.wrap.b32 	%r39403, %r39402, %r39402, 16;
	add.s32 	%r39404, %r39338, %r39403;
	xor.b32  	%r39405, %r39352, %r39404;
	shf.l.wrap.b32 	%r39406, %r39405, %r39405, 12;
	add.s32 	%r39407, %r39401, %r39406;
	xor.b32  	%r39408, %r39403, %r39407;
	shf.l.wrap.b32 	%r39409, %r39408, %r39408, 8;
	add.s32 	%r39410, %r39404, %r39409;
	xor.b32  	%r39411, %r39406, %r39410;
	shf.l.wrap.b32 	%r39412, %r39411, %r39411, 7;
	add.s32 	%r39413, %r39371, %r39388;
	xor.b32  	%r39414, %r39409, %r39413;
	shf.l.wrap.b32 	%r39415, %r39414, %r39414, 16;
	add.s32 	%r39416, %r39398, %r39415;
	xor.b32  	%r39417, %r39388, %r39416;
	shf.l.wrap.b32 	%r39418, %r39417, %r39417, 12;
	add.s32 	%r39419, %r39413, %r39418;
	xor.b32  	%r39420, %r39415, %r39419;
	shf.l.wrap.b32 	%r39421, %r39420, %r39420, 8;
	add.s32 	%r39422, %r39416, %r39421;
	xor.b32  	%r39423, %r39418, %r39422;
	shf.l.wrap.b32 	%r39424, %r39423, %r39423, 7;
	add.s32 	%r39425, %r39383, %r39400;
	xor.b32  	%r39426, %r39373, %r39425;
	shf.l.wrap.b32 	%r39427, %r39426, %r39426, 16;
	add.s32 	%r39428, %r39410, %r39427;
	xor.b32  	%r39429, %r39400, %r39428;
	shf.l.wrap.b32 	%r39430, %r39429, %r39429, 12;
	add.s32 	%r39431, %r39425, %r39430;
	xor.b32  	%r39432, %r39427, %r39431;
	shf.l.wrap.b32 	%r39433, %r39432, %r39432, 8;
	add.s32 	%r39434, %r39428, %r39433;
	xor.b32  	%r39435, %r39430, %r39434;
	shf.l.wrap.b32 	%r39436, %r39435, %r39435, 7;
	add.s32 	%r39437, %r39395, %r39412;
	xor.b32  	%r39438, %r39385, %r39437;
	shf.l.wrap.b32 	%r39439, %r39438, %r39438, 16;
	add.s32 	%r39440, %r39374, %r39439;
	xor.b32  	%r39441, %r39412, %r39440;
	shf.l.wrap.b32 	%r39442, %r39441, %r39441, 12;
	add.s32 	%r39443, %r39437, %r39442;
	xor.b32  	%r39444, %r39439, %r39443;
	shf.l.wrap.b32 	%r39445, %r39444, %r39444, 8;
	add.s32 	%r39446, %r39440, %r39445;
	xor.b32  	%r39447, %r39442, %r39446;
	shf.l.wrap.b32 	%r39448, %r39447, %r39447, 7;
	add.s32 	%r39449, %r39407, %r39376;
	xor.b32  	%r39450, %r39397, %r39449;
	shf.l.wrap.b32 	%r39451, %r39450, %r39450, 16;
	add.s32 	%r39452, %r39386, %r39451;
	xor.b32  	%r39453, %r39376, %r39452;
	shf.l.wrap.b32 	%r39454, %r39453, %r39453, 12;
	add.s32 	%r39455, %r39449, %r39454;
	xor.b32  	%r39456, %r39451, %r39455;
	shf.l.wrap.b32 	%r39457, %r39456, %r39456, 8;
	add.s32 	%r39458, %r39452, %r39457;
	xor.b32  	%r39459, %r39454, %r39458;
	shf.l.wrap.b32 	%r39460, %r39459, %r39459, 7;
	add.s32 	%r39461, %r39419, %r39460;
	xor.b32  	%r39462, %r39433, %r39461;
	shf.l.wrap.b32 	%r39463, %r39462, %r39462, 16;
	add.s32 	%r39464, %r39446, %r39463;
	xor.b32  	%r39465, %r39460, %r39464;
	shf.l.wrap.b32 	%r39466, %r39465, %r39465, 12;
	add.s32 	%r39467, %r39461, %r39466;
	xor.b32  	%r39468, %r39463, %r39467;
	shf.l.wrap.b32 	%r39469, %r39468, %r39468, 8;
	add.s32 	%r39470, %r39464, %r39469;
	xor.b32  	%r39471, %r39466, %r39470;
	shf.l.wrap.b32 	%r39472, %r39471, %r39471, 7;
	add.s32 	%r39473, %r39431, %r39424;
	xor.b32  	%r39474, %r39445, %r39473;
	shf.l.wrap.b32 	%r39475, %r39474, %r39474, 16;
	add.s32 	%r39476, %r39458, %r39475;
	xor.b32  	%r39477, %r39424, %r39476;
	shf.l.wrap.b32 	%r39478, %r39477, %r39477, 12;
	add.s32 	%r39479, %r39473, %r39478;
	xor.b32  	%r39480, %r39475, %r39479;
	shf.l.wrap.b32 	%r39481, %r39480, %r39480, 8;
	add.s32 	%r39482, %r39476, %r39481;
	xor.b32  	%r39483, %r39478, %r39482;
	shf.l.wrap.b32 	%r39484, %r39483, %r39483, 7;
	add.s32 	%r39485, %r39443, %r39436;
	xor.b32  	%r39486, %r39457, %r39485;
	shf.l.wrap.b32 	%r39487, %r39486, %r39486, 16;
	add.s32 	%r39488, %r39422, %r39487;
	xor.b32  	%r39489, %r39436, %r39488;
	shf.l.wrap.b32 	%r39490, %r39489, %r39489, 12;
	add.s32 	%r39491, %r39485, %r39490;
	xor.b32  	%r39492, %r39487, %r39491;
	shf.l.wrap.b32 	%r39493, %r39492, %r39492, 8;
	add.s32 	%r39494, %r39488, %r39493;
	xor.b32  	%r39495, %r39490, %r39494;
	shf.l.wrap.b32 	%r39496, %r39495, %r39495, 7;
	add.s32 	%r39497, %r39455, %r39448;
	xor.b32  	%r39498, %r39421, %r39497;
	shf.l.wrap.b32 	%r39499, %r39498, %r39498, 16;
	add.s32 	%r39500, %r39434, %r39499;
	xor.b32  	%r39501, %r39448, %r39500;
	shf.l.wrap.b32 	%r39502, %r39501, %r39501, 12;
	add.s32 	%r39503, %r39497, %r39502;
	xor.b32  	%r39504, %r39499, %r39503;
	shf.l.wrap.b32 	%r39505, %r39504, %r39504, 8;
	add.s32 	%r39506, %r39500, %r39505;
	xor.b32  	%r39507, %r39502, %r39506;
	shf.l.wrap.b32 	%r39508, %r39507, %r39507, 7;
	add.s32 	%r39509, %r39467, %r39484;
	xor.b32  	%r39510, %r39505, %r39509;
	shf.l.wrap.b32 	%r39511, %r39510, %r39510, 16;
	add.s32 	%r39512, %r39494, %r39511;
	xor.b32  	%r39513, %r39484, %r39512;
	shf.l.wrap.b32 	%r39514, %r39513, %r39513, 12;
	add.s32 	%r39515, %r39509, %r39514;
	xor.b32  	%r39516, %r39511, %r39515;
	shf.l.wrap.b32 	%r39517, %r39516, %r39516, 8;
	add.s32 	%r39518, %r39512, %r39517;
	xor.b32  	%r39519, %r39514, %r39518;
	shf.l.wrap.b32 	%r39520, %r39519, %r39519, 7;
	add.s32 	%r39521, %r39479, %r39496;
	xor.b32  	%r39522, %r39469, %r39521;
	shf.l.wrap.b32 	%r39523, %r39522, %r39522, 16;
	add.s32 	%r39524, %r39506, %r39523;
	xor.b32  	%r39525, %r39496, %r39524;
	shf.l.wrap.b32 	%r39526, %r39525, %r39525, 12;
	add.s32 	%r39527, %r39521, %r39526;
	xor.b32  	%r39528, %r39523, %r39527;
	shf.l.wrap.b32 	%r39529, %r39528, %r39528, 8;
	add.s32 	%r39530, %r39524, %r39529;
	xor.b32  	%r39531, %r39526, %r39530;
	shf.l.wrap.b32 	%r39532, %r39531, %r39531, 7;
	add.s32 	%r39533, %r39491, %r39508;
	xor.b32  	%r39534, %r39481, %r39533;
	shf.l.wrap.b32 	%r39535, %r39534, %r39534, 16;
	add.s32 	%r39536, %r39470, %r39535;
	xor.b32  	%r39537, %r39508, %r39536;
	shf.l.wrap.b32 	%r39538, %r39537, %r39537, 12;
	add.s32 	%r39539, %r39533, %r39538;
	xor.b32  	%r39540, %r39535, %r39539;
	shf.l.wrap.b32 	%r39541, %r39540, %r39540, 8;
	add.s32 	%r39542, %r39536, %r39541;
	xor.b32  	%r39543, %r39538, %r39542;
	shf.l.wrap.b32 	%r39544, %r39543, %r39543, 7;
	add.s32 	%r39545, %r39503, %r39472;
	xor.b32  	%r39546, %r39493, %r39545;
	shf.l.wrap.b32 	%r39547, %r39546, %r39546, 16;
	add.s32 	%r39548, %r39482, %r39547;
	xor.b32  	%r39549, %r39472, %r39548;
	shf.l.wrap.b32 	%r39550, %r39549, %r39549, 12;
	add.s32 	%r39551, %r39545, %r39550;
	xor.b32  	%r39552, %r39547, %r39551;
	shf.l.wrap.b32 	%r39553, %r39552, %r39552, 8;
	add.s32 	%r39554, %r39548, %r39553;
	xor.b32  	%r39555, %r39550, %r39554;
	shf.l.wrap.b32 	%r39556, %r39555, %r39555, 7;
	add.s32 	%r54689, %r39173, %r39515;
	add.s32 	%r54688, %r39185, %r39527;
	add.s32 	%r54687, %r39197, %r39539;
	add.s32 	%r54686, %r39209, %r39551;
	add.s32 	%r54690, %r54697, %r39556;
	add.s32 	%r54691, %r54696, %r39520;
	add.s32 	%r54692, %r54695, %r39532;
	add.s32 	%r54693, %r54694, %r39544;
	xor.b32  	%r39557, %r39174, 1;
	shf.l.wrap.b32 	%r39558, %r39174, %r39557, 16;
	add.s32 	%r39559, %r54697, %r39558;
	xor.b32  	%r39560, %r54697, %r39559;
	shf.l.wrap.b32 	%r39561, %r39560, %r39560, 12;
	add.s32 	%r39562, %r39174, %r39561;
	xor.b32  	%r39563, %r39558, %r39562;
	shf.l.wrap.b32 	%r39564, %r39563, %r39563, 8;
	add.s32 	%r39565, %r39559, %r39564;
	xor.b32  	%r39566, %r39561, %r39565;
	shf.l.wrap.b32 	%r39567, %r39566, %r39566, 7;
	add.s32 	%r39568, %r39562, %r39196;
	xor.b32  	%r39569, %r39217, %r39568;
	shf.l.wrap.b32 	%r39570, %r39569, %r39569, 16;
	add.s32 	%r39571, %r39206, %r39570;
	xor.b32  	%r39572, %r39196, %r39571;
	shf.l.wrap.b32 	%r39573, %r39572, %r39572, 12;
	add.s32 	%r39574, %r39568, %r39573;
	xor.b32  	%r39575, %r39570, %r39574;
	shf.l.wrap.b32 	%r39576, %r39575, %r39575, 8;
	add.s32 	%r39577, %r39571, %r39576;
	xor.b32  	%r39578, %r39573, %r39577;
	shf.l.wrap.b32 	%r39579, %r39578, %r39578, 7;
	xor.b32  	%r39580, %r39564, %r39233;
	shf.l.wrap.b32 	%r39581, %r39580, %r39580, 16;
	add.s32 	%r39582, %r39218, %r39581;
	xor.b32  	%r39583, %r39208, %r39582;
	shf.l.wrap.b32 	%r39584, %r39583, %r39583, 12;
	add.s32 	%r39585, %r39233, %r39584;
	xor.b32  	%r39586, %r39581, %r39585;
	shf.l.wrap.b32 	%r39587, %r39586, %r39586, 8;
	add.s32 	%r39588, %r39582, %r39587;
	xor.b32  	%r39589, %r39584, %r39588;
	shf.l.wrap.b32 	%r39590, %r39589, %r39589, 7;
	add.s32 	%r39591, %r39565, %r39247;
	xor.b32  	%r39592, %r39220, %r39591;
	shf.l.wrap.b32 	%r39593, %r39592, %r39592, 12;
	add.s32 	%r39594, %r39245, %r39593;
	xor.b32  	%r39595, %r39247, %r39594;
	shf.l.wrap.b32 	%r39596, %r39595, %r39595, 8;
	add.s32 	%r39597, %r39591, %r39596;
	xor.b32  	%r39598, %r39593, %r39597;
	shf.l.wrap.b32 	%r39599, %r39598, %r39598, 7;
	add.s32 	%r39600, %r39215, %r39567;
	xor.b32  	%r39601, %r39205, %r39600;
	shf.l.wrap.b32 	%r39602, %r39601, %r39601, 16;
	add.s32 	%r39603, %r39194, %r39602;
	xor.b32  	%r39604, %r39567, %r39603;
	shf.l.wrap.b32 	%r39605, %r39604, %r39604, 12;
	add.s32 	%r39606, %r39600, %r39605;
	xor.b32  	%r39607, %r39602, %r39606;
	shf.l.wrap.b32 	%r39608, %r39607, %r39607, 8;
	add.s32 	%r39609, %r39603, %r39608;
	xor.b32  	%r39610, %r39605, %r39609;
	shf.l.wrap.b32 	%r39611, %r39610, %r39610, 7;
	add.s32 	%r39612, %r39574, %r39611;
	xor.b32  	%r39613, %r39587, %r39612;
	shf.l.wrap.b32 	%r39614, %r39613, %r39613, 16;
	add.s32 	%r39615, %r39597, %r39614;
	xor.b32  	%r39616, %r39611, %r39615;
	shf.l.wrap.b32 	%r39617, %r39616, %r39616, 12;
	add.s32 	%r39618, %r39612, %r39617;
	xor.b32  	%r39619, %r39614, %r39618;
	shf.l.wrap.b32 	%r39620, %r39619, %r39619, 8;
	add.s32 	%r39621, %r39615, %r39620;
	xor.b32  	%r39622, %r39617, %r39621;
	shf.l.wrap.b32 	%r39623, %r39622, %r39622, 7;
	add.s32 	%r39624, %r39585, %r39579;
	xor.b32  	%r39625, %r39596, %r39624;
	shf.l.wrap.b32 	%r39626, %r39625, %r39625, 16;
	add.s32 	%r39627, %r39609, %r39626;
	xor.b32  	%r39628, %r39579, %r39627;
	shf.l.wrap.b32 	%r39629, %r39628, %r39628, 12;
	add.s32 	%r39630, %r39624, %r39629;
	xor.b32  	%r39631, %r39626, %r39630;
	shf.l.wrap.b32 	%r39632, %r39631, %r39631, 8;
	add.s32 	%r39633, %r39627, %r39632;
	xor.b32  	%r39634, %r39629, %r39633;
	shf.l.wrap.b32 	%r39635, %r39634, %r39634, 7;
	add.s32 	%r39636, %r39594, %r39590;
	xor.b32  	%r39637, %r39608, %r39636;
	shf.l.wrap.b32 	%r39638, %r39637, %r39637, 16;
	add.s32 	%r39639, %r39577, %r39638;
	xor.b32  	%r39640, %r39590, %r39639;
	shf.l.wrap.b32 	%r39641, %r39640, %r39640, 12;
	add.s32 	%r39642, %r39636, %r39641;
	xor.b32  	%r39643, %r39638, %r39642;
	shf.l.wrap.b32 	%r39644, %r39643, %r39643, 8;
	add.s32 	%r39645, %r39639, %r39644;
	xor.b32  	%r39646, %r39641, %r39645;
	shf.l.wrap.b32 	%r39647, %r39646, %r39646, 7;
	add.s32 	%r39648, %r39606, %r39599;
	xor.b32  	%r39649, %r39576, %r39648;
	shf.l.wrap.b32 	%r39650, %r39649, %r39649, 16;
	add.s32 	%r39651, %r39588, %r39650;
	xor.b32  	%r39652, %r39599, %r39651;
	shf.l.wrap.b32 	%r39653, %r39652, %r39652, 12;
	add.s32 	%r39654, %r39648, %r39653;
	xor.b32  	%r39655, %r39650, %r39654;
	shf.l.wrap.b32 	%r39656, %r39655, %r39655, 8;
	add.s32 	%r39657, %r39651, %r39656;
	xor.b32  	%r39658, %r39653, %r39657;
	shf.l.wrap.b32 	%r39659, %r39658, %r39658, 7;
	add.s32 	%r39660, %r39618, %r39635;
	xor.b32  	%r39661, %r39656, %r39660;
	shf.l.wrap.b32 	%r39662, %r39661, %r39661, 16;
	add.s32 	%r39663, %r39645, %r39662;
	xor.b32  	%r39664, %r39635, %r39663;
	shf.l.wrap.b32 	%r39665, %r39664, %r39664, 12;
	add.s32 	%r39666, %r39660, %r39665;
	xor.b32  	%r39667, %r39662, %r39666;
	shf.l.wrap.b32 	%r39668, %r39667, %r39667, 8;
	add.s32 	%r39669, %r39663, %r39668;
	xor.b32  	%r39670, %r39665, %r39669;
	shf.l.wrap.b32 	%r39671, %r39670, %r39670, 7;
	add.s32 	%r39672, %r39630, %r39647;
	xor.b32  	%r39673, %r39620, %r39672;
	shf.l.wrap.b32 	%r39674, %r39673, %r39673, 16;
	add.s32 	%r39675, %r39657, %r39674;
	xor.b32  	%r39676, %r39647, %r39675;
	shf.l.wrap.b32 	%r39677, %r39676, %r39676, 12;
	add.s32 	%r39678, %r39672, %r39677;
	xor.b32  	%r39679, %r39674, %r39678;
	shf.l.wrap.b32 	%r39680, %r39679, %r39679, 8;
	add.s32 	%r39681, %r39675, %r39680;
	xor.b32  	%r39682, %r39677, %r39681;
	shf.l.wrap.b32 	%r39683, %r39682, %r39682, 7;
	add.s32 	%r39684, %r39642, %r39659;
	xor.b32  	%r39685, %r39632, %r39684;
	shf.l.wrap.b32 	%r39686, %r39685, %r39685, 16;
	add.s32 	%r39687, %r39621, %r39686;
	xor.b32  	%r39688, %r39659, %r39687;
	shf.l.wrap.b32 	%r39689, %r39688, %r39688, 12;
	add.s32 	%r39690, %r39684, %r39689;
	xor.b32  	%r39691, %r39686, %r39690;
	shf.l.wrap.b32 	%r39692, %r39691, %r39691, 8;
	add.s32 	%r39693, %r39687, %r39692;
	xor.b32  	%r39694, %r39689, %r39693;
	shf.l.wrap.b32 	%r39695, %r39694, %r39694, 7;
	add.s32 	%r39696, %r39654, %r39623;
	xor.b32  	%r39697, %r39644, %r39696;
	shf.l.wrap.b32 	%r39698, %r39697, %r39697, 16;
	add.s32 	%r39699, %r39633, %r39698;
	xor.b32  	%r39700, %r39623, %r39699;
	shf.l.wrap.b32 	%r39701, %r39700, %r39700, 12;
	add.s32 	%r39702, %r39696, %r39701;
	xor.b32  	%r39703, %r39698, %r39702;
	shf.l.wrap.b32 	%r39704, %r39703, %r39703, 8;
	add.s32 	%r39705, %r39699, %r39704;
	xor.b32  	%r39706, %r39701, %r39705;
	shf.l.wrap.b32 	%r39707, %r39706, %r39706, 7;
	add.s32 	%r39708, %r39666, %r39707;
	xor.b32  	%r39709, %r39680, %r39708;
	shf.l.wrap.b32 	%r39710, %r39709, %r39709, 16;
	add.s32 	%r39711, %r39693, %r39710;
	xor.b32  	%r39712, %r39707, %r39711;
	shf.l.wrap.b32 	%r39713, %r39712, %r39712, 12;
	add.s32 	%r39714, %r39708, %r39713;
	xor.b32  	%r39715, %r39710, %r39714;
	shf.l.wrap.b32 	%r39716, %r39715, %r39715, 8;
	add.s32 	%r39717, %r39711, %r39716;
	xor.b32  	%r39718, %r39713, %r39717;
	shf.l.wrap.b32 	%r39719, %r39718, %r39718, 7;
	add.s32 	%r39720, %r39678, %r39671;
	xor.b32  	%r39721, %r39692, %r39720;
	shf.l.wrap.b32 	%r39722, %r39721, %r39721, 16;
	add.s32 	%r39723, %r39705, %r39722;
	xor.b32  	%r39724, %r39671, %r39723;
	shf.l.wrap.b32 	%r39725, %r39724, %r39724, 12;
	add.s32 	%r39726, %r39720, %r39725;
	xor.b32  	%r39727, %r39722, %r39726;
	shf.l.wrap.b32 	%r39728, %r39727, %r39727, 8;
	add.s32 	%r39729, %r39723, %r39728;
	xor.b32  	%r39730, %r39725, %r39729;
	shf.l.wrap.b32 	%r39731, %r39730, %r39730, 7;
	add.s32 	%r39732, %r39690, %r39683;
	xor.b32  	%r39733, %r39704, %r39732;
	shf.l.wrap.b32 	%r39734, %r39733, %r39733, 16;
	add.s32 	%r39735, %r39669, %r39734;
	xor.b32  	%r39736, %r39683, %r39735;
	shf.l.wrap.b32 	%r39737, %r39736, %r39736, 12;
	add.s32 	%r39738, %r39732, %r39737;
	xor.b32  	%r39739, %r39734, %r39738;
	shf.l.wrap.b32 	%r39740, %r39739, %r39739, 8;
	add.s32 	%r39741, %r39735, %r39740;
	xor.b32  	%r39742, %r39737, %r39741;
	shf.l.wrap.b32 	%r39743, %r39742, %r39742, 7;
	add.s32 	%r39744, %r39702, %r39695;
	xor.b32  	%r39745, %r39668, %r39744;
	shf.l.wrap.b32 	%r39746, %r39745, %r39745, 16;
	add.s32 	%r39747, %r39681, %r39746;
	xor.b32  	%r39748, %r39695, %r39747;
	shf.l.wrap.b32 	%r39749, %r39748, %r39748, 12;
	add.s32 	%r39750, %r39744, %r39749;
	xor.b32  	%r39751, %r39746, %r39750;
	shf.l.wrap.b32 	%r39752, %r39751, %r39751, 8;
	add.s32 	%r39753, %r39747, %r39752;
	xor.b32  	%r39754, %r39749, %r39753;
	shf.l.wrap.b32 	%r39755, %r39754, %r39754, 7;
	add.s32 	%r39756, %r39714, %r39731;
	xor.b32  	%r39757, %r39752, %r39756;
	shf.l.wrap.b32 	%r39758, %r39757, %r39757, 16;
	add.s32 	%r39759, %r39741, %r39758;
	xor.b32  	%r39760, %r39731, %r39759;
	shf.l.wrap.b32 	%r39761, %r39760, %r39760, 12;
	add.s32 	%r39762, %r39756, %r39761;
	xor.b32  	%r39763, %r39758, %r39762;
	shf.l.wrap.b32 	%r39764, %r39763, %r39763, 8;
	add.s32 	%r39765, %r39759, %r39764;
	xor.b32  	%r39766, %r39761, %r39765;
	shf.l.wrap.b32 	%r39767, %r39766, %r39766, 7;
	add.s32 	%r39768, %r39726, %r39743;
	xor.b32  	%r39769, %r39716, %r39768;
	shf.l.wrap.b32 	%r39770, %r39769, %r39769, 16;
	add.s32 	%r39771, %r39753, %r39770;
	xor.b32  	%r39772, %r39743, %r39771;
	shf.l.wrap.b32 	%r39773, %r39772, %r39772, 12;
	add.s32 	%r39774, %r39768, %r39773;
	xor.b32  	%r39775, %r39770, %r39774;
	shf.l.wrap.b32 	%r39776, %r39775, %r39775, 8;
	add.s32 	%r39777, %r39771, %r39776;
	xor.b32  	%r39778, %r39773, %r39777;
	shf.l.wrap.b32 	%r39779, %r39778, %r39778, 7;
	add.s32 	%r39780, %r39738, %r39755;
	xor.b32  	%r39781, %r39728, %r39780;
	shf.l.wrap.b32 	%r39782, %r39781, %r39781, 16;
	add.s32 	%r39783, %r39717, %r39782;
	xor.b32  	%r39784, %r39755, %r39783;
	shf.l.wrap.b32 	%r39785, %r39784, %r39784, 12;
	add.s32 	%r39786, %r39780, %r39785;
	xor.b32  	%r39787, %r39782, %r39786;
	shf.l.wrap.b32 	%r39788, %r39787, %r39787, 8;
	add.s32 	%r39789, %r39783, %r39788;
	xor.b32  	%r39790, %r39785, %r39789;
	shf.l.wrap.b32 	%r39791, %r39790, %r39790, 7;
	add.s32 	%r39792, %r39750, %r39719;
	xor.b32  	%r39793, %r39740, %r39792;
	shf.l.wrap.b32 	%r39794, %r39793, %r39793, 16;
	add.s32 	%r39795, %r39729, %r39794;
	xor.b32  	%r39796, %r39719, %r39795;
	shf.l.wrap.b32 	%r39797, %r39796, %r39796, 12;
	add.s32 	%r39798, %r39792, %r39797;
	xor.b32  	%r39799, %r39794, %r39798;
	shf.l.wrap.b32 	%r39800, %r39799, %r39799, 8;
	add.s32 	%r39801, %r39795, %r39800;
	xor.b32  	%r39802, %r39797, %r39801;
	shf.l.wrap.b32 	%r39803, %r39802, %r39802, 7;
	add.s32 	%r39804, %r39762, %r39803;
	xor.b32  	%r39805, %r39776, %r39804;
	shf.l.wrap.b32 	%r39806, %r39805, %r39805, 16;
	add.s32 	%r39807, %r39789, %r39806;
	xor.b32  	%r39808, %r39803, %r39807;
	shf.l.wrap.b32 	%r39809, %r39808, %r39808, 12;
	add.s32 	%r39810, %r39804, %r39809;
	xor.b32  	%r39811, %r39806, %r39810;
	shf.l.wrap.b32 	%r39812, %r39811, %r39811, 8;
	add.s32 	%r39813, %r39774, %r39767;
	xor.b32  	%r39814, %r39788, %r39813;
	shf.l.wrap.b32 	%r39815, %r39814, %r39814, 16;
	add.s32 	%r39816, %r39801, %r39815;
	xor.b32  	%r39817, %r39767, %r39816;
	shf.l.wrap.b32 	%r39818, %r39817, %r39817, 12;
	add.s32 	%r39819, %r39813, %r39818;
	xor.b32  	%r39820, %r39815, %r39819;
	shf.l.wrap.b32 	%r39821, %r39820, %r39820, 8;
	add.s32 	%r39822, %r39816, %r39821;
	xor.b32  	%r39823, %r39818, %r39822;
	shf.l.wrap.b32 	%r39824, %r39823, %r39823, 7;
	add.s32 	%r39825, %r39786, %r39779;
	xor.b32  	%r39826, %r39800, %r39825;
	shf.l.wrap.b32 	%r39827, %r39826, %r39826, 16;
	add.s32 	%r39828, %r39765, %r39827;
	xor.b32  	%r39829, %r39779, %r39828;
	shf.l.wrap.b32 	%r39830, %r39829, %r39829, 12;
	add.s32 	%r39831, %r39825, %r39830;
	xor.b32  	%r39832, %r39827, %r39831;
	shf.l.wrap.b32 	%r39833, %r39832, %r39832, 8;
	add.s32 	%r39834, %r39828, %r39833;
	xor.b32  	%r39835, %r39830, %r39834;
	shf.l.wrap.b32 	%r39836, %r39835, %r39835, 7;
	add.s32 	%r39837, %r39798, %r39791;
	xor.b32  	%r39838, %r39764, %r39837;
	shf.l.wrap.b32 	%r39839, %r39838, %r39838, 16;
	add.s32 	%r39840, %r39777, %r39839;
	xor.b32  	%r39841, %r39791, %r39840;
	shf.l.wrap.b32 	%r39842, %r39841, %r39841, 12;
	add.s32 	%r39843, %r39837, %r39842;
	xor.b32  	%r39844, %r39839, %r39843;
	shf.l.wrap.b32 	%r39845, %r39844, %r39844, 8;
	add.s32 	%r39846, %r39840, %r39845;
	add.s32 	%r39847, %r39810, %r39824;
	xor.b32  	%r39848, %r39845, %r39847;
	shf.l.wrap.b32 	%r39849, %r39848, %r39848, 16;
	add.s32 	%r39850, %r39834, %r39849;
	xor.b32  	%r39851, %r39824, %r39850;
	shr.u32 	%r39852, %r39851, 20;
	add.s32 	%r39853, %r39847, %r39852;
	add.s32 	%r39854, %r39819, %r39836;
	xor.b32  	%r39855, %r39812, %r39854;
	shf.l.wrap.b32 	%r39856, %r39855, %r39855, 16;
	add.s32 	%r39857, %r39846, %r39856;
	xor.b32  	%r39858, %r39836, %r39857;
	shr.u32 	%r39859, %r39858, 20;
	add.s32 	%r39860, %r39854, %r39859;
	add.s32 	%r39861, %r39173, %r39853;
	add.s32 	%r39862, %r39185, %r39860;
	not.b32 	%r39863, %r54685;
	add.s32 	%r39864, %r3753, %r39863;
	mov.u32 	%r39865, %ctaid.x;
	shl.b32 	%r39866, %r39865, 11;
	mov.u32 	%r39867, %tid.x;
	and.b32  	%r39868, %r39867, 31;
	or.b32  	%r39869, %r39866, %r39868;
	shl.b32 	%r39870, %r39867, 3;
	and.b32  	%r39871, %r39870, 7936;
	add.s32 	%r39872, %r53743, %r39871;
	add.s32 	%r39873, %r39869, %r39872;
	shr.u32 	%r39874, %r39873, %r39864;
	and.b32  	%r39875, %r39874, 1;
	setp.eq.b32 	%p443, %r39875, 1;
	selp.b32 	%r39876, %r39862, %r39861, %p443;
	cvt.u16.u32 	%rs657, %r39876;
	and.b16  	%rs858, %rs657, 1;
	and.b16  	%rs658, %rs856, 255;
	setp.ne.s16 	%p444, %rs658, 1;
	@%p444 bra 	$L__BB4_565;
	ld.param.u64 	%rd869, [fused_batch_pir_kernel_16_param_1];
	not.b32 	%r39877, %r54685;
	add.s32 	%r39878, %r3753, %r39877;
	mov.u32 	%r39879, %ctaid.x;
	shl.b32 	%r39880, %r39879, 11;
	mov.u32 	%r39881, %tid.x;
	and.b32  	%r39882, %r39881, 31;
	or.b32  	%r39883, %r39880, %r39882;
	shl.b32 	%r39884, %r39881, 3;
	and.b32  	%r39885, %r39884, 7936;
	add.s32 	%r39886, %r53743, %r39885;
	add.s32 	%r39887, %r39883, %r39886;
	shr.u32 	%r39888, %r39887, %r39878;
	and.b32  	%r39889, %r39888, 1;
	setp.eq.b32 	%p445, %r39889, 1;
	cvt.s64.s32 	%rd506, %r54685;
	cvta.to.global.u64 	%rd507, %rd869;
	mul.wide.s32 	%rd508, %r54685, 16;
	add.s64 	%rd509, %rd507, %rd508;
	ld.global.u32 	%r39890, [%rd509+19052];
	selp.b32 	%r39891, %r54690, %r54689, %p445;
	xor.b32  	%r39892, %r39891, %r39890;
	selp.b32 	%r39893, %r54691, %r54688, %p445;
	selp.b32 	%r54689, %r54689, %r39892, %p445;
	selp.b32 	%r54690, %r39892, %r54690, %p445;
	ld.global.u32 	%r39894, [%rd509+19056];
	xor.b32  	%r39895, %r39893, %r39894;
	selp.b32 	%r39896, %r54692, %r54687, %p445;
	selp.b32 	%r54688, %r54688, %r39895, %p445;
	selp.b32 	%r54691, %r39895, %r54691, %p445;
	ld.global.u32 	%r39897, [%rd509+19060];
	xor.b32  	%r39898, %r39896, %r39897;
	selp.b32 	%r39899, %r54693, %r54686, %p445;
	selp.b32 	%r54687, %r54687, %r39898, %p445;
	selp.b32 	%r54692, %r39898, %r54692, %p445;
	ld.global.u32 	%r39900, [%rd509+19064];
	xor.b32  	%r39901, %r39899, %r39900;
	selp.b64 	%rd510, 445, 420, %p445;
	selp.b32 	%r54686, %r54686, %r39901, %p445;
	selp.b32 	%r54693, %r39901, %r54693, %p445;
	add.s64 	%rd511, %rd510, %rd506;
	add.s64 	%rd512, %rd507, %rd511;
	ld.global.u8 	%rs659, [%rd512+19032];
	xor.b16  	%rs858, %rs659, %rs858;
$L__BB4_565:
	not.b32 	%r39902, %r54685;
	add.s32 	%r39903, %r3753, %r39902;
	mov.u32 	%r39904, %ctaid.x;
	shl.b32 	%r39905, %r39904, 11;
	mov.u32 	%r39906, %tid.x;
	and.b32  	%r39907, %r39906, 31;
	or.b32  	%r39908, %r39905, %r39907;
	shl.b32 	%r39909, %r39906, 3;
	and.b32  	%r39910, %r39909, 7936;
	add.s32 	%r39911, %r53743, %r39910;
	add.s32 	%r39912, %r39908, %r39911;
	shr.u32 	%r39913, %r39912, %r39903;
	and.b32  	%r39914, %r39913, 1;
	setp.eq.b32 	%p446, %r39914, 1;
	selp.b32 	%r54697, %r54690, %r54689, %p446;
	selp.b32 	%r54696, %r54691, %r54688, %p446;
	selp.b32 	%r54695, %r54692, %r54687, %p446;
	selp.b32 	%r54694, %r54693, %r54686, %p446;
	add.s32 	%r54685, %r54685, 1;
	setp.lt.u32 	%p447, %r54685, %r3753;
	mov.u16 	%rs856, %rs858;
	@%p447 bra 	$L__BB4_563;
$L__BB4_566:
	and.b16  	%rs660, %rs858, 255;
	setp.ne.s16 	%p448, %rs660, 1;
	@%p448 bra 	$L__BB4_568;
	ld.param.u64 	%rd870, [fused_batch_pir_kernel_16_param_1];
	cvta.to.global.u64 	%rd513, %rd870;
	ld.global.u32 	%r39915, [%rd513+19504];
	xor.b32  	%r54697, %r54697, %r39915;
$L__BB4_568:
	@%p448 bra 	$L__BB4_570;
	ld.param.u64 	%rd871, [fused_batch_pir_kernel_16_param_1];
	cvta.to.global.u64 	%rd514, %rd871;
	ld.global.u32 	%r39916, [%rd514+19508];
	xor.b32  	%r54696, %r54696, %r39916;
$L__BB4_570:
	@%p448 bra 	$L__BB4_572;
	ld.param.u64 	%rd872, [fused_batch_pir_kernel_16_param_1];
	cvta.to.global.u64 	%rd515, %rd872;
	ld.global.u32 	%r39917, [%rd515+19512];
	xor.b32  	%r54695, %r54695, %r39917;
$L__BB4_572:
	@%p448 bra 	$L__BB4_574;
	ld.param.u64 	%rd873, [fused_batch_pir_kernel_16_param_1];
	cvta.to.global.u64 	%rd516, %rd873;
	ld.global.u32 	%r39918, [%rd516+19516];
	xor.b32  	%r54694, %r54694, %r39918;
$L__BB4_574:
	ld.param.u32 	%r52176, [fused_batch_pir_kernel_16_param_4];
	mov.u32 	%r39920, %ctaid.x;
	shl.b32 	%r39921, %r39920, 11;
	mov.u32 	%r39922, %tid.x;
	and.b32  	%r39923, %r39922, 31;
	or.b32  	%r39924, %r39921, %r39923;
	shl.b32 	%r39925, %r39922, 3;
	and.b32  	%r39926, %r39925, 7936;
	add.s32 	%r39927, %r53743, %r39926;
	add.s32 	%r39928, %r39924, %r39927;
	setp.ge.s32 	%p452, %r39928, %r52176;
	mov.b32 	%r54718, 0;
	mov.u32 	%r54719, %r54718;
	mov.u32 	%r54720, %r54718;
	mov.u32 	%r54721, %r54718;
	@%p452 bra 	$L__BB4_588;
	ld.param.u64 	%rd874, [fused_batch_pir_kernel_16_param_1];
	cvta.to.global.u64 	%rd517, %rd874;
	ld.global.u8 	%rs664, [%rd517+19537];
	max.u16 	%rs665, %rs664, 11;
	cvt.u32.u16 	%r39929, %rs665;
	add.s32 	%r54709, %r39929, -11;
	ld.shared.v4.u32 	{%r54721, %r54720, %r54719, %r54718}, [s_mem+198176];
	ld.shared.u8 	%rs861, [s_mem+198192];
	cvt.u32.u16 	%r3808, %rs664;
	setp.ge.u32 	%p453, %r54709, %r3808;
	@%p453 bra 	$L__BB4_580;
	mov.u16 	%rs859, %rs861;
$L__BB4_577:
	ld.const.u32 	%r39930, [CHACHA_CONSTANTS];
	add.s32 	%r39931, %r39930, %r54721;
	shf.l.wrap.b32 	%r39932, %r39931, %r39931, 16;
	add.s32 	%r39933, %r54721, %r39932;
	xor.b32  	%r39934, %r54721, %r39933;
	shf.l.wrap.b32 	%r39935, %r39934, %r39934, 12;
	add.s32 	%r39936, %r39931, %r39935;
	xor.b32  	%r39937, %r39932, %r39936;
	shf.l.wrap.b32 	%r39938, %r39937, %r39937, 8;
	add.s32 	%r39939, %r39933, %r39938;
	xor.b32  	%r39940, %r39935, %r39939;
	shf.l.wrap.b32 	%r39941, %r39940, %r39940, 7;
	ld.const.u32 	%r39942, [CHACHA_CONSTANTS+4];
	add.s32 	%r39943, %r39942, %r54720;
	shf.l.wrap.b32 	%r39944, %r39943, %r39943, 16;
	add.s32 	%r39945, %r54720, %r39944;
	xor.b32  	%r39946, %r54720, %r39945;
	shf.l.wrap.b32 	%r39947, %r39946, %r39946, 12;
	add.s32 	%r39948, %r39943, %r39947;
	xor.b32  	%r39949, %r39944, %r39948;
	shf.l.wrap.b32 	%r39950, %r39949, %r39949, 8;
	add.s32 	%r39951, %r39945, %r39950;
	xor.b32  	%r39952, %r39947, %r39951;
	shf.l.wrap.b32 	%r39953, %r39952, %r39952, 7;
	ld.const.u32 	%r39954, [CHACHA_CONSTANTS+8];
	add.s32 	%r39955, %r39954, %r54719;
	shf.l.wrap.b32 	%r39956, %r39955, %r39955, 16;
	add.s32 	%r39957, %r54719, %r39956;
	xor.b32  	%r39958, %r54719, %r39957;
	shf.l.wrap.b32 	%r39959, %r39958, %r39958, 12;
	add.s32 	%r39960, %r39955, %r39959;
	xor.b32  	%r39961, %r39956, %r39960;
	shf.l.wrap.b32 	%r39962, %r39961, %r39961, 8;
	add.s32 	%r39963, %r39957, %r39962;
	xor.b32  	%r39964, %r39959, %r39963;
	shf.l.wrap.b32 	%r39965, %r39964, %r39964, 7;
	ld.const.u32 	%r39966, [CHACHA_CONSTANTS+12];
	add.s32 	%r39967, %r39966, %r54718;
	shf.l.wrap.b32 	%r39968, %r39967, %r39967, 16;
	add.s32 	%r39969, %r54718, %r39968;
	xor.b32  	%r39970, %r54718, %r39969;
	shf.l.wrap.b32 	%r39971, %r39970, %r39970, 12;
	add.s32 	%r39972, %r39967, %r39971;
	xor.b32  	%r39973, %r39968, %r39972;
	shf.l.wrap.b32 	%r39974, %r39973, %r39973, 8;
	add.s32 	%r39975, %r39969, %r39974;
	xor.b32  	%r39976, %r39971, %r39975;
	shf.l.wrap.b32 	%r39977, %r39976, %r39976, 7;
	add.s32 	%r39978, %r39936, %r39953;
	xor.b32  	%r39979, %r39974, %r39978;
	shf.l.wrap.b32 	%r39980, %r39979, %r39979, 16;
	add.s32 	%r39981, %r39963, %r39980;
	xor.b32  	%r39982, %r39953, %r39981;
	shf.l.wrap.b32 	%r39983, %r39982, %r39982, 12;
	add.s32 	%r39984, %r39978, %r39983;
	xor.b32  	%r39985, %r39980, %r39984;
	shf.l.wrap.b32 	%r39986, %r39985, %r39985, 8;
	add.s32 	%r39987, %r39981, %r39986;
	xor.b32  	%r39988, %r39983, %r39987;
	shf.l.wrap.b32 	%r39989, %r39988, %r39988, 7;
	add.s32 	%r39990, %r39948, %r39965;
	xor.b32  	%r39991, %r39938, %r39990;
	shf.l.wrap.b32 	%r39992, %r39991, %r39991, 16;
	add.s32 	%r39993, %r39975, %r39992;
	xor.b32  	%r39994, %r39965, %r39993;
	shf.l.wrap.b32 	%r39995, %r39994, %r39994, 12;
	add.s32 	%r39996, %r39990, %r39995;
	xor.b32  	%r39997, %r39992, %r39996;
	shf.l.wrap.b32 	%r39998, %r39997, %r39997, 8;
	add.s32 	%r39999, %r39993, %r39998;
	xor.b32  	%r40000, %r39995, %r39999;
	shf.l.wrap.b32 	%r40001, %r40000, %r40000, 7;
	add.s32 	%r40002, %r39960, %r39977;
	xor.b32  	%r40003, %r39950, %r40002;
	shf.l.wrap.b32 	%r40004, %r40003, %r40003, 16;
	add.s32 	%r40005, %r39939, %r40004;
	xor.b32  	%r40006, %r39977, %r40005;
	shf.l.wrap.b32 	%r40007, %r40006, %r40006, 12;
	add.s32 	%r40008, %r40002, %r40007;
	xor.b32  	%r40009, %r40004, %r40008;
	shf.l.wrap.b32 	%r40010, %r40009, %r40009, 8;
	add.s32 	%r40011, %r40005, %r40010;
	xor.b32  	%r40012, %r40007, %r40011;
	shf.l.wrap.b32 	%r40013, %r40012, %r40012, 7;
	add.s32 	%r40014, %r39972, %r39941;
	xor.b32  	%r40015, %r39962, %r40014;
	shf.l.wrap.b32 	%r40016, %r40015, %r40015, 16;
	add.s32 	%r40017, %r39951, %r40016;
	xor.b32  	%r40018, %r39941, %r40017;
	shf.l.wrap.b32 	%r40019, %r40018, %r40018, 12;
	add.s32 	%r40020, %r40014, %r40019;
	xor.b32  	%r40021, %r40016, %r40020;
	shf.l.wrap.b32 	%r40022, %r40021, %r40021, 8;
	add.s32 	%r40023, %r40017, %r40022;
	xor.b32  	%r40024, %r40019, %r40023;
	shf.l.wrap.b32 	%r40025, %r40024, %r40024, 7;
	add.s32 	%r40026, %r39984, %r40025;
	xor.b32  	%r40027, %r39998, %r40026;
	shf.l.wrap.b32 	%r40028, %r40027, %r40027, 16;
	add.s32 	%r40029, %r40011, %r40028;
	xor.b32  	%r40030, %r40025, %r40029;
	shf.l.wrap.b32 	%r40031, %r40030, %r40030, 12;
	add.s32 	%r40032, %r40026, %r40031;
	xor.b32  	%r40033, %r40028, %r40032;
	shf.l.wrap.b32 	%r40034, %r40033, %r40033, 8;
	add.s32 	%r40035, %r40029, %r40034;
	xor.b32  	%r40036, %r40031, %r40035;
	shf.l.wrap.b32 	%r40037, %r40036, %r40036, 7;
	add.s32 	%r40038, %r39996, %r39989;
	xor.b32  	%r40039, %r40010, %r40038;
	shf.l.wrap.b32 	%r40040, %r40039, %r40039, 16;
	add.s32 	%r40041, %r40023, %r40040;
	xor.b32  	%r40042, %r39989, %r40041;
	shf.l.wrap.b32 	%r40043, %r40042, %r40042, 12;
	add.s32 	%r40044, %r40038, %r40043;
	xor.b32  	%r40045, %r40040, %r40044;
	shf.l.wrap.b32 	%r40046, %r40045, %r40045, 8;
	add.s32 	%r40047, %r40041, %r40046;
	xor.b32  	%r40048, %r40043, %r40047;
	shf.l.wrap.b32 	%r40049, %r40048, %r40048, 7;
	add.s32 	%r40050, %r40008, %r40001;
	xor.b32  	%r40051, %r40022, %r40050;
	shf.l.wrap.b32 	%r40052, %r40051, %r40051, 16;
	add.s32 	%r40053, %r39987, %r40052;
	xor.b32  	%r40054, %r40001, %r40053;
	shf.l.wrap.b32 	%r40055, %r40054, %r40054, 12;
	add.s32 	%r40056, %r40050, %r40055;
	xor.b32  	%r40057, %r40052, %r40056;
	shf.l.wrap.b32 	%r40058, %r40057, %r40057, 8;
	add.s32 	%r40059, %r40053, %r40058;
	xor.b32  	%r40060, %r40055, %r40059;
	shf.l.wrap.b32 	%r40061, %r40060, %r40060, 7;
	add.s32 	%r40062, %r40020, %r40013;
	xor.b32  	%r40063, %r39986, %r40062;
	shf.l.wrap.b32 	%r40064, %r40063, %r40063, 16;
	add.s32 	%r40065, %r39999, %r40064;
	xor.b32  	%r40066, %r40013, %r40065;
	shf.l.wrap.b32 	%r40067, %r40066, %r40066, 12;
	add.s32 	%r40068, %r40062, %r40067;
	xor.b32  	%r40069, %r40064, %r40068;
	shf.l.wrap.b32 	%r40070, %r40069, %r40069, 8;
	add.s32 	%r40071, %r40065, %r40070;
	xor.b32  	%r40072, %r40067, %r40071;
	shf.l.wrap.b32 	%r40073, %r40072, %r40072, 7;
	add.s32 	%r40074, %r40032, %r40049;
	xor.b32  	%r40075, %r40070, %r40074;
	shf.l.wrap.b32 	%r40076, %r40075, %r40075, 16;
	add.s32 	%r40077, %r40059, %r40076;
	xor.b32  	%r40078, %r40049, %r40077;
	shf.l.wrap.b32 	%r40079, %r40078, %r40078, 12;
	add.s32 	%r40080, %r40074, %r40079;
	xor.b32  	%r40081, %r40076, %r40080;
	shf.l.wrap.b32 	%r40082, %r40081, %r40081, 8;
	add.s32 	%r40083, %r40077, %r40082;
	xor.b32  	%r40084, %r40079, %r40083;
	shf.l.wrap.b32 	%r40085, %r40084, %r40084, 7;
	add.s32 	%r40086, %r40044, %r40061;
	xor.b32  	%r40087, %r40034, %r40086;
	shf.l.wrap.b32 	%r40088, %r40087, %r40087, 16;
	add.s32 	%r40089, %r40071, %r40088;
	xor.b32  	%r40090, %r40061, %r40089;
	shf.l.wrap.b32 	%r40091, %r40090, %r40090, 12;
	add.s32 	%r40092, %r40086, %r40091;
	xor.b32  	%r40093, %r40088, %r40092;
	shf.l.wrap.b32 	%r40094, %r40093, %r40093, 8;
	add.s32 	%r40095, %r40089, %r40094;
	xor.b32  	%r40096, %r40091, %r40095;
	shf.l.wrap.b32 	%r40097, %r40096, %r40096, 7;
	add.s32 	%r40098, %r40056, %r40073;
	xor.b32  	%r40099, %r40046, %r40098;
	shf.l.wrap.b32 	%r40100, %r40099, %r40099, 16;
	add.s32 	%r40101, %r40035, %r40100;
	xor.b32  	%r40102, %r40073, %r40101;
	shf.l.wrap.b32 	%r40103, %r40102, %r40102, 12;
	add.s32 	%r40104, %r40098, %r40103;
	xor.b32  	%r40105, %r40100, %r40104;
	shf.l.wrap.b32 	%r40106, %r40105, %r40105, 8;
	add.s32 	%r40107, %r40101, %r40106;
	xor.b32  	%r40108, %r40103, %r40107;
	shf.l.wrap.b32 	%r40109, %r40108, %r40108, 7;
	add.s32 	%r40110, %r40068, %r40037;
	xor.b32  	%r40111, %r40058, %r40110;
	shf.l.wrap.b32 	%r40112, %r40111, %r40111, 16;
	add.s32 	%r40113, %r40047, %r40112;
	xor.b32  	%r40114, %r40037, %r40113;
	shf.l.wrap.b32 	%r40115, %r40114, %r40114, 12;
	add.s32 	%r40116, %r40110, %r40115;
	xor.b32  	%r40117, %r40112, %r40116;
	shf.l.wrap.b32 	%r40118, %r40117, %r40117, 8;
	add.s32 	%r40119, %r40113, %r40118;
	xor.b32  	%r40120, %r40115, %r40119;
	shf.l.wrap.b32 	%r40121, %r40120, %r40120, 7;
	add.s32 	%r40122, %r40080, %r40121;
	xor.b32  	%r40123, %r40094, %r40122;
	shf.l.wrap.b32 	%r40124, %r40123, %r40123, 16;
	add.s32 	%r40125, %r40107, %r40124;
	xor.b32  	%r40126, %r40121, %r40125;
	shf.l.wrap.b32 	%r40127, %r40126, %r40126, 12;
	add.s32 	%r40128, %r40122, %r40127;
	xor.b32  	%r40129, %r40124, %r40128;
	shf.l.wrap.b32 	%r40130, %r40129, %r40129, 8;
	add.s32 	%r40131, %r40125, %r40130;
	xor.b32  	%r40132, %r40127, %r40131;
	shf.l.wrap.b32 	%r40133, %r40132, %r40132, 7;
	add.s32 	%r40134, %r40092, %r40085;
	xor.b32  	%r40135, %r40106, %r40134;
	shf.l.wrap.b32 	%r40136, %r40135, %r40135, 16;
	add.s32 	%r40137, %r40119, %r40136;
	xor.b32  	%r40138, %r40085, %r40137;
	shf.l.wrap.b32 	%r40139, %r40138, %r40138, 12;
	add.s32 	%r40140, %r40134, %r40139;
	xor.b32  	%r40141, %r40136, %r40140;
	shf.l.wrap.b32 	%r40142, %r40141, %r40141, 8;
	add.s32 	%r40143, %r40137, %r40142;
	xor.b32  	%r40144, %r40139, %r40143;
	shf.l.wrap.b32 	%r40145, %r40144, %r40144, 7;
	add.s32 	%r40146, %r40104, %r40097;
	xor.b32  	%r40147, %r40118, %r40146;
	shf.l.wrap.b32 	%r40148, %r40147, %r40147, 16;
	add.s32 	%r40149, %r40083, %r40148;
	xor.b32  	%r40150, %r40097, %r40149;
	shf.l.wrap.b32 	%r40151, %r40150, %r40150, 12;
	add.s32 	%r40152, %r40146, %r40151;
	xor.b32  	%r40153, %r40148, %r40152;
	shf.l.wrap.b32 	%r40154, %r40153, %r40153, 8;
	add.s32 	%r40155, %r40149, %r40154;
	xor.b32  	%r40156, %r40151, %r40155;
	shf.l.wrap.b32 	%r40157, %r40156, %r40156, 7;
	add.s32 	%r40158, %r40116, %r40109;
	xor.b32  	%r40159, %r40082, %r40158;
	shf.l.wrap.b32 	%r40160, %r40159, %r40159, 16;
	add.s32 	%r40161, %r40095, %r40160;
	xor.b32  	%r40162, %r40109, %r40161;
	shf.l.wrap.b32 	%r40163, %r40162, %r40162, 12;
	add.s32 	%r40164, %r40158, %r40163;
	xor.b32  	%r40165, %r40160, %r40164;
	shf.l.wrap.b32 	%r40166, %r40165, %r40165, 8;
	add.s32 	%r40167, %r40161, %r40166;
	xor.b32  	%r40168, %r40163, %r40167;
	shf.l.wrap.b32 	%r40169, %r40168, %r40168, 7;
	add.s32 	%r40170, %r40128, %r40145;
	xor.b32  	%r40171, %r40166, %r40170;
	shf.l.wrap.b32 	%r40172, %r40171, %r40171, 16;
	add.s32 	%r40173, %r40155, %r40172;
	xor.b32  	%r40174, %r40145, %r40173;
	shf.l.wrap.b32 	%r40175, %r40174, %r40174, 12;
	add.s32 	%r40176, %r40170, %r40175;
	xor.b32  	%r40177, %r40172, %r40176;
	shf.l.wrap.b32 	%r40178, %r40177, %r40177, 8;
	add.s32 	%r40179, %r40173, %r40178;
	xor.b32  	%r40180, %r40175, %r40179;
	shf.l.wrap.b32 	%r40181, %r40180, %r40180, 7;
	add.s32 	%r40182, %r40140, %r40157;
	xor.b32  	%r40183, %r40130, %r40182;
	shf.l.wrap.b32 	%r40184, %r40183, %r40183, 16;
	add.s32 	%r40185, %r40167, %r40184;
	xor.b32  	%r40186, %r40157, %r40185;
	shf.l.wrap.b32 	%r40187, %r40186, %r40186, 12;
	add.s32 	%r40188, %r40182, %r40187;
	xor.b32  	%r40189, %r40184, %r40188;
	shf.l.wrap.b32 	%r40190, %r40189, %r40189, 8;
	add.s32 	%r40191, %r40185, %r40190;
	xor.b32  	%r40192, %r40187, %r40191;
	shf.l.wrap.b32 	%r40193, %r40192, %r40192, 7;
	add.s32 	%r40194, %r40152, %r40169;
	xor.b32  	%r40195, %r40142, %r40194;
	shf.l.wrap.b32 	%r40196, %r40195, %r40195, 16;
	add.s32 	%r40197, %r40131, %r40196;
	xor.b32  	%r40198, %r40169, %r40197;
	shf.l.wrap.b32 	%r40199, %r40198, %r40198, 12;
	add.s32 	%r40200, %r40194, %r40199;
	xor.b32  	%r40201, %r40196, %r40200;
	shf.l.wrap.b32 	%r40202, %r40201, %r40201, 8;
	add.s32 	%r40203, %r40197, %r40202;
	xor.b32  	%r40204, %r40199, %r40203;
	shf.l.wrap.b32 	%r40205, %r40204, %r40204, 7;
	add.s32 	%r40206, %r40164, %r40133;
	xor.b32  	%r40207, %r40154, %r40206;
	shf.l.wrap.b32 	%r40208, %r40207, %r40207, 16;
	add.s32 	%r40209, %r40143, %r40208;
	xor.b32  	%r40210, %r40133, %r40209;
	shf.l.wrap.b32 	%r40211, %r40210, %r40210, 12;
	add.s32 	%r40212, %r40206, %r40211;
	xor.b32  	%r40213, %r40208, %r40212;
	shf.l.wrap.b32 	%r40214, %r40213, %r40213, 8;
	add.s32 	%r40215, %r40209, %r40214;
	xor.b32  	%r40216, %r40211, %r40215;
	shf.l.wrap.b32 	%r40217, %r40216, %r40216, 7;
	add.s32 	%r40218, %r40176, %r40217;
	xor.b32  	%r40219, %r40190, %r40218;
	shf.l.wrap.b32 	%r40220, %r40219, %r40219, 16;
	add.s32 	%r40221, %r40203, %r40220;
	xor.b32  	%r40222, %r40217, %r40221;
	shf.l.wrap.b32 	%r40223, %r40222, %r40222, 12;
	add.s32 	%r40224, %r40218, %r40223;
	xor.b32  	%r40225, %r40220, %r40224;
	shf.l.wrap.b32 	%r40226, %r40225, %r40225, 8;
	add.s32 	%r40227, %r40221, %r40226;
	xor.b32  	%r40228, %r40223, %r40227;
	shf.l.wrap.b32 	%r40229, %r40228, %r40228, 7;
	add.s32 	%r40230, %r40188, %r40181;
	xor.b32  	%r40231, %r40202, %r40230;
	shf.l.wrap.b32 	%r40232, %r40231, %r40231, 16;
	add.s32 	%r40233, %r40215, %r40232;
	xor.b32  	%r40234, %r40181, %r40233;
	shf.l.wrap.b32 	%r40235, %r40234, %r40234, 12;
	add.s32 	%r40236, %r40230, %r40235;
	xor.b32  	%r40237, %r40232, %r40236;
	shf.l.wrap.b32 	%r40238, %r40237, %r40237, 8;
	add.s32 	%r40239, %r40233, %r40238;
	xor.b32  	%r40240, %r40235, %r40239;
	shf.l.wrap.b32 	%r40241, %r40240, %r40240, 7;
	add.s32 	%r40242, %r40200, %r40193;
	xor.b32  	%r40243, %r40214, %r40242;
	shf.l.wrap.b32 	%r40244, %r40243, %r40243, 16;
	add.s32 	%r40245, %r40179, %r40244;
	xor.b32  	%r40246, %r40193, %r40245;
	shf.l.wrap.b32 	%r40247, %r40246, %r40246, 12;
	add.s32 	%r40248, %r40242, %r40247;
	xor.b32  	%r40249, %r40244, %r40248;
	shf.l.wrap.b32 	%r40250, %r40249, %r40249, 8;
	add.s32 	%r40251, %r40245, %r40250;
	xor.b32  	%r40252, %r40247, %r40251;
	shf.l.wrap.b32 	%r40253, %r40252, %r40252, 7;
	add.s32 	%r40254, %r40212, %r40205;
	xor.b32  	%r40255, %r40178, %r40254;
	shf.l.wrap.b32 	%r40256, %r40255, %r40255, 16;
	add.s32 	%r40257, %r40191, %r40256;
	xor.b32  	%r40258, %r40205, %r40257;
	shf.l.wrap.b32 	%r40259, %r40258, %r40258, 12;
	add.s32 	%r40260, %r40254, %r40259;
	xor.b32  	%r40261, %r40256, %r40260;
	shf.l.wrap.b32 	%r40262, %r40261, %r40261, 8;
	add.s32 	%r40263, %r40257, %r40262;
	xor.b32  	%r40264, %r40259, %r40263;
	shf.l.wrap.b32 	%r40265, %r40264, %r40264, 7;
	add.s32 	%r40266, %r40224, %r40241;
	xor.b32  	%r40267, %r40262, %r40266;
	shf.l.wrap.b32 	%r40268, %r40267, %r40267, 16;
	add.s32 	%r40269, %r40251, %r40268;
	xor.b32  	%r40270, %r40241, %r40269;
	shf.l.wrap.b32 	%r40271, %r40270, %r40270, 12;
	add.s32 	%r40272, %r40266, %r40271;
	xor.b32  	%r40273, %r40268, %r40272;
	shf.l.wrap.b32 	%r40274, %r40273, %r40273, 8;
	add.s32 	%r40275, %r40269, %r40274;
	xor.b32  	%r40276, %r40271, %r40275;
	shf.l.wrap.b32 	%r40277, %r40276, %r40276, 7;
	add.s32 	%r40278, %r40236, %r40253;
	xor.b32  	%r40279, %r40226, %r40278;
	shf.l.wrap.b32 	%r40280, %r40279, %r40279, 16;
	add.s32 	%r40281, %r40263, %r40280;
	xor.b32  	%r40282, %r40253, %r40281;
	shf.l.wrap.b32 	%r40283, %r40282, %r40282, 12;
	add.s32 	%r40284, %r40278, %r40283;
	xor.b32  	%r40285, %r40280, %r40284;
	shf.l.wrap.b32 	%r40286, %r40285, %r40285, 8;
	add.s32 	%r40287, %r40281, %r40286;
	xor.b32  	%r40288, %r40283, %r40287;
	shf.l.wrap.b32 	%r40289, %r40288, %r40288, 7;
	add.s32 	%r40290, %r40248, %r40265;
	xor.b32  	%r40291, %r40238, %r40290;
	shf.l.wrap.b32 	%r40292, %r40291, %r40291, 16;
	add.s32 	%r40293, %r40227, %r40292;
	xor.b32  	%r40294, %r40265, %r40293;
	shf.l.wrap.b32 	%r40295, %r40294, %r40294, 12;
	add.s32 	%r40296, %r40290, %r40295;
	xor.b32  	%r40297, %r40292, %r40296;
	shf.l.wrap.b32 	%r40298, %r40297, %r40297, 8;
	add.s32 	%r40299, %r40293, %r40298;
	xor.b32  	%r40300, %r40295, %r40299;
	shf.l.wrap.b32 	%r40301, %r40300, %r40300, 7;
	add.s32 	%r40302, %r40260, %r40229;
	xor.b32  	%r40303, %r40250, %r40302;
	shf.l.wrap.b32 	%r40304, %r40303, %r40303, 16;
	add.s32 	%r40305, %r40239, %r40304;
	xor.b32  	%r40306, %r40229, %r40305;
	shf.l.wrap.b32 	%r40307, %r40306, %r40306, 12;
	add.s32 	%r40308, %r40302, %r40307;
	xor.b32  	%r40309, %r40304, %r40308;
	shf.l.wrap.b32 	%r40310, %r40309, %r40309, 8;
	add.s32 	%r40311, %r40305, %r40310;
	xor.b32  	%r40312, %r40307, %r40311;
	shf.l.wrap.b32 	%r40313, %r40312, %r40312, 7;
	add.s32 	%r54713, %r39930, %r40272;
	add.s32 	%r54712, %r39942, %r40284;
	add.s32 	%r54711, %r39954, %r40296;
	add.s32 	%r54710, %r39966, %r40308;
	add.s32 	%r54714, %r54721, %r40313;
	add.s32 	%r54715, %r54720, %r40277;
	add.s32 	%r54716, %r54719, %r40289;
	add.s32 	%r54717, %r54718, %r40301;
	xor.b32  	%r40314, %r39931, 1;
	shf.l.wrap.b32 	%r40315, %r39931, %r40314, 16;
	add.s32 	%r40316, %r54721, %r40315;
	xor.b32  	%r40317, %r54721, %r40316;
	shf.l.wrap.b32 	%r40318, %r40317, %r40317, 12;
	add.s32 	%r40319, %r39931, %r40318;
	xor.b32  	%r40320, %r40315, %r40319;
	shf.l.wrap.b32 	%r40321, %r40320, %r40320, 8;
	add.s32 	%r40322, %r40316, %r40321;
	xor.b32  	%r40323, %r40318, %r40322;
	shf.l.wrap.b32 	%r40324, %r40323, %r40323, 7;
	add.s32 	%r40325, %r40319, %r39953;
	xor.b32  	%r40326, %r39974, %r40325;
	shf.l.wrap.b32 	%r40327, %r40326, %r40326, 16;
	add.s32 	%r40328, %r39963, %r40327;
	xor.b32  	%r40329, %r39953, %r40328;
	shf.l.wrap.b32 	%r40330, %r40329, %r40329, 12;
	add.s32 	%r40331, %r40325, %r40330;
	xor.b32  	%r40332, %r40327, %r40331;
	shf.l.wrap.b32 	%r40333, %r40332, %r40332, 8;
	add.s32 	%r40334, %r40328, %r40333;
	xor.b32  	%r40335, %r40330, %r40334;
	shf.l.wrap.b32 	%r40336, %r40335, %r40335, 7;
	xor.b32  	%r40337, %r40321, %r39990;
	shf.l.wrap.b32 	%r40338, %r40337, %r40337, 16;
	add.s32 	%r40339, %r39975, %r40338;
	xor.b32  	%r40340, %r39965, %r40339;
	shf.l.wrap.b32 	%r40341, %r40340, %r40340, 12;
	add.s32 	%r40342, %r39990, %r40341;
	xor.b32  	%r40343, %r40338, %r40342;
	shf.l.wrap.b32 	%r40344, %r40343, %r40343, 8;
	add.s32 	%r40345, %r40339, %r40344;
	xor.b32  	%r40346, %r40341, %r40345;
	shf.l.wrap.b32 	%r40347, %r40346, %r40346, 7;
	add.s32 	%r40348, %r40322, %r40004;
	xor.b32  	%r40349, %r39977, %r40348;
	shf.l.wrap.b32 	%r40350, %r40349, %r40349, 12;
	add.s32 	%r40351, %r40002, %r40350;
	xor.b32  	%r40352, %r40004, %r40351;
	shf.l.wrap.b32 	%r40353, %r40352, %r40352, 8;
	add.s32 	%r40354, %r40348, %r40353;
	xor.b32  	%r40355, %r40350, %r40354;
	shf.l.wrap.b32 	%r40356, %r40355, %r40355, 7;
	add.s32 	%r40357, %r39972, %r40324;
	xor.b32  	%r40358, %r39962, %r40357;
	shf.l.wrap.b32 	%r40359, %r40358, %r40358, 16;
	add.s32 	%r40360, %r39951, %r40359;
	xor.b32  	%r40361, %r40324, %r40360;
	shf.l.wrap.b32 	%r40362, %r40361, %r40361, 12;
	add.s32 	%r40363, %r40357, %r40362;
	xor.b32  	%r40364, %r40359, %r40363;
	shf.l.wrap.b32 	%r40365, %r40364, %r40364, 8;
	add.s32 	%r40366, %r40360, %r40365;
	xor.b32  	%r40367, %r40362, %r40366;
	shf.l.wrap.b32 	%r40368, %r40367, %r40367, 7;
	add.s32 	%r40369, %r40331, %r40368;
	xor.b32  	%r40370, %r40344, %r40369;
	shf.l.wrap.b32 	%r40371, %r40370, %r40370, 16;
	add.s32 	%r40372, %r40354, %r40371;
	xor.b32  	%r40373, %r40368, %r40372;
	shf.l.wrap.b32 	%r40374, %r40373, %r40373, 12;
	add.s32 	%r40375, %r40369, %r40374;
	xor.b32  	%r40376, %r40371, %r40375;
	shf.l.wrap.b32 	%r40377, %r40376, %r40376, 8;
	add.s32 	%r40378, %r40372, %r40377;
	xor.b32  	%r40379, %r40374, %r40378;
	shf.l.wrap.b32 	%r40380, %r40379, %r40379, 7;
	add.s32 	%r40381, %r40342, %r40336;
	xor.b32  	%r40382, %r40353, %r40381;
	shf.l.wrap.b32 	%r40383, %r40382, %r40382, 16;
	add.s32 	%r40384, %r40366, %r40383;
	xor.b32  	%r40385, %r40336, %r40384;
	shf.l.wrap.b32 	%r40386, %r40385, %r40385, 12;
	add.s32 	%r40387, %r40381, %r40386;
	xor.b32  	%r40388, %r40383, %r40387;
	shf.l.wrap.b32 	%r40389, %r40388, %r40388, 8;
	add.s32 	%r40390, %r40384, %r40389;
	xor.b32  	%r40391, %r40386, %r40390;
	shf.l.wrap.b32 	%r40392, %r40391, %r40391, 7;
	add.s32 	%r40393, %r40351, %r40347;
	xor.b32  	%r40394, %r40365, %r40393;
	shf.l.wrap.b32 	%r40395, %r40394, %r40394, 16;
	add.s32 	%r40396, %r40334, %r40395;
	xor.b32  	%r40397, %r40347, %r40396;
	shf.l.wrap.b32 	%r40398, %r40397, %r40397, 12;
	add.s32 	%r40399, %r40393, %r40398;
	xor.b32  	%r40400, %r40395, %r40399;
	shf.l.wrap.b32 	%r40401, %r40400, %r40400, 8;
	add.s32 	%r40402, %r40396, %r40401;
	xor.b32  	%r40403, %r40398, %r40402;
	shf.l.wrap.b32 	%r40404, %r40403, %r40403, 7;
	add.s32 	%r40405, %r40363, %r40356;
	xor.b32  	%r40406, %r40333, %r40405;
	shf.l.wrap.b32 	%r40407, %r40406, %r40406, 16;
	add.s32 	%r40408, %r40345, %r40407;
	xor.b32  	%r40409, %r40356, %r40408;
	shf.l.wrap.b32 	%r40410, %r40409, %r40409, 12;
	add.s32 	%r40411, %r40405, %r40410;
	xor.b32  	%r40412, %r40407, %r40411;
	shf.l.wrap.b32 	%r40413, %r40412, %r40412, 8;
	add.s32 	%r40414, %r40408, %r40413;
	xor.b32  	%r40415, %r40410, %r40414;
	shf.l.wrap.b32 	%r40416, %r40415, %r40415, 7;
	add.s32 	%r40417, %r40375, %r40392;
	xor.b32  	%r40418, %r40413, %r40417;
	shf.l.wrap.b32 	%r40419, %r40418, %r40418, 16;
	add.s32 	%r40420, %r40402, %r40419;
	xor.b32  	%r40421, %r40392, %r40420;
	shf.l.wrap.b32 	%r40422, %r40421, %r40421, 12;
	add.s32 	%r40423, %r40417, %r40422;
	xor.b32  	%r40424, %r40419, %r40423;
	shf.l.wrap.b32 	%r40425, %r40424, %r40424, 8;
	add.s32 	%r40426, %r40420, %r40425;
	xor.b32  	%r40427, %r40422, %r40426;
	shf.l.wrap.b32 	%r40428, %r40427, %r40427, 7;
	add.s32 	%r40429, %r40387, %r40404;
	xor.b32  	%r40430, %r40377, %r40429;
	shf.l.wrap.b32 	%r40431, %r40430, %r40430, 16;
	add.s32 	%r40432, %r40414, %r40431;
	xor.b32  	%r40433, %r40404, %r40432;
	shf.l.wrap.b32 	%r40434, %r40433, %r40433, 12;
	add.s32 	%r40435, %r40429, %r40434;
	xor.b32  	%r40436, %r40431, %r40435;
	shf.l.wrap.b32 	%r40437, %r40436, %r40436, 8;
	add.s32 	%r40438, %r40432, %r40437;
	xor.b32  	%r40439, %r40434, %r40438;
	shf.l.wrap.b32 	%r40440, %r40439, %r40439, 7;
	add.s32 	%r40441, %r40399, %r40416;
	xor.b32  	%r40442, %r40389, %r40441;
	shf.l.wrap.b32 	%r40443, %r40442, %r40442, 16;
	add.s32 	%r40444, %r40378, %r40443;
	xor.b32  	%r40445, %r40416, %r40444;
	shf.l.wrap.b32 	%r40446, %r40445, %r40445, 12;
	add.s32 	%r40447, %r40441, %r40446;
	xor.b32  	%r40448, %r40443, %r40447;
	shf.l.wrap.b32 	%r40449, %r40448, %r40448, 8;
	add.s32 	%r40450, %r40444, %r40449;
	xor.b32  	%r40451, %r40446, %r40450;
	shf.l.wrap.b32 	%r40452, %r40451, %r40451, 7;
	add.s32 	%r40453, %r40411, %r40380;
	xor.b32  	%r40454, %r40401, %r40453;
	shf.l.wrap.b32 	%r40455, %r40454, %r40454, 16;
	add.s32 	%r40456, %r40390, %r40455;
	xor.b32  	%r40457, %r40380, %r40456;
	shf.l.wrap.b32 	%r40458, %r40457, %r40457, 12;
	add.s32 	%r40459, %r40453, %r40458;
	xor.b32  	%r40460, %r40455, %r40459;
	shf.l.wrap.b32 	%r40461, %r40460, %r40460, 8;
	add.s32 	%r40462, %r40456, %r40461;
	xor.b32  	%r40463, %r40458, %r40462;
	shf.l.wrap.b32 	%r40464, %r40463, %r40463, 7;
	add.s32 	%r40465, %r40423, %r40464;
	xor.b32  	%r40466, %r40437, %r40465;
	shf.l.wrap.b32 	%r40467, %r40466, %r40466, 16;
	add.s32 	%r40468, %r40450, %r40467;
	xor.b32  	%r40469, %r40464, %r40468;
	shf.l.wrap.b32 	%r40470, %r40469, %r40469, 12;
	add.s32 	%r40471, %r40465, %r40470;
	xor.b32  	%r40472, %r40467, %r40471;
	shf.l.wrap.b32 	%r40473, %r40472, %r40472, 8;
	add.s32 	%r40474, %r40468, %r40473;
	xor.b32  	%r40475, %r40470, %r40474;
	shf.l.wrap.b32 	%r40476, %r40475, %r40475, 7;
	add.s32 	%r40477, %r40435, %r40428;
	xor.b32  	%r40478, %r40449, %r40477;
	shf.l.wrap.b32 	%r40479, %r40478, %r40478, 16;
	add.s32 	%r40480, %r40462, %r40479;
	xor.b32  	%r40481, %r40428, %r40480;
	shf.l.wrap.b32 	%r40482, %r40481, %r40481, 12;
	add.s32 	%r40483, %r40477, %r40482;
	xor.b32  	%r40484, %r40479, %r40483;
	shf.l.wrap.b32 	%r40485, %r40484, %r40484, 8;
	add.s32 	%r40486, %r40480, %r40485;
	xor.b32  	%r40487, %r40482, %r40486;
	shf.l.wrap.b32 	%r40488, %r40487, %r40487, 7;
	add.s32 	%r40489, %r40447, %r40440;
	xor.b32  	%r40490, %r40461, %r40489;
	shf.l.wrap.b32 	%r40491, %r40490, %r40490, 16;
	add.s32 	%r40492, %r40426, %r40491;
	xor.b32  	%r40493, %r40440, %r40492;
	shf.l.wrap.b32 	%r40494, %r40493, %r40493, 12;
	add.s32 	%r40495, %r40489, %r40494;
	xor.b32  	%r40496, %r40491, %r40495;
	shf.l.wrap.b32 	%r40497, %r40496, %r40496, 8;
	add.s32 	%r40498, %r40492, %r40497;
	xor.b32  	%r40499, %r40494, %r40498;
	shf.l.wrap.b32 	%r40500, %r40499, %r40499, 7;
	add.s32 	%r40501, %r40459, %r40452;
	xor.b32  	%r40502, %r40425, %r40501;
	shf.l.wrap.b32 	%r40503, %r40502, %r40502, 16;
	add.s32 	%r40504, %r40438, %r40503;
	xor.b32  	%r40505, %r40452, %r40504;
	shf.l.wrap.b32 	%r40506, %r40505, %r40505, 12;
	add.s32 	%r40507, %r40501, %r40506;
	xor.b32  	%r40508, %r40503, %r40507;
	shf.l.wrap.b32 	%r40509, %r40508, %r40508, 8;
	add.s32 	%r40510, %r40504, %r40509;
	xor.b32  	%r40511, %r40506, %r40510;
	shf.l.wrap.b32 	%r40512, %r40511, %r40511, 7;
	add.s32 	%r40513, %r40471, %r40488;
	xor.b32  	%r40514, %r40509, %r40513;
	shf.l.wrap.b32 	%r40515, %r40514, %r40514, 16;
	add.s32 	%r40516, %r40498, %r40515;
	xor.b32  	%r40517, %r40488, %r40516;
	shf.l.wrap.b32 	%r40518, %r40517, %r40517, 12;
	add.s32 	%r40519, %r40513, %r40518;
	xor.b32  	%r40520, %r40515, %r40519;
	shf.l.wrap.b32 	%r40521, %r40520, %r40520, 8;
	add.s32 	%r40522, %r40516, %r40521;
	xor.b32  	%r40523, %r40518, %r40522;
	shf.l.wrap.b32 	%r40524, %r40523, %r40523, 7;
	add.s32 	%r40525, %r40483, %r40500;
	xor.b32  	%r40526, %r40473, %r40525;
	shf.l.wrap.b32 	%r40527, %r40526, %r40526, 16;
	add.s32 	%r40528, %r40510, %r40527;
	xor.b32  	%r40529, %r40500, %r40528;
	shf.l.wrap.b32 	%r40530, %r40529, %r40529, 12;
	add.s32 	%r40531, %r40525, %r40530;
	xor.b32  	%r40532, %r40527, %r40531;
	shf.l.wrap.b32 	%r40533, %r40532, %r40532, 8;
	add.s32 	%r40534, %r40528, %r40533;
	xor.b32  	%r40535, %r40530, %r40534;
	shf.l.wrap.b32 	%r40536, %r40535, %r40535, 7;
	add.s32 	%r40537, %r40495, %r40512;
	xor.b32  	%r40538, %r40485, %r40537;
	shf.l.wrap.b32 	%r40539, %r40538, %r40538, 16;
	add.s32 	%r40540, %r40474, %r40539;
	xor.b32  	%r40541, %r40512, %r40540;
	shf.l.wrap.b32 	%r40542, %r40541, %r40541, 12;
	add.s32 	%r40543, %r40537, %r40542;
	xor.b32  	%r40544, %r40539, %r40543;
	shf.l.wrap.b32 	%r40545, %r40544, %r40544, 8;
	add.s32 	%r40546, %r40540, %r40545;
	xor.b32  	%r40547, %r40542, %r40546;
	shf.l.wrap.b32 	%r40548, %r40547, %r40547, 7;
	add.s32 	%r40549, %r40507, %r40476;
	xor.b32  	%r40550, %r40497, %r40549;
	shf.l.wrap.b32 	%r40551, %r40550, %r40550, 16;
	add.s32 	%r40552, %r40486, %r40551;
	xor.b32  	%r40553, %r40476, %r40552;
	shf.l.wrap.b32 	%r40554, %r40553, %r40553, 12;
	add.s32 	%r40555, %r40549, %r40554;
	xor.b32  	%r40556, %r40551, %r40555;
	shf.l.wrap.b32 	%r40557, %r40556, %r40556, 8;
	add.s32 	%r40558, %r40552, %r40557;
	xor.b32  	%r40559, %r40554, %r40558;
	shf.l.wrap.b32 	%r40560, %r40559, %r40559, 7;
	add.s32 	%r40561, %r40519, %r40560;
	xor.b32  	%r40562, %r40533, %r40561;
	shf.l.wrap.b32 	%r40563, %r40562, %r40562, 16;
	add.s32 	%r40564, %r40546, %r40563;
	xor.b32  	%r40565, %r40560, %r40564;
	shf.l.wrap.b32 	%r40566, %r40565, %r40565, 12;
	add.s32 	%r40567, %r40561, %r40566;
	xor.b32  	%r40568, %r40563, %r40567;
	shf.l.wrap.b32 	%r40569, %r40568, %r40568, 8;
	add.s32 	%r40570, %r40531, %r40524;
	xor.b32  	%r40571, %r40545, %r40570;
	shf.l.wrap.b32 	%r40572, %r40571, %r40571, 16;
	add.s32 	%r40573, %r40558, %r40572;
	xor.b32  	%r40574, %r40524, %r40573;
	shf.l.wrap.b32 	%r40575, %r40574, %r40574, 12;
	add.s32 	%r40576, %r40570, %r40575;
	xor.b32  	%r40577, %r40572, %r40576;
	shf.l.wrap.b32 	%r40578, %r40577, %r40577, 8;
	add.s32 	%r40579, %r40573, %r40578;
	xor.b32  	%r40580, %r40575, %r40579;
	shf.l.wrap.b32 	%r40581, %r40580, %r40580, 7;
	add.s32 	%r40582, %r40543, %r40536;
	xor.b32  	%r40583, %r40557, %r40582;
	shf.l.wrap.b32 	%r40584, %r40583, %r40583, 16;
	add.s32 	%r40585, %r40522, %r40584;
	xor.b32  	%r40586, %r40536, %r40585;
	shf.l.wrap.b32 	%r40587, %r40586, %r40586, 12;
	add.s32 	%r40588, %r40582, %r40587;
	xor.b32  	%r40589, %r40584, %r40588;
	shf.l.wrap.b32 	%r40590, %r40589, %r40589, 8;
	add.s32 	%r40591, %r40585, %r40590;
	xor.b32  	%r40592, %r40587, %r40591;
	shf.l.wrap.b32 	%r40593, %r40592, %r40592, 7;
	add.s32 	%r40594, %r40555, %r40548;
	xor.b32  	%r40595, %r40521, %r40594;
	shf.l.wrap.b32 	%r40596, %r40595, %r40595, 16;
	add.s32 	%r40597, %r40534, %r40596;
	xor.b32  	%r40598, %r40548, %r40597;
	shf.l.wrap.b32 	%r40599, %r40598, %r40598, 12;
	add.s32 	%r40600, %r40594, %r40599;
	xor.b32  	%r40601, %r40596, %r40600;
	shf.l.wrap.b32 	%r40602, %r40601, %r40601, 8;
	add.s32 	%r40603, %r40597, %r40602;
	add.s32 	%r40604, %r40567, %r40581;
	xor.b32  	%r40605, %r40602, %r40604;
	shf.l.wrap.b32 	%r40606, %r40605, %r40605, 16;
	add.s32 	%r40607, %r40591, %r40606;
	xor.b32  	%r40608, %r40581, %r40607;
	shr.u32 	%r40609, %r40608, 20;
	add.s32 	%r40610, %r40604, %r40609;
	add.s32 	%r40611, %r40576, %r40593;
	xor.b32  	%r40612, %r40569, %r40611;
	shf.l.wrap.b32 	%r40613, %r40612, %r40612, 16;
	add.s32 	%r40614, %r40603, %r40613;
	xor.b32  	%r40615, %r40593, %r40614;
	shr.u32 	%r40616, %r40615, 20;
	add.s32 	%r40617, %r40611, %r40616;
	add.s32 	%r40618, %r39930, %r40610;
	add.s32 	%r40619, %r39942, %r40617;
	not.b32 	%r40620, %r54709;
	add.s32 	%r40621, %r3808, %r40620;
	mov.u32 	%r40622, %ctaid.x;
	shl.b32 	%r40623, %r40622, 11;
	mov.u32 	%r40624, %tid.x;
	and.b32  	%r40625, %r40624, 31;
	or.b32  	%r40626, %r40623, %r40625;
	shl.b32 	%r40627, %r40624, 3;
	and.b32  	%r40628, %r40627, 7936;
	add.s32 	%r40629, %r53743, %r40628;
	add.s32 	%r40630, %r40626, %r40629;
	shr.u32 	%r40631, %r40630, %r40621;
	and.b32  	%r40632, %r40631, 1;
	setp.eq.b32 	%p454, %r40632, 1;
	selp.b32 	%r40633, %r40619, %r40618, %p454;
	cvt.u16.u32 	%rs666, %r40633;
	and.b16  	%rs861, %rs666, 1;
	and.b16  	%rs667, %rs859, 255;
	setp.ne.s16 	%p455, %rs667, 1;
	@%p455 bra 	$L__BB4_579;
	ld.param.u64 	%rd875, [fused_batch_pir_kernel_16_param_1];
	not.b32 	%r40634, %r54709;
	add.s32 	%r40635, %r3808, %r40634;
	mov.u32 	%r40636, %ctaid.x;
	shl.b32 	%r40637, %r40636, 11;
	mov.u32 	%r40638, %tid.x;
	and.b32  	%r40639, %r40638, 31;
	or.b32  	%r40640, %r40637, %r40639;
	shl.b32 	%r40641, %r40638, 3;
	and.b32  	%r40642, %r40641, 7936;
	add.s32 	%r40643, %r53743, %r40642;
	add.s32 	%r40644, %r40640, %r40643;
	shr.u32 	%r40645, %r40644, %r40635;
	and.b32  	%r40646, %r40645, 1;
	setp.eq.b32 	%p456, %r40646, 1;
	cvt.s64.s32 	%rd518, %r54709;
	cvta.to.global.u64 	%rd519, %rd875;
	mul.wide.s32 	%rd520, %r54709, 16;
	add.s64 	%rd521, %rd519, %rd520;
	ld.global.u32 	%r40647, [%rd521+19540];
	selp.b32 	%r40648, %r54714, %r54713, %p456;
	xor.b32  	%r40649, %r40648, %r40647;
	selp.b32 	%r40650, %r54715, %r54712, %p456;
	selp.b32 	%r54713, %r54713, %r40649, %p456;
	selp.b32 	%r54714, %r40649, %r54714, %p456;
	ld.global.u32 	%r40651, [%rd521+19544];
	xor.b32  	%r40652, %r40650, %r40651;
	selp.b32 	%r40653, %r54716, %r54711, %p456;
	selp.b32 	%r54712, %r54712, %r40652, %p456;
	selp.b32 	%r54715, %r40652, %r54715, %p456;
	ld.global.u32 	%r40654, [%rd521+19548];
	xor.b32  	%r40655, %r40653, %r40654;
	selp.b32 	%r40656, %r54717, %r54710, %p456;
	selp.b32 	%r54711, %r54711, %r40655, %p456;
	selp.b32 	%r54716, %r40655, %r54716, %p456;
	ld.global.u32 	%r40657, [%rd521+19552];
	xor.b32  	%r40658, %r40656, %r40657;
	selp.b64 	%rd522, 445, 420, %p456;
	selp.b32 	%r54710, %r54710, %r40658, %p456;
	selp.b32 	%r54717, %r40658, %r54717, %p456;
	add.s64 	%rd523, %rd522, %rd518;
	add.s64 	%rd524, %rd519, %rd523;
	ld.global.u8 	%rs668, [%rd524+19520];
	xor.b16  	%rs861, %rs668, %rs861;
$L__BB4_579:
	not.b32 	%r40659, %r54709;
	add.s32 	%r40660, %r3808, %r40659;
	mov.u32 	%r40661, %ctaid.x;
	shl.b32 	%r40662, %r40661, 11;
	mov.u32 	%r40663, %tid.x;
	and.b32  	%r40664, %r40663, 31;
	or.b32  	%r40665, %r40662, %r40664;
	shl.b32 	%r40666, %r40663, 3;
	and.b32  	%r40667, %r40666, 7936;
	add.s32 	%r40668, %r53743, %r40667;
	add.s32 	%r40669, %r40665, %r40668;
	shr.u32 	%r40670, %r40669, %r40660;
	and.b32  	%r40671, %r40670, 1;
	setp.eq.b32 	%p457, %r40671, 1;
	selp.b32 	%r54721, %r54714, %r54713, %p457;
	selp.b32 	%r54720, %r54715, %r54712, %p457;
	selp.b32 	%r54719, %r54716, %r54711, %p457;
	selp.b32 	%r54718, %r54717, %r54710, %p457;
	add.s32 	%r54709, %r54709, 1;
	setp.lt.u32 	%p458, %r54709, %r3808;
	mov.u16 	%rs859, %rs861;
	@%p458 bra 	$L__BB4_577;
$L__BB4_580:
	and.b16  	%rs669, %rs861, 255;
	setp.ne.s16 	%p459, %rs669, 1;
	@%p459 bra 	$L__BB4_582;
	ld.param.u64 	%rd876, [fused_batch_pir_kernel_16_param_1];
	cvta.to.global.u64 	%rd525, %rd876;
	ld.global.u32 	%r40672, [%rd525+19992];
	xor.b32  	%r54721, %r54721, %r40672;
$L__BB4_582:
	@%p459 bra 	$L__BB4_584;
	ld.param.u64 	%rd877, [fused_batch_pir_kernel_16_param_1];
	cvta.to.global.u64 	%rd526, %rd877;
	ld.global.u32 	%r40673, [%rd526+19996];
	xor.b32  	%r54720, %r54720, %r40673;
$L__BB4_584:
	@%p459 bra 	$L__BB4_586;
	ld.param.u64 	%rd878, [fused_batch_pir_kernel_16_param_1];
	cvta.to.global.u64 	%rd527, %rd878;
	ld.global.u32 	%r40674, [%rd527+20000];
	xor.b32  	%r54719, %r54719, %r40674;
$L__BB4_586:
	@%p459 bra 	$L__BB4_588;
	ld.param.u64 	%rd879, [fused_batch_pir_kernel_16_param_1];
	cvta.to.global.u64 	%rd528, %rd879;
	ld.global.u32 	%r40675, [%rd528+20004];
	xor.b32  	%r54718, %r54718, %r40675;
$L__BB4_588:
	ld.param.u32 	%r52177, [fused_batch_pir_kernel_16_param_4];
	mov.u32 	%r40677, %ctaid.x;
	shl.b32 	%r40678, %r40677, 11;
	mov.u32 	%r40679, %tid.x;
	and.b32  	%r40680, %r40679, 31;
	or.b32  	%r40681, %r40678, %r40680;
	shl.b32 	%r40682, %r40679, 3;
	and.b32  	%r40683, %r40682, 7936;
	add.s32 	%r40684, %r53743, %r40683;
	add.s32 	%r40685, %r40681, %r40684;
	setp.ge.s32 	%p463, %r40685, %r52177;
	mov.b32 	%r54742, 0;
	mov.u32 	%r54743, %r54742;
	mov.u32 	%r54744, %r54742;
	mov.u32 	%r54745, %r54742;
	@%p463 bra 	$L__BB4_602;
	ld.param.u64 	%rd880, [fused_batch_pir_kernel_16_param_1];
	cvta.to.global.u64 	%rd529, %rd880;
	ld.global.u8 	%rs673, [%rd529+20025];
	max.u16 	%rs674, %rs673, 11;
	cvt.u32.u16 	%r40686, %rs674;
	add.s32 	%r54733, %r40686, -11;
	ld.shared.u32 	%r54745, [s_mem+198196];
	ld.shared.v2.u32 	{%r54744, %r54743}, [s_mem+198200];
	ld.shared.u32 	%r54742, [s_mem+198208];
	ld.shared.u8 	%rs864, [s_mem+198212];
	cvt.u32.u16 	%r3863, %rs673;
	setp.ge.u32 	%p464, %r54733, %r3863;
	@%p464 bra 	$L__BB4_594;
	mov.u16 	%rs862, %rs864;
$L__BB4_591:
	ld.const.u32 	%r40687, [CHACHA_CONSTANTS];
	add.s32 	%r40688, %r40687, %r54745;
	shf.l.wrap.b32 	%r40689, %r40688, %r40688, 16;
	add.s32 	%r40690, %r54745, %r40689;
	xor.b32  	%r40691, %r54745, %r40690;
	shf.l.wrap.b32 	%r40692, %r40691, %r40691, 12;
	add.s32 	%r40693, %r40688, %r40692;
	xor.b32  	%r40694, %r40689, %r40693;
	shf.l.wrap.b32 	%r40695, %r40694, %r40694, 8;
	add.s32 	%r40696, %r40690, %r40695;
	xor.b32  	%r40697, %r40692, %r40696;
	shf.l.wrap.b32 	%r40698, %r40697, %r40697, 7;
	ld.const.u32 	%r40699, [CHACHA_CONSTANTS+4];
	add.s32 	%r40700, %r40699, %r54744;
	shf.l.wrap.b32 	%r40701, %r40700, %r40700, 16;
	add.s32 	%r40702, %r54744, %r40701;
	xor.b32  	%r40703, %r54744, %r40702;
	shf.l.wrap.b32 	%r40704, %r40703, %r40703, 12;
	add.s32 	%r40705, %r40700, %r40704;
	xor.b32  	%r40706, %r40701, %r40705;
	shf.l.wrap.b32 	%r40707, %r40706, %r40706, 8;
	add.s32 	%r40708, %r40702, %r40707;
	xor.b32  	%r40709, %r40704, %r40708;
	shf.l.wrap.b32 	%r40710, %r40709, %r40709, 7;
	ld.const.u32 	%r40711, [CHACHA_CONSTANTS+8];
	add.s32 	%r40712, %r40711, %r54743;
	shf.l.wrap.b32 	%r40713, %r40712, %r40712, 16;
	add.s32 	%r40714, %r54743, %r40713;
	xor.b32  	%r40715, %r54743, %r40714;
	shf.l.wrap.b32 	%r40716, %r40715, %r40715, 12;
	add.s32 	%r40717, %r40712, %r40716;
	xor.b32  	%r40718, %r40713, %r40717;
	shf.l.wrap.b32 	%r40719, %r40718, %r40718, 8;
	add.s32 	%r40720, %r40714, %r40719;
	xor.b32  	%r40721, %r40716, %r40720;
	shf.l.wrap.b32 	%r40722, %r40721, %r40721, 7;
	ld.const.u32 	%r40723, [CHACHA_CONSTANTS+12];
	add.s32 	%r40724, %r40723, %r54742;
	shf.l.wrap.b32 	%r40725, %r40724, %r40724, 16;
	add.s32 	%r40726, %r54742, %r40725;
	xor.b32  	%r40727, %r54742, %r40726;
	shf.l.wrap.b32 	%r40728, %r40727, %r40727, 12;
	add.s32 	%r40729, %r40724, %r40728;
	xor.b32  	%r40730, %r40725, %r40729;
	shf.l.wrap.b32 	%r40731, %r40730, %r40730, 8;
	add.s32 	%r40732, %r40726, %r40731;
	xor.b32  	%r40733, %r40728, %r40732;
	shf.l.wrap.b32 	%r40734, %r40733, %r40733, 7;
	add.s32 	%r40735, %r40693, %r40710;
	xor.b32  	%r40736, %r40731, %r40735;
	shf.l.wrap.b32 	%r40737, %r40736, %r40736, 16;
	add.s32 	%r40738, %r40720, %r40737;
	xor.b32  	%r40739, %r40710, %r40738;
	shf.l.wrap.b32 	%r40740, %r40739, %r40739, 12;
	add.s32 	%r40741, %r40735, %r40740;
	xor.b32  	%r40742, %r40737, %r40741;
	shf.l.wrap.b32 	%r40743, %r40742, %r40742, 8;
	add.s32 	%r40744, %r40738, %r40743;
	xor.b32  	%r40745, %r40740, %r40744;
	shf.l.wrap.b32 	%r40746, %r40745, %r40745, 7;
	add.s32 	%r40747, %r40705, %r40722;
	xor.b32  	%r40748, %r40695, %r40747;
	shf.l.wrap.b32 	%r40749, %r40748, %r40748, 16;
	add.s32 	%r40750, %r40732, %r40749;
	xor.b32  	%r40751, %r40722, %r40750;
	shf.l.wrap.b32 	%r40752, %r40751, %r40751, 12;
	add.s32 	%r40753, %r40747, %r40752;
	xor.b32  	%r40754, %r40749, %r40753;
	shf.l.wrap.b32 	%r40755, %r40754, %r40754, 8;
	add.s32 	%r40756, %r40750, %r40755;
	xor.b32  	%r40757, %r40752, %r40756;
	shf.l.wrap.b32 	%r40758, %r40757, %r40757, 7;
	add.s32 	%r40759, %r40717, %r40734;
	xor.b32  	%r40760, %r40707, %r40759;
	shf.l.wrap.b32 	%r40761, %r40760, %r40760, 16;
	add.s32 	%r40762, %r40696, %r40761;
	xor.b32  	%r40763, %r40734, %r40762;
	shf.l.wrap.b32 	%r40764, %r40763, %r40763, 12;
	add.s32 	%r40765, %r40759, %r40764;
	xor.b32  	%r40766, %r40761, %r40765;
	shf.l.wrap.b32 	%r40767, %r40766, %r40766, 8;
	add.s32 	%r40768, %r40762, %r40767;
	xor.b32  	%r40769, %r40764, %r40768;
	shf.l.wrap.b32 	%r40770, %r40769, %r40769, 7;
	add.s32 	%r40771, %r40729, %r40698;
	xor.b32  	%r40772, %r40719, %r40771;
	shf.l.wrap.b32 	%r40773, %r40772, %r40772, 16;
	add.s32 	%r40774, %r40708, %r40773;
	xor.b32  	%r40775, %r40698, %r40774;
	shf.l.wrap.b32 	%r40776, %r40775, %r40775, 12;
	add.s32 	%r40777, %r40771, %r40776;
	xor.b32  	%r40778, %r40773, %r40777;
	shf.l.wrap.b32 	%r40779, %r40778, %r40778, 8;
	add.s32 	%r40780, %r40774, %r40779;
	xor.b32  	%r40781, %r40776, %r40780;
	shf.l.wrap.b32 	%r40782, %r40781, %r40781, 7;
	add.s32 	%r40783, %r40741, %r40782;
	xor.b32  	%r40784, %r40755, %r40783;
	shf.l.wrap.b32 	%r40785, %r40784, %r40784, 16;
	add.s32 	%r40786, %r40768, %r40785;
	xor.b32  	%r40787, %r40782, %r40786;
	shf.l.wrap.b32 	%r40788, %r40787, %r40787, 12;
	add.s32 	%r40789, %r40783, %r40788;
	xor.b32  	%r40790, %r40785, %r40789;
	shf.l.wrap.b32 	%r40791, %r40790, %r40790, 8;
	add.s32 	%r40792, %r40786, %r40791;
	xor.b32  	%r40793, %r40788, %r40792;
	shf.l.wrap.b32 	%r40794, %r40793, %r40793, 7;
	add.s32 	%r40795, %r40753, %r40746;
	xor.b32  	%r40796, %r40767, %r40795;
	shf.l.wrap.b32 	%r40797, %r40796, %r40796, 16;
	add.s32 	%r40798, %r40780, %r40797;
	xor.b32  	%r40799, %r40746, %r40798;
	shf.l.wrap.b32 	%r40800, %r40799, %r40799, 12;
	add.s32 	%r40801, %r40795, %r40800;
	xor.b32  	%r40802, %r40797, %r40801;
	shf.l.wrap.b32 	%r40803, %r40802, %r40802, 8;
	add.s32 	%r40804, %r40798, %r40803;
	xor.b32  	%r40805, %r40800, %r40804;
	shf.l.wrap.b32 	%r40806, %r40805, %r40805, 7;
	add.s32 	%r40807, %r40765, %r40758;
	xor.b32  	%r40808, %r40779, %r40807;
	shf.l.wrap.b32 	%r40809, %r40808, %r40808, 16;
	add.s32 	%r40810, %r40744, %r40809;
	xor.b32  	%r40811, %r40758, %r40810;
	shf.l.wrap.b32 	%r40812, %r40811, %r40811, 12;
	add.s32 	%r40813, %r40807, %r40812;
	xor.b32  	%r40814, %r40809, %r40813;
	shf.l.wrap.b32 	%r40815, %r40814, %r40814, 8;
	add.s32 	%r40816, %r40810, %r40815;
	xor.b32  	%r40817, %r40812, %r40816;
	shf.l.wrap.b32 	%r40818, %r40817, %r40817, 7;
	add.s32 	%r40819, %r40777, %r40770;
	xor.b32  	%r40820, %r40743, %r40819;
	shf.l.wrap.b32 	%r40821, %r40820, %r40820, 16;
	add.s32 	%r40822, %r40756, %r40821;
	xor.b32  	%r40823, %r40770, %r40822;
	shf.l.wrap.b32 	%r40824, %r40823, %r40823, 12;
	add.s32 	%r40825, %r40819, %r40824;
	xor.b32  	%r40826, %r40821, %r40825;
	shf.l.wrap.b32 	%r40827, %r40826, %r40826, 8;
	add.s32 	%r40828, %r40822, %r40827;
	xor.b32  	%r40829, %r40824, %r40828;
	shf.l.wrap.b32 	%r40830, %r40829, %r40829, 7;
	add.s32 	%r40831, %r40789, %r40806;
	xor.b32  	%r40832, %r40827, %r40831;
	shf.l.wrap.b32 	%r40833, %r40832, %r40832, 16;
	add.s32 	%r40834, %r40816, %r40833;
	xor.b32  	%r40835, %r40806, %r40834;
	shf.l.wrap.b32 	%r40836, %r40835, %r40835, 12;
	add.s32 	%r40837, %r40831, %r40836;
	xor.b32  	%r40838, %r40833, %r40837;
	shf.l.wrap.b32 	%r40839, %r40838, %r40838, 8;
	add.s32 	%r40840, %r40834, %r40839;
	xor.b32  	%r40841, %r40836, %r40840;
	shf.l.wrap.b32 	%r40842, %r40841, %r40841, 7;
	add.s32 	%r40843, %r40801, %r40818;
	xor.b32  	%r40844, %r40791, %r40843;
	shf.l.wrap.b32 	%r40845, %r40844, %r40844, 16;
	add.s32 	%r40846, %r40828, %r40845;
	xor.b32  	%r40847, %r40818, %r40846;
	shf.l.wrap.b32 	%r40848, %r40847, %r40847, 12;
	add.s32 	%r40849, %r40843, %r40848;
	xor.b32  	%r40850, %r40845, %r40849;
	shf.l.wrap.b32 	%r40851, %r40850, %r40850, 8;
	add.s32 	%r40852, %r40846, %r40851;
	xor.b32  	%r40853, %r40848, %r40852;
	shf.l.wrap.b32 	%r40854, %r40853, %r40853, 7;
	add.s32 	%r40855, %r40813, %r40830;
	xor.b32  	%r40856, %r40803, %r40855;
	shf.l.wrap.b32 	%r40857, %r40856, %r40856, 16;
	add.s32 	%r40858, %r40792, %r40857;
	xor.b32  	%r40859, %r40830, %r40858;
	shf.l.wrap.b32 	%r40860, %r40859, %r40859, 12;
	add.s32 	%r40861, %r40855, %r40860;
	xor.b32  	%r40862, %r40857, %r40861;
	shf.l.wrap.b32 	%r40863, %r40862, %r40862, 8;
	add.s32 	%r40864, %r40858, %r40863;
	xor.b32  	%r40865, %r40860, %r40864;
	shf.l.wrap.b32 	%r40866, %r40865, %r40865, 7;
	add.s32 	%r40867, %r40825, %r40794;
	xor.b32  	%r40868, %r40815, %r40867;
	shf.l.wrap.b32 	%r40869, %r40868, %r40868, 16;
	add.s32 	%r40870, %r40804, %r40869;
	xor.b32  	%r40871, %r40794, %r40870;
	shf.l.wrap.b32 	%r40872, %r40871, %r40871, 12;
	add.s32 	%r40873, %r40867, %r40872;
	xor.b32  	%r40874, %r40869, %r40873;
	shf.l.wrap.b32 	%r40875, %r40874, %r40874, 8;
	add.s32 	%r40876, %r40870, %r40875;
	xor.b32  	%r40877, %r40872, %r40876;
	shf.l.wrap.b32 	%r40878, %r40877, %r40877, 7;
	add.s32 	%r40879, %r40837, %r40878;
	xor.b32  	%r40880, %r40851, %r40879;
	shf.l.wrap.b32 	%r40881, %r40880, %r40880, 16;
	add.s32 	%r40882, %r40864, %r40881;
	xor.b32  	%r40883, %r40878, %r40882;
	shf.l.wrap.b32 	%r40884, %r40883, %r40883, 12;
	add.s32 	%r40885, %r40879, %r40884;
	xor.b32  	%r40886, %r40881, %r40885;
	shf.l.wrap.b32 	%r40887, %r40886, %r40886, 8;
	add.s32 	%r40888, %r40882, %r40887;
	xor.b32  	%r40889, %r40884, %r40888;
	shf.l.wrap.b32 	%r40890, %r40889, %r40889, 7;
	add.s32 	%r40891, %r40849, %r40842;
	xor.b32  	%r40892, %r40863, %r40891;
	shf.l.wrap.b32 	%r40893, %r40892, %r40892, 16;
	add.s32 	%r40894, %r40876, %r40893;
	xor.b32  	%r40895, %r40842, %r40894;
	shf.l.wrap.b32 	%r40896, %r40895, %r40895, 12;
	add.s32 	%r40897, %r40891, %r40896;
	xor.b32  	%r40898, %r40893, %r40897;
	shf.l.wrap.b32 	%r40899, %r40898, %r40898, 8;
	add.s32 	%r40900, %r40894, %r40899;
	xor.b32  	%r40901, %r40896, %r40900;
	shf.l.wrap.b32 	%r40902, %r40901, %r40901, 7;
	add.s32 	%r40903, %r40861, %r40854;
	xor.b32  	%r40904, %r40875, %r40903;
	shf.l.wrap.b32 	%r40905, %r40904, %r40904, 16;
	add.s32 	%r40906, %r40840, %r40905;
	xor.b32  	%r40907, %r40854, %r40906;
	shf.l.wrap.b32 	%r40908, %r40907, %r40907, 12;
	add.s32 	%r40909, %r40903, %r40908;
	xor.b32  	%r40910, %r40905, %r40909;
	shf.l.wrap.b32 	%r40911, %r40910, %r40910, 8;
	add.s32 	%r40912, %r40906, %r40911;
	xor.b32  	%r40913, %r40908, %r40912;
	shf.l.wrap.b32 	%r40914, %r40913, %r40913, 7;
	add.s32 	%r40915, %r40873, %r40866;
	xor.b32  	%r40916, %r40839, %r40915;
	shf.l.wrap.b32 	%r40917, %r40916, %r40916, 16;
	add.s32 	%r40918, %r40852, %r40917;
	xor.b32  	%r40919, %r40866, %r40918;
	shf.l.wrap.b32 	%r40920, %r40919, %r40919, 12;
	add.s32 	%r40921, %r40915, %r40920;
	xor.b32  	%r40922, %r40917, %r40921;
	shf.l.wrap.b32 	%r40923, %r40922, %r40922, 8;
	add.s32 	%r40924, %r40918, %r40923;
	xor.b32  	%r40925, %r40920, %r40924;
	shf.l.wrap.b32 	%r40926, %r40925, %r40925, 7;
	add.s32 	%r40927, %r40885, %r40902;
	xor.b32  	%r40928, %r40923, %r40927;
	shf.l.wrap.b32 	%r40929, %r40928, %r40928, 16;
	add.s32 	%r40930, %r40912, %r40929;
	xor.b32  	%r40931, %r40902, %r40930;
	shf.l.wrap.b32 	%r40932, %r40931, %r40931, 12;
	add.s32 	%r40933, %r40927, %r40932;
	xor.b32  	%r40934, %r40929, %r40933;
	shf.l.wrap.b32 	%r40935, %r40934, %r40934, 8;
	add.s32 	%r40936, %r40930, %r40935;
	xor.b32  	%r40937, %r40932, %r40936;
	shf.l.wrap.b32 	%r40938, %r40937, %r40937, 7;
	add.s32 	%r40939, %r40897, %r40914;
	xor.b32  	%r40940, %r40887, %r40939;
	shf.l.wrap.b32 	%r40941, %r40940, %r40940, 16;
	add.s32 	%r40942, %r40924, %r40941;
	xor.b32  	%r40943, %r40914, %r40942;
	shf.l.wrap.b32 	%r40944, %r40943, %r40943, 12;
	add.s32 	%r40945, %r40939, %r40944;
	xor.b32  	%r40946, %r40941, %r40945;
	shf.l.wrap.b32 	%r40947, %r40946, %r40946, 8;
	add.s32 	%r40948, %r40942, %r40947;
	xor.b32  	%r40949, %r40944, %r40948;
	shf.l.wrap.b32 	%r40950, %r40949, %r40949, 7;
	add.s32 	%r40951, %r40909, %r40926;
	xor.b32  	%r40952, %r40899, %r40951;
	shf.l.wrap.b32 	%r40953, %r40952, %r40952, 16;
	add.s32 	%r40954, %r40888, %r40953;
	xor.b32  	%r40955, %r40926, %r40954;
	shf.l.wrap.b32 	%r40956, %r40955, %r40955, 12;
	add.s32 	%r40957, %r40951, %r40956;
	xor.b32  	%r40958, %r40953, %r40957;
	shf.l.wrap.b32 	%r40959, %r40958, %r40958, 8;
	add.s32 	%r40960, %r40954, %r40959;
	xor.b32  	%r40961, %r40956, %r40960;
	shf.l.wrap.b32 	%r40962, %r40961, %r40961, 7;
	add.s32 	%r40963, %r40921, %r40890;
	xor.b32  	%r40964, %r40911, %r40963;
	shf.l.wrap.b32 	%r40965, %r40964, %r40964, 16;
	add.s32 	%r40966, %r40900, %r40965;
	xor.b32  	%r40967, %r40890, %r40966;
	shf.l.wrap.b32 	%r40968, %r40967, %r40967, 12;
	add.s32 	%r40969, %r40963, %r40968;
	xor.b32  	%r40970, %r40965, %r40969;
	shf.l.wrap.b32 	%r40971, %r40970, %r40970, 8;
	add.s32 	%r40972, %r40966, %r40971;
	xor.b32  	%r40973, %r40968, %r40972;
	shf.l.wrap.b32 	%r40974, %r40973, %r40973, 7;
	add.s32 	%r40975, %r40933, %r40974;
	xor.b32  	%r40976, %r40947, %r40975;
	shf.l.wrap.b32 	%r40977, %r40976, %r40976, 16;
	add.s32 	%r40978, %r40960, %r40977;
	xor.b32  	%r40979, %r40974, %r40978;
	shf.l.wrap.b32 	%r40980, %r40979, %r40979, 12;
	add.s32 	%r40981, %r40975, %r40980;
	xor.b32  	%r40982, %r40977, %r40981;
	shf.l.wrap.b32 	%r40983, %r40982, %r40982, 8;
	add.s32 	%r40984, %r40978, %r40983;
	xor.b32  	%r40985, %r40980, %r40984;
	shf.l.wrap.b32 	%r40986, %r40985, %r40985, 7;
	add.s32 	%r40987, %r40945, %r40938;
	xor.b32  	%r40988, %r40959, %r40987;
	shf.l.wrap.b32 	%r40989, %r40988, %r40988, 16;
	add.s32 	%r40990, %r40972, %r40989;
	xor.b32  	%r40991, %r40938, %r40990;
	shf.l.wrap.b32 	%r40992, %r40991, %r40991, 12;
	add.s32 	%r40993, %r40987, %r40992;
	xor.b32  	%r40994, %r40989, %r40993;
	shf.l.wrap.b32 	%r40995, %r40994, %r40994, 8;
	add.s32 	%r40996, %r40990, %r40995;
	xor.b32  	%r40997, %r40992, %r40996;
	shf.l.wrap.b32 	%r40998, %r40997, %r40997, 7;
	add.s32 	%r40999, %r40957, %r40950;
	xor.b32  	%r41000, %r40971, %r40999;
	shf.l.wrap.b32 	%r41001, %r41000, %r41000, 16;
	add.s32 	%r41002, %r40936, %r41001;
	xor.b32  	%r41003, %r40950, %r41002;
	shf.l.wrap.b32 	%r41004, %r41003, %r41003, 12;
	add.s32 	%r41005, %r40999, %r41004;
	xor.b32  	%r41006, %r41001, %r41005;
	shf.l.wrap.b32 	%r41007, %r41006, %r41006, 8;
	add.s32 	%r41008, %r41002, %r41007;
	xor.b32  	%r41009, %r41004, %r41008;
	shf.l.wrap.b32 	%r41010, %r41009, %r41009, 7;
	add.s32 	%r41011, %r40969, %r40962;
	xor.b32  	%r41012, %r40935, %r41011;
	shf.l.wrap.b32 	%r41013, %r41012, %r41012, 16;
	add.s32 	%r41014, %r40948, %r41013;
	xor.b32  	%r41015, %r40962, %r41014;
	shf.l.wrap.b32 	%r41016, %r41015, %r41015, 12;
	add.s32 	%r41017, %r41011, %r41016;
	xor.b32  	%r41018, %r41013, %r41017;
	shf.l.wrap.b32 	%r41019, %r41018, %r41018, 8;
	add.s32 	%r41020, %r41014, %r41019;
	xor.b32  	%r41021, %r41016, %r41020;
	shf.l.wrap.b32 	%r41022, %r41021, %r41021, 7;
	add.s32 	%r41023, %r40981, %r40998;
	xor.b32  	%r41024, %r41019, %r41023;
	shf.l.wrap.b32 	%r41025, %r41024, %r41024, 16;
	add.s32 	%r41026, %r41008, %r41025;
	xor.b32  	%r41027, %r40998, %r41026;
	shf.l.wrap.b32 	%r41028, %r41027, %r41027, 12;
	add.s32 	%r41029, %r41023, %r41028;
	xor.b32  	%r41030, %r41025, %r41029;
	shf.l.wrap.b32 	%r41031, %r41030, %r41030, 8;
	add.s32 	%r41032, %r41026, %r41031;
	xor.b32  	%r41033, %r41028, %r41032;
	shf.l.wrap.b32 	%r41034, %r41033, %r41033, 7;
	add.s32 	%r41035, %r40993, %r41010;
	xor.b32  	%r41036, %r40983, %r41035;
	shf.l.wrap.b32 	%r41037, %r41036, %r41036, 16;
	add.s32 	%r41038, %r41020, %r41037;
	xor.b32  	%r41039, %r41010, %r41038;
	shf.l.wrap.b32 	%r41040, %r41039, %r41039, 12;
	add.s32 	%r41041, %r41035, %r41040;
	xor.b32  	%r41042, %r41037, %r41041;
	shf.l.wrap.b32 	%r41043, %r41042, %r41042, 8;
	add.s32 	%r41044, %r41038, %r41043;
	xor.b32  	%r41045, %r41040, %r41044;
	shf.l.wrap.b32 	%r41046, %r41045, %r41045, 7;
	add.s32 	%r41047, %r41005, %r41022;
	xor.b32  	%r41048, %r40995, %r41047;
	shf.l.wrap.b32 	%r41049, %r41048, %r41048, 16;
	add.s32 	%r41050, %r40984, %r41049;
	xor.b32  	%r41051, %r41022, %r41050;
	shf.l.wrap.b32 	%r41052, %r41051, %r41051, 12;
	add.s32 	%r41053, %r41047, %r41052;
	xor.b32  	%r41054, %r41049, %r41053;
	shf.l.wrap.b32 	%r41055, %r41054, %r41054, 8;
	add.s32 	%r41056, %r41050, %r41055;
	xor.b32  	%r41057, %r41052, %r41056;
	shf.l.wrap.b32 	%r41058, %r41057, %r41057, 7;
	add.s32 	%r41059, %r41017, %r40986;
	xor.b32  	%r41060, %r41007, %r41059;
	shf.l.wrap.b32 	%r41061, %r41060, %r41060, 16;
	add.s32 	%r41062, %r40996, %r41061;
	xor.b32  	%r41063, %r40986, %r41062;
	shf.l.wrap.b32 	%r41064, %r41063, %r41063, 12;
	add.s32 	%r41065, %r41059, %r41064;
	xor.b32  	%r41066, %r41061, %r41065;
	shf.l.wrap.b32 	%r41067, %r41066, %r41066, 8;
	add.s32 	%r41068, %r41062, %r41067;
	xor.b32  	%r41069, %r41064, %r41068;
	shf.l.wrap.b32 	%r41070, %r41069, %r41069, 7;
	add.s32 	%r54737, %r40687, %r41029;
	add.s32 	%r54736, %r40699, %r41041;
	add.s32 	%r54735, %r40711, %r41053;
	add.s32 	%r54734, %r40723, %r41065;
	add.s32 	%r54738, %r54745, %r41070;
	add.s32 	%r54739, %r54744, %r41034;
	add.s32 	%r54740, %r54743, %r41046;
	add.s32 	%r54741, %r54742, %r41058;
	xor.b32  	%r41071, %r40688, 1;
	shf.l.wrap.b32 	%r41072, %r40688, %r41071, 16;
	add.s32 	%r41073, %r54745, %r41072;
	xor.b32  	%r41074, %r54745, %r41073;
	shf.l.wrap.b32 	%r41075, %r41074, %r41074, 12;
	add.s32 	%r41076, %r40688, %r41075;
	xor.b32  	%r41077, %r41072, %r41076;
	shf.l.wrap.b32 	%r41078, %r41077, %r41077, 8;
	add.s32 	%r41079, %r41073, %r41078;
	xor.b32  	%r41080, %r41075, %r41079;
	shf.l.wrap.b32 	%r41081, %r41080, %r41080, 7;
	add.s32 	%r41082, %r41076, %r40710;
	xor.b32  	%r41083, %r40731, %r41082;
	shf.l.wrap.b32 	%r41084, %r41083, %r41083, 16;
	add.s32 	%r41085, %r40720, %r41084;
	xor.b32  	%r41086, %r40710, %r41085;
	shf.l.wrap.b32 	%r41087, %r41086, %r41086, 12;
	add.s32 	%r41088, %r41082, %r41087;
	xor.b32  	%r41089, %r41084, %r41088;
	shf.l.wrap.b32 	%r41090, %r41089, %r41089, 8;
	add.s32 	%r41091, %r41085, %r41090;
	xor.b32  	%r41092, %r41087, %r41091;
	shf.l.wrap.b32 	%r41093, %r41092, %r41092, 7;
	xor.b32  	%r41094, %r41078, %r40747;
	shf.l.wrap.b32 	%r41095, %r41094, %r41094, 16;
	add.s32 	%r41096, %r40732, %r41095;
	xor.b32  	%r41097, %r40722, %r41096;
	shf.l.wrap.b32 	%r41098, %r41097, %r41097, 12;
	add.s32 	%r41099, %r40747, %r41098;
	xor.b32  	%r41100, %r41095, %r41099;
	shf.l.wrap.b32 	%r41101, %r41100, %r41100, 8;
	add.s32 	%r41102, %r41096, %r41101;
	xor.b32  	%r41103, %r41098, %r41102;
	shf.l.wrap.b32 	%r41104, %r41103, %r41103, 7;
	add.s32 	%r41105, %r41079, %r40761;
	xor.b32  	%r41106, %r40734, %r41105;
	shf.l.wrap.b32 	%r41107, %r41106, %r41106, 12;
	add.s32 	%r41108, %r40759, %r41107;
	xor.b32  	%r41109, %r40761, %r41108;
	shf.l.wrap.b32 	%r41110, %r41109, %r41109, 8;
	add.s32 	%r41111, %r41105, %r41110;
	xor.b32  	%r41112, %r41107, %r41111;
	shf.l.wrap.b32 	%r41113, %r41112, %r41112, 7;
	add.s32 	%r41114, %r40729, %r41081;
	xor.b32  	%r41115, %r40719, %r41114;
	shf.l.wrap.b32 	%r41116, %r41115, %r41115, 16;
	add.s32 	%r41117, %r40708, %r41116;
	xor.b32  	%r41118, %r41081, %r41117;
	shf.l.wrap.b32 	%r41119, %r41118, %r41118, 12;
	add.s32 	%r41120, %r41114, %r41119;
	xor.b32  	%r41121, %r41116, %r41120;
	shf.l.wrap.b32 	%r41122, %r41121, %r41121, 8;
	add.s32 	%r41123, %r41117, %r41122;
	xor.b32  	%r41124, %r41119, %r41123;
	shf.l.wrap.b32 	%r41125, %r41124, %r41124, 7;
	add.s32 	%r41126, %r41088, %r41125;
	xor.b32  	%r41127, %r41101, %r41126;
	shf.l.wrap.b32 	%r41128, %r41127, %r41127, 16;
	add.s32 	%r41129, %r41111, %r41128;
	xor.b32  	%r41130, %r41125, %r41129;
	shf.l.wrap.b32 	%r41131, %r41130, %r41130, 12;
	add.s32 	%r41132, %r41126, %r41131;
	xor.b32  	%r41133, %r41128, %r41132;
	shf.l.wrap.b32 	%r41134, %r41133, %r41133, 8;
	add.s32 	%r41135, %r41129, %r41134;
	xor.b32  	%r41136, %r41131, %r41135;
	shf.l.wrap.b32 	%r41137, %r41136, %r41136, 7;
	add.s32 	%r41138, %r41099, %r41093;
	xor.b32  	%r41139, %r41110, %r41138;
	shf.l.wrap.b32 	%r41140, %r41139, %r41139, 16;
	add.s32 	%r41141, %r41123, %r41140;
	xor.b32  	%r41142, %r41093, %r41141;
	shf.l.wrap.b32 	%r41143, %r41142, %r41142, 12;
	add.s32 	%r41144, %r41138, %r41143;
	xor.b32  	%r41145, %r41140, %r41144;
	shf.l.wrap.b32 	%r41146, %r41145, %r41145, 8;
	add.s32 	%r41147, %r41141, %r41146;
	xor.b32  	%r41148, %r41143, %r41147;
	shf.l.wrap.b32 	%r41149, %r41148, %r41148, 7;
	add.s32 	%r41150, %r41108, %r41104;
	xor.b32  	%r41151, %r41122, %r41150;
	shf.l.wrap.b32 	%r41152, %r41151, %r41151, 16;
	add.s32 	%r41153, %r41091, %r41152;
	xor.b32  	%r41154, %r41104, %r41153;
	shf.l.wrap.b32 	%r41155, %r41154, %r41154, 12;
	add.s32 	%r41156, %r41150, %r41155;
	xor.b32  	%r41157, %r41152, %r41156;
	shf.l.wrap.b32 	%r41158, %r41157, %r41157, 8;
	add.s32 	%r41159, %r41153, %r41158;
	xor.b32  	%r41160, %r41155, %r41159;
	shf.l.wrap.b32 	%r41161, %r41160, %r41160, 7;
	add.s32 	%r41162, %r41120, %r41113;
	xor.b32  	%r41163, %r41090, %r41162;
	shf.l.wrap.b32 	%r41164, %r41163, %r41163, 16;
	add.s32 	%r41165, %r41102, %r41164;
	xor.b32  	%r41166, %r41113, %r41165;
	shf.l.wrap.b32 	%r41167, %r41166, %r41166, 12;
	add.s32 	%r41168, %r41162, %r41167;
	xor.b32  	%r41169, %r41164, %r41168;
	shf.l.wrap.b32 	%r41170, %r41169, %r41169, 8;
	add.s32 	%r41171, %r41165, %r41170;
	xor.b32  	%r41172, %r41167, %r41171;
	shf.l.wrap.b32 	%r41173, %r41172, %r41172, 7;
	add.s32 	%r41174, %r41132, %r41149;
	xor.b32  	%r41175, %r41170, %r41174;
	shf.l.wrap.b32 	%r41176, %r41175, %r41175, 16;
	add.s32 	%r41177, %r41159, %r41176;
	xor.b32  	%r41178, %r41149, %r41177;
	shf.l.wrap.b32 	%r41179, %r41178, %r41178, 12;
	add.s32 	%r41180, %r41174, %r41179;
	xor.b32  	%r41181, %r41176, %r41180;
	shf.l.wrap.b32 	%r41182, %r41181, %r41181, 8;
	add.s32 	%r41183, %r41177, %r41182;
	xor.b32  	%r41184, %r41179, %r41183;
	shf.l.wrap.b32 	%r41185, %r41184, %r41184, 7;
	add.s32 	%r41186, %r41144, %r41161;
	xor.b32  	%r41187, %r41134, %r41186;
	shf.l.wrap.b32 	%r41188, %r41187, %r41187, 16;
	add.s32 	%r41189, %r41171, %r41188;
	xor.b32  	%r41190, %r41161, %r41189;
	shf.l.wrap.b32 	%r41191, %r41190, %r41190, 12;
	add.s32 	%r41192, %r41186, %r41191;
	xor.b32  	%r41193, %r41188, %r41192;
	shf.l.wrap.b32 	%r41194, %r41193, %r41193, 8;
	add.s32 	%r41195, %r41189, %r41194;
	xor.b32  	%r41196, %r41191, %r41195;
	shf.l.wrap.b32 	%r41197, %r41196, %r41196, 7;
	add.s32 	%r41198, %r41156, %r41173;
	xor.b32  	%r41199, %r41146, %r41198;
	shf.l.wrap.b32 	%r41200, %r41199, %r41199, 16;
	add.s32 	%r41201, %r41135, %r41200;
	xor.b32  	%r41202, %r41173, %r41201;
	shf.l.wrap.b32 	%r41203, %r41202, %r41202, 12;
	add.s32 	%r41204, %r41198, %r41203;
	xor.b32  	%r41205, %r41200, %r41204;
	shf.l.wrap.b32 	%r41206, %r41205, %r41205, 8;
	add.s32 	%r41207, %r41201, %r41206;
	xor.b32  	%r41208, %r41203, %r41207;
	shf.l.wrap.b32 	%r41209, %r41208, %r41208, 7;
	add.s32 	%r41210, %r41168, %r41137;
	xor.b32  	%r41211, %r41158, %r41210;
	shf.l.wrap.b32 	%r41212, %r41211, %r41211, 16;
	add.s32 	%r41213, %r41147, %r41212;
	xor.b32  	%r41214, %r41137, %r41213;
	shf.l.wrap.b32 	%r41215, %r41214, %r41214, 12;
	add.s32 	%r41216, %r41210, %r41215;
	xor.b32  	%r41217, %r41212, %r41216;
	shf.l.wrap.b32 	%r41218, %r41217, %r41217, 8;
	add.s32 	%r41219, %r41213, %r41218;
	xor.b32  	%r41220, %r41215, %r41219;
	shf.l.wrap.b32 	%r41221, %r41220, %r41220, 7;
	add.s32 	%r41222, %r41180, %r41221;
	xor.b32  	%r41223, %r41194, %r41222;
	shf.l.wrap.b32 	%r41224, %r41223, %r41223, 16;
	add.s32 	%r41225, %r41207, %r41224;
	xor.b32  	%r41226, %r41221, %r41225;
	shf.l.wrap.b32 	%r41227, %r41226, %r41226, 12;
	add.s32 	%r41228, %r41222, %r41227;
	xor.b32  	%r41229, %r41224, %r41228;
	shf.l.wrap.b32 	%r41230, %r41229, %r41229, 8;
	add.s32 	%r41231, %r41225, %r41230;
	xor.b32  	%r41232, %r41227, %r41231;
	shf.l.wrap.b32 	%r41233, %r41232, %r41232, 7;
	add.s32 	%r41234, %r41192, %r41185;
	xor.b32  	%r41235, %r41206, %r41234;
	shf.l.wrap.b32 	%r41236, %r41235, %r41235, 16;
	add.s32 	%r41237, %r41219, %r41236;
	xor.b32  	%r41238, %r41185, %r41237;
	shf.l.wrap.b32 	%r41239, %r41238, %r41238, 12;
	add.s32 	%r41240, %r41234, %r41239;
	xor.b32  	%r41241, %r41236, %r41240;
	shf.l.wrap.b32 	%r41242, %r41241, %r41241, 8;
	add.s32 	%r41243, %r41237, %r41242;
	xor.b32  	%r41244, %r41239, %r41243;
	shf.l.wrap.b32 	%r41245, %r41244, %r41244, 7;
	add.s32 	%r41246, %r41204, %r41197;
	xor.b32  	%r41247, %r41218, %r41246;
	shf.l.wrap.b32 	%r41248, %r41247, %r41247, 16;
	add.s32 	%r41249, %r41183, %r41248;
	xor.b32  	%r41250, %r41197, %r41249;
	shf.l.wrap.b32 	%r41251, %r41250, %r41250, 12;
	add.s32 	%r41252, %r41246, %r41251;
	xor.b32  	%r41253, %r41248, %r41252;
	shf.l.wrap.b32 	%r41254, %r41253, %r41253, 8;
	add.s32 	%r41255, %r41249, %r41254;
	xor.b32  	%r41256, %r41251, %r41255;
	shf.l.wrap.b32 	%r41257, %r41256, %r41256, 7;
	add.s32 	%r41258, %r41216, %r41209;
	xor.b32  	%r41259, %r41182, %r41258;
	shf.l.wrap.b32 	%r41260, %r41259, %r41259, 16;
	add.s32 	%r41261, %r41195, %r41260;
	xor.b32  	%r41262, %r41209, %r41261;
	shf.l.wrap.b32 	%r41263, %r41262, %r41262, 12;
	add.s32 	%r41264, %r41258, %r41263;
	xor.b32  	%r41265, %r41260, %r41264;
	shf.l.wrap.b32 	%r41266, %r41265, %r41265, 8;
	add.s32 	%r41267, %r41261, %r41266;
	xor.b32  	%r41268, %r41263, %r41267;
	shf.l.wrap.b32 	%r41269, %r41268, %r41268, 7;
	add.s32 	%r41270, %r41228, %r41245;
	xor.b32  	%r41271, %r41266, %r41270;
	shf.l.wrap.b32 	%r41272, %r41271, %r41271, 16;
	add.s32 	%r41273, %r41255, %r41272;
	xor.b32  	%r41274, %r41245, %r41273;
	shf.l.wrap.b32 	%r41275, %r41274, %r41274, 12;
	add.s32 	%r41276, %r41270, %r41275;
	xor.b32  	%r41277, %r41272, %r41276;
	shf.l.wrap.b32 	%r41278, %r41277, %r41277, 8;
	add.s32 	%r41279, %r41273, %r41278;
	xor.b32  	%r41280, %r41275, %r41279;
	shf.l.wrap.b32 	%r41281, %r41280, %r41280, 7;
	add.s32 	%r41282, %r41240, %r41257;
	xor.b32  	%r41283, %r41230, %r41282;
	shf.l.wrap.b32 	%r41284, %r41283, %r41283, 16;
	add.s32 	%r41285, %r41267, %r41284;
	xor.b32  	%r41286, %r41257, %r41285;
	shf.l.wrap.b32 	%r41287, %r41286, %r41286, 12;
	add.s32 	%r41288, %r41282, %r41287;
	xor.b32  	%r41289, %r41284, %r41288;
	shf.l.wrap.b32 	%r41290, %r41289, %r41289, 8;
	add.s32 	%r41291, %r41285, %r41290;
	xor.b32  	%r41292, %r41287, %r41291;
	shf.l.wrap.b32 	%r41293, %r41292, %r41292, 7;
	add.s32 	%r41294, %r41252, %r41269;
	xor.b32  	%r41295, %r41242, %r41294;
	shf.l.wrap.b32 	%r41296, %r41295, %r41295, 16;
	add.s32 	%r41297, %r41231, %r41296;
	xor.b32  	%r41298, %r41269, %r41297;
	shf.l.wrap.b32 	%r41299, %r41298, %r41298, 12;
	add.s32 	%r41300, %r41294, %r41299;
	xor.b32  	%r41301, %r41296, %r41300;
	shf.l.wrap.b32 	%r41302, %r41301, %r41301, 8;
	add.s32 	%r41303, %r41297, %r41302;
	xor.b32  	%r41304, %r41299, %r41303;
	shf.l.wrap.b32 	%r41305, %r41304, %r41304, 7;
	add.s32 	%r41306, %r41264, %r41233;
	xor.b32  	%r41307, %r41254, %r41306;
	shf.l.wrap.b32 	%r41308, %r41307, %r41307, 16;
	add.s32 	%r41309, %r41243, %r41308;
	xor.b32  	%r41310, %r41233, %r41309;
	shf.l.wrap.b32 	%r41311, %r41310, %r41310, 12;
	add.s32 	%r41312, %r41306, %r41311;
	xor.b32  	%r41313, %r41308, %r41312;
	shf.l.wrap.b32 	%r41314, %r41313, %r41313, 8;
	add.s32 	%r41315, %r41309, %r41314;
	xor.b32  	%r41316, %r41311, %r41315;
	shf.l.wrap.b32 	%r41317, %r41316, %r41316, 7;
	add.s32 	%r41318, %r41276, %r41317;
	xor.b32  	%r41319, %r41290, %r41318;
	shf.l.wrap.b32 	%r41320, %r41319, %r41319, 16;
	add.s32 	%r41321, %r41303, %r41320;
	xor.b32  	%r41322, %r41317, %r41321;
	shf.l.wrap.b32 	%r41323, %r41322, %r41322, 12;
	add.s32 	%r41324, %r41318, %r41323;
	xor.b32  	%r41325, %r41320, %r41324;
	shf.l.wrap.b32 	%r41326, %r41325, %r41325, 8;
	add.s32 	%r41327, %r41288, %r41281;
	xor.b32  	%r41328, %r41302, %r41327;
	shf.l.wrap.b32 	%r41329, %r41328, %r41328, 16;
	add.s32 	%r41330, %r41315, %r41329;
	xor.b32  	%r41331, %r41281, %r41330;
	shf.l.wrap.b32 	%r41332, %r41331, %r41331, 12;
	add.s32 	%r41333, %r41327, %r41332;
	xor.b32  	%r41334, %r41329, %r41333;
	shf.l.wrap.b32 	%r41335, %r41334, %r41334, 8;
	add.s32 	%r41336, %r41330, %r41335;
	xor.b32  	%r41337, %r41332, %r41336;
	shf.l.wrap.b32 	%r41338, %r41337, %r41337, 7;
	add.s32 	%r41339, %r41300, %r41293;
	xor.b32  	%r41340, %r41314, %r41339;
	shf.l.wrap.b32 	%r41341, %r41340, %r41340, 16;
	add.s32 	%r41342, %r41279, %r41341;
	xor.b32  	%r41343, %r41293, %r41342;
	shf.l.wrap.b32 	%r41344, %r41343, %r41343, 12;
	add.s32 	%r41345, %r41339, %r41344;
	xor.b32  	%r41346, %r41341, %r41345;
	shf.l.wrap.b32 	%r41347, %r41346, %r41346, 8;
	add.s32 	%r41348, %r41342, %r41347;
	xor.b32  	%r41349, %r41344, %r41348;
	shf.l.wrap.b32 	%r41350, %r41349, %r41349, 7;
	add.s32 	%r41351, %r41312, %r41305;
	xor.b32  	%r41352, %r41278, %r41351;
	shf.l.wrap.b32 	%r41353, %r41352, %r41352, 16;
	add.s32 	%r41354, %r41291, %r41353;
	xor.b32  	%r41355, %r41305, %r41354;
	shf.l.wrap.b32 	%r41356, %r41355, %r41355, 12;
	add.s32 	%r41357, %r41351, %r41356;
	xor.b32  	%r41358, %r41353, %r41357;
	shf.l.wrap.b32 	%r41359, %r41358, %r41358, 8;
	add.s32 	%r41360, %r41354, %r41359;
	add.s32 	%r41361, %r41324, %r41338;
	xor.b32  	%r41362, %r41359, %r41361;
	shf.l.wrap.b32 	%r41363, %r41362, %r41362, 16;
	add.s32 	%r41364, %r41348, %r41363;
	xor.b32  	%r41365, %r41338, %r41364;
	shr.u32 	%r41366, %r41365, 20;
	add.s32 	%r41367, %r41361, %r41366;
	add.s32 	%r41368, %r41333, %r41350;
	xor.b32  	%r41369, %r41326, %r41368;
	shf.l.wrap.b32 	%r41370, %r41369, %r41369, 16;
	add.s32 	%r41371, %r41360, %r41370;
	xor.b32  	%r41372, %r41350, %r41371;
	shr.u32 	%r41373, %r41372, 20;
	add.s32 	%r41374, %r41368, %r41373;
	add.s32 	%r41375, %r40687, %r41367;
	add.s32 	%r41376, %r40699, %r41374;
	not.b32 	%r41377, %r54733;
	add.s32 	%r41378, %r3863, %r41377;
	mov.u32 	%r41379, %ctaid.x;
	shl.b32 	%r41380, %r41379, 11;
	mov.u32 	%r41381, %tid.x;
	and.b32  	%r41382, %r41381, 31;
	or.b32  	%r41383, %r41380, %r41382;
	shl.b32 	%r41384, %r41381, 3;
	and.b32  	%r41385, %r41384, 7936;
	add.s32 	%r41386, %r53743, %r41385;
	add.s32 	%r41387, %r41383, %r41386;
	shr.u32 	%r41388, %r41387, %r41378;
	and.b32  	%r41389, %r41388, 1;
	setp.eq.b32 	%p465, %r41389, 1;
	selp.b32 	%r41390, %r41376, %r41375, %p465;
	cvt.u16.u32 	%rs675, %r41390;
	and.b16  	%rs864, %rs675, 1;
	and.b16  	%rs676, %rs862, 255;
	setp.ne.s16 	%p466, %rs676, 1;
	@%p466 bra 	$L__BB4_593;
	ld.param.u64 	%rd881, [fused_batch_pir_kernel_16_param_1];
	not.b32 	%r41391, %r54733;
	add.s32 	%r41392, %r3863, %r41391;
	mov.u32 	%r41393, %ctaid.x;
	shl.b32 	%r41394, %r41393, 11;
	mov.u32 	%r41395, %tid.x;
	and.b32  	%r41396, %r41395, 31;
	or.b32  	%r41397, %r41394, %r41396;
	shl.b32 	%r41398, %r41395, 3;
	and.b32  	%r41399, %r41398, 7936;
	add.s32 	%r41400, %r53743, %r41399;
	add.s32 	%r41401, %r41397, %r41400;
	shr.u32 	%r41402, %r41401, %r41392;
	and.b32  	%r41403, %r41402, 1;
	setp.eq.b32 	%p467, %r41403, 1;
	cvt.s64.s32 	%rd530, %r54733;
	cvta.to.global.u64 	%rd531, %rd881;
	mul.wide.s32 	%rd532, %r54733, 16;
	add.s64 	%rd533, %rd531, %rd532;
	ld.global.u32 	%r41404, [%rd533+20028];
	selp.b32 	%r41405, %r54738, %r54737, %p467;
	xor.b32  	%r41406, %r41405, %r41404;
	selp.b32 	%r41407, %r54739, %r54736, %p467;
	selp.b32 	%r54737, %r54737, %r41406, %p467;
	selp.b32 	%r54738, %r41406, %r54738, %p467;
	ld.global.u32 	%r41408, [%rd533+20032];
	xor.b32  	%r41409, %r41407, %r41408;
	selp.b32 	%r41410, %r54740, %r54735, %p467;
	selp.b32 	%r54736, %r54736, %r41409, %p467;
	selp.b32 	%r54739, %r41409, %r54739, %p467;
	ld.global.u32 	%r41411, [%rd533+20036];
	xor.b32  	%r41412, %r41410, %r41411;
	selp.b32 	%r41413, %r54741, %r54734, %p467;
	selp.b32 	%r54735, %r54735, %r41412, %p467;
	selp.b32 	%r54740, %r41412, %r54740, %p467;
	ld.global.u32 	%r41414, [%rd533+20040];
	xor.b32  	%r41415, %r41413, %r41414;
	selp.b64 	%rd534, 445, 420, %p467;
	selp.b32 	%r54734, %r54734, %r41415, %p467;
	selp.b32 	%r54741, %r41415, %r54741, %p467;
	add.s64 	%rd535, %rd534, %rd530;
	add.s64 	%rd536, %rd531, %rd535;
	ld.global.u8 	%rs677, [%rd536+20008];
	xor.b16  	%rs864, %rs677, %rs864;
$L__BB4_593:
	not.b32 	%r41416, %r54733;
	add.s32 	%r41417, %r3863, %r41416;
	mov.u32 	%r41418, %ctaid.x;
	shl.b32 	%r41419, %r41418, 11;
	mov.u32 	%r41420, %tid.x;
	and.b32  	%r41421, %r41420, 31;
	or.b32  	%r41422, %r41419, %r41421;
	shl.b32 	%r41423, %r41420, 3;
	and.b32  	%r41424, %r41423, 7936;
	add.s32 	%r41425, %r53743, %r41424;
	add.s32 	%r41426, %r41422, %r41425;
	shr.u32 	%r41427, %r41426, %r41417;
	and.b32  	%r41428, %r41427, 1;
	setp.eq.b32 	%p468, %r41428, 1;
	selp.b32 	%r54745, %r54738, %r54737, %p468;
	selp.b32 	%r54744, %r54739, %r54736, %p468;
	selp.b32 	%r54743, %r54740, %r54735, %p468;
	selp.b32 	%r54742, %r54741, %r54734, %p468;
	add.s32 	%r54733, %r54733, 1;
	setp.lt.u32 	%p469, %r54733, %r3863;
	mov.u16 	%rs862, %rs864;
	@%p469 bra 	$L__BB4_591;
$L__BB4_594:
	and.b16  	%rs678, %rs864, 255;
	setp.ne.s16 	%p470, %rs678, 1;
	@%p470 bra 	$L__BB4_596;
	ld.param.u64 	%rd882, [fused_batch_pir_kernel_16_param_1];
	cvta.to.global.u64 	%rd537, %rd882;
	ld.global.u32 	%r41429, [%rd537+20480];
	xor.b32  	%r54745, %r54745, %r41429;
$L__BB4_596:
	@%p470 bra 	$L__BB4_598;
	ld.param.u64 	%rd883, [fused_batch_pir_kernel_16_param_1];
	cvta.to.global.u64 	%rd538, %rd883;
	ld.global.u32 	%r41430, [%rd538+20484];
	xor.b32  	%r54744, %r54744, %r41430;
$L__BB4_598:
	@%p470 bra 	$L__BB4_600;
	ld.param.u64 	%rd884, [fused_batch_pir_kernel_16_param_1];
	cvta.to.global.u64 	%rd539, %rd884;
	ld.global.u32 	%r41431, [%rd539+20488];
	xor.b32  	%r54743, %r54743, %r41431;
$L__BB4_600:
	@%p470 bra 	$L__BB4_602;
	ld.param.u64 	%rd885, [fused_batch_pir_kernel_16_param_1];
	cvta.to.global.u64 	%rd540, %rd885;
	ld.global.u32 	%r41432, [%rd540+20492];
	xor.b32  	%r54742, %r54742, %r41432;
$L__BB4_602:
	ld.param.u32 	%r52178, [fused_batch_pir_kernel_16_param_4];
	mov.u32 	%r41434, %ctaid.x;
	shl.b32 	%r41435, %r41434, 11;
	mov.u32 	%r41436, %tid.x;
	and.b32  	%r41437, %r41436, 31;
	or.b32  	%r41438, %r41435, %r41437;
	shl.b32 	%r41439, %r41436, 3;
	and.b32  	%r41440, %r41439, 7936;
	add.s32 	%r41441, %r53743, %r41440;
	add.s32 	%r41442, %r41438, %r41441;
	setp.ge.s32 	%p474, %r41442, %r52178;
	mov.b32 	%r54766, 0;
	mov.u32 	%r54767, %r54766;
	mov.u32 	%r54768, %r54766;
	mov.u32 	%r54769, %r54766;
	@%p474 bra 	$L__BB4_616;
	ld.param.u64 	%rd886, [fused_batch_pir_kernel_16_param_1];
	cvta.to.global.u64 	%rd541, %rd886;
	ld.global.u8 	%rs682, [%rd541+20513];
	max.u16 	%rs683, %rs682, 11;
	cvt.u32.u16 	%r41443, %rs683;
	add.s32 	%r54757, %r41443, -11;
	ld.shared.v2.u32 	{%r54769, %r54768}, [s_mem+198216];
	ld.shared.v2.u32 	{%r54767, %r54766}, [s_mem+198224];
	ld.shared.u8 	%rs867, [s_mem+198232];
	cvt.u32.u16 	%r3918, %rs682;
	setp.ge.u32 	%p475, %r54757, %r3918;
	@%p475 bra 	$L__BB4_608;
	mov.u16 	%rs865, %rs867;
$L__BB4_605:
	ld.const.u32 	%r41444, [CHACHA_CONSTANTS];
	add.s32 	%r41445, %r41444, %r54769;
	shf.l.wrap.b32 	%r41446, %r41445, %r41445, 16;
	add.s32 	%r41447, %r54769, %r41446;
	xor.b32  	%r41448, %r54769, %r41447;
	shf.l.wrap.b32 	%r41449, %r41448, %r41448, 12;
	add.s32 	%r41450, %r41445, %r41449;
	xor.b32  	%r41451, %r41446, %r41450;
	shf.l.wrap.b32 	%r41452, %r41451, %r41451, 8;
	add.s32 	%r41453, %r41447, %r41452;
	xor.b32  	%r41454, %r41449, %r41453;
	shf.l.wrap.b32 	%r41455, %r41454, %r41454, 7;
	ld.const.u32 	%r41456, [CHACHA_CONSTANTS+4];
	add.s32 	%r41457, %r41456, %r54768;
	shf.l.wrap.b32 	%r41458, %r41457, %r41457, 16;
	add.s32 	%r41459, %r54768, %r41458;
	xor.b32  	%r41460, %r54768, %r41459;
	shf.l.wrap.b32 	%r41461, %r41460, %r41460, 12;
	add.s32 	%r41462, %r41457, %r41461;
	xor.b32  	%r41463, %r41458, %r41462;
	shf.l.wrap.b32 	%r41464, %r41463, %r41463, 8;
	add.s32 	%r41465, %r41459, %r41464;
	xor.b32  	%r41466, %r41461, %r41465;
	shf.l.wrap.b32 	%r41467, %r41466, %r41466, 7;
	ld.const.u32 	%r41468, [CHACHA_CONSTANTS+8];
	add.s32 	%r41469, %r41468, %r54767;
	shf.l.wrap.b32 	%r41470, %r41469, %r41469, 16;
	add.s32 	%r41471, %r54767, %r41470;
	xor.b32  	%r41472, %r54767, %r41471;
	shf.l.wrap.b32 	%r41473, %r41472, %r41472, 12;
	add.s32 	%r41474, %r41469, %r41473;
	xor.b32  	%r41475, %r41470, %r41474;
	shf.l.wrap.b32 	%r41476, %r41475, %r41475, 8;
	add.s32 	%r41477, %r41471, %r41476;
	xor.b32  	%r41478, %r41473, %r41477;
	shf.l.wrap.b32 	%r41479, %r41478, %r41478, 7;
	ld.const.u32 	%r41480, [CHACHA_CONSTANTS+12];
	add.s32 	%r41481, %r41480, %r54766;
	shf.l.wrap.b32 	%r41482, %r41481, %r41481, 16;
	add.s32 	%r41483, %r54766, %r41482;
	xor.b32  	%r41484, %r54766, %r41483;
	shf.l.wrap.b32 	%r41485, %r41484, %r41484, 12;
	add.s32 	%r41486, %r41481, %r41485;
	xor.b32  	%r41487, %r41482, %r41486;
	shf.l.wrap.b32 	%r41488, %r41487, %r41487, 8;
	add.s32 	%r41489, %r41483, %r41488;
	xor.b32  	%r41490, %r41485, %r41489;
	shf.l.wrap.b32 	%r41491, %r41490, %r41490, 7;
	add.s32 	%r41492, %r41450, %r41467;
	xor.b32  	%r41493, %r41488, %r41492;
	shf.l.wrap.b32 	%r41494, %r41493, %r41493, 16;
	add.s32 	%r41495, %r41477, %r41494;
	xor.b32  	%r41496, %r41467, %r41495;
	shf.l.wrap.b32 	%r41497, %r41496, %r41496, 12;
	add.s32 	%r41498, %r41492, %r41497;
	xor.b32  	%r41499, %r41494, %r41498;
	shf.l.wrap.b32 	%r41500, %r41499, %r41499, 8;
	add.s32 	%r41501, %r41495, %r41500;
	xor.b32  	%r41502, %r41497, %r41501;
	shf.l.wrap.b32 	%r41503, %r41502, %r41502, 7;
	add.s32 	%r41504, %r41462, %r41479;
	xor.b32  	%r41505, %r41452, %r41504;
	shf.l.wrap.b32 	%r41506, %r41505, %r41505, 16;
	add.s32 	%r41507, %r41489, %r41506;
	xor.b32  	%r41508, %r41479, %r41507;
	shf.l.wrap.b32 	%r41509, %r41508, %r41508, 12;
	add.s32 	%r41510, %r41504, %r41509;
	xor.b32  	%r41511, %r41506, %r41510;
	shf.l.wrap.b32 	%r41512, %r41511, %r41511, 8;
	add.s32 	%r41513, %r41507, %r41512;
	xor.b32  	%r41514, %r41509, %r41513;
	shf.l.wrap.b32 	%r41515, %r41514, %r41514, 7;
	add.s32 	%r41516, %r41474, %r41491;
	xor.b32  	%r41517, %r41464, %r41516;
	shf.l.wrap.b32 	%r41518, %r41517, %r41517, 16;
	add.s32 	%r41519, %r41453, %r41518;
	xor.b32  	%r41520, %r41491, %r41519;
	shf.l.wrap.b32 	%r41521, %r41520, %r41520, 12;
	add.s32 	%r41522, %r41516, %r41521;
	xor.b32  	%r41523, %r41518, %r41522;
	shf.l.wrap.b32 	%r41524, %r41523, %r41523, 8;
	add.s32 	%r41525, %r41519, %r41524;
	xor.b32  	%r41526, %r41521, %r41525;
	shf.l.wrap.b32 	%r41527, %r41526, %r41526, 7;
	add.s32 	%r41528, %r41486, %r41455;
	xor.b32  	%r41529, %r41476, %r41528;
	shf.l.wrap.b32 	%r41530, %r41529, %r41529, 16;
	add.s32 	%r41531, %r41465, %r41530;
	xor.b32  	%r41532, %r41455, %r41531;
	shf.l.wrap.b32 	%r41533, %r41532, %r41532, 12;
	add.s32 	%r41534, %r41528, %r41533;
	xor.b32  	%r41535, %r41530, %r41534;
	shf.l.wrap.b32 	%r41536, %r41535, %r41535, 8;
	add.s32 	%r41537, %r41531, %r41536;
	xor.b32  	%r41538, %r41533, %r41537;
	shf.l.wrap.b32 	%r41539, %r41538, %r41538, 7;
	add.s32 	%r41540, %r41498, %r41539;
	xor.b32  	%r41541, %r41512, %r41540;
	shf.l.wrap.b32 	%r41542, %r41541, %r41541, 16;
	add.s32 	%r41543, %r41525, %r41542;
	xor.b32  	%r41544, %r41539, %r41543;
	shf.l.wrap.b32 	%r41545, %r41544, %r41544, 12;
	add.s32 	%r41546, %r41540, %r41545;
	xor.b32  	%r41547, %r41542, %r41546;
	shf.l.wrap.b32 	%r41548, %r41547, %r41547, 8;
	add.s32 	%r41549, %r41543, %r41548;
	xor.b32  	%r41550, %r41545, %r41549;
	shf.l.wrap.b32 	%r41551, %r41550, %r41550, 7;
	add.s32 	%r41552, %r41510, %r41503;
	xor.b32  	%r41553, %r41524, %r41552;
	shf.l.wrap.b32 	%r41554, %r41553, %r41553, 16;
	add.s32 	%r41555, %r41537, %r41554;
	xor.b32  	%r41556, %r41503, %r41555;
	shf.l.wrap.b32 	%r41557, %r41556, %r41556, 12;
	add.s32 	%r41558, %r41552, %r41557;
	xor.b32  	%r41559, %r41554, %r41558;
	shf.l.wrap.b32 	%r41560, %r41559, %r41559, 8;
	add.s32 	%r41561, %r41555, %r41560;
	xor.b32  	%r41562, %r41557, %r41561;
	shf.l.wrap.b32 	%r41563, %r41562, %r41562, 7;
	add.s32 	%r41564, %r41522, %r41515;
	xor.b32  	%r41565, %r41536, %r41564;
	shf.l.wrap.b32 	%r41566, %r41565, %r41565, 16;
	add.s32 	%r41567, %r41501, %r41566;
	xor.b32  	%r41568, %r41515, %r41567;
	shf.l.wrap.b32 	%r41569, %r41568, %r41568, 12;
	add.s32 	%r41570, %r41564, %r41569;
	xor.b32  	%r41571, %r41566, %r41570;
	shf.l.wrap.b32 	%r41572, %r41571, %r41571, 8;
	add.s32 	%r41573, %r41567, %r41572;
	xor.b32  	%r41574, %r41569, %r41573;
	shf.l.wrap.b32 	%r41575, %r41574, %r41574, 7;
	add.s32 	%r41576, %r41534, %r41527;
	xor.b32  	%r41577, %r41500, %r41576;
	shf.l.wrap.b32 	%r41578, %r41577, %r41577, 16;
	add.s32 	%r41579, %r41513, %r41578;
	xor.b32  	%r41580, %r41527, %r41579;
	shf.l.wrap.b32 	%r41581, %r41580, %r41580, 12;
	add.s32 	%r41582, %r41576, %r41581;
	xor.b32  	%r41583, %r41578, %r41582;
	shf.l.wrap.b32 	%r41584, %r41583, %r41583, 8;
	add.s32 	%r41585, %r41579, %r41584;
	xor.b32  	%r41586, %r41581, %r41585;
	shf.l.wrap.b32 	%r41587, %r41586, %r41586, 7;
	add.s32 	%r41588, %r41546, %r41563;
	xor.b32  	%r41589, %r41584, %r41588;
	shf.l.wrap.b32 	%r41590, %r41589, %r41589, 16;
	add.s32 	%r41591, %r41573, %r41590;
	xor.b32  	%r41592, %r41563, %r41591;
	shf.l.wrap.b32 	%r41593, %r41592, %r41592, 12;
	add.s32 	%r41594, %r41588, %r41593;
	xor.b32  	%r41595, %r41590, %r41594;
	shf.l.wrap.b32 	%r41596, %r41595, %r41595, 8;
	add.s32 	%r41597, %r41591, %r41596;
	xor.b32  	%r41598, %r41593, %r41597;
	shf.l.wrap.b32 	%r41599, %r41598, %r41598, 7;
	add.s32 	%r41600, %r41558, %r41575;
	xor.b32  	%r41601, %r41548, %r41600;
	shf.l.wrap.b32 	%r41602, %r41601, %r41601, 16;
	add.s32 	%r41603, %r41585, %r41602;
	xor.b32  	%r41604, %r41575, %r41603;
	shf.l.wrap.b32 	%r41605, %r41604, %r41604, 12;
	add.s32 	%r41606, %r41600, %r41605;
	xor.b32  	%r41607, %r41602, %r41606;
	shf.l.wrap.b32 	%r41608, %r41607, %r41607, 8;
	add.s32 	%r41609, %r41603, %r41608;
	xor.b32  	%r41610, %r41605, %r41609;
	shf.l.wrap.b32 	%r41611, %r41610, %r41610, 7;
	add.s32 	%r41612, %r41570, %r41587;
	xor.b32  	%r41613, %r41560, %r41612;
	shf.l.wrap.b32 	%r41614, %r41613, %r41613, 16;
	add.s32 	%r41615, %r41549, %r41614;
	xor.b32  	%r41616, %r41587, %r41615;
	shf.l.wrap.b32 	%r41617, %r41616, %r41616, 12;
	add.s32 	%r41618, %r41612, %r41617;
	xor.b32  	%r41619, %r41614, %r41618;
	shf.l.wrap.b32 	%r41620, %r41619, %r41619, 8;
	add.s32 	%r41621, %r41615, %r41620;
	xor.b32  	%r41622, %r41617, %r41621;
	shf.l.wrap.b32 	%r41623, %r41622, %r41622, 7;
	add.s32 	%r41624, %r41582, %r41551;
	xor.b32  	%r41625, %r41572, %r41624;
	shf.l.wrap.b32 	%r41626, %r41625, %r41625, 16;
	add.s32 	%r41627, %r41561, %r41626;
	xor.b32  	%r41628, %r41551, %r41627;
	shf.l.wrap.b32 	%r41629, %r41628, %r41628, 12;
	add.s32 	%r41630, %r41624, %r41629;
	xor.b32  	%r41631, %r41626, %r41630;
	shf.l.wrap.b32 	%r41632, %r41631, %r41631, 8;
	add.s32 	%r41633, %r41627, %r41632;
	xor.b32  	%r41634, %r41629, %r41633;
	shf.l.wrap.b32 	%r41635, %r41634, %r41634, 7;
	add.s32 	%r41636, %r41594, %r41635;
	xor.b32  	%r41637, %r41608, %r41636;
	shf.l.wrap.b32 	%r41638, %r41637, %r41637, 16;
	add.s32 	%r41639, %r41621, %r41638;
	xor.b32  	%r41640, %r41635, %r41639;
	shf.l.wrap.b32 	%r41641, %r41640, %r41640, 12;
	add.s32 	%r41642, %r41636, %r41641;
	xor.b32  	%r41643, %r41638, %r41642;
	shf.l.wrap.b32 	%r41644, %r41643, %r41643, 8;
	add.s32 	%r41645, %r41639, %r41644;
	xor.b32  	%r41646, %r41641, %r41645;
	shf.l.wrap.b32 	%r41647, %r41646, %r41646, 7;
	add.s32 	%r41648, %r41606, %r41599;
	xor.b32  	%r41649, %r41620, %r41648;
	shf.l.wrap.b32 	%r41650, %r41649, %r41649, 16;
	add.s32 	%r41651, %r41633, %r41650;
	xor.b32  	%r41652, %r41599, %r41651;
	shf.l.wrap.b32 	%r41653, %r41652, %r41652, 12;
	add.s32 	%r41654, %r41648, %r41653;
	xor.b32  	%r41655, %r41650, %r41654;
	shf.l.wrap.b32 	%r41656, %r41655, %r41655, 8;
	add.s32 	%r41657, %r41651, %r41656;
	xor.b32  	%r41658, %r41653, %r41657;
	shf.l.wrap.b32 	%r41659, %r41658, %r41658, 7;
	add.s32 	%r41660, %r41618, %r41611;
	xor.b32  	%r41661, %r41632, %r41660;
	shf.l.wrap.b32 	%r41662, %r41661, %r41661, 16;
	add.s32 	%r41663, %r41597, %r41662;
	xor.b32  	%r41664, %r41611, %r41663;
	shf.l.wrap.b32 	%r41665, %r41664, %r41664, 12;
	add.s32 	%r41666, %r41660, %r41665;
	xor.b32  	%r41667, %r41662, %r41666;
	shf.l.wrap.b32 	%r41668, %r41667, %r41667, 8;
	add.s32 	%r41669, %r41663, %r41668;
	xor.b32  	%r41670, %r41665, %r41669;
	shf.l.wrap.b32 	%r41671, %r41670, %r41670, 7;
	add.s32 	%r41672, %r41630, %r41623;
	xor.b32  	%r41673, %r41596, %r41672;
	shf.l.wrap.b32 	%r41674, %r41673, %r41673, 16;
	add.s32 	%r41675, %r41609, %r41674;
	xor.b32  	%r41676, %r41623, %r41675;
	shf.l.wrap.b32 	%r41677, %r41676, %r41676, 12;
	add.s32 	%r41678, %r41672, %r41677;
	xor.b32  	%r41679, %r41674, %r41678;
	shf.l.wrap.b32 	%r41680, %r41679, %r41679, 8;
	add.s32 	%r41681, %r41675, %r41680;
	xor.b32  	%r41682, %r41677, %r41681;
	shf.l.wrap.b32 	%r41683, %r41682, %r41682, 7;
	add.s32 	%r41684, %r41642, %r41659;
	xor.b32  	%r41685, %r41680, %r41684;
	shf.l.wrap.b32 	%r41686, %r41685, %r41685, 16;
	add.s32 	%r41687, %r41669, %r41686;
	xor.b32  	%r41688, %r41659, %r41687;
	shf.l.wrap.b32 	%r41689, %r41688, %r41688, 12;
	add.s32 	%r41690, %r41684, %r41689;
	xor.b32  	%r41691, %r41686, %r41690;
	shf.l.wrap.b32 	%r41692, %r41691, %r41691, 8;
	add.s32 	%r41693, %r41687, %r41692;
	xor.b32  	%r41694, %r41689, %r41693;
	shf.l.wrap.b32 	%r41695, %r41694, %r41694, 7;
	add.s32 	%r41696, %r41654, %r41671;
	xor.b32  	%r41697, %r41644, %r41696;
	shf.l.wrap.b32 	%r41698, %r41697, %r41697, 16;
	add.s32 	%r41699, %r41681, %r41698;
	xor.b32  	%r41700, %r41671, %r41699;
	shf.l.wrap.b32 	%r41701, %r41700, %r41700, 12;
	add.s32 	%r41702, %r41696, %r41701;
	xor.b32  	%r41703, %r41698, %r41702;
	shf.l.wrap.b32 	%r41704, %r41703, %r41703, 8;
	add.s32 	%r41705, %r41699, %r41704;
	xor.b32  	%r41706, %r41701, %r41705;
	shf.l.wrap.b32 	%r41707, %r41706, %r41706, 7;
	add.s32 	%r41708, %r41666, %r41683;
	xor.b32  	%r41709, %r41656, %r41708;
	shf.l.wrap.b32 	%r41710, %r41709, %r41709, 16;
	add.s32 	%r41711, %r41645, %r41710;
	xor.b32  	%r41712, %r41683, %r41711;
	shf.l.wrap.b32 	%r41713, %r41712, %r41712, 12;
	add.s32 	%r41714, %r41708, %r41713;
	xor.b32  	%r41715, %r41710, %r41714;
	shf.l.wrap.b32 	%r41716, %r41715, %r41715, 8;
	add.s32 	%r41717, %r41711, %r41716;
	xor.b32  	%r41718, %r41713, %r41717;
	shf.l.wrap.b32 	%r41719, %r41718, %r41718, 7;
	add.s32 	%r41720, %r41678, %r41647;
	xor.b32  	%r41721, %r41668, %r41720;
	shf.l.wrap.b32 	%r41722, %r41721, %r41721, 16;
	add.s32 	%r41723, %r41657, %r41722;
	xor.b32  	%r41724, %r41647, %r41723;
	shf.l.wrap.b32 	%r41725, %r41724, %r41724, 12;
	add.s32 	%r41726, %r41720, %r41725;
	xor.b32  	%r41727, %r41722, %r41726;
	shf.l.wrap.b32 	%r41728, %r41727, %r41727, 8;
	add.s32 	%r41729, %r41723, %r41728;
	xor.b32  	%r41730, %r41725, %r41729;
	shf.l.wrap.b32 	%r41731, %r41730, %r41730, 7;
	add.s32 	%r41732, %r41690, %r41731;
	xor.b32  	%r41733, %r41704, %r41732;
	shf.l.wrap.b32 	%r41734, %r41733, %r41733, 16;
	add.s32 	%r41735, %r41717, %r41734;
	xor.b32  	%r41736, %r41731, %r41735;
	shf.l.wrap.b32 	%r41737, %r41736, %r41736, 12;
	add.s32 	%r41738, %r41732, %r41737;
	xor.b32  	%r41739, %r41734, %r41738;
	shf.l.wrap.b32 	%r41740, %r41739, %r41739, 8;
	add.s32 	%r41741, %r41735, %r41740;
	xor.b32  	%r41742, %r41737, %r41741;
	shf.l.wrap.b32 	%r41743, %r41742, %r41742, 7;
	add.s32 	%r41744, %r41702, %r41695;
	xor.b32  	%r41745, %r41716, %r41744;
	shf.l.wrap.b32 	%r41746, %r41745, %r41745, 16;
	add.s32 	%r41747, %r41729, %r41746;
	xor.b32  	%r41748, %r41695, %r41747;
	shf.l.wrap.b32 	%r41749, %r41748, %r41748, 12;
	add.s32 	%r41750, %r41744, %r41749;
	xor.b32  	%r41751, %r41746, %r41750;
	shf.l.wrap.b32 	%r41752, %r41751, %r41751, 8;
	add.s32 	%r41753, %r41747, %r41752;
	xor.b32  	%r41754, %r41749, %r41753;
	shf.l.wrap.b32 	%r41755, %r41754, %r41754, 7;
	add.s32 	%r41756, %r41714, %r41707;
	xor.b32  	%r41757, %r41728, %r41756;
	shf.l.wrap.b32 	%r41758, %r41757, %r41757, 16;
	add.s32 	%r41759, %r41693, %r41758;
	xor.b32  	%r41760, %r41707, %r41759;
	shf.l.wrap.b32 	%r41761, %r41760, %r41760, 12;
	add.s32 	%r41762, %r41756, %r41761;
	xor.b32  	%r41763, %r41758, %r41762;
	shf.l.wrap.b32 	%r41764, %r41763, %r41763, 8;
	add.s32 	%r41765, %r41759, %r41764;
	xor.b32  	%r41766, %r41761, %r41765;
	shf.l.wrap.b32 	%r41767, %r41766, %r41766, 7;
	add.s32 	%r41768, %r41726, %r41719;
	xor.b32  	%r41769, %r41692, %r41768;
	shf.l.wrap.b32 	%r41770, %r41769, %r41769, 16;
	add.s32 	%r41771, %r41705, %r41770;
	xor.b32  	%r41772, %r41719, %r41771;
	shf.l.wrap.b32 	%r41773, %r41772, %r41772, 12;
	add.s32 	%r41774, %r41768, %r41773;
	xor.b32  	%r41775, %r41770, %r41774;
	shf.l.wrap.b32 	%r41776, %r41775, %r41775, 8;
	add.s32 	%r41777, %r41771, %r41776;
	xor.b32  	%r41778, %r41773, %r41777;
	shf.l.wrap.b32 	%r41779, %r41778, %r41778, 7;
	add.s32 	%r41780, %r41738, %r41755;
	xor.b32  	%r41781, %r41776, %r41780;
	shf.l.wrap.b32 	%r41782, %r41781, %r41781, 16;
	add.s32 	%r41783, %r41765, %r41782;
	xor.b32  	%r41784, %r41755, %r41783;
	shf.l.wrap.b32 	%r41785, %r41784, %r41784, 12;
	add.s32 	%r41786, %r41780, %r41785;
	xor.b32  	%r41787, %r41782, %r41786;
	shf.l.wrap.b32 	%r41788, %r41787, %r41787, 8;
	add.s32 	%r41789, %r41783, %r41788;
	xor.b32  	%r41790, %r41785, %r41789;
	shf.l.wrap.b32 	%r41791, %r41790, %r41790, 7;
	add.s32 	%r41792, %r41750, %r41767;
	xor.b32  	%r41793, %r41740, %r41792;
	shf.l.wrap.b32 	%r41794, %r41793, %r41793, 16;
	add.s32 	%r41795, %r41777, %r41794;
	xor.b32  	%r41796, %r41767, %r41795;
	shf.l.wrap.b32 	%r41797, %r41796, %r41796, 12;
	add.s32 	%r41798, %r41792, %r41797;
	xor.b32  	%r41799, %r41794, %r41798;
	shf.l.wrap.b32 	%r41800, %r41799, %r41799, 8;
	add.s32 	%r41801, %r41795, %r41800;
	xor.b32  	%r41802, %r41797, %r41801;
	shf.l.wrap.b32 	%r41803, %r41802, %r41802, 7;
	add.s32 	%r41804, %r41762, %r41779;
	xor.b32  	%r41805, %r41752, %r41804;
	shf.l.wrap.b32 	%r41806, %r41805, %r41805, 16;
	add.s32 	%r41807, %r41741, %r41806;
	xor.b32  	%r41808, %r41779, %r41807;
	shf.l.wrap.b32 	%r41809, %r41808, %r41808, 12;
	add.s32 	%r41810, %r41804, %r41809;
	xor.b32  	%r41811, %r41806, %r41810;
	shf.l.wrap.b32 	%r41812, %r41811, %r41811, 8;
	add.s32 	%r41813, %r41807, %r41812;
	xor.b32  	%r41814, %r41809, %r41813;
	shf.l.wrap.b32 	%r41815, %r41814, %r41814, 7;
	add.s32 	%r41816, %r41774, %r41743;
	xor.b32  	%r41817, %r41764, %r41816;
	shf.l.wrap.b32 	%r41818, %r41817, %r41817, 16;
	add.s32 	%r41819, %r41753, %r41818;
	xor.b32  	%r41820, %r41743, %r41819;
	shf.l.wrap.b32 	%r41821, %r41820, %r41820, 12;
	add.s32 	%r41822, %r41816, %r41821;
	xor.b32  	%r41823, %r41818, %r41822;
	shf.l.wrap.b32 	%r41824, %r41823, %r41823, 8;
	add.s32 	%r41825, %r41819, %r41824;
	xor.b32  	%r41826, %r41821, %r41825;
	shf.l.wrap.b32 	%r41827, %r41826, %r41826, 7;
	add.s32 	%r54761, %r41444, %r41786;
	add.s32 	%r54760, %r41456, %r41798;
	add.s32 	%r54759, %r41468, %r41810;
	add.s32 	%r54758, %r41480, %r41822;
	add.s32 	%r54762, %r54769, %r41827;
	add.s32 	%r54763, %r54768, %r41791;
	add.s32 	%r54764, %r54767, %r41803;
	add.s32 	%r54765, %r54766, %r41815;
	xor.b32  	%r41828, %r41445, 1;
	shf.l.wrap.b32 	%r41829, %r41445, %r41828, 16;
	add.s32 	%r41830, %r54769, %r41829;
	xor.b32  	%r41831, %r54769, %r41830;
	shf.l.wrap.b32 	%r41832, %r41831, %r41831, 12;
	add.s32 	%r41833, %r41445, %r41832;
	xor.b32  	%r41834, %r41829, %r41833;
	shf.l.wrap.b32 	%r41835, %r41834, %r41834, 8;
	add.s32 	%r41836, %r41830, %r41835;
	xor.b32  	%r41837, %r41832, %r41836;
	shf.l.wrap.b32 	%r41838, %r41837, %r41837, 7;
	add.s32 	%r41839, %r41833, %r41467;
	xor.b32  	%r41840, %r41488, %r41839;
	shf.l.wrap.b32 	%r41841, %r41840, %r41840, 16;
	add.s32 	%r41842, %r41477, %r41841;
	xor.b32  	%r41843, %r41467, %r41842;
	shf.l.wrap.b32 	%r41844, %r41843, %r41843, 12;
	add.s32 	%r41845, %r41839, %r41844;
	xor.b32  	%r41846, %r41841, %r41845;
	shf.l.wrap.b32 	%r41847, %r41846, %r41846, 8;
	add.s32 	%r41848, %r41842, %r41847;
	xor.b32  	%r41849, %r41844, %r41848;
	shf.l.wrap.b32 	%r41850, %r41849, %r41849, 7;
	xor.b32  	%r41851, %r41835, %r41504;
	shf.l.wrap.b32 	%r41852, %r41851, %r41851, 16;
	add.s32 	%r41853, %r41489, %r41852;
	xor.b32  	%r41854, %r41479, %r41853;
	shf.l.wrap.b32 	%r41855, %r41854, %r41854, 12;
	add.s32 	%r41856, %r41504, %r41855;
	xor.b32  	%r41857, %r41852, %r41856;
	shf.l.wrap.b32 	%r41858, %r41857, %r41857, 8;
	add.s32 	%r41859, %r41853, %r41858;
	xor.b32  	%r41860, %r41855, %r41859;
	shf.l.wrap.b32 	%r41861, %r41860, %r41860, 7;
	add.s32 	%r41862, %r41836, %r41518;
	xor.b32  	%r41863, %r41491, %r41862;
	shf.l.wrap.b32 	%r41864, %r41863, %r41863, 12;
	add.s32 	%r41865, %r41516, %r41864;
	xor.b32  	%r41866, %r41518, %r41865;
	shf.l.wrap.b32 	%r41867, %r41866, %r41866, 8;
	add.s32 	%r41868, %r41862, %r41867;
	xor.b32  	%r41869, %r41864, %r41868;
	shf.l.wrap.b32 	%r41870, %r41869, %r41869, 7;
	add.s32 	%r41871, %r41486, %r41838;
	xor.b32  	%r41872, %r41476, %r41871;
	shf.l.wrap.b32 	%r41873, %r41872, %r41872, 16;
	add.s32 	%r41874, %r41465, %r41873;
	xor.b32  	%r41875, %r41838, %r41874;
	shf.l.wrap.b32 	%r41876, %r41875, %r41875, 12;
	add.s32 	%r41877, %r41871, %r41876;
	xor.b32  	%r41878, %r41873, %r41877;
	shf.l.wrap.b32 	%r41879, %r41878, %r41878, 8;
	add.s32 	%r41880, %r41874, %r41879;
	xor.b32  	%r41881, %r41876, %r41880;
	shf.l.wrap.b32 	%r41882, %r41881, %r41881, 7;
	add.s32 	%r41883, %r41845, %r41882;
	xor.b32  	%r41884, %r41858, %r41883;
	shf.l.wrap.b32 	%r41885, %r41884, %r41884, 16;
	add.s32 	%r41886, %r41868, %r41885;
	xor.b32  	%r41887, %r41882, %r41886;
	shf.l.wrap.b32 	%r41888, %r41887, %r41887, 12;
	add.s32 	%r41889, %r41883, %r41888;
	xor.b32  	%r41890, %r41885, %r41889;
	shf.l.wrap.b32 	%r41891, %r41890, %r41890, 8;
	add.s32 	%r41892, %r41886, %r41891;
	xor.b32  	%r41893, %r41888, %r41892;
	shf.l.wrap.b32 	%r41894, %r41893, %r41893, 7;
	add.s32 	%r41895, %r41856, %r41850;
	xor.b32  	%r41896, %r41867, %r41895;
	shf.l.wrap.b32 	%r41897, %r41896, %r41896, 16;
	add.s32 	%r41898, %r41880, %r41897;
	xor.b32  	%r41899, %r41850, %r41898;
	shf.l.wrap.b32 	%r41900, %r41899, %r41899, 12;
	add.s32 	%r41901, %r41895, %r41900;
	xor.b32  	%r41902, %r41897, %r41901;
	shf.l.wrap.b32 	%r41903, %r41902, %r41902, 8;
	add.s32 	%r41904, %r41898, %r41903;
	xor.b32  	%r41905, %r41900, %r41904;
	shf.l.wrap.b32 	%r41906, %r41905, %r41905, 7;
	add.s32 	%r41907, %r41865, %r41861;
	xor.b32  	%r41908, %r41879, %r41907;
	shf.l.wrap.b32 	%r41909, %r41908, %r41908, 16;
	add.s32 	%r41910, %r41848, %r41909;
	xor.b32  	%r41911, %r41861, %r41910;
	shf.l.wrap.b32 	%r41912, %r41911, %r41911, 12;
	add.s32 	%r41913, %r41907, %r41912;
	xor.b32  	%r41914, %r41909, %r41913;
	shf.l.wrap.b32 	%r41915, %r41914, %r41914, 8;
	add.s32 	%r41916, %r41910, %r41915;
	xor.b32  	%r41917, %r41912, %r41916;
	shf.l.wrap.b32 	%r41918, %r41917, %r41917, 7;
	add.s32 	%r41919, %r41877, %r41870;
	xor.b32  	%r41920, %r41847, %r41919;
	shf.l.wrap.b32 	%r41921, %r41920, %r41920, 16;
	add.s32 	%r41922, %r41859, %r41921;
	xor.b32  	%r41923, %r41870, %r41922;
	shf.l.wrap.b32 	%r41924, %r41923, %r41923, 12;
	add.s32 	%r41925, %r41919, %r41924;
	xor.b32  	%r41926, %r41921, %r41925;
	shf.l.wrap.b32 	%r41927, %r41926, %r41926, 8;
	add.s32 	%r41928, %r41922, %r41927;
	xor.b32  	%r41929, %r41924, %r41928;
	shf.l.wrap.b32 	%r41930, %r41929, %r41929, 7;
	add.s32 	%r41931, %r41889, %r41906;
	xor.b32  	%r41932, %r41927, %r41931;
	shf.l.wrap.b32 	%r41933, %r41932, %r41932, 16;
	add.s32 	%r41934, %r41916, %r41933;
	xor.b32  	%r41935, %r41906, %r41934;
	shf.l.wrap.b32 	%r41936, %r41935, %r41935, 12;
	add.s32 	%r41937, %r41931, %r41936;
	xor.b32  	%r41938, %r41933, %r41937;
	shf.l.wrap.b32 	%r41939, %r41938, %r41938, 8;
	add.s32 	%r41940, %r41934, %r41939;
	xor.b32  	%r41941, %r41936, %r41940;
	shf.l.wrap.b32 	%r41942, %r41941, %r41941, 7;
	add.s32 	%r41943, %r41901, %r41918;
	xor.b32  	%r41944, %r41891, %r41943;
	shf.l.wrap.b32 	%r41945, %r41944, %r41944, 16;
	add.s32 	%r41946, %r41928, %r41945;
	xor.b32  	%r41947, %r41918, %r41946;
	shf.l.wrap.b32 	%r41948, %r41947, %r41947, 12;
	add.s32 	%r41949, %r41943, %r41948;
	xor.b32  	%r41950, %r41945, %r41949;
	shf.l.wrap.b32 	%r41951, %r41950, %r41950, 8;
	add.s32 	%r41952, %r41946, %r41951;
	xor.b32  	%r41953, %r41948, %r41952;
	shf.l.wrap.b32 	%r41954, %r41953, %r41953, 7;
	add.s32 	%r41955, %r41913, %r41930;
	xor.b32  	%r41956, %r41903, %r41955;
	shf.l.wrap.b32 	%r41957, %r41956, %r41956, 16;
	add.s32 	%r41958, %r41892, %r41957;
	xor.b32  	%r41959, %r41930, %r41958;
	shf.l.wrap.b32 	%r41960, %r41959, %r41959, 12;
	add.s32 	%r41961, %r41955, %r41960;
	xor.b32  	%r41962, %r41957, %r41961;
	shf.l.wrap.b32 	%r41963, %r41962, %r41962, 8;
	add.s32 	%r41964, %r41958, %r41963;
	xor.b32  	%r41965, %r41960, %r41964;
	shf.l.wrap.b32 	%r41966, %r41965, %r41965, 7;
	add.s32 	%r41967, %r41925, %r41894;
	xor.b32  	%r41968, %r41915, %r41967;
	shf.l.wrap.b32 	%r41969, %r41968, %r41968, 16;
	add.s32 	%r41970, %r41904, %r41969;
	xor.b32  	%r41971, %r41894, %r41970;
	shf.l.wrap.b32 	%r41972, %r41971, %r41971, 12;
	add.s32 	%r41973, %r41967, %r41972;
	xor.b32  	%r41974, %r41969, %r41973;
	shf.l.wrap.b32 	%r41975, %r41974, %r41974, 8;
	add.s32 	%r41976, %r41970, %r41975;
	xor.b32  	%r41977, %r41972, %r41976;
	shf.l.wrap.b32 	%r41978, %r41977, %r41977, 7;
	add.s32 	%r41979, %r41937, %r41978;
	xor.b32  	%r41980, %r41951, %r41979;
	shf.l.wrap.b32 	%r41981, %r41980, %r41980, 16;
	add.s32 	%r41982, %r41964, %r41981;
	xor.b32  	%r41983, %r41978, %r41982;
	shf.l.wrap.b32 	%r41984, %r41983, %r41983, 12;
	add.s32 	%r41985, %r41979, %r41984;
	xor.b32  	%r41986, %r41981, %r41985;
	shf.l.wrap.b32 	%r41987, %r41986, %r41986, 8;
	add.s32 	%r41988, %r41982, %r41987;
	xor.b32  	%r41989, %r41984, %r41988;
	shf.l.wrap.b32 	%r41990, %r41989, %r41989, 7;
	add.s32 	%r41991, %r41949, %r41942;
	xor.b32  	%r41992, %r41963, %r41991;
	shf.l.wrap.b32 	%r41993, %r41992, %r41992, 16;
	add.s32 	%r41994, %r41976, %r41993;
	xor.b32  	%r41995, %r41942, %r41994;
	shf.l.wrap.b32 	%r41996, %r41995, %r41995, 12;
	add.s32 	%r41997, %r41991, %r41996;
	xor.b32  	%r41998, %r41993, %r41997;
	shf.l.wrap.b32 	%r41999, %r41998, %r41998, 8;
	add.s32 	%r42000, %r41994, %r41999;
	xor.b32  	%r42001, %r41996, %r42000;
	shf.l.wrap.b32 	%r42002, %r42001, %r42001, 7;
	add.s32 	%r42003, %r41961, %r41954;
	xor.b32  	%r42004, %r41975, %r42003;
	shf.l.wrap.b32 	%r42005, %r42004, %r42004, 16;
	add.s32 	%r42006, %r41940, %r42005;
	xor.b32  	%r42007, %r41954, %r42006;
	shf.l.wrap.b32 	%r42008, %r42007, %r42007, 12;
	add.s32 	%r42009, %r42003, %r42008;
	xor.b32  	%r42010, %r42005, %r42009;
	shf.l.wrap.b32 	%r42011, %r42010, %r42010, 8;
	add.s32 	%r42012, %r42006, %r42011;
	xor.b32  	%r42013, %r42008, %r42012;
	shf.l.wrap.b32 	%r42014, %r42013, %r42013, 7;
	add.s32 	%r42015, %r41973, %r41966;
	xor.b32  	%r42016, %r41939, %r42015;
	shf.l.wrap.b32 	%r42017, %r42016, %r42016, 16;
	add.s32 	%r42018, %r41952, %r42017;
	xor.b32  	%r42019, %r41966, %r42018;
	shf.l.wrap.b32 	%r42020, %r42019, %r42019, 12;
	add.s32 	%r42021, %r42015, %r42020;
	xor.b32  	%r42022, %r42017, %r42021;
	shf.l.wrap.b32 	%r42023, %r42022, %r42022, 8;
	add.s32 	%r42024, %r42018, %r42023;
	xor.b32  	%r42025, %r42020, %r42024;
	shf.l.wrap.b32 	%r42026, %r42025, %r42025, 7;
	add.s32 	%r42027, %r41985, %r42002;
	xor.b32  	%r42028, %r42023, %r42027;
	shf.l.wrap.b32 	%r42029, %r42028, %r42028, 16;
	add.s32 	%r42030, %r42012, %r42029;
	xor.b32  	%r42031, %r42002, %r42030;
	shf.l.wrap.b32 	%r42032, %r42031, %r42031, 12;
	add.s32 	%r42033, %r42027, %r42032;
	xor.b32  	%r42034, %r42029, %r42033;
	shf.l.wrap.b32 	%r42035, %r42034, %r42034, 8;
	add.s32 	%r42036, %r42030, %r42035;
	xor.b32  	%r42037, %r42032, %r42036;
	shf.l.wrap.b32 	%r42038, %r42037, %r42037, 7;
	add.s32 	%r42039, %r41997, %r42014;
	xor.b32  	%r42040, %r41987, %r42039;
	shf.l.wrap.b32 	%r42041, %r42040, %r42040, 16;
	add.s32 	%r42042, %r42024, %r42041;
	xor.b32  	%r42043, %r42014, %r42042;
	shf.l.wrap.b32 	%r42044, %r42043, %r42043, 12;
	add.s32 	%r42045, %r42039, %r42044;
	xor.b32  	%r42046, %r42041, %r42045;
	shf.l.wrap.b32 	%r42047, %r42046, %r42046, 8;
	add.s32 	%r42048, %r42042, %r42047;
	xor.b32  	%r42049, %r42044, %r42048;
	shf.l.wrap.b32 	%r42050, %r42049, %r42049, 7;
	add.s32 	%r42051, %r42009, %r42026;
	xor.b32  	%r42052, %r41999, %r42051;
	shf.l.wrap.b32 	%r42053, %r42052, %r42052, 16;
	add.s32 	%r42054, %r41988, %r42053;
	xor.b32  	%r42055, %r42026, %r42054;
	shf.l.wrap.b32 	%r42056, %r42055, %r42055, 12;
	add.s32 	%r42057, %r42051, %r42056;
	xor.b32  	%r42058, %r42053, %r42057;
	shf.l.wrap.b32 	%r42059, %r42058, %r42058, 8;
	add.s32 	%r42060, %r42054, %r42059;
	xor.b32  	%r42061, %r42056, %r42060;
	shf.l.wrap.b32 	%r42062, %r42061, %r42061, 7;
	add.s32 	%r42063, %r42021, %r41990;
	xor.b32  	%r42064, %r42011, %r42063;
	shf.l.wrap.b32 	%r42065, %r42064, %r42064, 16;
	add.s32 	%r42066, %r42000, %r42065;
	xor.b32  	%r42067, %r41990, %r42066;
	shf.l.wrap.b32 	%r42068, %r42067, %r42067, 12;
	add.s32 	%r42069, %r42063, %r42068;
	xor.b32  	%r42070, %r42065, %r42069;
	shf.l.wrap.b32 	%r42071, %r42070, %r42070, 8;
	add.s32 	%r42072, %r42066, %r42071;
	xor.b32  	%r42073, %r42068, %r42072;
	shf.l.wrap.b32 	%r42074, %r42073, %r42073, 7;
	add.s32 	%r42075, %r42033, %r42074;
	xor.b32  	%r42076, %r42047, %r42075;
	shf.l.wrap.b32 	%r42077, %r42076, %r42076, 16;
	add.s32 	%r42078, %r42060, %r42077;
	xor.b32  	%r42079, %r42074, %r42078;
	shf.l.wrap.b32 	%r42080, %r42079, %r42079, 12;
	add.s32 	%r42081, %r42075, %r42080;
	xor.b32  	%r42082, %r42077, %r42081;
	shf.l.wrap.b32 	%r42083, %r42082, %r42082, 8;
	add.s32 	%r42084, %r42045, %r42038;
	xor.b32  	%r42085, %r42059, %r42084;
	shf.l.wrap.b32 	%r42086, %r42085, %r42085, 16;
	add.s32 	%r42087, %r42072, %r42086;
	xor.b32  	%r42088, %r42038, %r42087;
	shf.l.wrap.b32 	%r42089, %r42088, %r42088, 12;
	add.s32 	%r42090, %r42084, %r42089;
	xor.b32  	%r42091, %r42086, %r42090;
	shf.l.wrap.b32 	%r42092, %r42091, %r42091, 8;
	add.s32 	%r42093, %r42087, %r42092;
	xor.b32  	%r42094, %r42089, %r42093;
	shf.l.wrap.b32 	%r42095, %r42094, %r42094, 7;
	add.s32 	%r42096, %r42057, %r42050;
	xor.b32  	%r42097, %r42071, %r42096;
	shf.l.wrap.b32 	%r42098, %r42097, %r42097, 16;
	add.s32 	%r42099, %r42036, %r42098;
	xor.b32  	%r42100, %r42050, %r42099;
	shf.l.wrap.b32 	%r42101, %r42100, %r42100, 12;
	add.s32 	%r42102, %r42096, %r42101;
	xor.b32  	%r42103, %r42098, %r42102;
	shf.l.wrap.b32 	%r42104, %r42103, %r42103, 8;
	add.s32 	%r42105, %r42099, %r42104;
	xor.b32  	%r42106, %r42101, %r42105;
	shf.l.wrap.b32 	%r42107, %r42106, %r42106, 7;
	add.s32 	%r42108, %r42069, %r42062;
	xor.b32  	%r42109, %r42035, %r42108;
	shf.l.wrap.b32 	%r42110, %r42109, %r42109, 16;
	add.s32 	%r42111, %r42048, %r42110;
	xor.b32  	%r42112, %r42062, %r42111;
	shf.l.wrap.b32 	%r42113, %r42112, %r42112, 12;
	add.s32 	%r42114, %r42108, %r42113;
	xor.b32  	%r42115, %r42110, %r42114;
	shf.l.wrap.b32 	%r42116, %r42115, %r42115, 8;
	add.s32 	%r42117, %r42111, %r42116;
	add.s32 	%r42118, %r42081, %r42095;
	xor.b32  	%r42119, %r42116, %r42118;
	shf.l.wrap.b32 	%r42120, %r42119, %r42119, 16;
	add.s32 	%r42121, %r42105, %r42120;
	xor.b32  	%r42122, %r42095, %r42121;
	shr.u32 	%r42123, %r42122, 20;
	add.s32 	%r42124, %r42118, %r42123;
	add.s32 	%r42125, %r42090, %r42107;
	xor.b32  	%r42126, %r42083, %r42125;
	shf.l.wrap.b32 	%r42127, %r42126, %r42126, 16;
	add.s32 	%r42128, %r42117, %r42127;
	xor.b32  	%r42129, %r42107, %r42128;
	shr.u32 	%r42130, %r42129, 20;
	add.s32 	%r42131, %r42125, %r42130;
	add.s32 	%r42132, %r41444, %r42124;
	add.s32 	%r42133, %r41456, %r42131;
	not.b32 	%r42134, %r54757;
	add.s32 	%r42135, %r3918, %r42134;
	mov.u32 	%r42136, %ctaid.x;
	shl.b32 	%r42137, %r42136, 11;
	mov.u32 	%r42138, %tid.x;
	and.b32  	%r42139, %r42138, 31;
	or.b32  	%r42140, %r42137, %r42139;
	shl.b32 	%r42141, %r42138, 3;
	and.b32  	%r42142, %r42141, 7936;
	add.s32 	%r42143, %r53743, %r42142;
	add.s32 	%r42144, %r42140, %r42143;
	shr.u32 	%r42145, %r42144, %r42135;
	and.b32  	%r42146, %r42145, 1;
	setp.eq.b32 	%p476, %r42146, 1;
	selp.b32 	%r42147, %r42133, %r42132, %p476;
	cvt.u16.u32 	%rs684, %r42147;
	and.b16  	%rs867, %rs684, 1;
	and.b16  	%rs685, %rs865, 255;
	setp.ne.s16 	%p477, %rs685, 1;
	@%p477 bra 	$L__BB4_607;
	ld.param.u64 	%rd887, [fused_batch_pir_kernel_16_param_1];
	not.b32 	%r42148, %r54757;
	add.s32 	%r42149, %r3918, %r42148;
	mov.u32 	%r42150, %ctaid.x;
	shl.b32 	%r42151, %r42150, 11;
	mov.u32 	%r42152, %tid.x;
	and.b32  	%r42153, %r42152, 31;
	or.b32  	%r42154, %r42151, %r42153;
	shl.b32 	%r42155, %r42152, 3;
	and.b32  	%r42156, %r42155, 7936;
	add.s32 	%r42157, %r53743, %r42156;
	add.s32 	%r42158, %r42154, %r42157;
	shr.u32 	%r42159, %r42158, %r42149;
	and.b32  	%r42160, %r42159, 1;
	setp.eq.b32 	%p478, %r42160, 1;
	cvt.s64.s32 	%rd542, %r54757;
	cvta.to.global.u64 	%rd543, %rd887;
	mul.wide.s32 	%rd544, %r54757, 16;
	add.s64 	%rd545, %rd543, %rd544;
	ld.global.u32 	%r42161, [%rd545+20516];
	selp.b32 	%r42162, %r54762, %r54761, %p478;
	xor.b32  	%r42163, %r42162, %r42161;
	selp.b32 	%r42164, %r54763, %r54760, %p478;
	selp.b32 	%r54761, %r54761, %r42163, %p478;
	selp.b32 	%r54762, %r42163, %r54762, %p478;
	ld.global.u32 	%r42165, [%rd545+20520];
	xor.b32  	%r42166, %r42164, %r42165;
	selp.b32 	%r42167, %r54764, %r54759, %p478;
	selp.b32 	%r54760, %r54760, %r42166, %p478;
	selp.b32 	%r54763, %r42166, %r54763, %p478;
	ld.global.u32 	%r42168, [%rd545+20524];
	xor.b32  	%r42169, %r42167, %r42168;
	selp.b32 	%r42170, %r54765, %r54758, %p478;
	selp.b32 	%r54759, %r54759, %r42169, %p478;
	selp.b32 	%r54764, %r42169, %r54764, %p478;
	ld.global.u32 	%r42171, [%rd545+20528];
	xor.b32  	%r42172, %r42170, %r42171;
	selp.b64 	%rd546, 445, 420, %p478;
	selp.b32 	%r54758, %r54758, %r42172, %p478;
	selp.b32 	%r54765, %r42172, %r54765, %p478;
	add.s64 	%rd547, %rd546, %rd542;
	add.s64 	%rd548, %rd543, %rd547;
	ld.global.u8 	%rs686, [%rd548+20496];
	xor.b16  	%rs867, %rs686, %rs867;
$L__BB4_607:
	not.b32 	%r42173, %r54757;
	add.s32 	%r42174, %r3918, %r42173;
	mov.u32 	%r42175, %ctaid.x;
	shl.b32 	%r42176, %r42175, 11;
	mov.u32 	%r42177, %tid.x;
	and.b32  	%r42178, %r42177, 31;
	or.b32  	%r42179, %r42176, %r42178;
	shl.b32 	%r42180, %r42177, 3;
	and.b32  	%r42181, %r42180, 7936;
	add.s32 	%r42182, %r53743, %r42181;
	add.s32 	%r42183, %r42179, %r42182;
	shr.u32 	%r42184, %r42183, %r42174;
	and.b32  	%r42185, %r42184, 1;
	setp.eq.b32 	%p479, %r42185, 1;
	selp.b32 	%r54769, %r54762, %r54761, %p479;
	selp.b32 	%r54768, %r54763, %r54760, %p479;
	selp.b32 	%r54767, %r54764, %r54759, %p479;
	selp.b32 	%r54766, %r54765, %r54758, %p479;
	add.s32 	%r54757, %r54757, 1;
	setp.lt.u32 	%p480, %r54757, %r3918;
	mov.u16 	%rs865, %rs867;
	@%p480 bra 	$L__BB4_605;
$L__BB4_608:
	and.b16  	%rs687, %rs867, 255;
	setp.ne.s16 	%p481, %rs687, 1;
	@%p481 bra 	$L__BB4_610;
	ld.param.u64 	%rd888, [fused_batch_pir_kernel_16_param_1];
	cvta.to.global.u64 	%rd549, %rd888;
	ld.global.u32 	%r42186, [%rd549+20968];
	xor.b32  	%r54769, %r54769, %r42186;
$L__BB4_610:
	@%p481 bra 	$L__BB4_612;
	ld.param.u64 	%rd889, [fused_batch_pir_kernel_16_param_1];
	cvta.to.global.u64 	%rd550, %rd889;
	ld.global.u32 	%r42187, [%rd550+20972];
	xor.b32  	%r54768, %r54768, %r42187;
$L__BB4_612:
	@%p481 bra 	$L__BB4_614;
	ld.param.u64 	%rd890, [fused_batch_pir_kernel_16_param_1];
	cvta.to.global.u64 	%rd551, %rd890;
	ld.global.u32 	%r42188, [%rd551+20976];
	xor.b32  	%r54767, %r54767, %r42188;
$L__BB4_614:
	@%p481 bra 	$L__BB4_616;
	ld.param.u64 	%rd891, [fused_batch_pir_kernel_16_param_1];
	cvta.to.global.u64 	%rd552, %rd891;
	ld.global.u32 	%r42189, [%rd552+20980];
	xor.b32  	%r54766, %r54766, %r42189;
$L__BB4_616:
	ld.param.u32 	%r52179, [fused_batch_pir_kernel_16_param_4];
	mov.u32 	%r42191, %ctaid.x;
	shl.b32 	%r42192, %r42191, 11;
	mov.u32 	%r42193, %tid.x;
	and.b32  	%r42194, %r42193, 31;
	or.b32  	%r42195, %r42192, %r42194;
	shl.b32 	%r42196, %r42193, 3;
	and.b32  	%r42197, %r42196, 7936;
	add.s32 	%r42198, %r53743, %r42197;
	add.s32 	%r42199, %r42195, %r42198;
	setp.ge.s32 	%p485, %r42199, %r52179;
	mov.b32 	%r54790, 0;
	mov.u32 	%r54791, %r54790;
	mov.u32 	%r54792, %r54790;
	mov.u32 	%r54793, %r54790;
	@%p485 bra 	$L__BB4_630;
	ld.param.u64 	%rd892, [fused_batch_pir_kernel_16_param_1];
	cvta.to.global.u64 	%rd553, %rd892;
	ld.global.u8 	%rs691, [%rd553+21001];
	max.u16 	%rs692, %rs691, 11;
	cvt.u32.u16 	%r42200, %rs692;
	add.s32 	%r54781, %r42200, -11;
	ld.shared.u32 	%r54793, [s_mem+198236];
	ld.shared.v4.u32 	{%r54792, %r54791, %r54790, %r42201}, [s_mem+198240];
	mov.b64 	%rd554, {%r54790, %r42201};
	shr.u64 	%rd555, %rd554, 32;
	cvt.u16.u64 	%rs870, %rd555;
	cvt.u32.u16 	%r3973, %rs691;
	setp.ge.u32 	%p486, %r54781, %r3973;
	@%p486 bra 	$L__BB4_622;
	mov.u16 	%rs868, %rs870;
$L__BB4_619:
	ld.const.u32 	%r42202, [CHACHA_CONSTANTS];
	add.s32 	%r42203, %r42202, %r54793;
	shf.l.wrap.b32 	%r42204, %r42203, %r42203, 16;
	add.s32 	%r42205, %r54793, %r42204;
	xor.b32  	%r42206, %r54793, %r42205;
	shf.l.wrap.b32 	%r42207, %r42206, %r42206, 12;
	add.s32 	%r42208, %r42203, %r42207;
	xor.b32  	%r42209, %r42204, %r42208;
	shf.l.wrap.b32 	%r42210, %r42209, %r42209, 8;
	add.s32 	%r42211, %r42205, %r42210;
	xor.b32  	%r42212, %r42207, %r42211;
	shf.l.wrap.b32 	%r42213, %r42212, %r42212, 7;
	ld.const.u32 	%r42214, [CHACHA_CONSTANTS+4];
	add.s32 	%r42215, %r42214, %r54792;
	shf.l.wrap.b32 	%r42216, %r42215, %r42215, 16;
	add.s32 	%r42217, %r54792, %r42216;
	xor.b32  	%r42218, %r54792, %r42217;
	shf.l.wrap.b32 	%r42219, %r42218, %r42218, 12;
	add.s32 	%r42220, %r42215, %r42219;
	xor.b32  	%r42221, %r42216, %r42220;
	shf.l.wrap.b32 	%r42222, %r42221, %r42221, 8;
	add.s32 	%r42223, %r42217, %r42222;
	xor.b32  	%r42224, %r42219, %r42223;
	shf.l.wrap.b32 	%r42225, %r42224, %r42224, 7;
	ld.const.u32 	%r42226, [CHACHA_CONSTANTS+8];
	add.s32 	%r42227, %r42226, %r54791;
	shf.l.wrap.b32 	%r42228, %r42227, %r42227, 16;
	add.s32 	%r42229, %r54791, %r42228;
	xor.b32  	%r42230, %r54791, %r42229;
	shf.l.wrap.b32 	%r42231, %r42230, %r42230, 12;
	add.s32 	%r42232, %r42227, %r42231;
	xor.b32  	%r42233, %r42228, %r42232;
	shf.l.wrap.b32 	%r42234, %r42233, %r42233, 8;
	add.s32 	%r42235, %r42229, %r42234;
	xor.b32  	%r42236, %r42231, %r42235;
	shf.l.wrap.b32 	%r42237, %r42236, %r42236, 7;
	ld.const.u32 	%r42238, [CHACHA_CONSTANTS+12];
	add.s32 	%r42239, %r42238, %r54790;
	shf.l.wrap.b32 	%r42240, %r42239, %r42239, 16;
	add.s32 	%r42241, %r54790, %r42240;
	xor.b32  	%r42242, %r54790, %r42241;
	shf.l.wrap.b32 	%r42243, %r42242, %r42242, 12;
	add.s32 	%r42244, %r42239, %r42243;
	xor.b32  	%r42245, %r42240, %r42244;
	shf.l.wrap.b32 	%r42246, %r42245, %r42245, 8;
	add.s32 	%r42247, %r42241, %r42246;
	xor.b32  	%r42248, %r42243, %r42247;
	shf.l.wrap.b32 	%r42249, %r42248, %r42248, 7;
	add.s32 	%r42250, %r42208, %r42225;
	xor.b32  	%r42251, %r42246, %r42250;
	shf.l.wrap.b32 	%r42252, %r42251, %r42251, 16;
	add.s32 	%r42253, %r42235, %r42252;
	xor.b32  	%r42254, %r42225, %r42253;
	shf.l.wrap.b32 	%r42255, %r42254, %r42254, 12;
	add.s32 	%r42256, %r42250, %r42255;
	xor.b32  	%r42257, %r42252, %r42256;
	shf.l.wrap.b32 	%r42258, %r42257, %r42257, 8;
	add.s32 	%r42259, %r42253, %r42258;
	xor.b32  	%r42260, %r42255, %r42259;
	shf.l.wrap.b32 	%r42261, %r42260, %r42260, 7;
	add.s32 	%r42262, %r42220, %r42237;
	xor.b32  	%r42263, %r42210, %r42262;
	shf.l.wrap.b32 	%r42264, %r42263, %r42263, 16;
	add.s32 	%r42265, %r42247, %r42264;
	xor.b32  	%r42266, %r42237, %r42265;
	shf.l.wrap.b32 	%r42267, %r42266, %r42266, 12;
	add.s32 	%r42268, %r42262, %r42267;
	xor.b32  	%r42269, %r42264, %r42268;
	shf.l.wrap.b32 	%r42270, %r42269, %r42269, 8;
	add.s32 	%r42271, %r42265, %r42270;
	xor.b32  	%r42272, %r42267, %r42271;
	shf.l.wrap.b32 	%r42273, %r42272, %r42272, 7;
	add.s32 	%r42274, %r42232, %r42249;
	xor.b32  	%r42275, %r42222, %r42274;
	shf.l.wrap.b32 	%r42276, %r42275, %r42275, 16;
	add.s32 	%r42277, %r42211, %r42276;
	xor.b32  	%r42278, %r42249, %r42277;
	shf.l.wrap.b32 	%r42279, %r42278, %r42278, 12;
	add.s32 	%r42280, %r42274, %r42279;
	xor.b32  	%r42281, %r42276, %r42280;
	shf.l.wrap.b32 	%r42282, %r42281, %r42281, 8;
	add.s32 	%r42283, %r42277, %r42282;
	xor.b32  	%r42284, %r42279, %r42283;
	shf.l.wrap.b32 	%r42285, %r42284, %r42284, 7;
	add.s32 	%r42286, %r42244, %r42213;
	xor.b32  	%r42287, %r42234, %r42286;
	shf.l.wrap.b32 	%r42288, %r42287, %r42287, 16;
	add.s32 	%r42289, %r42223, %r42288;
	xor.b32  	%r42290, %r42213, %r42289;
	shf.l.wrap.b32 	%r42291, %r42290, %r42290, 12;
	add.s32 	%r42292, %r42286, %r42291;
	xor.b32  	%r42293, %r42288, %r42292;
	shf.l.wrap.b32 	%r42294, %r42293, %r42293, 8;
	add.s32 	%r42295, %r42289, %r42294;
	xor.b32  	%r42296, %r42291, %r42295;
	shf.l.wrap.b32 	%r42297, %r42296, %r42296, 7;
	add.s32 	%r42298, %r42256, %r42297;
	xor.b32  	%r42299, %r42270, %r42298;
	shf.l.wrap.b32 	%r42300, %r42299, %r42299, 16;
	add.s32 	%r42301, %r42283, %r42300;
	xor.b32  	%r42302, %r42297, %r42301;
	shf.l.wrap.b32 	%r42303, %r42302, %r42302, 12;
	add.s32 	%r42304, %r42298, %r42303;
	xor.b32  	%r42305, %r42300, %r42304;
	shf.l.wrap.b32 	%r42306, %r42305, %r42305, 8;
	add.s32 	%r42307, %r42301, %r42306;
	xor.b32  	%r42308, %r42303, %r42307;
	shf.l.wrap.b32 	%r42309, %r42308, %r42308, 7;
	add.s32 	%r42310, %r42268, %r42261;
	xor.b32  	%r42311, %r42282, %r42310;
	shf.l.wrap.b32 	%r42312, %r42311, %r42311, 16;
	add.s32 	%r42313, %r42295, %r42312;
	xor.b32  	%r42314, %r42261, %r42313;
	shf.l.wrap.b32 	%r42315, %r42314, %r42314, 12;
	add.s32 	%r42316, %r42310, %r42315;
	xor.b32  	%r42317, %r42312, %r42316;
	shf.l.wrap.b32 	%r42318, %r42317, %r42317, 8;
	add.s32 	%r42319, %r42313, %r42318;
	xor.b32  	%r42320, %r42315, %r42319;
	shf.l.wrap.b32 	%r42321, %r42320, %r42320, 7;
	add.s32 	%r42322, %r42280, %r42273;
	xor.b32  	%r42323, %r42294, %r42322;
	shf.l.wrap.b32 	%r42324, %r42323, %r42323, 16;
	add.s32 	%r42325, %r42259, %r42324;
	xor.b32  	%r42326, %r42273, %r42325;
	shf.l.wrap.b32 	%r42327, %r42326, %r42326, 12;
	add.s32 	%r42328, %r42322, %r42327;
	xor.b32  	%r42329, %r42324, %r42328;
	shf.l.wrap.b32 	%r42330, %r42329, %r42329, 8;
	add.s32 	%r42331, %r42325, %r42330;
	xor.b32  	%r42332, %r42327, %r42331;
	shf.l.wrap.b32 	%r42333, %r42332, %r42332, 7;
	add.s32 	%r42334, %r42292, %r42285;
	xor.b32  	%r42335, %r42258, %r42334;
	shf.l.wrap.b32 	%r42336, %r42335, %r42335, 16;
	add.s32 	%r42337, %r42271, %r42336;
	xor.b32  	%r42338, %r42285, %r42337;
	shf.l.wrap.b32 	%r42339, %r42338, %r42338, 12;
	add.s32 	%r42340, %r42334, %r42339;
	xor.b32  	%r42341, %r42336, %r42340;
	shf.l.wrap.b32 	%r42342, %r42341, %r42341, 8;
	add.s32 	%r42343, %r42337, %r42342;
	xor.b32  	%r42344, %r42339, %r42343;
	shf.l.wrap.b32 	%r42345, %r42344, %r42344, 7;
	add.s32 	%r42346, %r42304, %r42321;
	xor.b32  	%r42347, %r42342, %r42346;
	shf.l.wrap.b32 	%r42348, %r42347, %r42347, 16;
	add.s32 	%r42349, %r42331, %r42348;
	xor.b32  	%r42350, %r42321, %r42349;
	shf.l.wrap.b32 	%r42351, %r42350, %r42350, 12;
	add.s32 	%r42352, %r42346, %r42351;
	xor.b32  	%r42353, %r42348, %r42352;
	shf.l.wrap.b32 	%r42354, %r42353, %r42353, 8;
	add.s32 	%r42355, %r42349, %r42354;
	xor.b32  	%r42356, %r42351, %r42355;
	shf.l.wrap.b32 	%r42357, %r42356, %r42356, 7;
	add.s32 	%r42358, %r42316, %r42333;
	xor.b32  	%r42359, %r42306, %r42358;
	shf.l.wrap.b32 	%r42360, %r42359, %r42359, 16;
	add.s32 	%r42361, %r42343, %r42360;
	xor.b32  	%r42362, %r42333, %r42361;
	shf.l.wrap.b32 	%r42363, %r42362, %r42362, 12;
	add.s32 	%r42364, %r42358, %r42363;
	xor.b32  	%r42365, %r42360, %r42364;
	shf.l.wrap.b32 	%r42366, %r42365, %r42365, 8;
	add.s32 	%r42367, %r42361, %r42366;
	xor.b32  	%r42368, %r42363, %r42367;
	shf.l.wrap.b32 	%r42369, %r42368, %r42368, 7;
	add.s32 	%r42370, %r42328, %r42345;
	xor.b32  	%r42371, %r42318, %r42370;
	shf.l.wrap.b32 	%r42372, %r42371, %r42371, 16;
	add.s32 	%r42373, %r42307, %r42372;
	xor.b32  	%r42374, %r42345, %r42373;
	shf.l.wrap.b32 	%r42375, %r42374, %r42374, 12;
	add.s32 	%r42376, %r42370, %r42375;
	xor.b32  	%r42377, %r42372, %r42376;
	shf.l.wrap.b32 	%r42378, %r42377, %r42377, 8;
	add.s32 	%r42379, %r42373, %r42378;
	xor.b32  	%r42380, %r42375, %r42379;
	shf.l.wrap.b32 	%r42381, %r42380, %r42380, 7;
	add.s32 	%r42382, %r42340, %r42309;
	xor.b32  	%r42383, %r42330, %r42382;
	shf.l.wrap.b32 	%r42384, %r42383, %r42383, 16;
	add.s32 	%r42385, %r42319, %r42384;
	xor.b32  	%r42386, %r42309, %r42385;
	shf.l.wrap.b32 	%r42387, %r42386, %r42386, 12;
	add.s32 	%r42388, %r42382, %r42387;
	xor.b32  	%r42389, %r42384, %r42388;
	shf.l.wrap.b32 	%r42390, %r42389, %r42389, 8;
	add.s32 	%r42391, %r42385, %r42390;
	xor.b32  	%r42392, %r42387, %r42391;
	shf.l.wrap.b32 	%r42393, %r42392, %r42392, 7;
	add.s32 	%r42394, %r42352, %r42393;
	xor.b32  	%r42395, %r42366, %r42394;
	shf.l.wrap.b32 	%r42396, %r42395, %r42395, 16;
	add.s32 	%r42397, %r42379, %r42396;
	xor.b32  	%r42398, %r42393, %r42397;
	shf.l.wrap.b32 	%r42399, %r42398, %r42398, 12;
	add.s32 	%r42400, %r42394, %r42399;
	xor.b32  	%r42401, %r42396, %r42400;
	shf.l.wrap.b32 	%r42402, %r42401, %r42401, 8;
	add.s32 	%r42403, %r42397, %r42402;
	xor.b32  	%r42404, %r42399, %r42403;
	shf.l.wrap.b32 	%r42405, %r42404, %r42404, 7;
	add.s32 	%r42406, %r42364, %r42357;
	xor.b32  	%r42407, %r42378, %r42406;
	shf.l.wrap.b32 	%r42408, %r42407, %r42407, 16;
	add.s32 	%r42409, %r42391, %r42408;
	xor.b32  	%r42410, %r42357, %r42409;
	shf.l.wrap.b32 	%r42411, %r42410, %r42410, 12;
	add.s32 	%r42412, %r42406, %r42411;
	xor.b32  	%r42413, %r42408, %r42412;
	shf.l.wrap.b32 	%r42414, %r42413, %r42413, 8;
	add.s32 	%r42415, %r42409, %r42414;
	xor.b32  	%r42416, %r42411, %r42415;
	shf.l.wrap.b32 	%r42417, %r42416, %r42416, 7;
	add.s32 	%r42418, %r42376, %r42369;
	xor.b32  	%r42419, %r42390, %r42418;
	shf.l.wrap.b32 	%r42420, %r42419, %r42419, 16;
	add.s32 	%r42421, %r42355, %r42420;
	xor.b32  	%r42422, %r42369, %r42421;
	shf.l.wrap.b32 	%r42423, %r42422, %r42422, 12;
	add.s32 	%r42424, %r42418, %r42423;
	xor.b32  	%r42425, %r42420, %r42424;
	shf.l.wrap.b32 	%r42426, %r42425, %r42425, 8;
	add.s32 	%r42427, %r42421, %r42426;
	xor.b32  	%r42428, %r42423, %r42427;
	shf.l.wrap.b32 	%r42429, %r42428, %r42428, 7;
	add.s32 	%r42430, %r42388, %r42381;
	xor.b32  	%r42431, %r42354, %r42430;
	shf.l.wrap.b32 	%r42432, %r42431, %r42431, 16;
	add.s32 	%r42433, %r42367, %r42432;
	xor.b32  	%r42434, %r42381, %r42433;
	shf.l.wrap.b32 	%r42435, %r42434, %r42434, 12;
	add.s32 	%r42436, %r42430, %r42435;
	xor.b32  	%r42437, %r42432, %r42436;
	shf.l.wrap.b32 	%r42438, %r42437, %r42437, 8;
	add.s32 	%r42439, %r42433, %r42438;
	xor.b32  	%r42440, %r42435, %r42439;
	shf.l.wrap.b32 	%r42441, %r42440, %r42440, 7;
	add.s32 	%r42442, %r42400, %r42417;
	xor.b32  	%r42443, %r42438, %r42442;
	shf.l.wrap.b32 	%r42444, %r42443, %r42443, 16;
	add.s32 	%r42445, %r42427, %r42444;
	xor.b32  	%r42446, %r42417, %r42445;
	shf.l.wrap.b32 	%r42447, %r42446, %r42446, 12;
	add.s32 	%r42448, %r42442, %r42447;
	xor.b32  	%r42449, %r42444, %r42448;
	shf.l.wrap.b32 	%r42450, %r42449, %r42449, 8;
	add.s32 	%r42451, %r42445, %r42450;
	xor.b32  	%r42452, %r42447, %r42451;
	shf.l.wrap.b32 	%r42453, %r42452, %r42452, 7;
	add.s32 	%r42454, %r42412, %r42429;
	xor.b32  	%r42455, %r42402, %r42454;
	shf.l.wrap.b32 	%r42456, %r42455, %r42455, 16;
	add.s32 	%r42457, %r42439, %r42456;
	xor.b32  	%r42458, %r42429, %r42457;
	shf.l.wrap.b32 	%r42459, %r42458, %r42458, 12;
	add.s32 	%r42460, %r42454, %r42459;
	xor.b32  	%r42461, %r42456, %r42460;
	shf.l.wrap.b32 	%r42462, %r42461, %r42461, 8;
	add.s32 	%r42463, %r42457, %r42462;
	xor.b32  	%r42464, %r42459, %r42463;
	shf.l.wrap.b32 	%r42465, %r42464, %r42464, 7;
	add.s32 	%r42466, %r42424, %r42441;
	xor.b32  	%r42467, %r42414, %r42466;
	shf.l.wrap.b32 	%r42468, %r42467, %r42467, 16;
	add.s32 	%r42469, %r42403, %r42468;
	xor.b32  	%r42470, %r42441, %r42469;
	shf.l.wrap.b32 	%r42471, %r42470, %r42470, 12;
	add.s32 	%r42472, %r42466, %r42471;
	xor.b32  	%r42473, %r42468, %r42472;
	shf.l.wrap.b32 	%r42474, %r42473, %r42473, 8;
	add.s32 	%r42475, %r42469, %r42474;
	xor.b32  	%r42476, %r42471, %r42475;
	shf.l.wrap.b32 	%r42477, %r42476, %r42476, 7;
	add.s32 	%r42478, %r42436, %r42405;
	xor.b32  	%r42479, %r42426, %r42478;
	shf.l.wrap.b32 	%r42480, %r42479, %r42479, 16;
	add.s32 	%r42481, %r42415, %r42480;
	xor.b32  	%r42482, %r42405, %r42481;
	shf.l.wrap.b32 	%r42483, %r42482, %r42482, 12;
	add.s32 	%r42484, %r42478, %r42483;
	xor.b32  	%r42485, %r42480, %r42484;
	shf.l.wrap.b32 	%r42486, %r42485, %r42485, 8;
	add.s32 	%r42487, %r42481, %r42486;
	xor.b32  	%r42488, %r42483, %r42487;
	shf.l.wrap.b32 	%r42489, %r42488, %r42488, 7;
	add.s32 	%r42490, %r42448, %r42489;
	xor.b32  	%r42491, %r42462, %r42490;
	shf.l.wrap.b32 	%r42492, %r42491, %r42491, 16;
	add.s32 	%r42493, %r42475, %r42492;
	xor.b32  	%r42494, %r42489, %r42493;
	shf.l.wrap.b32 	%r42495, %r42494, %r42494, 12;
	add.s32 	%r42496, %r42490, %r42495;
	xor.b32  	%r42497, %r42492, %r42496;
	shf.l.wrap.b32 	%r42498, %r42497, %r42497, 8;
	add.s32 	%r42499, %r42493, %r42498;
	xor.b32  	%r42500, %r42495, %r42499;
	shf.l.wrap.b32 	%r42501, %r42500, %r42500, 7;
	add.s32 	%r42502, %r42460, %r42453;
	xor.b32  	%r42503, %r42474, %r42502;
	shf.l.wrap.b32 	%r42504, %r42503, %r42503, 16;
	add.s32 	%r42505, %r42487, %r42504;
	xor.b32  	%r42506, %r42453, %r42505;
	shf.l.wrap.b32 	%r42507, %r42506, %r42506, 12;
	add.s32 	%r42508, %r42502, %r42507;
	xor.b32  	%r42509, %r42504, %r42508;
	shf.l.wrap.b32 	%r42510, %r42509, %r42509, 8;
	add.s32 	%r42511, %r42505, %r42510;
	xor.b32  	%r42512, %r42507, %r42511;
	shf.l.wrap.b32 	%r42513, %r42512, %r42512, 7;
	add.s32 	%r42514, %r42472, %r42465;
	xor.b32  	%r42515, %r42486, %r42514;
	shf.l.wrap.b32 	%r42516, %r42515, %r42515, 16;
	add.s32 	%r42517, %r42451, %r42516;
	xor.b32  	%r42518, %r42465, %r42517;
	shf.l.wrap.b32 	%r42519, %r42518, %r42518, 12;
	add.s32 	%r42520, %r42514, %r42519;
	xor.b32  	%r42521, %r42516, %r42520;
	shf.l.wrap.b32 	%r42522, %r42521, %r42521, 8;
	add.s32 	%r42523, %r42517, %r42522;
	xor.b32  	%r42524, %r42519, %r42523;
	shf.l.wrap.b32 	%r42525, %r42524, %r42524, 7;
	add.s32 	%r42526, %r42484, %r42477;
	xor.b32  	%r42527, %r42450, %r42526;
	shf.l.wrap.b32 	%r42528, %r42527, %r42527, 16;
	add.s32 	%r42529, %r42463, %r42528;
	xor.b32  	%r42530, %r42477, %r42529;
	shf.l.wrap.b32 	%r42531, %r42530, %r42530, 12;
	add.s32 	%r42532, %r42526, %r42531;
	xor.b32  	%r42533, %r42528, %r42532;
	shf.l.wrap.b32 	%r42534, %r42533, %r42533, 8;
	add.s32 	%r42535, %r42529, %r42534;
	xor.b32  	%r42536, %r42531, %r42535;
	shf.l.wrap.b32 	%r42537, %r42536, %r42536, 7;
	add.s32 	%r42538, %r42496, %r42513;
	xor.b32  	%r42539, %r42534, %r42538;
	shf.l.wrap.b32 	%r42540, %r42539, %r42539, 16;
	add.s32 	%r42541, %r42523, %r42540;
	xor.b32  	%r42542, %r42513, %r42541;
	shf.l.wrap.b32 	%r42543, %r42542, %r42542, 12;
	add.s32 	%r42544, %r42538, %r42543;
	xor.b32  	%r42545, %r42540, %r42544;
	shf.l.wrap.b32 	%r42546, %r42545, %r42545, 8;
	add.s32 	%r42547, %r42541, %r42546;
	xor.b32  	%r42548, %r42543, %r42547;
	shf.l.wrap.b32 	%r42549, %r42548, %r42548, 7;
	add.s32 	%r42550, %r42508, %r42525;
	xor.b32  	%r42551, %r42498, %r42550;
	shf.l.wrap.b32 	%r42552, %r42551, %r42551, 16;
	add.s32 	%r42553, %r42535, %r42552;
	xor.b32  	%r42554, %r42525, %r42553;
	shf.l.wrap.b32 	%r42555, %r42554, %r42554, 12;
	add.s32 	%r42556, %r42550, %r42555;
	xor.b32  	%r42557, %r42552, %r42556;
	shf.l.wrap.b32 	%r42558, %r42557, %r42557, 8;
	add.s32 	%r42559, %r42553, %r42558;
	xor.b32  	%r42560, %r42555, %r42559;
	shf.l.wrap.b32 	%r42561, %r42560, %r42560, 7;
	add.s32 	%r42562, %r42520, %r42537;
	xor.b32  	%r42563, %r42510, %r42562;
	shf.l.wrap.b32 	%r42564, %r42563, %r42563, 16;
	add.s32 	%r42565, %r42499, %r42564;
	xor.b32  	%r42566, %r42537, %r42565;
	shf.l.wrap.b32 	%r42567, %r42566, %r42566, 12;
	add.s32 	%r42568, %r42562, %r42567;
	xor.b32  	%r42569, %r42564, %r42568;
	shf.l.wrap.b32 	%r42570, %r42569, %r42569, 8;
	add.s32 	%r42571, %r42565, %r42570;
	xor.b32  	%r42572, %r42567, %r42571;
	shf.l.wrap.b32 	%r42573, %r42572, %r42572, 7;
	add.s32 	%r42574, %r42532, %r42501;
	xor.b32  	%r42575, %r42522, %r42574;
	shf.l.wrap.b32 	%r42576, %r42575, %r42575, 16;
	add.s32 	%r42577, %r42511, %r42576;
	xor.b32  	%r42578, %r42501, %r42577;
	shf.l.wrap.b32 	%r42579, %r42578, %r42578, 12;
	add.s32 	%r42580, %r42574, %r42579;
	xor.b32  	%r42581, %r42576, %r42580;
	shf.l.wrap.b32 	%r42582, %r42581, %r42581, 8;
	add.s32 	%r42583, %r42577, %r42582;
	xor.b32  	%r42584, %r42579, %r42583;
	shf.l.wrap.b32 	%r42585, %r42584, %r42584, 7;
	add.s32 	%r54785, %r42202, %r42544;
	add.s32 	%r54784, %r42214, %r42556;
	add.s32 	%r54783, %r42226, %r42568;
	add.s32 	%r54782, %r42238, %r42580;
	add.s32 	%r54786, %r54793, %r42585;
	add.s32 	%r54787, %r54792, %r42549;
	add.s32 	%r54788, %r54791, %r42561;
	add.s32 	%r54789, %r54790, %r42573;
	xor.b32  	%r42586, %r42203, 1;
	shf.l.wrap.b32 	%r42587, %r42203, %r42586, 16;
	add.s32 	%r42588, %r54793, %r42587;
	xor.b32  	%r42589, %r54793, %r42588;
	shf.l.wrap.b32 	%r42590, %r42589, %r42589, 12;
	add.s32 	%r42591, %r42203, %r42590;
	xor.b32  	%r42592, %r42587, %r42591;
	shf.l.wrap.b32 	%r42593, %r42592, %r42592, 8;
	add.s32 	%r42594, %r42588, %r42593;
	xor.b32  	%r42595, %r42590, %r42594;
	shf.l.wrap.b32 	%r42596, %r42595, %r42595, 7;
	add.s32 	%r42597, %r42591, %r42225;
	xor.b32  	%r42598, %r42246, %r42597;
	shf.l.wrap.b32 	%r42599, %r42598, %r42598, 16;
	add.s32 	%r42600, %r42235, %r42599;
	xor.b32  	%r42601, %r42225, %r42600;
	shf.l.wrap.b32 	%r42602, %r42601, %r42601, 12;
	add.s32 	%r42603, %r42597, %r42602;
	xor.b32  	%r42604, %r42599, %r42603;
	shf.l.wrap.b32 	%r42605, %r42604, %r42604, 8;
	add.s32 	%r42606, %r42600, %r42605;
	xor.b32  	%r42607, %r42602, %r42606;
	shf.l.wrap.b32 	%r42608, %r42607, %r42607, 7;
	xor.b32  	%r42609, %r42593, %r42262;
	shf.l.wrap.b32 	%r42610, %r42609, %r42609, 16;
	add.s32 	%r42611, %r42247, %r42610;
	xor.b32  	%r42612, %r42237, %r42611;
	shf.l.wrap.b32 	%r42613, %r42612, %r42612, 12;
	add.s32 	%r42614, %r42262, %r42613;
	xor.b32  	%r42615, %r42610, %r42614;
	shf.l.wrap.b32 	%r42616, %r42615, %r42615, 8;
	add.s32 	%r42617, %r42611, %r42616;
	xor.b32  	%r42618, %r42613, %r42617;
	shf.l.wrap.b32 	%r42619, %r42618, %r42618, 7;
	add.s32 	%r42620, %r42594, %r42276;
	xor.b32  	%r42621, %r42249, %r42620;
	shf.l.wrap.b32 	%r42622, %r42621, %r42621, 12;
	add.s32 	%r42623, %r42274, %r42622;
	xor.b32  	%r42624, %r42276, %r42623;
	shf.l.wrap.b32 	%r42625, %r42624, %r42624, 8;
	add.s32 	%r42626, %r42620, %r42625;
	xor.b32  	%r42627, %r42622, %r42626;
	shf.l.wrap.b32 	%r42628, %r42627, %r42627, 7;
	add.s32 	%r42629, %r42244, %r42596;
	xor.b32  	%r42630, %r42234, %r42629;
	shf.l.wrap.b32 	%r42631, %r42630, %r42630, 16;
	add.s32 	%r42632, %r42223, %r42631;
	xor.b32  	%r42633, %r42596, %r42632;
	shf.l.wrap.b32 	%r42634, %r42633, %r42633, 12;
	add.s32 	%r42635, %r42629, %r42634;
	xor.b32  	%r42636, %r42631, %r42635;
	shf.l.wrap.b32 	%r42637, %r42636, %r42636, 8;
	add.s32 	%r42638, %r42632, %r42637;
	xor.b32  	%r42639, %r42634, %r42638;
	shf.l.wrap.b32 	%r42640, %r42639, %r42639, 7;
	add.s32 	%r42641, %r42603, %r42640;
	xor.b32  	%r42642, %r42616, %r42641;
	shf.l.wrap.b32 	%r42643, %r42642, %r42642, 16;
	add.s32 	%r42644, %r42626, %r42643;
	xor.b32  	%r42645, %r42640, %r42644;
	shf.l.wrap.b32 	%r42646, %r42645, %r42645, 12;
	add.s32 	%r42647, %r42641, %r42646;
	xor.b32  	%r42648, %r42643, %r42647;
	shf.l.wrap.b32 	%r42649, %r42648, %r42648, 8;
	add.s32 	%r42650, %r42644, %r42649;
	xor.b32  	%r42651, %r42646, %r42650;
	shf.l.wrap.b32 	%r42652, %r42651, %r42651, 7;
	add.s32 	%r42653, %r42614, %r42608;
	xor.b32  	%r42654, %r42625, %r42653;
	shf.l.wrap.b32 	%r42655, %r42654, %r42654, 16;
	add.s32 	%r42656, %r42638, %r42655;
	xor.b32  	%r42657, %r42608, %r42656;
	shf.l.wrap.b32 	%r42658, %r42657, %r42657, 12;
	add.s32 	%r42659, %r42653, %r42658;
	xor.b32  	%r42660, %r42655, %r42659;
	shf.l.wrap.b32 	%r42661, %r42660, %r42660, 8;
	add.s32 	%r42662, %r42656, %r42661;
	xor.b32  	%r42663, %r42658, %r42662;
	shf.l.wrap.b32 	%r42664, %r42663, %r42663, 7;
	add.s32 	%r42665, %r42623, %r42619;
	xor.b32  	%r42666, %r42637, %r42665;
	shf.l.wrap.b32 	%r42667, %r42666, %r42666, 16;
	add.s32 	%r42668, %r42606, %r42667;
	xor.b32  	%r42669, %r42619, %r42668;
	shf.l.wrap.b32 	%r42670, %r42669, %r42669, 12;
	add.s32 	%r42671, %r42665, %r42670;
	xor.b32  	%r42672, %r42667, %r42671;
	shf.l.wrap.b32 	%r42673, %r42672, %r42672, 8;
	add.s32 	%r42674, %r42668, %r42673;
	xor.b32  	%r42675, %r42670, %r42674;
	shf.l.wrap.b32 	%r42676, %r42675, %r42675, 7;
	add.s32 	%r42677, %r42635, %r42628;
	xor.b32  	%r42678, %r42605, %r42677;
	shf.l.wrap.b32 	%r42679, %r42678, %r42678, 16;
	add.s32 	%r42680, %r42617, %r42679;
	xor.b32  	%r42681, %r42628, %r42680;
	shf.l.wrap.b32 	%r42682, %r42681, %r42681, 12;
	add.s32 	%r42683, %r42677, %r42682;
	xor.b32  	%r42684, %r42679, %r42683;
	shf.l.wrap.b32 	%r42685, %r42684, %r42684, 8;
	add.s32 	%r42686, %r42680, %r42685;
	xor.b32  	%r42687, %r42682, %r42686;
	shf.l.wrap.b32 	%r42688, %r42687, %r42687, 7;
	add.s32 	%r42689, %r42647, %r42664;
	xor.b32  	%r42690, %r42685, %r42689;
	shf.l.wrap.b32 	%r42691, %r42690, %r42690, 16;
	add.s32 	%r42692, %r42674, %r42691;
	xor.b32  	%r42693, %r42664, %r42692;
	shf.l.wrap.b32 	%r42694, %r42693, %r42693, 12;
	add.s32 	%r42695, %r42689, %r42694;
	xor.b32  	%r42696, %r42691, %r42695;
	shf.l.wrap.b32 	%r42697, %r42696, %r42696, 8;
	add.s32 	%r42698, %r42692, %r42697;
	xor.b32  	%r42699, %r42694, %r42698;
	shf.l.wrap.b32 	%r42700, %r42699, %r42699, 7;
	add.s32 	%r42701, %r42659, %r42676;
	xor.b32  	%r42702, %r42649, %r42701;
	shf.l.wrap.b32 	%r42703, %r42702, %r42702, 16;
	add.s32 	%r42704, %r42686, %r42703;
	xor.b32  	%r42705, %r42676, %r42704;
	shf.l.wrap.b32 	%r42706, %r42705, %r42705, 12;
	add.s32 	%r42707, %r42701, %r42706;
	xor.b32  	%r42708, %r42703, %r42707;
	shf.l.wrap.b32 	%r42709, %r42708, %r42708, 8;
	add.s32 	%r42710, %r42704, %r42709;
	xor.b32  	%r42711, %r42706, %r42710;
	shf.l.wrap.b32 	%r42712, %r42711, %r42711, 7;
	add.s32 	%r42713, %r42671, %r42688;
	xor.b32  	%r42714, %r42661, %r42713;
	shf.l.wrap.b32 	%r42715, %r42714, %r42714, 16;
	add.s32 	%r42716, %r42650, %r42715;
	xor.b32  	%r42717, %r42688, %r42716;
	shf.l.wrap.b32 	%r42718, %r42717, %r42717, 12;
	add.s32 	%r42719, %r42713, %r42718;
	xor.b32  	%r42720, %r42715, %r42719;
	shf.l.wrap.b32 	%r42721, %r42720, %r42720, 8;
	add.s32 	%r42722, %r42716, %r42721;
	xor.b32  	%r42723, %r42718, %r42722;
	shf.l.wrap.b32 	%r42724, %r42723, %r42723, 7;
	add.s32 	%r42725, %r42683, %r42652;
	xor.b32  	%r42726, %r42673, %r42725;
	shf.l.wrap.b32 	%r42727, %r42726, %r42726, 16;
	add.s32 	%r42728, %r42662, %r42727;
	xor.b32  	%r42729, %r42652, %r42728;
	shf.l.wrap.b32 	%r42730, %r42729, %r42729, 12;
	add.s32 	%r42731, %r42725, %r42730;
	xor.b32  	%r42732, %r42727, %r42731;
	shf.l.wrap.b32 	%r42733, %r42732, %r42732, 8;
	add.s32 	%r42734, %r42728, %r42733;
	xor.b32  	%r42735, %r42730, %r42734;
	shf.l.wrap.b32 	%r42736, %r42735, %r42735, 7;
	add.s32 	%r42737, %r42695, %r42736;
	xor.b32  	%r42738, %r42709, %r42737;
	shf.l.wrap.b32 	%r42739, %r42738, %r42738, 16;
	add.s32 	%r42740, %r42722, %r42739;
	xor.b32  	%r42741, %r42736, %r42740;
	shf.l.wrap.b32 	%r42742, %r42741, %r42741, 12;
	add.s32 	%r42743, %r42737, %r42742;
	xor.b32  	%r42744, %r42739, %r42743;
	shf.l.wrap.b32 	%r42745, %r42744, %r42744, 8;
	add.s32 	%r42746, %r42740, %r42745;
	xor.b32  	%r42747, %r42742, %r42746;
	shf.l.wrap.b32 	%r42748, %r42747, %r42747, 7;
	add.s32 	%r42749, %r42707, %r42700;
	xor.b32  	%r42750, %r42721, %r42749;
	shf.l.wrap.b32 	%r42751, %r42750, %r42750, 16;
	add.s32 	%r42752, %r42734, %r42751;
	xor.b32  	%r42753, %r42700, %r42752;
	shf.l.wrap.b32 	%r42754, %r42753, %r42753, 12;
	add.s32 	%r42755, %r42749, %r42754;
	xor.b32  	%r42756, %r42751, %r42755;
	shf.l.wrap.b32 	%r42757, %r42756, %r42756, 8;
	add.s32 	%r42758, %r42752, %r42757;
	xor.b32  	%r42759, %r42754, %r42758;
	shf.l.wrap.b32 	%r42760, %r42759, %r42759, 7;
	add.s32 	%r42761, %r42719, %r42712;
	xor.b32  	%r42762, %r42733, %r42761;
	shf.l.wrap.b32 	%r42763, %r42762, %r42762, 16;
	add.s32 	%r42764, %r42698, %r42763;
	xor.b32  	%r42765, %r42712, %r42764;
	shf.l.wrap.b32 	%r42766, %r42765, %r42765, 12;
	add.s32 	%r42767, %r42761, %r42766;
	xor.b32  	%r42768, %r42763, %r42767;
	shf.l.wrap.b32 	%r42769, %r42768, %r42768, 8;
	add.s32 	%r42770, %r42764, %r42769;
	xor.b32  	%r42771, %r42766, %r42770;
	shf.l.wrap.b32 	%r42772, %r42771, %r42771, 7;
	add.s32 	%r42773, %r42731, %r42724;
	xor.b32  	%r42774, %r42697, %r42773;
	shf.l.wrap.b32 	%r42775, %r42774, %r42774, 16;
	add.s32 	%r42776, %r42710, %r42775;
	xor.b32  	%r42777, %r42724, %r42776;
	shf.l.wrap.b32 	%r42778, %r42777, %r42777, 12;
	add.s32 	%r42779, %r42773, %r42778;
	xor.b32  	%r42780, %r42775, %r42779;
	shf.l.wrap.b32 	%r42781, %r42780, %r42780, 8;
	add.s32 	%r42782, %r42776, %r42781;
	xor.b32  	%r42783, %r42778, %r42782;
	shf.l.wrap.b32 	%r42784, %r42783, %r42783, 7;
	add.s32 	%r42785, %r42743, %r42760;
	xor.b32  	%r42786, %r42781, %r42785;
	shf.l.wrap.b32 	%r42787, %r42786, %r42786, 16;
	add.s32 	%r42788, %r42770, %r42787;
	xor.b32  	%r42789, %r42760, %r42788;
	shf.l.wrap.b32 	%r42790, %r42789, %r42789, 12;
	add.s32 	%r42791, %r42785, %r42790;
	xor.b32  	%r42792, %r42787, %r42791;
	shf.l.wrap.b32 	%r42793, %r42792, %r42792, 8;
	add.s32 	%r42794, %r42788, %r42793;
	xor.b32  	%r42795, %r42790, %r42794;
	shf.l.wrap.b32 	%r42796, %r42795, %r42795, 7;
	add.s32 	%r42797, %r42755, %r42772;
	xor.b32  	%r42798, %r42745, %r42797;
	shf.l.wrap.b32 	%r42799, %r42798, %r42798, 16;
	add.s32 	%r42800, %r42782, %r42799;
	xor.b32  	%r42801, %r42772, %r42800;
	shf.l.wrap.b32 	%r42802, %r42801, %r42801, 12;
	add.s32 	%r42803, %r42797, %r42802;
	xor.b32  	%r42804, %r42799, %r42803;
	shf.l.wrap.b32 	%r42805, %r42804, %r42804, 8;
	add.s32 	%r42806, %r42800, %r42805;
	xor.b32  	%r42807, %r42802, %r42806;
	shf.l.wrap.b32 	%r42808, %r42807, %r42807, 7;
	add.s32 	%r42809, %r42767, %r42784;
	xor.b32  	%r42810, %r42757, %r42809;
	shf.l.wrap.b32 	%r42811, %r42810, %r42810, 16;
	add.s32 	%r42812, %r42746, %r42811;
	xor.b32  	%r42813, %r42784, %r42812;
	shf.l.wrap.b32 	%r42814, %r42813, %r42813, 12;
	add.s32 	%r42815, %r42809, %r42814;
	xor.b32  	%r42816, %r42811, %r42815;
	shf.l.wrap.b32 	%r42817, %r42816, %r42816, 8;
	add.s32 	%r42818, %r42812, %r42817;
	xor.b32  	%r42819, %r42814, %r42818;
	shf.l.wrap.b32 	%r42820, %r42819, %r42819, 7;
	add.s32 	%r42821, %r42779, %r42748;
	xor.b32  	%r42822, %r42769, %r42821;
	shf.l.wrap.b32 	%r42823, %r42822, %r42822, 16;
	add.s32 	%r42824, %r42758, %r42823;
	xor.b32  	%r42825, %r42748, %r42824;
	shf.l.wrap.b32 	%r42826, %r42825, %r42825, 12;
	add.s32 	%r42827, %r42821, %r42826;
	xor.b32  	%r42828, %r42823, %r42827;
	shf.l.wrap.b32 	%r42829, %r42828, %r42828, 8;
	add.s32 	%r42830, %r42824, %r42829;
	xor.b32  	%r42831, %r42826, %r42830;
	shf.l.wrap.b32 	%r42832, %r42831, %r42831, 7;
	add.s32 	%r42833, %r42791, %r42832;
	xor.b32  	%r42834, %r42805, %r42833;
	shf.l.wrap.b32 	%r42835, %r42834, %r42834, 16;
	add.s32 	%r42836, %r42818, %r42835;
	xor.b32  	%r42837, %r42832, %r42836;
	shf.l.wrap.b32 	%r42838, %r42837, %r42837, 12;
	add.s32 	%r42839, %r42833, %r42838;
	xor.b32  	%r42840, %r42835, %r42839;
	shf.l.wrap.b32 	%r42841, %r42840, %r42840, 8;
	add.s32 	%r42842, %r42803, %r42796;
	xor.b32  	%r42843, %r42817, %r42842;
	shf.l.wrap.b32 	%r42844, %r42843, %r42843, 16;
	add.s32 	%r42845, %r42830, %r42844;
	xor.b32  	%r42846, %r42796, %r42845;
	shf.l.wrap.b32 	%r42847, %r42846, %r42846, 12;
	add.s32 	%r42848, %r42842, %r42847;
	xor.b32  	%r42849, %r42844, %r42848;
	shf.l.wrap.b32 	%r42850, %r42849, %r42849, 8;
	add.s32 	%r42851, %r42845, %r42850;
	xor.b32  	%r42852, %r42847, %r42851;
	shf.l.wrap.b32 	%r42853, %r42852, %r42852, 7;
	add.s32 	%r42854, %r42815, %r42808;
	xor.b32  	%r42855, %r42829, %r42854;
	shf.l.wrap.b32 	%r42856, %r42855, %r42855, 16;
	add.s32 	%r42857, %r42794, %r42856;
	xor.b32  	%r42858, %r42808, %r42857;
	shf.l.wrap.b32 	%r42859, %r42858, %r42858, 12;
	add.s32 	%r42860, %r42854, %r42859;
	xor.b32  	%r42861, %r42856, %r42860;
	shf.l.wrap.b32 	%r42862, %r42861, %r42861, 8;
	add.s32 	%r42863, %r42857, %r42862;
	xor.b32  	%r42864, %r42859, %r42863;
	shf.l.wrap.b32 	%r42865, %r42864, %r42864, 7;
	add.s32 	%r42866, %r42827, %r42820;
	xor.b32  	%r42867, %r42793, %r42866;
	shf.l.wrap.b32 	%r42868, %r42867, %r42867, 16;
	add.s32 	%r42869, %r42806, %r42868;
	xor.b32  	%r42870, %r42820, %r42869;
	shf.l.wrap.b32 	%r42871, %r42870, %r42870, 12;
	add.s32 	%r42872, %r42866, %r42871;
	xor.b32  	%r42873, %r42868, %r42872;
	shf.l.wrap.b32 	%r42874, %r42873, %r42873, 8;
	add.s32 	%r42875, %r42869, %r42874;
	add.s32 	%r42876, %r42839, %r42853;
	xor.b32  	%r42877, %r42874, %r42876;
	shf.l.wrap.b32 	%r42878, %r42877, %r42877, 16;
	add.s32 	%r42879, %r42863, %r42878;
	xor.b32  	%r42880, %r42853, %r42879;
	shr.u32 	%r42881, %r42880, 20;
	add.s32 	%r42882, %r42876, %r42881;
	add.s32 	%r42883, %r42848, %r42865;
	xor.b32  	%r42884, %r42841, %r42883;
	shf.l.wrap.b32 	%r42885, %r42884, %r42884, 16;
	add.s32 	%r42886, %r42875, %r42885;
	xor.b32  	%r42887, %r42865, %r42886;
	shr.u32 	%r42888, %r42887, 20;
	add.s32 	%r42889, %r42883, %r42888;
	add.s32 	%r42890, %r42202, %r42882;
	add.s32 	%r42891, %r42214, %r42889;
	not.b32 	%r42892, %r54781;
	add.s32 	%r42893, %r3973, %r42892;
	mov.u32 	%r42894, %ctaid.x;
	shl.b32 	%r42895, %r42894, 11;
	mov.u32 	%r42896, %tid.x;
	and.b32  	%r42897, %r42896, 31;
	or.b32  	%r42898, %r42895, %r42897;
	shl.b32 	%r42899, %r42896, 3;
	and.b32  	%r42900, %r42899, 7936;
	add.s32 	%r42901, %r53743, %r42900;
	add.s32 	%r42902, %r42898, %r42901;
	shr.u32 	%r42903, %r42902, %r42893;
	and.b32  	%r42904, %r42903, 1;
	setp.eq.b32 	%p487, %r42904, 1;
	selp.b32 	%r42905, %r42891, %r42890, %p487;
	cvt.u16.u32 	%rs693, %r42905;
	and.b16  	%rs870, %rs693, 1;
	and.b16  	%rs694, %rs868, 255;
	setp.ne.s16 	%p488, %rs694, 1;
	@%p488 bra 	$L__BB4_621;
	ld.param.u64 	%rd893, [fused_batch_pir_kernel_16_param_1];
	not.b32 	%r42906, %r54781;
	add.s32 	%r42907, %r3973, %r42906;
	mov.u32 	%r42908, %ctaid.x;
	shl.b32 	%r42909, %r42908, 11;
	mov.u32 	%r42910, %tid.x;
	and.b32  	%r42911, %r42910, 31;
	or.b32  	%r42912, %r42909, %r42911;
	shl.b32 	%r42913, %r42910, 3;
	and.b32  	%r42914, %r42913, 7936;
	add.s32 	%r42915, %r53743, %r42914;
	add.s32 	%r42916, %r42912, %r42915;
	shr.u32 	%r42917, %r42916, %r42907;
	and.b32  	%r42918, %r42917, 1;
	setp.eq.b32 	%p489, %r42918, 1;
	cvt.s64.s32 	%rd556, %r54781;
	cvta.to.global.u64 	%rd557, %rd893;
	mul.wide.s32 	%rd558, %r54781, 16;
	add.s64 	%rd559, %rd557, %rd558;
	ld.global.u32 	%r42919, [%rd559+21004];
	selp.b32 	%r42920, %r54786, %r54785, %p489;
	xor.b32  	%r42921, %r42920, %r42919;
	selp.b32 	%r42922, %r54787, %r54784, %p489;
	selp.b32 	%r54785, %r54785, %r42921, %p489;
	selp.b32 	%r54786, %r42921, %r54786, %p489;
	ld.global.u32 	%r42923, [%rd559+21008];
	xor.b32  	%r42924, %r42922, %r42923;
	selp.b32 	%r42925, %r54788, %r54783, %p489;
	selp.b32 	%r54784, %r54784, %r42924, %p489;
	selp.b32 	%r54787, %r42924, %r54787, %p489;
	ld.global.u32 	%r42926, [%rd559+21012];
	xor.b32  	%r42927, %r42925, %r42926;
	selp.b32 	%r42928, %r54789, %r54782, %p489;
	selp.b32 	%r54783, %r54783, %r42927, %p489;
	selp.b32 	%r54788, %r42927, %r54788, %p489;
	ld.global.u32 	%r42929, [%rd559+21016];
	xor.b32  	%r42930, %r42928, %r42929;
	selp.b64 	%rd560, 445, 420, %p489;
	selp.b32 	%r54782, %r54782, %r42930, %p489;
	selp.b32 	%r54789, %r42930, %r54789, %p489;
	add.s64 	%rd561, %rd560, %rd556;
	add.s64 	%rd562, %rd557, %rd561;
	ld.global.u8 	%rs695, [%rd562+20984];
	xor.b16  	%rs870, %rs695, %rs870;
$L__BB4_621:
	not.b32 	%r42931, %r54781;
	add.s32 	%r42932, %r3973, %r42931;
	mov.u32 	%r42933, %ctaid.x;
	shl.b32 	%r42934, %r42933, 11;
	mov.u32 	%r42935, %tid.x;
	and.b32  	%r42936, %r42935, 31;
	or.b32  	%r42937, %r42934, %r42936;
	shl.b32 	%r42938, %r42935, 3;
	and.b32  	%r42939, %r42938, 7936;
	add.s32 	%r42940, %r53743, %r42939;
	add.s32 	%r42941, %r42937, %r42940;
	shr.u32 	%r42942, %r42941, %r42932;
	and.b32  	%r42943, %r42942, 1;
	setp.eq.b32 	%p490, %r42943, 1;
	selp.b32 	%r54793, %r54786, %r54785, %p490;
	selp.b32 	%r54792, %r54787, %r54784, %p490;
	selp.b32 	%r54791, %r54788, %r54783, %p490;
	selp.b32 	%r54790, %r54789, %r54782, %p490;
	add.s32 	%r54781, %r54781, 1;
	setp.lt.u32 	%p491, %r54781, %r3973;
	mov.u16 	%rs868, %rs870;
	@%p491 bra 	$L__BB4_619;
$L__BB4_622:
	and.b16  	%rs696, %rs870, 255;
	setp.ne.s16 	%p492, %rs696, 1;
	@%p492 bra 	$L__BB4_624;
	ld.param.u64 	%rd894, [fused_batch_pir_kernel_16_param_1];
	cvta.to.global.u64 	%rd563, %rd894;
	ld.global.u32 	%r42944, [%rd563+21456];
	xor.b32  	%r54793, %r54793, %r42944;
$L__BB4_624:
	@%p492 bra 	$L__BB4_626;
	ld.param.u64 	%rd895, [fused_batch_pir_kernel_16_param_1];
	cvta.to.global.u64 	%rd564, %rd895;
	ld.global.u32 	%r42945, [%rd564+21460];
	xor.b32  	%r54792, %r54792, %r42945;
$L__BB4_626:
	@%p492 bra 	$L__BB4_628;
	ld.param.u64 	%rd896, [fused_batch_pir_kernel_16_param_1];
	cvta.to.global.u64 	%rd565, %rd896;
	ld.global.u32 	%r42946, [%rd565+21464];
	xor.b32  	%r54791, %r54791, %r42946;
$L__BB4_628:
	@%p492 bra 	$L__BB4_630;
	ld.param.u64 	%rd897, [fused_batch_pir_kernel_16_param_1];
	cvta.to.global.u64 	%rd566, %rd897;
	ld.global.u32 	%r42947, [%rd566+21468];
	xor.b32  	%r54790, %r54790, %r42947;
$L__BB4_630:
	ld.param.u32 	%r52180, [fused_batch_pir_kernel_16_param_4];
	mov.u32 	%r42949, %ctaid.x;
	shl.b32 	%r42950, %r42949, 11;
	mov.u32 	%r42951, %tid.x;
	and.b32  	%r42952, %r42951, 31;
	or.b32  	%r42953, %r42950, %r42952;
	shl.b32 	%r42954, %r42951, 3;
	and.b32  	%r42955, %r42954, 7936;
	add.s32 	%r42956, %r53743, %r42955;
	add.s32 	%r42957, %r42953, %r42956;
	setp.ge.s32 	%p496, %r42957, %r52180;
	mov.b32 	%r54814, 0;
	mov.u32 	%r54815, %r54814;
	mov.u32 	%r54816, %r54814;
	mov.u32 	%r54817, %r54814;
	@%p496 bra 	$L__BB4_644;
	ld.param.u64 	%rd898, [fused_batch_pir_kernel_16_param_1];
	cvta.to.global.u64 	%rd567, %rd898;
	ld.global.u8 	%rs700, [%rd567+21489];
	max.u16 	%rs701, %rs700, 11;
	cvt.u32.u16 	%r42958, %rs701;
	add.s32 	%r54805, %r42958, -11;
	ld.shared.v4.u32 	{%r54817, %r54816, %r54815, %r54814}, [s_mem+198256];
	ld.shared.u8 	%rs873, [s_mem+198272];
	cvt.u32.u16 	%r4028, %rs700;
	setp.ge.u32 	%p497, %r54805, %r4028;
	@%p497 bra 	$L__BB4_636;
	mov.u16 	%rs871, %rs873;
$L__BB4_633:
	ld.const.u32 	%r42959, [CHACHA_CONSTANTS];
	add.s32 	%r42960, %r42959, %r54817;
	shf.l.wrap.b32 	%r42961, %r42960, %r42960, 16;
	add.s32 	%r42962, %r54817, %r42961;
	xor.b32  	%r42963, %r54817, %r42962;
	shf.l.wrap.b32 	%r42964, %r42963, %r42963, 12;
	add.s32 	%r42965, %r42960, %r42964;
	xor.b32  	%r42966, %r42961, %r42965;
	shf.l.wrap.b32 	%r42967, %r42966, %r42966, 8;
	add.s32 	%r42968, %r42962, %r42967;
	xor.b32  	%r42969, %r42964, %r42968;
	shf.l.wrap.b32 	%r42970, %r42969, %r42969, 7;
	ld.const.u32 	%r42971, [CHACHA_CONSTANTS+4];
	add.s32 	%r42972, %r42971, %r54816;
	shf.l.wrap.b32 	%r42973, %r42972, %r42972, 16;
	add.s32 	%r42974, %r54816, %r42973;
	xor.b32  	%r42975, %r54816, %r42974;
	shf.l.wrap.b32 	%r42976, %r42975, %r42975, 12;
	add.s32 	%r42977, %r42972, %r42976;
	xor.b32  	%r42978, %r42973, %r42977;
	shf.l.wrap.b32 	%r42979, %r42978, %r42978, 8;
	add.s32 	%r42980, %r42974, %r42979;
	xor.b32  	%r42981, %r42976, %r42980;
	shf.l.wrap.b32 	%r42982, %r42981, %r42981, 7;
	ld.const.u32 	%r42983, [CHACHA_CONSTANTS+8];
	add.s32 	%r42984, %r42983, %r54815;
	shf.l.wrap.b32 	%r42985, %r42984, %r42984, 16;
	add.s32 	%r42986, %r54815, %r42985;
	xor.b32  	%r42987, %r54815, %r42986;
	shf.l.wrap.b32 	%r42988, %r42987, %r42987, 12;
	add.s32 	%r42989, %r42984, %r42988;
	xor.b32  	%r42990, %r42985, %r42989;
	shf.l.wrap.b32 	%r42991, %r42990, %r42990, 8;
	add.s32 	%r42992, %r42986, %r42991;
	xor.b32  	%r42993, %r42988, %r42992;
	shf.l.wrap.b32 	%r42994, %r42993, %r42993, 7;
	ld.const.u32 	%r42995, [CHACHA_CONSTANTS+12];
	add.s32 	%r42996, %r42995, %r54814;
	shf.l.wrap.b32 	%r42997, %r42996, %r42996, 16;
	add.s32 	%r42998, %r54814, %r42997;
	xor.b32  	%r42999, %r54814, %r42998;
	shf.l.wrap.b32 	%r43000, %r42999, %r42999, 12;
	add.s32 	%r43001, %r42996, %r43000;
	xor.b32  	%r43002, %r42997, %r43001;
	shf.l.wrap.b32 	%r43003, %r43002, %r43002, 8;
	add.s32 	%r43004, %r42998, %r43003;
	xor.b32  	%r43005, %r43000, %r43004;
	shf.l.wrap.b32 	%r43006, %r43005, %r43005, 7;
	add.s32 	%r43007, %r42965, %r42982;
	xor.b32  	%r43008, %r43003, %r43007;
	shf.l.wrap.b32 	%r43009, %r43008, %r43008, 16;
	add.s32 	%r43010, %r42992, %r43009;
	xor.b32  	%r43011, %r42982, %r43010;
	shf.l.wrap.b32 	%r43012, %r43011, %r43011, 12;
	add.s32 	%r43013, %r43007, %r43012;
	xor.b32  	%r43014, %r43009, %r43013;
	shf.l.wrap.b32 	%r43015, %r43014, %r43014, 8;
	add.s32 	%r43016, %r43010, %r43015;
	xor.b32  	%r43017, %r43012, %r43016;
	shf.l.wrap.b32 	%r43018, %r43017, %r43017, 7;
	add.s32 	%r43019, %r42977, %r42994;
	xor.b32  	%r43020, %r42967, %r43019;
	shf.l.wrap.b32 	%r43021, %r43020, %r43020, 16;
	add.s32 	%r43022, %r43004, %r43021;
	xor.b32  	%r43023, %r42994, %r43022;
	shf.l.wrap.b32 	%r43024, %r43023, %r43023, 12;
	add.s32 	%r43025, %r43019, %r43024;
	xor.b32  	%r43026, %r43021, %r43025;
	shf.l.wrap.b32 	%r43027, %r43026, %r43026, 8;
	add.s32 	%r43028, %r43022, %r43027;
	xor.b32  	%r43029, %r43024, %r43028;
	shf.l.wrap.b32 	%r43030, %r43029, %r43029, 7;
	add.s32 	%r43031, %r42989, %r43006;
	xor.b32  	%r43032, %r42979, %r43031;
	shf.l.wrap.b32 	%r43033, %r43032, %r43032, 16;
	add.s32 	%r43034, %r42968, %r43033;
	xor.b32  	%r43035, %r43006, %r43034;
	shf.l.wrap.b32 	%r43036, %r43035, %r43035, 12;
	add.s32 	%r43037, %r43031, %r43036;
	xor.b32  	%r43038, %r43033, %r43037;
	shf.l.wrap.b32 	%r43039, %r43038, %r43038, 8;
	add.s32 	%r43040, %r43034, %r43039;
	xor.b32  	%r43041, %r43036, %r43040;
	shf.l.wrap.b32 	%r43042, %r43041, %r43041, 7;
	add.s32 	%r43043, %r43001, %r42970;
	xor.b32  	%r43044, %r42991, %r43043;
	shf.l.wrap.b32 	%r43045, %r43044, %r43044, 16;
	add.s32 	%r43046, %r42980, %r43045;
	xor.b32  	%r43047, %r42970, %r43046;
	shf.l.wrap.b32 	%r43048, %r43047, %r43047, 12;
	add.s32 	%r43049, %r43043, %r43048;
	xor.b32  	%r43050, %r43045, %r43049;
	shf.l.wrap.b32 	%r43051, %r43050, %r43050, 8;
	add.s32 	%r43052, %r43046, %r43051;
	xor.b32  	%r43053, %r43048, %r43052;
	shf.l.wrap.b32 	%r43054, %r43053, %r43053, 7;
	add.s32 	%r43055, %r43013, %r43054;
	xor.b32  	%r43056, %r43027, %r43055;
	shf.l.wrap.b32 	%r43057, %r43056, %r43056, 16;
	add.s32 	%r43058, %r43040, %r43057;
	xor.b32  	%r43059, %r43054, %r43058;
	shf.l.wrap.b32 	%r43060, %r43059, %r43059, 12;
	add.s32 	%r43061, %r43055, %r43060;
	xor.b32  	%r43062, %r43057, %r43061;
	shf.l.wrap.b32 	%r43063, %r43062, %r43062, 8;
	add.s32 	%r43064, %r43058, %r43063;
	xor.b32  	%r43065, %r43060, %r43064;
	shf.l.wrap.b32 	%r43066, %r43065, %r43065, 7;
	add.s32 	%r43067, %r43025, %r43018;
	xor.b32  	%r43068, %r43039, %r43067;
	shf.l.wrap.b32 	%r43069, %r43068, %r43068, 16;
	add.s32 	%r43070, %r43052, %r43069;
	xor.b32  	%r43071, %r43018, %r43070;
	shf.l.wrap.b32 	%r43072, %r43071, %r43071, 12;
	add.s32 	%r43073, %r43067, %r43072;
	xor.b32  	%r43074, %r43069, %r43073;
	shf.l.wrap.b32 	%r43075, %r43074, %r43074, 8;
	add.s32 	%r43076, %r43070, %r43075;
	xor.b32  	%r43077, %r43072, %r43076;
	shf.l.wrap.b32 	%r43078, %r43077, %r43077, 7;
	add.s32 	%r43079, %r43037, %r43030;
	xor.b32  	%r43080, %r43051, %r43079;
	shf.l.wrap.b32 	%r43081, %r43080, %r43080, 16;
	add.s32 	%r43082, %r43016, %r43081;
	xor.b32  	%r43083, %r43030, %r43082;
	shf.l.wrap.b32 	%r43084, %r43083, %r43083, 12;
	add.s32 	%r43085, %r43079, %r43084;
	xor.b32  	%r43086, %r43081, %r43085;
	shf.l.wrap.b32 	%r43087, %r43086, %r43086, 8;
	add.s32 	%r43088, %r43082, %r43087;
	xor.b32  	%r43089, %r43084, %r43088;
	shf.l.wrap.b32 	%r43090, %r43089, %r43089, 7;
	add.s32 	%r43091, %r43049, %r43042;
	xor.b32  	%r43092, %r43015, %r43091;
	shf.l.wrap.b32 	%r43093, %r43092, %r43092, 16;
	add.s32 	%r43094, %r43028, %r43093;
	xor.b32  	%r43095, %r43042, %r43094;
	shf.l.wrap.b32 	%r43096, %r43095, %r43095, 12;
	add.s32 	%r43097, %r43091, %r43096;
	xor.b32  	%r43098, %r43093, %r43097;
	shf.l.wrap.b32 	%r43099, %r43098, %r43098, 8;
	add.s32 	%r43100, %r43094, %r43099;
	xor.b32  	%r43101, %r43096, %r43100;
	shf.l.wrap.b32 	%r43102, %r43101, %r43101, 7;
	add.s32 	%r43103, %r43061, %r43078;
	xor.b32  	%r43104, %r43099, %r43103;
	shf.l.wrap.b32 	%r43105, %r43104, %r43104, 16;
	add.s32 	%r43106, %r43088, %r43105;
	xor.b32  	%r43107, %r43078, %r43106;
	shf.l.wrap.b32 	%r43108, %r43107, %r43107, 12;
	add.s32 	%r43109, %r43103, %r43108;
	xor.b32  	%r43110, %r43105, %r43109;
	shf.l.wrap.b32 	%r43111, %r43110, %r43110, 8;
	add.s32 	%r43112, %r43106, %r43111;
	xor.b32  	%r43113, %r43108, %r43112;
	shf.l.wrap.b32 	%r43114, %r43113, %r43113, 7;
	add.s32 	%r43115, %r43073, %r43090;
	xor.b32  	%r43116, %r43063, %r43115;
	shf.l.wrap.b32 	%r43117, %r43116, %r43116, 16;
	add.s32 	%r43118, %r43100, %r43117;
	xor.b32  	%r43119, %r43090, %r43118;
	shf.l.wrap.b32 	%r43120, %r43119, %r43119, 12;
	add.s32 	%r43121, %r43115, %r43120;
	xor.b32  	%r43122, %r43117, %r43121;
	shf.l.wrap.b32 	%r43123, %r43122, %r43122, 8;
	add.s32 	%r43124, %r43118, %r43123;
	xor.b32  	%r43125, %r43120, %r43124;
	shf.l.wrap.b32 	%r43126, %r43125, %r43125, 7;
	add.s32 	%r43127, %r43085, %r43102;
	xor.b32  	%r43128, %r43075, %r43127;
	shf.l.wrap.b32 	%r43129, %r43128, %r43128, 16;
	add.s32 	%r43130, %r43064, %r43129;
	xor.b32  	%r43131, %r43102, %r43130;
	shf.l.wrap.b32 	%r43132, %r43131, %r43131, 12;
	add.s32 	%r43133, %r43127, %r43132;
	xor.b32  	%r43134, %r43129, %r43133;
	shf.l.wrap.b32 	%r43135, %r43134, %r43134, 8;
	add.s32 	%r43136, %r43130, %r43135;
	xor.b32  	%r43137, %r43132, %r43136;
	shf.l.wrap.b32 	%r43138, %r43137, %r43137, 7;
	add.s32 	%r43139, %r43097, %r43066;
	xor.b32  	%r43140, %r43087, %r43139;
	shf.l.wrap.b32 	%r43141, %r43140, %r43140, 16;
	add.s32 	%r43142, %r43076, %r43141;
	xor.b32  	%r43143, %r43066, %r43142;
	shf.l.wrap.b32 	%r43144, %r43143, %r43143, 12;
	add.s32 	%r43145, %r43139, %r43144;
	xor.b32  	%r43146, %r43141, %r43145;
	shf.l.wrap.b32 	%r43147, %r43146, %r43146, 8;
	add.s32 	%r43148, %r43142, %r43147;
	xor.b32  	%r43149, %r43144, %r43148;
	shf.l.wrap.b32 	%r43150, %r43149, %r43149, 7;
	add.s32 	%r43151, %r43109, %r43150;
	xor.b32  	%r43152, %r43123, %r43151;
	shf.l.wrap.b32 	%r43153, %r43152, %r43152, 16;
	add.s32 	%r43154, %r43136, %r43153;
	xor.b32  	%r43155, %r43150, %r43154;
	shf.l.wrap.b32 	%r43156, %r43155, %r43155, 12;
	add.s32 	%r43157, %r43151, %r43156;
	xor.b32  	%r43158, %r43153, %r43157;
	shf.l.wrap.b32 	%r43159, %r43158, %r43158, 8;
	add.s32 	%r43160, %r43154, %r43159;
	xor.b32  	%r43161, %r43156, %r43160;
	shf.l.wrap.b32 	%r43162, %r43161, %r43161, 7;
	add.s32 	%r43163, %r43121, %r43114;
	xor.b32  	%r43164, %r43135, %r43163;
	shf.l.wrap.b32 	%r43165, %r43164, %r43164, 16;
	add.s32 	%r43166, %r43148, %r43165;
	xor.b32  	%r43167, %r43114, %r43166;
	shf.l.wrap.b32 	%r43168, %r43167, %r43167, 12;
	add.s32 	%r43169, %r43163, %r43168;
	xor.b32  	%r43170, %r43165, %r43169;
	shf.l.wrap.b32 	%r43171, %r43170, %r43170, 8;
	add.s32 	%r43172, %r43166, %r43171;
	xor.b32  	%r43173, %r43168, %r43172;
	shf.l.wrap.b32 	%r43174, %r43173, %r43173, 7;
	add.s32 	%r43175, %r43133, %r43126;
	xor.b32  	%r43176, %r43147, %r43175;
	shf.l.wrap.b32 	%r43177, %r43176, %r43176, 16;
	add.s32 	%r43178, %r43112, %r43177;
	xor.b32  	%r43179, %r43126, %r43178;
	shf.l.wrap.b32 	%r43180, %r43179, %r43179, 12;
	add.s32 	%r43181, %r43175, %r43180;
	xor.b32  	%r43182, %r43177, %r43181;
	shf.l.wrap.b32 	%r43183, %r43182, %r43182, 8;
	add.s32 	%r43184, %r43178, %r43183;
	xor.b32  	%r43185, %r43180, %r43184;
	shf.l.wrap.b32 	%r43186, %r43185, %r43185, 7;
	add.s32 	%r43187, %r43145, %r43138;
	xor.b32  	%r43188, %r43111, %r43187;
	shf.l.wrap.b32 	%r43189, %r43188, %r43188, 16;
	add.s32 	%r43190, %r43124, %r43189;
	xor.b32  	%r43191, %r43138, %r43190;
	shf.l.wrap.b32 	%r43192, %r43191, %r43191, 12;
	add.s32 	%r43193, %r43187, %r43192;
	xor.b32  	%r43194, %r43189, %r43193;
	shf.l.wrap.b32 	%r43195, %r43194, %r43194, 8;
	add.s32 	%r43196, %r43190, %r43195;
	xor.b32  	%r43197, %r43192, %r43196;
	shf.l.wrap.b32 	%r43198, %r43197, %r43197, 7;
	add.s32 	%r43199, %r43157, %r43174;
	xor.b32  	%r43200, %r43195, %r43199;
	shf.l.wrap.b32 	%r43201, %r43200, %r43200, 16;
	add.s32 	%r43202, %r43184, %r43201;
	xor.b32  	%r43203, %r43174, %r43202;
	shf.l.wrap.b32 	%r43204, %r43203, %r43203, 12;
	add.s32 	%r43205, %r43199, %r43204;
	xor.b32  	%r43206, %r43201, %r43205;
	shf.l.wrap.b32 	%r43207, %r43206, %r43206, 8;
	add.s32 	%r43208, %r43202, %r43207;
	xor.b32  	%r43209, %r43204, %r43208;
	shf.l.wrap.b32 	%r43210, %r43209, %r43209, 7;
	add.s32 	%r43211, %r43169, %r43186;
	xor.b32  	%r43212, %r43159, %r43211;
	shf.l.wrap.b32 	%r43213, %r43212, %r43212, 16;
	add.s32 	%r43214, %r43196, %r43213;
	xor.b32  	%r43215, %r43186, %r43214;
	shf.l.wrap.b32 	%r43216, %r43215, %r43215, 12;
	add.s32 	%r43217, %r43211, %r43216;
	xor.b32  	%r43218, %r43213, %r43217;
	shf.l.wrap.b32 	%r43219, %r43218, %r43218, 8;
	add.s32 	%r43220, %r43214, %r43219;
	xor.b32  	%r43221, %r43216, %r43220;
	shf.l.wrap.b32 	%r43222, %r43221, %r43221, 7;
	add.s32 	%r43223, %r43181, %r43198;
	xor.b32  	%r43224, %r43171, %r43223;
	shf.l.wrap.b32 	%r43225, %r43224, %r43224, 16;
	add.s32 	%r43226, %r43160, %r43225;
	xor.b32  	%r43227, %r43198, %r43226;
	shf.l.wrap.b32 	%r43228, %r43227, %r43227, 12;
	add.s32 	%r43229, %r43223, %r43228;
	xor.b32  	%r43230, %r43225, %r43229;
	shf.l.wrap.b32 	%r43231, %r43230, %r43230, 8;
	add.s32 	%r43232, %r43226, %r43231;
	xor.b32  	%r43233, %r43228, %r43232;
	shf.l.wrap.b32 	%r43234, %r43233, %r43233, 7;
	add.s32 	%r43235, %r43193, %r43162;
	xor.b32  	%r43236, %r43183, %r43235;
	shf.l.wrap.b32 	%r43237, %r43236, %r43236, 16;
	add.s32 	%r43238, %r43172, %r43237;
	xor.b32  	%r43239, %r43162, %r43238;
	shf.l.wrap.b32 	%r43240, %r43239, %r43239, 12;
	add.s32 	%r43241, %r43235, %r43240;
	xor.b32  	%r43242, %r43237, %r43241;
	shf.l.wrap.b32 	%r43243, %r43242, %r43242, 8;
	add.s32 	%r43244, %r43238, %r43243;
	xor.b32  	%r43245, %r43240, %r43244;
	shf.l.wrap.b32 	%r43246, %r43245, %r43245, 7;
	add.s32 	%r43247, %r43205, %r43246;
	xor.b32  	%r43248, %r43219, %r43247;
	shf.l.wrap.b32 	%r43249, %r43248, %r43248, 16;
	add.s32 	%r43250, %r43232, %r43249;
	xor.b32  	%r43251, %r43246, %r43250;
	shf.l.wrap.b32 	%r43252, %r43251, %r43251, 12;
	add.s32 	%r43253, %r43247, %r43252;
	xor.b32  	%r43254, %r43249, %r43253;
	shf.l.wrap.b32 	%r43255, %r43254, %r43254, 8;
	add.s32 	%r43256, %r43250, %r43255;
	xor.b32  	%r43257, %r43252, %r43256;
	shf.l.wrap.b32 	%r43258, %r43257, %r43257, 7;
	add.s32 	%r43259, %r43217, %r43210;
	xor.b32  	%r43260, %r43231, %r43259;
	shf.l.wrap.b32 	%r43261, %r43260, %r43260, 16;
	add.s32 	%r43262, %r43244, %r43261;
	xor.b32  	%r43263, %r43210, %r43262;
	shf.l.wrap.b32 	%r43264, %r43263, %r43263, 12;
	add.s32 	%r43265, %r43259, %r43264;
	xor.b32  	%r43266, %r43261, %r43265;
	shf.l.wrap.b32 	%r43267, %r43266, %r43266, 8;
	add.s32 	%r43268, %r43262, %r43267;
	xor.b32  	%r43269, %r43264, %r43268;
	shf.l.wrap.b32 	%r43270, %r43269, %r43269, 7;
	add.s32 	%r43271, %r43229, %r43222;
	xor.b32  	%r43272, %r43243, %r43271;
	shf.l.wrap.b32 	%r43273, %r43272, %r43272, 16;
	add.s32 	%r43274, %r43208, %r43273;
	xor.b32  	%r43275, %r43222, %r43274;
	shf.l.wrap.b32 	%r43276, %r43275, %r43275, 12;
	add.s32 	%r43277, %r43271, %r43276;
	xor.b32  	%r43278, %r43273, %r43277;
	shf.l.wrap.b32 	%r43279, %r43278, %r43278, 8;
	add.s32 	%r43280, %r43274, %r43279;
	xor.b32  	%r43281, %r43276, %r43280;
	shf.l.wrap.b32 	%r43282, %r43281, %r43281, 7;
	add.s32 	%r43283, %r43241, %r43234;
	xor.b32  	%r43284, %r43207, %r43283;
	shf.l.wrap.b32 	%r43285, %r43284, %r43284, 16;
	add.s32 	%r43286, %r43220, %r43285;
	xor.b32  	%r43287, %r43234, %r43286;
	shf.l.wrap.b32 	%r43288, %r43287, %r43287, 12;
	add.s32 	%r43289, %r43283, %r43288;
	xor.b32  	%r43290, %r43285, %r43289;
	shf.l.wrap.b32 	%r43291, %r43290, %r43290, 8;
	add.s32 	%r43292, %r43286, %r43291;
	xor.b32  	%r43293, %r43288, %r43292;
	shf.l.wrap.b32 	%r43294, %r43293, %r43293, 7;
	add.s32 	%r43295, %r43253, %r43270;
	xor.b32  	%r43296, %r43291, %r43295;
	shf.l.wrap.b32 	%r43297, %r43296, %r43296, 16;
	add.s32 	%r43298, %r43280, %r43297;
	xor.b32  	%r43299, %r43270, %r43298;
	shf.l.wrap.b32 	%r43300, %r43299, %r43299, 12;
	add.s32 	%r43301, %r43295, %r43300;
	xor.b32  	%r43302, %r43297, %r43301;
	shf.l.wrap.b32 	%r43303, %r43302, %r43302, 8;
	add.s32 	%r43304, %r43298, %r43303;
	xor.b32  	%r43305, %r43300, %r43304;
	shf.l.wrap.b32 	%r43306, %r43305, %r43305, 7;
	add.s32 	%r43307, %r43265, %r43282;
	xor.b32  	%r43308, %r43255, %r43307;
	shf.l.wrap.b32 	%r43309, %r43308, %r43308, 16;
	add.s32 	%r43310, %r43292, %r43309;
	xor.b32  	%r43311, %r43282, %r43310;
	shf.l.wrap.b32 	%r43312, %r43311, %r43311, 12;
	add.s32 	%r43313, %r43307, %r43312;
	xor.b32  	%r43314, %r43309, %r43313;
	shf.l.wrap.b32 	%r43315, %r43314, %r43314, 8;
	add.s32 	%r43316, %r43310, %r43315;
	xor.b32  	%r43317, %r43312, %r43316;
	shf.l.wrap.b32 	%r43318, %r43317, %r43317, 7;
	add.s32 	%r43319, %r43277, %r43294;
	xor.b32  	%r43320, %r43267, %r43319;
	shf.l.wrap.b32 	%r43321, %r43320, %r43320, 16;
	add.s32 	%r43322, %r43256, %r43321;
	xor.b32  	%r43323, %r43294, %r43322;
	shf.l.wrap.b32 	%r43324, %r43323, %r43323, 12;
	add.s32 	%r43325, %r43319, %r43324;
	xor.b32  	%r43326, %r43321, %r43325;
	shf.l.wrap.b32 	%r43327, %r43326, %r43326, 8;
	add.s32 	%r43328, %r43322, %r43327;
	xor.b32  	%r43329, %r43324, %r43328;
	shf.l.wrap.b32 	%r43330, %r43329, %r43329, 7;
	add.s32 	%r43331, %r43289, %r43258;
	xor.b32  	%r43332, %r43279, %r43331;
	shf.l.wrap.b32 	%r43333, %r43332, %r43332, 16;
	add.s32 	%r43334, %r43268, %r43333;
	xor.b32  	%r43335, %r43258, %r43334;
	shf.l.wrap.b32 	%r43336, %r43335, %r43335, 12;
	add.s32 	%r43337, %r43331, %r43336;
	xor.b32  	%r43338, %r43333, %r43337;
	shf.l.wrap.b32 	%r43339, %r43338, %r43338, 8;
	add.s32 	%r43340, %r43334, %r43339;
	xor.b32  	%r43341, %r43336, %r43340;
	shf.l.wrap.b32 	%r43342, %r43341, %r43341, 7;
	add.s32 	%r54809, %r42959, %r43301;
	add.s32 	%r54808, %r42971, %r43313;
	add.s32 	%r54807, %r42983, %r43325;
	add.s32 	%r54806, %r42995, %r43337;
	add.s32 	%r54810, %r54817, %r43342;
	add.s32 	%r54811, %r54816, %r43306;
	add.s32 	%r54812, %r54815, %r43318;
	add.s32 	%r54813, %r54814, %r43330;
	xor.b32  	%r43343, %r42960, 1;
	shf.l.wrap.b32 	%r43344, %r42960, %r43343, 16;
	add.s32 	%r43345, %r54817, %r43344;
	xor.b32  	%r43346, %r54817, %r43345;
	shf.l.wrap.b32 	%r43347, %r43346, %r43346, 12;
	add.s32 	%r43348, %r42960, %r43347;
	xor.b32  	%r43349, %r43344, %r43348;
	shf.l.wrap.b32 	%r43350, %r43349, %r43349, 8;
	add.s32 	%r43351, %r43345, %r43350;
	xor.b32  	%r43352, %r43347, %r43351;
	shf.l.wrap.b32 	%r43353, %r43352, %r43352, 7;
	add.s32 	%r43354, %r43348, %r42982;
	xor.b32  	%r43355, %r43003, %r43354;
	shf.l.wrap.b32 	%r43356, %r43355, %r43355, 16;
	add.s32 	%r43357, %r42992, %r43356;
	xor.b32  	%r43358, %r42982, %r43357;
	shf.l.wrap.b32 	%r43359, %r43358, %r43358, 12;
	add.s32 	%r43360, %r43354, %r43359;
	xor.b32  	%r43361, %r43356, %r43360;
	shf.l.wrap.b32 	%r43362, %r43361, %r43361, 8;
	add.s32 	%r43363, %r43357, %r43362;
	xor.b32  	%r43364, %r43359, %r43363;
	shf.l.wrap.b32 	%r43365, %r43364, %r43364, 7;
	xor.b32  	%r43366, %r43350, %r43019;
	shf.l.wrap.b32 	%r43367, %r43366, %r43366, 16;
	add.s32 	%r43368, %r43004, %r43367;
	xor.b32  	%r43369, %r42994, %r43368;
	shf.l.wrap.b32 	%r43370, %r43369, %r43369, 12;
	add.s32 	%r43371, %r43019, %r43370;
	xor.b32  	%r43372, %r43367, %r43371;
	shf.l.wrap.b32 	%r43373, %r43372, %r43372, 8;
	add.s32 	%r43374, %r43368, %r43373;
	xor.b32  	%r43375, %r43370, %r43374;
	shf.l.wrap.b32 	%r43376, %r43375, %r43375, 7;
	add.s32 	%r43377, %r43351, %r43033;
	xor.b32  	%r43378, %r43006, %r43377;
	shf.l.wrap.b32 	%r43379, %r43378, %r43378, 12;
	add.s32 	%r43380, %r43031, %r43379;
	xor.b32  	%r43381, %r43033, %r43380;
	shf.l.wrap.b32 	%r43382, %r43381, %r43381, 8;
	add.s32 	%r43383, %r43377, %r43382;
	xor.b32  	%r43384, %r43379, %r43383;
	shf.l.wrap.b32 	%r43385, %r43384, %r43384, 7;
	add.s32 	%r43386, %r43001, %r43353;
	xor.b32  	%r43387, %r42991, %r43386;
	shf.l.wrap.b32 	%r43388, %r43387, %r43387, 16;
	add.s32 	%r43389, %r42980, %r43388;
	xor.b32  	%r43390, %r43353, %r43389;
	shf.l.wrap.b32 	%r43391, %r43390, %r43390, 12;
	add.s32 	%r43392, %r43386, %r43391;
	xor.b32  	%r43393, %r43388, %r43392;
	shf.l.wrap.b32 	%r43394, %r43393, %r43393, 8;
	add.s32 	%r43395, %r43389, %r43394;
	xor.b32  	%r43396, %r43391, %r43395;
	shf.l.wrap.b32 	%r43397, %r43396, %r43396, 7;
	add.s32 	%r43398, %r43360, %r43397;
	xor.b32  	%r43399, %r43373, %r43398;
	shf.l.wrap.b32 	%r43400, %r43399, %r43399, 16;
	add.s32 	%r43401, %r43383, %r43400;
	xor.b32  	%r43402, %r43397, %r43401;
	shf.l.wrap.b32 	%r43403, %r43402, %r43402, 12;
	add.s32 	%r43404, %r43398, %r43403;
	xor.b32  	%r43405, %r43400, %r43404;
	shf.l.wrap.b32 	%r43406, %r43405, %r43405, 8;
	add.s32 	%r43407, %r43401, %r43406;
	xor.b32  	%r43408, %r43403, %r43407;
	shf.l.wrap.b32 	%r43409, %r43408, %r43408, 7;
	add.s32 	%r43410, %r43371, %r43365;
	xor.b32  	%r43411, %r43382, %r43410;
	shf.l.wrap.b32 	%r43412, %r43411, %r43411, 16;
	add.s32 	%r43413, %r43395, %r43412;
	xor.b32  	%r43414, %r43365, %r43413;
	shf.l.wrap.b32 	%r43415, %r43414, %r43414, 12;
	add.s32 	%r43416, %r43410, %r43415;
	xor.b32  	%r43417, %r43412, %r43416;
	shf.l.wrap.b32 	%r43418, %r43417, %r43417, 8;
	add.s32 	%r43419, %r43413, %r43418;
	xor.b32  	%r43420, %r43415, %r43419;
	shf.l.wrap.b32 	%r43421, %r43420, %r43420, 7;
	add.s32 	%r43422, %r43380, %r43376;
	xor.b32  	%r43423, %r43394, %r43422;
	shf.l.wrap.b32 	%r43424, %r43423, %r43423, 16;
	add.s32 	%r43425, %r43363, %r43424;
	xor.b32  	%r43426, %r43376, %r43425;
	shf.l.wrap.b32 	%r43427, %r43426, %r43426, 12;
	add.s32 	%r43428, %r43422, %r43427;
	xor.b32  	%r43429, %r43424, %r43428;
	shf.l.wrap.b32 	%r43430, %r43429, %r43429, 8;
	add.s32 	%r43431, %r43425, %r43430;
	xor.b32  	%r43432, %r43427, %r43431;
	shf.l.wrap.b32 	%r43433, %r43432, %r43432, 7;
	add.s32 	%r43434, %r43392, %r43385;
	xor.b32  	%r43435, %r43362, %r43434;
	shf.l.wrap.b32 	%r43436, %r43435, %r43435, 16;
	add.s32 	%r43437, %r43374, %r43436;
	xor.b32  	%r43438, %r43385, %r43437;
	shf.l.wrap.b32 	%r43439, %r43438, %r43438, 12;
	add.s32 	%r43440, %r43434, %r43439;
	xor.b32  	%r43441, %r43436, %r43440;
	shf.l.wrap.b32 	%r43442, %r43441, %r43441, 8;
	add.s32 	%r43443, %r43437, %r43442;
	xor.b32  	%r43444, %r43439, %r43443;
	shf.l.wrap.b32 	%r43445, %r43444, %r43444, 7;
	add.s32 	%r43446, %r43404, %r43421;
	xor.b32  	%r43447, %r43442, %r43446;
	shf.l.wrap.b32 	%r43448, %r43447, %r43447, 16;
	add.s32 	%r43449, %r43431, %r43448;
	xor.b32  	%r43450, %r43421, %r43449;
	shf.l.wrap.b32 	%r43451, %r43450, %r43450, 12;
	add.s32 	%r43452, %r43446, %r43451;
	xor.b32  	%r43453, %r43448, %r43452;
	shf.l.wrap.b32 	%r43454, %r43453, %r43453, 8;
	add.s32 	%r43455, %r43449, %r43454;
	xor.b32  	%r43456, %r43451, %r43455;
	shf.l.wrap.b32 	%r43457, %r43456, %r43456, 7;
	add.s32 	%r43458, %r43416, %r43433;
	xor.b32  	%r43459, %r43406, %r43458;
	shf.l.wrap.b32 	%r43460, %r43459, %r43459, 16;
	add.s32 	%r43461, %r43443, %r43460;
	xor.b32  	%r43462, %r43433, %r43461;
	shf.l.wrap.b32 	%r43463, %r43462, %r43462, 12;
	add.s32 	%r43464, %r43458, %r43463;
	xor.b32  	%r43465, %r43460, %r43464;
	shf.l.wrap.b32 	%r43466, %r43465, %r43465, 8;
	add.s32 	%r43467, %r43461, %r43466;
	xor.b32  	%r43468, %r43463, %r43467;
	shf.l.wrap.b32 	%r43469, %r43468, %r43468, 7;
	add.s32 	%r43470, %r43428, %r43445;
	xor.b32  	%r43471, %r43418, %r43470;
	shf.l.wrap.b32 	%r43472, %r43471, %r43471, 16;
	add.s32 	%r43473, %r43407, %r43472;
	xor.b32  	%r43474, %r43445, %r43473;
	shf.l.wrap.b32 	%r43475, %r43474, %r43474, 12;
	add.s32 	%r43476, %r43470, %r43475;
	xor.b32  	%r43477, %r43472, %r43476;
	shf.l.wrap.b32 	%r43478, %r43477, %r43477, 8;
	add.s32 	%r43479, %r43473, %r43478;
	xor.b32  	%r43480, %r43475, %r43479;
	shf.l.wrap.b32 	%r43481, %r43480, %r43480, 7;
	add.s32 	%r43482, %r43440, %r43409;
	xor.b32  	%r43483, %r43430, %r43482;
	shf.l.wrap.b32 	%r43484, %r43483, %r43483, 16;
	add.s32 	%r43485, %r43419, %r43484;
	xor.b32  	%r43486, %r43409, %r43485;
	shf.l.wrap.b32 	%r43487, %r43486, %r43486, 12;
	add.s32 	%r43488, %r43482, %r43487;
	xor.b32  	%r43489, %r43484, %r43488;
	shf.l.wrap.b32 	%r43490, %r43489, %r43489, 8;
	add.s32 	%r43491, %r43485, %r43490;
	xor.b32  	%r43492, %r43487, %r43491;
	shf.l.wrap.b32 	%r43493, %r43492, %r43492, 7;
	add.s32 	%r43494, %r43452, %r43493;
	xor.b32  	%r43495, %r43466, %r43494;
	shf.l.wrap.b32 	%r43496, %r43495, %r43495, 16;
	add.s32 	%r43497, %r43479, %r43496;
	xor.b32  	%r43498, %r43493, %r43497;
	shf.l.wrap.b32 	%r43499, %r43498, %r43498, 12;
	add.s32 	%r43500, %r43494, %r43499;
	xor.b32  	%r43501, %r43496, %r43500;
	shf.l.wrap.b32 	%r43502, %r43501, %r43501, 8;
	add.s32 	%r43503, %r43497, %r43502;
	xor.b32  	%r43504, %r43499, %r43503;
	shf.l.wrap.b32 	%r43505, %r43504, %r43504, 7;
	add.s32 	%r43506, %r43464, %r43457;
	xor.b32  	%r43507, %r43478, %r43506;
	shf.l.wrap.b32 	%r43508, %r43507, %r43507, 16;
	add.s32 	%r43509, %r43491, %r43508;
	xor.b32  	%r43510, %r43457, %r43509;
	shf.l.wrap.b32 	%r43511, %r43510, %r43510, 12;
	add.s32 	%r43512, %r43506, %r43511;
	xor.b32  	%r43513, %r43508, %r43512;
	shf.l.wrap.b32 	%r43514, %r43513, %r43513, 8;
	add.s32 	%r43515, %r43509, %r43514;
	xor.b32  	%r43516, %r43511, %r43515;
	shf.l.wrap.b32 	%r43517, %r43516, %r43516, 7;
	add.s32 	%r43518, %r43476, %r43469;
	xor.b32  	%r43519, %r43490, %r43518;
	shf.l.wrap.b32 	%r43520, %r43519, %r43519, 16;
	add.s32 	%r43521, %r43455, %r43520;
	xor.b32  	%r43522, %r43469, %r43521;
	shf.l.wrap.b32 	%r43523, %r43522, %r43522, 12;
	add.s32 	%r43524, %r43518, %r43523;
	xor.b32  	%r43525, %r43520, %r43524;
	shf.l.wrap.b32 	%r43526, %r43525, %r43525, 8;
	add.s32 	%r43527, %r43521, %r43526;
	xor.b32  	%r43528, %r43523, %r43527;
	shf.l.wrap.b32 	%r43529, %r43528, %r43528, 7;
	add.s32 	%r43530, %r43488, %r43481;
	xor.b32  	%r43531, %r43454, %r43530;
	shf.l.wrap.b32 	%r43532, %r43531, %r43531, 16;
	add.s32 	%r43533, %r43467, %r43532;
	xor.b32  	%r43534, %r43481, %r43533;
	shf.l.wrap.b32 	%r43535, %r43534, %r43534, 12;
	add.s32 	%r43536, %r43530, %r43535;
	xor.b32  	%r43537, %r43532, %r43536;
	shf.l.wrap.b32 	%r43538, %r43537, %r43537, 8;
	add.s32 	%r43539, %r43533, %r43538;
	xor.b32  	%r43540, %r43535, %r43539;
	shf.l.wrap.b32 	%r43541, %r43540, %r43540, 7;
	add.s32 	%r43542, %r43500, %r43517;
	xor.b32  	%r43543, %r43538, %r43542;
	shf.l.wrap.b32 	%r43544, %r43543, %r43543, 16;
	add.s32 	%r43545, %r43527, %r43544;
	xor.b32  	%r43546, %r43517, %r43545;
	shf.l.wrap.b32 	%r43547, %r43546, %r43546, 12;
	add.s32 	%r43548, %r43542, %r43547;
	xor.b32  	%r43549, %r43544, %r43548;
	shf.l.wrap.b32 	%r43550, %r43549, %r43549, 8;
	add.s32 	%r43551, %r43545, %r43550;
	xor.b32  	%r43552, %r43547, %r43551;
	shf.l.wrap.b32 	%r43553, %r43552, %r43552, 7;
	add.s32 	%r43554, %r43512, %r43529;
	xor.b32  	%r43555, %r43502, %r43554;
	shf.l.wrap.b32 	%r43556, %r43555, %r43555, 16;
	add.s32 	%r43557, %r43539, %r43556;
	xor.b32  	%r43558, %r43529, %r43557;
	shf.l.wrap.b32 	%r43559, %r43558, %r43558, 12;
	add.s32 	%r43560, %r43554, %r43559;
	xor.b32  	%r43561, %r43556, %r43560;
	shf.l.wrap.b32 	%r43562, %r43561, %r43561, 8;
	add.s32 	%r43563, %r43557, %r43562;
	xor.b32  	%r43564, %r43559, %r43563;
	shf.l.wrap.b32 	%r43565, %r43564, %r43564, 7;
	add.s32 	%r43566, %r43524, %r43541;
	xor.b32  	%r43567, %r43514, %r43566;
	shf.l.wrap.b32 	%r43568, %r43567, %r43567, 16;
	add.s32 	%r43569, %r43503, %r43568;
	xor.b32  	%r43570, %r43541, %r43569;
	shf.l.wrap.b32 	%r43571, %r43570, %r43570, 12;
	add.s32 	%r43572, %r43566, %r43571;
	xor.b32  	%r43573, %r43568, %r43572;
	shf.l.wrap.b32 	%r43574, %r43573, %r43573, 8;
	add.s32 	%r43575, %r43569, %r43574;
	xor.b32  	%r43576, %r43571, %r43575;
	shf.l.wrap.b32 	%r43577, %r43576, %r43576, 7;
	add.s32 	%r43578, %r43536, %r43505;
	xor.b32  	%r43579, %r43526, %r43578;
	shf.l.wrap.b32 	%r43580, %r43579, %r43579, 16;
	add.s32 	%r43581, %r43515, %r43580;
	xor.b32  	%r43582, %r43505, %r43581;
	shf.l.wrap.b32 	%r43583, %r43582, %r43582, 12;
	add.s32 	%r43584, %r43578, %r43583;
	xor.b32  	%r43585, %r43580, %r43584;
	shf.l.wrap.b32 	%r43586, %r43585, %r43585, 8;
	add.s32 	%r43587, %r43581, %r43586;
	xor.b32  	%r43588, %r43583, %r43587;
	shf.l.wrap.b32 	%r43589, %r43588, %r43588, 7;
	add.s32 	%r43590, %r43548, %r43589;
	xor.b32  	%r43591, %r43562, %r43590;
	shf.l.wrap.b32 	%r43592, %r43591, %r43591, 16;
	add.s32 	%r43593, %r43575, %r43592;
	xor.b32  	%r43594, %r43589, %r43593;
	shf.l.wrap.b32 	%r43595, %r43594, %r43594, 12;
	add.s32 	%r43596, %r43590, %r43595;
	xor.b32  	%r43597, %r43592, %r43596;
	shf.l.wrap.b32 	%r43598, %r43597, %r43597, 8;
	add.s32 	%r43599, %r43560, %r43553;
	xor.b32  	%r43600, %r43574, %r43599;
	shf.l.wrap.b32 	%r43601, %r43600, %r43600, 16;
	add.s32 	%r43602, %r43587, %r43601;
	xor.b32  	%r43603, %r43553, %r43602;
	shf.l.wrap.b32 	%r43604, %r43603, %r43603, 12;
	add.s32 	%r43605, %r43599, %r43604;
	xor.b32  	%r43606, %r43601, %r43605;
	shf.l.wrap.b32 	%r43607, %r43606, %r43606, 8;
	add.s32 	%r43608, %r43602, %r43607;
	xor.b32  	%r43609, %r43604, %r43608;
	shf.l.wrap.b32 	%r43610, %r43609, %r43609, 7;
	add.s32 	%r43611, %r43572, %r43565;
	xor.b32  	%r43612, %r43586, %r43611;
	shf.l.wrap.b32 	%r43613, %r43612, %r43612, 16;
	add.s32 	%r43614, %r43551, %r43613;
	xor.b32  	%r43615, %r43565, %r43614;
	shf.l.wrap.b32 	%r43616, %r43615, %r43615, 12;
	add.s32 	%r43617, %r43611, %r43616;
	xor.b32  	%r43618, %r43613, %r43617;
	shf.l.wrap.b32 	%r43619, %r43618, %r43618, 8;
	add.s32 	%r43620, %r43614, %r43619;
	xor.b32  	%r43621, %r43616, %r43620;
	shf.l.wrap.b32 	%r43622, %r43621, %r43621, 7;
	add.s32 	%r43623, %r43584, %r43577;
	xor.b32  	%r43624, %r43550, %r43623;
	shf.l.wrap.b32 	%r43625, %r43624, %r43624, 16;
	add.s32 	%r43626, %r43563, %r43625;
	xor.b32  	%r43627, %r43577, %r43626;
	shf.l.wrap.b32 	%r43628, %r43627, %r43627, 12;
	add.s32 	%r43629, %r43623, %r43628;
	xor.b32  	%r43630, %r43625, %r43629;
	shf.l.wrap.b32 	%r43631, %r43630, %r43630, 8;
	add.s32 	%r43632, %r43626, %r43631;
	add.s32 	%r43633, %r43596, %r43610;
	xor.b32  	%r43634, %r43631, %r43633;
	shf.l.wrap.b32 	%r43635, %r43634, %r43634, 16;
	add.s32 	%r43636, %r43620, %r43635;
	xor.b32  	%r43637, %r43610, %r43636;
	shr.u32 	%r43638, %r43637, 20;
	add.s32 	%r43639, %r43633, %r43638;
	add.s32 	%r43640, %r43605, %r43622;
	xor.b32  	%r43641, %r43598, %r43640;
	shf.l.wrap.b32 	%r43642, %r43641, %r43641, 16;
	add.s32 	%r43643, %r43632, %r43642;
	xor.b32  	%r43644, %r43622, %r43643;
	shr.u32 	%r43645, %r43644, 20;
	add.s32 	%r43646, %r43640, %r43645;
	add.s32 	%r43647, %r42959, %r43639;
	add.s32 	%r43648, %r42971, %r43646;
	not.b32 	%r43649, %r54805;
	add.s32 	%r43650, %r4028, %r43649;
	mov.u32 	%r43651, %ctaid.x;
	shl.b32 	%r43652, %r43651, 11;
	mov.u32 	%r43653, %tid.x;
	and.b32  	%r43654, %r43653, 31;
	or.b32  	%r43655, %r43652, %r43654;
	shl.b32 	%r43656, %r43653, 3;
	and.b32  	%r43657, %r43656, 7936;
	add.s32 	%r43658, %r53743, %r43657;
	add.s32 	%r43659, %r43655, %r43658;
	shr.u32 	%r43660, %r43659, %r43650;
	and.b32  	%r43661, %r43660, 1;
	setp.eq.b32 	%p498, %r43661, 1;
	selp.b32 	%r43662, %r43648, %r43647, %p498;
	cvt.u16.u32 	%rs702, %r43662;
	and.b16  	%rs873, %rs702, 1;
	and.b16  	%rs703, %rs871, 255;
	setp.ne.s16 	%p499, %rs703, 1;
	@%p499 bra 	$L__BB4_635;
	ld.param.u64 	%rd899, [fused_batch_pir_kernel_16_param_1];
	not.b32 	%r43663, %r54805;
	add.s32 	%r43664, %r4028, %r43663;
	mov.u32 	%r43665, %ctaid.x;
	shl.b32 	%r43666, %r43665, 11;
	mov.u32 	%r43667, %tid.x;
	and.b32  	%r43668, %r43667, 31;
	or.b32  	%r43669, %r43666, %r43668;
	shl.b32 	%r43670, %r43667, 3;
	and.b32  	%r43671, %r43670, 7936;
	add.s32 	%r43672, %r53743, %r43671;
	add.s32 	%r43673, %r43669, %r43672;
	shr.u32 	%r43674, %r43673, %r43664;
	and.b32  	%r43675, %r43674, 1;
	setp.eq.b32 	%p500, %r43675, 1;
	cvt.s64.s32 	%rd568, %r54805;
	cvta.to.global.u64 	%rd569, %rd899;
	mul.wide.s32 	%rd570, %r54805, 16;
	add.s64 	%rd571, %rd569, %rd570;
	ld.global.u32 	%r43676, [%rd571+21492];
	selp.b32 	%r43677, %r54810, %r54809, %p500;
	xor.b32  	%r43678, %r43677, %r43676;
	selp.b32 	%r43679, %r54811, %r54808, %p500;
	selp.b32 	%r54809, %r54809, %r43678, %p500;
	selp.b32 	%r54810, %r43678, %r54810, %p500;
	ld.global.u32 	%r43680, [%rd571+21496];
	xor.b32  	%r43681, %r43679, %r43680;
	selp.b32 	%r43682, %r54812, %r54807, %p500;
	selp.b32 	%r54808, %r54808, %r43681, %p500;
	selp.b32 	%r54811, %r43681, %r54811, %p500;
	ld.global.u32 	%r43683, [%rd571+21500];
	xor.b32  	%r43684, %r43682, %r43683;
	selp.b32 	%r43685, %r54813, %r54806, %p500;
	selp.b32 	%r54807, %r54807, %r43684, %p500;
	selp.b32 	%r54812, %r43684, %r54812, %p500;
	ld.global.u32 	%r43686, [%rd571+21504];
	xor.b32  	%r43687, %r43685, %r43686;
	selp.b64 	%rd572, 445, 420, %p500;
	selp.b32 	%r54806, %r54806, %r43687, %p500;
	selp.b32 	%r54813, %r43687, %r54813, %p500;
	add.s64 	%rd573, %rd572, %rd568;
	add.s64 	%rd574, %rd569, %rd573;
	ld.global.u8 	%rs704, [%rd574+21472];
	xor.b16  	%rs873, %rs704, %rs873;
$L__BB4_635:
	not.b32 	%r43688, %r54805;
	add.s32 	%r43689, %r4028, %r43688;
	mov.u32 	%r43690, %ctaid.x;
	shl.b32 	%r43691, %r43690, 11;
	mov.u32 	%r43692, %tid.x;
	and.b32  	%r43693, %r43692, 31;
	or.b32  	%r43694, %r43691, %r43693;
	shl.b32 	%r43695, %r43692, 3;
	and.b32  	%r43696, %r43695, 7936;
	add.s32 	%r43697, %r53743, %r43696;
	add.s32 	%r43698, %r43694, %r43697;
	shr.u32 	%r43699, %r43698, %r43689;
	and.b32  	%r43700, %r43699, 1;
	setp.eq.b32 	%p501, %r43700, 1;
	selp.b32 	%r54817, %r54810, %r54809, %p501;
	selp.b32 	%r54816, %r54811, %r54808, %p501;
	selp.b32 	%r54815, %r54812, %r54807, %p501;
	selp.b32 	%r54814, %r54813, %r54806, %p501;
	add.s32 	%r54805, %r54805, 1;
	setp.lt.u32 	%p502, %r54805, %r4028;
	mov.u16 	%rs871, %rs873;
	@%p502 bra 	$L__BB4_633;
$L__BB4_636:
	and.b16  	%rs705, %rs873, 255;
	setp.ne.s16 	%p503, %rs705, 1;
	@%p503 bra 	$L__BB4_638;
	ld.param.u64 	%rd900, [fused_batch_pir_kernel_16_param_1];
	cvta.to.global.u64 	%rd575, %rd900;
	ld.global.u32 	%r43701, [%rd575+21944];
	xor.b32  	%r54817, %r54817, %r43701;
$L__BB4_638:
	@%p503 bra 	$L__BB4_640;
	ld.param.u64 	%rd901, [fused_batch_pir_kernel_16_param_1];
	cvta.to.global.u64 	%rd576, %rd901;
	ld.global.u32 	%r43702, [%rd576+21948];
	xor.b32  	%r54816, %r54816, %r43702;
$L__BB4_640:
	@%p503 bra 	$L__BB4_642;
	ld.param.u64 	%rd902, [fused_batch_pir_kernel_16_param_1];
	cvta.to.global.u64 	%rd577, %rd902;
	ld.global.u32 	%r43703, [%rd577+21952];
	xor.b32  	%r54815, %r54815, %r43703;
$L__BB4_642:
	@%p503 bra 	$L__BB4_644;
	ld.param.u64 	%rd903, [fused_batch_pir_kernel_16_param_1];
	cvta.to.global.u64 	%rd578, %rd903;
	ld.global.u32 	%r43704, [%rd578+21956];
	xor.b32  	%r54814, %r54814, %r43704;
$L__BB4_644:
	ld.param.u32 	%r52181, [fused_batch_pir_kernel_16_param_4];
	mov.u32 	%r43706, %ctaid.x;
	shl.b32 	%r43707, %r43706, 11;
	mov.u32 	%r43708, %tid.x;
	and.b32  	%r43709, %r43708, 31;
	or.b32  	%r43710, %r43707, %r43709;
	shl.b32 	%r43711, %r43708, 3;
	and.b32  	%r43712, %r43711, 7936;
	add.s32 	%r43713, %r53743, %r43712;
	add.s32 	%r43714, %r43710, %r43713;
	setp.ge.s32 	%p507, %r43714, %r52181;
	mov.b32 	%r54838, 0;
	mov.u32 	%r54839, %r54838;
	mov.u32 	%r54840, %r54838;
	mov.u32 	%r54841, %r54838;
	@%p507 bra 	$L__BB4_658;
	ld.param.u64 	%rd904, [fused_batch_pir_kernel_16_param_1];
	cvta.to.global.u64 	%rd579, %rd904;
	ld.global.u8 	%rs709, [%rd579+21977];
	max.u16 	%rs710, %rs709, 11;
	cvt.u32.u16 	%r43715, %rs710;
	add.s32 	%r54829, %r43715, -11;
	ld.shared.u32 	%r54841, [s_mem+198276];
	ld.shared.v2.u32 	{%r54840, %r54839}, [s_mem+198280];
	ld.shared.u32 	%r54838, [s_mem+198288];
	ld.shared.u8 	%rs876, [s_mem+198292];
	cvt.u32.u16 	%r4083, %rs709;
	setp.ge.u32 	%p508, %r54829, %r4083;
	@%p508 bra 	$L__BB4_650;
	mov.u16 	%rs874, %rs876;
$L__BB4_647:
	ld.const.u32 	%r43716, [CHACHA_CONSTANTS];
	add.s32 	%r43717, %r43716, %r54841;
	shf.l.wrap.b32 	%r43718, %r43717, %r43717, 16;
	add.s32 	%r43719, %r54841, %r43718;
	xor.b32  	%r43720, %r54841, %r43719;
	shf.l.wrap.b32 	%r43721, %r43720, %r43720, 12;
	add.s32 	%r43722, %r43717, %r43721;
	xor.b32  	%r43723, %r43718, %r43722;
	shf.l.wrap.b32 	%r43724, %r43723, %r43723, 8;
	add.s32 	%r43725, %r43719, %r43724;
	xor.b32  	%r43726, %r43721, %r43725;
	shf.l.wrap.b32 	%r43727, %r43726, %r43726, 7;
	ld.const.u32 	%r43728, [CHACHA_CONSTANTS+4];
	add.s32 	%r43729, %r43728, %r54840;
	shf.l.wrap.b32 	%r43730, %r43729, %r43729, 16;
	add.s32 	%r43731, %r54840, %r43730;
	xor.b32  	%r43732, %r54840, %r43731;
	shf.l.wrap.b32 	%r43733, %r43732, %r43732, 12;
	add.s32 	%r43734, %r43729, %r43733;
	xor.b32  	%r43735, %r43730, %r43734;
	shf.l.wrap.b32 	%r43736, %r43735, %r43735, 8;
	add.s32 	%r43737, %r43731, %r43736;
	xor.b32  	%r43738, %r43733, %r43737;
	shf.l.wrap.b32 	%r43739, %r43738, %r43738, 7;
	ld.const.u32 	%r43740, [CHACHA_CONSTANTS+8];
	add.s32 	%r43741, %r43740, %r54839;
	shf.l.wrap.b32 	%r43742, %r43741, %r43741, 16;
	add.s32 	%r43743, %r54839, %r43742;
	xor.b32  	%r43744, %r54839, %r43743;
	shf.l.wrap.b32 	%r43745, %r43744, %r43744, 12;
	add.s32 	%r43746, %r43741, %r43745;
	xor.b32  	%r43747, %r43742, %r43746;
	shf.l.wrap.b32 	%r43748, %r43747, %r43747, 8;
	add.s32 	%r43749, %r43743, %r43748;
	xor.b32  	%r43750, %r43745, %r43749;
	shf.l.wrap.b32 	%r43751, %r43750, %r43750, 7;
	ld.const.u32 	%r43752, [CHACHA_CONSTANTS+12];
	add.s32 	%r43753, %r43752, %r54838;
	shf.l.wrap.b32 	%r43754, %r43753, %r43753, 16;
	add.s32 	%r43755, %r54838, %r43754;
	xor.b32  	%r43756, %r54838, %r43755;
	shf.l.wrap.b32 	%r43757, %r43756, %r43756, 12;
	add.s32 	%r43758, %r43753, %r43757;
	xor.b32  	%r43759, %r43754, %r43758;
	shf.l.wrap.b32 	%r43760, %r43759, %r43759, 8;
	add.s32 	%r43761, %r43755, %r43760;
	xor.b32  	%r43762, %r43757, %r43761;
	shf.l.wrap.b32 	%r43763, %r43762, %r43762, 7;
	add.s32 	%r43764, %r43722, %r43739;
	xor.b32  	%r43765, %r43760, %r43764;
	shf.l.wrap.b32 	%r43766, %r43765, %r43765, 16;
	add.s32 	%r43767, %r43749, %r43766;
	xor.b32  	%r43768, %r43739, %r43767;
	shf.l.wrap.b32 	%r43769, %r43768, %r43768, 12;
	add.s32 	%r43770, %r43764, %r43769;
	xor.b32  	%r43771, %r43766, %r43770;
	shf.l.wrap.b32 	%r43772, %r43771, %r43771, 8;
	add.s32 	%r43773, %r43767, %r43772;
	xor.b32  	%r43774, %r43769, %r43773;
	shf.l.wrap.b32 	%r43775, %r43774, %r43774, 7;
	add.s32 	%r43776, %r43734, %r43751;
	xor.b32  	%r43777, %r43724, %r43776;
	shf.l.wrap.b32 	%r43778, %r43777, %r43777, 16;
	add.s32 	%r43779, %r43761, %r43778;
	xor.b32  	%r43780, %r43751, %r43779;
	shf.l.wrap.b32 	%r43781, %r43780, %r43780, 12;
	add.s32 	%r43782, %r43776, %r43781;
	xor.b32  	%r43783, %r43778, %r43782;
	shf.l.wrap.b32 	%r43784, %r43783, %r43783, 8;
	add.s32 	%r43785, %r43779, %r43784;
	xor.b32  	%r43786, %r43781, %r43785;
	shf.l.wrap.b32 	%r43787, %r43786, %r43786, 7;
	add.s32 	%r43788, %r43746, %r43763;
	xor.b32  	%r43789, %r43736, %r43788;
	shf.l.wrap.b32 	%r43790, %r43789, %r43789, 16;
	add.s32 	%r43791, %r43725, %r43790;
	xor.b32  	%r43792, %r43763, %r43791;
	shf.l.wrap.b32 	%r43793, %r43792, %r43792, 12;
	add.s32 	%r43794, %r43788, %r43793;
	xor.b32  	%r43795, %r43790, %r43794;
	shf.l.wrap.b32 	%r43796, %r43795, %r43795, 8;
	add.s32 	%r43797, %r43791, %r43796;
	xor.b32  	%r43798, %r43793, %r43797;
	shf.l.wrap.b32 	%r43799, %r43798, %r43798, 7;
	add.s32 	%r43800, %r43758, %r43727;
	xor.b32  	%r43801, %r43748, %r43800;
	shf.l.wrap.b32 	%r43802, %r43801, %r43801, 16;
	add.s32 	%r43803, %r43737, %r43802;
	xor.b32  	%r43804, %r43727, %r43803;
	shf.l.wrap.b32 	%r43805, %r43804, %r43804, 12;
	add.s32 	%r43806, %r43800, %r43805;
	xor.b32  	%r43807, %r43802, %r43806;
	shf.l.wrap.b32 	%r43808, %r43807, %r43807, 8;
	add.s32 	%r43809, %r43803, %r43808;
	xor.b32  	%r43810, %r43805, %r43809;
	shf.l.wrap.b32 	%r43811, %r43810, %r43810, 7;
	add.s32 	%r43812, %r43770, %r43811;
	xor.b32  	%r43813, %r43784, %r43812;
	shf.l.wrap.b32 	%r43814, %r43813, %r43813, 16;
	add.s32 	%r43815, %r43797, %r43814;
	xor.b32  	%r43816, %r43811, %r43815;
	shf.l.wrap.b32 	%r43817, %r43816, %r43816, 12;
	add.s32 	%r43818, %r43812, %r43817;
	xor.b32  	%r43819, %r43814, %r43818;
	shf.l.wrap.b32 	%r43820, %r43819, %r43819, 8;
	add.s32 	%r43821, %r43815, %r43820;
	xor.b32  	%r43822, %r43817, %r43821;
	shf.l.wrap.b32 	%r43823, %r43822, %r43822, 7;
	add.s32 	%r43824, %r43782, %r43775;
	xor.b32  	%r43825, %r43796, %r43824;
	shf.l.wrap.b32 	%r43826, %r43825, %r43825, 16;
	add.s32 	%r43827, %r43809, %r43826;
	xor.b32  	%r43828, %r43775, %r43827;
	shf.l.wrap.b32 	%r43829, %r43828, %r43828, 12;
	add.s32 	%r43830, %r43824, %r43829;
	xor.b32  	%r43831, %r43826, %r43830;
	shf.l.wrap.b32 	%r43832, %r43831, %r43831, 8;
	add.s32 	%r43833, %r43827, %r43832;
	xor.b32  	%r43834, %r43829, %r43833;
	shf.l.wrap.b32 	%r43835, %r43834, %r43834, 7;
	add.s32 	%r43836, %r43794, %r43787;
	xor.b32  	%r43837, %r43808, %r43836;
	shf.l.wrap.b32 	%r43838, %r43837, %r43837, 16;
	add.s32 	%r43839, %r43773, %r43838;
	xor.b32  	%r43840, %r43787, %r43839;
	shf.l.wrap.b32 	%r43841, %r43840, %r43840, 12;
	add.s32 	%r43842, %r43836, %r43841;
	xor.b32  	%r43843, %r43838, %r43842;
	shf.l.wrap.b32 	%r43844, %r43843, %r43843, 8;
	add.s32 	%r43845, %r43839, %r43844;
	xor.b32  	%r43846, %r43841, %r43845;
	shf.l.wrap.b32 	%r43847, %r43846, %r43846, 7;
	add.s32 	%r43848, %r43806, %r43799;
	xor.b32  	%r43849, %r43772, %r43848;
	shf.l.wrap.b32 	%r43850, %r43849, %r43849, 16;
	add.s32 	%r43851, %r43785, %r43850;
	xor.b32  	%r43852, %r43799, %r43851;
	shf.l.wrap.b32 	%r43853, %r43852, %r43852, 12;
	add.s32 	%r43854, %r43848, %r43853;
	xor.b32  	%r43855, %r43850, %r43854;
	shf.l.wrap.b32 	%r43856, %r43855, %r43855, 8;
	add.s32 	%r43857, %r43851, %r43856;
	xor.b32  	%r43858, %r43853, %r43857;
	shf.l.wrap.b32 	%r43859, %r43858, %r43858, 7;
	add.s32 	%r43860, %r43818, %r43835;
	xor.b32  	%r43861, %r43856, %r43860;
	shf.l.wrap.b32 	%r43862, %r43861, %r43861, 16;
	add.s32 	%r43863, %r43845, %r43862;
	xor.b32  	%r43864, %r43835, %r43863;
	shf.l.wrap.b32 	%r43865, %r43864, %r43864, 12;
	add.s32 	%r43866, %r43860, %r43865;
	xor.b32  	%r43867, %r43862, %r43866;
	shf.l.wrap.b32 	%r43868, %r43867, %r43867, 8;
	add.s32 	%r43869, %r43863, %r43868;
	xor.b32  	%r43870, %r43865, %r43869;
	shf.l.wrap.b32 	%r43871, %r43870, %r43870, 7;
	add.s32 	%r43872, %r43830, %r43847;
	xor.b32  	%r43873, %r43820, %r43872;
	shf.l.wrap.b32 	%r43874, %r43873, %r43873, 16;
	add.s32 	%r43875, %r43857, %r43874;
	xor.b32  	%r43876, %r43847, %r43875;
	shf.l.wrap.b32 	%r43877, %r43876, %r43876, 12;
	add.s32 	%r43878, %r43872, %r43877;
	xor.b32  	%r43879, %r43874, %r43878;
	shf.l.wrap.b32 	%r43880, %r43879, %r43879, 8;
	add.s32 	%r43881, %r43875, %r43880;
	xor.b32  	%r43882, %r43877, %r43881;
	shf.l.wrap.b32 	%r43883, %r43882, %r43882, 7;
	add.s32 	%r43884, %r43842, %r43859;
	xor.b32  	%r43885, %r43832, %r43884;
	shf.l.wrap.b32 	%r43886, %r43885, %r43885, 16;
	add.s32 	%r43887, %r43821, %r43886;
	xor.b32  	%r43888, %r43859, %r43887;
	shf.l.wrap.b32 	%r43889, %r43888, %r43888, 12;
	add.s32 	%r43890, %r43884, %r43889;
	xor.b32  	%r43891, %r43886, %r43890;
	shf.l.wrap.b32 	%r43892, %r43891, %r43891, 8;
	add.s32 	%r43893, %r43887, %r43892;
	xor.b32  	%r43894, %r43889, %r43893;
	shf.l.wrap.b32 	%r43895, %r43894, %r43894, 7;
	add.s32 	%r43896, %r43854, %r43823;
	xor.b32  	%r43897, %r43844, %r43896;
	shf.l.wrap.b32 	%r43898, %r43897, %r43897, 16;
	add.s32 	%r43899, %r43833, %r43898;
	xor.b32  	%r43900, %r43823, %r43899;
	shf.l.wrap.b32 	%r43901, %r43900, %r43900, 12;
	add.s32 	%r43902, %r43896, %r43901;
	xor.b32  	%r43903, %r43898, %r43902;
	shf.l.wrap.b32 	%r43904, %r43903, %r43903, 8;
	add.s32 	%r43905, %r43899, %r43904;
	xor.b32  	%r43906, %r43901, %r43905;
	shf.l.wrap.b32 	%r43907, %r43906, %r43906, 7;
	add.s32 	%r43908, %r43866, %r43907;
	xor.b32  	%r43909, %r43880, %r43908;
	shf.l.wrap.b32 	%r43910, %r43909, %r43909, 16;
	add.s32 	%r43911, %r43893, %r43910;
	xor.b32  	%r43912, %r43907, %r43911;
	shf.l.wrap.b32 	%r43913, %r43912, %r43912, 12;
	add.s32 	%r43914, %r43908, %r43913;
	xor.b32  	%r43915, %r43910, %r43914;
	shf.l.wrap.b32 	%r43916, %r43915, %r43915, 8;
	add.s32 	%r43917, %r43911, %r43916;
	xor.b32  	%r43918, %r43913, %r43917;
	shf.l.wrap.b32 	%r43919, %r43918, %r43918, 7;
	add.s32 	%r43920, %r43878, %r43871;
	xor.b32  	%r43921, %r43892, %r43920;
	shf.l.wrap.b32 	%r43922, %r43921, %r43921, 16;
	add.s32 	%r43923, %r43905, %r43922;
	xor.b32  	%r43924, %r43871, %r43923;
	shf.l.wrap.b32 	%r43925, %r43924, %r43924, 12;
	add.s32 	%r43926, %r43920, %r43925;
	xor.b32  	%r43927, %r43922, %r43926;
	shf.l.wrap.b32 	%r43928, %r43927, %r43927, 8;
	add.s32 	%r43929, %r43923, %r43928;
	xor.b32  	%r43930, %r43925, %r43929;
	shf.l.wrap.b32 	%r43931, %r43930, %r43930, 7;
	add.s32 	%r43932, %r43890, %r43883;
	xor.b32  	%r43933, %r43904, %r43932;
	shf.l.wrap.b32 	%r43934, %r43933, %r43933, 16;
	add.s32 	%r43935, %r43869, %r43934;
	xor.b32  	%r43936, %r43883, %r43935;
	shf.l.wrap.b32 	%r43937, %r43936, %r43936, 12;
	add.s32 	%r43938, %r43932, %r43937;
	xor.b32  	%r43939, %r43934, %r43938;
	shf.l.wrap.b32 	%r43940, %r43939, %r43939, 8;
	add.s32 	%r43941, %r43935, %r43940;
	xor.b32  	%r43942, %r43937, %r43941;
	shf.l.wrap.b32 	%r43943, %r43942, %r43942, 7;
	add.s32 	%r43944, %r43902, %r43895;
	xor.b32  	%r43945, %r43868, %r43944;
	shf.l.wrap.b32 	%r43946, %r43945, %r43945, 16;
	add.s32 	%r43947, %r43881, %r43946;
	xor.b32  	%r43948, %r43895, %r43947;
	shf.l.wrap.b32 	%r43949, %r43948, %r43948, 12;
	add.s32 	%r43950, %r43944, %r43949;
	xor.b32  	%r43951, %r43946, %r43950;
	shf.l.wrap.b32 	%r43952, %r43951, %r43951, 8;
	add.s32 	%r43953, %r43947, %r43952;
	xor.b32  	%r43954, %r43949, %r43953;
	shf.l.wrap.b32 	%r43955, %r43954, %r43954, 7;
	add.s32 	%r43956, %r43914, %r43931;
	xor.b32  	%r43957, %r43952, %r43956;
	shf.l.wrap.b32 	%r43958, %r43957, %r43957, 16;
	add.s32 	%r43959, %r43941, %r43958;
	xor.b32  	%r43960, %r43931, %r43959;
	shf.l.wrap.b32 	%r43961, %r43960, %r43960, 12;
	add.s32 	%r43962, %r43956, %r43961;
	xor.b32  	%r43963, %r43958, %r43962;
	shf.l.wrap.b32 	%r43964, %r43963, %r43963, 8;
	add.s32 	%r43965, %r43959, %r43964;
	xor.b32  	%r43966, %r43961, %r43965;
	shf.l.wrap.b32 	%r43967, %r43966, %r43966, 7;
	add.s32 	%r43968, %r43926, %r43943;
	xor.b32  	%r43969, %r43916, %r43968;
	shf.l.wrap.b32 	%r43970, %r43969, %r43969, 16;
	add.s32 	%r43971, %r43953, %r43970;
	xor.b32  	%r43972, %r43943, %r43971;
	shf.l.wrap.b32 	%r43973, %r43972, %r43972, 12;
	add.s32 	%r43974, %r43968, %r43973;
	xor.b32  	%r43975, %r43970, %r43974;
	shf.l.wrap.b32 	%r43976, %r43975, %r43975, 8;
	add.s32 	%r43977, %r43971, %r43976;
	xor.b32  	%r43978, %r43973, %r43977;
	shf.l.wrap.b32 	%r43979, %r43978, %r43978, 7;
	add.s32 	%r43980, %r43938, %r43955;
	xor.b32  	%r43981, %r43928, %r43980;
	shf.l.wrap.b32 	%r43982, %r43981, %r43981, 16;
	add.s32 	%r43983, %r43917, %r43982;
	xor.b32  	%r43984, %r43955, %r43983;
	shf.l.wrap.b32 	%r43985, %r43984, %r43984, 12;
	add.s32 	%r43986, %r43980, %r43985;
	xor.b32  	%r43987, %r43982, %r43986;
	shf.l.wrap.b32 	%r43988, %r43987, %r43987, 8;
	add.s32 	%r43989, %r43983, %r43988;
	xor.b32  	%r43990, %r43985, %r43989;
	shf.l.wrap.b32 	%r43991, %r43990, %r43990, 7;
	add.s32 	%r43992, %r43950, %r43919;
	xor.b32  	%r43993, %r43940, %r43992;
	shf.l.wrap.b32 	%r43994, %r43993, %r43993, 16;
	add.s32 	%r43995, %r43929, %r43994;
	xor.b32  	%r43996, %r43919, %r43995;
	shf.l.wrap.b32 	%r43997, %r43996, %r43996, 12;
	add.s32 	%r43998, %r43992, %r43997;
	xor.b32  	%r43999, %r43994, %r43998;
	shf.l.wrap.b32 	%r44000, %r43999, %r43999, 8;
	add.s32 	%r44001, %r43995, %r44000;
	xor.b32  	%r44002, %r43997, %r44001;
	shf.l.wrap.b32 	%r44003, %r44002, %r44002, 7;
	add.s32 	%r44004, %r43962, %r44003;
	xor.b32  	%r44005, %r43976, %r44004;
	shf.l.wrap.b32 	%r44006, %r44005, %r44005, 16;
	add.s32 	%r44007, %r43989, %r44006;
	xor.b32  	%r44008, %r44003, %r44007;
	shf.l.wrap.b32 	%r44009, %r44008, %r44008, 12;
	add.s32 	%r44010, %r44004, %r44009;
	xor.b32  	%r44011, %r44006, %r44010;
	shf.l.wrap.b32 	%r44012, %r44011, %r44011, 8;
	add.s32 	%r44013, %r44007, %r44012;
	xor.b32  	%r44014, %r44009, %r44013;
	shf.l.wrap.b32 	%r44015, %r44014, %r44014, 7;
	add.s32 	%r44016, %r43974, %r43967;
	xor.b32  	%r44017, %r43988, %r44016;
	shf.l.wrap.b32 	%r44018, %r44017, %r44017, 16;
	add.s32 	%r44019, %r44001, %r44018;
	xor.b32  	%r44020, %r43967, %r44019;
	shf.l.wrap.b32 	%r44021, %r44020, %r44020, 12;
	add.s32 	%r44022, %r44016, %r44021;
	xor.b32  	%r44023, %r44018, %r44022;
	shf.l.wrap.b32 	%r44024, %r44023, %r44023, 8;
	add.s32 	%r44025, %r44019, %r44024;
	xor.b32  	%r44026, %r44021, %r44025;
	shf.l.wrap.b32 	%r44027, %r44026, %r44026, 7;
	add.s32 	%r44028, %r43986, %r43979;
	xor.b32  	%r44029, %r44000, %r44028;
	shf.l.wrap.b32 	%r44030, %r44029, %r44029, 16;
	add.s32 	%r44031, %r43965, %r44030;
	xor.b32  	%r44032, %r43979, %r44031;
	shf.l.wrap.b32 	%r44033, %r44032, %r44032, 12;
	add.s32 	%r44034, %r44028, %r44033;
	xor.b32  	%r44035, %r44030, %r44034;
	shf.l.wrap.b32 	%r44036, %r44035, %r44035, 8;
	add.s32 	%r44037, %r44031, %r44036;
	xor.b32  	%r44038, %r44033, %r44037;
	shf.l.wrap.b32 	%r44039, %r44038, %r44038, 7;
	add.s32 	%r44040, %r43998, %r43991;
	xor.b32  	%r44041, %r43964, %r44040;
	shf.l.wrap.b32 	%r44042, %r44041, %r44041, 16;
	add.s32 	%r44043, %r43977, %r44042;
	xor.b32  	%r44044, %r43991, %r44043;
	shf.l.wrap.b32 	%r44045, %r44044, %r44044, 12;
	add.s32 	%r44046, %r44040, %r44045;
	xor.b32  	%r44047, %r44042, %r44046;
	shf.l.wrap.b32 	%r44048, %r44047, %r44047, 8;
	add.s32 	%r44049, %r44043, %r44048;
	xor.b32  	%r44050, %r44045, %r44049;
	shf.l.wrap.b32 	%r44051, %r44050, %r44050, 7;
	add.s32 	%r44052, %r44010, %r44027;
	xor.b32  	%r44053, %r44048, %r44052;
	shf.l.wrap.b32 	%r44054, %r44053, %r44053, 16;
	add.s32 	%r44055, %r44037, %r44054;
	xor.b32  	%r44056, %r44027, %r44055;
	shf.l.wrap.b32 	%r44057, %r44056, %r44056, 12;
	add.s32 	%r44058, %r44052, %r44057;
	xor.b32  	%r44059, %r44054, %r44058;
	shf.l.wrap.b32 	%r44060, %r44059, %r44059, 8;
	add.s32 	%r44061, %r44055, %r44060;
	xor.b32  	%r44062, %r44057, %r44061;
	shf.l.wrap.b32 	%r44063, %r44062, %r44062, 7;
	add.s32 	%r44064, %r44022, %r44039;
	xor.b32  	%r44065, %r44012, %r44064;
	shf.l.wrap.b32 	%r44066, %r44065, %r44065, 16;
	add.s32 	%r44067, %r44049, %r44066;
	xor.b32  	%r44068, %r44039, %r44067;
	shf.l.wrap.b32 	%r44069, %r44068, %r44068, 12;
	add.s32 	%r44070, %r44064, %r44069;
	xor.b32  	%r44071, %r44066, %r44070;
	shf.l.wrap.b32 	%r44072, %r44071, %r44071, 8;
	add.s32 	%r44073, %r44067, %r44072;
	xor.b32  	%r44074, %r44069, %r44073;
	shf.l.wrap.b32 	%r44075, %r44074, %r44074, 7;
	add.s32 	%r44076, %r44034, %r44051;
	xor.b32  	%r44077, %r44024, %r44076;
	shf.l.wrap.b32 	%r44078, %r44077, %r44077, 16;
	add.s32 	%r44079, %r44013, %r44078;
	xor.b32  	%r44080, %r44051, %r44079;
	shf.l.wrap.b32 	%r44081, %r44080, %r44080, 12;
	add.s32 	%r44082, %r44076, %r44081;
	xor.b32  	%r44083, %r44078, %r44082;
	shf.l.wrap.b32 	%r44084, %r44083, %r44083, 8;
	add.s32 	%r44085, %r44079, %r44084;
	xor.b32  	%r44086, %r44081, %r44085;
	shf.l.wrap.b32 	%r44087, %r44086, %r44086, 7;
	add.s32 	%r44088, %r44046, %r44015;
	xor.b32  	%r44089, %r44036, %r44088;
	shf.l.wrap.b32 	%r44090, %r44089, %r44089, 16;
	add.s32 	%r44091, %r44025, %r44090;
	xor.b32  	%r44092, %r44015, %r44091;
	shf.l.wrap.b32 	%r44093, %r44092, %r44092, 12;
	add.s32 	%r44094, %r44088, %r44093;
	xor.b32  	%r44095, %r44090, %r44094;
	shf.l.wrap.b32 	%r44096, %r44095, %r44095, 8;
	add.s32 	%r44097, %r44091, %r44096;
	xor.b32  	%r44098, %r44093, %r44097;
	shf.l.wrap.b32 	%r44099, %r44098, %r44098, 7;
	add.s32 	%r54833, %r43716, %r44058;
	add.s32 	%r54832, %r43728, %r44070;
	add.s32 	%r54831, %r43740, %r44082;
	add.s32 	%r54830, %r43752, %r44094;
	add.s32 	%r54834, %r54841, %r44099;
	add.s32 	%r54835, %r54840, %r44063;
	add.s32 	%r54836, %r54839, %r44075;
	add.s32 	%r54837, %r54838, %r44087;
	xor.b32  	%r44100, %r43717, 1;
	shf.l.wrap.b32 	%r44101, %r43717, %r44100, 16;
	add.s32 	%r44102, %r54841, %r44101;
	xor.b32  	%r44103, %r54841, %r44102;
	shf.l.wrap.b32 	%r44104, %r44103, %r44103, 12;
	add.s32 	%r44105, %r43717, %r44104;
	xor.b32  	%r44106, %r44101, %r44105;
	shf.l.wrap.b32 	%r44107, %r44106, %r44106, 8;
	add.s32 	%r44108, %r44102, %r44107;
	xor.b32  	%r44109, %r44104, %r44108;
	shf.l.wrap.b32 	%r44110, %r44109, %r44109, 7;
	add.s32 	%r44111, %r44105, %r43739;
	xor.b32  	%r44112, %r43760, %r44111;
	shf.l.wrap.b32 	%r44113, %r44112, %r44112, 16;
	add.s32 	%r44114, %r43749, %r44113;
	xor.b32  	%r44115, %r43739, %r44114;
	shf.l.wrap.b32 	%r44116, %r44115, %r44115, 12;
	add.s32 	%r44117, %r44111, %r44116;
	xor.b32  	%r44118, %r44113, %r44117;
	shf.l.wrap.b32 	%r44119, %r44118, %r44118, 8;
	add.s32 	%r44120, %r44114, %r44119;
	xor.b32  	%r44121, %r44116, %r44120;
	shf.l.wrap.b32 	%r44122, %r44121, %r44121, 7;
	xor.b32  	%r44123, %r44107, %r43776;
	shf.l.wrap.b32 	%r44124, %r44123, %r44123, 16;
	add.s32 	%r44125, %r43761, %r44124;
	xor.b32  	%r44126, %r43751, %r44125;
	shf.l.wrap.b32 	%r44127, %r44126, %r44126, 12;
	add.s32 	%r44128, %r43776, %r44127;
	xor.b32  	%r44129, %r44124, %r44128;
	shf.l.wrap.b32 	%r44130, %r44129, %r44129, 8;
	add.s32 	%r44131, %r44125, %r44130;
	xor.b32  	%r44132, %r44127, %r44131;
	shf.l.wrap.b32 	%r44133, %r44132, %r44132, 7;
	add.s32 	%r44134, %r44108, %r43790;
	xor.b32  	%r44135, %r43763, %r44134;
	shf.l.wrap.b32 	%r44136, %r44135, %r44135, 12;
	add.s32 	%r44137, %r43788, %r44136;
	xor.b32  	%r44138, %r43790, %r44137;
	shf.l.wrap.b32 	%r44139, %r44138, %r44138, 8;
	add.s32 	%r44140, %r44134, %r44139;
	xor.b32  	%r44141, %r44136, %r44140;
	shf.l.wrap.b32 	%r44142, %r44141, %r44141, 7;
	add.s32 	%r44143, %r43758, %r44110;
	xor.b32  	%r44144, %r43748, %r44143;
	shf.l.wrap.b32 	%r44145, %r44144, %r44144, 16;
	add.s32 	%r44146, %r43737, %r44145;
	xor.b32  	%r44147, %r44110, %r44146;
	shf.l.wrap.b32 	%r44148, %r44147, %r44147, 12;
	add.s32 	%r44149, %r44143, %r44148;
	xor.b32  	%r44150, %r44145, %r44149;
	shf.l.wrap.b32 	%r44151, %r44150, %r44150, 8;
	add.s32 	%r44152, %r44146, %r44151;
	xor.b32  	%r44153, %r44148, %r44152;
	shf.l.wrap.b32 	%r44154, %r44153, %r44153, 7;
	add.s32 	%r44155, %r44117, %r44154;
	xor.b32  	%r44156, %r44130, %r44155;
	shf.l.wrap.b32 	%r44157, %r44156, %r44156, 16;
	add.s32 	%r44158, %r44140, %r44157;
	xor.b32  	%r44159, %r44154, %r44158;
	shf.l.wrap.b32 	%r44160, %r44159, %r44159, 12;
	add.s32 	%r44161, %r44155, %r44160;
	xor.b32  	%r44162, %r44157, %r44161;
	shf.l.wrap.b32 	%r44163, %r44162, %r44162, 8;
	add.s32 	%r44164, %r44158, %r44163;
	xor.b32  	%r44165, %r44160, %r44164;
	shf.l.wrap.b32 	%r44166, %r44165, %r44165, 7;
	add.s32 	%r44167, %r44128, %r44122;
	xor.b32  	%r44168, %r44139, %r44167;
	shf.l.wrap.b32 	%r44169, %r44168, %r44168, 16;
	add.s32 	%r44170, %r44152, %r44169;
	xor.b32  	%r44171, %r44122, %r44170;
	shf.l.wrap.b32 	%r44172, %r44171, %r44171, 12;
	add.s32 	%r44173, %r44167, %r44172;
	xor.b32  	%r44174, %r44169, %r44173;
	shf.l.wrap.b32 	%r44175, %r44174, %r44174, 8;
	add.s32 	%r44176, %r44170, %r44175;
	xor.b32  	%r44177, %r44172, %r44176;
	shf.l.wrap.b32 	%r44178, %r44177, %r44177, 7;
	add.s32 	%r44179, %r44137, %r44133;
	xor.b32  	%r44180, %r44151, %r44179;
	shf.l.wrap.b32 	%r44181, %r44180, %r44180, 16;
	add.s32 	%r44182, %r44120, %r44181;
	xor.b32  	%r44183, %r44133, %r44182;
	shf.l.wrap.b32 	%r44184, %r44183, %r44183, 12;
	add.s32 	%r44185, %r44179, %r44184;
	xor.b32  	%r44186, %r44181, %r44185;
	shf.l.wrap.b32 	%r44187, %r44186, %r44186, 8;
	add.s32 	%r44188, %r44182, %r44187;
	xor.b32  	%r44189, %r44184, %r44188;
	shf.l.wrap.b32 	%r44190, %r44189, %r44189, 7;
	add.s32 	%r44191, %r44149, %r44142;
	xor.b32  	%r44192, %r44119, %r44191;
	shf.l.wrap.b32 	%r44193, %r44192, %r44192, 16;
	add.s32 	%r44194, %r44131, %r44193;
	xor.b32  	%r44195, %r44142, %r44194;
	shf.l.wrap.b32 	%r44196, %r44195, %r44195, 12;
	add.s32 	%r44197, %r44191, %r44196;
	xor.b32  	%r44198, %r44193, %r44197;
	shf.l.wrap.b32 	%r44199, %r44198, %r44198, 8;
	add.s32 	%r44200, %r44194, %r44199;
	xor.b32  	%r44201, %r44196, %r44200;
	shf.l.wrap.b32 	%r44202, %r44201, %r44201, 7;
	add.s32 	%r44203, %r44161, %r44178;
	xor.b32  	%r44204, %r44199, %r44203;
	shf.l.wrap.b32 	%r44205, %r44204, %r44204, 16;
	add.s32 	%r44206, %r44188, %r44205;
	xor.b32  	%r44207, %r44178, %r44206;
	shf.l.wrap.b32 	%r44208, %r44207, %r44207, 12;
	add.s32 	%r44209, %r44203, %r44208;
	xor.b32  	%r44210, %r44205, %r44209;
	shf.l.wrap.b32 	%r44211, %r44210, %r44210, 8;
	add.s32 	%r44212, %r44206, %r44211;
	xor.b32  	%r44213, %r44208, %r44212;
	shf.l.wrap.b32 	%r44214, %r44213, %r44213, 7;
	add.s32 	%r44215, %r44173, %r44190;
	xor.b32  	%r44216, %r44163, %r44215;
	shf.l.wrap.b32 	%r44217, %r44216, %r44216, 16;
	add.s32 	%r44218, %r44200, %r44217;
	xor.b32  	%r44219, %r44190, %r44218;
	shf.l.wrap.b32 	%r44220, %r44219, %r44219, 12;
	add.s32 	%r44221, %r44215, %r44220;
	xor.b32  	%r44222, %r44217, %r44221;
	shf.l.wrap.b32 	%r44223, %r44222, %r44222, 8;
	add.s32 	%r44224, %r44218, %r44223;
	xor.b32  	%r44225, %r44220, %r44224;
	shf.l.wrap.b32 	%r44226, %r44225, %r44225, 7;
	add.s32 	%r44227, %r44185, %r44202;
	xor.b32  	%r44228, %r44175, %r44227;
	shf.l.wrap.b32 	%r44229, %r44228, %r44228, 16;
	add.s32 	%r44230, %r44164, %r44229;
	xor.b32  	%r44231, %r44202, %r44230;
	shf.l.wrap.b32 	%r44232, %r44231, %r44231, 12;
	add.s32 	%r44233, %r44227, %r44232;
	xor.b32  	%r44234, %r44229, %r44233;
	shf.l.wrap.b32 	%r44235, %r44234, %r44234, 8;
	add.s32 	%r44236, %r44230, %r44235;
	xor.b32  	%r44237, %r44232, %r44236;
	shf.l.wrap.b32 	%r44238, %r44237, %r44237, 7;
	add.s32 	%r44239, %r44197, %r44166;
	xor.b32  	%r44240, %r44187, %r44239;
	shf.l.wrap.b32 	%r44241, %r44240, %r44240, 16;
	add.s32 	%r44242, %r44176, %r44241;
	xor.b32  	%r44243, %r44166, %r44242;
	shf.l.wrap.b32 	%r44244, %r44243, %r44243, 12;
	add.s32 	%r44245, %r44239, %r44244;
	xor.b32  	%r44246, %r44241, %r44245;
	shf.l.wrap.b32 	%r44247, %r44246, %r44246, 8;
	add.s32 	%r44248, %r44242, %r44247;
	xor.b32  	%r44249, %r44244, %r44248;
	shf.l.wrap.b32 	%r44250, %r44249, %r44249, 7;
	add.s32 	%r44251, %r44209, %r44250;
	xor.b32  	%r44252, %r44223, %r44251;
	shf.l.wrap.b32 	%r44253, %r44252, %r44252, 16;
	add.s32 	%r44254, %r44236, %r44253;
	xor.b32  	%r44255, %r44250, %r44254;
	shf.l.wrap.b32 	%r44256, %r44255, %r44255, 12;
	add.s32 	%r44257, %r44251, %r44256;
	xor.b32  	%r44258, %r44253, %r44257;
	shf.l.wrap.b32 	%r44259, %r44258, %r44258, 8;
	add.s32 	%r44260, %r44254, %r44259;
	xor.b32  	%r44261, %r44256, %r44260;
	shf.l.wrap.b32 	%r44262, %r44261, %r44261, 7;
	add.s32 	%r44263, %r44221, %r44214;
	xor.b32  	%r44264, %r44235, %r44263;
	shf.l.wrap.b32 	%r44265, %r44264, %r44264, 16;
	add.s32 	%r44266, %r44248, %r44265;
	xor.b32  	%r44267, %r44214, %r44266;
	shf.l.wrap.b32 	%r44268, %r44267, %r44267, 12;
	add.s32 	%r44269, %r44263, %r44268;
	xor.b32  	%r44270, %r44265, %r44269;
	shf.l.wrap.b32 	%r44271, %r44270, %r44270, 8;
	add.s32 	%r44272, %r44266, %r44271;
	xor.b32  	%r44273, %r44268, %r44272;
	shf.l.wrap.b32 	%r44274, %r44273, %r44273, 7;
	add.s32 	%r44275, %r44233, %r44226;
	xor.b32  	%r44276, %r44247, %r44275;
	shf.l.wrap.b32 	%r44277, %r44276, %r44276, 16;
	add.s32 	%r44278, %r44212, %r44277;
	xor.b32  	%r44279, %r44226, %r44278;
	shf.l.wrap.b32 	%r44280, %r44279, %r44279, 12;
	add.s32 	%r44281, %r44275, %r44280;
	xor.b32  	%r44282, %r44277, %r44281;
	shf.l.wrap.b32 	%r44283, %r44282, %r44282, 8;
	add.s32 	%r44284, %r44278, %r44283;
	xor.b32  	%r44285, %r44280, %r44284;
	shf.l.wrap.b32 	%r44286, %r44285, %r44285, 7;
	add.s32 	%r44287, %r44245, %r44238;
	xor.b32  	%r44288, %r44211, %r44287;
	shf.l.wrap.b32 	%r44289, %r44288, %r44288, 16;
	add.s32 	%r44290, %r44224, %r44289;
	xor.b32  	%r44291, %r44238, %r44290;
	shf.l.wrap.b32 	%r44292, %r44291, %r44291, 12;
	add.s32 	%r44293, %r44287, %r44292;
	xor.b32  	%r44294, %r44289, %r44293;
	shf.l.wrap.b32 	%r44295, %r44294, %r44294, 8;
	add.s32 	%r44296, %r44290, %r44295;
	xor.b32  	%r44297, %r44292, %r44296;
	shf.l.wrap.b32 	%r44298, %r44297, %r44297, 7;
	add.s32 	%r44299, %r44257, %r44274;
	xor.b32  	%r44300, %r44295, %r44299;
	shf.l.wrap.b32 	%r44301, %r44300, %r44300, 16;
	add.s32 	%r44302, %r44284, %r44301;
	xor.b32  	%r44303, %r44274, %r44302;
	shf.l.wrap.b32 	%r44304, %r44303, %r44303, 12;
	add.s32 	%r44305, %r44299, %r44304;
	xor.b32  	%r44306, %r44301, %r44305;
	shf.l.wrap.b32 	%r44307, %r44306, %r44306, 8;
	add.s32 	%r44308, %r44302, %r44307;
	xor.b32  	%r44309, %r44304, %r44308;
	shf.l.wrap.b32 	%r44310, %r44309, %r44309, 7;
	add.s32 	%r44311, %r44269, %r44286;
	xor.b32  	%r44312, %r44259, %r44311;
	shf.l.wrap.b32 	%r44313, %r44312, %r44312, 16;
	add.s32 	%r44314, %r44296, %r44313;
	xor.b32  	%r44315, %r44286, %r44314;
	shf.l.wrap.b32 	%r44316, %r44315, %r44315, 12;
	add.s32 	%r44317, %r44311, %r44316;
	xor.b32  	%r44318, %r44313, %r44317;
	shf.l.wrap.b32 	%r44319, %r44318, %r44318, 8;
	add.s32 	%r44320, %r44314, %r44319;
	xor.b32  	%r44321, %r44316, %r44320;
	shf.l.wrap.b32 	%r44322, %r44321, %r44321, 7;
	add.s32 	%r44323, %r44281, %r44298;
	xor.b32  	%r44324, %r44271, %r44323;
	shf.l.wrap.b32 	%r44325, %r44324, %r44324, 16;
	add.s32 	%r44326, %r44260, %r44325;
	xor.b32  	%r44327, %r44298, %r44326;
	shf.l.wrap.b32 	%r44328, %r44327, %r44327, 12;
	add.s32 	%r44329, %r44323, %r44328;
	xor.b32  	%r44330, %r44325, %r44329;
	shf.l.wrap.b32 	%r44331, %r44330, %r44330, 8;
	add.s32 	%r44332, %r44326, %r44331;
	xor.b32  	%r44333, %r44328, %r44332;
	shf.l.wrap.b32 	%r44334, %r44333, %r44333, 7;
	add.s32 	%r44335, %r44293, %r44262;
	xor.b32  	%r44336, %r44283, %r44335;
	shf.l.wrap.b32 	%r44337, %r44336, %r44336, 16;
	add.s32 	%r44338, %r44272, %r44337;
	xor.b32  	%r44339, %r44262, %r44338;
	shf.l.wrap.b32 	%r44340, %r44339, %r44339, 12;
	add.s32 	%r44341, %r44335, %r44340;
	xor.b32  	%r44342, %r44337, %r44341;
	shf.l.wrap.b32 	%r44343, %r44342, %r44342, 8;
	add.s32 	%r44344, %r44338, %r44343;
	xor.b32  	%r44345, %r44340, %r44344;
	shf.l.wrap.b32 	%r44346, %r44345, %r44345, 7;
	add.s32 	%r44347, %r44305, %r44346;
	xor.b32  	%r44348, %r44319, %r44347;
	shf.l.wrap.b32 	%r44349, %r44348, %r44348, 16;
	add.s32 	%r44350, %r44332, %r44349;
	xor.b32  	%r44351, %r44346, %r44350;
	shf.l.wrap.b32 	%r44352, %r44351, %r44351, 12;
	add.s32 	%r44353, %r44347, %r44352;
	xor.b32  	%r44354, %r44349, %r44353;
	shf.l.wrap.b32 	%r44355, %r44354, %r44354, 8;
	add.s32 	%r44356, %r44317, %r44310;
	xor.b32  	%r44357, %r44331, %r44356;
	shf.l.wrap.b32 	%r44358, %r44357, %r44357, 16;
	add.s32 	%r44359, %r44344, %r44358;
	xor.b32  	%r44360, %r44310, %r44359;
	shf.l.wrap.b32 	%r44361, %r44360, %r44360, 12;
	add.s32 	%r44362, %r44356, %r44361;
	xor.b32  	%r44363, %r44358, %r44362;
	shf.l.wrap.b32 	%r44364, %r44363, %r44363, 8;
	add.s32 	%r44365, %r44359, %r44364;
	xor.b32  	%r44366, %r44361, %r44365;
	shf.l.wrap.b32 	%r44367, %r44366, %r44366, 7;
	add.s32 	%r44368, %r44329, %r44322;
	xor.b32  	%r44369, %r44343, %r44368;
	shf.l.wrap.b32 	%r44370, %r44369, %r44369, 16;
	add.s32 	%r44371, %r44308, %r44370;
	xor.b32  	%r44372, %r44322, %r44371;
	shf.l.wrap.b32 	%r44373, %r44372, %r44372, 12;
	add.s32 	%r44374, %r44368, %r44373;
	xor.b32  	%r44375, %r44370, %r44374;
	shf.l.wrap.b32 	%r44376, %r44375, %r44375, 8;
	add.s32 	%r44377, %r44371, %r44376;
	xor.b32  	%r44378, %r44373, %r44377;
	shf.l.wrap.b32 	%r44379, %r44378, %r44378, 7;
	add.s32 	%r44380, %r44341, %r44334;
	xor.b32  	%r44381, %r44307, %r44380;
	shf.l.wrap.b32 	%r44382, %r44381, %r44381, 16;
	add.s32 	%r44383, %r44320, %r44382;
	xor.b32  	%r44384, %r44334, %r44383;
	shf.l.wrap.b32 	%r44385, %r44384, %r44384, 12;
	add.s32 	%r44386, %r44380, %r44385;
	xor.b32  	%r44387, %r44382, %r44386;
	shf.l.wrap.b32 	%r44388, %r44387, %r44387, 8;
	add.s32 	%r44389, %r44383, %r44388;
	add.s32 	%r44390, %r44353, %r44367;
	xor.b32  	%r44391, %r44388, %r44390;
	shf.l.wrap.b32 	%r44392, %r44391, %r44391, 16;
	add.s32 	%r44393, %r44377, %r44392;
	xor.b32  	%r44394, %r44367, %r44393;
	shr.u32 	%r44395, %r44394, 20;
	add.s32 	%r44396, %r44390, %r44395;
	add.s32 	%r44397, %r44362, %r44379;
	xor.b32  	%r44398, %r44355, %r44397;
	shf.l.wrap.b32 	%r44399, %r44398, %r44398, 16;
	add.s32 	%r44400, %r44389, %r44399;
	xor.b32  	%r44401, %r44379, %r44400;
	shr.u32 	%r44402, %r44401, 20;
	add.s32 	%r44403, %r44397, %r44402;
	add.s32 	%r44404, %r43716, %r44396;
	add.s32 	%r44405, %r43728, %r44403;
	not.b32 	%r44406, %r54829;
	add.s32 	%r44407, %r4083, %r44406;
	mov.u32 	%r44408, %ctaid.x;
	shl.b32 	%r44409, %r44408, 11;
	mov.u32 	%r44410, %tid.x;
	and.b32  	%r44411, %r44410, 31;
	or.b32  	%r44412, %r44409, %r44411;
	shl.b32 	%r44413, %r44410, 3;
	and.b32  	%r44414, %r44413, 7936;
	add.s32 	%r44415, %r53743, %r44414;
	add.s32 	%r44416, %r44412, %r44415;
	shr.u32 	%r44417, %r44416, %r44407;
	and.b32  	%r44418, %r44417, 1;
	setp.eq.b32 	%p509, %r44418, 1;
	selp.b32 	%r44419, %r44405, %r44404, %p509;
	cvt.u16.u32 	%rs711, %r44419;
	and.b16  	%rs876, %rs711, 1;
	and.b16  	%rs712, %rs874, 255;
	setp.ne.s16 	%p510, %rs712, 1;
	@%p510 bra 	$L__BB4_649;
	ld.param.u64 	%rd905, [fused_batch_pir_kernel_16_param_1];
	not.b32 	%r44420, %r54829;
	add.s32 	%r44421, %r4083, %r44420;
	mov.u32 	%r44422, %ctaid.x;
	shl.b32 	%r44423, %r44422, 11;
	mov.u32 	%r44424, %tid.x;
	and.b32  	%r44425, %r44424, 31;
	or.b32  	%r44426, %r44423, %r44425;
	shl.b32 	%r44427, %r44424, 3;
	and.b32  	%r44428, %r44427, 7936;
	add.s32 	%r44429, %r53743, %r44428;
	add.s32 	%r44430, %r44426, %r44429;
	shr.u32 	%r44431, %r44430, %r44421;
	and.b32  	%r44432, %r44431, 1;
	setp.eq.b32 	%p511, %r44432, 1;
	cvt.s64.s32 	%rd580, %r54829;
	cvta.to.global.u64 	%rd581, %rd905;
	mul.wide.s32 	%rd582, %r54829, 16;
	add.s64 	%rd583, %rd581, %rd582;
	ld.global.u32 	%r44433, [%rd583+21980];
	selp.b32 	%r44434, %r54834, %r54833, %p511;
	xor.b32  	%r44435, %r44434, %r44433;
	selp.b32 	%r44436, %r54835, %r54832, %p511;
	selp.b32 	%r54833, %r54833, %r44435, %p511;
	selp.b32 	%r54834, %r44435, %r54834, %p511;
	ld.global.u32 	%r44437, [%rd583+21984];
	xor.b32  	%r44438, %r44436, %r44437;
	selp.b32 	%r44439, %r54836, %r54831, %p511;
	selp.b32 	%r54832, %r54832, %r44438, %p511;
	selp.b32 	%r54835, %r44438, %r54835, %p511;
	ld.global.u32 	%r44440, [%rd583+21988];
	xor.b32  	%r44441, %r44439, %r44440;
	selp.b32 	%r44442, %r54837, %r54830, %p511;
	selp.b32 	%r54831, %r54831, %r44441, %p511;
	selp.b32 	%r54836, %r44441, %r54836, %p511;
	ld.global.u32 	%r44443, [%rd583+21992];
	xor.b32  	%r44444, %r44442, %r44443;
	selp.b64 	%rd584, 445, 420, %p511;
	selp.b32 	%r54830, %r54830, %r44444, %p511;
	selp.b32 	%r54837, %r44444, %r54837, %p511;
	add.s64 	%rd585, %rd584, %rd580;
	add.s64 	%rd586, %rd581, %rd585;
	ld.global.u8 	%rs713, [%rd586+21960];
	xor.b16  	%rs876, %rs713, %rs876;
$L__BB4_649:
	not.b32 	%r44445, %r54829;
	add.s32 	%r44446, %r4083, %r44445;
	mov.u32 	%r44447, %ctaid.x;
	shl.b32 	%r44448, %r44447, 11;
	mov.u32 	%r44449, %tid.x;
	and.b32  	%r44450, %r44449, 31;
	or.b32  	%r44451, %r44448, %r44450;
	shl.b32 	%r44452, %r44449, 3;
	and.b32  	%r44453, %r44452, 7936;
	add.s32 	%r44454, %r53743, %r44453;
	add.s32 	%r44455, %r44451, %r44454;
	shr.u32 	%r44456, %r44455, %r44446;
	and.b32  	%r44457, %r44456, 1;
	setp.eq.b32 	%p512, %r44457, 1;
	selp.b32 	%r54841, %r54834, %r54833, %p512;
	selp.b32 	%r54840, %r54835, %r54832, %p512;
	selp.b32 	%r54839, %r54836, %r54831, %p512;
	selp.b32 	%r54838, %r54837, %r54830, %p512;
	add.s32 	%r54829, %r54829, 1;
	setp.lt.u32 	%p513, %r54829, %r4083;
	mov.u16 	%rs874, %rs876;
	@%p513 bra 	$L__BB4_647;
$L__BB4_650:
	and.b16  	%rs714, %rs876, 255;
	setp.ne.s16 	%p514, %rs714, 1;
	@%p514 bra 	$L__BB4_652;
	ld.param.u64 	%rd906, [fused_batch_pir_kernel_16_param_1];
	cvta.to.global.u64 	%rd587, %rd906;
	ld.global.u32 	%r44458, [%rd587+22432];
	xor.b32  	%r54841, %r54841, %r44458;
$L__BB4_652:
	@%p514 bra 	$L__BB4_654;
	ld.param.u64 	%rd907, [fused_batch_pir_kernel_16_param_1];
	cvta.to.global.u64 	%rd588, %rd907;
	ld.global.u32 	%r44459, [%rd588+22436];
	xor.b32  	%r54840, %r54840, %r44459;
$L__BB4_654:
	@%p514 bra 	$L__BB4_656;
	ld.param.u64 	%rd908, [fused_batch_pir_kernel_16_param_1];
	cvta.to.global.u64 	%rd589, %rd908;
	ld.global.u32 	%r44460, [%rd589+22440];
	xor.b32  	%r54839, %r54839, %r44460;
$L__BB4_656:
	@%p514 bra 	$L__BB4_658;
	ld.param.u64 	%rd909, [fused_batch_pir_kernel_16_param_1];
	cvta.to.global.u64 	%rd590, %rd909;
	ld.global.u32 	%r44461, [%rd590+22444];
	xor.b32  	%r54838, %r54838, %r44461;
$L__BB4_658:
	ld.param.u32 	%r52182, [fused_batch_pir_kernel_16_param_4];
	mov.u32 	%r44463, %ctaid.x;
	shl.b32 	%r44464, %r44463, 11;
	mov.u32 	%r44465, %tid.x;
	and.b32  	%r44466, %r44465, 31;
	or.b32  	%r44467, %r44464, %r44466;
	shl.b32 	%r44468, %r44465, 3;
	and.b32  	%r44469, %r44468, 7936;
	add.s32 	%r44470, %r53743, %r44469;
	add.s32 	%r44471, %r44467, %r44470;
	setp.ge.s32 	%p518, %r44471, %r52182;
	mov.b32 	%r54862, 0;
	mov.u32 	%r54863, %r54862;
	mov.u32 	%r54864, %r54862;
	mov.u32 	%r54865, %r54862;
	@%p518 bra 	$L__BB4_672;
	ld.param.u64 	%rd910, [fused_batch_pir_kernel_16_param_1];
	cvta.to.global.u64 	%rd591, %rd910;
	ld.global.u8 	%rs718, [%rd591+22465];
	max.u16 	%rs719, %rs718, 11;
	cvt.u32.u16 	%r44472, %rs719;
	add.s32 	%r54853, %r44472, -11;
	ld.shared.v2.u32 	{%r54865, %r54864}, [s_mem+198296];
	ld.shared.v2.u32 	{%r54863, %r54862}, [s_mem+198304];
	ld.shared.u8 	%rs879, [s_mem+198312];
	cvt.u32.u16 	%r4138, %rs718;
	setp.ge.u32 	%p519, %r54853, %r4138;
	@%p519 bra 	$L__BB4_664;
	mov.u16 	%rs877, %rs879;
$L__BB4_661:
	ld.const.u32 	%r44473, [CHACHA_CONSTANTS];
	add.s32 	%r44474, %r44473, %r54865;
	shf.l.wrap.b32 	%r44475, %r44474, %r44474, 16;
	add.s32 	%r44476, %r54865, %r44475;
	xor.b32  	%r44477, %r54865, %r44476;
	shf.l.wrap.b32 	%r44478, %r44477, %r44477, 12;
	add.s32 	%r44479, %r44474, %r44478;
	xor.b32  	%r44480, %r44475, %r44479;
	shf.l.wrap.b32 	%r44481, %r44480, %r44480, 8;
	add.s32 	%r44482, %r44476, %r44481;
	xor.b32  	%r44483, %r44478, %r44482;
	shf.l.wrap.b32 	%r44484, %r44483, %r44483, 7;
	ld.const.u32 	%r44485, [CHACHA_CONSTANTS+4];
	add.s32 	%r44486, %r44485, %r54864;
	shf.l.wrap.b32 	%r44487, %r44486, %r44486, 16;
	add.s32 	%r44488, %r54864, %r44487;
	xor.b32  	%r44489, %r54864, %r44488;
	shf.l.wrap.b32 	%r44490, %r44489, %r44489, 12;
	add.s32 	%r44491, %r44486, %r44490;
	xor.b32  	%r44492, %r44487, %r44491;
	shf.l.wrap.b32 	%r44493, %r44492, %r44492, 8;
	add.s32 	%r44494, %r44488, %r44493;
	xor.b32  	%r44495, %r44490, %r44494;
	shf.l.wrap.b32 	%r44496, %r44495, %r44495, 7;
	ld.const.u32 	%r44497, [CHACHA_CONSTANTS+8];
	add.s32 	%r44498, %r44497, %r54863;
	shf.l.wrap.b32 	%r44499, %r44498, %r44498, 16;
	add.s32 	%r44500, %r54863, %r44499;
	xor.b32  	%r44501, %r54863, %r44500;
	shf.l.wrap.b32 	%r44502, %r44501, %r44501, 12;
	add.s32 	%r44503, %r44498, %r44502;
	xor.b32  	%r44504, %r44499, %r44503;
	shf.l.wrap.b32 	%r44505, %r44504, %r44504, 8;
	add.s32 	%r44506, %r44500, %r44505;
	xor.b32  	%r44507, %r44502, %r44506;
	shf.l.wrap.b32 	%r44508, %r44507, %r44507, 7;
	ld.const.u32 	%r44509, [CHACHA_CONSTANTS+12];
	add.s32 	%r44510, %r44509, %r54862;
	shf.l.wrap.b32 	%r44511, %r44510, %r44510, 16;
	add.s32 	%r44512, %r54862, %r44511;
	xor.b32  	%r44513, %r54862, %r44512;
	shf.l.wrap.b32 	%r44514, %r44513, %r44513, 12;
	add.s32 	%r44515, %r44510, %r44514;
	xor.b32  	%r44516, %r44511, %r44515;
	shf.l.wrap.b32 	%r44517, %r44516, %r44516, 8;
	add.s32 	%r44518, %r44512, %r44517;
	xor.b32  	%r44519, %r44514, %r44518;
	shf.l.wrap.b32 	%r44520, %r44519, %r44519, 7;
	add.s32 	%r44521, %r44479, %r44496;
	xor.b32  	%r44522, %r44517, %r44521;
	shf.l.wrap.b32 	%r44523, %r44522, %r44522, 16;
	add.s32 	%r44524, %r44506, %r44523;
	xor.b32  	%r44525, %r44496, %r44524;
	shf.l.wrap.b32 	%r44526, %r44525, %r44525, 12;
	add.s32 	%r44527, %r44521, %r44526;
	xor.b32  	%r44528, %r44523, %r44527;
	shf.l.wrap.b32 	%r44529, %r44528, %r44528, 8;
	add.s32 	%r44530, %r44524, %r44529;
	xor.b32  	%r44531, %r44526, %r44530;
	shf.l.wrap.b32 	%r44532, %r44531, %r44531, 7;
	add.s32 	%r44533, %r44491, %r44508;
	xor.b32  	%r44534, %r44481, %r44533;
	shf.l.wrap.b32 	%r44535, %r44534, %r44534, 16;
	add.s32 	%r44536, %r44518, %r44535;
	xor.b32  	%r44537, %r44508, %r44536;
	shf.l.wrap.b32 	%r44538, %r44537, %r44537, 12;
	add.s32 	%r44539, %r44533, %r44538;
	xor.b32  	%r44540, %r44535, %r44539;
	shf.l.wrap.b32 	%r44541, %r44540, %r44540, 8;
	add.s32 	%r44542, %r44536, %r44541;
	xor.b32  	%r44543, %r44538, %r44542;
	shf.l.wrap.b32 	%r44544, %r44543, %r44543, 7;
	add.s32 	%r44545, %r44503, %r44520;
	xor.b32  	%r44546, %r44493, %r44545;
	shf.l.wrap.b32 	%r44547, %r44546, %r44546, 16;
	add.s32 	%r44548, %r44482, %r44547;
	xor.b32  	%r44549, %r44520, %r44548;
	shf.l.wrap.b32 	%r44550, %r44549, %r44549, 12;
	add.s32 	%r44551, %r44545, %r44550;
	xor.b32  	%r44552, %r44547, %r44551;
	shf.l.wrap.b32 	%r44553, %r44552, %r44552, 8;
	add.s32 	%r44554, %r44548, %r44553;
	xor.b32  	%r44555, %r44550, %r44554;
	shf.l.wrap.b32 	%r44556, %r44555, %r44555, 7;
	add.s32 	%r44557, %r44515, %r44484;
	xor.b32  	%r44558, %r44505, %r44557;
	shf.l.wrap.b32 	%r44559, %r44558, %r44558, 16;
	add.s32 	%r44560, %r44494, %r44559;
	xor.b32  	%r44561, %r44484, %r44560;
	shf.l.wrap.b32 	%r44562, %r44561, %r44561, 12;
	add.s32 	%r44563, %r44557, %r44562;
	xor.b32  	%r44564, %r44559, %r44563;
	shf.l.wrap.b32 	%r44565, %r44564, %r44564, 8;
	add.s32 	%r44566, %r44560, %r44565;
	xor.b32  	%r44567, %r44562, %r44566;
	shf.l.wrap.b32 	%r44568, %r44567, %r44567, 7;
	add.s32 	%r44569, %r44527, %r44568;
	xor.b32  	%r44570, %r44541, %r44569;
	shf.l.wrap.b32 	%r44571, %r44570, %r44570, 16;
	add.s32 	%r44572, %r44554, %r44571;
	xor.b32  	%r44573, %r44568, %r44572;
	shf.l.wrap.b32 	%r44574, %r44573, %r44573, 12;
	add.s32 	%r44575, %r44569, %r44574;
	xor.b32  	%r44576, %r44571, %r44575;
	shf.l.wrap.b32 	%r44577, %r44576, %r44576, 8;
	add.s32 	%r44578, %r44572, %r44577;
	xor.b32  	%r44579, %r44574, %r44578;
	shf.l.wrap.b32 	%r44580, %r44579, %r44579, 7;
	add.s32 	%r44581, %r44539, %r44532;
	xor.b32  	%r44582, %r44553, %r44581;
	shf.l.wrap.b32 	%r44583, %r44582, %r44582, 16;
	add.s32 	%r44584, %r44566, %r44583;
	xor.b32  	%r44585, %r44532, %r44584;
	shf.l.wrap.b32 	%r44586, %r44585, %r44585, 12;
	add.s32 	%r44587, %r44581, %r44586;
	xor.b32  	%r44588, %r44583, %r44587;
	shf.l.wrap.b32 	%r44589, %r44588, %r44588, 8;
	add.s32 	%r44590, %r44584, %r44589;
	xor.b32  	%r44591, %r44586, %r44590;
	shf.l.wrap.b32 	%r44592, %r44591, %r44591, 7;
	add.s32 	%r44593, %r44551, %r44544;
	xor.b32  	%r44594, %r44565, %r44593;
	shf.l.wrap.b32 	%r44595, %r44594, %r44594, 16;
	add.s32 	%r44596, %r44530, %r44595;
	xor.b32  	%r44597, %r44544, %r44596;
	shf.l.wrap.b32 	%r44598, %r44597, %r44597, 12;
	add.s32 	%r44599, %r44593, %r44598;
	xor.b32  	%r44600, %r44595, %r44599;
	shf.l.wrap.b32 	%r44601, %r44600, %r44600, 8;
	add.s32 	%r44602, %r44596, %r44601;
	xor.b32  	%r44603, %r44598, %r44602;
	shf.l.wrap.b32 	%r44604, %r44603, %r44603, 7;
	add.s32 	%r44605, %r44563, %r44556;
	xor.b32  	%r44606, %r44529, %r44605;
	shf.l.wrap.b32 	%r44607, %r44606, %r44606, 16;
	add.s32 	%r44608, %r44542, %r44607;
	xor.b32  	%r44609, %r44556, %r44608;
	shf.l.wrap.b32 	%r44610, %r44609, %r44609, 12;
	add.s32 	%r44611, %r44605, %r44610;
	xor.b32  	%r44612, %r44607, %r44611;
	shf.l.wrap.b32 	%r44613, %r44612, %r44612, 8;
	add.s32 	%r44614, %r44608, %r44613;
	xor.b32  	%r44615, %r44610, %r44614;
	shf.l.wrap.b32 	%r44616, %r44615, %r44615, 7;
	add.s32 	%r44617, %r44575, %r44592;
	xor.b32  	%r44618, %r44613, %r44617;
	shf.l.wrap.b32 	%r44619, %r44618, %r44618, 16;
	add.s32 	%r44620, %r44602, %r44619;
	xor.b32  	%r44621, %r44592, %r44620;
	shf.l.wrap.b32 	%r44622, %r44621, %r44621, 12;
	add.s32 	%r44623, %r44617, %r44622;
	xor.b32  	%r44624, %r44619, %r44623;
	shf.l.wrap.b32 	%r44625, %r44624, %r44624, 8;
	add.s32 	%r44626, %r44620, %r44625;
	xor.b32  	%r44627, %r44622, %r44626;
	shf.l.wrap.b32 	%r44628, %r44627, %r44627, 7;
	add.s32 	%r44629, %r44587, %r44604;
	xor.b32  	%r44630, %r44577, %r44629;
	shf.l.wrap.b32 	%r44631, %r44630, %r44630, 16;
	add.s32 	%r44632, %r44614, %r44631;
	xor.b32  	%r44633, %r44604, %r44632;
	shf.l.wrap.b32 	%r44634, %r44633, %r44633, 12;
	add.s32 	%r44635, %r44629, %r44634;
	xor.b32  	%r44636, %r44631, %r44635;
	shf.l.wrap.b32 	%r44637, %r44636, %r44636, 8;
	add.s32 	%r44638, %r44632, %r44637;
	xor.b32  	%r44639, %r44634, %r44638;
	shf.l.wrap.b32 	%r44640, %r44639, %r44639, 7;
	add.s32 	%r44641, %r44599, %r44616;
	xor.b32  	%r44642, %r44589, %r44641;
	shf.l.wrap.b32 	%r44643, %r44642, %r44642, 16;
	add.s32 	%r44644, %r44578, %r44643;
	xor.b32  	%r44645, %r44616, %r44644;
	shf.l.wrap.b32 	%r44646, %r44645, %r44645, 12;
	add.s32 	%r44647, %r44641, %r44646;
	xor.b32  	%r44648, %r44643, %r44647;
	shf.l.wrap.b32 	%r44649, %r44648, %r44648, 8;
	add.s32 	%r44650, %r44644, %r44649;
	xor.b32  	%r44651, %r44646, %r44650;
	shf.l.wrap.b32 	%r44652, %r44651, %r44651, 7;
	add.s32 	%r44653, %r44611, %r44580;
	xor.b32  	%r44654, %r44601, %r44653;
	shf.l.wrap.b32 	%r44655, %r44654, %r44654, 16;
	add.s32 	%r44656, %r44590, %r44655;
	xor.b32  	%r44657, %r44580, %r44656;
	shf.l.wrap.b32 	%r44658, %r44657, %r44657, 12;
	add.s32 	%r44659, %r44653, %r44658;
	xor.b32  	%r44660, %r44655, %r44659;
	shf.l.wrap.b32 	%r44661, %r44660, %r44660, 8;
	add.s32 	%r44662, %r44656, %r44661;
	xor.b32  	%r44663, %r44658, %r44662;
	shf.l.wrap.b32 	%r44664, %r44663, %r44663, 7;
	add.s32 	%r44665, %r44623, %r44664;
	xor.b32  	%r44666, %r44637, %r44665;
	shf.l.wrap.b32 	%r44667, %r44666, %r44666, 16;
	add.s32 	%r44668, %r44650, %r44667;
	xor.b32  	%r44669, %r44664, %r44668;
	shf.l.wrap.b32 	%r44670, %r44669, %r44669, 12;
	add.s32 	%r44671, %r44665, %r44670;
	xor.b32  	%r44672, %r44667, %r44671;
	shf.l.wrap.b32 	%r44673, %r44672, %r44672, 8;
	add.s32 	%r44674, %r44668, %r44673;
	xor.b32  	%r44675, %r44670, %r44674;
	shf.l.wrap.b32 	%r44676, %r44675, %r44675, 7;
	add.s32 	%r44677, %r44635, %r44628;
	xor.b32  	%r44678, %r44649, %r44677;
	shf.l.wrap.b32 	%r44679, %r44678, %r44678, 16;
	add.s32 	%r44680, %r44662, %r44679;
	xor.b32  	%r44681, %r44628, %r44680;
	shf.l.wrap.b32 	%r44682, %r44681, %r44681, 12;
	add.s32 	%r44683, %r44677, %r44682;
	xor.b32  	%r44684, %r44679, %r44683;
	shf.l.wrap.b32 	%r44685, %r44684, %r44684, 8;
	add.s32 	%r44686, %r44680, %r44685;
	xor.b32  	%r44687, %r44682, %r44686;
	shf.l.wrap.b32 	%r44688, %r44687, %r44687, 7;
	add.s32 	%r44689, %r44647, %r44640;
	xor.b32  	%r44690, %r44661, %r44689;
	shf.l.wrap.b32 	%r44691, %r44690, %r44690, 16;
	add.s32 	%r44692, %r44626, %r44691;
	xor.b32  	%r44693, %r44640, %r44692;
	shf.l.wrap.b32 	%r44694, %r44693, %r44693, 12;
	add.s32 	%r44695, %r44689, %r44694;
	xor.b32  	%r44696, %r44691, %r44695;
	shf.l.wrap.b32 	%r44697, %r44696, %r44696, 8;
	add.s32 	%r44698, %r44692, %r44697;
	xor.b32  	%r44699, %r44694, %r44698;
	shf.l.wrap.b32 	%r44700, %r44699, %r44699, 7;
	add.s32 	%r44701, %r44659, %r44652;
	xor.b32  	%r44702, %r44625, %r44701;
	shf.l.wrap.b32 	%r44703, %r44702, %r44702, 16;
	add.s32 	%r44704, %r44638, %r44703;
	xor.b32  	%r44705, %r44652, %r44704;
	shf.l.wrap.b32 	%r44706, %r44705, %r44705, 12;
	add.s32 	%r44707, %r44701, %r44706;
	xor.b32  	%r44708, %r44703, %r44707;
	shf.l.wrap.b32 	%r44709, %r44708, %r44708, 8;
	add.s32 	%r44710, %r44704, %r44709;
	xor.b32  	%r44711, %r44706, %r44710;
	shf.l.wrap.b32 	%r44712, %r44711, %r44711, 7;
	add.s32 	%r44713, %r44671, %r44688;
	xor.b32  	%r44714, %r44709, %r44713;
	shf.l.wrap.b32 	%r44715, %r44714, %r44714, 16;
	add.s32 	%r44716, %r44698, %r44715;
	xor.b32  	%r44717, %r44688, %r44716;
	shf.l.wrap.b32 	%r44718, %r44717, %r44717, 12;
	add.s32 	%r44719, %r44713, %r44718;
	xor.b32  	%r44720, %r44715, %r44719;
	shf.l.wrap.b32 	%r44721, %r44720, %r44720, 8;
	add.s32 	%r44722, %r44716, %r44721;
	xor.b32  	%r44723, %r44718, %r44722;
	shf.l.wrap.b32 	%r44724, %r44723, %r44723, 7;
	add.s32 	%r44725, %r44683, %r44700;
	xor.b32  	%r44726, %r44673, %r44725;
	shf.l.wrap.b32 	%r44727, %r44726, %r44726, 16;
	add.s32 	%r44728, %r44710, %r44727;
	xor.b32  	%r44729, %r44700, %r44728;
	shf.l.wrap.b32 	%r44730, %r44729, %r44729, 12;
	add.s32 	%r44731, %r44725, %r44730;
	xor.b32  	%r44732, %r44727, %r44731;
	shf.l.wrap.b32 	%r44733, %r44732, %r44732, 8;
	add.s32 	%r44734, %r44728, %r44733;
	xor.b32  	%r44735, %r44730, %r44734;
	shf.l.wrap.b32 	%r44736, %r44735, %r44735, 7;
	add.s32 	%r44737, %r44695, %r44712;
	xor.b32  	%r44738, %r44685, %r44737;
	shf.l.wrap.b32 	%r44739, %r44738, %r44738, 16;
	add.s32 	%r44740, %r44674, %r44739;
	xor.b32  	%r44741, %r44712, %r44740;
	shf.l.wrap.b32 	%r44742, %r44741, %r44741, 12;
	add.s32 	%r44743, %r44737, %r44742;
	xor.b32  	%r44744, %r44739, %r44743;
	shf.l.wrap.b32 	%r44745, %r44744, %r44744, 8;
	add.s32 	%r44746, %r44740, %r44745;
	xor.b32  	%r44747, %r44742, %r44746;
	shf.l.wrap.b32 	%r44748, %r44747, %r44747, 7;
	add.s32 	%r44749, %r44707, %r44676;
	xor.b32  	%r44750, %r44697, %r44749;
	shf.l.wrap.b32 	%r44751, %r44750, %r44750, 16;
	add.s32 	%r44752, %r44686, %r44751;
	xor.b32  	%r44753, %r44676, %r44752;
	shf.l.wrap.b32 	%r44754, %r44753, %r44753, 12;
	add.s32 	%r44755, %r44749, %r44754;
	xor.b32  	%r44756, %r44751, %r44755;
	shf.l.wrap.b32 	%r44757, %r44756, %r44756, 8;
	add.s32 	%r44758, %r44752, %r44757;
	xor.b32  	%r44759, %r44754, %r44758;
	shf.l.wrap.b32 	%r44760, %r44759, %r44759, 7;
	add.s32 	%r44761, %r44719, %r44760;
	xor.b32  	%r44762, %r44733, %r44761;
	shf.l.wrap.b32 	%r44763, %r44762, %r44762, 16;
	add.s32 	%r44764, %r44746, %r44763;
	xor.b32  	%r44765, %r44760, %r44764;
	shf.l.wrap.b32 	%r44766, %r44765, %r44765, 12;
	add.s32 	%r44767, %r44761, %r44766;
	xor.b32  	%r44768, %r44763, %r44767;
	shf.l.wrap.b32 	%r44769, %r44768, %r44768, 8;
	add.s32 	%r44770, %r44764, %r44769;
	xor.b32  	%r44771, %r44766, %r44770;
	shf.l.wrap.b32 	%r44772, %r44771, %r44771, 7;
	add.s32 	%r44773, %r44731, %r44724;
	xor.b32  	%r44774, %r44745, %r44773;
	shf.l.wrap.b32 	%r44775, %r44774, %r44774, 16;
	add.s32 	%r44776, %r44758, %r44775;
	xor.b32  	%r44777, %r44724, %r44776;
	shf.l.wrap.b32 	%r44778, %r44777, %r44777, 12;
	add.s32 	%r44779, %r44773, %r44778;
	xor.b32  	%r44780, %r44775, %r44779;
	shf.l.wrap.b32 	%r44781, %r44780, %r44780, 8;
	add.s32 	%r44782, %r44776, %r44781;
	xor.b32  	%r44783, %r44778, %r44782;
	shf.l.wrap.b32 	%r44784, %r44783, %r44783, 7;
	add.s32 	%r44785, %r44743, %r44736;
	xor.b32  	%r44786, %r44757, %r44785;
	shf.l.wrap.b32 	%r44787, %r44786, %r44786, 16;
	add.s32 	%r44788, %r44722, %r44787;
	xor.b32  	%r44789, %r44736, %r44788;
	shf.l.wrap.b32 	%r44790, %r44789, %r44789, 12;
	add.s32 	%r44791, %r44785, %r44790;
	xor.b32  	%r44792, %r44787, %r44791;
	shf.l.wrap.b32 	%r44793, %r44792, %r44792, 8;
	add.s32 	%r44794, %r44788, %r44793;
	xor.b32  	%r44795, %r44790, %r44794;
	shf.l.wrap.b32 	%r44796, %r44795, %r44795, 7;
	add.s32 	%r44797, %r44755, %r44748;
	xor.b32  	%r44798, %r44721, %r44797;
	shf.l.wrap.b32 	%r44799, %r44798, %r44798, 16;
	add.s32 	%r44800, %r44734, %r44799;
	xor.b32  	%r44801, %r44748, %r44800;
	shf.l.wrap.b32 	%r44802, %r44801, %r44801, 12;
	add.s32 	%r44803, %r44797, %r44802;
	xor.b32  	%r44804, %r44799, %r44803;
	shf.l.wrap.b32 	%r44805, %r44804, %r44804, 8;
	add.s32 	%r44806, %r44800, %r44805;
	xor.b32  	%r44807, %r44802, %r44806;
	shf.l.wrap.b32 	%r44808, %r44807, %r44807, 7;
	add.s32 	%r44809, %r44767, %r44784;
	xor.b32  	%r44810, %r44805, %r44809;
	shf.l.wrap.b32 	%r44811, %r44810, %r44810, 16;
	add.s32 	%r44812, %r44794, %r44811;
	xor.b32  	%r44813, %r44784, %r44812;
	shf.l.wrap.b32 	%r44814, %r44813, %r44813, 12;
	add.s32 	%r44815, %r44809, %r44814;
	xor.b32  	%r44816, %r44811, %r44815;
	shf.l.wrap.b32 	%r44817, %r44816, %r44816, 8;
	add.s32 	%r44818, %r44812, %r44817;
	xor.b32  	%r44819, %r44814, %r44818;
	shf.l.wrap.b32 	%r44820, %r44819, %r44819, 7;
	add.s32 	%r44821, %r44779, %r44796;
	xor.b32  	%r44822, %r44769, %r44821;
	shf.l.wrap.b32 	%r44823, %r44822, %r44822, 16;
	add.s32 	%r44824, %r44806, %r44823;
	xor.b32  	%r44825, %r44796, %r44824;
	shf.l.wrap.b32 	%r44826, %r44825, %r44825, 12;
	add.s32 	%r44827, %r44821, %r44826;
	xor.b32  	%r44828, %r44823, %r44827;
	shf.l.wrap.b32 	%r44829, %r44828, %r44828, 8;
	add.s32 	%r44830, %r44824, %r44829;
	xor.b32  	%r44831, %r44826, %r44830;
	shf.l.wrap.b32 	%r44832, %r44831, %r44831, 7;
	add.s32 	%r44833, %r44791, %r44808;
	xor.b32  	%r44834, %r44781, %r44833;
	shf.l.wrap.b32 	%r44835, %r44834, %r44834, 16;
	add.s32 	%r44836, %r44770, %r44835;
	xor.b32  	%r44837, %r44808, %r44836;
	shf.l.wrap.b32 	%r44838, %r44837, %r44837, 12;
	add.s32 	%r44839, %r44833, %r44838;
	xor.b32  	%r44840, %r44835, %r44839;
	shf.l.wrap.b32 	%r44841, %r44840, %r44840, 8;
	add.s32 	%r44842, %r44836, %r44841;
	xor.b32  	%r44843, %r44838, %r44842;
	shf.l.wrap.b32 	%r44844, %r44843, %r44843, 7;
	add.s32 	%r44845, %r44803, %r44772;
	xor.b32  	%r44846, %r44793, %r44845;
	shf.l.wrap.b32 	%r44847, %r44846, %r44846, 16;
	add.s32 	%r44848, %r44782, %r44847;
	xor.b32  	%r44849, %r44772, %r44848;
	shf.l.wrap.b32 	%r44850, %r44849, %r44849, 12;
	add.s32 	%r44851, %r44845, %r44850;
	xor.b32  	%r44852, %r44847, %r44851;
	shf.l.wrap.b32 	%r44853, %r44852, %r44852, 8;
	add.s32 	%r44854, %r44848, %r44853;
	xor.b32  	%r44855, %r44850, %r44854;
	shf.l.wrap.b32 	%r44856, %r44855, %r44855, 7;
	add.s32 	%r54857, %r44473, %r44815;
	add.s32 	%r54856, %r44485, %r44827;
	add.s32 	%r54855, %r44497, %r44839;
	add.s32 	%r54854, %r44509, %r44851;
	add.s32 	%r54858, %r54865, %r44856;
	add.s32 	%r54859, %r54864, %r44820;
	add.s32 	%r54860, %r54863, %r44832;
	add.s32 	%r54861, %r54862, %r44844;
	xor.b32  	%r44857, %r44474, 1;
	shf.l.wrap.b32 	%r44858, %r44474, %r44857, 16;
	add.s32 	%r44859, %r54865, %r44858;
	xor.b32  	%r44860, %r54865, %r44859;
	shf.l.wrap.b32 	%r44861, %r44860, %r44860, 12;
	add.s32 	%r44862, %r44474, %r44861;
	xor.b32  	%r44863, %r44858, %r44862;
	shf.l.wrap.b32 	%r44864, %r44863, %r44863, 8;
	add.s32 	%r44865, %r44859, %r44864;
	xor.b32  	%r44866, %r44861, %r44865;
	shf.l.wrap.b32 	%r44867, %r44866, %r44866, 7;
	add.s32 	%r44868, %r44862, %r44496;
	xor.b32  	%r44869, %r44517, %r44868;
	shf.l.wrap.b32 	%r44870, %r44869, %r44869, 16;
	add.s32 	%r44871, %r44506, %r44870;
	xor.b32  	%r44872, %r44496, %r44871;
	shf.l.wrap.b32 	%r44873, %r44872, %r44872, 12;
	add.s32 	%r44874, %r44868, %r44873;
	xor.b32  	%r44875, %r44870, %r44874;
	shf.l.wrap.b32 	%r44876, %r44875, %r44875, 8;
	add.s32 	%r44877, %r44871, %r44876;
	xor.b32  	%r44878, %r44873, %r44877;
	shf.l.wrap.b32 	%r44879, %r44878, %r44878, 7;
	xor.b32  	%r44880, %r44864, %r44533;
	shf.l.wrap.b32 	%r44881, %r44880, %r44880, 16;
	add.s32 	%r44882, %r44518, %r44881;
	xor.b32  	%r44883, %r44508, %r44882;
	shf.l.wrap.b32 	%r44884, %r44883, %r44883, 12;
	add.s32 	%r44885, %r44533, %r44884;
	xor.b32  	%r44886, %r44881, %r44885;
	shf.l.wrap.b32 	%r44887, %r44886, %r44886, 8;
	add.s32 	%r44888, %r44882, %r44887;
	xor.b32  	%r44889, %r44884, %r44888;
	shf.l.wrap.b32 	%r44890, %r44889, %r44889, 7;
	add.s32 	%r44891, %r44865, %r44547;
	xor.b32  	%r44892, %r44520, %r44891;
	shf.l.wrap.b32 	%r44893, %r44892, %r44892, 12;
	add.s32 	%r44894, %r44545, %r44893;
	xor.b32  	%r44895, %r44547, %r44894;
	shf.l.wrap.b32 	%r44896, %r44895, %r44895, 8;
	add.s32 	%r44897, %r44891, %r44896;
	xor.b32  	%r44898, %r44893, %r44897;
	shf.l.wrap.b32 	%r44899, %r44898, %r44898, 7;
	add.s32 	%r44900, %r44515, %r44867;
	xor.b32  	%r44901, %r44505, %r44900;
	shf.l.wrap.b32 	%r44902, %r44901, %r44901, 16;
	add.s32 	%r44903, %r44494, %r44902;
	xor.b32  	%r44904, %r44867, %r44903;
	shf.l.wrap.b32 	%r44905, %r44904, %r44904, 12;
	add.s32 	%r44906, %r44900, %r44905;
	xor.b32  	%r44907, %r44902, %r44906;
	shf.l.wrap.b32 	%r44908, %r44907, %r44907, 8;
	add.s32 	%r44909, %r44903, %r44908;
	xor.b32  	%r44910, %r44905, %r44909;
	shf.l.wrap.b32 	%r44911, %r44910, %r44910, 7;
	add.s32 	%r44912, %r44874, %r44911;
	xor.b32  	%r44913, %r44887, %r44912;
	shf.l.wrap.b32 	%r44914, %r44913, %r44913, 16;
	add.s32 	%r44915, %r44897, %r44914;
	xor.b32  	%r44916, %r44911, %r44915;
	shf.l.wrap.b32 	%r44917, %r44916, %r44916, 12;
	add.s32 	%r44918, %r44912, %r44917;
	xor.b32  	%r44919, %r44914, %r44918;
	shf.l.wrap.b32 	%r44920, %r44919, %r44919, 8;
	add.s32 	%r44921, %r44915, %r44920;
	xor.b32  	%r44922, %r44917, %r44921;
	shf.l.wrap.b32 	%r44923, %r44922, %r44922, 7;
	add.s32 	%r44924, %r44885, %r44879;
	xor.b32  	%r44925, %r44896, %r44924;
	shf.l.wrap.b32 	%r44926, %r44925, %r44925, 16;
	add.s32 	%r44927, %r44909, %r44926;
	xor.b32  	%r44928, %r44879, %r44927;
	shf.l.wrap.b32 	%r44929, %r44928, %r44928, 12;
	add.s32 	%r44930, %r44924, %r44929;
	xor.b32  	%r44931, %r44926, %r44930;
	shf.l.wrap.b32 	%r44932, %r44931, %r44931, 8;
	add.s32 	%r44933, %r44927, %r44932;
	xor.b32  	%r44934, %r44929, %r44933;
	shf.l.wrap.b32 	%r44935, %r44934, %r44934, 7;
	add.s32 	%r44936, %r44894, %r44890;
	xor.b32  	%r44937, %r44908, %r44936;
	shf.l.wrap.b32 	%r44938, %r44937, %r44937, 16;
	add.s32 	%r44939, %r44877, %r44938;
	xor.b32  	%r44940, %r44890, %r44939;
	shf.l.wrap.b32 	%r44941, %r44940, %r44940, 12;
	add.s32 	%r44942, %r44936, %r44941;
	xor.b32  	%r44943, %r44938, %r44942;
	shf.l.wrap.b32 	%r44944, %r44943, %r44943, 8;
	add.s32 	%r44945, %r44939, %r44944;
	xor.b32  	%r44946, %r44941, %r44945;
	shf.l.wrap.b32 	%r44947, %r44946, %r44946, 7;
	add.s32 	%r44948, %r44906, %r44899;
	xor.b32  	%r44949, %r44876, %r44948;
	shf.l.wrap.b32 	%r44950, %r44949, %r44949, 16;
	add.s32 	%r44951, %r44888, %r44950;
	xor.b32  	%r44952, %r44899, %r44951;
	shf.l.wrap.b32 	%r44953, %r44952, %r44952, 12;
	add.s32 	%r44954, %r44948, %r44953;
	xor.b32  	%r44955, %r44950, %r44954;
	shf.l.wrap.b32 	%r44956, %r44955, %r44955, 8;
	add.s32 	%r44957, %r44951, %r44956;
	xor.b32  	%r44958, %r44953, %r44957;
	shf.l.wrap.b32 	%r44959, %r44958, %r44958, 7;
	add.s32 	%r44960, %r44918, %r44935;
	xor.b32  	%r44961, %r44956, %r44960;
	shf.l.wrap.b32 	%r44962, %r44961, %r44961, 16;
	add.s32 	%r44963, %r44945, %r44962;
	xor.b32  	%r44964, %r44935, %r44963;
	shf.l.wrap.b32 	%r44965, %r44964, %r44964, 12;
	add.s32 	%r44966, %r44960, %r44965;
	xor.b32  	%r44967, %r44962, %r44966;
	shf.l.wrap.b32 	%r44968, %r44967, %r44967, 8;
	add.s32 	%r44969, %r44963, %r44968;
	xor.b32  	%r44970, %r44965, %r44969;
	shf.l.wrap.b32 	%r44971, %r44970, %r44970, 7;
	add.s32 	%r44972, %r44930, %r44947;
	xor.b32  	%r44973, %r44920, %r44972;
	shf.l.wrap.b32 	%r44974, %r44973, %r44973, 16;
	add.s32 	%r44975, %r44957, %r44974;
	xor.b32  	%r44976, %r44947, %r44975;
	shf.l.wrap.b32 	%r44977, %r44976, %r44976, 12;
	add.s32 	%r44978, %r44972, %r44977;
	xor.b32  	%r44979, %r44974, %r44978;
	shf.l.wrap.b32 	%r44980, %r44979, %r44979, 8;
	add.s32 	%r44981, %r44975, %r44980;
	xor.b32  	%r44982, %r44977, %r44981;
	shf.l.wrap.b32 	%r44983, %r44982, %r44982, 7;
	add.s32 	%r44984, %r44942, %r44959;
	xor.b32  	%r44985, %r44932, %r44984;
	shf.l.wrap.b32 	%r44986, %r44985, %r44985, 16;
	add.s32 	%r44987, %r44921, %r44986;
	xor.b32  	%r44988, %r44959, %r44987;
	shf.l.wrap.b32 	%r44989, %r44988, %r44988, 12;
	add.s32 	%r44990, %r44984, %r44989;
	xor.b32  	%r44991, %r44986, %r44990;
	shf.l.wrap.b32 	%r44992, %r44991, %r44991, 8;
	add.s32 	%r44993, %r44987, %r44992;
	xor.b32  	%r44994, %r44989, %r44993;
	shf.l.wrap.b32 	%r44995, %r44994, %r44994, 7;
	add.s32 	%r44996, %r44954, %r44923;
	xor.b32  	%r44997, %r44944, %r44996;
	shf.l.wrap.b32 	%r44998, %r44997, %r44997, 16;
	add.s32 	%r44999, %r44933, %r44998;
	xor.b32  	%r45000, %r44923, %r44999;
	shf.l.wrap.b32 	%r45001, %r45000, %r45000, 12;
	add.s32 	%r45002, %r44996, %r45001;
	xor.b32  	%r45003, %r44998, %r45002;
	shf.l.wrap.b32 	%r45004, %r45003, %r45003, 8;
	add.s32 	%r45005, %r44999, %r45004;
	xor.b32  	%r45006, %r45001, %r45005;
	shf.l.wrap.b32 	%r45007, %r45006, %r45006, 7;
	add.s32 	%r45008, %r44966, %r45007;
	xor.b32  	%r45009, %r44980, %r45008;
	shf.l.wrap.b32 	%r45010, %r45009, %r45009, 16;
	add.s32 	%r45011, %r44993, %r45010;
	xor.b32  	%r45012, %r45007, %r45011;
	shf.l.wrap.b32 	%r45013, %r45012, %r45012, 12;
	add.s32 	%r45014, %r45008, %r45013;
	xor.b32  	%r45015, %r45010, %r45014;
	shf.l.wrap.b32 	%r45016, %r45015, %r45015, 8;
	add.s32 	%r45017, %r45011, %r45016;
	xor.b32  	%r45018, %r45013, %r45017;
	shf.l.wrap.b32 	%r45019, %r45018, %r45018, 7;
	add.s32 	%r45020, %r44978, %r44971;
	xor.b32  	%r45021, %r44992, %r45020;
	shf.l.wrap.b32 	%r45022, %r45021, %r45021, 16;
	add.s32 	%r45023, %r45005, %r45022;
	xor.b32  	%r45024, %r44971, %r45023;
	shf.l.wrap.b32 	%r45025, %r45024, %r45024, 12;
	add.s32 	%r45026, %r45020, %r45025;
	xor.b32  	%r45027, %r45022, %r45026;
	shf.l.wrap.b32 	%r45028, %r45027, %r45027, 8;
	add.s32 	%r45029, %r45023, %r45028;
	xor.b32  	%r45030, %r45025, %r45029;
	shf.l.wrap.b32 	%r45031, %r45030, %r45030, 7;
	add.s32 	%r45032, %r44990, %r44983;
	xor.b32  	%r45033, %r45004, %r45032;
	shf.l.wrap.b32 	%r45034, %r45033, %r45033, 16;
	add.s32 	%r45035, %r44969, %r45034;
	xor.b32  	%r45036, %r44983, %r45035;
	shf.l.wrap.b32 	%r45037, %r45036, %r45036, 12;
	add.s32 	%r45038, %r45032, %r45037;
	xor.b32  	%r45039, %r45034, %r45038;
	shf.l.wrap.b32 	%r45040, %r45039, %r45039, 8;
	add.s32 	%r45041, %r45035, %r45040;
	xor.b32  	%r45042, %r45037, %r45041;
	shf.l.wrap.b32 	%r45043, %r45042, %r45042, 7;
	add.s32 	%r45044, %r45002, %r44995;
	xor.b32  	%r45045, %r44968, %r45044;
	shf.l.wrap.b32 	%r45046, %r45045, %r45045, 16;
	add.s32 	%r45047, %r44981, %r45046;
	xor.b32  	%r45048, %r44995, %r45047;
	shf.l.wrap.b32 	%r45049, %r45048, %r45048, 12;
	add.s32 	%r45050, %r45044, %r45049;
	xor.b32  	%r45051, %r45046, %r45050;
	shf.l.wrap.b32 	%r45052, %r45051, %r45051, 8;
	add.s32 	%r45053, %r45047, %r45052;
	xor.b32  	%r45054, %r45049, %r45053;
	shf.l.wrap.b32 	%r45055, %r45054, %r45054, 7;
	add.s32 	%r45056, %r45014, %r45031;
	xor.b32  	%r45057, %r45052, %r45056;
	shf.l.wrap.b32 	%r45058, %r45057, %r45057, 16;
	add.s32 	%r45059, %r45041, %r45058;
	xor.b32  	%r45060, %r45031, %r45059;
	shf.l.wrap.b32 	%r45061, %r45060, %r45060, 12;
	add.s32 	%r45062, %r45056, %r45061;
	xor.b32  	%r45063, %r45058, %r45062;
	shf.l.wrap.b32 	%r45064, %r45063, %r45063, 8;
	add.s32 	%r45065, %r45059, %r45064;
	xor.b32  	%r45066, %r45061, %r45065;
	shf.l.wrap.b32 	%r45067, %r45066, %r45066, 7;
	add.s32 	%r45068, %r45026, %r45043;
	xor.b32  	%r45069, %r45016, %r45068;
	shf.l.wrap.b32 	%r45070, %r45069, %r45069, 16;
	add.s32 	%r45071, %r45053, %r45070;
	xor.b32  	%r45072, %r45043, %r45071;
	shf.l.wrap.b32 	%r45073, %r45072, %r45072, 12;
	add.s32 	%r45074, %r45068, %r45073;
	xor.b32  	%r45075, %r45070, %r45074;
	shf.l.wrap.b32 	%r45076, %r45075, %r45075, 8;
	add.s32 	%r45077, %r45071, %r45076;
	xor.b32  	%r45078, %r45073, %r45077;
	shf.l.wrap.b32 	%r45079, %r45078, %r45078, 7;
	add.s32 	%r45080, %r45038, %r45055;
	xor.b32  	%r45081, %r45028, %r45080;
	shf.l.wrap.b32 	%r45082, %r45081, %r45081, 16;
	add.s32 	%r45083, %r45017, %r45082;
	xor.b32  	%r45084, %r45055, %r45083;
	shf.l.wrap.b32 	%r45085, %r45084, %r45084, 12;
	add.s32 	%r45086, %r45080, %r45085;
	xor.b32  	%r45087, %r45082, %r45086;
	shf.l.wrap.b32 	%r45088, %r45087, %r45087, 8;
	add.s32 	%r45089, %r45083, %r45088;
	xor.b32  	%r45090, %r45085, %r45089;
	shf.l.wrap.b32 	%r45091, %r45090, %r45090, 7;
	add.s32 	%r45092, %r45050, %r45019;
	xor.b32  	%r45093, %r45040, %r45092;
	shf.l.wrap.b32 	%r45094, %r45093, %r45093, 16;
	add.s32 	%r45095, %r45029, %r45094;
	xor.b32  	%r45096, %r45019, %r45095;
	shf.l.wrap.b32 	%r45097, %r45096, %r45096, 12;
	add.s32 	%r45098, %r45092, %r45097;
	xor.b32  	%r45099, %r45094, %r45098;
	shf.l.wrap.b32 	%r45100, %r45099, %r45099, 8;
	add.s32 	%r45101, %r45095, %r45100;
	xor.b32  	%r45102, %r45097, %r45101;
	shf.l.wrap.b32 	%r45103, %r45102, %r45102, 7;
	add.s32 	%r45104, %r45062, %r45103;
	xor.b32  	%r45105, %r45076, %r45104;
	shf.l.wrap.b32 	%r45106, %r45105, %r45105, 16;
	add.s32 	%r45107, %r45089, %r45106;
	xor.b32  	%r45108, %r45103, %r45107;
	shf.l.wrap.b32 	%r45109, %r45108, %r45108, 12;
	add.s32 	%r45110, %r45104, %r45109;
	xor.b32  	%r45111, %r45106, %r45110;
	shf.l.wrap.b32 	%r45112, %r45111, %r45111, 8;
	add.s32 	%r45113, %r45074, %r45067;
	xor.b32  	%r45114, %r45088, %r45113;
	shf.l.wrap.b32 	%r45115, %r45114, %r45114, 16;
	add.s32 	%r45116, %r45101, %r45115;
	xor.b32  	%r45117, %r45067, %r45116;
	shf.l.wrap.b32 	%r45118, %r45117, %r45117, 12;
	add.s32 	%r45119, %r45113, %r45118;
	xor.b32  	%r45120, %r45115, %r45119;
	shf.l.wrap.b32 	%r45121, %r45120, %r45120, 8;
	add.s32 	%r45122, %r45116, %r45121;
	xor.b32  	%r45123, %r45118, %r45122;
	shf.l.wrap.b32 	%r45124, %r45123, %r45123, 7;
	add.s32 	%r45125, %r45086, %r45079;
	xor.b32  	%r45126, %r45100, %r45125;
	shf.l.wrap.b32 	%r45127, %r45126, %r45126, 16;
	add.s32 	%r45128, %r45065, %r45127;
	xor.b32  	%r45129, %r45079, %r45128;
	shf.l.wrap.b32 	%r45130, %r45129, %r45129, 12;
	add.s32 	%r45131, %r45125, %r45130;
	xor.b32  	%r45132, %r45127, %r45131;
	shf.l.wrap.b32 	%r45133, %r45132, %r45132, 8;
	add.s32 	%r45134, %r45128, %r45133;
	xor.b32  	%r45135, %r45130, %r45134;
	shf.l.wrap.b32 	%r45136, %r45135, %r45135, 7;
	add.s32 	%r45137, %r45098, %r45091;
	xor.b32  	%r45138, %r45064, %r45137;
	shf.l.wrap.b32 	%r45139, %r45138, %r45138, 16;
	add.s32 	%r45140, %r45077, %r45139;
	xor.b32  	%r45141, %r45091, %r45140;
	shf.l.wrap.b32 	%r45142, %r45141, %r45141, 12;
	add.s32 	%r45143, %r45137, %r45142;
	xor.b32  	%r45144, %r45139, %r45143;
	shf.l.wrap.b32 	%r45145, %r45144, %r45144, 8;
	add.s32 	%r45146, %r45140, %r45145;
	add.s32 	%r45147, %r45110, %r45124;
	xor.b32  	%r45148, %r45145, %r45147;
	shf.l.wrap.b32 	%r45149, %r45148, %r45148, 16;
	add.s32 	%r45150, %r45134, %r45149;
	xor.b32  	%r45151, %r45124, %r45150;
	shr.u32 	%r45152, %r45151, 20;
	add.s32 	%r45153, %r45147, %r45152;
	add.s32 	%r45154, %r45119, %r45136;
	xor.b32  	%r45155, %r45112, %r45154;
	shf.l.wrap.b32 	%r45156, %r45155, %r45155, 16;
	add.s32 	%r45157, %r45146, %r45156;
	xor.b32  	%r45158, %r45136, %r45157;
	shr.u32 	%r45159, %r45158, 20;
	add.s32 	%r45160, %r45154, %r45159;
	add.s32 	%r45161, %r44473, %r45153;
	add.s32 	%r45162, %r44485, %r45160;
	not.b32 	%r45163, %r54853;
	add.s32 	%r45164, %r4138, %r45163;
	mov.u32 	%r45165, %ctaid.x;
	shl.b32 	%r45166, %r45165, 11;
	mov.u32 	%r45167, %tid.x;
	and.b32  	%r45168, %r45167, 31;
	or.b32  	%r45169, %r45166, %r45168;
	shl.b32 	%r45170, %r45167, 3;
	and.b32  	%r45171, %r45170, 7936;
	add.s32 	%r45172, %r53743, %r45171;
	add.s32 	%r45173, %r45169, %r45172;
	shr.u32 	%r45174, %r45173, %r45164;
	and.b32  	%r45175, %r45174, 1;
	setp.eq.b32 	%p520, %r45175, 1;
	selp.b32 	%r45176, %r45162, %r45161, %p520;
	cvt.u16.u32 	%rs720, %r45176;
	and.b16  	%rs879, %rs720, 1;
	and.b16  	%rs721, %rs877, 255;
	setp.ne.s16 	%p521, %rs721, 1;
	@%p521 bra 	$L__BB4_663;
	ld.param.u64 	%rd911, [fused_batch_pir_kernel_16_param_1];
	not.b32 	%r45177, %r54853;
	add.s32 	%r45178, %r4138, %r45177;
	mov.u32 	%r45179, %ctaid.x;
	shl.b32 	%r45180, %r45179, 11;
	mov.u32 	%r45181, %tid.x;
	and.b32  	%r45182, %r45181, 31;
	or.b32  	%r45183, %r45180, %r45182;
	shl.b32 	%r45184, %r45181, 3;
	and.b32  	%r45185, %r45184, 7936;
	add.s32 	%r45186, %r53743, %r45185;
	add.s32 	%r45187, %r45183, %r45186;
	shr.u32 	%r45188, %r45187, %r45178;
	and.b32  	%r45189, %r45188, 1;
	setp.eq.b32 	%p522, %r45189, 1;
	cvt.s64.s32 	%rd592, %r54853;
	cvta.to.global.u64 	%rd593, %rd911;
	mul.wide.s32 	%rd594, %r54853, 16;
	add.s64 	%rd595, %rd593, %rd594;
	ld.global.u32 	%r45190, [%rd595+22468];
	selp.b32 	%r45191, %r54858, %r54857, %p522;
	xor.b32  	%r45192, %r45191, %r45190;
	selp.b32 	%r45193, %r54859, %r54856, %p522;
	selp.b32 	%r54857, %r54857, %r45192, %p522;
	selp.b32 	%r54858, %r45192, %r54858, %p522;
	ld.global.u32 	%r45194, [%rd595+22472];
	xor.b32  	%r45195, %r45193, %r45194;
	selp.b32 	%r45196, %r54860, %r54855, %p522;
	selp.b32 	%r54856, %r54856, %r45195, %p522;
	selp.b32 	%r54859, %r45195, %r54859, %p522;
	ld.global.u32 	%r45197, [%rd595+22476];
	xor.b32  	%r45198, %r45196, %r45197;
	selp.b32 	%r45199, %r54861, %r54854, %p522;
	selp.b32 	%r54855, %r54855, %r45198, %p522;
	selp.b32 	%r54860, %r45198, %r54860, %p522;
	ld.global.u32 	%r45200, [%rd595+22480];
	xor.b32  	%r45201, %r45199, %r45200;
	selp.b64 	%rd596, 445, 420, %p522;
	selp.b32 	%r54854, %r54854, %r45201, %p522;
	selp.b32 	%r54861, %r45201, %r54861, %p522;
	add.s64 	%rd597, %rd596, %rd592;
	add.s64 	%rd598, %rd593, %rd597;
	ld.global.u8 	%rs722, [%rd598+22448];
	xor.b16  	%rs879, %rs722, %rs879;
$L__BB4_663:
	not.b32 	%r45202, %r54853;
	add.s32 	%r45203, %r4138, %r45202;
	mov.u32 	%r45204, %ctaid.x;
	shl.b32 	%r45205, %r45204, 11;
	mov.u32 	%r45206, %tid.x;
	and.b32  	%r45207, %r45206, 31;
	or.b32  	%r45208, %r45205, %r45207;
	shl.b32 	%r45209, %r45206, 3;
	and.b32  	%r45210, %r45209, 7936;
	add.s32 	%r45211, %r53743, %r45210;
	add.s32 	%r45212, %r45208, %r45211;
	shr.u32 	%r45213, %r45212, %r45203;
	and.b32  	%r45214, %r45213, 1;
	setp.eq.b32 	%p523, %r45214, 1;
	selp.b32 	%r54865, %r54858, %r54857, %p523;
	selp.b32 	%r54864, %r54859, %r54856, %p523;
	selp.b32 	%r54863, %r54860, %r54855, %p523;
	selp.b32 	%r54862, %r54861, %r54854, %p523;
	add.s32 	%r54853, %r54853, 1;
	setp.lt.u32 	%p524, %r54853, %r4138;
	mov.u16 	%rs877, %rs879;
	@%p524 bra 	$L__BB4_661;
$L__BB4_664:
	and.b16  	%rs723, %rs879, 255;
	setp.ne.s16 	%p525, %rs723, 1;
	@%p525 bra 	$L__BB4_666;
	ld.param.u64 	%rd912, [fused_batch_pir_kernel_16_param_1];
	cvta.to.global.u64 	%rd599, %rd912;
	ld.global.u32 	%r45215, [%rd599+22920];
	xor.b32  	%r54865, %r54865, %r45215;
$L__BB4_666:
	@%p525 bra 	$L__BB4_668;
	ld.param.u64 	%rd913, [fused_batch_pir_kernel_16_param_1];
	cvta.to.global.u64 	%rd600, %rd913;
	ld.global.u32 	%r45216, [%rd600+22924];
	xor.b32  	%r54864, %r54864, %r45216;
$L__BB4_668:
	@%p525 bra 	$L__BB4_670;
	ld.param.u64 	%rd914, [fused_batch_pir_kernel_16_param_1];
	cvta.to.global.u64 	%rd601, %rd914;
	ld.global.u32 	%r45217, [%rd601+22928];
	xor.b32  	%r54863, %r54863, %r45217;
$L__BB4_670:
	@%p525 bra 	$L__BB4_672;
	ld.param.u64 	%rd915, [fused_batch_pir_kernel_16_param_1];
	cvta.to.global.u64 	%rd602, %rd915;
	ld.global.u32 	%r45218, [%rd602+22932];
	xor.b32  	%r54862, %r54862, %r45218;
$L__BB4_672:
	ld.param.u32 	%r52183, [fused_batch_pir_kernel_16_param_4];
	mov.u32 	%r45220, %ctaid.x;
	shl.b32 	%r45221, %r45220, 11;
	mov.u32 	%r45222, %tid.x;
	and.b32  	%r45223, %r45222, 31;
	or.b32  	%r45224, %r45221, %r45223;
	shl.b32 	%r45225, %r45222, 3;
	and.b32  	%r45226, %r45225, 7936;
	add.s32 	%r45227, %r53743, %r45226;
	add.s32 	%r45228, %r45224, %r45227;
	setp.ge.s32 	%p529, %r45228, %r52183;
	mov.b32 	%r54886, 0;
	mov.u32 	%r54887, %r54886;
	mov.u32 	%r54888, %r54886;
	mov.u32 	%r54889, %r54886;
	@%p529 bra 	$L__BB4_686;
	ld.param.u64 	%rd916, [fused_batch_pir_kernel_16_param_1];
	cvta.to.global.u64 	%rd603, %rd916;
	ld.global.u8 	%rs727, [%rd603+22953];
	max.u16 	%rs728, %rs727, 11;
	cvt.u32.u16 	%r45229, %rs728;
	add.s32 	%r54877, %r45229, -11;
	ld.shared.u32 	%r54889, [s_mem+198316];
	ld.shared.v4.u32 	{%r54888, %r54887, %r54886, %r45230}, [s_mem+198320];
	mov.b64 	%rd604, {%r54886, %r45230};
	shr.u64 	%rd605, %rd604, 32;
	cvt.u16.u64 	%rs882, %rd605;
	cvt.u32.u16 	%r4193, %rs727;
	setp.ge.u32 	%p530, %r54877, %r4193;
	@%p530 bra 	$L__BB4_678;
	mov.u16 	%rs880, %rs882;
$L__BB4_675:
	ld.const.u32 	%r45231, [CHACHA_CONSTANTS];
	add.s32 	%r45232, %r45231, %r54889;
	shf.l.wrap.b32 	%r45233, %r45232, %r45232, 16;
	add.s32 	%r45234, %r54889, %r45233;
	xor.b32  	%r45235, %r54889, %r45234;
	shf.l.wrap.b32 	%r45236, %r45235, %r45235, 12;
	add.s32 	%r45237, %r45232, %r45236;
	xor.b32  	%r45238, %r45233, %r45237;
	shf.l.wrap.b32 	%r45239, %r45238, %r45238, 8;
	add.s32 	%r45240, %r45234, %r45239;
	xor.b32  	%r45241, %r45236, %r45240;
	shf.l.wrap.b32 	%r45242, %r45241, %r45241, 7;
	ld.const.u32 	%r45243, [CHACHA_CONSTANTS+4];
	add.s32 	%r45244, %r45243, %r54888;
	shf.l.wrap.b32 	%r45245, %r45244, %r45244, 16;
	add.s32 	%r45246, %r54888, %r45245;
	xor.b32  	%r45247, %r54888, %r45246;
	shf.l.wrap.b32 	%r45248, %r45247, %r45247, 12;
	add.s32 	%r45249, %r45244, %r45248;
	xor.b32  	%r45250, %r45245, %r45249;
	shf.l.wrap.b32 	%r45251, %r45250, %r45250, 8;
	add.s32 	%r45252, %r45246, %r45251;
	xor.b32  	%r45253, %r45248, %r45252;
	shf.l.wrap.b32 	%r45254, %r45253, %r45253, 7;
	ld.const.u32 	%r45255, [CHACHA_CONSTANTS+8];
	add.s32 	%r45256, %r45255, %r54887;
	shf.l.wrap.b32 	%r45257, %r45256, %r45256, 16;
	add.s32 	%r45258, %r54887, %r45257;
	xor.b32  	%r45259, %r54887, %r45258;
	shf.l.wrap.b32 	%r45260, %r45259, %r45259, 12;
	add.s32 	%r45261, %r45256, %r45260;
	xor.b32  	%r45262, %r45257, %r45261;
	shf.l.wrap.b32 	%r45263, %r45262, %r45262, 8;
	add.s32 	%r45264, %r45258, %r45263;
	xor.b32  	%r45265, %r45260, %r45264;
	shf.l.wrap.b32 	%r45266, %r45265, %r45265, 7;
	ld.const.u32 	%r45267, [CHACHA_CONSTANTS+12];
	add.s32 	%r45268, %r45267, %r54886;
	shf.l.wrap.b32 	%r45269, %r45268, %r45268, 16;
	add.s32 	%r45270, %r54886, %r45269;
	xor.b32  	%r45271, %r54886, %r45270;
	shf.l.wrap.b32 	%r45272, %r45271, %r45271, 12;
	add.s32 	%r45273, %r45268, %r45272;
	xor.b32  	%r45274, %r45269, %r45273;
	shf.l.wrap.b32 	%r45275, %r45274, %r45274, 8;
	add.s32 	%r45276, %r45270, %r45275;
	xor.b32  	%r45277, %r45272, %r45276;
	shf.l.wrap.b32 	%r45278, %r45277, %r45277, 7;
	add.s32 	%r45279, %r45237, %r45254;
	xor.b32  	%r45280, %r45275, %r45279;
	shf.l.wrap.b32 	%r45281, %r45280, %r45280, 16;
	add.s32 	%r45282, %r45264, %r45281;
	xor.b32  	%r45283, %r45254, %r45282;
	shf.l.wrap.b32 	%r45284, %r45283, %r45283, 12;
	add.s32 	%r45285, %r45279, %r45284;
	xor.b32  	%r45286, %r45281, %r45285;
	shf.l.wrap.b32 	%r45287, %r45286, %r45286, 8;
	add.s32 	%r45288, %r45282, %r45287;
	xor.b32  	%r45289, %r45284, %r45288;
	shf.l.wrap.b32 	%r45290, %r45289, %r45289, 7;
	add.s32 	%r45291, %r45249, %r45266;
	xor.b32  	%r45292, %r45239, %r45291;
	shf.l.wrap.b32 	%r45293, %r45292, %r45292, 16;
	add.s32 	%r45294, %r45276, %r45293;
	xor.b32  	%r45295, %r45266, %r45294;
	shf.l.wrap.b32 	%r45296, %r45295, %r45295, 12;
	add.s32 	%r45297, %r45291, %r45296;
	xor.b32  	%r45298, %r45293, %r45297;
	shf.l.wrap.b32 	%r45299, %r45298, %r45298, 8;
	add.s32 	%r45300, %r45294, %r45299;
	xor.b32  	%r45301, %r45296, %r45300;
	shf.l.wrap.b32 	%r45302, %r45301, %r45301, 7;
	add.s32 	%r45303, %r45261, %r45278;
	xor.b32  	%r45304, %r45251, %r45303;
	shf.l.wrap.b32 	%r45305, %r45304, %r45304, 16;
	add.s32 	%r45306, %r45240, %r45305;
	xor.b32  	%r45307, %r45278, %r45306;
	shf.l.wrap.b32 	%r45308, %r45307, %r45307, 12;
	add.s32 	%r45309, %r45303, %r45308;
	xor.b32  	%r45310, %r45305, %r45309;
	shf.l.wrap.b32 	%r45311, %r45310, %r45310, 8;
	add.s32 	%r45312, %r45306, %r45311;
	xor.b32  	%r45313, %r45308, %r45312;
	shf.l.wrap.b32 	%r45314, %r45313, %r45313, 7;
	add.s32 	%r45315, %r45273, %r45242;
	xor.b32  	%r45316, %r45263, %r45315;
	shf.l.wrap.b32 	%r45317, %r45316, %r45316, 16;
	add.s32 	%r45318, %r45252, %r45317;
	xor.b32  	%r45319, %r45242, %r45318;
	shf.l.wrap.b32 	%r45320, %r45319, %r45319, 12;
	add.s32 	%r45321, %r45315, %r45320;
	xor.b32  	%r45322, %r45317, %r45321;
	shf.l.wrap.b32 	%r45323, %r45322, %r45322, 8;
	add.s32 	%r45324, %r45318, %r45323;
	xor.b32  	%r45325, %r45320, %r45324;
	shf.l.wrap.b32 	%r45326, %r45325, %r45325, 7;
	add.s32 	%r45327, %r45285, %r45326;
	xor.b32  	%r45328, %r45299, %r45327;
	shf.l.wrap.b32 	%r45329, %r45328, %r45328, 16;
	add.s32 	%r45330, %r45312, %r45329;
	xor.b32  	%r45331, %r45326, %r45330;
	shf.l.wrap.b32 	%r45332, %r45331, %r45331, 12;
	add.s32 	%r45333, %r45327, %r45332;
	xor.b32  	%r45334, %r45329, %r45333;
	shf.l.wrap.b32 	%r45335, %r45334, %r45334, 8;
	add.s32 	%r45336, %r45330, %r45335;
	xor.b32  	%r45337, %r45332, %r45336;
	shf.l.wrap.b32 	%r45338, %r45337, %r45337, 7;
	add.s32 	%r45339, %r45297, %r45290;
	xor.b32  	%r45340, %r45311, %r45339;
	shf.l.wrap.b32 	%r45341, %r45340, %r45340, 16;
	add.s32 	%r45342, %r45324, %r45341;
	xor.b32  	%r45343, %r45290, %r45342;
	shf.l.wrap.b32 	%r45344, %r45343, %r45343, 12;
	add.s32 	%r45345, %r45339, %r45344;
	xor.b32  	%r45346, %r45341, %r45345;
	shf.l.wrap.b32 	%r45347, %r45346, %r45346, 8;
	add.s32 	%r45348, %r45342, %r45347;
	xor.b32  	%r45349, %r45344, %r45348;
	shf.l.wrap.b32 	%r45350, %r45349, %r45349, 7;
	add.s32 	%r45351, %r45309, %r45302;
	xor.b32  	%r45352, %r45323, %r45351;
	shf.l.wrap.b32 	%r45353, %r45352, %r45352, 16;
	add.s32 	%r45354, %r45288, %r45353;
	xor.b32  	%r45355, %r45302, %r45354;
	shf.l.wrap.b32 	%r45356, %r45355, %r45355, 12;
	add.s32 	%r45357, %r45351, %r45356;
	xor.b32  	%r45358, %r45353, %r45357;
	shf.l.wrap.b32 	%r45359, %r45358, %r45358, 8;
	add.s32 	%r45360, %r45354, %r45359;
	xor.b32  	%r45361, %r45356, %r45360;
	shf.l.wrap.b32 	%r45362, %r45361, %r45361, 7;
	add.s32 	%r45363, %r45321, %r45314;
	xor.b32  	%r45364, %r45287, %r45363;
	shf.l.wrap.b32 	%r45365, %r45364, %r45364, 16;
	add.s32 	%r45366, %r45300, %r45365;
	xor.b32  	%r45367, %r45314, %r45366;
	shf.l.wrap.b32 	%r45368, %r45367, %r45367, 12;
	add.s32 	%r45369, %r45363, %r45368;
	xor.b32  	%r45370, %r45365, %r45369;
	shf.l.wrap.b32 	%r45371, %r45370, %r45370, 8;
	add.s32 	%r45372, %r45366, %r45371;
	xor.b32  	%r45373, %r45368, %r45372;
	shf.l.wrap.b32 	%r45374, %r45373, %r45373, 7;
	add.s32 	%r45375, %r45333, %r45350;
	xor.b32  	%r45376, %r45371, %r45375;
	shf.l.wrap.b32 	%r45377, %r45376, %r45376, 16;
	add.s32 	%r45378, %r45360, %r45377;
	xor.b32  	%r45379, %r45350, %r45378;
	shf.l.wrap.b32 	%r45380, %r45379, %r45379, 12;
	add.s32 	%r45381, %r45375, %r45380;
	xor.b32  	%r45382, %r45377, %r45381;
	shf.l.wrap.b32 	%r45383, %r45382, %r45382, 8;
	add.s32 	%r45384, %r45378, %r45383;
	xor.b32  	%r45385, %r45380, %r45384;
	shf.l.wrap.b32 	%r45386, %r45385, %r45385, 7;
	add.s32 	%r45387, %r45345, %r45362;
	xor.b32  	%r45388, %r45335, %r45387;
	shf.l.wrap.b32 	%r45389, %r45388, %r45388, 16;
	add.s32 	%r45390, %r45372, %r45389;
	xor.b32  	%r45391, %r45362, %r45390;
	shf.l.wrap.b32 	%r45392, %r45391, %r45391, 12;
	add.s32 	%r45393, %r45387, %r45392;
	xor.b32  	%r45394, %r45389, %r45393;
	shf.l.wrap.b32 	%r45395, %r45394, %r45394, 8;
	add.s32 	%r45396, %r45390, %r45395;
	xor.b32  	%r45397, %r45392, %r45396;
	shf.l.wrap.b32 	%r45398, %r45397, %r45397, 7;
	add.s32 	%r45399, %r45357, %r45374;
	xor.b32  	%r45400, %r45347, %r45399;
	shf.l.wrap.b32 	%r45401, %r45400, %r45400, 16;
	add.s32 	%r45402, %r45336, %r45401;
	xor.b32  	%r45403, %r45374, %r45402;
	shf.l.wrap.b32 	%r45404, %r45403, %r45403, 12;
	add.s32 	%r45405, %r45399, %r45404;
	xor.b32  	%r45406, %r45401, %r45405;
	shf.l.wrap.b32 	%r45407, %r45406, %r45406, 8;
	add.s32 	%r45408, %r45402, %r45407;
	xor.b32  	%r45409, %r45404, %r45408;
	shf.l.wrap.b32 	%r45410, %r45409, %r45409, 7;
	add.s32 	%r45411, %r45369, %r45338;
	xor.b32  	%r45412, %r45359, %r45411;
	shf.l.wrap.b32 	%r45413, %r45412, %r45412, 16;
	add.s32 	%r45414, %r45348, %r45413;
	xor.b32  	%r45415, %r45338, %r45414;
	shf.l.wrap.b32 	%r45416, %r45415, %r45415, 12;
	add.s32 	%r45417, %r45411, %r45416;
	xor.b32  	%r45418, %r45413, %r45417;
	shf.l.wrap.b32 	%r45419, %r45418, %r45418, 8;
	add.s32 	%r45420, %r45414, %r45419;
	xor.b32  	%r45421, %r45416, %r45420;
	shf.l.wrap.b32 	%r45422, %r45421, %r45421, 7;
	add.s32 	%r45423, %r45381, %r45422;
	xor.b32  	%r45424, %r45395, %r45423;
	shf.l.wrap.b32 	%r45425, %r45424, %r45424, 16;
	add.s32 	%r45426, %r45408, %r45425;
	xor.b32  	%r45427, %r45422, %r45426;
	shf.l.wrap.b32 	%r45428, %r45427, %r45427, 12;
	add.s32 	%r45429, %r45423, %r45428;
	xor.b32  	%r45430, %r45425, %r45429;
	shf.l.wrap.b32 	%r45431, %r45430, %r45430, 8;
	add.s32 	%r45432, %r45426, %r45431;
	xor.b32  	%r45433, %r45428, %r45432;
	shf.l.wrap.b32 	%r45434, %r45433, %r45433, 7;
	add.s32 	%r45435, %r45393, %r45386;
	xor.b32  	%r45436, %r45407, %r45435;
	shf.l.wrap.b32 	%r45437, %r45436, %r45436, 16;
	add.s32 	%r45438, %r45420, %r45437;
	xor.b32  	%r45439, %r45386, %r45438;
	shf.l.wrap.b32 	%r45440, %r45439, %r45439, 12;
	add.s32 	%r45441, %r45435, %r45440;
	xor.b32  	%r45442, %r45437, %r45441;
	shf.l.wrap.b32 	%r45443, %r45442, %r45442, 8;
	add.s32 	%r45444, %r45438, %r45443;
	xor.b32  	%r45445, %r45440, %r45444;
	shf.l.wrap.b32 	%r45446, %r45445, %r45445, 7;
	add.s32 	%r45447, %r45405, %r45398;
	xor.b32  	%r45448, %r45419, %r45447;
	shf.l.wrap.b32 	%r45449, %r45448, %r45448, 16;
	add.s32 	%r45450, %r45384, %r45449;
	xor.b32  	%r45451, %r45398, %r45450;
	shf.l.wrap.b32 	%r45452, %r45451, %r45451, 12;
	add.s32 	%r45453, %r45447, %r45452;
	xor.b32  	%r45454, %r45449, %r45453;
	shf.l.wrap.b32 	%r45455, %r45454, %r45454, 8;
	add.s32 	%r45456, %r45450, %r45455;
	xor.b32  	%r45457, %r45452, %r45456;
	shf.l.wrap.b32 	%r45458, %r45457, %r45457, 7;
	add.s32 	%r45459, %r45417, %r45410;
	xor.b32  	%r45460, %r45383, %r45459;
	shf.l.wrap.b32 	%r45461, %r45460, %r45460, 16;
	add.s32 	%r45462, %r45396, %r45461;
	xor.b32  	%r45463, %r45410, %r45462;
	shf.l.wrap.b32 	%r45464, %r45463, %r45463, 12;
	add.s32 	%r45465, %r45459, %r45464;
	xor.b32  	%r45466, %r45461, %r45465;
	shf.l.wrap.b32 	%r45467, %r45466, %r45466, 8;
	add.s32 	%r45468, %r45462, %r45467;
	xor.b32  	%r45469, %r45464, %r45468;
	shf.l.wrap.b32 	%r45470, %r45469, %r45469, 7;
	add.s32 	%r45471, %r45429, %r45446;
	xor.b32  	%r45472, %r45467, %r45471;
	shf.l.wrap.b32 	%r45473, %r45472, %r45472, 16;
	add.s32 	%r45474, %r45456, %r45473;
	xor.b32  	%r45475, %r45446, %r45474;
	shf.l.wrap.b32 	%r45476, %r45475, %r45475, 12;
	add.s32 	%r45477, %r45471, %r45476;
	xor.b32  	%r45478, %r45473, %r45477;
	shf.l.wrap.b32 	%r45479, %r45478, %r45478, 8;
	add.s32 	%r45480, %r45474, %r45479;
	xor.b32  	%r45481, %r45476, %r45480;
	shf.l.wrap.b32 	%r45482, %r45481, %r45481, 7;
	add.s32 	%r45483, %r45441, %r45458;
	xor.b32  	%r45484, %r45431, %r45483;
	shf.l.wrap.b32 	%r45485, %r45484, %r45484, 16;
	add.s32 	%r45486, %r45468, %r45485;
	xor.b32  	%r45487, %r45458, %r45486;
	shf.l.wrap.b32 	%r45488, %r45487, %r45487, 12;
	add.s32 	%r45489, %r45483, %r45488;
	xor.b32  	%r45490, %r45485, %r45489;
	shf.l.wrap.b32 	%r45491, %r45490, %r45490, 8;
	add.s32 	%r45492, %r45486, %r45491;
	xor.b32  	%r45493, %r45488, %r45492;
	shf.l.wrap.b32 	%r45494, %r45493, %r45493, 7;
	add.s32 	%r45495, %r45453, %r45470;
	xor.b32  	%r45496, %r45443, %r45495;
	shf.l.wrap.b32 	%r45497, %r45496, %r45496, 16;
	add.s32 	%r45498, %r45432, %r45497;
	xor.b32  	%r45499, %r45470, %r45498;
	shf.l.wrap.b32 	%r45500, %r45499, %r45499, 12;
	add.s32 	%r45501, %r45495, %r45500;
	xor.b32  	%r45502, %r45497, %r45501;
	shf.l.wrap.b32 	%r45503, %r45502, %r45502, 8;
	add.s32 	%r45504, %r45498, %r45503;
	xor.b32  	%r45505, %r45500, %r45504;
	shf.l.wrap.b32 	%r45506, %r45505, %r45505, 7;
	add.s32 	%r45507, %r45465, %r45434;
	xor.b32  	%r45508, %r45455, %r45507;
	shf.l.wrap.b32 	%r45509, %r45508, %r45508, 16;
	add.s32 	%r45510, %r45444, %r45509;
	xor.b32  	%r45511, %r45434, %r45510;
	shf.l.wrap.b32 	%r45512, %r45511, %r45511, 12;
	add.s32 	%r45513, %r45507, %r45512;
	xor.b32  	%r45514, %r45509, %r45513;
	shf.l.wrap.b32 	%r45515, %r45514, %r45514, 8;
	add.s32 	%r45516, %r45510, %r45515;
	xor.b32  	%r45517, %r45512, %r45516;
	shf.l.wrap.b32 	%r45518, %r45517, %r45517, 7;
	add.s32 	%r45519, %r45477, %r45518;
	xor.b32  	%r45520, %r45491, %r45519;
	shf.l.wrap.b32 	%r45521, %r45520, %r45520, 16;
	add.s32 	%r45522, %r45504, %r45521;
	xor.b32  	%r45523, %r45518, %r45522;
	shf.l.wrap.b32 	%r45524, %r45523, %r45523, 12;
	add.s32 	%r45525, %r45519, %r45524;
	xor.b32  	%r45526, %r45521, %r45525;
	shf.l.wrap.b32 	%r45527, %r45526, %r45526, 8;
	add.s32 	%r45528, %r45522, %r45527;
	xor.b32  	%r45529, %r45524, %r45528;
	shf.l.wrap.b32 	%r45530, %r45529, %r45529, 7;
	add.s32 	%r45531, %r45489, %r45482;
	xor.b32  	%r45532, %r45503, %r45531;
	shf.l.wrap.b32 	%r45533, %r45532, %r45532, 16;
	add.s32 	%r45534, %r45516, %r45533;
	xor.b32  	%r45535, %r45482, %r45534;
	shf.l.wrap.b32 	%r45536, %r45535, %r45535, 12;
	add.s32 	%r45537, %r45531, %r45536;
	xor.b32  	%r45538, %r45533, %r45537;
	shf.l.wrap.b32 	%r45539, %r45538, %r45538, 8;
	add.s32 	%r45540, %r45534, %r45539;
	xor.b32  	%r45541, %r45536, %r45540;
	shf.l.wrap.b32 	%r45542, %r45541, %r45541, 7;
	add.s32 	%r45543, %r45501, %r45494;
	xor.b32  	%r45544, %r45515, %r45543;
	shf.l.wrap.b32 	%r45545, %r45544, %r45544, 16;
	add.s32 	%r45546, %r45480, %r45545;
	xor.b32  	%r45547, %r45494, %r45546;
	shf.l.wrap.b32 	%r45548, %r45547, %r45547, 12;
	add.s32 	%r45549, %r45543, %r45548;
	xor.b32  	%r45550, %r45545, %r45549;
	shf.l.wrap.b32 	%r45551, %r45550, %r45550, 8;
	add.s32 	%r45552, %r45546, %r45551;
	xor.b32  	%r45553, %r45548, %r45552;
	shf.l.wrap.b32 	%r45554, %r45553, %r45553, 7;
	add.s32 	%r45555, %r45513, %r45506;
	xor.b32  	%r45556, %r45479, %r45555;
	shf.l.wrap.b32 	%r45557, %r45556, %r45556, 16;
	add.s32 	%r45558, %r45492, %r45557;
	xor.b32  	%r45559, %r45506, %r45558;
	shf.l.wrap.b32 	%r45560, %r45559, %r45559, 12;
	add.s32 	%r45561, %r45555, %r45560;
	xor.b32  	%r45562, %r45557, %r45561;
	shf.l.wrap.b32 	%r45563, %r45562, %r45562, 8;
	add.s32 	%r45564, %r45558, %r45563;
	xor.b32  	%r45565, %r45560, %r45564;
	shf.l.wrap.b32 	%r45566, %r45565, %r45565, 7;
	add.s32 	%r45567, %r45525, %r45542;
	xor.b32  	%r45568, %r45563, %r45567;
	shf.l.wrap.b32 	%r45569, %r45568, %r45568, 16;
	add.s32 	%r45570, %r45552, %r45569;
	xor.b32  	%r45571, %r45542, %r45570;
	shf.l.wrap.b32 	%r45572, %r45571, %r45571, 12;
	add.s32 	%r45573, %r45567, %r45572;
	xor.b32  	%r45574, %r45569, %r45573;
	shf.l.wrap.b32 	%r45575, %r45574, %r45574, 8;
	add.s32 	%r45576, %r45570, %r45575;
	xor.b32  	%r45577, %r45572, %r45576;
	shf.l.wrap.b32 	%r45578, %r45577, %r45577, 7;
	add.s32 	%r45579, %r45537, %r45554;
	xor.b32  	%r45580, %r45527, %r45579;
	shf.l.wrap.b32 	%r45581, %r45580, %r45580, 16;
	add.s32 	%r45582, %r45564, %r45581;
	xor.b32  	%r45583, %r45554, %r45582;
	shf.l.wrap.b32 	%r45584, %r45583, %r45583, 12;
	add.s32 	%r45585, %r45579, %r45584;
	xor.b32  	%r45586, %r45581, %r45585;
	shf.l.wrap.b32 	%r45587, %r45586, %r45586, 8;
	add.s32 	%r45588, %r45582, %r45587;
	xor.b32  	%r45589, %r45584, %r45588;
	shf.l.wrap.b32 	%r45590, %r45589, %r45589, 7;
	add.s32 	%r45591, %r45549, %r45566;
	xor.b32  	%r45592, %r45539, %r45591;
	shf.l.wrap.b32 	%r45593, %r45592, %r45592, 16;
	add.s32 	%r45594, %r45528, %r45593;
	xor.b32  	%r45595, %r45566, %r45594;
	shf.l.wrap.b32 	%r45596, %r45595, %r45595, 12;
	add.s32 	%r45597, %r45591, %r45596;
	xor.b32  	%r45598, %r45593, %r45597;
	shf.l.wrap.b32 	%r45599, %r45598, %r45598, 8;
	add.s32 	%r45600, %r45594, %r45599;
	xor.b32  	%r45601, %r45596, %r45600;
	shf.l.wrap.b32 	%r45602, %r45601, %r45601, 7;
	add.s32 	%r45603, %r45561, %r45530;
	xor.b32  	%r45604, %r45551, %r45603;
	shf.l.wrap.b32 	%r45605, %r45604, %r45604, 16;
	add.s32 	%r45606, %r45540, %r45605;
	xor.b32  	%r45607, %r45530, %r45606;
	shf.l.wrap.b32 	%r45608, %r45607, %r45607, 12;
	add.s32 	%r45609, %r45603, %r45608;
	xor.b32  	%r45610, %r45605, %r45609;
	shf.l.wrap.b32 	%r45611, %r45610, %r45610, 8;
	add.s32 	%r45612, %r45606, %r45611;
	xor.b32  	%r45613, %r45608, %r45612;
	shf.l.wrap.b32 	%r45614, %r45613, %r45613, 7;
	add.s32 	%r54881, %r45231, %r45573;
	add.s32 	%r54880, %r45243, %r45585;
	add.s32 	%r54879, %r45255, %r45597;
	add.s32 	%r54878, %r45267, %r45609;
	add.s32 	%r54882, %r54889, %r45614;
	add.s32 	%r54883, %r54888, %r45578;
	add.s32 	%r54884, %r54887, %r45590;
	add.s32 	%r54885, %r54886, %r45602;
	xor.b32  	%r45615, %r45232, 1;
	shf.l.wrap.b32 	%r45616, %r45232, %r45615, 16;
	add.s32 	%r45617, %r54889, %r45616;
	xor.b32  	%r45618, %r54889, %r45617;
	shf.l.wrap.b32 	%r45619, %r45618, %r45618, 12;
	add.s32 	%r45620, %r45232, %r45619;
	xor.b32  	%r45621, %r45616, %r45620;
	shf.l.wrap.b32 	%r45622, %r45621, %r45621, 8;
	add.s32 	%r45623, %r45617, %r45622;
	xor.b32  	%r45624, %r45619, %r45623;
	shf.l.wrap.b32 	%r45625, %r45624, %r45624, 7;
	add.s32 	%r45626, %r45620, %r45254;
	xor.b32  	%r45627, %r45275, %r45626;
	shf.l.wrap.b32 	%r45628, %r45627, %r45627, 16;
	add.s32 	%r45629, %r45264, %r45628;
	xor.b32  	%r45630, %r45254, %r45629;
	shf.l.wrap.b32 	%r45631, %r45630, %r45630, 12;
	add.s32 	%r45632, %r45626, %r45631;
	xor.b32  	%r45633, %r45628, %r45632;
	shf.l.wrap.b32 	%r45634, %r45633, %r45633, 8;
	add.s32 	%r45635, %r45629, %r45634;
	xor.b32  	%r45636, %r45631, %r45635;
	shf.l.wrap.b32 	%r45637, %r45636, %r45636, 7;
	xor.b32  	%r45638, %r45622, %r45291;
	shf.l.wrap.b32 	%r45639, %r45638, %r45638, 16;
	add.s32 	%r45640, %r45276, %r45639;
	xor.b32  	%r45641, %r45266, %r45640;
	shf.l.wrap.b32 	%r45642, %r45641, %r45641, 12;
	add.s32 	%r45643, %r45291, %r45642;
	xor.b32  	%r45644, %r45639, %r45643;
	shf.l.wrap.b32 	%r45645, %r45644, %r45644, 8;
	add.s32 	%r45646, %r45640, %r45645;
	xor.b32  	%r45647, %r45642, %r45646;
	shf.l.wrap.b32 	%r45648, %r45647, %r45647, 7;
	add.s32 	%r45649, %r45623, %r45305;
	xor.b32  	%r45650, %r45278, %r45649;
	shf.l.wrap.b32 	%r45651, %r45650, %r45650, 12;
	add.s32 	%r45652, %r45303, %r45651;
	xor.b32  	%r45653, %r45305, %r45652;
	shf.l.wrap.b32 	%r45654, %r45653, %r45653, 8;
	add.s32 	%r45655, %r45649, %r45654;
	xor.b32  	%r45656, %r45651, %r45655;
	shf.l.wrap.b32 	%r45657, %r45656, %r45656, 7;
	add.s32 	%r45658, %r45273, %r45625;
	xor.b32  	%r45659, %r45263, %r45658;
	shf.l.wrap.b32 	%r45660, %r45659, %r45659, 16;
	add.s32 	%r45661, %r45252, %r45660;
	xor.b32  	%r45662, %r45625, %r45661;
	shf.l.wrap.b32 	%r45663, %r45662, %r45662, 12;
	add.s32 	%r45664, %r45658, %r45663;
	xor.b32  	%r45665, %r45660, %r45664;
	shf.l.wrap.b32 	%r45666, %r45665, %r45665, 8;
	add.s32 	%r45667, %r45661, %r45666;
	xor.b32  	%r45668, %r45663, %r45667;
	shf.l.wrap.b32 	%r45669, %r45668, %r45668, 7;
	add.s32 	%r45670, %r45632, %r45669;
	xor.b32  	%r45671, %r45645, %r45670;
	shf.l.wrap.b32 	%r45672, %r45671, %r45671, 16;
	add.s32 	%r45673, %r45655, %r45672;
	xor.b32  	%r45674, %r45669, %r45673;
	shf.l.wrap.b32 	%r45675, %r45674, %r45674, 12;
	add.s32 	%r45676, %r45670, %r45675;
	xor.b32  	%r45677, %r45672, %r45676;
	shf.l.wrap.b32 	%r45678, %r45677, %r45677, 8;
	add.s32 	%r45679, %r45673, %r45678;
	xor.b32  	%r45680, %r45675, %r45679;
	shf.l.wrap.b32 	%r45681, %r45680, %r45680, 7;
	add.s32 	%r45682, %r45643, %r45637;
	xor.b32  	%r45683, %r45654, %r45682;
	shf.l.wrap.b32 	%r45684, %r45683, %r45683, 16;
	add.s32 	%r45685, %r45667, %r45684;
	xor.b32  	%r45686, %r45637, %r45685;
	shf.l.wrap.b32 	%r45687, %r45686, %r45686, 12;
	add.s32 	%r45688, %r45682, %r45687;
	xor.b32  	%r45689, %r45684, %r45688;
	shf.l.wrap.b32 	%r45690, %r45689, %r45689, 8;
	add.s32 	%r45691, %r45685, %r45690;
	xor.b32  	%r45692, %r45687, %r45691;
	shf.l.wrap.b32 	%r45693, %r45692, %r45692, 7;
	add.s32 	%r45694, %r45652, %r45648;
	xor.b32  	%r45695, %r45666, %r45694;
	shf.l.wrap.b32 	%r45696, %r45695, %r45695, 16;
	add.s32 	%r45697, %r45635, %r45696;
	xor.b32  	%r45698, %r45648, %r45697;
	shf.l.wrap.b32 	%r45699, %r45698, %r45698, 12;
	add.s32 	%r45700, %r45694, %r45699;
	xor.b32  	%r45701, %r45696, %r45700;
	shf.l.wrap.b32 	%r45702, %r45701, %r45701, 8;
	add.s32 	%r45703, %r45697, %r45702;
	xor.b32  	%r45704, %r45699, %r45703;
	shf.l.wrap.b32 	%r45705, %r45704, %r45704, 7;
	add.s32 	%r45706, %r45664, %r45657;
	xor.b32  	%r45707, %r45634, %r45706;
	shf.l.wrap.b32 	%r45708, %r45707, %r45707, 16;
	add.s32 	%r45709, %r45646, %r45708;
	xor.b32  	%r45710, %r45657, %r45709;
	shf.l.wrap.b32 	%r45711, %r45710, %r45710, 12;
	add.s32 	%r45712, %r45706, %r45711;
	xor.b32  	%r45713, %r45708, %r45712;
	shf.l.wrap.b32 	%r45714, %r45713, %r45713, 8;
	add.s32 	%r45715, %r45709, %r45714;
	xor.b32  	%r45716, %r45711, %r45715;
	shf.l.wrap.b32 	%r45717, %r45716, %r45716, 7;
	add.s32 	%r45718, %r45676, %r45693;
	xor.b32  	%r45719, %r45714, %r45718;
	shf.l.wrap.b32 	%r45720, %r45719, %r45719, 16;
	add.s32 	%r45721, %r45703, %r45720;
	xor.b32  	%r45722, %r45693, %r45721;
	shf.l.wrap.b32 	%r45723, %r45722, %r45722, 12;
	add.s32 	%r45724, %r45718, %r45723;
	xor.b32  	%r45725, %r45720, %r45724;
	shf.l.wrap.b32 	%r45726, %r45725, %r45725, 8;
	add.s32 	%r45727, %r45721, %r45726;
	xor.b32  	%r45728, %r45723, %r45727;
	shf.l.wrap.b32 	%r45729, %r45728, %r45728, 7;
	add.s32 	%r45730, %r45688, %r45705;
	xor.b32  	%r45731, %r45678, %r45730;
	shf.l.wrap.b32 	%r45732, %r45731, %r45731, 16;
	add.s32 	%r45733, %r45715, %r45732;
	xor.b32  	%r45734, %r45705, %r45733;
	shf.l.wrap.b32 	%r45735, %r45734, %r45734, 12;
	add.s32 	%r45736, %r45730, %r45735;
	xor.b32  	%r45737, %r45732, %r45736;
	shf.l.wrap.b32 	%r45738, %r45737, %r45737, 8;
	add.s32 	%r45739, %r45733, %r45738;
	xor.b32  	%r45740, %r45735, %r45739;
	shf.l.wrap.b32 	%r45741, %r45740, %r45740, 7;
	add.s32 	%r45742, %r45700, %r45717;
	xor.b32  	%r45743, %r45690, %r45742;
	shf.l.wrap.b32 	%r45744, %r45743, %r45743, 16;
	add.s32 	%r45745, %r45679, %r45744;
	xor.b32  	%r45746, %r45717, %r45745;
	shf.l.wrap.b32 	%r45747, %r45746, %r45746, 12;
	add.s32 	%r45748, %r45742, %r45747;
	xor.b32  	%r45749, %r45744, %r45748;
	shf.l.wrap.b32 	%r45750, %r45749, %r45749, 8;
	add.s32 	%r45751, %r45745, %r45750;
	xor.b32  	%r45752, %r45747, %r45751;
	shf.l.wrap.b32 	%r45753, %r45752, %r45752, 7;
	add.s32 	%r45754, %r45712, %r45681;
	xor.b32  	%r45755, %r45702, %r45754;
	shf.l.wrap.b32 	%r45756, %r45755, %r45755, 16;
	add.s32 	%r45757, %r45691, %r45756;
	xor.b32  	%r45758, %r45681, %r45757;
	shf.l.wrap.b32 	%r45759, %r45758, %r45758, 12;
	add.s32 	%r45760, %r45754, %r45759;
	xor.b32  	%r45761, %r45756, %r45760;
	shf.l.wrap.b32 	%r45762, %r45761, %r45761, 8;
	add.s32 	%r45763, %r45757, %r45762;
	xor.b32  	%r45764, %r45759, %r45763;
	shf.l.wrap.b32 	%r45765, %r45764, %r45764, 7;
	add.s32 	%r45766, %r45724, %r45765;
	xor.b32  	%r45767, %r45738, %r45766;
	shf.l.wrap.b32 	%r45768, %r45767, %r45767, 16;
	add.s32 	%r45769, %r45751, %r45768;
	xor.b32  	%r45770, %r45765, %r45769;
	shf.l.wrap.b32 	%r45771, %r45770, %r45770, 12;
	add.s32 	%r45772, %r45766, %r45771;
	xor.b32  	%r45773, %r45768, %r45772;
	shf.l.wrap.b32 	%r45774, %r45773, %r45773, 8;
	add.s32 	%r45775, %r45769, %r45774;
	xor.b32  	%r45776, %r45771, %r45775;
	shf.l.wrap.b32 	%r45777, %r45776, %r45776, 7;
	add.s32 	%r45778, %r45736, %r45729;
	xor.b32  	%r45779, %r45750, %r45778;
	shf.l.wrap.b32 	%r45780, %r45779, %r45779, 16;
	add.s32 	%r45781, %r45763, %r45780;
	xor.b32  	%r45782, %r45729, %r45781;
	shf.l.wrap.b32 	%r45783, %r45782, %r45782, 12;
	add.s32 	%r45784, %r45778, %r45783;
	xor.b32  	%r45785, %r45780, %r45784;
	shf.l.wrap.b32 	%r45786, %r45785, %r45785, 8;
	add.s32 	%r45787, %r45781, %r45786;
	xor.b32  	%r45788, %r45783, %r45787;
	shf.l.wrap.b32 	%r45789, %r45788, %r45788, 7;
	add.s32 	%r45790, %r45748, %r45741;
	xor.b32  	%r45791, %r45762, %r45790;
	shf.l.wrap.b32 	%r45792, %r45791, %r45791, 16;
	add.s32 	%r45793, %r45727, %r45792;
	xor.b32  	%r45794, %r45741, %r45793;
	shf.l.wrap.b32 	%r45795, %r45794, %r45794, 12;
	add.s32 	%r45796, %r45790, %r45795;
	xor.b32  	%r45797, %r45792, %r45796;
	shf.l.wrap.b32 	%r45798, %r45797, %r45797, 8;
	add.s32 	%r45799, %r45793, %r45798;
	xor.b32  	%r45800, %r45795, %r45799;
	shf.l.wrap.b32 	%r45801, %r45800, %r45800, 7;
	add.s32 	%r45802, %r45760, %r45753;
	xor.b32  	%r45803, %r45726, %r45802;
	shf.l.wrap.b32 	%r45804, %r45803, %r45803, 16;
	add.s32 	%r45805, %r45739, %r45804;
	xor.b32  	%r45806, %r45753, %r45805;
	shf.l.wrap.b32 	%r45807, %r45806, %r45806, 12;
	add.s32 	%r45808, %r45802, %r45807;
	xor.b32  	%r45809, %r45804, %r45808;
	shf.l.wrap.b32 	%r45810, %r45809, %r45809, 8;
	add.s32 	%r45811, %r45805, %r45810;
	xor.b32  	%r45812, %r45807, %r45811;
	shf.l.wrap.b32 	%r45813, %r45812, %r45812, 7;
	add.s32 	%r45814, %r45772, %r45789;
	xor.b32  	%r45815, %r45810, %r45814;
	shf.l.wrap.b32 	%r45816, %r45815, %r45815, 16;
	add.s32 	%r45817, %r45799, %r45816;
	xor.b32  	%r45818, %r45789, %r45817;
	shf.l.wrap.b32 	%r45819, %r45818, %r45818, 12;
	add.s32 	%r45820, %r45814, %r45819;
	xor.b32  	%r45821, %r45816, %r45820;
	shf.l.wrap.b32 	%r45822, %r45821, %r45821, 8;
	add.s32 	%r45823, %r45817, %r45822;
	xor.b32  	%r45824, %r45819, %r45823;
	shf.l.wrap.b32 	%r45825, %r45824, %r45824, 7;
	add.s32 	%r45826, %r45784, %r45801;
	xor.b32  	%r45827, %r45774, %r45826;
	shf.l.wrap.b32 	%r45828, %r45827, %r45827, 16;
	add.s32 	%r45829, %r45811, %r45828;
	xor.b32  	%r45830, %r45801, %r45829;
	shf.l.wrap.b32 	%r45831, %r45830, %r45830, 12;
	add.s32 	%r45832, %r45826, %r45831;
	xor.b32  	%r45833, %r45828, %r45832;
	shf.l.wrap.b32 	%r45834, %r45833, %r45833, 8;
	add.s32 	%r45835, %r45829, %r45834;
	xor.b32  	%r45836, %r45831, %r45835;
	shf.l.wrap.b32 	%r45837, %r45836, %r45836, 7;
	add.s32 	%r45838, %r45796, %r45813;
	xor.b32  	%r45839, %r45786, %r45838;
	shf.l.wrap.b32 	%r45840, %r45839, %r45839, 16;
	add.s32 	%r45841, %r45775, %r45840;
	xor.b32  	%r45842, %r45813, %r45841;
	shf.l.wrap.b32 	%r45843, %r45842, %r45842, 12;
	add.s32 	%r45844, %r45838, %r45843;
	xor.b32  	%r45845, %r45840, %r45844;
	shf.l.wrap.b32 	%r45846, %r45845, %r45845, 8;
	add.s32 	%r45847, %r45841, %r45846;
	xor.b32  	%r45848, %r45843, %r45847;
	shf.l.wrap.b32 	%r45849, %r45848, %r45848, 7;
	add.s32 	%r45850, %r45808, %r45777;
	xor.b32  	%r45851, %r45798, %r45850;
	shf.l.wrap.b32 	%r45852, %r45851, %r45851, 16;
	add.s32 	%r45853, %r45787, %r45852;
	xor.b32  	%r45854, %r45777, %r45853;
	shf.l.wrap.b32 	%r45855, %r45854, %r45854, 12;
	add.s32 	%r45856, %r45850, %r45855;
	xor.b32  	%r45857, %r45852, %r45856;
	shf.l.wrap.b32 	%r45858, %r45857, %r45857, 8;
	add.s32 	%r45859, %r45853, %r45858;
	xor.b32  	%r45860, %r45855, %r45859;
	shf.l.wrap.b32 	%r45861, %r45860, %r45860, 7;
	add.s32 	%r45862, %r45820, %r45861;
	xor.b32  	%r45863, %r45834, %r45862;
	shf.l.wrap.b32 	%r45864, %r45863, %r45863, 16;
	add.s32 	%r45865, %r45847, %r45864;
	xor.b32  	%r45866, %r45861, %r45865;
	shf.l.wrap.b32 	%r45867, %r45866, %r45866, 12;
	add.s32 	%r45868, %r45862, %r45867;
	xor.b32  	%r45869, %r45864, %r45868;
	shf.l.wrap.b32 	%r45870, %r45869, %r45869, 8;
	add.s32 	%r45871, %r45832, %r45825;
	xor.b32  	%r45872, %r45846, %r45871;
	shf.l.wrap.b32 	%r45873, %r45872, %r45872, 16;
	add.s32 	%r45874, %r45859, %r45873;
	xor.b32  	%r45875, %r45825, %r45874;
	shf.l.wrap.b32 	%r45876, %r45875, %r45875, 12;
	add.s32 	%r45877, %r45871, %r45876;
	xor.b32  	%r45878, %r45873, %r45877;
	shf.l.wrap.b32 	%r45879, %r45878, %r45878, 8;
	add.s32 	%r45880, %r45874, %r45879;
	xor.b32  	%r45881, %r45876, %r45880;
	shf.l.wrap.b32 	%r45882, %r45881, %r45881, 7;
	add.s32 	%r45883, %r45844, %r45837;
	xor.b32  	%r45884, %r45858, %r45883;
	shf.l.wrap.b32 	%r45885, %r45884, %r45884, 16;
	add.s32 	%r45886, %r45823, %r45885;
	xor.b32  	%r45887, %r45837, %r45886;
	shf.l.wrap.b32 	%r45888, %r45887, %r45887, 12;
	add.s32 	%r45889, %r45883, %r45888;
	xor.b32  	%r45890, %r45885, %r45889;
	shf.l.wrap.b32 	%r45891, %r45890, %r45890, 8;
	add.s32 	%r45892, %r45886, %r45891;
	xor.b32  	%r45893, %r45888, %r45892;
	shf.l.wrap.b32 	%r45894, %r45893, %r45893, 7;
	add.s32 	%r45895, %r45856, %r45849;
	xor.b32  	%r45896, %r45822, %r45895;
	shf.l.wrap.b32 	%r45897, %r45896, %r45896, 16;
	add.s32 	%r45898, %r45835, %r45897;
	xor.b32  	%r45899, %r45849, %r45898;
	shf.l.wrap.b32 	%r45900, %r45899, %r45899, 12;
	add.s32 	%r45901, %r45895, %r45900;
	xor.b32  	%r45902, %r45897, %r45901;
	shf.l.wrap.b32 	%r45903, %r45902, %r45902, 8;
	add.s32 	%r45904, %r45898, %r45903;
	add.s32 	%r45905, %r45868, %r45882;
	xor.b32  	%r45906, %r45903, %r45905;
	shf.l.wrap.b32 	%r45907, %r45906, %r45906, 16;
	add.s32 	%r45908, %r45892, %r45907;
	xor.b32  	%r45909, %r45882, %r45908;
	shr.u32 	%r45910, %r45909, 20;
	add.s32 	%r45911, %r45905, %r45910;
	add.s32 	%r45912, %r45877, %r45894;
	xor.b32  	%r45913, %r45870, %r45912;
	shf.l.wrap.b32 	%r45914, %r45913, %r45913, 16;
	add.s32 	%r45915, %r45904, %r45914;
	xor.b32  	%r45916, %r45894, %r45915;
	shr.u32 	%r45917, %r45916, 20;
	add.s32 	%r45918, %r45912, %r45917;
	add.s32 	%r45919, %r45231, %r45911;
	add.s32 	%r45920, %r45243, %r45918;
	not.b32 	%r45921, %r54877;
	add.s32 	%r45922, %r4193, %r45921;
	mov.u32 	%r45923, %ctaid.x;
	shl.b32 	%r45924, %r45923, 11;
	mov.u32 	%r45925, %tid.x;
	and.b32  	%r45926, %r45925, 31;
	or.b32  	%r45927, %r45924, %r45926;
	shl.b32 	%r45928, %r45925, 3;
	and.b32  	%r45929, %r45928, 7936;
	add.s32 	%r45930, %r53743, %r45929;
	add.s32 	%r45931, %r45927, %r45930;
	shr.u32 	%r45932, %r45931, %r45922;
	and.b32  	%r45933, %r45932, 1;
	setp.eq.b32 	%p531, %r45933, 1;
	selp.b32 	%r45934, %r45920, %r45919, %p531;
	cvt.u16.u32 	%rs729, %r45934;
	and.b16  	%rs882, %rs729, 1;
	and.b16  	%rs730, %rs880, 255;
	setp.ne.s16 	%p532, %rs730, 1;
	@%p532 bra 	$L__BB4_677;
	ld.param.u64 	%rd917, [fused_batch_pir_kernel_16_param_1];
	not.b32 	%r45935, %r54877;
	add.s32 	%r45936, %r4193, %r45935;
	mov.u32 	%r45937, %ctaid.x;
	shl.b32 	%r45938, %r45937, 11;
	mov.u32 	%r45939, %tid.x;
	and.b32  	%r45940, %r45939, 31;
	or.b32  	%r45941, %r45938, %r45940;
	shl.b32 	%r45942, %r45939, 3;
	and.b32  	%r45943, %r45942, 7936;
	add.s32 	%r45944, %r53743, %r45943;
	add.s32 	%r45945, %r45941, %r45944;
	shr.u32 	%r45946, %r45945, %r45936;
	and.b32  	%r45947, %r45946, 1;
	setp.eq.b32 	%p533, %r45947, 1;
	cvt.s64.s32 	%rd606, %r54877;
	cvta.to.global.u64 	%rd607, %rd917;
	mul.wide.s32 	%rd608, %r54877, 16;
	add.s64 	%rd609, %rd607, %rd608;
	ld.global.u32 	%r45948, [%rd609+22956];
	selp.b32 	%r45949, %r54882, %r54881, %p533;
	xor.b32  	%r45950, %r45949, %r45948;
	selp.b32 	%r45951, %r54883, %r54880, %p533;
	selp.b32 	%r54881, %r54881, %r45950, %p533;
	selp.b32 	%r54882, %r45950, %r54882, %p533;
	ld.global.u32 	%r45952, [%rd609+22960];
	xor.b32  	%r45953, %r45951, %r45952;
	selp.b32 	%r45954, %r54884, %r54879, %p533;
	selp.b32 	%r54880, %r54880, %r45953, %p533;
	selp.b32 	%r54883, %r45953, %r54883, %p533;
	ld.global.u32 	%r45955, [%rd609+22964];
	xor.b32  	%r45956, %r45954, %r45955;
	selp.b32 	%r45957, %r54885, %r54878, %p533;
	selp.b32 	%r54879, %r54879, %r45956, %p533;
	selp.b32 	%r54884, %r45956, %r54884, %p533;
	ld.global.u32 	%r45958, [%rd609+22968];
	xor.b32  	%r45959, %r45957, %r45958;
	selp.b64 	%rd610, 445, 420, %p533;
	selp.b32 	%r54878, %r54878, %r45959, %p533;
	selp.b32 	%r54885, %r45959, %r54885, %p533;
	add.s64 	%rd611, %rd610, %rd606;
	add.s64 	%rd612, %rd607, %rd611;
	ld.global.u8 	%rs731, [%rd612+22936];
	xor.b16  	%rs882, %rs731, %rs882;
$L__BB4_677:
	not.b32 	%r45960, %r54877;
	add.s32 	%r45961, %r4193, %r45960;
	mov.u32 	%r45962, %ctaid.x;
	shl.b32 	%r45963, %r45962, 11;
	mov.u32 	%r45964, %tid.x;
	and.b32  	%r45965, %r45964, 31;
	or.b32  	%r45966, %r45963, %r45965;
	shl.b32 	%r45967, %r45964, 3;
	and.b32  	%r45968, %r45967, 7936;
	add.s32 	%r45969, %r53743, %r45968;
	add.s32 	%r45970, %r45966, %r45969;
	shr.u32 	%r45971, %r45970, %r45961;
	and.b32  	%r45972, %r45971, 1;
	setp.eq.b32 	%p534, %r45972, 1;
	selp.b32 	%r54889, %r54882, %r54881, %p534;
	selp.b32 	%r54888, %r54883, %r54880, %p534;
	selp.b32 	%r54887, %r54884, %r54879, %p534;
	selp.b32 	%r54886, %r54885, %r54878, %p534;
	add.s32 	%r54877, %r54877, 1;
	setp.lt.u32 	%p535, %r54877, %r4193;
	mov.u16 	%rs880, %rs882;
	@%p535 bra 	$L__BB4_675;
$L__BB4_678:
	and.b16  	%rs732, %rs882, 255;
	setp.ne.s16 	%p536, %rs732, 1;
	@%p536 bra 	$L__BB4_680;
	ld.param.u64 	%rd918, [fused_batch_pir_kernel_16_param_1];
	cvta.to.global.u64 	%rd613, %rd918;
	ld.global.u32 	%r45973, [%rd613+23408];
	xor.b32  	%r54889, %r54889, %r45973;
$L__BB4_680:
	@%p536 bra 	$L__BB4_682;
	ld.param.u64 	%rd919, [fused_batch_pir_kernel_16_param_1];
	cvta.to.global.u64 	%rd614, %rd919;
	ld.global.u32 	%r45974, [%rd614+23412];
	xor.b32  	%r54888, %r54888, %r45974;
$L__BB4_682:
	@%p536 bra 	$L__BB4_684;
	ld.param.u64 	%rd920, [fused_batch_pir_kernel_16_param_1];
	cvta.to.global.u64 	%rd615, %rd920;
	ld.global.u32 	%r45975, [%rd615+23416];
	xor.b32  	%r54887, %r54887, %r45975;
$L__BB4_684:
	@%p536 bra 	$L__BB4_686;
	ld.param.u64 	%rd921, [fused_batch_pir_kernel_16_param_1];
	cvta.to.global.u64 	%rd616, %rd921;
	ld.global.u32 	%r45976, [%rd616+23420];
	xor.b32  	%r54886, %r54886, %r45976;
$L__BB4_686:
	mov.b32 	%r56433, 0;
$L__BB4_687:
	ld.param.u32 	%r52184, [fused_batch_pir_kernel_16_param_4];
	mov.u32 	%r45978, %tid.x;
	shl.b32 	%r45979, %r45978, 3;
	and.b32  	%r45980, %r45979, 7936;
	add.s32 	%r45981, %r53743, %r45980;
	mov.u32 	%r45982, %ctaid.x;
	shl.b32 	%r45983, %r45982, 11;
	add.s32 	%r45984, %r45981, %r45983;
	add.s32 	%r45985, %r45984, %r56433;
	setp.ge.s32 	%p540, %r45985, %r52184;
	@%p540 bra 	$L__BB4_689;
	ld.param.u64 	%rd633, [fused_batch_pir_kernel_16_param_0];
	mov.u32 	%r45986, %tid.x;
	shl.b32 	%r45987, %r45986, 3;
	and.b32  	%r45988, %r45987, 7936;
	add.s32 	%r45989, %r53743, %r45988;
	mov.u32 	%r45990, %ctaid.x;
	shl.b32 	%r45991, %r45990, 11;
	add.s32 	%r45992, %r45989, %r45991;
	add.s32 	%r45993, %r45992, %r56433;
	mul.wide.s32 	%rd617, %r45993, 4096;
	cvta.to.global.u64 	%rd618, %rd633;
	add.s64 	%rd619, %rd618, %rd617;
	shl.b32 	%r45994, %r45986, 4;
	cvt.u64.u32 	%rd620, %r45994;
	and.b64  	%rd621, %rd620, 496;
	add.s64 	%rd622, %rd619, %rd621;
	shfl.sync.idx.b32	%r45995|%p541, %r53753, %r56433, 31, -1;
	shfl.sync.idx.b32	%r45996|%p542, %r53752, %r56433, 31, -1;
	shfl.sync.idx.b32	%r45997|%p543, %r53751, %r56433, 31, -1;
	shfl.sync.idx.b32	%r45998|%p544, %r53750, %r56433, 31, -1;
	ld.global.v4.u32 	{%r45999, %r46000, %r46001, %r46002}, [%rd622];
	and.b32  	%r46003, %r45999, %r45995;
	xor.b32  	%r57969, %r57969, %r46003;
	and.b32  	%r46004, %r46000, %r45996;
	xor.b32  	%r57968, %r57968, %r46004;
	and.b32  	%r46005, %r46001, %r45997;
	xor.b32  	%r57967, %r57967, %r46005;
	and.b32  	%r46006, %r46002, %r45998;
	xor.b32  	%r57966, %r57966, %r46006;
	ld.global.v4.u32 	{%r46007, %r46008, %r46009, %r46010}, [%rd622+512];
	and.b32  	%r46011, %r46007, %r45995;
	xor.b32  	%r57965, %r57965, %r46011;
	and.b32  	%r46012, %r46008, %r45996;
	xor.b32  	%r57964, %r57964, %r46012;
	and.b32  	%r46013, %r46009, %r45997;
	xor.b32  	%r57963, %r57963, %r46013;
	and.b32  	%r46014, %r46010, %r45998;
	xor.b32  	%r57962, %r57962, %r46014;
	ld.global.v4.u32 	{%r46015, %r46016, %r46017, %r46018}, [%rd622+1024];
	and.b32  	%r46019, %r46015, %r45995;
	xor.b32  	%r57961, %r57961, %r46019;
	and.b32  	%r46020, %r46016, %r45996;
	xor.b32  	%r57960, %r57960, %r46020;
	and.b32  	%r46021, %r46017, %r45997;
	xor.b32  	%r57959, %r57959, %r46021;
	and.b32  	%r46022, %r46018, %r45998;
	xor.b32  	%r57958, %r57958, %r46022;
	ld.global.v4.u32 	{%r46023, %r46024, %r46025, %r46026}, [%rd622+1536];
	and.b32  	%r46027, %r46023, %r45995;
	xor.b32  	%r57957, %r57957, %r46027;
	and.b32  	%r46028, %r46024, %r45996;
	xor.b32  	%r57956, %r57956, %r46028;
	and.b32  	%r46029, %r46025, %r45997;
	xor.b32  	%r57955, %r57955, %r46029;
	and.b32  	%r46030, %r46026, %r45998;
	xor.b32  	%r57954, %r57954, %r46030;
	ld.global.v4.u32 	{%r46031, %r46032, %r46033, %r46034}, [%rd622+2048];
	and.b32  	%r46035, %r46031, %r45995;
	xor.b32  	%r57953, %r57953, %r46035;
	and.b32  	%r46036, %r46032, %r45996;
	xor.b32  	%r57952, %r57952, %r46036;
	and.b32  	%r46037, %r46033, %r45997;
	xor.b32  	%r57951, %r57951, %r46037;
	and.b32  	%r46038, %r46034, %r45998;
	xor.b32  	%r57950, %r57950, %r46038;
	ld.global.v4.u32 	{%r46039, %r46040, %r46041, %r46042}, [%rd622+2560];
	and.b32  	%r46043, %r46039, %r45995;
	xor.b32  	%r57949, %r57949, %r46043;
	and.b32  	%r46044, %r46040, %r45996;
	xor.b32  	%r57948, %r57948, %r46044;
	and.b32  	%r46045, %r46041, %r45997;
	xor.b32  	%r57947, %r57947, %r46045;
	and.b32  	%r46046, %r46042, %r45998;
	xor.b32  	%r57946, %r57946, %r46046;
	ld.global.v4.u32 	{%r46047, %r46048, %r46049, %r46050}, [%rd622+3072];
	and.b32  	%r46051, %r46047, %r45995;
	xor.b32  	%r57945, %r57945, %r46051;
	and.b32  	%r46052, %r46048, %r45996;
	xor.b32  	%r57944, %r57944, %r46052;
	and.b32  	%r46053, %r46049, %r45997;
	xor.b32  	%r57943, %r57943, %r46053;
	and.b32  	%r46054, %r46050, %r45998;
	xor.b32  	%r57942, %r57942, %r46054;
	ld.global.v4.u32 	{%r46055, %r46056, %r46057, %r46058}, [%rd622+3584];
	and.b32  	%r46059, %r46055, %r45995;
	xor.b32  	%r57941, %r57941, %r46059;
	and.b32  	%r46060, %r46056, %r45996;
	xor.b32  	%r57940, %r57940, %r46060;
	and.b32  	%r46061, %r46057, %r45997;
	xor.b32  	%r57939, %r57939, %r46061;
	and.b32  	%r46062, %r46058, %r45998;
	xor.b32  	%r57938, %r57938, %r46062;
	shfl.sync.idx.b32	%r46063|%p545, %r53785, %r56433, 31, -1;
	shfl.sync.idx.b32	%r46064|%p546, %r53784, %r56433, 31, -1;
	shfl.sync.idx.b32	%r46065|%p547, %r53783, %r56433, 31, -1;
	shfl.sync.idx.b32	%r46066|%p548, %r53782, %r56433, 31, -1;
	and.b32  	%r46067, %r45999, %r46063;
	xor.b32  	%r57937, %r57937, %r46067;
	and.b32  	%r46068, %r46000, %r46064;
	xor.b32  	%r57936, %r57936, %r46068;
	and.b32  	%r46069, %r46001, %r46065;
	xor.b32  	%r57935, %r57935, %r46069;
	and.b32  	%r46070, %r46002, %r46066;
	xor.b32  	%r57934, %r57934, %r46070;
	and.b32  	%r46071, %r46007, %r46063;
	xor.b32  	%r57933, %r57933, %r46071;
	and.b32  	%r46072, %r46008, %r46064;
	xor.b32  	%r57932, %r57932, %r46072;
	and.b32  	%r46073, %r46009, %r46065;
	xor.b32  	%r57931, %r57931, %r46073;
	and.b32  	%r46074, %r46010, %r46066;
	xor.b32  	%r57930, %r57930, %r46074;
	and.b32  	%r46075, %r46015, %r46063;
	xor.b32  	%r57929, %r57929, %r46075;
	and.b32  	%r46076, %r46016, %r46064;
	xor.b32  	%r57928, %r57928, %r46076;
	and.b32  	%r46077, %r46017, %r46065;
	xor.b32  	%r57927, %r57927, %r46077;
	and.b32  	%r46078, %r46018, %r46066;
	xor.b32  	%r57926, %r57926, %r46078;
	and.b32  	%r46079, %r46023, %r46063;
	xor.b32  	%r57925, %r57925, %r46079;
	and.b32  	%r46080, %r46024, %r46064;
	xor.b32  	%r57924, %r57924, %r46080;
	and.b32  	%r46081, %r46025, %r46065;
	xor.b32  	%r57923, %r57923, %r46081;
	and.b32  	%r46082, %r46026, %r46066;
	xor.b32  	%r57922, %r57922, %r46082;
	and.b32  	%r46083, %r46031, %r46063;
	xor.b32  	%r57921, %r57921, %r46083;
	and.b32  	%r46084, %r46032, %r46064;
	xor.b32  	%r57920, %r57920, %r46084;
	and.b32  	%r46085, %r46033, %r46065;
	xor.b32  	%r57919, %r57919, %r46085;
	and.b32  	%r46086, %r46034, %r46066;
	xor.b32  	%r57918, %r57918, %r46086;
	and.b32  	%r46087, %r46039, %r46063;
	xor.b32  	%r57917, %r57917, %r46087;
	and.b32  	%r46088, %r46040, %r46064;
	xor.b32  	%r57916, %r57916, %r46088;
	and.b32  	%r46089, %r46041, %r46065;
	xor.b32  	%r57915, %r57915, %r46089;
	and.b32  	%r46090, %r46042, %r46066;
	xor.b32  	%r57914, %r57914, %r46090;
	and.b32  	%r46091, %r46047, %r46063;
	xor.b32  	%r57913, %r57913, %r46091;
	and.b32  	%r46092, %r46048, %r46064;
	xor.b32  	%r57912, %r57912, %r46092;
	and.b32  	%r46093, %r46049, %r46065;
	xor.b32  	%r57911, %r57911, %r46093;
	and.b32  	%r46094, %r46050, %r46066;
	xor.b32  	%r57910, %r57910, %r46094;
	and.b32  	%r46095, %r46055, %r46063;
	xor.b32  	%r57909, %r57909, %r46095;
	and.b32  	%r46096, %r46056, %r46064;
	xor.b32  	%r57908, %r57908, %r46096;
	and.b32  	%r46097, %r46057, %r46065;
	xor.b32  	%r57907, %r57907, %r46097;
	and.b32  	%r46098, %r46058, %r46066;
	xor.b32  	%r57906, %r57906, %r46098;
	shfl.sync.idx.b32	%r46099|%p549, %r53809, %r56433, 31, -1;
	shfl.sync.idx.b32	%r46100|%p550, %r53808, %r56433, 31, -1;
	shfl.sync.idx.b32	%r46101|%p551, %r53807, %r56433, 31, -1;
	shfl.sync.idx.b32	%r46102|%p552, %r53806, %r56433, 31, -1;
	and.b32  	%r46103, %r45999, %r46099;
	xor.b32  	%r57905, %r57905, %r46103;
	and.b32  	%r46104, %r46000, %r46100;
	xor.b32  	%r57904, %r57904, %r46104;
	and.b32  	%r46105, %r46001, %r46101;
	xor.b32  	%r57903, %r57903, %r46105;
	and.b32  	%r46106, %r46002, %r46102;
	xor.b32  	%r57902, %r57902, %r46106;
	and.b32  	%r46107, %r46007, %r46099;
	xor.b32  	%r57901, %r57901, %r46107;
	and.b32  	%r46108, %r46008, %r46100;
	xor.b32  	%r57900, %r57900, %r46108;
	and.b32  	%r46109, %r46009, %r46101;
	xor.b32  	%r57899, %r57899, %r46109;
	and.b32  	%r46110, %r46010, %r46102;
	xor.b32  	%r57898, %r57898, %r46110;
	and.b32  	%r46111, %r46015, %r46099;
	xor.b32  	%r57897, %r57897, %r46111;
	and.b32  	%r46112, %r46016, %r46100;
	xor.b32  	%r57896, %r57896, %r46112;
	and.b32  	%r46113, %r46017, %r46101;
	xor.b32  	%r57895, %r57895, %r46113;
	and.b32  	%r46114, %r46018, %r46102;
	xor.b32  	%r57894, %r57894, %r46114;
	and.b32  	%r46115, %r46023, %r46099;
	xor.b32  	%r57893, %r57893, %r46115;
	and.b32  	%r46116, %r46024, %r46100;
	xor.b32  	%r57892, %r57892, %r46116;
	and.b32  	%r46117, %r46025, %r46101;
	xor.b32  	%r57891, %r57891, %r46117;
	and.b32  	%r46118, %r46026, %r46102;
	xor.b32  	%r57890, %r57890, %r46118;
	and.b32  	%r46119, %r46031, %r46099;
	xor.b32  	%r57889, %r57889, %r46119;
	and.b32  	%r46120, %r46032, %r46100;
	xor.b32  	%r57888, %r57888, %r46120;
	and.b32  	%r46121, %r46033, %r46101;
	xor.b32  	%r57887, %r57887, %r46121;
	and.b32  	%r46122, %r46034, %r46102;
	xor.b32  	%r57886, %r57886, %r46122;
	and.b32  	%r46123, %r46039, %r46099;
	xor.b32  	%r57885, %r57885, %r46123;
	and.b32  	%r46124, %r46040, %r46100;
	xor.b32  	%r57884, %r57884, %r46124;
	and.b32  	%r46125, %r46041, %r46101;
	xor.b32  	%r57883, %r57883, %r46125;
	and.b32  	%r46126, %r46042, %r46102;
	xor.b32  	%r57882, %r57882, %r46126;
	and.b32  	%r46127, %r46047, %r46099;
	xor.b32  	%r57881, %r57881, %r46127;
	and.b32  	%r46128, %r46048, %r46100;
	xor.b32  	%r57880, %r57880, %r46128;
	and.b32  	%r46129, %r46049, %r46101;
	xor.b32  	%r57879, %r57879, %r46129;
	and.b32  	%r46130, %r46050, %r46102;
	xor.b32  	%r57878, %r57878, %r46130;
	and.b32  	%r46131, %r46055, %r46099;
	xor.b32  	%r57877, %r57877, %r46131;
	and.b32  	%r46132, %r46056, %r46100;
	xor.b32  	%r57876, %r57876, %r46132;
	and.b32  	%r46133, %r46057, %r46101;
	xor.b32  	%r57875, %r57875, %r46133;
	and.b32  	%r46134, %r46058, %r46102;
	xor.b32  	%r57874, %r57874, %r46134;
	shfl.sync.idx.b32	%r46135|%p553, %r53833, %r56433, 31, -1;
	shfl.sync.idx.b32	%r46136|%p554, %r53832, %r56433, 31, -1;
	shfl.sync.idx.b32	%r46137|%p555, %r53831, %r56433, 31, -1;
	shfl.sync.idx.b32	%r46138|%p556, %r53830, %r56433, 31, -1;
	and.b32  	%r46139, %r45999, %r46135;
	xor.b32  	%r57873, %r57873, %r46139;
	and.b32  	%r46140, %r46000, %r46136;
	xor.b32  	%r57872, %r57872, %r46140;
	and.b32  	%r46141, %r46001, %r46137;
	xor.b32  	%r57871, %r57871, %r46141;
	and.b32  	%r46142, %r46002, %r46138;
	xor.b32  	%r57870, %r57870, %r46142;
	and.b32  	%r46143, %r46007, %r46135;
	xor.b32  	%r57869, %r57869, %r46143;
	and.b32  	%r46144, %r46008, %r46136;
	xor.b32  	%r57868, %r57868, %r46144;
	and.b32  	%r46145, %r46009, %r46137;
	xor.b32  	%r57867, %r57867, %r46145;
	and.b32  	%r46146, %r46010, %r46138;
	xor.b32  	%r57866, %r57866, %r46146;
	and.b32  	%r46147, %r46015, %r46135;
	xor.b32  	%r57865, %r57865, %r46147;
	and.b32  	%r46148, %r46016, %r46136;
	xor.b32  	%r57864, %r57864, %r46148;
	and.b32  	%r46149, %r46017, %r46137;
	xor.b32  	%r57863, %r57863, %r46149;
	and.b32  	%r46150, %r46018, %r46138;
	xor.b32  	%r57862, %r57862, %r46150;
	and.b32  	%r46151, %r46023, %r46135;
	xor.b32  	%r57861, %r57861, %r46151;
	and.b32  	%r46152, %r46024, %r46136;
	xor.b32  	%r57860, %r57860, %r46152;
	and.b32  	%r46153, %r46025, %r46137;
	xor.b32  	%r57859, %r57859, %r46153;
	and.b32  	%r46154, %r46026, %r46138;
	xor.b32  	%r57858, %r57858, %r46154;
	and.b32  	%r46155, %r46031, %r46135;
	xor.b32  	%r57857, %r57857, %r46155;
	and.b32  	%r46156, %r46032, %r46136;
	xor.b32  	%r57856, %r57856, %r46156;
	and.b32  	%r46157, %r46033, %r46137;
	xor.b32  	%r57855, %r57855, %r46157;
	and.b32  	%r46158, %r46034, %r46138;
	xor.b32  	%r57854, %r57854, %r46158;
	and.b32  	%r46159, %r46039, %r46135;
	xor.b32  	%r57853, %r57853, %r46159;
	and.b32  	%r46160, %r46040, %r46136;
	xor.b32  	%r57852, %r57852, %r46160;
	and.b32  	%r46161, %r46041, %r46137;
	xor.b32  	%r57851, %r57851, %r46161;
	and.b32  	%r46162, %r46042, %r46138;
	xor.b32  	%r57850, %r57850, %r46162;
	and.b32  	%r46163, %r46047, %r46135;
	xor.b32  	%r57849, %r57849, %r46163;
	and.b32  	%r46164, %r46048, %r46136;
	xor.b32  	%r57848, %r57848, %r46164;
	and.b32  	%r46165, %r46049, %r46137;
	xor.b32  	%r57847, %r57847, %r46165;
	and.b32  	%r46166, %r46050, %r46138;
	xor.b32  	%r57846, %r57846, %r46166;
	and.b32  	%r46167, %r46055, %r46135;
	xor.b32  	%r57845, %r57845, %r46167;
	and.b32  	%r46168, %r46056, %r46136;
	xor.b32  	%r57844, %r57844, %r46168;
	and.b32  	%r46169, %r46057, %r46137;
	xor.b32  	%r57843, %r57843, %r46169;
	and.b32  	%r46170, %r46058, %r46138;
	xor.b32  	%r57842, %r57842, %r46170;
	shfl.sync.idx.b32	%r46171|%p557, %r53857, %r56433, 31, -1;
	shfl.sync.idx.b32	%r46172|%p558, %r53856, %r56433, 31, -1;
	shfl.sync.idx.b32	%r46173|%p559, %r53855, %r56433, 31, -1;
	shfl.sync.idx.b32	%r46174|%p560, %r53854, %r56433, 31, -1;
	and.b32  	%r46175, %r45999, %r46171;
	xor.b32  	%r57841, %r57841, %r46175;
	and.b32  	%r46176, %r46000, %r46172;
	xor.b32  	%r57840, %r57840, %r46176;
	and.b32  	%r46177, %r46001, %r46173;
	xor.b32  	%r57839, %r57839, %r46177;
	and.b32  	%r46178, %r46002, %r46174;
	xor.b32  	%r57838, %r57838, %r46178;
	and.b32  	%r46179, %r46007, %r46171;
	xor.b32  	%r57837, %r57837, %r46179;
	and.b32  	%r46180, %r46008, %r46172;
	xor.b32  	%r57836, %r57836, %r46180;
	and.b32  	%r46181, %r46009, %r46173;
	xor.b32  	%r57835, %r57835, %r46181;
	and.b32  	%r46182, %r46010, %r46174;
	xor.b32  	%r57834, %r57834, %r46182;
	and.b32  	%r46183, %r46015, %r46171;
	xor.b32  	%r57833, %r57833, %r46183;
	and.b32  	%r46184, %r46016, %r46172;
	xor.b32  	%r57832, %r57832, %r46184;
	and.b32  	%r46185, %r46017, %r46173;
	xor.b32  	%r57831, %r57831, %r46185;
	and.b32  	%r46186, %r46018, %r46174;
	xor.b32  	%r57830, %r57830, %r46186;
	and.b32  	%r46187, %r46023, %r46171;
	xor.b32  	%r57829, %r57829, %r46187;
	and.b32  	%r46188, %r46024, %r46172;
	xor.b32  	%r57828, %r57828, %r46188;
	and.b32  	%r46189, %r46025, %r46173;
	xor.b32  	%r57827, %r57827, %r46189;
	and.b32  	%r46190, %r46026, %r46174;
	xor.b32  	%r57826, %r57826, %r46190;
	and.b32  	%r46191, %r46031, %r46171;
	xor.b32  	%r57825, %r57825, %r46191;
	and.b32  	%r46192, %r46032, %r46172;
	xor.b32  	%r57824, %r57824, %r46192;
	and.b32  	%r46193, %r46033, %r46173;
	xor.b32  	%r57823, %r57823, %r46193;
	and.b32  	%r46194, %r46034, %r46174;
	xor.b32  	%r57822, %r57822, %r46194;
	and.b32  	%r46195, %r46039, %r46171;
	xor.b32  	%r57821, %r57821, %r46195;
	and.b32  	%r46196, %r46040, %r46172;
	xor.b32  	%r57820, %r57820, %r46196;
	and.b32  	%r46197, %r46041, %r46173;
	xor.b32  	%r57819, %r57819, %r46197;
	and.b32  	%r46198, %r46042, %r46174;
	xor.b32  	%r57818, %r57818, %r46198;
	and.b32  	%r46199, %r46047, %r46171;
	xor.b32  	%r57817, %r57817, %r46199;
	and.b32  	%r46200, %r46048, %r46172;
	xor.b32  	%r57816, %r57816, %r46200;
	and.b32  	%r46201, %r46049, %r46173;
	xor.b32  	%r57815, %r57815, %r46201;
	and.b32  	%r46202, %r46050, %r46174;
	xor.b32  	%r57814, %r57814, %r46202;
	and.b32  	%r46203, %r46055, %r46171;
	xor.b32  	%r57813, %r57813, %r46203;
	and.b32  	%r46204, %r46056, %r46172;
	xor.b32  	%r57812, %r57812, %r46204;
	and.b32  	%r46205, %r46057, %r46173;
	xor.b32  	%r57811, %r57811, %r46205;
	and.b32  	%r46206, %r46058, %r46174;
	xor.b32  	%r57810, %r57810, %r46206;
	shfl.sync.idx.b32	%r46207|%p561, %r53881, %r56433, 31, -1;
	shfl.sync.idx.b32	%r46208|%p562, %r53880, %r56433, 31, -1;
	shfl.sync.idx.b32	%r46209|%p563, %r53879, %r56433, 31, -1;
	shfl.sync.idx.b32	%r46210|%p564, %r53878, %r56433, 31, -1;
	and.b32  	%r46211, %r45999, %r46207;
	xor.b32  	%r57809, %r57809, %r46211;
	and.b32  	%r46212, %r46000, %r46208;
	xor.b32  	%r57808, %r57808, %r46212;
	and.b32  	%r46213, %r46001, %r46209;
	xor.b32  	%r57807, %r57807, %r46213;
	and.b32  	%r46214, %r46002, %r46210;
	xor.b32  	%r57806, %r57806, %r46214;
	and.b32  	%r46215, %r46007, %r46207;
	xor.b32  	%r57805, %r57805, %r46215;
	and.b32  	%r46216, %r46008, %r46208;
	xor.b32  	%r57804, %r57804, %r46216;
	and.b32  	%r46217, %r46009, %r46209;
	xor.b32  	%r57803, %r57803, %r46217;
	and.b32  	%r46218, %r46010, %r46210;
	xor.b32  	%r57802, %r57802, %r46218;
	and.b32  	%r46219, %r46015, %r46207;
	xor.b32  	%r57801, %r57801, %r46219;
	and.b32  	%r46220, %r46016, %r46208;
	xor.b32  	%r57800, %r57800, %r46220;
	and.b32  	%r46221, %r46017, %r46209;
	xor.b32  	%r57799, %r57799, %r46221;
	and.b32  	%r46222, %r46018, %r46210;
	xor.b32  	%r57798, %r57798, %r46222;
	and.b32  	%r46223, %r46023, %r46207;
	xor.b32  	%r57797, %r57797, %r46223;
	and.b32  	%r46224, %r46024, %r46208;
	xor.b32  	%r57796, %r57796, %r46224;
	and.b32  	%r46225, %r46025, %r46209;
	xor.b32  	%r57795, %r57795, %r46225;
	and.b32  	%r46226, %r46026, %r46210;
	xor.b32  	%r57794, %r57794, %r46226;
	and.b32  	%r46227, %r46031, %r46207;
	xor.b32  	%r57793, %r57793, %r46227;
	and.b32  	%r46228, %r46032, %r46208;
	xor.b32  	%r57792, %r57792, %r46228;
	and.b32  	%r46229, %r46033, %r46209;
	xor.b32  	%r57791, %r57791, %r46229;
	and.b32  	%r46230, %r46034, %r46210;
	xor.b32  	%r57790, %r57790, %r46230;
	and.b32  	%r46231, %r46039, %r46207;
	xor.b32  	%r57789, %r57789, %r46231;
	and.b32  	%r46232, %r46040, %r46208;
	xor.b32  	%r57788, %r57788, %r46232;
	and.b32  	%r46233, %r46041, %r46209;
	xor.b32  	%r57787, %r57787, %r46233;
	and.b32  	%r46234, %r46042, %r46210;
	xor.b32  	%r57786, %r57786, %r46234;
	and.b32  	%r46235, %r46047, %r46207;
	xor.b32  	%r57785, %r57785, %r46235;
	and.b32  	%r46236, %r46048, %r46208;
	xor.b32  	%r57784, %r57784, %r46236;
	and.b32  	%r46237, %r46049, %r46209;
	xor.b32  	%r57783, %r57783, %r46237;
	and.b32  	%r46238, %r46050, %r46210;
	xor.b32  	%r57782, %r57782, %r46238;
	and.b32  	%r46239, %r46055, %r46207;
	xor.b32  	%r57781, %r57781, %r46239;
	and.b32  	%r46240, %r46056, %r46208;
	xor.b32  	%r57780, %r57780, %r46240;
	and.b32  	%r46241, %r46057, %r46209;
	xor.b32  	%r57779, %r57779, %r46241;
	and.b32  	%r46242, %r46058, %r46210;
	xor.b32  	%r57778, %r57778, %r46242;
	shfl.sync.idx.b32	%r46243|%p565, %r53905, %r56433, 31, -1;
	shfl.sync.idx.b32	%r46244|%p566, %r53904, %r56433, 31, -1;
	shfl.sync.idx.b32	%r46245|%p567, %r53903, %r56433, 31, -1;
	shfl.sync.idx.b32	%r46246|%p568, %r53902, %r56433, 31, -1;
	and.b32  	%r46247, %r45999, %r46243;
	xor.b32  	%r57777, %r57777, %r46247;
	and.b32  	%r46248, %r46000, %r46244;
	xor.b32  	%r57776, %r57776, %r46248;
	and.b32  	%r46249, %r46001, %r46245;
	xor.b32  	%r57775, %r57775, %r46249;
	and.b32  	%r46250, %r46002, %r46246;
	xor.b32  	%r57774, %r57774, %r46250;
	and.b32  	%r46251, %r46007, %r46243;
	xor.b32  	%r57773, %r57773, %r46251;
	and.b32  	%r46252, %r46008, %r46244;
	xor.b32  	%r57772, %r57772, %r46252;
	and.b32  	%r46253, %r46009, %r46245;
	xor.b32  	%r57771, %r57771, %r46253;
	and.b32  	%r46254, %r46010, %r46246;
	xor.b32  	%r57770, %r57770, %r46254;
	and.b32  	%r46255, %r46015, %r46243;
	xor.b32  	%r57769, %r57769, %r46255;
	and.b32  	%r46256, %r46016, %r46244;
	xor.b32  	%r57768, %r57768, %r46256;
	and.b32  	%r46257, %r46017, %r46245;
	xor.b32  	%r57767, %r57767, %r46257;
	and.b32  	%r46258, %r46018, %r46246;
	xor.b32  	%r57766, %r57766, %r46258;
	and.b32  	%r46259, %r46023, %r46243;
	xor.b32  	%r57765, %r57765, %r46259;
	and.b32  	%r46260, %r46024, %r46244;
	xor.b32  	%r57764, %r57764, %r46260;
	and.b32  	%r46261, %r46025, %r46245;
	xor.b32  	%r57763, %r57763, %r46261;
	and.b32  	%r46262, %r46026, %r46246;
	xor.b32  	%r57762, %r57762, %r46262;
	and.b32  	%r46263, %r46031, %r46243;
	xor.b32  	%r57761, %r57761, %r46263;
	and.b32  	%r46264, %r46032, %r46244;
	xor.b32  	%r57760, %r57760, %r46264;
	and.b32  	%r46265, %r46033, %r46245;
	xor.b32  	%r57759, %r57759, %r46265;
	and.b32  	%r46266, %r46034, %r46246;
	xor.b32  	%r57758, %r57758, %r46266;
	and.b32  	%r46267, %r46039, %r46243;
	xor.b32  	%r57757, %r57757, %r46267;
	and.b32  	%r46268, %r46040, %r46244;
	xor.b32  	%r57756, %r57756, %r46268;
	and.b32  	%r46269, %r46041, %r46245;
	xor.b32  	%r57755, %r57755, %r46269;
	and.b32  	%r46270, %r46042, %r46246;
	xor.b32  	%r57754, %r57754, %r46270;
	and.b32  	%r46271, %r46047, %r46243;
	xor.b32  	%r57753, %r57753, %r46271;
	and.b32  	%r46272, %r46048, %r46244;
	xor.b32  	%r57752, %r57752, %r46272;
	and.b32  	%r46273, %r46049, %r46245;
	xor.b32  	%r57751, %r57751, %r46273;
	and.b32  	%r46274, %r46050, %r46246;
	xor.b32  	%r57750, %r57750, %r46274;
	and.b32  	%r46275, %r46055, %r46243;
	xor.b32  	%r57749, %r57749, %r46275;
	and.b32  	%r46276, %r46056, %r46244;
	xor.b32  	%r57748, %r57748, %r46276;
	and.b32  	%r46277, %r46057, %r46245;
	xor.b32  	%r57747, %r57747, %r46277;
	and.b32  	%r46278, %r46058, %r46246;
	xor.b32  	%r57746, %r57746, %r46278;
	shfl.sync.idx.b32	%r46279|%p569, %r53929, %r56433, 31, -1;
	shfl.sync.idx.b32	%r46280|%p570, %r53928, %r56433, 31, -1;
	shfl.sync.idx.b32	%r46281|%p571, %r53927, %r56433, 31, -1;
	shfl.sync.idx.b32	%r46282|%p572, %r53926, %r56433, 31, -1;
	and.b32  	%r46283, %r45999, %r46279;
	xor.b32  	%r57745, %r57745, %r46283;
	and.b32  	%r46284, %r46000, %r46280;
	xor.b32  	%r57744, %r57744, %r46284;
	and.b32  	%r46285, %r46001, %r46281;
	xor.b32  	%r57743, %r57743, %r46285;
	and.b32  	%r46286, %r46002, %r46282;
	xor.b32  	%r57742, %r57742, %r46286;
	and.b32  	%r46287, %r46007, %r46279;
	xor.b32  	%r57741, %r57741, %r46287;
	and.b32  	%r46288, %r46008, %r46280;
	xor.b32  	%r57740, %r57740, %r46288;
	and.b32  	%r46289, %r46009, %r46281;
	xor.b32  	%r57739, %r57739, %r46289;
	and.b32  	%r46290, %r46010, %r46282;
	xor.b32  	%r57738, %r57738, %r46290;
	and.b32  	%r46291, %r46015, %r46279;
	xor.b32  	%r57737, %r57737, %r46291;
	and.b32  	%r46292, %r46016, %r46280;
	xor.b32  	%r57736, %r57736, %r46292;
	and.b32  	%r46293, %r46017, %r46281;
	xor.b32  	%r57735, %r57735, %r46293;
	and.b32  	%r46294, %r46018, %r46282;
	xor.b32  	%r57734, %r57734, %r46294;
	and.b32  	%r46295, %r46023, %r46279;
	xor.b32  	%r57733, %r57733, %r46295;
	and.b32  	%r46296, %r46024, %r46280;
	xor.b32  	%r57732, %r57732, %r46296;
	and.b32  	%r46297, %r46025, %r46281;
	xor.b32  	%r57731, %r57731, %r46297;
	and.b32  	%r46298, %r46026, %r46282;
	xor.b32  	%r57730, %r57730, %r46298;
	and.b32  	%r46299, %r46031, %r46279;
	xor.b32  	%r57729, %r57729, %r46299;
	and.b32  	%r46300, %r46032, %r46280;
	xor.b32  	%r57728, %r57728, %r46300;
	and.b32  	%r46301, %r46033, %r46281;
	xor.b32  	%r57727, %r57727, %r46301;
	and.b32  	%r46302, %r46034, %r46282;
	xor.b32  	%r57726, %r57726, %r46302;
	and.b32  	%r46303, %r46039, %r46279;
	xor.b32  	%r57725, %r57725, %r46303;
	and.b32  	%r46304, %r46040, %r46280;
	xor.b32  	%r57724, %r57724, %r46304;
	and.b32  	%r46305, %r46041, %r46281;
	xor.b32  	%r57723, %r57723, %r46305;
	and.b32  	%r46306, %r46042, %r46282;
	xor.b32  	%r57722, %r57722, %r46306;
	and.b32  	%r46307, %r46047, %r46279;
	xor.b32  	%r57721, %r57721, %r46307;
	and.b32  	%r46308, %r46048, %r46280;
	xor.b32  	%r57720, %r57720, %r46308;
	and.b32  	%r46309, %r46049, %r46281;
	xor.b32  	%r57719, %r57719, %r46309;
	and.b32  	%r46310, %r46050, %r46282;
	xor.b32  	%r57718, %r57718, %r46310;
	and.b32  	%r46311, %r46055, %r46279;
	xor.b32  	%r57717, %r57717, %r46311;
	and.b32  	%r46312, %r46056, %r46280;
	xor.b32  	%r57716, %r57716, %r46312;
	and.b32  	%r46313, %r46057, %r46281;
	xor.b32  	%r57715, %r57715, %r46313;
	and.b32  	%r46314, %r46058, %r46282;
	xor.b32  	%r57714, %r57714, %r46314;
	shfl.sync.idx.b32	%r46315|%p573, %r53953, %r56433, 31, -1;
	shfl.sync.idx.b32	%r46316|%p574, %r53952, %r56433, 31, -1;
	shfl.sync.idx.b32	%r46317|%p575, %r53951, %r56433, 31, -1;
	shfl.sync.idx.b32	%r46318|%p576, %r53950, %r56433, 31, -1;
	and.b32  	%r46319, %r45999, %r46315;
	xor.b32  	%r57713, %r57713, %r46319;
	and.b32  	%r46320, %r46000, %r46316;
	xor.b32  	%r57712, %r57712, %r46320;
	and.b32  	%r46321, %r46001, %r46317;
	xor.b32  	%r57711, %r57711, %r46321;
	and.b32  	%r46322, %r46002, %r46318;
	xor.b32  	%r57710, %r57710, %r46322;
	and.b32  	%r46323, %r46007, %r46315;
	xor.b32  	%r57709, %r57709, %r46323;
	and.b32  	%r46324, %r46008, %r46316;
	xor.b32  	%r57708, %r57708, %r46324;
	and.b32  	%r46325, %r46009, %r46317;
	xor.b32  	%r57707, %r57707, %r46325;
	and.b32  	%r46326, %r46010, %r46318;
	xor.b32  	%r57706, %r57706, %r46326;
	and.b32  	%r46327, %r46015, %r46315;
	xor.b32  	%r57705, %r57705, %r46327;
	and.b32  	%r46328, %r46016, %r46316;
	xor.b32  	%r57704, %r57704, %r46328;
	and.b32  	%r46329, %r46017, %r46317;
	xor.b32  	%r57703, %r57703, %r46329;
	and.b32  	%r46330, %r46018, %r46318;
	xor.b32  	%r57702, %r57702, %r46330;
	and.b32  	%r46331, %r46023, %r46315;
	xor.b32  	%r57701, %r57701, %r46331;
	and.b32  	%r46332, %r46024, %r46316;
	xor.b32  	%r57700, %r57700, %r46332;
	and.b32  	%r46333, %r46025, %r46317;
	xor.b32  	%r57699, %r57699, %r46333;
	and.b32  	%r46334, %r46026, %r46318;
	xor.b32  	%r57698, %r57698, %r46334;
	and.b32  	%r46335, %r46031, %r46315;
	xor.b32  	%r57697, %r57697, %r46335;
	and.b32  	%r46336, %r46032, %r46316;
	xor.b32  	%r57696, %r57696, %r46336;
	and.b32  	%r46337, %r46033, %r46317;
	xor.b32  	%r57695, %r57695, %r46337;
	and.b32  	%r46338, %r46034, %r46318;
	xor.b32  	%r57694, %r57694, %r46338;
	and.b32  	%r46339, %r46039, %r46315;
	xor.b32  	%r57693, %r57693, %r46339;
	and.b32  	%r46340, %r46040, %r46316;
	xor.b32  	%r57692, %r57692, %r46340;
	and.b32  	%r46341, %r46041, %r46317;
	xor.b32  	%r57691, %r57691, %r46341;
	and.b32  	%r46342, %r46042, %r46318;
	xor.b32  	%r57690, %r57690, %r46342;
	and.b32  	%r46343, %r46047, %r46315;
	xor.b32  	%r57689, %r57689, %r46343;
	and.b32  	%r46344, %r46048, %r46316;
	xor.b32  	%r57688, %r57688, %r46344;
	and.b32  	%r46345, %r46049, %r46317;
	xor.b32  	%r57687, %r57687, %r46345;
	and.b32  	%r46346, %r46050, %r46318;
	xor.b32  	%r57686, %r57686, %r46346;
	and.b32  	%r46347, %r46055, %r46315;
	xor.b32  	%r57685, %r57685, %r46347;
	and.b32  	%r46348, %r46056, %r46316;
	xor.b32  	%r57684, %r57684, %r46348;
	and.b32  	%r46349, %r46057, %r46317;
	xor.b32  	%r57683, %r57683, %r46349;
	and.b32  	%r46350, %r46058, %r46318;
	xor.b32  	%r57682, %r57682, %r46350;
	shfl.sync.idx.b32	%r46351|%p577, %r53977, %r56433, 31, -1;
	shfl.sync.idx.b32	%r46352|%p578, %r53976, %r56433, 31, -1;
	shfl.sync.idx.b32	%r46353|%p579, %r53975, %r56433, 31, -1;
	shfl.sync.idx.b32	%r46354|%p580, %r53974, %r56433, 31, -1;
	and.b32  	%r46355, %r45999, %r46351;
	xor.b32  	%r57681, %r57681, %r46355;
	and.b32  	%r46356, %r46000, %r46352;
	xor.b32  	%r57680, %r57680, %r46356;
	and.b32  	%r46357, %r46001, %r46353;
	xor.b32  	%r57679, %r57679, %r46357;
	and.b32  	%r46358, %r46002, %r46354;
	xor.b32  	%r57678, %r57678, %r46358;
	and.b32  	%r46359, %r46007, %r46351;
	xor.b32  	%r57677, %r57677, %r46359;
	and.b32  	%r46360, %r46008, %r46352;
	xor.b32  	%r57676, %r57676, %r46360;
	and.b32  	%r46361, %r46009, %r46353;
	xor.b32  	%r57675, %r57675, %r46361;
	and.b32  	%r46362, %r46010, %r46354;
	xor.b32  	%r57674, %r57674, %r46362;
	and.b32  	%r46363, %r46015, %r46351;
	xor.b32  	%r57673, %r57673, %r46363;
	and.b32  	%r46364, %r46016, %r46352;
	xor.b32  	%r57672, %r57672, %r46364;
	and.b32  	%r46365, %r46017, %r46353;
	xor.b32  	%r57671, %r57671, %r46365;
	and.b32  	%r46366, %r46018, %r46354;
	xor.b32  	%r57670, %r57670, %r46366;
	and.b32  	%r46367, %r46023, %r46351;
	xor.b32  	%r57669, %r57669, %r46367;
	and.b32  	%r46368, %r46024, %r46352;
	xor.b32  	%r57668, %r57668, %r46368;
	and.b32  	%r46369, %r46025, %r46353;
	xor.b32  	%r57667, %r57667, %r46369;
	and.b32  	%r46370, %r46026, %r46354;
	xor.b32  	%r57666, %r57666, %r46370;
	and.b32  	%r46371, %r46031, %r46351;
	xor.b32  	%r57665, %r57665, %r46371;
	and.b32  	%r46372, %r46032, %r46352;
	xor.b32  	%r57664, %r57664, %r46372;
	and.b32  	%r46373, %r46033, %r46353;
	xor.b32  	%r57663, %r57663, %r46373;
	and.b32  	%r46374, %r46034, %r46354;
	xor.b32  	%r57662, %r57662, %r46374;
	and.b32  	%r46375, %r46039, %r46351;
	xor.b32  	%r57661, %r57661, %r46375;
	and.b32  	%r46376, %r46040, %r46352;
	xor.b32  	%r57660, %r57660, %r46376;
	and.b32  	%r46377, %r46041, %r46353;
	xor.b32  	%r57659, %r57659, %r46377;
	and.b32  	%r46378, %r46042, %r46354;
	xor.b32  	%r57658, %r57658, %r46378;
	and.b32  	%r46379, %r46047, %r46351;
	xor.b32  	%r57657, %r57657, %r46379;
	and.b32  	%r46380, %r46048, %r46352;
	xor.b32  	%r57656, %r57656, %r46380;
	and.b32  	%r46381, %r46049, %r46353;
	xor.b32  	%r57655, %r57655, %r46381;
	and.b32  	%r46382, %r46050, %r46354;
	xor.b32  	%r57654, %r57654, %r46382;
	and.b32  	%r46383, %r46055, %r46351;
	xor.b32  	%r57653, %r57653, %r46383;
	and.b32  	%r46384, %r46056, %r46352;
	xor.b32  	%r57652, %r57652, %r46384;
	and.b32  	%r46385, %r46057, %r46353;
	xor.b32  	%r57651, %r57651, %r46385;
	and.b32  	%r46386, %r46058, %r46354;
	xor.b32  	%r57650, %r57650, %r46386;
	shfl.sync.idx.b32	%r46387|%p581, %r54001, %r56433, 31, -1;
	shfl.sync.idx.b32	%r46388|%p582, %r54000, %r56433, 31, -1;
	shfl.sync.idx.b32	%r46389|%p583, %r53999, %r56433, 31, -1;
	shfl.sync.idx.b32	%r46390|%p584, %r53998, %r56433, 31, -1;
	and.b32  	%r46391, %r45999, %r46387;
	xor.b32  	%r57649, %r57649, %r46391;
	and.b32  	%r46392, %r46000, %r46388;
	xor.b32  	%r57648, %r57648, %r46392;
	and.b32  	%r46393, %r46001, %r46389;
	xor.b32  	%r57647, %r57647, %r46393;
	and.b32  	%r46394, %r46002, %r46390;
	xor.b32  	%r57646, %r57646, %r46394;
	and.b32  	%r46395, %r46007, %r46387;
	xor.b32  	%r57645, %r57645, %r46395;
	and.b32  	%r46396, %r46008, %r46388;
	xor.b32  	%r57644, %r57644, %r46396;
	and.b32  	%r46397, %r46009, %r46389;
	xor.b32  	%r57643, %r57643, %r46397;
	and.b32  	%r46398, %r46010, %r46390;
	xor.b32  	%r57642, %r57642, %r46398;
	and.b32  	%r46399, %r46015, %r46387;
	xor.b32  	%r57641, %r57641, %r46399;
	and.b32  	%r46400, %r46016, %r46388;
	xor.b32  	%r57640, %r57640, %r46400;
	and.b32  	%r46401, %r46017, %r46389;
	xor.b32  	%r57639, %r57639, %r46401;
	and.b32  	%r46402, %r46018, %r46390;
	xor.b32  	%r57638, %r57638, %r46402;
	and.b32  	%r46403, %r46023, %r46387;
	xor.b32  	%r57637, %r57637, %r46403;
	and.b32  	%r46404, %r46024, %r46388;
	xor.b32  	%r57636, %r57636, %r46404;
	and.b32  	%r46405, %r46025, %r46389;
	xor.b32  	%r57635, %r57635, %r46405;
	and.b32  	%r46406, %r46026, %r46390;
	xor.b32  	%r57634, %r57634, %r46406;
	and.b32  	%r46407, %r46031, %r46387;
	xor.b32  	%r57633, %r57633, %r46407;
	and.b32  	%r46408, %r46032, %r46388;
	xor.b32  	%r57632, %r57632, %r46408;
	and.b32  	%r46409, %r46033, %r46389;
	xor.b32  	%r57631, %r57631, %r46409;
	and.b32  	%r46410, %r46034, %r46390;
	xor.b32  	%r57630, %r57630, %r46410;
	and.b32  	%r46411, %r46039, %r46387;
	xor.b32  	%r57629, %r57629, %r46411;
	and.b32  	%r46412, %r46040, %r46388;
	xor.b32  	%r57628, %r57628, %r46412;
	and.b32  	%r46413, %r46041, %r46389;
	xor.b32  	%r57627, %r57627, %r46413;
	and.b32  	%r46414, %r46042, %r46390;
	xor.b32  	%r57626, %r57626, %r46414;
	and.b32  	%r46415, %r46047, %r46387;
	xor.b32  	%r57625, %r57625, %r46415;
	and.b32  	%r46416, %r46048, %r46388;
	xor.b32  	%r57624, %r57624, %r46416;
	and.b32  	%r46417, %r46049, %r46389;
	xor.b32  	%r57623, %r57623, %r46417;
	and.b32  	%r46418, %r46050, %r46390;
	xor.b32  	%r57622, %r57622, %r46418;
	and.b32  	%r46419, %r46055, %r46387;
	xor.b32  	%r57621, %r57621, %r46419;
	and.b32  	%r46420, %r46056, %r46388;
	xor.b32  	%r57620, %r57620, %r46420;
	and.b32  	%r46421, %r46057, %r46389;
	xor.b32  	%r57619, %r57619, %r46421;
	and.b32  	%r46422, %r46058, %r46390;
	xor.b32  	%r57618, %r57618, %r46422;
	shfl.sync.idx.b32	%r46423|%p585, %r54025, %r56433, 31, -1;
	shfl.sync.idx.b32	%r46424|%p586, %r54024, %r56433, 31, -1;
	shfl.sync.idx.b32	%r46425|%p587, %r54023, %r56433, 31, -1;
	shfl.sync.idx.b32	%r46426|%p588, %r54022, %r56433, 31, -1;
	and.b32  	%r46427, %r45999, %r46423;
	xor.b32  	%r57617, %r57617, %r46427;
	and.b32  	%r46428, %r46000, %r46424;
	xor.b32  	%r57616, %r57616, %r46428;
	and.b32  	%r46429, %r46001, %r46425;
	xor.b32  	%r57615, %r57615, %r46429;
	and.b32  	%r46430, %r46002, %r46426;
	xor.b32  	%r57614, %r57614, %r46430;
	and.b32  	%r46431, %r46007, %r46423;
	xor.b32  	%r57613, %r57613, %r46431;
	and.b32  	%r46432, %r46008, %r46424;
	xor.b32  	%r57612, %r57612, %r46432;
	and.b32  	%r46433, %r46009, %r46425;
	xor.b32  	%r57611, %r57611, %r46433;
	and.b32  	%r46434, %r46010, %r46426;
	xor.b32  	%r57610, %r57610, %r46434;
	and.b32  	%r46435, %r46015, %r46423;
	xor.b32  	%r57609, %r57609, %r46435;
	and.b32  	%r46436, %r46016, %r46424;
	xor.b32  	%r57608, %r57608, %r46436;
	and.b32  	%r46437, %r46017, %r46425;
	xor.b32  	%r57607, %r57607, %r46437;
	and.b32  	%r46438, %r46018, %r46426;
	xor.b32  	%r57606, %r57606, %r46438;
	and.b32  	%r46439, %r46023, %r46423;
	xor.b32  	%r57605, %r57605, %r46439;
	and.b32  	%r46440, %r46024, %r46424;
	xor.b32  	%r57604, %r57604, %r46440;
	and.b32  	%r46441, %r46025, %r46425;
	xor.b32  	%r57603, %r57603, %r46441;
	and.b32  	%r46442, %r46026, %r46426;
	xor.b32  	%r57602, %r57602, %r46442;
	and.b32  	%r46443, %r46031, %r46423;
	xor.b32  	%r57601, %r57601, %r46443;
	and.b32  	%r46444, %r46032, %r46424;
	xor.b32  	%r57600, %r57600, %r46444;
	and.b32  	%r46445, %r46033, %r46425;
	xor.b32  	%r57599, %r57599, %r46445;
	and.b32  	%r46446, %r46034, %r46426;
	xor.b32  	%r57598, %r57598, %r46446;
	and.b32  	%r46447, %r46039, %r46423;
	xor.b32  	%r57597, %r57597, %r46447;
	and.b32  	%r46448, %r46040, %r46424;
	xor.b32  	%r57596, %r57596, %r46448;
	and.b32  	%r46449, %r46041, %r46425;
	xor.b32  	%r57595, %r57595, %r46449;
	and.b32  	%r46450, %r46042, %r46426;
	xor.b32  	%r57594, %r57594, %r46450;
	and.b32  	%r46451, %r46047, %r46423;
	xor.b32  	%r57593, %r57593, %r46451;
	and.b32  	%r46452, %r46048, %r46424;
	xor.b32  	%r57592, %r57592, %r46452;
	and.b32  	%r46453, %r46049, %r46425;
	xor.b32  	%r57591, %r57591, %r46453;
	and.b32  	%r46454, %r46050, %r46426;
	xor.b32  	%r57590, %r57590, %r46454;
	and.b32  	%r46455, %r46055, %r46423;
	xor.b32  	%r57589, %r57589, %r46455;
	and.b32  	%r46456, %r46056, %r46424;
	xor.b32  	%r57588, %r57588, %r46456;
	and.b32  	%r46457, %r46057, %r46425;
	xor.b32  	%r57587, %r57587, %r46457;
	and.b32  	%r46458, %r46058, %r46426;
	xor.b32  	%r57586, %r57586, %r46458;
	shfl.sync.idx.b32	%r46459|%p589, %r54049, %r56433, 31, -1;
	shfl.sync.idx.b32	%r46460|%p590, %r54048, %r56433, 31, -1;
	shfl.sync.idx.b32	%r46461|%p591, %r54047, %r56433, 31, -1;
	shfl.sync.idx.b32	%r46462|%p592, %r54046, %r56433, 31, -1;
	and.b32  	%r46463, %r45999, %r46459;
	xor.b32  	%r57585, %r57585, %r46463;
	and.b32  	%r46464, %r46000, %r46460;
	xor.b32  	%r57584, %r57584, %r46464;
	and.b32  	%r46465, %r46001, %r46461;
	xor.b32  	%r57583, %r57583, %r46465;
	and.b32  	%r46466, %r46002, %r46462;
	xor.b32  	%r57582, %r57582, %r46466;
	and.b32  	%r46467, %r46007, %r46459;
	xor.b32  	%r57581, %r57581, %r46467;
	and.b32  	%r46468, %r46008, %r46460;
	xor.b32  	%r57580, %r57580, %r46468;
	and.b32  	%r46469, %r46009, %r46461;
	xor.b32  	%r57579, %r57579, %r46469;
	and.b32  	%r46470, %r46010, %r46462;
	xor.b32  	%r57578, %r57578, %r46470;
	and.b32  	%r46471, %r46015, %r46459;
	xor.b32  	%r57577, %r57577, %r46471;
	and.b32  	%r46472, %r46016, %r46460;
	xor.b32  	%r57576, %r57576, %r46472;
	and.b32  	%r46473, %r46017, %r46461;
	xor.b32  	%r57575, %r57575, %r46473;
	and.b32  	%r46474, %r46018, %r46462;
	xor.b32  	%r57574, %r57574, %r46474;
	and.b32  	%r46475, %r46023, %r46459;
	xor.b32  	%r57573, %r57573, %r46475;
	and.b32  	%r46476, %r46024, %r46460;
	xor.b32  	%r57572, %r57572, %r46476;
	and.b32  	%r46477, %r46025, %r46461;
	xor.b32  	%r57571, %r57571, %r46477;
	and.b32  	%r46478, %r46026, %r46462;
	xor.b32  	%r57570, %r57570, %r46478;
	and.b32  	%r46479, %r46031, %r46459;
	xor.b32  	%r57569, %r57569, %r46479;
	and.b32  	%r46480, %r46032, %r46460;
	xor.b32  	%r57568, %r57568, %r46480;
	and.b32  	%r46481, %r46033, %r46461;
	xor.b32  	%r57567, %r57567, %r46481;
	and.b32  	%r46482, %r46034, %r46462;
	xor.b32  	%r57566, %r57566, %r46482;
	and.b32  	%r46483, %r46039, %r46459;
	xor.b32  	%r57565, %r57565, %r46483;
	and.b32  	%r46484, %r46040, %r46460;
	xor.b32  	%r57564, %r57564, %r46484;
	and.b32  	%r46485, %r46041, %r46461;
	xor.b32  	%r57563, %r57563, %r46485;
	and.b32  	%r46486, %r46042, %r46462;
	xor.b32  	%r57562, %r57562, %r46486;
	and.b32  	%r46487, %r46047, %r46459;
	xor.b32  	%r57561, %r57561, %r46487;
	and.b32  	%r46488, %r46048, %r46460;
	xor.b32  	%r57560, %r57560, %r46488;
	and.b32  	%r46489, %r46049, %r46461;
	xor.b32  	%r57559, %r57559, %r46489;
	and.b32  	%r46490, %r46050, %r46462;
	xor.b32  	%r57558, %r57558, %r46490;
	and.b32  	%r46491, %r46055, %r46459;
	xor.b32  	%r57557, %r57557, %r46491;
	and.b32  	%r46492, %r46056, %r46460;
	xor.b32  	%r57556, %r57556, %r46492;
	and.b32  	%r46493, %r46057, %r46461;
	xor.b32  	%r57555, %r57555, %r46493;
	and.b32  	%r46494, %r46058, %r46462;
	xor.b32  	%r57554, %r57554, %r46494;
	shfl.sync.idx.b32	%r46495|%p593, %r54073, %r56433, 31, -1;
	shfl.sync.idx.b32	%r46496|%p594, %r54072, %r56433, 31, -1;
	shfl.sync.idx.b32	%r46497|%p595, %r54071, %r56433, 31, -1;
	shfl.sync.idx.b32	%r46498|%p596, %r54070, %r56433, 31, -1;
	and.b32  	%r46499, %r45999, %r46495;
	xor.b32  	%r57553, %r57553, %r46499;
	and.b32  	%r46500, %r46000, %r46496;
	xor.b32  	%r57552, %r57552, %r46500;
	and.b32  	%r46501, %r46001, %r46497;
	xor.b32  	%r57551, %r57551, %r46501;
	and.b32  	%r46502, %r46002, %r46498;
	xor.b32  	%r57550, %r57550, %r46502;
	and.b32  	%r46503, %r46007, %r46495;
	xor.b32  	%r57549, %r57549, %r46503;
	and.b32  	%r46504, %r46008, %r46496;
	xor.b32  	%r57548, %r57548, %r46504;
	and.b32  	%r46505, %r46009, %r46497;
	xor.b32  	%r57547, %r57547, %r46505;
	and.b32  	%r46506, %r46010, %r46498;
	xor.b32  	%r57546, %r57546, %r46506;
	and.b32  	%r46507, %r46015, %r46495;
	xor.b32  	%r57545, %r57545, %r46507;
	and.b32  	%r46508, %r46016, %r46496;
	xor.b32  	%r57544, %r57544, %r46508;
	and.b32  	%r46509, %r46017, %r46497;
	xor.b32  	%r57543, %r57543, %r46509;
	and.b32  	%r46510, %r46018, %r46498;
	xor.b32  	%r57542, %r57542, %r46510;
	and.b32  	%r46511, %r46023, %r46495;
	xor.b32  	%r57541, %r57541, %r46511;
	and.b32  	%r46512, %r46024, %r46496;
	xor.b32  	%r57540, %r57540, %r46512;
	and.b32  	%r46513, %r46025, %r46497;
	xor.b32  	%r57539, %r57539, %r46513;
	and.b32  	%r46514, %r46026, %r46498;
	xor.b32  	%r57538, %r57538, %r46514;
	and.b32  	%r46515, %r46031, %r46495;
	xor.b32  	%r57537, %r57537, %r46515;
	and.b32  	%r46516, %r46032, %r46496;
	xor.b32  	%r57536, %r57536, %r46516;
	and.b32  	%r46517, %r46033, %r46497;
	xor.b32  	%r57535, %r57535, %r46517;
	and.b32  	%r46518, %r46034, %r46498;
	xor.b32  	%r57534, %r57534, %r46518;
	and.b32  	%r46519, %r46039, %r46495;
	xor.b32  	%r57533, %r57533, %r46519;
	and.b32  	%r46520, %r46040, %r46496;
	xor.b32  	%r57532, %r57532, %r46520;
	and.b32  	%r46521, %r46041, %r46497;
	xor.b32  	%r57531, %r57531, %r46521;
	and.b32  	%r46522, %r46042, %r46498;
	xor.b32  	%r57530, %r57530, %r46522;
	and.b32  	%r46523, %r46047, %r46495;
	xor.b32  	%r57529, %r57529, %r46523;
	and.b32  	%r46524, %r46048, %r46496;
	xor.b32  	%r57528, %r57528, %r46524;
	and.b32  	%r46525, %r46049, %r46497;
	xor.b32  	%r57527, %r57527, %r46525;
	and.b32  	%r46526, %r46050, %r46498;
	xor.b32  	%r57526, %r57526, %r46526;
	and.b32  	%r46527, %r46055, %r46495;
	xor.b32  	%r57525, %r57525, %r46527;
	and.b32  	%r46528, %r46056, %r46496;
	xor.b32  	%r57524, %r57524, %r46528;
	and.b32  	%r46529, %r46057, %r46497;
	xor.b32  	%r57523, %r57523, %r46529;
	and.b32  	%r46530, %r46058, %r46498;
	xor.b32  	%r57522, %r57522, %r46530;
	shfl.sync.idx.b32	%r46531|%p597, %r54097, %r56433, 31, -1;
	shfl.sync.idx.b32	%r46532|%p598, %r54096, %r56433, 31, -1;
	shfl.sync.idx.b32	%r46533|%p599, %r54095, %r56433, 31, -1;
	shfl.sync.idx.b32	%r46534|%p600, %r54094, %r56433, 31, -1;
	and.b32  	%r46535, %r45999, %r46531;
	xor.b32  	%r57521, %r57521, %r46535;
	and.b32  	%r46536, %r46000, %r46532;
	xor.b32  	%r57520, %r57520, %r46536;
	and.b32  	%r46537, %r46001, %r46533;
	xor.b32  	%r57519, %r57519, %r46537;
	and.b32  	%r46538, %r46002, %r46534;
	xor.b32  	%r57518, %r57518, %r46538;
	and.b32  	%r46539, %r46007, %r46531;
	xor.b32  	%r57517, %r57517, %r46539;
	and.b32  	%r46540, %r46008, %r46532;
	xor.b32  	%r57516, %r57516, %r46540;
	and.b32  	%r46541, %r46009, %r46533;
	xor.b32  	%r57515, %r57515, %r46541;
	and.b32  	%r46542, %r46010, %r46534;
	xor.b32  	%r57514, %r57514, %r46542;
	and.b32  	%r46543, %r46015, %r46531;
	xor.b32  	%r57513, %r57513, %r46543;
	and.b32  	%r46544, %r46016, %r46532;
	xor.b32  	%r57512, %r57512, %r46544;
	and.b32  	%r46545, %r46017, %r46533;
	xor.b32  	%r57511, %r57511, %r46545;
	and.b32  	%r46546, %r46018, %r46534;
	xor.b32  	%r57510, %r57510, %r46546;
	and.b32  	%r46547, %r46023, %r46531;
	xor.b32  	%r57509, %r57509, %r46547;
	and.b32  	%r46548, %r46024, %r46532;
	xor.b32  	%r57508, %r57508, %r46548;
	and.b32  	%r46549, %r46025, %r46533;
	xor.b32  	%r57507, %r57507, %r46549;
	and.b32  	%r46550, %r46026, %r46534;
	xor.b32  	%r57506, %r57506, %r46550;
	and.b32  	%r46551, %r46031, %r46531;
	xor.b32  	%r57505, %r57505, %r46551;
	and.b32  	%r46552, %r46032, %r46532;
	xor.b32  	%r57504, %r57504, %r46552;
	and.b32  	%r46553, %r46033, %r46533;
	xor.b32  	%r57503, %r57503, %r46553;
	and.b32  	%r46554, %r46034, %r46534;
	xor.b32  	%r57502, %r57502, %r46554;
	and.b32  	%r46555, %r46039, %r46531;
	xor.b32  	%r57501, %r57501, %r46555;
	and.b32  	%r46556, %r46040, %r46532;
	xor.b32  	%r57500, %r57500, %r46556;
	and.b32  	%r46557, %r46041, %r46533;
	xor.b32  	%r57499, %r57499, %r46557;
	and.b32  	%r46558, %r46042, %r46534;
	xor.b32  	%r57498, %r57498, %r46558;
	and.b32  	%r46559, %r46047, %r46531;
	xor.b32  	%r57497, %r57497, %r46559;
	and.b32  	%r46560, %r46048, %r46532;
	xor.b32  	%r57496, %r57496, %r46560;
	and.b32  	%r46561, %r46049, %r46533;
	xor.b32  	%r57495, %r57495, %r46561;
	and.b32  	%r46562, %r46050, %r46534;
	xor.b32  	%r57494, %r57494, %r46562;
	and.b32  	%r46563, %r46055, %r46531;
	xor.b32  	%r57493, %r57493, %r46563;
	and.b32  	%r46564, %r46056, %r46532;
	xor.b32  	%r57492, %r57492, %r46564;
	and.b32  	%r46565, %r46057, %r46533;
	xor.b32  	%r57491, %r57491, %r46565;
	and.b32  	%r46566, %r46058, %r46534;
	xor.b32  	%r57490, %r57490, %r46566;
	shfl.sync.idx.b32	%r46567|%p601, %r54121, %r56433, 31, -1;
	shfl.sync.idx.b32	%r46568|%p602, %r54120, %r56433, 31, -1;
	shfl.sync.idx.b32	%r46569|%p603, %r54119, %r56433, 31, -1;
	shfl.sync.idx.b32	%r46570|%p604, %r54118, %r56433, 31, -1;
	and.b32  	%r46571, %r45999, %r46567;
	xor.b32  	%r57489, %r57489, %r46571;
	and.b32  	%r46572, %r46000, %r46568;
	xor.b32  	%r57488, %r57488, %r46572;
	and.b32  	%r46573, %r46001, %r46569;
	xor.b32  	%r57487, %r57487, %r46573;
	and.b32  	%r46574, %r46002, %r46570;
	xor.b32  	%r57486, %r57486, %r46574;
	and.b32  	%r46575, %r46007, %r46567;
	xor.b32  	%r57485, %r57485, %r46575;
	and.b32  	%r46576, %r46008, %r46568;
	xor.b32  	%r57484, %r57484, %r46576;
	and.b32  	%r46577, %r46009, %r46569;
	xor.b32  	%r57483, %r57483, %r46577;
	and.b32  	%r46578, %r46010, %r46570;
	xor.b32  	%r57482, %r57482, %r46578;
	and.b32  	%r46579, %r46015, %r46567;
	xor.b32  	%r57481, %r57481, %r46579;
	and.b32  	%r46580, %r46016, %r46568;
	xor.b32  	%r57480, %r57480, %r46580;
	and.b32  	%r46581, %r46017, %r46569;
	xor.b32  	%r57479, %r57479, %r46581;
	and.b32  	%r46582, %r46018, %r46570;
	xor.b32  	%r57478, %r57478, %r46582;
	and.b32  	%r46583, %r46023, %r46567;
	xor.b32  	%r57477, %r57477, %r46583;
	and.b32  	%r46584, %r46024, %r46568;
	xor.b32  	%r57476, %r57476, %r46584;
	and.b32  	%r46585, %r46025, %r46569;
	xor.b32  	%r57475, %r57475, %r46585;
	and.b32  	%r46586, %r46026, %r46570;
	xor.b32  	%r57474, %r57474, %r46586;
	and.b32  	%r46587, %r46031, %r46567;
	xor.b32  	%r57473, %r57473, %r46587;
	and.b32  	%r46588, %r46032, %r46568;
	xor.b32  	%r57472, %r57472, %r46588;
	and.b32  	%r46589, %r46033, %r46569;
	xor.b32  	%r57471, %r57471, %r46589;
	and.b32  	%r46590, %r46034, %r46570;
	xor.b32  	%r57470, %r57470, %r46590;
	and.b32  	%r46591, %r46039, %r46567;
	xor.b32  	%r57469, %r57469, %r46591;
	and.b32  	%r46592, %r46040, %r46568;
	xor.b32  	%r57468, %r57468, %r46592;
	and.b32  	%r46593, %r46041, %r46569;
	xor.b32  	%r57467, %r57467, %r46593;
	and.b32  	%r46594, %r46042, %r46570;
	xor.b32  	%r57466, %r57466, %r46594;
	and.b32  	%r46595, %r46047, %r46567;
	xor.b32  	%r57465, %r57465, %r46595;
	and.b32  	%r46596, %r46048, %r46568;
	xor.b32  	%r57464, %r57464, %r46596;
	and.b32  	%r46597, %r46049, %r46569;
	xor.b32  	%r57463, %r57463, %r46597;
	and.b32  	%r46598, %r46050, %r46570;
	xor.b32  	%r57462, %r57462, %r46598;
	and.b32  	%r46599, %r46055, %r46567;
	xor.b32  	%r57461, %r57461, %r46599;
	and.b32  	%r46600, %r46056, %r46568;
	xor.b32  	%r57460, %r57460, %r46600;
	and.b32  	%r46601, %r46057, %r46569;
	xor.b32  	%r57459, %r57459, %r46601;
	and.b32  	%r46602, %r46058, %r46570;
	xor.b32  	%r57458, %r57458, %r46602;
	shfl.sync.idx.b32	%r46603|%p605, %r54145, %r56433, 31, -1;
	shfl.sync.idx.b32	%r46604|%p606, %r54144, %r56433, 31, -1;
	shfl.sync.idx.b32	%r46605|%p607, %r54143, %r56433, 31, -1;
	shfl.sync.idx.b32	%r46606|%p608, %r54142, %r56433, 31, -1;
	and.b32  	%r46607, %r45999, %r46603;
	xor.b32  	%r57457, %r57457, %r46607;
	and.b32  	%r46608, %r46000, %r46604;
	xor.b32  	%r57456, %r57456, %r46608;
	and.b32  	%r46609, %r46001, %r46605;
	xor.b32  	%r57455, %r57455, %r46609;
	and.b32  	%r46610, %r46002, %r46606;
	xor.b32  	%r57454, %r57454, %r46610;
	and.b32  	%r46611, %r46007, %r46603;
	xor.b32  	%r57453, %r57453, %r46611;
	and.b32  	%r46612, %r46008, %r46604;
	xor.b32  	%r57452, %r57452, %r46612;
	and.b32  	%r46613, %r46009, %r46605;
	xor.b32  	%r57451, %r57451, %r46613;
	and.b32  	%r46614, %r46010, %r46606;
	xor.b32  	%r57450, %r57450, %r46614;
	and.b32  	%r46615, %r46015, %r46603;
	xor.b32  	%r57449, %r57449, %r46615;
	and.b32  	%r46616, %r46016, %r46604;
	xor.b32  	%r57448, %r57448, %r46616;
	and.b32  	%r46617, %r46017, %r46605;
	xor.b32  	%r57447, %r57447, %r46617;
	and.b32  	%r46618, %r46018, %r46606;
	xor.b32  	%r57446, %r57446, %r46618;
	and.b32  	%r46619, %r46023, %r46603;
	xor.b32  	%r57445, %r57445, %r46619;
	and.b32  	%r46620, %r46024, %r46604;
	xor.b32  	%r57444, %r57444, %r46620;
	and.b32  	%r46621, %r46025, %r46605;
	xor.b32  	%r57443, %r57443, %r46621;
	and.b32  	%r46622, %r46026, %r46606;
	xor.b32  	%r57442, %r57442, %r46622;
	and.b32  	%r46623, %r46031, %r46603;
	xor.b32  	%r57441, %r57441, %r46623;
	and.b32  	%r46624, %r46032, %r46604;
	xor.b32  	%r57440, %r57440, %r46624;
	and.b32  	%r46625, %r46033, %r46605;
	xor.b32  	%r57439, %r57439, %r46625;
	and.b32  	%r46626, %r46034, %r46606;
	xor.b32  	%r57438, %r57438, %r46626;
	and.b32  	%r46627, %r46039, %r46603;
	xor.b32  	%r57437, %r57437, %r46627;
	and.b32  	%r46628, %r46040, %r46604;
	xor.b32  	%r57436, %r57436, %r46628;
	and.b32  	%r46629, %r46041, %r46605;
	xor.b32  	%r57435, %r57435, %r46629;
	and.b32  	%r46630, %r46042, %r46606;
	xor.b32  	%r57434, %r57434, %r46630;
	and.b32  	%r46631, %r46047, %r46603;
	xor.b32  	%r57433, %r57433, %r46631;
	and.b32  	%r46632, %r46048, %r46604;
	xor.b32  	%r57432, %r57432, %r46632;
	and.b32  	%r46633, %r46049, %r46605;
	xor.b32  	%r57431, %r57431, %r46633;
	and.b32  	%r46634, %r46050, %r46606;
	xor.b32  	%r57430, %r57430, %r46634;
	and.b32  	%r46635, %r46055, %r46603;
	xor.b32  	%r57429, %r57429, %r46635;
	and.b32  	%r46636, %r46056, %r46604;
	xor.b32  	%r57428, %r57428, %r46636;
	and.b32  	%r46637, %r46057, %r46605;
	xor.b32  	%r57427, %r57427, %r46637;
	and.b32  	%r46638, %r46058, %r46606;
	xor.b32  	%r57426, %r57426, %r46638;
	shfl.sync.idx.b32	%r46639|%p609, %r54169, %r56433, 31, -1;
	shfl.sync.idx.b32	%r46640|%p610, %r54168, %r56433, 31, -1;
	shfl.sync.idx.b32	%r46641|%p611, %r54167, %r56433, 31, -1;
	shfl.sync.idx.b32	%r46642|%p612, %r54166, %r56433, 31, -1;
	and.b32  	%r46643, %r45999, %r46639;
	xor.b32  	%r57425, %r57425, %r46643;
	and.b32  	%r46644, %r46000, %r46640;
	xor.b32  	%r57424, %r57424, %r46644;
	and.b32  	%r46645, %r46001, %r46641;
	xor.b32  	%r57423, %r57423, %r46645;
	and.b32  	%r46646, %r46002, %r46642;
	xor.b32  	%r57422, %r57422, %r46646;
	and.b32  	%r46647, %r46007, %r46639;
	xor.b32  	%r57421, %r57421, %r46647;
	and.b32  	%r46648, %r46008, %r46640;
	xor.b32  	%r57420, %r57420, %r46648;
	and.b32  	%r46649, %r46009, %r46641;
	xor.b32  	%r57419, %r57419, %r46649;
	and.b32  	%r46650, %r46010, %r46642;
	xor.b32  	%r57418, %r57418, %r46650;
	and.b32  	%r46651, %r46015, %r46639;
	xor.b32  	%r57417, %r57417, %r46651;
	and.b32  	%r46652, %r46016, %r46640;
	xor.b32  	%r57416, %r57416, %r46652;
	and.b32  	%r46653, %r46017, %r46641;
	xor.b32  	%r57415, %r57415, %r46653;
	and.b32  	%r46654, %r46018, %r46642;
	xor.b32  	%r57414, %r57414, %r46654;
	and.b32  	%r46655, %r46023, %r46639;
	xor.b32  	%r57413, %r57413, %r46655;
	and.b32  	%r46656, %r46024, %r46640;
	xor.b32  	%r57412, %r57412, %r46656;
	and.b32  	%r46657, %r46025, %r46641;
	xor.b32  	%r57411, %r57411, %r46657;
	and.b32  	%r46658, %r46026, %r46642;
	xor.b32  	%r57410, %r57410, %r46658;
	and.b32  	%r46659, %r46031, %r46639;
	xor.b32  	%r57409, %r57409, %r46659;
	and.b32  	%r46660, %r46032, %r46640;
	xor.b32  	%r57408, %r57408, %r46660;
	and.b32  	%r46661, %r46033, %r46641;
	xor.b32  	%r57407, %r57407, %r46661;
	and.b32  	%r46662, %r46034, %r46642;
	xor.b32  	%r57406, %r57406, %r46662;
	and.b32  	%r46663, %r46039, %r46639;
	xor.b32  	%r57405, %r57405, %r46663;
	and.b32  	%r46664, %r46040, %r46640;
	xor.b32  	%r57404, %r57404, %r46664;
	and.b32  	%r46665, %r46041, %r46641;
	xor.b32  	%r57403, %r57403, %r46665;
	and.b32  	%r46666, %r46042, %r46642;
	xor.b32  	%r57402, %r57402, %r46666;
	and.b32  	%r46667, %r46047, %r46639;
	xor.b32  	%r57401, %r57401, %r46667;
	and.b32  	%r46668, %r46048, %r46640;
	xor.b32  	%r57400, %r57400, %r46668;
	and.b32  	%r46669, %r46049, %r46641;
	xor.b32  	%r57399, %r57399, %r46669;
	and.b32  	%r46670, %r46050, %r46642;
	xor.b32  	%r57398, %r57398, %r46670;
	and.b32  	%r46671, %r46055, %r46639;
	xor.b32  	%r57397, %r57397, %r46671;
	and.b32  	%r46672, %r46056, %r46640;
	xor.b32  	%r57396, %r57396, %r46672;
	and.b32  	%r46673, %r46057, %r46641;
	xor.b32  	%r57395, %r57395, %r46673;
	and.b32  	%r46674, %r46058, %r46642;
	xor.b32  	%r57394, %r57394, %r46674;
	shfl.sync.idx.b32	%r46675|%p613, %r54193, %r56433, 31, -1;
	shfl.sync.idx.b32	%r46676|%p614, %r54192, %r56433, 31, -1;
	shfl.sync.idx.b32	%r46677|%p615, %r54191, %r56433, 31, -1;
	shfl.sync.idx.b32	%r46678|%p616, %r54190, %r56433, 31, -1;
	and.b32  	%r46679, %r45999, %r46675;
	xor.b32  	%r57393, %r57393, %r46679;
	and.b32  	%r46680, %r46000, %r46676;
	xor.b32  	%r57392, %r57392, %r46680;
	and.b32  	%r46681, %r46001, %r46677;
	xor.b32  	%r57391, %r57391, %r46681;
	and.b32  	%r46682, %r46002, %r46678;
	xor.b32  	%r57390, %r57390, %r46682;
	and.b32  	%r46683, %r46007, %r46675;
	xor.b32  	%r57389, %r57389, %r46683;
	and.b32  	%r46684, %r46008, %r46676;
	xor.b32  	%r57388, %r57388, %r46684;
	and.b32  	%r46685, %r46009, %r46677;
	xor.b32  	%r57387, %r57387, %r46685;
	and.b32  	%r46686, %r46010, %r46678;
	xor.b32  	%r57386, %r57386, %r46686;
	and.b32  	%r46687, %r46015, %r46675;
	xor.b32  	%r57385, %r57385, %r46687;
	and.b32  	%r46688, %r46016, %r46676;
	xor.b32  	%r57384, %r57384, %r46688;
	and.b32  	%r46689, %r46017, %r46677;
	xor.b32  	%r57383, %r57383, %r46689;
	and.b32  	%r46690, %r46018, %r46678;
	xor.b32  	%r57382, %r57382, %r46690;
	and.b32  	%r46691, %r46023, %r46675;
	xor.b32  	%r57381, %r57381, %r46691;
	and.b32  	%r46692, %r46024, %r46676;
	xor.b32  	%r57380, %r57380, %r46692;
	and.b32  	%r46693, %r46025, %r46677;
	xor.b32  	%r57379, %r57379, %r46693;
	and.b32  	%r46694, %r46026, %r46678;
	xor.b32  	%r57378, %r57378, %r46694;
	and.b32  	%r46695, %r46031, %r46675;
	xor.b32  	%r57377, %r57377, %r46695;
	and.b32  	%r46696, %r46032, %r46676;
	xor.b32  	%r57376, %r57376, %r46696;
	and.b32  	%r46697, %r46033, %r46677;
	xor.b32  	%r57375, %r57375, %r46697;
	and.b32  	%r46698, %r46034, %r46678;
	xor.b32  	%r57374, %r57374, %r46698;
	and.b32  	%r46699, %r46039, %r46675;
	xor.b32  	%r57373, %r57373, %r46699;
	and.b32  	%r46700, %r46040, %r46676;
	xor.b32  	%r57372, %r57372, %r46700;
	and.b32  	%r46701, %r46041, %r46677;
	xor.b32  	%r57371, %r57371, %r46701;
	and.b32  	%r46702, %r46042, %r46678;
	xor.b32  	%r57370, %r57370, %r46702;
	and.b32  	%r46703, %r46047, %r46675;
	xor.b32  	%r57369, %r57369, %r46703;
	and.b32  	%r46704, %r46048, %r46676;
	xor.b32  	%r57368, %r57368, %r46704;
	and.b32  	%r46705, %r46049, %r46677;
	xor.b32  	%r57367, %r57367, %r46705;
	and.b32  	%r46706, %r46050, %r46678;
	xor.b32  	%r57366, %r57366, %r46706;
	and.b32  	%r46707, %r46055, %r46675;
	xor.b32  	%r57365, %r57365, %r46707;
	and.b32  	%r46708, %r46056, %r46676;
	xor.b32  	%r57364, %r57364, %r46708;
	and.b32  	%r46709, %r46057, %r46677;
	xor.b32  	%r57363, %r57363, %r46709;
	and.b32  	%r46710, %r46058, %r46678;
	xor.b32  	%r57362, %r57362, %r46710;
	shfl.sync.idx.b32	%r46711|%p617, %r54217, %r56433, 31, -1;
	shfl.sync.idx.b32	%r46712|%p618, %r54216, %r56433, 31, -1;
	shfl.sync.idx.b32	%r46713|%p619, %r54215, %r56433, 31, -1;
	shfl.sync.idx.b32	%r46714|%p620, %r54214, %r56433, 31, -1;
	and.b32  	%r46715, %r45999, %r46711;
	xor.b32  	%r57361, %r57361, %r46715;
	and.b32  	%r46716, %r46000, %r46712;
	xor.b32  	%r57360, %r57360, %r46716;
	and.b32  	%r46717, %r46001, %r46713;
	xor.b32  	%r57359, %r57359, %r46717;
	and.b32  	%r46718, %r46002, %r46714;
	xor.b32  	%r57358, %r57358, %r46718;
	and.b32  	%r46719, %r46007, %r46711;
	xor.b32  	%r57357, %r57357, %r46719;
	and.b32  	%r46720, %r46008, %r46712;
	xor.b32  	%r57356, %r57356, %r46720;
	and.b32  	%r46721, %r46009, %r46713;
	xor.b32  	%r57355, %r57355, %r46721;
	and.b32  	%r46722, %r46010, %r46714;
	xor.b32  	%r57354, %r57354, %r46722;
	and.b32  	%r46723, %r46015, %r46711;
	xor.b32  	%r57353, %r57353, %r46723;
	and.b32  	%r46724, %r46016, %r46712;
	xor.b32  	%r57352, %r57352, %r46724;
	and.b32  	%r46725, %r46017, %r46713;
	xor.b32  	%r57351, %r57351, %r46725;
	and.b32  	%r46726, %r46018, %r46714;
	xor.b32  	%r57350, %r57350, %r46726;
	and.b32  	%r46727, %r46023, %r46711;
	xor.b32  	%r57349, %r57349, %r46727;
	and.b32  	%r46728, %r46024, %r46712;
	xor.b32  	%r57348, %r57348, %r46728;
	and.b32  	%r46729, %r46025, %r46713;
	xor.b32  	%r57347, %r57347, %r46729;
	and.b32  	%r46730, %r46026, %r46714;
	xor.b32  	%r57346, %r57346, %r46730;
	and.b32  	%r46731, %r46031, %r46711;
	xor.b32  	%r57345, %r57345, %r46731;
	and.b32  	%r46732, %r46032, %r46712;
	xor.b32  	%r57344, %r57344, %r46732;
	and.b32  	%r46733, %r46033, %r46713;
	xor.b32  	%r57343, %r57343, %r46733;
	and.b32  	%r46734, %r46034, %r46714;
	xor.b32  	%r57342, %r57342, %r46734;
	and.b32  	%r46735, %r46039, %r46711;
	xor.b32  	%r57341, %r57341, %r46735;
	and.b32  	%r46736, %r46040, %r46712;
	xor.b32  	%r57340, %r57340, %r46736;
	and.b32  	%r46737, %r46041, %r46713;
	xor.b32  	%r57339, %r57339, %r46737;
	and.b32  	%r46738, %r46042, %r46714;
	xor.b32  	%r57338, %r57338, %r46738;
	and.b32  	%r46739, %r46047, %r46711;
	xor.b32  	%r57337, %r57337, %r46739;
	and.b32  	%r46740, %r46048, %r46712;
	xor.b32  	%r57336, %r57336, %r46740;
	and.b32  	%r46741, %r46049, %r46713;
	xor.b32  	%r57335, %r57335, %r46741;
	and.b32  	%r46742, %r46050, %r46714;
	xor.b32  	%r57334, %r57334, %r46742;
	and.b32  	%r46743, %r46055, %r46711;
	xor.b32  	%r57333, %r57333, %r46743;
	and.b32  	%r46744, %r46056, %r46712;
	xor.b32  	%r57332, %r57332, %r46744;
	and.b32  	%r46745, %r46057, %r46713;
	xor.b32  	%r57331, %r57331, %r46745;
	and.b32  	%r46746, %r46058, %r46714;
	xor.b32  	%r57330, %r57330, %r46746;
	shfl.sync.idx.b32	%r46747|%p621, %r54241, %r56433, 31, -1;
	shfl.sync.idx.b32	%r46748|%p622, %r54240, %r56433, 31, -1;
	shfl.sync.idx.b32	%r46749|%p623, %r54239, %r56433, 31, -1;
	shfl.sync.idx.b32	%r46750|%p624, %r54238, %r56433, 31, -1;
	and.b32  	%r46751, %r45999, %r46747;
	xor.b32  	%r57329, %r57329, %r46751;
	and.b32  	%r46752, %r46000, %r46748;
	xor.b32  	%r57328, %r57328, %r46752;
	and.b32  	%r46753, %r46001, %r46749;
	xor.b32  	%r57327, %r57327, %r46753;
	and.b32  	%r46754, %r46002, %r46750;
	xor.b32  	%r57326, %r57326, %r46754;
	and.b32  	%r46755, %r46007, %r46747;
	xor.b32  	%r57325, %r57325, %r46755;
	and.b32  	%r46756, %r46008, %r46748;
	xor.b32  	%r57324, %r57324, %r46756;
	and.b32  	%r46757, %r46009, %r46749;
	xor.b32  	%r57323, %r57323, %r46757;
	and.b32  	%r46758, %r46010, %r46750;
	xor.b32  	%r57322, %r57322, %r46758;
	and.b32  	%r46759, %r46015, %r46747;
	xor.b32  	%r57321, %r57321, %r46759;
	and.b32  	%r46760, %r46016, %r46748;
	xor.b32  	%r57320, %r57320, %r46760;
	and.b32  	%r46761, %r46017, %r46749;
	xor.b32  	%r57319, %r57319, %r46761;
	and.b32  	%r46762, %r46018, %r46750;
	xor.b32  	%r57318, %r57318, %r46762;
	and.b32  	%r46763, %r46023, %r46747;
	xor.b32  	%r57317, %r57317, %r46763;
	and.b32  	%r46764, %r46024, %r46748;
	xor.b32  	%r57316, %r57316, %r46764;
	and.b32  	%r46765, %r46025, %r46749;
	xor.b32  	%r57315, %r57315, %r46765;
	and.b32  	%r46766, %r46026, %r46750;
	xor.b32  	%r57314, %r57314, %r46766;
	and.b32  	%r46767, %r46031, %r46747;
	xor.b32  	%r57313, %r57313, %r46767;
	and.b32  	%r46768, %r46032, %r46748;
	xor.b32  	%r57312, %r57312, %r46768;
	and.b32  	%r46769, %r46033, %r46749;
	xor.b32  	%r57311, %r57311, %r46769;
	and.b32  	%r46770, %r46034, %r46750;
	xor.b32  	%r57310, %r57310, %r46770;
	and.b32  	%r46771, %r46039, %r46747;
	xor.b32  	%r57309, %r57309, %r46771;
	and.b32  	%r46772, %r46040, %r46748;
	xor.b32  	%r57308, %r57308, %r46772;
	and.b32  	%r46773, %r46041, %r46749;
	xor.b32  	%r57307, %r57307, %r46773;
	and.b32  	%r46774, %r46042, %r46750;
	xor.b32  	%r57306, %r57306, %r46774;
	and.b32  	%r46775, %r46047, %r46747;
	xor.b32  	%r57305, %r57305, %r46775;
	and.b32  	%r46776, %r46048, %r46748;
	xor.b32  	%r57304, %r57304, %r46776;
	and.b32  	%r46777, %r46049, %r46749;
	xor.b32  	%r57303, %r57303, %r46777;
	and.b32  	%r46778, %r46050, %r46750;
	xor.b32  	%r57302, %r57302, %r46778;
	and.b32  	%r46779, %r46055, %r46747;
	xor.b32  	%r57301, %r57301, %r46779;
	and.b32  	%r46780, %r46056, %r46748;
	xor.b32  	%r57300, %r57300, %r46780;
	and.b32  	%r46781, %r46057, %r46749;
	xor.b32  	%r57299, %r57299, %r46781;
	and.b32  	%r46782, %r46058, %r46750;
	xor.b32  	%r57298, %r57298, %r46782;
	shfl.sync.idx.b32	%r46783|%p625, %r54265, %r56433, 31, -1;
	shfl.sync.idx.b32	%r46784|%p626, %r54264, %r56433, 31, -1;
	shfl.sync.idx.b32	%r46785|%p627, %r54263, %r56433, 31, -1;
	shfl.sync.idx.b32	%r46786|%p628, %r54262, %r56433, 31, -1;
	and.b32  	%r46787, %r45999, %r46783;
	xor.b32  	%r57297, %r57297, %r46787;
	and.b32  	%r46788, %r46000, %r46784;
	xor.b32  	%r57296, %r57296, %r46788;
	and.b32  	%r46789, %r46001, %r46785;
	xor.b32  	%r57295, %r57295, %r46789;
	and.b32  	%r46790, %r46002, %r46786;
	xor.b32  	%r57294, %r57294, %r46790;
	and.b32  	%r46791, %r46007, %r46783;
	xor.b32  	%r57293, %r57293, %r46791;
	and.b32  	%r46792, %r46008, %r46784;
	xor.b32  	%r57292, %r57292, %r46792;
	and.b32  	%r46793, %r46009, %r46785;
	xor.b32  	%r57291, %r57291, %r46793;
	and.b32  	%r46794, %r46010, %r46786;
	xor.b32  	%r57290, %r57290, %r46794;
	and.b32  	%r46795, %r46015, %r46783;
	xor.b32  	%r57289, %r57289, %r46795;
	and.b32  	%r46796, %r46016, %r46784;
	xor.b32  	%r57288, %r57288, %r46796;
	and.b32  	%r46797, %r46017, %r46785;
	xor.b32  	%r57287, %r57287, %r46797;
	and.b32  	%r46798, %r46018, %r46786;
	xor.b32  	%r57286, %r57286, %r46798;
	and.b32  	%r46799, %r46023, %r46783;
	xor.b32  	%r57285, %r57285, %r46799;
	and.b32  	%r46800, %r46024, %r46784;
	xor.b32  	%r57284, %r57284, %r46800;
	and.b32  	%r46801, %r46025, %r46785;
	xor.b32  	%r57283, %r57283, %r46801;
	and.b32  	%r46802, %r46026, %r46786;
	xor.b32  	%r57282, %r57282, %r46802;
	and.b32  	%r46803, %r46031, %r46783;
	xor.b32  	%r57281, %r57281, %r46803;
	and.b32  	%r46804, %r46032, %r46784;
	xor.b32  	%r57280, %r57280, %r46804;
	and.b32  	%r46805, %r46033, %r46785;
	xor.b32  	%r57279, %r57279, %r46805;
	and.b32  	%r46806, %r46034, %r46786;
	xor.b32  	%r57278, %r57278, %r46806;
	and.b32  	%r46807, %r46039, %r46783;
	xor.b32  	%r57277, %r57277, %r46807;
	and.b32  	%r46808, %r46040, %r46784;
	xor.b32  	%r57276, %r57276, %r46808;
	and.b32  	%r46809, %r46041, %r46785;
	xor.b32  	%r57275, %r57275, %r46809;
	and.b32  	%r46810, %r46042, %r46786;
	xor.b32  	%r57274, %r57274, %r46810;
	and.b32  	%r46811, %r46047, %r46783;
	xor.b32  	%r57273, %r57273, %r46811;
	and.b32  	%r46812, %r46048, %r46784;
	xor.b32  	%r57272, %r57272, %r46812;
	and.b32  	%r46813, %r46049, %r46785;
	xor.b32  	%r57271, %r57271, %r46813;
	and.b32  	%r46814, %r46050, %r46786;
	xor.b32  	%r57270, %r57270, %r46814;
	and.b32  	%r46815, %r46055, %r46783;
	xor.b32  	%r57269, %r57269, %r46815;
	and.b32  	%r46816, %r46056, %r46784;
	xor.b32  	%r57268, %r57268, %r46816;
	and.b32  	%r46817, %r46057, %r46785;
	xor.b32  	%r57267, %r57267, %r46817;
	and.b32  	%r46818, %r46058, %r46786;
	xor.b32  	%r57266, %r57266, %r46818;
	shfl.sync.idx.b32	%r46819|%p629, %r54289, %r56433, 31, -1;
	shfl.sync.idx.b32	%r46820|%p630, %r54288, %r56433, 31, -1;
	shfl.sync.idx.b32	%r46821|%p631, %r54287, %r56433, 31, -1;
	shfl.sync.idx.b32	%r46822|%p632, %r54286, %r56433, 31, -1;
	and.b32  	%r46823, %r45999, %r46819;
	xor.b32  	%r57265, %r57265, %r46823;
	and.b32  	%r46824, %r46000, %r46820;
	xor.b32  	%r57264, %r57264, %r46824;
	and.b32  	%r46825, %r46001, %r46821;
	xor.b32  	%r57263, %r57263, %r46825;
	and.b32  	%r46826, %r46002, %r46822;
	xor.b32  	%r57262, %r57262, %r46826;
	and.b32  	%r46827, %r46007, %r46819;
	xor.b32  	%r57261, %r57261, %r46827;
	and.b32  	%r46828, %r46008, %r46820;
	xor.b32  	%r57260, %r57260, %r46828;
	and.b32  	%r46829, %r46009, %r46821;
	xor.b32  	%r57259, %r57259, %r46829;
	and.b32  	%r46830, %r46010, %r46822;
	xor.b32  	%r57258, %r57258, %r46830;
	and.b32  	%r46831, %r46015, %r46819;
	xor.b32  	%r57257, %r57257, %r46831;
	and.b32  	%r46832, %r46016, %r46820;
	xor.b32  	%r57256, %r57256, %r46832;
	and.b32  	%r46833, %r46017, %r46821;
	xor.b32  	%r57255, %r57255, %r46833;
	and.b32  	%r46834, %r46018, %r46822;
	xor.b32  	%r57254, %r57254, %r46834;
	and.b32  	%r46835, %r46023, %r46819;
	xor.b32  	%r57253, %r57253, %r46835;
	and.b32  	%r46836, %r46024, %r46820;
	xor.b32  	%r57252, %r57252, %r46836;
	and.b32  	%r46837, %r46025, %r46821;
	xor.b32  	%r57251, %r57251, %r46837;
	and.b32  	%r46838, %r46026, %r46822;
	xor.b32  	%r57250, %r57250, %r46838;
	and.b32  	%r46839, %r46031, %r46819;
	xor.b32  	%r57249, %r57249, %r46839;
	and.b32  	%r46840, %r46032, %r46820;
	xor.b32  	%r57248, %r57248, %r46840;
	and.b32  	%r46841, %r46033, %r46821;
	xor.b32  	%r57247, %r57247, %r46841;
	and.b32  	%r46842, %r46034, %r46822;
	xor.b32  	%r57246, %r57246, %r46842;
	and.b32  	%r46843, %r46039, %r46819;
	xor.b32  	%r57245, %r57245, %r46843;
	and.b32  	%r46844, %r46040, %r46820;
	xor.b32  	%r57244, %r57244, %r46844;
	and.b32  	%r46845, %r46041, %r46821;
	xor.b32  	%r57243, %r57243, %r46845;
	and.b32  	%r46846, %r46042, %r46822;
	xor.b32  	%r57242, %r57242, %r46846;
	and.b32  	%r46847, %r46047, %r46819;
	xor.b32  	%r57241, %r57241, %r46847;
	and.b32  	%r46848, %r46048, %r46820;
	xor.b32  	%r57240, %r57240, %r46848;
	and.b32  	%r46849, %r46049, %r46821;
	xor.b32  	%r57239, %r57239, %r46849;
	and.b32  	%r46850, %r46050, %r46822;
	xor.b32  	%r57238, %r57238, %r46850;
	and.b32  	%r46851, %r46055, %r46819;
	xor.b32  	%r57237, %r57237, %r46851;
	and.b32  	%r46852, %r46056, %r46820;
	xor.b32  	%r57236, %r57236, %r46852;
	and.b32  	%r46853, %r46057, %r46821;
	xor.b32  	%r57235, %r57235, %r46853;
	and.b32  	%r46854, %r46058, %r46822;
	xor.b32  	%r57234, %r57234, %r46854;
	shfl.sync.idx.b32	%r46855|%p633, %r54313, %r56433, 31, -1;
	shfl.sync.idx.b32	%r46856|%p634, %r54312, %r56433, 31, -1;
	shfl.sync.idx.b32	%r46857|%p635, %r54311, %r56433, 31, -1;
	shfl.sync.idx.b32	%r46858|%p636, %r54310, %r56433, 31, -1;
	and.b32  	%r46859, %r45999, %r46855;
	xor.b32  	%r57233, %r57233, %r46859;
	and.b32  	%r46860, %r46000, %r46856;
	xor.b32  	%r57232, %r57232, %r46860;
	and.b32  	%r46861, %r46001, %r46857;
	xor.b32  	%r57231, %r57231, %r46861;
	and.b32  	%r46862, %r46002, %r46858;
	xor.b32  	%r57230, %r57230, %r46862;
	and.b32  	%r46863, %r46007, %r46855;
	xor.b32  	%r57229, %r57229, %r46863;
	and.b32  	%r46864, %r46008, %r46856;
	xor.b32  	%r57228, %r57228, %r46864;
	and.b32  	%r46865, %r46009, %r46857;
	xor.b32  	%r57227, %r57227, %r46865;
	and.b32  	%r46866, %r46010, %r46858;
	xor.b32  	%r57226, %r57226, %r46866;
	and.b32  	%r46867, %r46015, %r46855;
	xor.b32  	%r57225, %r57225, %r46867;
	and.b32  	%r46868, %r46016, %r46856;
	xor.b32  	%r57224, %r57224, %r46868;
	and.b32  	%r46869, %r46017, %r46857;
	xor.b32  	%r57223, %r57223, %r46869;
	and.b32  	%r46870, %r46018, %r46858;
	xor.b32  	%r57222, %r57222, %r46870;
	and.b32  	%r46871, %r46023, %r46855;
	xor.b32  	%r57221, %r57221, %r46871;
	and.b32  	%r46872, %r46024, %r46856;
	xor.b32  	%r57220, %r57220, %r46872;
	and.b32  	%r46873, %r46025, %r46857;
	xor.b32  	%r57219, %r57219, %r46873;
	and.b32  	%r46874, %r46026, %r46858;
	xor.b32  	%r57218, %r57218, %r46874;
	and.b32  	%r46875, %r46031, %r46855;
	xor.b32  	%r57217, %r57217, %r46875;
	and.b32  	%r46876, %r46032, %r46856;
	xor.b32  	%r57216, %r57216, %r46876;
	and.b32  	%r46877, %r46033, %r46857;
	xor.b32  	%r57215, %r57215, %r46877;
	and.b32  	%r46878, %r46034, %r46858;
	xor.b32  	%r57214, %r57214, %r46878;
	and.b32  	%r46879, %r46039, %r46855;
	xor.b32  	%r57213, %r57213, %r46879;
	and.b32  	%r46880, %r46040, %r46856;
	xor.b32  	%r57212, %r57212, %r46880;
	and.b32  	%r46881, %r46041, %r46857;
	xor.b32  	%r57211, %r57211, %r46881;
	and.b32  	%r46882, %r46042, %r46858;
	xor.b32  	%r57210, %r57210, %r46882;
	and.b32  	%r46883, %r46047, %r46855;
	xor.b32  	%r57209, %r57209, %r46883;
	and.b32  	%r46884, %r46048, %r46856;
	xor.b32  	%r57208, %r57208, %r46884;
	and.b32  	%r46885, %r46049, %r46857;
	xor.b32  	%r57207, %r57207, %r46885;
	and.b32  	%r46886, %r46050, %r46858;
	xor.b32  	%r57206, %r57206, %r46886;
	and.b32  	%r46887, %r46055, %r46855;
	xor.b32  	%r57205, %r57205, %r46887;
	and.b32  	%r46888, %r46056, %r46856;
	xor.b32  	%r57204, %r57204, %r46888;
	and.b32  	%r46889, %r46057, %r46857;
	xor.b32  	%r57203, %r57203, %r46889;
	and.b32  	%r46890, %r46058, %r46858;
	xor.b32  	%r57202, %r57202, %r46890;
	shfl.sync.idx.b32	%r46891|%p637, %r54337, %r56433, 31, -1;
	shfl.sync.idx.b32	%r46892|%p638, %r54336, %r56433, 31, -1;
	shfl.sync.idx.b32	%r46893|%p639, %r54335, %r56433, 31, -1;
	shfl.sync.idx.b32	%r46894|%p640, %r54334, %r56433, 31, -1;
	and.b32  	%r46895, %r45999, %r46891;
	xor.b32  	%r57201, %r57201, %r46895;
	and.b32  	%r46896, %r46000, %r46892;
	xor.b32  	%r57200, %r57200, %r46896;
	and.b32  	%r46897, %r46001, %r46893;
	xor.b32  	%r57199, %r57199, %r46897;
	and.b32  	%r46898, %r46002, %r46894;
	xor.b32  	%r57198, %r57198, %r46898;
	and.b32  	%r46899, %r46007, %r46891;
	xor.b32  	%r57197, %r57197, %r46899;
	and.b32  	%r46900, %r46008, %r46892;
	xor.b32  	%r57196, %r57196, %r46900;
	and.b32  	%r46901, %r46009, %r46893;
	xor.b32  	%r57195, %r57195, %r46901;
	and.b32  	%r46902, %r46010, %r46894;
	xor.b32  	%r57194, %r57194, %r46902;
	and.b32  	%r46903, %r46015, %r46891;
	xor.b32  	%r57193, %r57193, %r46903;
	and.b32  	%r46904, %r46016, %r46892;
	xor.b32  	%r57192, %r57192, %r46904;
	and.b32  	%r46905, %r46017, %r46893;
	xor.b32  	%r57191, %r57191, %r46905;
	and.b32  	%r46906, %r46018, %r46894;
	xor.b32  	%r57190, %r57190, %r46906;
	and.b32  	%r46907, %r46023, %r46891;
	xor.b32  	%r57189, %r57189, %r46907;
	and.b32  	%r46908, %r46024, %r46892;
	xor.b32  	%r57188, %r57188, %r46908;
	and.b32  	%r46909, %r46025, %r46893;
	xor.b32  	%r57187, %r57187, %r46909;
	and.b32  	%r46910, %r46026, %r46894;
	xor.b32  	%r57186, %r57186, %r46910;
	and.b32  	%r46911, %r46031, %r46891;
	xor.b32  	%r57185, %r57185, %r46911;
	and.b32  	%r46912, %r46032, %r46892;
	xor.b32  	%r57184, %r57184, %r46912;
	and.b32  	%r46913, %r46033, %r46893;
	xor.b32  	%r57183, %r57183, %r46913;
	and.b32  	%r46914, %r46034, %r46894;
	xor.b32  	%r57182, %r57182, %r46914;
	and.b32  	%r46915, %r46039, %r46891;
	xor.b32  	%r57181, %r57181, %r46915;
	and.b32  	%r46916, %r46040, %r46892;
	xor.b32  	%r57180, %r57180, %r46916;
	and.b32  	%r46917, %r46041, %r46893;
	xor.b32  	%r57179, %r57179, %r46917;
	and.b32  	%r46918, %r46042, %r46894;
	xor.b32  	%r57178, %r57178, %r46918;
	and.b32  	%r46919, %r46047, %r46891;
	xor.b32  	%r57177, %r57177, %r46919;
	and.b32  	%r46920, %r46048, %r46892;
	xor.b32  	%r57176, %r57176, %r46920;
	and.b32  	%r46921, %r46049, %r46893;
	xor.b32  	%r57175, %r57175, %r46921;
	and.b32  	%r46922, %r46050, %r46894;
	xor.b32  	%r57174, %r57174, %r46922;
	and.b32  	%r46923, %r46055, %r46891;
	xor.b32  	%r57173, %r57173, %r46923;
	and.b32  	%r46924, %r46056, %r46892;
	xor.b32  	%r57172, %r57172, %r46924;
	and.b32  	%r46925, %r46057, %r46893;
	xor.b32  	%r57171, %r57171, %r46925;
	and.b32  	%r46926, %r46058, %r46894;
	xor.b32  	%r57170, %r57170, %r46926;
	shfl.sync.idx.b32	%r46927|%p641, %r54361, %r56433, 31, -1;
	shfl.sync.idx.b32	%r46928|%p642, %r54360, %r56433, 31, -1;
	shfl.sync.idx.b32	%r46929|%p643, %r54359, %r56433, 31, -1;
	shfl.sync.idx.b32	%r46930|%p644, %r54358, %r56433, 31, -1;
	and.b32  	%r46931, %r45999, %r46927;
	xor.b32  	%r57169, %r57169, %r46931;
	and.b32  	%r46932, %r46000, %r46928;
	xor.b32  	%r57168, %r57168, %r46932;
	and.b32  	%r46933, %r46001, %r46929;
	xor.b32  	%r57167, %r57167, %r46933;
	and.b32  	%r46934, %r46002, %r46930;
	xor.b32  	%r57166, %r57166, %r46934;
	and.b32  	%r46935, %r46007, %r46927;
	xor.b32  	%r57165, %r57165, %r46935;
	and.b32  	%r46936, %r46008, %r46928;
	xor.b32  	%r57164, %r57164, %r46936;
	and.b32  	%r46937, %r46009, %r46929;
	xor.b32  	%r57163, %r57163, %r46937;
	and.b32  	%r46938, %r46010, %r46930;
	xor.b32  	%r57162, %r57162, %r46938;
	and.b32  	%r46939, %r46015, %r46927;
	xor.b32  	%r57161, %r57161, %r46939;
	and.b32  	%r46940, %r46016, %r46928;
	xor.b32  	%r57160, %r57160, %r46940;
	and.b32  	%r46941, %r46017, %r46929;
	xor.b32  	%r57159, %r57159, %r46941;
	and.b32  	%r46942, %r46018, %r46930;
	xor.b32  	%r57158, %r57158, %r46942;
	and.b32  	%r46943, %r46023, %r46927;
	xor.b32  	%r57157, %r57157, %r46943;
	and.b32  	%r46944, %r46024, %r46928;
	xor.b32  	%r57156, %r57156, %r46944;
	and.b32  	%r46945, %r46025, %r46929;
	xor.b32  	%r57155, %r57155, %r46945;
	and.b32  	%r46946, %r46026, %r46930;
	xor.b32  	%r57154, %r57154, %r46946;
	and.b32  	%r46947, %r46031, %r46927;
	xor.b32  	%r57153, %r57153, %r46947;
	and.b32  	%r46948, %r46032, %r46928;
	xor.b32  	%r57152, %r57152, %r46948;
	and.b32  	%r46949, %r46033, %r46929;
	xor.b32  	%r57151, %r57151, %r46949;
	and.b32  	%r46950, %r46034, %r46930;
	xor.b32  	%r57150, %r57150, %r46950;
	and.b32  	%r46951, %r46039, %r46927;
	xor.b32  	%r57149, %r57149, %r46951;
	and.b32  	%r46952, %r46040, %r46928;
	xor.b32  	%r57148, %r57148, %r46952;
	and.b32  	%r46953, %r46041, %r46929;
	xor.b32  	%r57147, %r57147, %r46953;
	and.b32  	%r46954, %r46042, %r46930;
	xor.b32  	%r57146, %r57146, %r46954;
	and.b32  	%r46955, %r46047, %r46927;
	xor.b32  	%r57145, %r57145, %r46955;
	and.b32  	%r46956, %r46048, %r46928;
	xor.b32  	%r57144, %r57144, %r46956;
	and.b32  	%r46957, %r46049, %r46929;
	xor.b32  	%r57143, %r57143, %r46957;
	and.b32  	%r46958, %r46050, %r46930;
	xor.b32  	%r57142, %r57142, %r46958;
	and.b32  	%r46959, %r46055, %r46927;
	xor.b32  	%r57141, %r57141, %r46959;
	and.b32  	%r46960, %r46056, %r46928;
	xor.b32  	%r57140, %r57140, %r46960;
	and.b32  	%r46961, %r46057, %r46929;
	xor.b32  	%r57139, %r57139, %r46961;
	and.b32  	%r46962, %r46058, %r46930;
	xor.b32  	%r57138, %r57138, %r46962;
	shfl.sync.idx.b32	%r46963|%p645, %r54385, %r56433, 31, -1;
	shfl.sync.idx.b32	%r46964|%p646, %r54384, %r56433, 31, -1;
	shfl.sync.idx.b32	%r46965|%p647, %r54383, %r56433, 31, -1;
	shfl.sync.idx.b32	%r46966|%p648, %r54382, %r56433, 31, -1;
	and.b32  	%r46967, %r45999, %r46963;
	xor.b32  	%r57137, %r57137, %r46967;
	and.b32  	%r46968, %r46000, %r46964;
	xor.b32  	%r57136, %r57136, %r46968;
	and.b32  	%r46969, %r46001, %r46965;
	xor.b32  	%r57135, %r57135, %r46969;
	and.b32  	%r46970, %r46002, %r46966;
	xor.b32  	%r57134, %r57134, %r46970;
	and.b32  	%r46971, %r46007, %r46963;
	xor.b32  	%r57133, %r57133, %r46971;
	and.b32  	%r46972, %r46008, %r46964;
	xor.b32  	%r57132, %r57132, %r46972;
	and.b32  	%r46973, %r46009, %r46965;
	xor.b32  	%r57131, %r57131, %r46973;
	and.b32  	%r46974, %r46010, %r46966;
	xor.b32  	%r57130, %r57130, %r46974;
	and.b32  	%r46975, %r46015, %r46963;
	xor.b32  	%r57129, %r57129, %r46975;
	and.b32  	%r46976, %r46016, %r46964;
	xor.b32  	%r57128, %r57128, %r46976;
	and.b32  	%r46977, %r46017, %r46965;
	xor.b32  	%r57127, %r57127, %r46977;
	and.b32  	%r46978, %r46018, %r46966;
	xor.b32  	%r57126, %r57126, %r46978;
	and.b32  	%r46979, %r46023, %r46963;
	xor.b32  	%r57125, %r57125, %r46979;
	and.b32  	%r46980, %r46024, %r46964;
	xor.b32  	%r57124, %r57124, %r46980;
	and.b32  	%r46981, %r46025, %r46965;
	xor.b32  	%r57123, %r57123, %r46981;
	and.b32  	%r46982, %r46026, %r46966;
	xor.b32  	%r57122, %r57122, %r46982;
	and.b32  	%r46983, %r46031, %r46963;
	xor.b32  	%r57121, %r57121, %r46983;
	and.b32  	%r46984, %r46032, %r46964;
	xor.b32  	%r57120, %r57120, %r46984;
	and.b32  	%r46985, %r46033, %r46965;
	xor.b32  	%r57119, %r57119, %r46985;
	and.b32  	%r46986, %r46034, %r46966;
	xor.b32  	%r57118, %r57118, %r46986;
	and.b32  	%r46987, %r46039, %r46963;
	xor.b32  	%r57117, %r57117, %r46987;
	and.b32  	%r46988, %r46040, %r46964;
	xor.b32  	%r57116, %r57116, %r46988;
	and.b32  	%r46989, %r46041, %r46965;
	xor.b32  	%r57115, %r57115, %r46989;
	and.b32  	%r46990, %r46042, %r46966;
	xor.b32  	%r57114, %r57114, %r46990;
	and.b32  	%r46991, %r46047, %r46963;
	xor.b32  	%r57113, %r57113, %r46991;
	and.b32  	%r46992, %r46048, %r46964;
	xor.b32  	%r57112, %r57112, %r46992;
	and.b32  	%r46993, %r46049, %r46965;
	xor.b32  	%r57111, %r57111, %r46993;
	and.b32  	%r46994, %r46050, %r46966;
	xor.b32  	%r57110, %r57110, %r46994;
	and.b32  	%r46995, %r46055, %r46963;
	xor.b32  	%r57109, %r57109, %r46995;
	and.b32  	%r46996, %r46056, %r46964;
	xor.b32  	%r57108, %r57108, %r46996;
	and.b32  	%r46997, %r46057, %r46965;
	xor.b32  	%r57107, %r57107, %r46997;
	and.b32  	%r46998, %r46058, %r46966;
	xor.b32  	%r57106, %r57106, %r46998;
	shfl.sync.idx.b32	%r46999|%p649, %r54409, %r56433, 31, -1;
	shfl.sync.idx.b32	%r47000|%p650, %r54408, %r56433, 31, -1;
	shfl.sync.idx.b32	%r47001|%p651, %r54407, %r56433, 31, -1;
	shfl.sync.idx.b32	%r47002|%p652, %r54406, %r56433, 31, -1;
	and.b32  	%r47003, %r45999, %r46999;
	xor.b32  	%r57105, %r57105, %r47003;
	and.b32  	%r47004, %r46000, %r47000;
	xor.b32  	%r57104, %r57104, %r47004;
	and.b32  	%r47005, %r46001, %r47001;
	xor.b32  	%r57103, %r57103, %r47005;
	and.b32  	%r47006, %r46002, %r47002;
	xor.b32  	%r57102, %r57102, %r47006;
	and.b32  	%r47007, %r46007, %r46999;
	xor.b32  	%r57101, %r57101, %r47007;
	and.b32  	%r47008, %r46008, %r47000;
	xor.b32  	%r57100, %r57100, %r47008;
	and.b32  	%r47009, %r46009, %r47001;
	xor.b32  	%r57099, %r57099, %r47009;
	and.b32  	%r47010, %r46010, %r47002;
	xor.b32  	%r57098, %r57098, %r47010;
	and.b32  	%r47011, %r46015, %r46999;
	xor.b32  	%r57097, %r57097, %r47011;
	and.b32  	%r47012, %r46016, %r47000;
	xor.b32  	%r57096, %r57096, %r47012;
	and.b32  	%r47013, %r46017, %r47001;
	xor.b32  	%r57095, %r57095, %r47013;
	and.b32  	%r47014, %r46018, %r47002;
	xor.b32  	%r57094, %r57094, %r47014;
	and.b32  	%r47015, %r46023, %r46999;
	xor.b32  	%r57093, %r57093, %r47015;
	and.b32  	%r47016, %r46024, %r47000;
	xor.b32  	%r57092, %r57092, %r47016;
	and.b32  	%r47017, %r46025, %r47001;
	xor.b32  	%r57091, %r57091, %r47017;
	and.b32  	%r47018, %r46026, %r47002;
	xor.b32  	%r57090, %r57090, %r47018;
	and.b32  	%r47019, %r46031, %r46999;
	xor.b32  	%r57089, %r57089, %r47019;
	and.b32  	%r47020, %r46032, %r47000;
	xor.b32  	%r57088, %r57088, %r47020;
	and.b32  	%r47021, %r46033, %r47001;
	xor.b32  	%r57087, %r57087, %r47021;
	and.b32  	%r47022, %r46034, %r47002;
	xor.b32  	%r57086, %r57086, %r47022;
	and.b32  	%r47023, %r46039, %r46999;
	xor.b32  	%r57085, %r57085, %r47023;
	and.b32  	%r47024, %r46040, %r47000;
	xor.b32  	%r57084, %r57084, %r47024;
	and.b32  	%r47025, %r46041, %r47001;
	xor.b32  	%r57083, %r57083, %r47025;
	and.b32  	%r47026, %r46042, %r47002;
	xor.b32  	%r57082, %r57082, %r47026;
	and.b32  	%r47027, %r46047, %r46999;
	xor.b32  	%r57081, %r57081, %r47027;
	and.b32  	%r47028, %r46048, %r47000;
	xor.b32  	%r57080, %r57080, %r47028;
	and.b32  	%r47029, %r46049, %r47001;
	xor.b32  	%r57079, %r57079, %r47029;
	and.b32  	%r47030, %r46050, %r47002;
	xor.b32  	%r57078, %r57078, %r47030;
	and.b32  	%r47031, %r46055, %r46999;
	xor.b32  	%r57077, %r57077, %r47031;
	and.b32  	%r47032, %r46056, %r47000;
	xor.b32  	%r57076, %r57076, %r47032;
	and.b32  	%r47033, %r46057, %r47001;
	xor.b32  	%r57075, %r57075, %r47033;
	and.b32  	%r47034, %r46058, %r47002;
	xor.b32  	%r57074, %r57074, %r47034;
	shfl.sync.idx.b32	%r47035|%p653, %r54433, %r56433, 31, -1;
	shfl.sync.idx.b32	%r47036|%p654, %r54432, %r56433, 31, -1;
	shfl.sync.idx.b32	%r47037|%p655, %r54431, %r56433, 31, -1;
	shfl.sync.idx.b32	%r47038|%p656, %r54430, %r56433, 31, -1;
	and.b32  	%r47039, %r45999, %r47035;
	xor.b32  	%r57073, %r57073, %r47039;
	and.b32  	%r47040, %r46000, %r47036;
	xor.b32  	%r57072, %r57072, %r47040;
	and.b32  	%r47041, %r46001, %r47037;
	xor.b32  	%r57071, %r57071, %r47041;
	and.b32  	%r47042, %r46002, %r47038;
	xor.b32  	%r57070, %r57070, %r47042;
	and.b32  	%r47043, %r46007, %r47035;
	xor.b32  	%r57069, %r57069, %r47043;
	and.b32  	%r47044, %r46008, %r47036;
	xor.b32  	%r57068, %r57068, %r47044;
	and.b32  	%r47045, %r46009, %r47037;
	xor.b32  	%r57067, %r57067, %r47045;
	and.b32  	%r47046, %r46010, %r47038;
	xor.b32  	%r57066, %r57066, %r47046;
	and.b32  	%r47047, %r46015, %r47035;
	xor.b32  	%r57065, %r57065, %r47047;
	and.b32  	%r47048, %r46016, %r47036;
	xor.b32  	%r57064, %r57064, %r47048;
	and.b32  	%r47049, %r46017, %r47037;
	xor.b32  	%r57063, %r57063, %r47049;
	and.b32  	%r47050, %r46018, %r47038;
	xor.b32  	%r57062, %r57062, %r47050;
	and.b32  	%r47051, %r46023, %r47035;
	xor.b32  	%r57061, %r57061, %r47051;
	and.b32  	%r47052, %r46024, %r47036;
	xor.b32  	%r57060, %r57060, %r47052;
	and.b32  	%r47053, %r46025, %r47037;
	xor.b32  	%r57059, %r57059, %r47053;
	and.b32  	%r47054, %r46026, %r47038;
	xor.b32  	%r57058, %r57058, %r47054;
	and.b32  	%r47055, %r46031, %r47035;
	xor.b32  	%r57057, %r57057, %r47055;
	and.b32  	%r47056, %r46032, %r47036;
	xor.b32  	%r57056, %r57056, %r47056;
	and.b32  	%r47057, %r46033, %r47037;
	xor.b32  	%r57055, %r57055, %r47057;
	and.b32  	%r47058, %r46034, %r47038;
	xor.b32  	%r57054, %r57054, %r47058;
	and.b32  	%r47059, %r46039, %r47035;
	xor.b32  	%r57053, %r57053, %r47059;
	and.b32  	%r47060, %r46040, %r47036;
	xor.b32  	%r57052, %r57052, %r47060;
	and.b32  	%r47061, %r46041, %r47037;
	xor.b32  	%r57051, %r57051, %r47061;
	and.b32  	%r47062, %r46042, %r47038;
	xor.b32  	%r57050, %r57050, %r47062;
	and.b32  	%r47063, %r46047, %r47035;
	xor.b32  	%r57049, %r57049, %r47063;
	and.b32  	%r47064, %r46048, %r47036;
	xor.b32  	%r57048, %r57048, %r47064;
	and.b32  	%r47065, %r46049, %r47037;
	xor.b32  	%r57047, %r57047, %r47065;
	and.b32  	%r47066, %r46050, %r47038;
	xor.b32  	%r57046, %r57046, %r47066;
	and.b32  	%r47067, %r46055, %r47035;
	xor.b32  	%r57045, %r57045, %r47067;
	and.b32  	%r47068, %r46056, %r47036;
	xor.b32  	%r57044, %r57044, %r47068;
	and.b32  	%r47069, %r46057, %r47037;
	xor.b32  	%r57043, %r57043, %r47069;
	and.b32  	%r47070, %r46058, %r47038;
	xor.b32  	%r57042, %r57042, %r47070;
	shfl.sync.idx.b32	%r47071|%p657, %r54457, %r56433, 31, -1;
	shfl.sync.idx.b32	%r47072|%p658, %r54456, %r56433, 31, -1;
	shfl.sync.idx.b32	%r47073|%p659, %r54455, %r56433, 31, -1;
	shfl.sync.idx.b32	%r47074|%p660, %r54454, %r56433, 31, -1;
	and.b32  	%r47075, %r45999, %r47071;
	xor.b32  	%r57041, %r57041, %r47075;
	and.b32  	%r47076, %r46000, %r47072;
	xor.b32  	%r57040, %r57040, %r47076;
	and.b32  	%r47077, %r46001, %r47073;
	xor.b32  	%r57039, %r57039, %r47077;
	and.b32  	%r47078, %r46002, %r47074;
	xor.b32  	%r57038, %r57038, %r47078;
	and.b32  	%r47079, %r46007, %r47071;
	xor.b32  	%r57037, %r57037, %r47079;
	and.b32  	%r47080, %r46008, %r47072;
	xor.b32  	%r57036, %r57036, %r47080;
	and.b32  	%r47081, %r46009, %r47073;
	xor.b32  	%r57035, %r57035, %r47081;
	and.b32  	%r47082, %r46010, %r47074;
	xor.b32  	%r57034, %r57034, %r47082;
	and.b32  	%r47083, %r46015, %r47071;
	xor.b32  	%r57033, %r57033, %r47083;
	and.b32  	%r47084, %r46016, %r47072;
	xor.b32  	%r57032, %r57032, %r47084;
	and.b32  	%r47085, %r46017, %r47073;
	xor.b32  	%r57031, %r57031, %r47085;
	and.b32  	%r47086, %r46018, %r47074;
	xor.b32  	%r57030, %r57030, %r47086;
	and.b32  	%r47087, %r46023, %r47071;
	xor.b32  	%r57029, %r57029, %r47087;
	and.b32  	%r47088, %r46024, %r47072;
	xor.b32  	%r57028, %r57028, %r47088;
	and.b32  	%r47089, %r46025, %r47073;
	xor.b32  	%r57027, %r57027, %r47089;
	and.b32  	%r47090, %r46026, %r47074;
	xor.b32  	%r57026, %r57026, %r47090;
	and.b32  	%r47091, %r46031, %r47071;
	xor.b32  	%r57025, %r57025, %r47091;
	and.b32  	%r47092, %r46032, %r47072;
	xor.b32  	%r57024, %r57024, %r47092;
	and.b32  	%r47093, %r46033, %r47073;
	xor.b32  	%r57023, %r57023, %r47093;
	and.b32  	%r47094, %r46034, %r47074;
	xor.b32  	%r57022, %r57022, %r47094;
	and.b32  	%r47095, %r46039, %r47071;
	xor.b32  	%r57021, %r57021, %r47095;
	and.b32  	%r47096, %r46040, %r47072;
	xor.b32  	%r57020, %r57020, %r47096;
	and.b32  	%r47097, %r46041, %r47073;
	xor.b32  	%r57019, %r57019, %r47097;
	and.b32  	%r47098, %r46042, %r47074;
	xor.b32  	%r57018, %r57018, %r47098;
	and.b32  	%r47099, %r46047, %r47071;
	xor.b32  	%r57017, %r57017, %r47099;
	and.b32  	%r47100, %r46048, %r47072;
	xor.b32  	%r57016, %r57016, %r47100;
	and.b32  	%r47101, %r46049, %r47073;
	xor.b32  	%r57015, %r57015, %r47101;
	and.b32  	%r47102, %r46050, %r47074;
	xor.b32  	%r57014, %r57014, %r47102;
	and.b32  	%r47103, %r46055, %r47071;
	xor.b32  	%r57013, %r57013, %r47103;
	and.b32  	%r47104, %r46056, %r47072;
	xor.b32  	%r57012, %r57012, %r47104;
	and.b32  	%r47105, %r46057, %r47073;
	xor.b32  	%r57011, %r57011, %r47105;
	and.b32  	%r47106, %r46058, %r47074;
	xor.b32  	%r57010, %r57010, %r47106;
	shfl.sync.idx.b32	%r47107|%p661, %r54481, %r56433, 31, -1;
	shfl.sync.idx.b32	%r47108|%p662, %r54480, %r56433, 31, -1;
	shfl.sync.idx.b32	%r47109|%p663, %r54479, %r56433, 31, -1;
	shfl.sync.idx.b32	%r47110|%p664, %r54478, %r56433, 31, -1;
	and.b32  	%r47111, %r45999, %r47107;
	xor.b32  	%r57009, %r57009, %r47111;
	and.b32  	%r47112, %r46000, %r47108;
	xor.b32  	%r57008, %r57008, %r47112;
	and.b32  	%r47113, %r46001, %r47109;
	xor.b32  	%r57007, %r57007, %r47113;
	and.b32  	%r47114, %r46002, %r47110;
	xor.b32  	%r57006, %r57006, %r47114;
	and.b32  	%r47115, %r46007, %r47107;
	xor.b32  	%r57005, %r57005, %r47115;
	and.b32  	%r47116, %r46008, %r47108;
	xor.b32  	%r57004, %r57004, %r47116;
	and.b32  	%r47117, %r46009, %r47109;
	xor.b32  	%r57003, %r57003, %r47117;
	and.b32  	%r47118, %r46010, %r47110;
	xor.b32  	%r57002, %r57002, %r47118;
	and.b32  	%r47119, %r46015, %r47107;
	xor.b32  	%r57001, %r57001, %r47119;
	and.b32  	%r47120, %r46016, %r47108;
	xor.b32  	%r57000, %r57000, %r47120;
	and.b32  	%r47121, %r46017, %r47109;
	xor.b32  	%r56999, %r56999, %r47121;
	and.b32  	%r47122, %r46018, %r47110;
	xor.b32  	%r56998, %r56998, %r47122;
	and.b32  	%r47123, %r46023, %r47107;
	xor.b32  	%r56997, %r56997, %r47123;
	and.b32  	%r47124, %r46024, %r47108;
	xor.b32  	%r56996, %r56996, %r47124;
	and.b32  	%r47125, %r46025, %r47109;
	xor.b32  	%r56995, %r56995, %r47125;
	and.b32  	%r47126, %r46026, %r47110;
	xor.b32  	%r56994, %r56994, %r47126;
	and.b32  	%r47127, %r46031, %r47107;
	xor.b32  	%r56993, %r56993, %r47127;
	and.b32  	%r47128, %r46032, %r47108;
	xor.b32  	%r56992, %r56992, %r47128;
	and.b32  	%r47129, %r46033, %r47109;
	xor.b32  	%r56991, %r56991, %r47129;
	and.b32  	%r47130, %r46034, %r47110;
	xor.b32  	%r56990, %r56990, %r47130;
	and.b32  	%r47131, %r46039, %r47107;
	xor.b32  	%r56989, %r56989, %r47131;
	and.b32  	%r47132, %r46040, %r47108;
	xor.b32  	%r56988, %r56988, %r47132;
	and.b32  	%r47133, %r46041, %r47109;
	xor.b32  	%r56987, %r56987, %r47133;
	and.b32  	%r47134, %r46042, %r47110;
	xor.b32  	%r56986, %r56986, %r47134;
	and.b32  	%r47135, %r46047, %r47107;
	xor.b32  	%r56985, %r56985, %r47135;
	and.b32  	%r47136, %r46048, %r47108;
	xor.b32  	%r56984, %r56984, %r47136;
	and.b32  	%r47137, %r46049, %r47109;
	xor.b32  	%r56983, %r56983, %r47137;
	and.b32  	%r47138, %r46050, %r47110;
	xor.b32  	%r56982, %r56982, %r47138;
	and.b32  	%r47139, %r46055, %r47107;
	xor.b32  	%r56981, %r56981, %r47139;
	and.b32  	%r47140, %r46056, %r47108;
	xor.b32  	%r56980, %r56980, %r47140;
	and.b32  	%r47141, %r46057, %r47109;
	xor.b32  	%r56979, %r56979, %r47141;
	and.b32  	%r47142, %r46058, %r47110;
	xor.b32  	%r56978, %r56978, %r47142;
	shfl.sync.idx.b32	%r47143|%p665, %r54505, %r56433, 31, -1;
	shfl.sync.idx.b32	%r47144|%p666, %r54504, %r56433, 31, -1;
	shfl.sync.idx.b32	%r47145|%p667, %r54503, %r56433, 31, -1;
	shfl.sync.idx.b32	%r47146|%p668, %r54502, %r56433, 31, -1;
	and.b32  	%r47147, %r45999, %r47143;
	xor.b32  	%r56977, %r56977, %r47147;
	and.b32  	%r47148, %r46000, %r47144;
	xor.b32  	%r56976, %r56976, %r47148;
	and.b32  	%r47149, %r46001, %r47145;
	xor.b32  	%r56975, %r56975, %r47149;
	and.b32  	%r47150, %r46002, %r47146;
	xor.b32  	%r56974, %r56974, %r47150;
	and.b32  	%r47151, %r46007, %r47143;
	xor.b32  	%r56973, %r56973, %r47151;
	and.b32  	%r47152, %r46008, %r47144;
	xor.b32  	%r56972, %r56972, %r47152;
	and.b32  	%r47153, %r46009, %r47145;
	xor.b32  	%r56971, %r56971, %r47153;
	and.b32  	%r47154, %r46010, %r47146;
	xor.b32  	%r56970, %r56970, %r47154;
	and.b32  	%r47155, %r46015, %r47143;
	and.b32  	%r47156, %r46016, %r47144;
	xor.b32  	%r56969, %r56969, %r47155;
	xor.b32  	%r56968, %r56968, %r47156;
	and.b32  	%r47157, %r46017, %r47145;
	and.b32  	%r47158, %r46018, %r47146;
	xor.b32  	%r56967, %r56967, %r47157;
	xor.b32  	%r56966, %r56966, %r47158;
	and.b32  	%r47159, %r46023, %r47143;
	and.b32  	%r47160, %r46024, %r47144;
	xor.b32  	%r56965, %r56965, %r47159;
	xor.b32  	%r56964, %r56964, %r47160;
	and.b32  	%r47161, %r46025, %r47145;
	and.b32  	%r47162, %r46026, %r47146;
	xor.b32  	%r56963, %r56963, %r47161;
	xor.b32  	%r56962, %r56962, %r47162;
	and.b32  	%r47163, %r46031, %r47143;
	and.b32  	%r47164, %r46032, %r47144;
	xor.b32  	%r56961, %r56961, %r47163;
	xor.b32  	%r56960, %r56960, %r47164;
	and.b32  	%r47165, %r46033, %r47145;
	and.b32  	%r47166, %r46034, %r47146;
	xor.b32  	%r56959, %r56959, %r47165;
	xor.b32  	%r56958, %r56958, %r47166;
	and.b32  	%r47167, %r46039, %r47143;
	and.b32  	%r47168, %r46040, %r47144;
	xor.b32  	%r56957, %r56957, %r47167;
	xor.b32  	%r56956, %r56956, %r47168;
	and.b32  	%r47169, %r46041, %r47145;
	and.b32  	%r47170, %r46042, %r47146;
	xor.b32  	%r56955, %r56955, %r47169;
	xor.b32  	%r56954, %r56954, %r47170;
	and.b32  	%r47171, %r46047, %r47143;
	and.b32  	%r47172, %r46048, %r47144;
	xor.b32  	%r56953, %r56953, %r47171;
	xor.b32  	%r56952, %r56952, %r47172;
	and.b32  	%r47173, %r46049, %r47145;
	and.b32  	%r47174, %r46050, %r47146;
	xor.b32  	%r56951, %r56951, %r47173;
	xor.b32  	%r56950, %r56950, %r47174;
	and.b32  	%r47175, %r46055, %r47143;
	and.b32  	%r47176, %r46056, %r47144;
	xor.b32  	%r56949, %r56949, %r47175;
	xor.b32  	%r56948, %r56948, %r47176;
	and.b32  	%r47177, %r46057, %r47145;
	and.b32  	%r47178, %r46058, %r47146;
	xor.b32  	%r56947, %r56947, %r47177;
	xor.b32  	%r56946, %r56946, %r47178;
	shfl.sync.idx.b32	%r47179|%p669, %r54529, %r56433, 31, -1;
	shfl.sync.idx.b32	%r47180|%p670, %r54528, %r56433, 31, -1;
	and.b32  	%r47181, %r45999, %r47179;
	and.b32  	%r47182, %r46000, %r47180;
	xor.b32  	%r56945, %r56945, %r47181;
	xor.b32  	%r56944, %r56944, %r47182;
	shfl.sync.idx.b32	%r47183|%p671, %r54527, %r56433, 31, -1;
	shfl.sync.idx.b32	%r47184|%p672, %r54526, %r56433, 31, -1;
	and.b32  	%r47185, %r46001, %r47183;
	and.b32  	%r47186, %r46002, %r47184;
	xor.b32  	%r56943, %r56943, %r47185;
	xor.b32  	%r56942, %r56942, %r47186;
	and.b32  	%r47187, %r46007, %r47179;
	and.b32  	%r47188, %r46008, %r47180;
	xor.b32  	%r56941, %r56941, %r47187;
	xor.b32  	%r56940, %r56940, %r47188;
	and.b32  	%r47189, %r46009, %r47183;
	and.b32  	%r47190, %r46010, %r47184;
	xor.b32  	%r56939, %r56939, %r47189;
	xor.b32  	%r56938, %r56938, %r47190;
	and.b32  	%r47191, %r46015, %r47179;
	and.b32  	%r47192, %r46016, %r47180;
	xor.b32  	%r56937, %r56937, %r47191;
	xor.b32  	%r56936, %r56936, %r47192;
	and.b32  	%r47193, %r46017, %r47183;
	and.b32  	%r47194, %r46018, %r47184;
	xor.b32  	%r56935, %r56935, %r47193;
	xor.b32  	%r56934, %r56934, %r47194;
	and.b32  	%r47195, %r46023, %r47179;
	and.b32  	%r47196, %r46024, %r47180;
	xor.b32  	%r56933, %r56933, %r47195;
	xor.b32  	%r56932, %r56932, %r47196;
	and.b32  	%r47197, %r46025, %r47183;
	and.b32  	%r47198, %r46026, %r47184;
	xor.b32  	%r56931, %r56931, %r47197;
	xor.b32  	%r56930, %r56930, %r47198;
	and.b32  	%r47199, %r46031, %r47179;
	and.b32  	%r47200, %r46032, %r47180;
	xor.b32  	%r56929, %r56929, %r47199;
	xor.b32  	%r56928, %r56928, %r47200;
	and.b32  	%r47201, %r46033, %r47183;
	and.b32  	%r47202, %r46034, %r47184;
	xor.b32  	%r56927, %r56927, %r47201;
	xor.b32  	%r56926, %r56926, %r47202;
	and.b32  	%r47203, %r46039, %r47179;
	and.b32  	%r47204, %r46040, %r47180;
	xor.b32  	%r56925, %r56925, %r47203;
	xor.b32  	%r56924, %r56924, %r47204;
	and.b32  	%r47205, %r46041, %r47183;
	and.b32  	%r47206, %r46042, %r47184;
	xor.b32  	%r56923, %r56923, %r47205;
	xor.b32  	%r56922, %r56922, %r47206;
	and.b32  	%r47207, %r46047, %r47179;
	and.b32  	%r47208, %r46048, %r47180;
	xor.b32  	%r56921, %r56921, %r47207;
	xor.b32  	%r56920, %r56920, %r47208;
	and.b32  	%r47209, %r46049, %r47183;
	and.b32  	%r47210, %r46050, %r47184;
	xor.b32  	%r56919, %r56919, %r47209;
	xor.b32  	%r56918, %r56918, %r47210;
	and.b32  	%r47211, %r46055, %r47179;
	and.b32  	%r47212, %r46056, %r47180;
	xor.b32  	%r56917, %r56917, %r47211;
	xor.b32  	%r56916, %r56916, %r47212;
	and.b32  	%r47213, %r46057, %r47183;
	and.b32  	%r47214, %r46058, %r47184;
	xor.b32  	%r56915, %r56915, %r47213;
	xor.b32  	%r56914, %r56914, %r47214;
	shfl.sync.idx.b32	%r47215|%p673, %r54553, %r56433, 31, -1;
	shfl.sync.idx.b32	%r47216|%p674, %r54552, %r56433, 31, -1;
	and.b32  	%r47217, %r45999, %r47215;
	and.b32  	%r47218, %r46000, %r47216;
	xor.b32  	%r56913, %r56913, %r47217;
	xor.b32  	%r56912, %r56912, %r47218;
	shfl.sync.idx.b32	%r47219|%p675, %r54551, %r56433, 31, -1;
	shfl.sync.idx.b32	%r47220|%p676, %r54550, %r56433, 31, -1;
	and.b32  	%r47221, %r46001, %r47219;
	and.b32  	%r47222, %r46002, %r47220;
	xor.b32  	%r56911, %r56911, %r47221;
	xor.b32  	%r56910, %r56910, %r47222;
	and.b32  	%r47223, %r46007, %r47215;
	and.b32  	%r47224, %r46008, %r47216;
	xor.b32  	%r56909, %r56909, %r47223;
	xor.b32  	%r56908, %r56908, %r47224;
	and.b32  	%r47225, %r46009, %r47219;
	and.b32  	%r47226, %r46010, %r47220;
	xor.b32  	%r56907, %r56907, %r47225;
	xor.b32  	%r56906, %r56906, %r47226;
	and.b32  	%r47227, %r46015, %r47215;
	and.b32  	%r47228, %r46016, %r47216;
	xor.b32  	%r56905, %r56905, %r47227;
	xor.b32  	%r56904, %r56904, %r47228;
	and.b32  	%r47229, %r46017, %r47219;
	and.b32  	%r47230, %r46018, %r47220;
	xor.b32  	%r56903, %r56903, %r47229;
	xor.b32  	%r56902, %r56902, %r47230;
	and.b32  	%r47231, %r46023, %r47215;
	and.b32  	%r47232, %r46024, %r47216;
	xor.b32  	%r56901, %r56901, %r47231;
	xor.b32  	%r56900, %r56900, %r47232;
	and.b32  	%r47233, %r46025, %r47219;
	and.b32  	%r47234, %r46026, %r47220;
	xor.b32  	%r56899, %r56899, %r47233;
	xor.b32  	%r56898, %r56898, %r47234;
	and.b32  	%r47235, %r46031, %r47215;
	and.b32  	%r47236, %r46032, %r47216;
	xor.b32  	%r56897, %r56897, %r47235;
	xor.b32  	%r56896, %r56896, %r47236;
	and.b32  	%r47237, %r46033, %r47219;
	and.b32  	%r47238, %r46034, %r47220;
	xor.b32  	%r56895, %r56895, %r47237;
	xor.b32  	%r56894, %r56894, %r47238;
	and.b32  	%r47239, %r46039, %r47215;
	and.b32  	%r47240, %r46040, %r47216;
	xor.b32  	%r56893, %r56893, %r47239;
	xor.b32  	%r56892, %r56892, %r47240;
	and.b32  	%r47241, %r46041, %r47219;
	and.b32  	%r47242, %r46042, %r47220;
	xor.b32  	%r56891, %r56891, %r47241;
	xor.b32  	%r56890, %r56890, %r47242;
	and.b32  	%r47243, %r46047, %r47215;
	and.b32  	%r47244, %r46048, %r47216;
	xor.b32  	%r56889, %r56889, %r47243;
	xor.b32  	%r56888, %r56888, %r47244;
	and.b32  	%r47245, %r46049, %r47219;
	and.b32  	%r47246, %r46050, %r47220;
	xor.b32  	%r56887, %r56887, %r47245;
	xor.b32  	%r56886, %r56886, %r47246;
	and.b32  	%r47247, %r46055, %r47215;
	and.b32  	%r47248, %r46056, %r47216;
	xor.b32  	%r56885, %r56885, %r47247;
	xor.b32  	%r56884, %r56884, %r47248;
	and.b32  	%r47249, %r46057, %r47219;
	and.b32  	%r47250, %r46058, %r47220;
	xor.b32  	%r56883, %r56883, %r47249;
	xor.b32  	%r56882, %r56882, %r47250;
	shfl.sync.idx.b32	%r47251|%p677, %r54577, %r56433, 31, -1;
	shfl.sync.idx.b32	%r47252|%p678, %r54576, %r56433, 31, -1;
	and.b32  	%r47253, %r45999, %r47251;
	and.b32  	%r47254, %r46000, %r47252;
	xor.b32  	%r56881, %r56881, %r47253;
	xor.b32  	%r56880, %r56880, %r47254;
	shfl.sync.idx.b32	%r47255|%p679, %r54575, %r56433, 31, -1;
	shfl.sync.idx.b32	%r47256|%p680, %r54574, %r56433, 31, -1;
	and.b32  	%r47257, %r46001, %r47255;
	and.b32  	%r47258, %r46002, %r47256;
	xor.b32  	%r56879, %r56879, %r47257;
	xor.b32  	%r56878, %r56878, %r47258;
	and.b32  	%r47259, %r46007, %r47251;
	and.b32  	%r47260, %r46008, %r47252;
	xor.b32  	%r56877, %r56877, %r47259;
	xor.b32  	%r56876, %r56876, %r47260;
	and.b32  	%r47261, %r46009, %r47255;
	and.b32  	%r47262, %r46010, %r47256;
	xor.b32  	%r56875, %r56875, %r47261;
	xor.b32  	%r56874, %r56874, %r47262;
	and.b32  	%r47263, %r46015, %r47251;
	and.b32  	%r47264, %r46016, %r47252;
	xor.b32  	%r56873, %r56873, %r47263;
	xor.b32  	%r56872, %r56872, %r47264;
	and.b32  	%r47265, %r46017, %r47255;
	and.b32  	%r47266, %r46018, %r47256;
	xor.b32  	%r56871, %r56871, %r47265;
	xor.b32  	%r56870, %r56870, %r47266;
	and.b32  	%r47267, %r46023, %r47251;
	and.b32  	%r47268, %r46024, %r47252;
	xor.b32  	%r56869, %r56869, %r47267;
	xor.b32  	%r56868, %r56868, %r47268;
	and.b32  	%r47269, %r46025, %r47255;
	and.b32  	%r47270, %r46026, %r47256;
	xor.b32  	%r56867, %r56867, %r47269;
	xor.b32  	%r56866, %r56866, %r47270;
	and.b32  	%r47271, %r46031, %r47251;
	and.b32  	%r47272, %r46032, %r47252;
	xor.b32  	%r56865, %r56865, %r47271;
	xor.b32  	%r56864, %r56864, %r47272;
	and.b32  	%r47273, %r46033, %r47255;
	and.b32  	%r47274, %r46034, %r47256;
	xor.b32  	%r56863, %r56863, %r47273;
	xor.b32  	%r56862, %r56862, %r47274;
	and.b32  	%r47275, %r46039, %r47251;
	and.b32  	%r47276, %r46040, %r47252;
	xor.b32  	%r56861, %r56861, %r47275;
	xor.b32  	%r56860, %r56860, %r47276;
	and.b32  	%r47277, %r46041, %r47255;
	and.b32  	%r47278, %r46042, %r47256;
	xor.b32  	%r56859, %r56859, %r47277;
	xor.b32  	%r56858, %r56858, %r47278;
	and.b32  	%r47279, %r46047, %r47251;
	and.b32  	%r47280, %r46048, %r47252;
	xor.b32  	%r56857, %r56857, %r47279;
	xor.b32  	%r56856, %r56856, %r47280;
	and.b32  	%r47281, %r46049, %r47255;
	and.b32  	%r47282, %r46050, %r47256;
	xor.b32  	%r56855, %r56855, %r47281;
	xor.b32  	%r56854, %r56854, %r47282;
	and.b32  	%r47283, %r46055, %r47251;
	and.b32  	%r47284, %r46056, %r47252;
	xor.b32  	%r56853, %r56853, %r47283;
	xor.b32  	%r56852, %r56852, %r47284;
	and.b32  	%r47285, %r46057, %r47255;
	and.b32  	%r47286, %r46058, %r47256;
	xor.b32  	%r56851, %r56851, %r47285;
	xor.b32  	%r56850, %r56850, %r47286;
	shfl.sync.idx.b32	%r47287|%p681, %r54601, %r56433, 31, -1;
	shfl.sync.idx.b32	%r47288|%p682, %r54600, %r56433, 31, -1;
	and.b32  	%r47289, %r45999, %r47287;
	and.b32  	%r47290, %r46000, %r47288;
	xor.b32  	%r56849, %r56849, %r47289;
	xor.b32  	%r56848, %r56848, %r47290;
	shfl.sync.idx.b32	%r47291|%p683, %r54599, %r56433, 31, -1;
	shfl.sync.idx.b32	%r47292|%p684, %r54598, %r56433, 31, -1;
	and.b32  	%r47293, %r46001, %r47291;
	and.b32  	%r47294, %r46002, %r47292;
	xor.b32  	%r56847, %r56847, %r47293;
	xor.b32  	%r56846, %r56846, %r47294;
	and.b32  	%r47295, %r46007, %r47287;
	and.b32  	%r47296, %r46008, %r47288;
	xor.b32  	%r56845, %r56845, %r47295;
	xor.b32  	%r56844, %r56844, %r47296;
	and.b32  	%r47297, %r46009, %r47291;
	and.b32  	%r47298, %r46010, %r47292;
	xor.b32  	%r56843, %r56843, %r47297;
	xor.b32  	%r56842, %r56842, %r47298;
	and.b32  	%r47299, %r46015, %r47287;
	and.b32  	%r47300, %r46016, %r47288;
	xor.b32  	%r56841, %r56841, %r47299;
	xor.b32  	%r56840, %r56840, %r47300;
	and.b32  	%r47301, %r46017, %r47291;
	and.b32  	%r47302, %r46018, %r47292;
	xor.b32  	%r56839, %r56839, %r47301;
	xor.b32  	%r56838, %r56838, %r47302;
	and.b32  	%r47303, %r46023, %r47287;
	and.b32  	%r47304, %r46024, %r47288;
	xor.b32  	%r56837, %r56837, %r47303;
	xor.b32  	%r56836, %r56836, %r47304;
	and.b32  	%r47305, %r46025, %r47291;
	and.b32  	%r47306, %r46026, %r47292;
	xor.b32  	%r56835, %r56835, %r47305;
	xor.b32  	%r56834, %r56834, %r47306;
	and.b32  	%r47307, %r46031, %r47287;
	and.b32  	%r47308, %r46032, %r47288;
	xor.b32  	%r56833, %r56833, %r47307;
	xor.b32  	%r56832, %r56832, %r47308;
	and.b32  	%r47309, %r46033, %r47291;
	and.b32  	%r47310, %r46034, %r47292;
	xor.b32  	%r56831, %r56831, %r47309;
	xor.b32  	%r56830, %r56830, %r47310;
	and.b32  	%r47311, %r46039, %r47287;
	and.b32  	%r47312, %r46040, %r47288;
	xor.b32  	%r56829, %r56829, %r47311;
	xor.b32  	%r56828, %r56828, %r47312;
	and.b32  	%r47313, %r46041, %r47291;
	and.b32  	%r47314, %r46042, %r47292;
	xor.b32  	%r56827, %r56827, %r47313;
	xor.b32  	%r56826, %r56826, %r47314;
	and.b32  	%r47315, %r46047, %r47287;
	and.b32  	%r47316, %r46048, %r47288;
	xor.b32  	%r56825, %r56825, %r47315;
	xor.b32  	%r56824, %r56824, %r47316;
	and.b32  	%r47317, %r46049, %r47291;
	and.b32  	%r47318, %r46050, %r47292;
	xor.b32  	%r56823, %r56823, %r47317;
	xor.b32  	%r56822, %r56822, %r47318;
	and.b32  	%r47319, %r46055, %r47287;
	and.b32  	%r47320, %r46056, %r47288;
	xor.b32  	%r56821, %r56821, %r47319;
	xor.b32  	%r56820, %r56820, %r47320;
	and.b32  	%r47321, %r46057, %r47291;
	and.b32  	%r47322, %r46058, %r47292;
	xor.b32  	%r56819, %r56819, %r47321;
	xor.b32  	%r56818, %r56818, %r47322;
	shfl.sync.idx.b32	%r47323|%p685, %r54625, %r56433, 31, -1;
	shfl.sync.idx.b32	%r47324|%p686, %r54624, %r56433, 31, -1;
	and.b32  	%r47325, %r45999, %r47323;
	and.b32  	%r47326, %r46000, %r47324;
	xor.b32  	%r56817, %r56817, %r47325;
	xor.b32  	%r56816, %r56816, %r47326;
	shfl.sync.idx.b32	%r47327|%p687, %r54623, %r56433, 31, -1;
	shfl.sync.idx.b32	%r47328|%p688, %r54622, %r56433, 31, -1;
	and.b32  	%r47329, %r46001, %r47327;
	and.b32  	%r47330, %r46002, %r47328;
	xor.b32  	%r56815, %r56815, %r47329;
	xor.b32  	%r56814, %r56814, %r47330;
	and.b32  	%r47331, %r46007, %r47323;
	and.b32  	%r47332, %r46008, %r47324;
	xor.b32  	%r56813, %r56813, %r47331;
	xor.b32  	%r56812, %r56812, %r47332;
	and.b32  	%r47333, %r46009, %r47327;
	and.b32  	%r47334, %r46010, %r47328;
	xor.b32  	%r56811, %r56811, %r47333;
	xor.b32  	%r56810, %r56810, %r47334;
	and.b32  	%r47335, %r46015, %r47323;
	and.b32  	%r47336, %r46016, %r47324;
	xor.b32  	%r56809, %r56809, %r47335;
	xor.b32  	%r56808, %r56808, %r47336;
	and.b32  	%r47337, %r46017, %r47327;
	and.b32  	%r47338, %r46018, %r47328;
	xor.b32  	%r56807, %r56807, %r47337;
	xor.b32  	%r56806, %r56806, %r47338;
	and.b32  	%r47339, %r46023, %r47323;
	and.b32  	%r47340, %r46024, %r47324;
	xor.b32  	%r56805, %r56805, %r47339;
	xor.b32  	%r56804, %r56804, %r47340;
	and.b32  	%r47341, %r46025, %r47327;
	and.b32  	%r47342, %r46026, %r47328;
	xor.b32  	%r56803, %r56803, %r47341;
	xor.b32  	%r56802, %r56802, %r47342;
	and.b32  	%r47343, %r46031, %r47323;
	and.b32  	%r47344, %r46032, %r47324;
	xor.b32  	%r56801, %r56801, %r47343;
	xor.b32  	%r56800, %r56800, %r47344;
	and.b32  	%r47345, %r46033, %r47327;
	and.b32  	%r47346, %r46034, %r47328;
	xor.b32  	%r56799, %r56799, %r47345;
	xor.b32  	%r56798, %r56798, %r47346;
	and.b32  	%r47347, %r46039, %r47323;
	and.b32  	%r47348, %r46040, %r47324;
	xor.b32  	%r56797, %r56797, %r47347;
	xor.b32  	%r56796, %r56796, %r47348;
	and.b32  	%r47349, %r46041, %r47327;
	and.b32  	%r47350, %r46042, %r47328;
	xor.b32  	%r56795, %r56795, %r47349;
	xor.b32  	%r56794, %r56794, %r47350;
	and.b32  	%r47351, %r46047, %r47323;
	and.b32  	%r47352, %r46048, %r47324;
	xor.b32  	%r56793, %r56793, %r47351;
	xor.b32  	%r56792, %r56792, %r47352;
	and.b32  	%r47353, %r46049, %r47327;
	and.b32  	%r47354, %r46050, %r47328;
	xor.b32  	%r56791, %r56791, %r47353;
	xor.b32  	%r56790, %r56790, %r47354;
	and.b32  	%r47355, %r46055, %r47323;
	and.b32  	%r47356, %r46056, %r47324;
	xor.b32  	%r56789, %r56789, %r47355;
	xor.b32  	%r56788, %r56788, %r47356;
	and.b32  	%r47357, %r46057, %r47327;
	and.b32  	%r47358, %r46058, %r47328;
	xor.b32  	%r56787, %r56787, %r47357;
	xor.b32  	%r56786, %r56786, %r47358;
	shfl.sync.idx.b32	%r47359|%p689, %r54649, %r56433, 31, -1;
	shfl.sync.idx.b32	%r47360|%p690, %r54648, %r56433, 31, -1;
	and.b32  	%r47361, %r45999, %r47359;
	and.b32  	%r47362, %r46000, %r47360;
	xor.b32  	%r56785, %r56785, %r47361;
	xor.b32  	%r56784, %r56784, %r47362;
	shfl.sync.idx.b32	%r47363|%p691, %r54647, %r56433, 31, -1;
	shfl.sync.idx.b32	%r47364|%p692, %r54646, %r56433, 31, -1;
	and.b32  	%r47365, %r46001, %r47363;
	and.b32  	%r47366, %r46002, %r47364;
	xor.b32  	%r56783, %r56783, %r47365;
	xor.b32  	%r56782, %r56782, %r47366;
	and.b32  	%r47367, %r46007, %r47359;
	and.b32  	%r47368, %r46008, %r47360;
	xor.b32  	%r56781, %r56781, %r47367;
	xor.b32  	%r56780, %r56780, %r47368;
	and.b32  	%r47369, %r46009, %r47363;
	and.b32  	%r47370, %r46010, %r47364;
	xor.b32  	%r56779, %r56779, %r47369;
	xor.b32  	%r56778, %r56778, %r47370;
	and.b32  	%r47371, %r46015, %r47359;
	and.b32  	%r47372, %r46016, %r47360;
	xor.b32  	%r56777, %r56777, %r47371;
	xor.b32  	%r56776, %r56776, %r47372;
	and.b32  	%r47373, %r46017, %r47363;
	and.b32  	%r47374, %r46018, %r47364;
	xor.b32  	%r56775, %r56775, %r47373;
	xor.b32  	%r56774, %r56774, %r47374;
	and.b32  	%r47375, %r46023, %r47359;
	and.b32  	%r47376, %r46024, %r47360;
	xor.b32  	%r56773, %r56773, %r47375;
	xor.b32  	%r56772, %r56772, %r47376;
	and.b32  	%r47377, %r46025, %r47363;
	and.b32  	%r47378, %r46026, %r47364;
	xor.b32  	%r56771, %r56771, %r47377;
	xor.b32  	%r56770, %r56770, %r47378;
	and.b32  	%r47379, %r46031, %r47359;
	and.b32  	%r47380, %r46032, %r47360;
	xor.b32  	%r56769, %r56769, %r47379;
	xor.b32  	%r56768, %r56768, %r47380;
	and.b32  	%r47381, %r46033, %r47363;
	and.b32  	%r47382, %r46034, %r47364;
	xor.b32  	%r56767, %r56767, %r47381;
	xor.b32  	%r56766, %r56766, %r47382;
	and.b32  	%r47383, %r46039, %r47359;
	and.b32  	%r47384, %r46040, %r47360;
	xor.b32  	%r56765, %r56765, %r47383;
	xor.b32  	%r56764, %r56764, %r47384;
	and.b32  	%r47385, %r46041, %r47363;
	and.b32  	%r47386, %r46042, %r47364;
	xor.b32  	%r56763, %r56763, %r47385;
	xor.b32  	%r56762, %r56762, %r47386;
	and.b32  	%r47387, %r46047, %r47359;
	and.b32  	%r47388, %r46048, %r47360;
	xor.b32  	%r56761, %r56761, %r47387;
	xor.b32  	%r56760, %r56760, %r47388;
	and.b32  	%r47389, %r46049, %r47363;
	and.b32  	%r47390, %r46050, %r47364;
	xor.b32  	%r56759, %r56759, %r47389;
	xor.b32  	%r56758, %r56758, %r47390;
	and.b32  	%r47391, %r46055, %r47359;
	and.b32  	%r47392, %r46056, %r47360;
	xor.b32  	%r56757, %r56757, %r47391;
	xor.b32  	%r56756, %r56756, %r47392;
	and.b32  	%r47393, %r46057, %r47363;
	and.b32  	%r47394, %r46058, %r47364;
	xor.b32  	%r56755, %r56755, %r47393;
	xor.b32  	%r56754, %r56754, %r47394;
	shfl.sync.idx.b32	%r47395|%p693, %r54673, %r56433, 31, -1;
	shfl.sync.idx.b32	%r47396|%p694, %r54672, %r56433, 31, -1;
	and.b32  	%r47397, %r45999, %r47395;
	and.b32  	%r47398, %r46000, %r47396;
	xor.b32  	%r56753, %r56753, %r47397;
	xor.b32  	%r56752, %r56752, %r47398;
	shfl.sync.idx.b32	%r47399|%p695, %r54671, %r56433, 31, -1;
	shfl.sync.idx.b32	%r47400|%p696, %r54670, %r56433, 31, -1;
	and.b32  	%r47401, %r46001, %r47399;
	and.b32  	%r47402, %r46002, %r47400;
	xor.b32  	%r56751, %r56751, %r47401;
	xor.b32  	%r56750, %r56750, %r47402;
	and.b32  	%r47403, %r46007, %r47395;
	and.b32  	%r47404, %r46008, %r47396;
	xor.b32  	%r56749, %r56749, %r47403;
	xor.b32  	%r56748, %r56748, %r47404;
	and.b32  	%r47405, %r46009, %r47399;
	and.b32  	%r47406, %r46010, %r47400;
	xor.b32  	%r56747, %r56747, %r47405;
	xor.b32  	%r56746, %r56746, %r47406;
	and.b32  	%r47407, %r46015, %r47395;
	and.b32  	%r47408, %r46016, %r47396;
	xor.b32  	%r56745, %r56745, %r47407;
	xor.b32  	%r56744, %r56744, %r47408;
	and.b32  	%r47409, %r46017, %r47399;
	and.b32  	%r47410, %r46018, %r47400;
	xor.b32  	%r56743, %r56743, %r47409;
	xor.b32  	%r56742, %r56742, %r47410;
	and.b32  	%r47411, %r46023, %r47395;
	and.b32  	%r47412, %r46024, %r47396;
	xor.b32  	%r56741, %r56741, %r47411;
	xor.b32  	%r56740, %r56740, %r47412;
	and.b32  	%r47413, %r46025, %r47399;
	and.b32  	%r47414, %r46026, %r47400;
	xor.b32  	%r56739, %r56739, %r47413;
	xor.b32  	%r56738, %r56738, %r47414;
	and.b32  	%r47415, %r46031, %r47395;
	and.b32  	%r47416, %r46032, %r47396;
	xor.b32  	%r56737, %r56737, %r47415;
	xor.b32  	%r56736, %r56736, %r47416;
	and.b32  	%r47417, %r46033, %r47399;
	and.b32  	%r47418, %r46034, %r47400;
	xor.b32  	%r56735, %r56735, %r47417;
	xor.b32  	%r56734, %r56734, %r47418;
	and.b32  	%r47419, %r46039, %r47395;
	and.b32  	%r47420, %r46040, %r47396;
	xor.b32  	%r56733, %r56733, %r47419;
	xor.b32  	%r56732, %r56732, %r47420;
	and.b32  	%r47421, %r46041, %r47399;
	and.b32  	%r47422, %r46042, %r47400;
	xor.b32  	%r56731, %r56731, %r47421;
	xor.b32  	%r56730, %r56730, %r47422;
	and.b32  	%r47423, %r46047, %r47395;
	and.b32  	%r47424, %r46048, %r47396;
	xor.b32  	%r56729, %r56729, %r47423;
	xor.b32  	%r56728, %r56728, %r47424;
	and.b32  	%r47425, %r46049, %r47399;
	and.b32  	%r47426, %r46050, %r47400;
	xor.b32  	%r56727, %r56727, %r47425;
	xor.b32  	%r56726, %r56726, %r47426;
	and.b32  	%r47427, %r46055, %r47395;
	and.b32  	%r47428, %r46056, %r47396;
	xor.b32  	%r56725, %r56725, %r47427;
	xor.b32  	%r56724, %r56724, %r47428;
	and.b32  	%r47429, %r46057, %r47399;
	and.b32  	%r47430, %r46058, %r47400;
	xor.b32  	%r56723, %r56723, %r47429;
	xor.b32  	%r56722, %r56722, %r47430;
	shfl.sync.idx.b32	%r47431|%p697, %r54697, %r56433, 31, -1;
	shfl.sync.idx.b32	%r47432|%p698, %r54696, %r56433, 31, -1;
	and.b32  	%r47433, %r45999, %r47431;
	and.b32  	%r47434, %r46000, %r47432;
	xor.b32  	%r56721, %r56721, %r47433;
	xor.b32  	%r56720, %r56720, %r47434;
	shfl.sync.idx.b32	%r47435|%p699, %r54695, %r56433, 31, -1;
	shfl.sync.idx.b32	%r47436|%p700, %r54694, %r56433, 31, -1;
	and.b32  	%r47437, %r46001, %r47435;
	and.b32  	%r47438, %r46002, %r47436;
	xor.b32  	%r56719, %r56719, %r47437;
	xor.b32  	%r56718, %r56718, %r47438;
	and.b32  	%r47439, %r46007, %r47431;
	and.b32  	%r47440, %r46008, %r47432;
	xor.b32  	%r56717, %r56717, %r47439;
	xor.b32  	%r56716, %r56716, %r47440;
	and.b32  	%r47441, %r46009, %r47435;
	and.b32  	%r47442, %r46010, %r47436;
	xor.b32  	%r56715, %r56715, %r47441;
	xor.b32  	%r56714, %r56714, %r47442;
	and.b32  	%r47443, %r46015, %r47431;
	and.b32  	%r47444, %r46016, %r47432;
	xor.b32  	%r56713, %r56713, %r47443;
	xor.b32  	%r56712, %r56712, %r47444;
	and.b32  	%r47445, %r46017, %r47435;
	and.b32  	%r47446, %r46018, %r47436;
	xor.b32  	%r56711, %r56711, %r47445;
	xor.b32  	%r56710, %r56710, %r47446;
	and.b32  	%r47447, %r46023, %r47431;
	and.b32  	%r47448, %r46024, %r47432;
	xor.b32  	%r56709, %r56709, %r47447;
	xor.b32  	%r56708, %r56708, %r47448;
	and.b32  	%r47449, %r46025, %r47435;
	and.b32  	%r47450, %r46026, %r47436;
	xor.b32  	%r56707, %r56707, %r47449;
	xor.b32  	%r56706, %r56706, %r47450;
	and.b32  	%r47451, %r46031, %r47431;
	and.b32  	%r47452, %r46032, %r47432;
	xor.b32  	%r56705, %r56705, %r47451;
	xor.b32  	%r56704, %r56704, %r47452;
	and.b32  	%r47453, %r46033, %r47435;
	and.b32  	%r47454, %r46034, %r47436;
	xor.b32  	%r56703, %r56703, %r47453;
	xor.b32  	%r56702, %r56702, %r47454;
	and.b32  	%r47455, %r46039, %r47431;
	and.b32  	%r47456, %r46040, %r47432;
	xor.b32  	%r56701, %r56701, %r47455;
	xor.b32  	%r56700, %r56700, %r47456;
	and.b32  	%r47457, %r46041, %r47435;
	and.b32  	%r47458, %r46042, %r47436;
	xor.b32  	%r56699, %r56699, %r47457;
	xor.b32  	%r56698, %r56698, %r47458;
	and.b32  	%r47459, %r46047, %r47431;
	and.b32  	%r47460, %r46048, %r47432;
	xor.b32  	%r56697, %r56697, %r47459;
	xor.b32  	%r56696, %r56696, %r47460;
	and.b32  	%r47461, %r46049, %r47435;
	and.b32  	%r47462, %r46050, %r47436;
	xor.b32  	%r56695, %r56695, %r47461;
	xor.b32  	%r56694, %r56694, %r47462;
	and.b32  	%r47463, %r46055, %r47431;
	and.b32  	%r47464, %r46056, %r47432;
	xor.b32  	%r56693, %r56693, %r47463;
	xor.b32  	%r56692, %r56692, %r47464;
	and.b32  	%r47465, %r46057, %r47435;
	and.b32  	%r47466, %r46058, %r47436;
	xor.b32  	%r56691, %r56691, %r47465;
	xor.b32  	%r56690, %r56690, %r47466;
	shfl.sync.idx.b32	%r47467|%p701, %r54721, %r56433, 31, -1;
	shfl.sync.idx.b32	%r47468|%p702, %r54720, %r56433, 31, -1;
	and.b32  	%r47469, %r45999, %r47467;
	and.b32  	%r47470, %r46000, %r47468;
	xor.b32  	%r56689, %r56689, %r47469;
	xor.b32  	%r56688, %r56688, %r47470;
	shfl.sync.idx.b32	%r47471|%p703, %r54719, %r56433, 31, -1;
	shfl.sync.idx.b32	%r47472|%p704, %r54718, %r56433, 31, -1;
	and.b32  	%r47473, %r46001, %r47471;
	and.b32  	%r47474, %r46002, %r47472;
	xor.b32  	%r56687, %r56687, %r47473;
	xor.b32  	%r56686, %r56686, %r47474;
	and.b32  	%r47475, %r46007, %r47467;
	and.b32  	%r47476, %r46008, %r47468;
	xor.b32  	%r56685, %r56685, %r47475;
	xor.b32  	%r56684, %r56684, %r47476;
	and.b32  	%r47477, %r46009, %r47471;
	and.b32  	%r47478, %r46010, %r47472;
	xor.b32  	%r56683, %r56683, %r47477;
	xor.b32  	%r56682, %r56682, %r47478;
	and.b32  	%r47479, %r46015, %r47467;
	and.b32  	%r47480, %r46016, %r47468;
	xor.b32  	%r56681, %r56681, %r47479;
	xor.b32  	%r56680, %r56680, %r47480;
	and.b32  	%r47481, %r46017, %r47471;
	and.b32  	%r47482, %r46018, %r47472;
	xor.b32  	%r56679, %r56679, %r47481;
	xor.b32  	%r56678, %r56678, %r47482;
	and.b32  	%r47483, %r46023, %r47467;
	and.b32  	%r47484, %r46024, %r47468;
	xor.b32  	%r56677, %r56677, %r47483;
	xor.b32  	%r56676, %r56676, %r47484;
	and.b32  	%r47485, %r46025, %r47471;
	and.b32  	%r47486, %r46026, %r47472;
	xor.b32  	%r56675, %r56675, %r47485;
	xor.b32  	%r56674, %r56674, %r47486;
	and.b32  	%r47487, %r46031, %r47467;
	and.b32  	%r47488, %r46032, %r47468;
	xor.b32  	%r56673, %r56673, %r47487;
	xor.b32  	%r56672, %r56672, %r47488;
	and.b32  	%r47489, %r46033, %r47471;
	and.b32  	%r47490, %r46034, %r47472;
	xor.b32  	%r56671, %r56671, %r47489;
	xor.b32  	%r56670, %r56670, %r47490;
	and.b32  	%r47491, %r46039, %r47467;
	and.b32  	%r47492, %r46040, %r47468;
	xor.b32  	%r56669, %r56669, %r47491;
	xor.b32  	%r56668, %r56668, %r47492;
	and.b32  	%r47493, %r46041, %r47471;
	and.b32  	%r47494, %r46042, %r47472;
	xor.b32  	%r56667, %r56667, %r47493;
	xor.b32  	%r56666, %r56666, %r47494;
	and.b32  	%r47495, %r46047, %r47467;
	and.b32  	%r47496, %r46048, %r47468;
	xor.b32  	%r56665, %r56665, %r47495;
	xor.b32  	%r56664, %r56664, %r47496;
	and.b32  	%r47497, %r46049, %r47471;
	and.b32  	%r47498, %r46050, %r47472;
	xor.b32  	%r56663, %r56663, %r47497;
	xor.b32  	%r56662, %r56662, %r47498;
	and.b32  	%r47499, %r46055, %r47467;
	and.b32  	%r47500, %r46056, %r47468;
	xor.b32  	%r56661, %r56661, %r47499;
	xor.b32  	%r56660, %r56660, %r47500;
	and.b32  	%r47501, %r46057, %r47471;
	and.b32  	%r47502, %r46058, %r47472;
	xor.b32  	%r56659, %r56659, %r47501;
	xor.b32  	%r56658, %r56658, %r47502;
	shfl.sync.idx.b32	%r47503|%p705, %r54745, %r56433, 31, -1;
	shfl.sync.idx.b32	%r47504|%p706, %r54744, %r56433, 31, -1;
	and.b32  	%r47505, %r45999, %r47503;
	and.b32  	%r47506, %r46000, %r47504;
	xor.b32  	%r56657, %r56657, %r47505;
	xor.b32  	%r56656, %r56656, %r47506;
	shfl.sync.idx.b32	%r47507|%p707, %r54743, %r56433, 31, -1;
	shfl.sync.idx.b32	%r47508|%p708, %r54742, %r56433, 31, -1;
	and.b32  	%r47509, %r46001, %r47507;
	and.b32  	%r47510, %r46002, %r47508;
	xor.b32  	%r56655, %r56655, %r47509;
	xor.b32  	%r56654, %r56654, %r47510;
	and.b32  	%r47511, %r46007, %r47503;
	and.b32  	%r47512, %r46008, %r47504;
	xor.b32  	%r56653, %r56653, %r47511;
	xor.b32  	%r56652, %r56652, %r47512;
	and.b32  	%r47513, %r46009, %r47507;
	and.b32  	%r47514, %r46010, %r47508;
	xor.b32  	%r56651, %r56651, %r47513;
	xor.b32  	%r56650, %r56650, %r47514;
	and.b32  	%r47515, %r46015, %r47503;
	and.b32  	%r47516, %r46016, %r47504;
	xor.b32  	%r56649, %r56649, %r47515;
	xor.b32  	%r56648, %r56648, %r47516;
	and.b32  	%r47517, %r46017, %r47507;
	and.b32  	%r47518, %r46018, %r47508;
	xor.b32  	%r56647, %r56647, %r47517;
	xor.b32  	%r56646, %r56646, %r47518;
	and.b32  	%r47519, %r46023, %r47503;
	and.b32  	%r47520, %r46024, %r47504;
	xor.b32  	%r56645, %r56645, %r47519;
	xor.b32  	%r56644, %r56644, %r47520;
	and.b32  	%r47521, %r46025, %r47507;
	and.b32  	%r47522, %r46026, %r47508;
	xor.b32  	%r56643, %r56643, %r47521;
	xor.b32  	%r56642, %r56642, %r47522;
	and.b32  	%r47523, %r46031, %r47503;
	and.b32  	%r47524, %r46032, %r47504;
	xor.b32  	%r56641, %r56641, %r47523;
	xor.b32  	%r56640, %r56640, %r47524;
	and.b32  	%r47525, %r46033, %r47507;
	and.b32  	%r47526, %r46034, %r47508;
	xor.b32  	%r56639, %r56639, %r47525;
	xor.b32  	%r56638, %r56638, %r47526;
	and.b32  	%r47527, %r46039, %r47503;
	and.b32  	%r47528, %r46040, %r47504;
	xor.b32  	%r56637, %r56637, %r47527;
	xor.b32  	%r56636, %r56636, %r47528;
	and.b32  	%r47529, %r46041, %r47507;
	and.b32  	%r47530, %r46042, %r47508;
	xor.b32  	%r56635, %r56635, %r47529;
	xor.b32  	%r56634, %r56634, %r47530;
	and.b32  	%r47531, %r46047, %r47503;
	and.b32  	%r47532, %r46048, %r47504;
	xor.b32  	%r56633, %r56633, %r47531;
	xor.b32  	%r56632, %r56632, %r47532;
	and.b32  	%r47533, %r46049, %r47507;
	and.b32  	%r47534, %r46050, %r47508;
	xor.b32  	%r56631, %r56631, %r47533;
	xor.b32  	%r56630, %r56630, %r47534;
	and.b32  	%r47535, %r46055, %r47503;
	and.b32  	%r47536, %r46056, %r47504;
	xor.b32  	%r56629, %r56629, %r47535;
	xor.b32  	%r56628, %r56628, %r47536;
	and.b32  	%r47537, %r46057, %r47507;
	and.b32  	%r47538, %r46058, %r47508;
	xor.b32  	%r56627, %r56627, %r47537;
	xor.b32  	%r56626, %r56626, %r47538;
	shfl.sync.idx.b32	%r47539|%p709, %r54769, %r56433, 31, -1;
	shfl.sync.idx.b32	%r47540|%p710, %r54768, %r56433, 31, -1;
	and.b32  	%r47541, %r45999, %r47539;
	and.b32  	%r47542, %r46000, %r47540;
	xor.b32  	%r56625, %r56625, %r47541;
	xor.b32  	%r56624, %r56624, %r47542;
	shfl.sync.idx.b32	%r47543|%p711, %r54767, %r56433, 31, -1;
	shfl.sync.idx.b32	%r47544|%p712, %r54766, %r56433, 31, -1;
	and.b32  	%r47545, %r46001, %r47543;
	and.b32  	%r47546, %r46002, %r47544;
	xor.b32  	%r56623, %r56623, %r47545;
	xor.b32  	%r56622, %r56622, %r47546;
	and.b32  	%r47547, %r46007, %r47539;
	and.b32  	%r47548, %r46008, %r47540;
	xor.b32  	%r56621, %r56621, %r47547;
	xor.b32  	%r56620, %r56620, %r47548;
	and.b32  	%r47549, %r46009, %r47543;
	and.b32  	%r47550, %r46010, %r47544;
	xor.b32  	%r56619, %r56619, %r47549;
	xor.b32  	%r56618, %r56618, %r47550;
	and.b32  	%r47551, %r46015, %r47539;
	and.b32  	%r47552, %r46016, %r47540;
	xor.b32  	%r56617, %r56617, %r47551;
	xor.b32  	%r56616, %r56616, %r47552;
	and.b32  	%r47553, %r46017, %r47543;
	and.b32  	%r47554, %r46018, %r47544;
	xor.b32  	%r56615, %r56615, %r47553;
	xor.b32  	%r56614, %r56614, %r47554;
	and.b32  	%r47555, %r46023, %r47539;
	and.b32  	%r47556, %r46024, %r47540;
	xor.b32  	%r56613, %r56613, %r47555;
	xor.b32  	%r56612, %r56612, %r47556;
	and.b32  	%r47557, %r46025, %r47543;
	and.b32  	%r47558, %r46026, %r47544;
	xor.b32  	%r56611, %r56611, %r47557;
	xor.b32  	%r56610, %r56610, %r47558;
	and.b32  	%r47559, %r46031, %r47539;
	and.b32  	%r47560, %r46032, %r47540;
	xor.b32  	%r56609, %r56609, %r47559;
	xor.b32  	%r56608, %r56608, %r47560;
	and.b32  	%r47561, %r46033, %r47543;
	and.b32  	%r47562, %r46034, %r47544;
	xor.b32  	%r56607, %r56607, %r47561;
	xor.b32  	%r56606, %r56606, %r47562;
	and.b32  	%r47563, %r46039, %r47539;
	and.b32  	%r47564, %r46040, %r47540;
	xor.b32  	%r56605, %r56605, %r47563;
	xor.b32  	%r56604, %r56604, %r47564;
	and.b32  	%r47565, %r46041, %r47543;
	and.b32  	%r47566, %r46042, %r47544;
	xor.b32  	%r56603, %r56603, %r47565;
	xor.b32  	%r56602, %r56602, %r47566;
	and.b32  	%r47567, %r46047, %r47539;
	and.b32  	%r47568, %r46048, %r47540;
	xor.b32  	%r56601, %r56601, %r47567;
	xor.b32  	%r56600, %r56600, %r47568;
	and.b32  	%r47569, %r46049, %r47543;
	and.b32  	%r47570, %r46050, %r47544;
	xor.b32  	%r56599, %r56599, %r47569;
	xor.b32  	%r56598, %r56598, %r47570;
	and.b32  	%r47571, %r46055, %r47539;
	and.b32  	%r47572, %r46056, %r47540;
	xor.b32  	%r56597, %r56597, %r47571;
	xor.b32  	%r56596, %r56596, %r47572;
	and.b32  	%r47573, %r46057, %r47543;
	and.b32  	%r47574, %r46058, %r47544;
	xor.b32  	%r56595, %r56595, %r47573;
	xor.b32  	%r56594, %r56594, %r47574;
	shfl.sync.idx.b32	%r47575|%p713, %r54793, %r56433, 31, -1;
	shfl.sync.idx.b32	%r47576|%p714, %r54792, %r56433, 31, -1;
	and.b32  	%r47577, %r45999, %r47575;
	and.b32  	%r47578, %r46000, %r47576;
	xor.b32  	%r56593, %r56593, %r47577;
	xor.b32  	%r56592, %r56592, %r47578;
	shfl.sync.idx.b32	%r47579|%p715, %r54791, %r56433, 31, -1;
	shfl.sync.idx.b32	%r47580|%p716, %r54790, %r56433, 31, -1;
	and.b32  	%r47581, %r46001, %r47579;
	and.b32  	%r47582, %r46002, %r47580;
	xor.b32  	%r56591, %r56591, %r47581;
	xor.b32  	%r56590, %r56590, %r47582;
	and.b32  	%r47583, %r46007, %r47575;
	and.b32  	%r47584, %r46008, %r47576;
	xor.b32  	%r56589, %r56589, %r47583;
	xor.b32  	%r56588, %r56588, %r47584;
	and.b32  	%r47585, %r46009, %r47579;
	and.b32  	%r47586, %r46010, %r47580;
	xor.b32  	%r56587, %r56587, %r47585;
	xor.b32  	%r56586, %r56586, %r47586;
	and.b32  	%r47587, %r46015, %r47575;
	and.b32  	%r47588, %r46016, %r47576;
	xor.b32  	%r56585, %r56585, %r47587;
	xor.b32  	%r56584, %r56584, %r47588;
	and.b32  	%r47589, %r46017, %r47579;
	and.b32  	%r47590, %r46018, %r47580;
	xor.b32  	%r56583, %r56583, %r47589;
	xor.b32  	%r56582, %r56582, %r47590;
	and.b32  	%r47591, %r46023, %r47575;
	and.b32  	%r47592, %r46024, %r47576;
	xor.b32  	%r56581, %r56581, %r47591;
	xor.b32  	%r56580, %r56580, %r47592;
	and.b32  	%r47593, %r46025, %r47579;
	and.b32  	%r47594, %r46026, %r47580;
	xor.b32  	%r56579, %r56579, %r47593;
	xor.b32  	%r56578, %r56578, %r47594;
	and.b32  	%r47595, %r46031, %r47575;
	and.b32  	%r47596, %r46032, %r47576;
	xor.b32  	%r56577, %r56577, %r47595;
	xor.b32  	%r56576, %r56576, %r47596;
	and.b32  	%r47597, %r46033, %r47579;
	and.b32  	%r47598, %r46034, %r47580;
	xor.b32  	%r56575, %r56575, %r47597;
	xor.b32  	%r56574, %r56574, %r47598;
	and.b32  	%r47599, %r46039, %r47575;
	and.b32  	%r47600, %r46040, %r47576;
	xor.b32  	%r56573, %r56573, %r47599;
	xor.b32  	%r56572, %r56572, %r47600;
	and.b32  	%r47601, %r46041, %r47579;
	and.b32  	%r47602, %r46042, %r47580;
	xor.b32  	%r56571, %r56571, %r47601;
	xor.b32  	%r56570, %r56570, %r47602;
	and.b32  	%r47603, %r46047, %r47575;
	and.b32  	%r47604, %r46048, %r47576;
	xor.b32  	%r56569, %r56569, %r47603;
	xor.b32  	%r56568, %r56568, %r47604;
	and.b32  	%r47605, %r46049, %r47579;
	and.b32  	%r47606, %r46050, %r47580;
	xor.b32  	%r56567, %r56567, %r47605;
	xor.b32  	%r56566, %r56566, %r47606;
	and.b32  	%r47607, %r46055, %r47575;
	and.b32  	%r47608, %r46056, %r47576;
	xor.b32  	%r56565, %r56565, %r47607;
	xor.b32  	%r56564, %r56564, %r47608;
	and.b32  	%r47609, %r46057, %r47579;
	and.b32  	%r47610, %r46058, %r47580;
	xor.b32  	%r56563, %r56563, %r47609;
	xor.b32  	%r56562, %r56562, %r47610;
	shfl.sync.idx.b32	%r47611|%p717, %r54817, %r56433, 31, -1;
	shfl.sync.idx.b32	%r47612|%p718, %r54816, %r56433, 31, -1;
	and.b32  	%r47613, %r45999, %r47611;
	and.b32  	%r47614, %r46000, %r47612;
	xor.b32  	%r56561, %r56561, %r47613;
	xor.b32  	%r56560, %r56560, %r47614;
	shfl.sync.idx.b32	%r47615|%p719, %r54815, %r56433, 31, -1;
	shfl.sync.idx.b32	%r47616|%p720, %r54814, %r56433, 31, -1;
	and.b32  	%r47617, %r46001, %r47615;
	and.b32  	%r47618, %r46002, %r47616;
	xor.b32  	%r56559, %r56559, %r47617;
	xor.b32  	%r56558, %r56558, %r47618;
	and.b32  	%r47619, %r46007, %r47611;
	and.b32  	%r47620, %r46008, %r47612;
	xor.b32  	%r56557, %r56557, %r47619;
	xor.b32  	%r56556, %r56556, %r47620;
	and.b32  	%r47621, %r46009, %r47615;
	and.b32  	%r47622, %r46010, %r47616;
	xor.b32  	%r56555, %r56555, %r47621;
	xor.b32  	%r56554, %r56554, %r47622;
	and.b32  	%r47623, %r46015, %r47611;
	and.b32  	%r47624, %r46016, %r47612;
	xor.b32  	%r56553, %r56553, %r47623;
	xor.b32  	%r56552, %r56552, %r47624;
	and.b32  	%r47625, %r46017, %r47615;
	and.b32  	%r47626, %r46018, %r47616;
	xor.b32  	%r56551, %r56551, %r47625;
	xor.b32  	%r56550, %r56550, %r47626;
	and.b32  	%r47627, %r46023, %r47611;
	and.b32  	%r47628, %r46024, %r47612;
	xor.b32  	%r56549, %r56549, %r47627;
	xor.b32  	%r56548, %r56548, %r47628;
	and.b32  	%r47629, %r46025, %r47615;
	and.b32  	%r47630, %r46026, %r47616;
	xor.b32  	%r56547, %r56547, %r47629;
	xor.b32  	%r56546, %r56546, %r47630;
	and.b32  	%r47631, %r46031, %r47611;
	and.b32  	%r47632, %r46032, %r47612;
	xor.b32  	%r56545, %r56545, %r47631;
	xor.b32  	%r56544, %r56544, %r47632;
	and.b32  	%r47633, %r46033, %r47615;
	and.b32  	%r47634, %r46034, %r47616;
	xor.b32  	%r56543, %r56543, %r47633;
	xor.b32  	%r56542, %r56542, %r47634;
	and.b32  	%r47635, %r46039, %r47611;
	and.b32  	%r47636, %r46040, %r47612;
	xor.b32  	%r56541, %r56541, %r47635;
	xor.b32  	%r56540, %r56540, %r47636;
	and.b32  	%r47637, %r46041, %r47615;
	and.b32  	%r47638, %r46042, %r47616;
	xor.b32  	%r56539, %r56539, %r47637;
	xor.b32  	%r56538, %r56538, %r47638;
	and.b32  	%r47639, %r46047, %r47611;
	and.b32  	%r47640, %r46048, %r47612;
	xor.b32  	%r56537, %r56537, %r47639;
	xor.b32  	%r56536, %r56536, %r47640;
	and.b32  	%r47641, %r46049, %r47615;
	and.b32  	%r47642, %r46050, %r47616;
	xor.b32  	%r56535, %r56535, %r47641;
	xor.b32  	%r56534, %r56534, %r47642;
	and.b32  	%r47643, %r46055, %r47611;
	and.b32  	%r47644, %r46056, %r47612;
	xor.b32  	%r56533, %r56533, %r47643;
	xor.b32  	%r56532, %r56532, %r47644;
	and.b32  	%r47645, %r46057, %r47615;
	and.b32  	%r47646, %r46058, %r47616;
	xor.b32  	%r56531, %r56531, %r47645;
	xor.b32  	%r56530, %r56530, %r47646;
	shfl.sync.idx.b32	%r47647|%p721, %r54841, %r56433, 31, -1;
	shfl.sync.idx.b32	%r47648|%p722, %r54840, %r56433, 31, -1;
	and.b32  	%r47649, %r45999, %r47647;
	and.b32  	%r47650, %r46000, %r47648;
	xor.b32  	%r56529, %r56529, %r47649;
	xor.b32  	%r56528, %r56528, %r47650;
	shfl.sync.idx.b32	%r47651|%p723, %r54839, %r56433, 31, -1;
	shfl.sync.idx.b32	%r47652|%p724, %r54838, %r56433, 31, -1;
	and.b32  	%r47653, %r46001, %r47651;
	and.b32  	%r47654, %r46002, %r47652;
	xor.b32  	%r56527, %r56527, %r47653;
	xor.b32  	%r56526, %r56526, %r47654;
	and.b32  	%r47655, %r46007, %r47647;
	and.b32  	%r47656, %r46008, %r47648;
	xor.b32  	%r56525, %r56525, %r47655;
	xor.b32  	%r56524, %r56524, %r47656;
	and.b32  	%r47657, %r46009, %r47651;
	and.b32  	%r47658, %r46010, %r47652;
	xor.b32  	%r56523, %r56523, %r47657;
	xor.b32  	%r56522, %r56522, %r47658;
	and.b32  	%r47659, %r46015, %r47647;
	and.b32  	%r47660, %r46016, %r47648;
	xor.b32  	%r56521, %r56521, %r47659;
	xor.b32  	%r56520, %r56520, %r47660;
	and.b32  	%r47661, %r46017, %r47651;
	and.b32  	%r47662, %r46018, %r47652;
	xor.b32  	%r56519, %r56519, %r47661;
	xor.b32  	%r56518, %r56518, %r47662;
	and.b32  	%r47663, %r46023, %r47647;
	and.b32  	%r47664, %r46024, %r47648;
	xor.b32  	%r56517, %r56517, %r47663;
	xor.b32  	%r56516, %r56516, %r47664;
	and.b32  	%r47665, %r46025, %r47651;
	and.b32  	%r47666, %r46026, %r47652;
	xor.b32  	%r56515, %r56515, %r47665;
	xor.b32  	%r56514, %r56514, %r47666;
	and.b32  	%r47667, %r46031, %r47647;
	and.b32  	%r47668, %r46032, %r47648;
	xor.b32  	%r56513, %r56513, %r47667;
	xor.b32  	%r56512, %r56512, %r47668;
	and.b32  	%r47669, %r46033, %r47651;
	and.b32  	%r47670, %r46034, %r47652;
	xor.b32  	%r56511, %r56511, %r47669;
	xor.b32  	%r56510, %r56510, %r47670;
	and.b32  	%r47671, %r46039, %r47647;
	and.b32  	%r47672, %r46040, %r47648;
	xor.b32  	%r56509, %r56509, %r47671;
	xor.b32  	%r56508, %r56508, %r47672;
	and.b32  	%r47673, %r46041, %r47651;
	and.b32  	%r47674, %r46042, %r47652;
	xor.b32  	%r56507, %r56507, %r47673;
	xor.b32  	%r56506, %r56506, %r47674;
	and.b32  	%r47675, %r46047, %r47647;
	and.b32  	%r47676, %r46048, %r47648;
	xor.b32  	%r56505, %r56505, %r47675;
	xor.b32  	%r56504, %r56504, %r47676;
	and.b32  	%r47677, %r46049, %r47651;
	and.b32  	%r47678, %r46050, %r47652;
	xor.b32  	%r56503, %r56503, %r47677;
	xor.b32  	%r56502, %r56502, %r47678;
	and.b32  	%r47679, %r46055, %r47647;
	and.b32  	%r47680, %r46056, %r47648;
	xor.b32  	%r56501, %r56501, %r47679;
	xor.b32  	%r56500, %r56500, %r47680;
	and.b32  	%r47681, %r46057, %r47651;
	and.b32  	%r47682, %r46058, %r47652;
	xor.b32  	%r56499, %r56499, %r47681;
	xor.b32  	%r56498, %r56498, %r47682;
	shfl.sync.idx.b32	%r47683|%p725, %r54865, %r56433, 31, -1;
	shfl.sync.idx.b32	%r47684|%p726, %r54864, %r56433, 31, -1;
	and.b32  	%r47685, %r45999, %r47683;
	and.b32  	%r47686, %r46000, %r47684;
	xor.b32  	%r56497, %r56497, %r47685;
	xor.b32  	%r56496, %r56496, %r47686;
	shfl.sync.idx.b32	%r47687|%p727, %r54863, %r56433, 31, -1;
	shfl.sync.idx.b32	%r47688|%p728, %r54862, %r56433, 31, -1;
	and.b32  	%r47689, %r46001, %r47687;
	and.b32  	%r47690, %r46002, %r47688;
	xor.b32  	%r56495, %r56495, %r47689;
	xor.b32  	%r56494, %r56494, %r47690;
	and.b32  	%r47691, %r46007, %r47683;
	and.b32  	%r47692, %r46008, %r47684;
	xor.b32  	%r56493, %r56493, %r47691;
	xor.b32  	%r56492, %r56492, %r47692;
	and.b32  	%r47693, %r46009, %r47687;
	and.b32  	%r47694, %r46010, %r47688;
	xor.b32  	%r56491, %r56491, %r47693;
	xor.b32  	%r56490, %r56490, %r47694;
	and.b32  	%r47695, %r46015, %r47683;
	and.b32  	%r47696, %r46016, %r47684;
	xor.b32  	%r56489, %r56489, %r47695;
	xor.b32  	%r56488, %r56488, %r47696;
	and.b32  	%r47697, %r46017, %r47687;
	and.b32  	%r47698, %r46018, %r47688;
	xor.b32  	%r56487, %r56487, %r47697;
	xor.b32  	%r56486, %r56486, %r47698;
	and.b32  	%r47699, %r46023, %r47683;
	and.b32  	%r47700, %r46024, %r47684;
	xor.b32  	%r56485, %r56485, %r47699;
	xor.b32  	%r56484, %r56484, %r47700;
	and.b32  	%r47701, %r46025, %r47687;
	and.b32  	%r47702, %r46026, %r47688;
	xor.b32  	%r56483, %r56483, %r47701;
	xor.b32  	%r56482, %r56482, %r47702;
	and.b32  	%r47703, %r46031, %r47683;
	and.b32  	%r47704, %r46032, %r47684;
	xor.b32  	%r56481, %r56481, %r47703;
	xor.b32  	%r56480, %r56480, %r47704;
	and.b32  	%r47705, %r46033, %r47687;
	and.b32  	%r47706, %r46034, %r47688;
	xor.b32  	%r56479, %r56479, %r47705;
	xor.b32  	%r56478, %r56478, %r47706;
	and.b32  	%r47707, %r46039, %r47683;
	and.b32  	%r47708, %r46040, %r47684;
	xor.b32  	%r56477, %r56477, %r47707;
	xor.b32  	%r56476, %r56476, %r47708;
	and.b32  	%r47709, %r46041, %r47687;
	and.b32  	%r47710, %r46042, %r47688;
	xor.b32  	%r56475, %r56475, %r47709;
	xor.b32  	%r56474, %r56474, %r47710;
	and.b32  	%r47711, %r46047, %r47683;
	and.b32  	%r47712, %r46048, %r47684;
	xor.b32  	%r56473, %r56473, %r47711;
	xor.b32  	%r56472, %r56472, %r47712;
	and.b32  	%r47713, %r46049, %r47687;
	and.b32  	%r47714, %r46050, %r47688;
	xor.b32  	%r56471, %r56471, %r47713;
	xor.b32  	%r56470, %r56470, %r47714;
	and.b32  	%r47715, %r46055, %r47683;
	and.b32  	%r47716, %r46056, %r47684;
	xor.b32  	%r56469, %r56469, %r47715;
	xor.b32  	%r56468, %r56468, %r47716;
	and.b32  	%r47717, %r46057, %r47687;
	and.b32  	%r47718, %r46058, %r47688;
	xor.b32  	%r56467, %r56467, %r47717;
	xor.b32  	%r56466, %r56466, %r47718;
	shfl.sync.idx.b32	%r47719|%p729, %r54889, %r56433, 31, -1;
	shfl.sync.idx.b32	%r47720|%p730, %r54888, %r56433, 31, -1;
	and.b32  	%r47721, %r45999, %r47719;
	and.b32  	%r47722, %r46000, %r47720;
	xor.b32  	%r56465, %r56465, %r47721;
	xor.b32  	%r56464, %r56464, %r47722;
	shfl.sync.idx.b32	%r47723|%p731, %r54887, %r56433, 31, -1;
	shfl.sync.idx.b32	%r47724|%p732, %r54886, %r56433, 31, -1;
	and.b32  	%r47725, %r46001, %r47723;
	and.b32  	%r47726, %r46002, %r47724;
	xor.b32  	%r56463, %r56463, %r47725;
	xor.b32  	%r56462, %r56462, %r47726;
	and.b32  	%r47727, %r46007, %r47719;
	and.b32  	%r47728, %r46008, %r47720;
	xor.b32  	%r56461, %r56461, %r47727;
	xor.b32  	%r56460, %r56460, %r47728;
	and.b32  	%r47729, %r46009, %r47723;
	and.b32  	%r47730, %r46010, %r47724;
	xor.b32  	%r56459, %r56459, %r47729;
	xor.b32  	%r56458, %r56458, %r47730;
	and.b32  	%r47731, %r46015, %r47719;
	and.b32  	%r47732, %r46016, %r47720;
	xor.b32  	%r56457, %r56457, %r47731;
	xor.b32  	%r56456, %r56456, %r47732;
	and.b32  	%r47733, %r46017, %r47723;
	and.b32  	%r47734, %r46018, %r47724;
	xor.b32  	%r56455, %r56455, %r47733;
	xor.b32  	%r56454, %r56454, %r47734;
	and.b32  	%r47735, %r46023, %r47719;
	and.b32  	%r47736, %r46024, %r47720;
	xor.b32  	%r56453, %r56453, %r47735;
	xor.b32  	%r56452, %r56452, %r47736;
	and.b32  	%r47737, %r46025, %r47723;
	and.b32  	%r47738, %r46026, %r47724;
	xor.b32  	%r56451, %r56451, %r47737;
	xor.b32  	%r56450, %r56450, %r47738;
	and.b32  	%r47739, %r46031, %r47719;
	and.b32  	%r47740, %r46032, %r47720;
	xor.b32  	%r56449, %r56449, %r47739;
	xor.b32  	%r56448, %r56448, %r47740;
	and.b32  	%r47741, %r46033, %r47723;
	and.b32  	%r47742, %r46034, %r47724;
	xor.b32  	%r56447, %r56447, %r47741;
	xor.b32  	%r56446, %r56446, %r47742;
	and.b32  	%r47743, %r46039, %r47719;
	and.b32  	%r47744, %r46040, %r47720;
	xor.b32  	%r56445, %r56445, %r47743;
	xor.b32  	%r56444, %r56444, %r47744;
	and.b32  	%r47745, %r46041, %r47723;
	and.b32  	%r47746, %r46042, %r47724;
	xor.b32  	%r56443, %r56443, %r47745;
	xor.b32  	%r56442, %r56442, %r47746;
	and.b32  	%r47747, %r46047, %r47719;
	and.b32  	%r47748, %r46048, %r47720;
	xor.b32  	%r56441, %r56441, %r47747;
	xor.b32  	%r56440, %r56440, %r47748;
	and.b32  	%r47749, %r46049, %r47723;
	and.b32  	%r47750, %r46050, %r47724;
	xor.b32  	%r56439, %r56439, %r47749;
	xor.b32  	%r56438, %r56438, %r47750;
	and.b32  	%r47751, %r46055, %r47719;
	and.b32  	%r47752, %r46056, %r47720;
	xor.b32  	%r56437, %r56437, %r47751;
	xor.b32  	%r56436, %r56436, %r47752;
	and.b32  	%r47753, %r46057, %r47723;
	xor.b32  	%r56435, %r56435, %r47753;
	and.b32  	%r47754, %r46058, %r47724;
	xor.b32  	%r56434, %r56434, %r47754;
	add.s32 	%r56433, %r56433, 1;
	setp.ne.s32 	%p733, %r56433, 32;
	@%p733 bra 	$L__BB4_687;
$L__BB4_689:
	add.s32 	%r8853, %r53743, 32;
	setp.lt.u32 	%p734, %r53743, 224;
	mov.u32 	%r53743, %r8853;
	@%p734 bra 	$L__BB4_14;
	or.b32  	%r47755, %r57968, %r57969;
	or.b32  	%r47756, %r47755, %r57967;
	or.b32  	%r47757, %r47756, %r57966;
	setp.eq.s32 	%p735, %r47757, 0;
	@%p735 bra 	$L__BB4_692;
	mov.u32 	%r47758, %tid.x;
	shl.b32 	%r47759, %r47758, 4;
	and.b32  	%r47760, %r47759, 496;
	mov.u32 	%r47761, s_mem;
	add.s32 	%r47762, %r47761, %r47760;
	atom.shared.xor.b32 	%r47763, [%r47762], %r57969;
	atom.shared.xor.b32 	%r47764, [%r47762+4], %r57968;
	atom.shared.xor.b32 	%r47765, [%r47762+8], %r57967;
	atom.shared.xor.b32 	%r47766, [%r47762+12], %r57966;
$L__BB4_692:
	or.b32  	%r47767, %r57964, %r57965;
	or.b32  	%r47768, %r47767, %r57963;
	or.b32  	%r47769, %r47768, %r57962;
	setp.eq.s32 	%p736, %r47769, 0;
	@%p736 bra 	$L__BB4_694;
	mov.u32 	%r47770, %tid.x;
	shl.b32 	%r47771, %r47770, 4;
	and.b32  	%r47772, %r47771, 496;
	mov.u32 	%r47773, s_mem;
	add.s32 	%r47774, %r47773, %r47772;
	atom.shared.xor.b32 	%r47775, [%r47774+512], %r57965;
	atom.shared.xor.b32 	%r47776, [%r47774+516], %r57964;
	atom.shared.xor.b32 	%r47777, [%r47774+520], %r57963;
	atom.shared.xor.b32 	%r47778, [%r47774+524], %r57962;
$L__BB4_694:
	or.b32  	%r47779, %r57960, %r57961;
	or.b32  	%r47780, %r47779, %r57959;
	or.b32  	%r47781, %r47780, %r57958;
	setp.eq.s32 	%p737, %r47781, 0;
	@%p737 bra 	$L__BB4_696;
	mov.u32 	%r47782, %tid.x;
	shl.b32 	%r47783, %r47782, 4;
	and.b32  	%r47784, %r47783, 496;
	mov.u32 	%r47785, s_mem;
	add.s32 	%r47786, %r47785, %r47784;
	atom.shared.xor.b32 	%r47787, [%r47786+1024], %r57961;
	atom.shared.xor.b32 	%r47788, [%r47786+1028], %r57960;
	atom.shared.xor.b32 	%r47789, [%r47786+1032], %r57959;
	atom.shared.xor.b32 	%r47790, [%r47786+1036], %r57958;
$L__BB4_696:
	or.b32  	%r47791, %r57956, %r57957;
	or.b32  	%r47792, %r47791, %r57955;
	or.b32  	%r47793, %r47792, %r57954;
	setp.eq.s32 	%p738, %r47793, 0;
	@%p738 bra 	$L__BB4_698;
	mov.u32 	%r47794, %tid.x;
	shl.b32 	%r47795, %r47794, 4;
	and.b32  	%r47796, %r47795, 496;
	mov.u32 	%r47797, s_mem;
	add.s32 	%r47798, %r47797, %r47796;
	atom.shared.xor.b32 	%r47799, [%r47798+1536], %r57957;
	atom.shared.xor.b32 	%r47800, [%r47798+1540], %r57956;
	atom.shared.xor.b32 	%r47801, [%r47798+1544], %r57955;
	atom.shared.xor.b32 	%r47802, [%r47798+1548], %r57954;
$L__BB4_698:
	or.b32  	%r47803, %r57952, %r57953;
	or.b32  	%r47804, %r47803, %r57951;
	or.b32  	%r47805, %r47804, %r57950;
	setp.eq.s32 	%p739, %r47805, 0;
	@%p739 bra 	$L__BB4_700;
	mov.u32 	%r47806, %tid.x;
	shl.b32 	%r47807, %r47806, 4;
	and.b32  	%r47808, %r47807, 496;
	mov.u32 	%r47809, s_mem;
	add.s32 	%r47810, %r47809, %r47808;
	atom.shared.xor.b32 	%r47811, [%r47810+2048], %r57953;
	atom.shared.xor.b32 	%r47812, [%r47810+2052], %r57952;
	atom.shared.xor.b32 	%r47813, [%r47810+2056], %r57951;
	atom.shared.xor.b32 	%r47814, [%r47810+2060], %r57950;
$L__BB4_700:
	or.b32  	%r47815, %r57948, %r57949;
	or.b32  	%r47816, %r47815, %r57947;
	or.b32  	%r47817, %r47816, %r57946;
	setp.eq.s32 	%p740, %r47817, 0;
	@%p740 bra 	$L__BB4_702;
	mov.u32 	%r47818, %tid.x;
	shl.b32 	%r47819, %r47818, 4;
	and.b32  	%r47820, %r47819, 496;
	mov.u32 	%r47821, s_mem;
	add.s32 	%r47822, %r47821, %r47820;
	atom.shared.xor.b32 	%r47823, [%r47822+2560], %r57949;
	atom.shared.xor.b32 	%r47824, [%r47822+2564], %r57948;
	atom.shared.xor.b32 	%r47825, [%r47822+2568], %r57947;
	atom.shared.xor.b32 	%r47826, [%r47822+2572], %r57946;
$L__BB4_702:
	or.b32  	%r47827, %r57944, %r57945;
	or.b32  	%r47828, %r47827, %r57943;
	or.b32  	%r47829, %r47828, %r57942;
	setp.eq.s32 	%p741, %r47829, 0;
	@%p741 bra 	$L__BB4_704;
	mov.u32 	%r47830, %tid.x;
	shl.b32 	%r47831, %r47830, 4;
	and.b32  	%r47832, %r47831, 496;
	mov.u32 	%r47833, s_mem;
	add.s32 	%r47834, %r47833, %r47832;
	atom.shared.xor.b32 	%r47835, [%r47834+3072], %r57945;
	atom.shared.xor.b32 	%r47836, [%r47834+3076], %r57944;
	atom.shared.xor.b32 	%r47837, [%r47834+3080], %r57943;
	atom.shared.xor.b32 	%r47838, [%r47834+3084], %r57942;
$L__BB4_704:
	or.b32  	%r47839, %r57940, %r57941;
	or.b32  	%r47840, %r47839, %r57939;
	or.b32  	%r47841, %r47840, %r57938;
	setp.eq.s32 	%p742, %r47841, 0;
	@%p742 bra 	$L__BB4_706;
	mov.u32 	%r47842, %tid.x;
	shl.b32 	%r47843, %r47842, 4;
	and.b32  	%r47844, %r47843, 496;
	mov.u32 	%r47845, s_mem;
	add.s32 	%r47846, %r47845, %r47844;
	atom.shared.xor.b32 	%r47847, [%r47846+3584], %r57941;
	atom.shared.xor.b32 	%r47848, [%r47846+3588], %r57940;
	atom.shared.xor.b32 	%r47849, [%r47846+3592], %r57939;
	atom.shared.xor.b32 	%r47850, [%r47846+3596], %r57938;
$L__BB4_706:
	or.b32  	%r47851, %r57936, %r57937;
	or.b32  	%r47852, %r47851, %r57935;
	or.b32  	%r47853, %r47852, %r57934;
	setp.eq.s32 	%p743, %r47853, 0;
	@%p743 bra 	$L__BB4_708;
	mov.u32 	%r47854, %tid.x;
	shl.b32 	%r47855, %r47854, 4;
	and.b32  	%r47856, %r47855, 496;
	mov.u32 	%r47857, s_mem;
	add.s32 	%r47858, %r47857, %r47856;
	atom.shared.xor.b32 	%r47859, [%r47858+4096], %r57937;
	atom.shared.xor.b32 	%r47860, [%r47858+4100], %r57936;
	atom.shared.xor.b32 	%r47861, [%r47858+4104], %r57935;
	atom.shared.xor.b32 	%r47862, [%r47858+4108], %r57934;
$L__BB4_708:
	or.b32  	%r47863, %r57932, %r57933;
	or.b32  	%r47864, %r47863, %r57931;
	or.b32  	%r47865, %r47864, %r57930;
	setp.eq.s32 	%p744, %r47865, 0;
	@%p744 bra 	$L__BB4_710;
	mov.u32 	%r47866, %tid.x;
	shl.b32 	%r47867, %r47866, 4;
	and.b32  	%r47868, %r47867, 496;
	mov.u32 	%r47869, s_mem;
	add.s32 	%r47870, %r47869, %r47868;
	atom.shared.xor.b32 	%r47871, [%r47870+4608], %r57933;
	atom.shared.xor.b32 	%r47872, [%r47870+4612], %r57932;
	atom.shared.xor.b32 	%r47873, [%r47870+4616], %r57931;
	atom.shared.xor.b32 	%r47874, [%r47870+4620], %r57930;
$L__BB4_710:
	or.b32  	%r47875, %r57928, %r57929;
	or.b32  	%r47876, %r47875, %r57927;
	or.b32  	%r47877, %r47876, %r57926;
	setp.eq.s32 	%p745, %r47877, 0;
	@%p745 bra 	$L__BB4_712;
	mov.u32 	%r47878, %tid.x;
	shl.b32 	%r47879, %r47878, 4;
	and.b32  	%r47880, %r47879, 496;
	mov.u32 	%r47881, s_mem;
	add.s32 	%r47882, %r47881, %r47880;
	atom.shared.xor.b32 	%r47883, [%r47882+5120], %r57929;
	atom.shared.xor.b32 	%r47884, [%r47882+5124], %r57928;
	atom.shared.xor.b32 	%r47885, [%r47882+5128], %r57927;
	atom.shared.xor.b32 	%r47886, [%r47882+5132], %r57926;
$L__BB4_712:
	or.b32  	%r47887, %r57924, %r57925;
	or.b32  	%r47888, %r47887, %r57923;
	or.b32  	%r47889, %r47888, %r57922;
	setp.eq.s32 	%p746, %r47889, 0;
	@%p746 bra 	$L__BB4_714;
	mov.u32 	%r47890, %tid.x;
	shl.b32 	%r47891, %r47890, 4;
	and.b32  	%r47892, %r47891, 496;
	mov.u32 	%r47893, s_mem;
	add.s32 	%r47894, %r47893, %r47892;
	atom.shared.xor.b32 	%r47895, [%r47894+5632], %r57925;
	atom.shared.xor.b32 	%r47896, [%r47894+5636], %r57924;
	atom.shared.xor.b32 	%r47897, [%r47894+5640], %r57923;
	atom.shared.xor.b32 	%r47898, [%r47894+5644], %r57922;
$L__BB4_714:
	or.b32  	%r47899, %r57920, %r57921;
	or.b32  	%r47900, %r47899, %r57919;
	or.b32  	%r47901, %r47900, %r57918;
	setp.eq.s32 	%p747, %r47901, 0;
	@%p747 bra 	$L__BB4_716;
	mov.u32 	%r47902, %tid.x;
	shl.b32 	%r47903, %r47902, 4;
	and.b32  	%r47904, %r47903, 496;
	mov.u32 	%r47905, s_mem;
	add.s32 	%r47906, %r47905, %r47904;
	atom.shared.xor.b32 	%r47907, [%r47906+6144], %r57921;
	atom.shared.xor.b32 	%r47908, [%r47906+6148], %r57920;
	atom.shared.xor.b32 	%r47909, [%r47906+6152], %r57919;
	atom.shared.xor.b32 	%r47910, [%r47906+6156], %r57918;
$L__BB4_716:
	or.b32  	%r47911, %r57916, %r57917;
	or.b32  	%r47912, %r47911, %r57915;
	or.b32  	%r47913, %r47912, %r57914;
	setp.eq.s32 	%p748, %r47913, 0;
	@%p748 bra 	$L__BB4_718;
	mov.u32 	%r47914, %tid.x;
	shl.b32 	%r47915, %r47914, 4;
	and.b32  	%r47916, %r47915, 496;
	mov.u32 	%r47917, s_mem;
	add.s32 	%r47918, %r47917, %r47916;
	atom.shared.xor.b32 	%r47919, [%r47918+6656], %r57917;
	atom.shared.xor.b32 	%r47920, [%r47918+6660], %r57916;
	atom.shared.xor.b32 	%r47921, [%r47918+6664], %r57915;
	atom.shared.xor.b32 	%r47922, [%r47918+6668], %r57914;
$L__BB4_718:
	or.b32  	%r47923, %r57912, %r57913;
	or.b32  	%r47924, %r47923, %r57911;
	or.b32  	%r47925, %r47924, %r57910;
	setp.eq.s32 	%p749, %r47925, 0;
	@%p749 bra 	$L__BB4_720;
	mov.u32 	%r47926, %tid.x;
	shl.b32 	%r47927, %r47926, 4;
	and.b32  	%r47928, %r47927, 496;
	mov.u32 	%r47929, s_mem;
	add.s32 	%r47930, %r47929, %r47928;
	atom.shared.xor.b32 	%r47931, [%r47930+7168], %r57913;
	atom.shared.xor.b32 	%r47932, [%r47930+7172], %r57912;
	atom.shared.xor.b32 	%r47933, [%r47930+7176], %r57911;
	atom.shared.xor.b32 	%r47934, [%r47930+7180], %r57910;
$L__BB4_720:
	or.b32  	%r47935, %r57908, %r57909;
	or.b32  	%r47936, %r47935, %r57907;
	or.b32  	%r47937, %r47936, %r57906;
	setp.eq.s32 	%p750, %r47937, 0;
	@%p750 bra 	$L__BB4_722;
	mov.u32 	%r47938, %tid.x;
	shl.b32 	%r47939, %r47938, 4;
	and.b32  	%r47940, %r47939, 496;
	mov.u32 	%r47941, s_mem;
	add.s32 	%r47942, %r47941, %r47940;
	atom.shared.xor.b32 	%r47943, [%r47942+7680], %r57909;
	atom.shared.xor.b32 	%r47944, [%r47942+7684], %r57908;
	atom.shared.xor.b32 	%r47945, [%r47942+7688], %r57907;
	atom.shared.xor.b32 	%r47946, [%r47942+7692], %r57906;
$L__BB4_722:
	or.b32  	%r47947, %r57904, %r57905;
	or.b32  	%r47948, %r47947, %r57903;
	or.b32  	%r47949, %r47948, %r57902;
	setp.eq.s32 	%p751, %r47949, 0;
	@%p751 bra 	$L__BB4_724;
	mov.u32 	%r47950, %tid.x;
	shl.b32 	%r47951, %r47950, 4;
	and.b32  	%r47952, %r47951, 496;
	mov.u32 	%r47953, s_mem;
	add.s32 	%r47954, %r47953, %r47952;
	atom.shared.xor.b32 	%r47955, [%r47954+8192], %r57905;
	atom.shared.xor.b32 	%r47956, [%r47954+8196], %r57904;
	atom.shared.xor.b32 	%r47957, [%r47954+8200], %r57903;
	atom.shared.xor.b32 	%r47958, [%r47954+8204], %r57902;
$L__BB4_724:
	or.b32  	%r47959, %r57900, %r57901;
	or.b32  	%r47960, %r47959, %r57899;
	or.b32  	%r47961, %r47960, %r57898;
	setp.eq.s32 	%p752, %r47961, 0;
	@%p752 bra 	$L__BB4_726;
	mov.u32 	%r47962, %tid.x;
	shl.b32 	%r47963, %r47962, 4;
	and.b32  	%r47964, %r47963, 496;
	mov.u32 	%r47965, s_mem;
	add.s32 	%r47966, %r47965, %r47964;
	atom.shared.xor.b32 	%r47967, [%r47966+8704], %r57901;
	atom.shared.xor.b32 	%r47968, [%r47966+8708], %r57900;
	atom.shared.xor.b32 	%r47969, [%r47966+8712], %r57899;
	atom.shared.xor.b32 	%r47970, [%r47966+8716], %r57898;
$L__BB4_726:
	or.b32  	%r47971, %r57896, %r57897;
	or.b32  	%r47972, %r47971, %r57895;
	or.b32  	%r47973, %r47972, %r57894;
	setp.eq.s32 	%p753, %r47973, 0;
	@%p753 bra 	$L__BB4_728;
	mov.u32 	%r47974, %tid.x;
	shl.b32 	%r47975, %r47974, 4;
	and.b32  	%r47976, %r47975, 496;
	mov.u32 	%r47977, s_mem;
	add.s32 	%r47978, %r47977, %r47976;
	atom.shared.xor.b32 	%r47979, [%r47978+9216], %r57897;
	atom.shared.xor.b32 	%r47980, [%r47978+9220], %r57896;
	atom.shared.xor.b32 	%r47981, [%r47978+9224], %r57895;
	atom.shared.xor.b32 	%r47982, [%r47978+9228], %r57894;
$L__BB4_728:
	or.b32  	%r47983, %r57892, %r57893;
	or.b32  	%r47984, %r47983, %r57891;
	or.b32  	%r47985, %r47984, %r57890;
	setp.eq.s32 	%p754, %r47985, 0;
	@%p754 bra 	$L__BB4_730;
	mov.u32 	%r47986, %tid.x;
	shl.b32 	%r47987, %r47986, 4;
	and.b32  	%r47988, %r47987, 496;
	mov.u32 	%r47989, s_mem;
	add.s32 	%r47990, %r47989, %r47988;
	atom.shared.xor.b32 	%r47991, [%r47990+9728], %r57893;
	atom.shared.xor.b32 	%r47992, [%r47990+9732], %r57892;
	atom.shared.xor.b32 	%r47993, [%r47990+9736], %r57891;
	atom.shared.xor.b32 	%r47994, [%r47990+9740], %r57890;
$L__BB4_730:
	or.b32  	%r47995, %r57888, %r57889;
	or.b32  	%r47996, %r47995, %r57887;
	or.b32  	%r47997, %r47996, %r57886;
	setp.eq.s32 	%p755, %r47997, 0;
	@%p755 bra 	$L__BB4_732;
	mov.u32 	%r47998, %tid.x;
	shl.b32 	%r47999, %r47998, 4;
	and.b32  	%r48000, %r47999, 496;
	mov.u32 	%r48001, s_mem;
	add.s32 	%r48002, %r48001, %r48000;
	atom.shared.xor.b32 	%r48003, [%r48002+10240], %r57889;
	atom.shared.xor.b32 	%r48004, [%r48002+10244], %r57888;
	atom.shared.xor.b32 	%r48005, [%r48002+10248], %r57887;
	atom.shared.xor.b32 	%r48006, [%r48002+10252], %r57886;
$L__BB4_732:
	or.b32  	%r48007, %r57884, %r57885;
	or.b32  	%r48008, %r48007, %r57883;
	or.b32  	%r48009, %r48008, %r57882;
	setp.eq.s32 	%p756, %r48009, 0;
	@%p756 bra 	$L__BB4_734;
	mov.u32 	%r48010, %tid.x;
	shl.b32 	%r48011, %r48010, 4;
	and.b32  	%r48012, %r48011, 496;
	mov.u32 	%r48013, s_mem;
	add.s32 	%r48014, %r48013, %r48012;
	atom.shared.xor.b32 	%r48015, [%r48014+10752], %r57885;
	atom.shared.xor.b32 	%r48016, [%r48014+10756], %r57884;
	atom.shared.xor.b32 	%r48017, [%r48014+10760], %r57883;
	atom.shared.xor.b32 	%r48018, [%r48014+10764], %r57882;
$L__BB4_734:
	or.b32  	%r48019, %r57880, %r57881;
	or.b32  	%r48020, %r48019, %r57879;
	or.b32  	%r48021, %r48020, %r57878;
	setp.eq.s32 	%p757, %r48021, 0;
	@%p757 bra 	$L__BB4_736;
	mov.u32 	%r48022, %tid.x;
	shl.b32 	%r48023, %r48022, 4;
	and.b32  	%r48024, %r48023, 496;
	mov.u32 	%r48025, s_mem;
	add.s32 	%r48026, %r48025, %r48024;
	atom.shared.xor.b32 	%r48027, [%r48026+11264], %r57881;
	atom.shared.xor.b32 	%r48028, [%r48026+11268], %r57880;
	atom.shared.xor.b32 	%r48029, [%r48026+11272], %r57879;
	atom.shared.xor.b32 	%r48030, [%r48026+11276], %r57878;
$L__BB4_736:
	or.b32  	%r48031, %r57876, %r57877;
	or.b32  	%r48032, %r48031, %r57875;
	or.b32  	%r48033, %r48032, %r57874;
	setp.eq.s32 	%p758, %r48033, 0;
	@%p758 bra 	$L__BB4_738;
	mov.u32 	%r48034, %tid.x;
	shl.b32 	%r48035, %r48034, 4;
	and.b32  	%r48036, %r48035, 496;
	mov.u32 	%r48037, s_mem;
	add.s32 	%r48038, %r48037, %r48036;
	atom.shared.xor.b32 	%r48039, [%r48038+11776], %r57877;
	atom.shared.xor.b32 	%r48040, [%r48038+11780], %r57876;
	atom.shared.xor.b32 	%r48041, [%r48038+11784], %r57875;
	atom.shared.xor.b32 	%r48042, [%r48038+11788], %r57874;
$L__BB4_738:
	or.b32  	%r48043, %r57872, %r57873;
	or.b32  	%r48044, %r48043, %r57871;
	or.b32  	%r48045, %r48044, %r57870;
	setp.eq.s32 	%p759, %r48045, 0;
	@%p759 bra 	$L__BB4_740;
	mov.u32 	%r48046, %tid.x;
	shl.b32 	%r48047, %r48046, 4;
	and.b32  	%r48048, %r48047, 496;
	mov.u32 	%r48049, s_mem;
	add.s32 	%r48050, %r48049, %r48048;
	atom.shared.xor.b32 	%r48051, [%r48050+12288], %r57873;
	atom.shared.xor.b32 	%r48052, [%r48050+12292], %r57872;
	atom.shared.xor.b32 	%r48053, [%r48050+12296], %r57871;
	atom.shared.xor.b32 	%r48054, [%r48050+12300], %r57870;
$L__BB4_740:
	or.b32  	%r48055, %r57868, %r57869;
	or.b32  	%r48056, %r48055, %r57867;
	or.b32  	%r48057, %r48056, %r57866;
	setp.eq.s32 	%p760, %r48057, 0;
	@%p760 bra 	$L__BB4_742;
	mov.u32 	%r48058, %tid.x;
	shl.b32 	%r48059, %r48058, 4;
	and.b32  	%r48060, %r48059, 496;
	mov.u32 	%r48061, s_mem;
	add.s32 	%r48062, %r48061, %r48060;
	atom.shared.xor.b32 	%r48063, [%r48062+12800], %r57869;
	atom.shared.xor.b32 	%r48064, [%r48062+12804], %r57868;
	atom.shared.xor.b32 	%r48065, [%r48062+12808], %r57867;
	atom.shared.xor.b32 	%r48066, [%r48062+12812], %r57866;
$L__BB4_742:
	or.b32  	%r48067, %r57864, %r57865;
	or.b32  	%r48068, %r48067, %r57863;
	or.b32  	%r48069, %r48068, %r57862;
	setp.eq.s32 	%p761, %r48069, 0;
	@%p761 bra 	$L__BB4_744;
	mov.u32 	%r48070, %tid.x;
	shl.b32 	%r48071, %r48070, 4;
	and.b32  	%r48072, %r48071, 496;
	mov.u32 	%r48073, s_mem;
	add.s32 	%r48074, %r48073, %r48072;
	atom.shared.xor.b32 	%r48075, [%r48074+13312], %r57865;
	atom.shared.xor.b32 	%r48076, [%r48074+13316], %r57864;
	atom.shared.xor.b32 	%r48077, [%r48074+13320], %r57863;
	atom.shared.xor.b32 	%r48078, [%r48074+13324], %r57862;
$L__BB4_744:
	or.b32  	%r48079, %r57860, %r57861;
	or.b32  	%r48080, %r48079, %r57859;
	or.b32  	%r48081, %r48080, %r57858;
	setp.eq.s32 	%p762, %r48081, 0;
	@%p762 bra 	$L__BB4_746;
	mov.u32 	%r48082, %tid.x;
	shl.b32 	%r48083, %r48082, 4;
	and.b32  	%r48084, %r48083, 496;
	mov.u32 	%r48085, s_mem;
	add.s32 	%r48086, %r48085, %r48084;
	atom.shared.xor.b32 	%r48087, [%r48086+13824], %r57861;
	atom.shared.xor.b32 	%r48088, [%r48086+13828], %r57860;
	atom.shared.xor.b32 	%r48089, [%r48086+13832], %r57859;
	atom.shared.xor.b32 	%r48090, [%r48086+13836], %r57858;
$L__BB4_746:
	or.b32  	%r48091, %r57856, %r57857;
	or.b32  	%r48092, %r48091, %r57855;
	or.b32  	%r48093, %r48092, %r57854;
	setp.eq.s32 	%p763, %r48093, 0;
	@%p763 bra 	$L__BB4_748;
	mov.u32 	%r48094, %tid.x;
	shl.b32 	%r48095, %r48094, 4;
	and.b32  	%r48096, %r48095, 496;
	mov.u32 	%r48097, s_mem;
	add.s32 	%r48098, %r48097, %r48096;
	atom.shared.xor.b32 	%r48099, [%r48098+14336], %r57857;
	atom.shared.xor.b32 	%r48100, [%r48098+14340], %r57856;
	atom.shared.xor.b32 	%r48101, [%r48098+14344], %r57855;
	atom.shared.xor.b32 	%r48102, [%r48098+14348], %r57854;
$L__BB4_748:
	or.b32  	%r48103, %r57852, %r57853;
	or.b32  	%r48104, %r48103, %r57851;
	or.b32  	%r48105, %r48104, %r57850;
	setp.eq.s32 	%p764, %r48105, 0;
	@%p764 bra 	$L__BB4_750;
	mov.u32 	%r48106, %tid.x;
	shl.b32 	%r48107, %r48106, 4;
	and.b32  	%r48108, %r48107, 496;
	mov.u32 	%r48109, s_mem;
	add.s32 	%r48110, %r48109, %r48108;
	atom.shared.xor.b32 	%r48111, [%r48110+14848], %r57853;
	atom.shared.xor.b32 	%r48112, [%r48110+14852], %r57852;
	atom.shared.xor.b32 	%r48113, [%r48110+14856], %r57851;
	atom.shared.xor.b32 	%r48114, [%r48110+14860], %r57850;
$L__BB4_750:
	or.b32  	%r48115, %r57848, %r57849;
	or.b32  	%r48116, %r48115, %r57847;
	or.b32  	%r48117, %r48116, %r57846;
	setp.eq.s32 	%p765, %r48117, 0;
	@%p765 bra 	$L__BB4_752;
	mov.u32 	%r48118, %tid.x;
	shl.b32 	%r48119, %r48118, 4;
	and.b32  	%r48120, %r48119, 496;
	mov.u32 	%r48121, s_mem;
	add.s32 	%r48122, %r48121, %r48120;
	atom.shared.xor.b32 	%r48123, [%r48122+15360], %r57849;
	atom.shared.xor.b32 	%r48124, [%r48122+15364], %r57848;
	atom.shared.xor.b32 	%r48125, [%r48122+15368], %r57847;
	atom.shared.xor.b32 	%r48126, [%r48122+15372], %r57846;
$L__BB4_752:
	or.b32  	%r48127, %r57844, %r57845;
	or.b32  	%r48128, %r48127, %r57843;
	or.b32  	%r48129, %r48128, %r57842;
	setp.eq.s32 	%p766, %r48129, 0;
	@%p766 bra 	$L__BB4_754;
	mov.u32 	%r48130, %tid.x;
	shl.b32 	%r48131, %r48130, 4;
	and.b32  	%r48132, %r48131, 496;
	mov.u32 	%r48133, s_mem;
	add.s32 	%r48134, %r48133, %r48132;
	atom.shared.xor.b32 	%r48135, [%r48134+15872], %r57845;
	atom.shared.xor.b32 	%r48136, [%r48134+15876], %r57844;
	atom.shared.xor.b32 	%r48137, [%r48134+15880], %r57843;
	atom.shared.xor.b32 	%r48138, [%r48134+15884], %r57842;
$L__BB4_754:
	or.b32  	%r48139, %r57840, %r57841;
	or.b32  	%r48140, %r48139, %r57839;
	or.b32  	%r48141, %r48140, %r57838;
	setp.eq.s32 	%p767, %r48141, 0;
	@%p767 bra 	$L__BB4_756;
	mov.u32 	%r48142, %tid.x;
	shl.b32 	%r48143, %r48142, 4;
	and.b32  	%r48144, %r48143, 496;
	mov.u32 	%r48145, s_mem;
	add.s32 	%r48146, %r48145, %r48144;
	atom.shared.xor.b32 	%r48147, [%r48146+16384], %r57841;
	atom.shared.xor.b32 	%r48148, [%r48146+16388], %r57840;
	atom.shared.xor.b32 	%r48149, [%r48146+16392], %r57839;
	atom.shared.xor.b32 	%r48150, [%r48146+16396], %r57838;
$L__BB4_756:
	or.b32  	%r48151, %r57836, %r57837;
	or.b32  	%r48152, %r48151, %r57835;
	or.b32  	%r48153, %r48152, %r57834;
	setp.eq.s32 	%p768, %r48153, 0;
	@%p768 bra 	$L__BB4_758;
	mov.u32 	%r48154, %tid.x;
	shl.b32 	%r48155, %r48154, 4;
	and.b32  	%r48156, %r48155, 496;
	mov.u32 	%r48157, s_mem;
	add.s32 	%r48158, %r48157, %r48156;
	atom.shared.xor.b32 	%r48159, [%r48158+16896], %r57837;
	atom.shared.xor.b32 	%r48160, [%r48158+16900], %r57836;
	atom.shared.xor.b32 	%r48161, [%r48158+16904], %r57835;
	atom.shared.xor.b32 	%r48162, [%r48158+16908], %r57834;
$L__BB4_758:
	or.b32  	%r48163, %r57832, %r57833;
	or.b32  	%r48164, %r48163, %r57831;
	or.b32  	%r48165, %r48164, %r57830;
	setp.eq.s32 	%p769, %r48165, 0;
	@%p769 bra 	$L__BB4_760;
	mov.u32 	%r48166, %tid.x;
	shl.b32 	%r48167, %r48166, 4;
	and.b32  	%r48168, %r48167, 496;
	mov.u32 	%r48169, s_mem;
	add.s32 	%r48170, %r48169, %r48168;
	atom.shared.xor.b32 	%r48171, [%r48170+17408], %r57833;
	atom.shared.xor.b32 	%r48172, [%r48170+17412], %r57832;
	atom.shared.xor.b32 	%r48173, [%r48170+17416], %r57831;
	atom.shared.xor.b32 	%r48174, [%r48170+17420], %r57830;
$L__BB4_760:
	or.b32  	%r48175, %r57828, %r57829;
	or.b32  	%r48176, %r48175, %r57827;
	or.b32  	%r48177, %r48176, %r57826;
	setp.eq.s32 	%p770, %r48177, 0;
	@%p770 bra 	$L__BB4_762;
	mov.u32 	%r48178, %tid.x;
	shl.b32 	%r48179, %r48178, 4;
	and.b32  	%r48180, %r48179, 496;
	mov.u32 	%r48181, s_mem;
	add.s32 	%r48182, %r48181, %r48180;
	atom.shared.xor.b32 	%r48183, [%r48182+17920], %r57829;
	atom.shared.xor.b32 	%r48184, [%r48182+17924], %r57828;
	atom.shared.xor.b32 	%r48185, [%r48182+17928], %r57827;
	atom.shared.xor.b32 	%r48186, [%r48182+17932], %r57826;
$L__BB4_762:
	or.b32  	%r48187, %r57824, %r57825;
	or.b32  	%r48188, %r48187, %r57823;
	or.b32  	%r48189, %r48188, %r57822;
	setp.eq.s32 	%p771, %r48189, 0;
	@%p771 bra 	$L__BB4_764;
	mov.u32 	%r48190, %tid.x;
	shl.b32 	%r48191, %r48190, 4;
	and.b32  	%r48192, %r48191, 496;
	mov.u32 	%r48193, s_mem;
	add.s32 	%r48194, %r48193, %r48192;
	atom.shared.xor.b32 	%r48195, [%r48194+18432], %r57825;
	atom.shared.xor.b32 	%r48196, [%r48194+18436], %r57824;
	atom.shared.xor.b32 	%r48197, [%r48194+18440], %r57823;
	atom.shared.xor.b32 	%r48198, [%r48194+18444], %r57822;
$L__BB4_764:
	or.b32  	%r48199, %r57820, %r57821;
	or.b32  	%r48200, %r48199, %r57819;
	or.b32  	%r48201, %r48200, %r57818;
	setp.eq.s32 	%p772, %r48201, 0;
	@%p772 bra 	$L__BB4_766;
	mov.u32 	%r48202, %tid.x;
	shl.b32 	%r48203, %r48202, 4;
	and.b32  	%r48204, %r48203, 496;
	mov.u32 	%r48205, s_mem;
	add.s32 	%r48206, %r48205, %r48204;
	atom.shared.xor.b32 	%r48207, [%r48206+18944], %r57821;
	atom.shared.xor.b32 	%r48208, [%r48206+18948], %r57820;
	atom.shared.xor.b32 	%r48209, [%r48206+18952], %r57819;
	atom.shared.xor.b32 	%r48210, [%r48206+18956], %r57818;
$L__BB4_766:
	or.b32  	%r48211, %r57816, %r57817;
	or.b32  	%r48212, %r48211, %r57815;
	or.b32  	%r48213, %r48212, %r57814;
	setp.eq.s32 	%p773, %r48213, 0;
	@%p773 bra 	$L__BB4_768;
	mov.u32 	%r48214, %tid.x;
	shl.b32 	%r48215, %r48214, 4;
	and.b32  	%r48216, %r48215, 496;
	mov.u32 	%r48217, s_mem;
	add.s32 	%r48218, %r48217, %r48216;
	atom.shared.xor.b32 	%r48219, [%r48218+19456], %r57817;
	atom.shared.xor.b32 	%r48220, [%r48218+19460], %r57816;
	atom.shared.xor.b32 	%r48221, [%r48218+19464], %r57815;
	atom.shared.xor.b32 	%r48222, [%r48218+19468], %r57814;
$L__BB4_768:
	or.b32  	%r48223, %r57812, %r57813;
	or.b32  	%r48224, %r48223, %r57811;
	or.b32  	%r48225, %r48224, %r57810;
	setp.eq.s32 	%p774, %r48225, 0;
	@%p774 bra 	$L__BB4_770;
	mov.u32 	%r48226, %tid.x;
	shl.b32 	%r48227, %r48226, 4;
	and.b32  	%r48228, %r48227, 496;
	mov.u32 	%r48229, s_mem;
	add.s32 	%r48230, %r48229, %r48228;
	atom.shared.xor.b32 	%r48231, [%r48230+19968], %r57813;
	atom.shared.xor.b32 	%r48232, [%r48230+19972], %r57812;
	atom.shared.xor.b32 	%r48233, [%r48230+19976], %r57811;
	atom.shared.xor.b32 	%r48234, [%r48230+19980], %r57810;
$L__BB4_770:
	or.b32  	%r48235, %r57808, %r57809;
	or.b32  	%r48236, %r48235, %r57807;
	or.b32  	%r48237, %r48236, %r57806;
	setp.eq.s32 	%p775, %r48237, 0;
	@%p775 bra 	$L__BB4_772;
	mov.u32 	%r48238, %tid.x;
	shl.b32 	%r48239, %r48238, 4;
	and.b32  	%r48240, %r48239, 496;
	mov.u32 	%r48241, s_mem;
	add.s32 	%r48242, %r48241, %r48240;
	atom.shared.xor.b32 	%r48243, [%r48242+20480], %r57809;
	atom.shared.xor.b32 	%r48244, [%r48242+20484], %r57808;
	atom.shared.xor.b32 	%r48245, [%r48242+20488], %r57807;
	atom.shared.xor.b32 	%r48246, [%r48242+20492], %r57806;
$L__BB4_772:
	or.b32  	%r48247, %r57804, %r57805;
	or.b32  	%r48248, %r48247, %r57803;
	or.b32  	%r48249, %r48248, %r57802;
	setp.eq.s32 	%p776, %r48249, 0;
	@%p776 bra 	$L__BB4_774;
	mov.u32 	%r48250, %tid.x;
	shl.b32 	%r48251, %r48250, 4;
	and.b32  	%r48252, %r48251, 496;
	mov.u32 	%r48253, s_mem;
	add.s32 	%r48254, %r48253, %r48252;
	atom.shared.xor.b32 	%r48255, [%r48254+20992], %r57805;
	atom.shared.xor.b32 	%r48256, [%r48254+20996], %r57804;
	atom.shared.xor.b32 	%r48257, [%r48254+21000], %r57803;
	atom.shared.xor.b32 	%r48258, [%r48254+21004], %r57802;
$L__BB4_774:
	or.b32  	%r48259, %r57800, %r57801;
	or.b32  	%r48260, %r48259, %r57799;
	or.b32  	%r48261, %r48260, %r57798;
	setp.eq.s32 	%p777, %r48261, 0;
	@%p777 bra 	$L__BB4_776;
	mov.u32 	%r48262, %tid.x;
	shl.b32 	%r48263, %r48262, 4;
	and.b32  	%r48264, %r48263, 496;
	mov.u32 	%r48265, s_mem;
	add.s32 	%r48266, %r48265, %r48264;
	atom.shared.xor.b32 	%r48267, [%r48266+21504], %r57801;
	atom.shared.xor.b32 	%r48268, [%r48266+21508], %r57800;
	atom.shared.xor.b32 	%r48269, [%r48266+21512], %r57799;
	atom.shared.xor.b32 	%r48270, [%r48266+21516], %r57798;
$L__BB4_776:
	or.b32  	%r48271, %r57796, %r57797;
	or.b32  	%r48272, %r48271, %r57795;
	or.b32  	%r48273, %r48272, %r57794;
	setp.eq.s32 	%p778, %r48273, 0;
	@%p778 bra 	$L__BB4_778;
	mov.u32 	%r48274, %tid.x;
	shl.b32 	%r48275, %r48274, 4;
	and.b32  	%r48276, %r48275, 496;
	mov.u32 	%r48277, s_mem;
	add.s32 	%r48278, %r48277, %r48276;
	atom.shared.xor.b32 	%r48279, [%r48278+22016], %r57797;
	atom.shared.xor.b32 	%r48280, [%r48278+22020], %r57796;
	atom.shared.xor.b32 	%r48281, [%r48278+22024], %r57795;
	atom.shared.xor.b32 	%r48282, [%r48278+22028], %r57794;
$L__BB4_778:
	or.b32  	%r48283, %r57792, %r57793;
	or.b32  	%r48284, %r48283, %r57791;
	or.b32  	%r48285, %r48284, %r57790;
	setp.eq.s32 	%p779, %r48285, 0;
	@%p779 bra 	$L__BB4_780;
	mov.u32 	%r48286, %tid.x;
	shl.b32 	%r48287, %r48286, 4;
	and.b32  	%r48288, %r48287, 496;
	mov.u32 	%r48289, s_mem;
	add.s32 	%r48290, %r48289, %r48288;
	atom.shared.xor.b32 	%r48291, [%r48290+22528], %r57793;
	atom.shared.xor.b32 	%r48292, [%r48290+22532], %r57792;
	atom.shared.xor.b32 	%r48293, [%r48290+22536], %r57791;
	atom.shared.xor.b32 	%r48294, [%r48290+22540], %r57790;
$L__BB4_780:
	or.b32  	%r48295, %r57788, %r57789;
	or.b32  	%r48296, %r48295, %r57787;
	or.b32  	%r48297, %r48296, %r57786;
	setp.eq.s32 	%p780, %r48297, 0;
	@%p780 bra 	$L__BB4_782;
	mov.u32 	%r48298, %tid.x;
	shl.b32 	%r48299, %r48298, 4;
	and.b32  	%r48300, %r48299, 496;
	mov.u32 	%r48301, s_mem;
	add.s32 	%r48302, %r48301, %r48300;
	atom.shared.xor.b32 	%r48303, [%r48302+23040], %r57789;
	atom.shared.xor.b32 	%r48304, [%r48302+23044], %r57788;
	atom.shared.xor.b32 	%r48305, [%r48302+23048], %r57787;
	atom.shared.xor.b32 	%r48306, [%r48302+23052], %r57786;
$L__BB4_782:
	or.b32  	%r48307, %r57784, %r57785;
	or.b32  	%r48308, %r48307, %r57783;
	or.b32  	%r48309, %r48308, %r57782;
	setp.eq.s32 	%p781, %r48309, 0;
	@%p781 bra 	$L__BB4_784;
	mov.u32 	%r48310, %tid.x;
	shl.b32 	%r48311, %r48310, 4;
	and.b32  	%r48312, %r48311, 496;
	mov.u32 	%r48313, s_mem;
	add.s32 	%r48314, %r48313, %r48312;
	atom.shared.xor.b32 	%r48315, [%r48314+23552], %r57785;
	atom.shared.xor.b32 	%r48316, [%r48314+23556], %r57784;
	atom.shared.xor.b32 	%r48317, [%r48314+23560], %r57783;
	atom.shared.xor.b32 	%r48318, [%r48314+23564], %r57782;
$L__BB4_784:
	or.b32  	%r48319, %r57780, %r57781;
	or.b32  	%r48320, %r48319, %r57779;
	or.b32  	%r48321, %r48320, %r57778;
	setp.eq.s32 	%p782, %r48321, 0;
	@%p782 bra 	$L__BB4_786;
	mov.u32 	%r48322, %tid.x;
	shl.b32 	%r48323, %r48322, 4;
	and.b32  	%r48324, %r48323, 496;
	mov.u32 	%r48325, s_mem;
	add.s32 	%r48326, %r48325, %r48324;
	atom.shared.xor.b32 	%r48327, [%r48326+24064], %r57781;
	atom.shared.xor.b32 	%r48328, [%r48326+24068], %r57780;
	atom.shared.xor.b32 	%r48329, [%r48326+24072], %r57779;
	atom.shared.xor.b32 	%r48330, [%r48326+24076], %r57778;
$L__BB4_786:
	or.b32  	%r48331, %r57776, %r57777;
	or.b32  	%r48332, %r48331, %r57775;
	or.b32  	%r48333, %r48332, %r57774;
	setp.eq.s32 	%p783, %r48333, 0;
	@%p783 bra 	$L__BB4_788;
	mov.u32 	%r48334, %tid.x;
	shl.b32 	%r48335, %r48334, 4;
	and.b32  	%r48336, %r48335, 496;
	mov.u32 	%r48337, s_mem;
	add.s32 	%r48338, %r48337, %r48336;
	atom.shared.xor.b32 	%r48339, [%r48338+24576], %r57777;
	atom.shared.xor.b32 	%r48340, [%r48338+24580], %r57776;
	atom.shared.xor.b32 	%r48341, [%r48338+24584], %r57775;
	atom.shared.xor.b32 	%r48342, [%r48338+24588], %r57774;
$L__BB4_788:
	or.b32  	%r48343, %r57772, %r57773;
	or.b32  	%r48344, %r48343, %r57771;
	or.b32  	%r48345, %r48344, %r57770;
	setp.eq.s32 	%p784, %r48345, 0;
	@%p784 bra 	$L__BB4_790;
	mov.u32 	%r48346, %tid.x;
	shl.b32 	%r48347, %r48346, 4;
	and.b32  	%r48348, %r48347, 496;
	mov.u32 	%r48349, s_mem;
	add.s32 	%r48350, %r48349, %r48348;
	atom.shared.xor.b32 	%r48351, [%r48350+25088], %r57773;
	atom.shared.xor.b32 	%r48352, [%r48350+25092], %r57772;
	atom.shared.xor.b32 	%r48353, [%r48350+25096], %r57771;
	atom.shared.xor.b32 	%r48354, [%r48350+25100], %r57770;
$L__BB4_790:
	or.b32  	%r48355, %r57768, %r57769;
	or.b32  	%r48356, %r48355, %r57767;
	or.b32  	%r48357, %r48356, %r57766;
	setp.eq.s32 	%p785, %r48357, 0;
	@%p785 bra 	$L__BB4_792;
	mov.u32 	%r48358, %tid.x;
	shl.b32 	%r48359, %r48358, 4;
	and.b32  	%r48360, %r48359, 496;
	mov.u32 	%r48361, s_mem;
	add.s32 	%r48362, %r48361, %r48360;
	atom.shared.xor.b32 	%r48363, [%r48362+25600], %r57769;
	atom.shared.xor.b32 	%r48364, [%r48362+25604], %r57768;
	atom.shared.xor.b32 	%r48365, [%r48362+25608], %r57767;
	atom.shared.xor.b32 	%r48366, [%r48362+25612], %r57766;
$L__BB4_792:
	or.b32  	%r48367, %r57764, %r57765;
	or.b32  	%r48368, %r48367, %r57763;
	or.b32  	%r48369, %r48368, %r57762;
	setp.eq.s32 	%p786, %r48369, 0;
	@%p786 bra 	$L__BB4_794;
	mov.u32 	%r48370, %tid.x;
	shl.b32 	%r48371, %r48370, 4;
	and.b32  	%r48372, %r48371, 496;
	mov.u32 	%r48373, s_mem;
	add.s32 	%r48374, %r48373, %r48372;
	atom.shared.xor.b32 	%r48375, [%r48374+26112], %r57765;
	atom.shared.xor.b32 	%r48376, [%r48374+26116], %r57764;
	atom.shared.xor.b32 	%r48377, [%r48374+26120], %r57763;
	atom.shared.xor.b32 	%r48378, [%r48374+26124], %r57762;
$L__BB4_794:
	or.b32  	%r48379, %r57760, %r57761;
	or.b32  	%r48380, %r48379, %r57759;
	or.b32  	%r48381, %r48380, %r57758;
	setp.eq.s32 	%p787, %r48381, 0;
	@%p787 bra 	$L__BB4_796;
	mov.u32 	%r48382, %tid.x;
	shl.b32 	%r48383, %r48382, 4;
	and.b32  	%r48384, %r48383, 496;
	mov.u32 	%r48385, s_mem;
	add.s32 	%r48386, %r48385, %r48384;
	atom.shared.xor.b32 	%r48387, [%r48386+26624], %r57761;
	atom.shared.xor.b32 	%r48388, [%r48386+26628], %r57760;
	atom.shared.xor.b32 	%r48389, [%r48386+26632], %r57759;
	atom.shared.xor.b32 	%r48390, [%r48386+26636], %r57758;
$L__BB4_796:
	or.b32  	%r48391, %r57756, %r57757;
	or.b32  	%r48392, %r48391, %r57755;
	or.b32  	%r48393, %r48392, %r57754;
	setp.eq.s32 	%p788, %r48393, 0;
	@%p788 bra 	$L__BB4_798;
	mov.u32 	%r48394, %tid.x;
	shl.b32 	%r48395, %r48394, 4;
	and.b32  	%r48396, %r48395, 496;
	mov.u32 	%r48397, s_mem;
	add.s32 	%r48398, %r48397, %r48396;
	atom.shared.xor.b32 	%r48399, [%r48398+27136], %r57757;
	atom.shared.xor.b32 	%r48400, [%r48398+27140], %r57756;
	atom.shared.xor.b32 	%r48401, [%r48398+27144], %r57755;
	atom.shared.xor.b32 	%r48402, [%r48398+27148], %r57754;
$L__BB4_798:
	or.b32  	%r48403, %r57752, %r57753;
	or.b32  	%r48404, %r48403, %r57751;
	or.b32  	%r48405, %r48404, %r57750;
	setp.eq.s32 	%p789, %r48405, 0;
	@%p789 bra 	$L__BB4_800;
	mov.u32 	%r48406, %tid.x;
	shl.b32 	%r48407, %r48406, 4;
	and.b32  	%r48408, %r48407, 496;
	mov.u32 	%r48409, s_mem;
	add.s32 	%r48410, %r48409, %r48408;
	atom.shared.xor.b32 	%r48411, [%r48410+27648], %r57753;
	atom.shared.xor.b32 	%r48412, [%r48410+27652], %r57752;
	atom.shared.xor.b32 	%r48413, [%r48410+27656], %r57751;
	atom.shared.xor.b32 	%r48414, [%r48410+27660], %r57750;
$L__BB4_800:
	or.b32  	%r48415, %r57748, %r57749;
	or.b32  	%r48416, %r48415, %r57747;
	or.b32  	%r48417, %r48416, %r57746;
	setp.eq.s32 	%p790, %r48417, 0;
	@%p790 bra 	$L__BB4_802;
	mov.u32 	%r48418, %tid.x;
	shl.b32 	%r48419, %r48418, 4;
	and.b32  	%r48420, %r48419, 496;
	mov.u32 	%r48421, s_mem;
	add.s32 	%r48422, %r48421, %r48420;
	atom.shared.xor.b32 	%r48423, [%r48422+28160], %r57749;
	atom.shared.xor.b32 	%r48424, [%r48422+28164], %r57748;
	atom.shared.xor.b32 	%r48425, [%r48422+28168], %r57747;
	atom.shared.xor.b32 	%r48426, [%r48422+28172], %r57746;
$L__BB4_802:
	or.b32  	%r48427, %r57744, %r57745;
	or.b32  	%r48428, %r48427, %r57743;
	or.b32  	%r48429, %r48428, %r57742;
	setp.eq.s32 	%p791, %r48429, 0;
	@%p791 bra 	$L__BB4_804;
	mov.u32 	%r48430, %tid.x;
	shl.b32 	%r48431, %r48430, 4;
	and.b32  	%r48432, %r48431, 496;
	mov.u32 	%r48433, s_mem;
	add.s32 	%r48434, %r48433, %r48432;
	atom.shared.xor.b32 	%r48435, [%r48434+28672], %r57745;
	atom.shared.xor.b32 	%r48436, [%r48434+28676], %r57744;
	atom.shared.xor.b32 	%r48437, [%r48434+28680], %r57743;
	atom.shared.xor.b32 	%r48438, [%r48434+28684], %r57742;
$L__BB4_804:
	or.b32  	%r48439, %r57740, %r57741;
	or.b32  	%r48440, %r48439, %r57739;
	or.b32  	%r48441, %r48440, %r57738;
	setp.eq.s32 	%p792, %r48441, 0;
	@%p792 bra 	$L__BB4_806;
	mov.u32 	%r48442, %tid.x;
	shl.b32 	%r48443, %r48442, 4;
	and.b32  	%r48444, %r48443, 496;
	mov.u32 	%r48445, s_mem;
	add.s32 	%r48446, %r48445, %r48444;
	atom.shared.xor.b32 	%r48447, [%r48446+29184], %r57741;
	atom.shared.xor.b32 	%r48448, [%r48446+29188], %r57740;
	atom.shared.xor.b32 	%r48449, [%r48446+29192], %r57739;
	atom.shared.xor.b32 	%r48450, [%r48446+29196], %r57738;
$L__BB4_806:
	or.b32  	%r48451, %r57736, %r57737;
	or.b32  	%r48452, %r48451, %r57735;
	or.b32  	%r48453, %r48452, %r57734;
	setp.eq.s32 	%p793, %r48453, 0;
	@%p793 bra 	$L__BB4_808;
	mov.u32 	%r48454, %tid.x;
	shl.b32 	%r48455, %r48454, 4;
	and.b32  	%r48456, %r48455, 496;
	mov.u32 	%r48457, s_mem;
	add.s32 	%r48458, %r48457, %r48456;
	atom.shared.xor.b32 	%r48459, [%r48458+29696], %r57737;
	atom.shared.xor.b32 	%r48460, [%r48458+29700], %r57736;
	atom.shared.xor.b32 	%r48461, [%r48458+29704], %r57735;
	atom.shared.xor.b32 	%r48462, [%r48458+29708], %r57734;
$L__BB4_808:
	or.b32  	%r48463, %r57732, %r57733;
	or.b32  	%r48464, %r48463, %r57731;
	or.b32  	%r48465, %r48464, %r57730;
	setp.eq.s32 	%p794, %r48465, 0;
	@%p794 bra 	$L__BB4_810;
	mov.u32 	%r48466, %tid.x;
	shl.b32 	%r48467, %r48466, 4;
	and.b32  	%r48468, %r48467, 496;
	mov.u32 	%r48469, s_mem;
	add.s32 	%r48470, %r48469, %r48468;
	atom.shared.xor.b32 	%r48471, [%r48470+30208], %r57733;
	atom.shared.xor.b32 	%r48472, [%r48470+30212], %r57732;
	atom.shared.xor.b32 	%r48473, [%r48470+30216], %r57731;
	atom.shared.xor.b32 	%r48474, [%r48470+30220], %r57730;
$L__BB4_810:
	or.b32  	%r48475, %r57728, %r57729;
	or.b32  	%r48476, %r48475, %r57727;
	or.b32  	%r48477, %r48476, %r57726;
	setp.eq.s32 	%p795, %r48477, 0;
	@%p795 bra 	$L__BB4_812;
	mov.u32 	%r48478, %tid.x;
	shl.b32 	%r48479, %r48478, 4;
	and.b32  	%r48480, %r48479, 496;
	mov.u32 	%r48481, s_mem;
	add.s32 	%r48482, %r48481, %r48480;
	atom.shared.xor.b32 	%r48483, [%r48482+30720], %r57729;
	atom.shared.xor.b32 	%r48484, [%r48482+30724], %r57728;
	atom.shared.xor.b32 	%r48485, [%r48482+30728], %r57727;
	atom.shared.xor.b32 	%r48486, [%r48482+30732], %r57726;
$L__BB4_812:
	or.b32  	%r48487, %r57724, %r57725;
	or.b32  	%r48488, %r48487, %r57723;
	or.b32  	%r48489, %r48488, %r57722;
	setp.eq.s32 	%p796, %r48489, 0;
	@%p796 bra 	$L__BB4_814;
	mov.u32 	%r48490, %tid.x;
	shl.b32 	%r48491, %r48490, 4;
	and.b32  	%r48492, %r48491, 496;
	mov.u32 	%r48493, s_mem;
	add.s32 	%r48494, %r48493, %r48492;
	atom.shared.xor.b32 	%r48495, [%r48494+31232], %r57725;
	atom.shared.xor.b32 	%r48496, [%r48494+31236], %r57724;
	atom.shared.xor.b32 	%r48497, [%r48494+31240], %r57723;
	atom.shared.xor.b32 	%r48498, [%r48494+31244], %r57722;
$L__BB4_814:
	or.b32  	%r48499, %r57720, %r57721;
	or.b32  	%r48500, %r48499, %r57719;
	or.b32  	%r48501, %r48500, %r57718;
	setp.eq.s32 	%p797, %r48501, 0;
	@%p797 bra 	$L__BB4_816;
	mov.u32 	%r48502, %tid.x;
	shl.b32 	%r48503, %r48502, 4;
	and.b32  	%r48504, %r48503, 496;
	mov.u32 	%r48505, s_mem;
	add.s32 	%r48506, %r48505, %r48504;
	atom.shared.xor.b32 	%r48507, [%r48506+31744], %r57721;
	atom.shared.xor.b32 	%r48508, [%r48506+31748], %r57720;
	atom.shared.xor.b32 	%r48509, [%r48506+31752], %r57719;
	atom.shared.xor.b32 	%r48510, [%r48506+31756], %r57718;
$L__BB4_816:
	or.b32  	%r48511, %r57716, %r57717;
	or.b32  	%r48512, %r48511, %r57715;
	or.b32  	%r48513, %r48512, %r57714;
	setp.eq.s32 	%p798, %r48513, 0;
	@%p798 bra 	$L__BB4_818;
	mov.u32 	%r48514, %tid.x;
	shl.b32 	%r48515, %r48514, 4;
	and.b32  	%r48516, %r48515, 496;
	mov.u32 	%r48517, s_mem;
	add.s32 	%r48518, %r48517, %r48516;
	atom.shared.xor.b32 	%r48519, [%r48518+32256], %r57717;
	atom.shared.xor.b32 	%r48520, [%r48518+32260], %r57716;
	atom.shared.xor.b32 	%r48521, [%r48518+32264], %r57715;
	atom.shared.xor.b32 	%r48522, [%r48518+32268], %r57714;
$L__BB4_818:
	or.b32  	%r48523, %r57712, %r57713;
	or.b32  	%r48524, %r48523, %r57711;
	or.b32  	%r48525, %r48524, %r57710;
	setp.eq.s32 	%p799, %r48525, 0;
	@%p799 bra 	$L__BB4_820;
	mov.u32 	%r48526, %tid.x;
	shl.b32 	%r48527, %r48526, 4;
	and.b32  	%r48528, %r48527, 496;
	mov.u32 	%r48529, s_mem;
	add.s32 	%r48530, %r48529, %r48528;
	atom.shared.xor.b32 	%r48531, [%r48530+32768], %r57713;
	atom.shared.xor.b32 	%r48532, [%r48530+32772], %r57712;
	atom.shared.xor.b32 	%r48533, [%r48530+32776], %r57711;
	atom.shared.xor.b32 	%r48534, [%r48530+32780], %r57710;
$L__BB4_820:
	or.b32  	%r48535, %r57708, %r57709;
	or.b32  	%r48536, %r48535, %r57707;
	or.b32  	%r48537, %r48536, %r57706;
	setp.eq.s32 	%p800, %r48537, 0;
	@%p800 bra 	$L__BB4_822;
	mov.u32 	%r48538, %tid.x;
	shl.b32 	%r48539, %r48538, 4;
	and.b32  	%r48540, %r48539, 496;
	mov.u32 	%r48541, s_mem;
	add.s32 	%r48542, %r48541, %r48540;
	atom.shared.xor.b32 	%r48543, [%r48542+33280], %r57709;
	atom.shared.xor.b32 	%r48544, [%r48542+33284], %r57708;
	atom.shared.xor.b32 	%r48545, [%r48542+33288], %r57707;
	atom.shared.xor.b32 	%r48546, [%r48542+33292], %r57706;
$L__BB4_822:
	or.b32  	%r48547, %r57704, %r57705;
	or.b32  	%r48548, %r48547, %r57703;
	or.b32  	%r48549, %r48548, %r57702;
	setp.eq.s32 	%p801, %r48549, 0;
	@%p801 bra 	$L__BB4_824;
	mov.u32 	%r48550, %tid.x;
	shl.b32 	%r48551, %r48550, 4;
	and.b32  	%r48552, %r48551, 496;
	mov.u32 	%r48553, s_mem;
	add.s32 	%r48554, %r48553, %r48552;
	atom.shared.xor.b32 	%r48555, [%r48554+33792], %r57705;
	atom.shared.xor.b32 	%r48556, [%r48554+33796], %r57704;
	atom.shared.xor.b32 	%r48557, [%r48554+33800], %r57703;
	atom.shared.xor.b32 	%r48558, [%r48554+33804], %r57702;
$L__BB4_824:
	or.b32  	%r48559, %r57700, %r57701;
	or.b32  	%r48560, %r48559, %r57699;
	or.b32  	%r48561, %r48560, %r57698;
	setp.eq.s32 	%p802, %r48561, 0;
	@%p802 bra 	$L__BB4_826;
	mov.u32 	%r48562, %tid.x;
	shl.b32 	%r48563, %r48562, 4;
	and.b32  	%r48564, %r48563, 496;
	mov.u32 	%r48565, s_mem;
	add.s32 	%r48566, %r48565, %r48564;
	atom.shared.xor.b32 	%r48567, [%r48566+34304], %r57701;
	atom.shared.xor.b32 	%r48568, [%r48566+34308], %r57700;
	atom.shared.xor.b32 	%r48569, [%r48566+34312], %r57699;
	atom.shared.xor.b32 	%r48570, [%r48566+34316], %r57698;
$L__BB4_826:
	or.b32  	%r48571, %r57696, %r57697;
	or.b32  	%r48572, %r48571, %r57695;
	or.b32  	%r48573, %r48572, %r57694;
	setp.eq.s32 	%p803, %r48573, 0;
	@%p803 bra 	$L__BB4_828;
	mov.u32 	%r48574, %tid.x;
	shl.b32 	%r48575, %r48574, 4;
	and.b32  	%r48576, %r48575, 496;
	mov.u32 	%r48577, s_mem;
	add.s32 	%r48578, %r48577, %r48576;
	atom.shared.xor.b32 	%r48579, [%r48578+34816], %r57697;
	atom.shared.xor.b32 	%r48580, [%r48578+34820], %r57696;
	atom.shared.xor.b32 	%r48581, [%r48578+34824], %r57695;
	atom.shared.xor.b32 	%r48582, [%r48578+34828], %r57694;
$L__BB4_828:
	or.b32  	%r48583, %r57692, %r57693;
	or.b32  	%r48584, %r48583, %r57691;
	or.b32  	%r48585, %r48584, %r57690;
	setp.eq.s32 	%p804, %r48585, 0;
	@%p804 bra 	$L__BB4_830;
	mov.u32 	%r48586, %tid.x;
	shl.b32 	%r48587, %r48586, 4;
	and.b32  	%r48588, %r48587, 496;
	mov.u32 	%r48589, s_mem;
	add.s32 	%r48590, %r48589, %r48588;
	atom.shared.xor.b32 	%r48591, [%r48590+35328], %r57693;
	atom.shared.xor.b32 	%r48592, [%r48590+35332], %r57692;
	atom.shared.xor.b32 	%r48593, [%r48590+35336], %r57691;
	atom.shared.xor.b32 	%r48594, [%r48590+35340], %r57690;
$L__BB4_830:
	or.b32  	%r48595, %r57688, %r57689;
	or.b32  	%r48596, %r48595, %r57687;
	or.b32  	%r48597, %r48596, %r57686;
	setp.eq.s32 	%p805, %r48597, 0;
	@%p805 bra 	$L__BB4_832;
	mov.u32 	%r48598, %tid.x;
	shl.b32 	%r48599, %r48598, 4;
	and.b32  	%r48600, %r48599, 496;
	mov.u32 	%r48601, s_mem;
	add.s32 	%r48602, %r48601, %r48600;
	atom.shared.xor.b32 	%r48603, [%r48602+35840], %r57689;
	atom.shared.xor.b32 	%r48604, [%r48602+35844], %r57688;
	atom.shared.xor.b32 	%r48605, [%r48602+35848], %r57687;
	atom.shared.xor.b32 	%r48606, [%r48602+35852], %r57686;
$L__BB4_832:
	or.b32  	%r48607, %r57684, %r57685;
	or.b32  	%r48608, %r48607, %r57683;
	or.b32  	%r48609, %r48608, %r57682;
	setp.eq.s32 	%p806, %r48609, 0;
	@%p806 bra 	$L__BB4_834;
	mov.u32 	%r48610, %tid.x;
	shl.b32 	%r48611, %r48610, 4;
	and.b32  	%r48612, %r48611, 496;
	mov.u32 	%r48613, s_mem;
	add.s32 	%r48614, %r48613, %r48612;
	atom.shared.xor.b32 	%r48615, [%r48614+36352], %r57685;
	atom.shared.xor.b32 	%r48616, [%r48614+36356], %r57684;
	atom.shared.xor.b32 	%r48617, [%r48614+36360], %r57683;
	atom.shared.xor.b32 	%r48618, [%r48614+36364], %r57682;
$L__BB4_834:
	or.b32  	%r48619, %r57680, %r57681;
	or.b32  	%r48620, %r48619, %r57679;
	or.b32  	%r48621, %r48620, %r57678;
	setp.eq.s32 	%p807, %r48621, 0;
	@%p807 bra 	$L__BB4_836;
	mov.u32 	%r48622, %tid.x;
	shl.b32 	%r48623, %r48622, 4;
	and.b32  	%r48624, %r48623, 496;
	mov.u32 	%r48625, s_mem;
	add.s32 	%r48626, %r48625, %r48624;
	atom.shared.xor.b32 	%r48627, [%r48626+36864], %r57681;
	atom.shared.xor.b32 	%r48628, [%r48626+36868], %r57680;
	atom.shared.xor.b32 	%r48629, [%r48626+36872], %r57679;
	atom.shared.xor.b32 	%r48630, [%r48626+36876], %r57678;
$L__BB4_836:
	or.b32  	%r48631, %r57676, %r57677;
	or.b32  	%r48632, %r48631, %r57675;
	or.b32  	%r48633, %r48632, %r57674;
	setp.eq.s32 	%p808, %r48633, 0;
	@%p808 bra 	$L__BB4_838;
	mov.u32 	%r48634, %tid.x;
	shl.b32 	%r48635, %r48634, 4;
	and.b32  	%r48636, %r48635, 496;
	mov.u32 	%r48637, s_mem;
	add.s32 	%r48638, %r48637, %r48636;
	atom.shared.xor.b32 	%r48639, [%r48638+37376], %r57677;
	atom.shared.xor.b32 	%r48640, [%r48638+37380], %r57676;
	atom.shared.xor.b32 	%r48641, [%r48638+37384], %r57675;
	atom.shared.xor.b32 	%r48642, [%r48638+37388], %r57674;
$L__BB4_838:
	or.b32  	%r48643, %r57672, %r57673;
	or.b32  	%r48644, %r48643, %r57671;
	or.b32  	%r48645, %r48644, %r57670;
	setp.eq.s32 	%p809, %r48645, 0;
	@%p809 bra 	$L__BB4_840;
	mov.u32 	%r48646, %tid.x;
	shl.b32 	%r48647, %r48646, 4;
	and.b32  	%r48648, %r48647, 496;
	mov.u32 	%r48649, s_mem;
	add.s32 	%r48650, %r48649, %r48648;
	atom.shared.xor.b32 	%r48651, [%r48650+37888], %r57673;
	atom.shared.xor.b32 	%r48652, [%r48650+37892], %r57672;
	atom.shared.xor.b32 	%r48653, [%r48650+37896], %r57671;
	atom.shared.xor.b32 	%r48654, [%r48650+37900], %r57670;
$L__BB4_840:
	or.b32  	%r48655, %r57668, %r57669;
	or.b32  	%r48656, %r48655, %r57667;
	or.b32  	%r48657, %r48656, %r57666;
	setp.eq.s32 	%p810, %r48657, 0;
	@%p810 bra 	$L__BB4_842;
	mov.u32 	%r48658, %tid.x;
	shl.b32 	%r48659, %r48658, 4;
	and.b32  	%r48660, %r48659, 496;
	mov.u32 	%r48661, s_mem;
	add.s32 	%r48662, %r48661, %r48660;
	atom.shared.xor.b32 	%r48663, [%r48662+38400], %r57669;
	atom.shared.xor.b32 	%r48664, [%r48662+38404], %r57668;
	atom.shared.xor.b32 	%r48665, [%r48662+38408], %r57667;
	atom.shared.xor.b32 	%r48666, [%r48662+38412], %r57666;
$L__BB4_842:
	or.b32  	%r48667, %r57664, %r57665;
	or.b32  	%r48668, %r48667, %r57663;
	or.b32  	%r48669, %r48668, %r57662;
	setp.eq.s32 	%p811, %r48669, 0;
	@%p811 bra 	$L__BB4_844;
	mov.u32 	%r48670, %tid.x;
	shl.b32 	%r48671, %r48670, 4;
	and.b32  	%r48672, %r48671, 496;
	mov.u32 	%r48673, s_mem;
	add.s32 	%r48674, %r48673, %r48672;
	atom.shared.xor.b32 	%r48675, [%r48674+38912], %r57665;
	atom.shared.xor.b32 	%r48676, [%r48674+38916], %r57664;
	atom.shared.xor.b32 	%r48677, [%r48674+38920], %r57663;
	atom.shared.xor.b32 	%r48678, [%r48674+38924], %r57662;
$L__BB4_844:
	or.b32  	%r48679, %r57660, %r57661;
	or.b32  	%r48680, %r48679, %r57659;
	or.b32  	%r48681, %r48680, %r57658;
	setp.eq.s32 	%p812, %r48681, 0;
	@%p812 bra 	$L__BB4_846;
	mov.u32 	%r48682, %tid.x;
	shl.b32 	%r48683, %r48682, 4;
	and.b32  	%r48684, %r48683, 496;
	mov.u32 	%r48685, s_mem;
	add.s32 	%r48686, %r48685, %r48684;
	atom.shared.xor.b32 	%r48687, [%r48686+39424], %r57661;
	atom.shared.xor.b32 	%r48688, [%r48686+39428], %r57660;
	atom.shared.xor.b32 	%r48689, [%r48686+39432], %r57659;
	atom.shared.xor.b32 	%r48690, [%r48686+39436], %r57658;
$L__BB4_846:
	or.b32  	%r48691, %r57656, %r57657;
	or.b32  	%r48692, %r48691, %r57655;
	or.b32  	%r48693, %r48692, %r57654;
	setp.eq.s32 	%p813, %r48693, 0;
	@%p813 bra 	$L__BB4_848;
	mov.u32 	%r48694, %tid.x;
	shl.b32 	%r48695, %r48694, 4;
	and.b32  	%r48696, %r48695, 496;
	mov.u32 	%r48697, s_mem;
	add.s32 	%r48698, %r48697, %r48696;
	atom.shared.xor.b32 	%r48699, [%r48698+39936], %r57657;
	atom.shared.xor.b32 	%r48700, [%r48698+39940], %r57656;
	atom.shared.xor.b32 	%r48701, [%r48698+39944], %r57655;
	atom.shared.xor.b32 	%r48702, [%r48698+39948], %r57654;
$L__BB4_848:
	or.b32  	%r48703, %r57652, %r57653;
	or.b32  	%r48704, %r48703, %r57651;
	or.b32  	%r48705, %r48704, %r57650;
	setp.eq.s32 	%p814, %r48705, 0;
	@%p814 bra 	$L__BB4_850;
	mov.u32 	%r48706, %tid.x;
	shl.b32 	%r48707, %r48706, 4;
	and.b32  	%r48708, %r48707, 496;
	mov.u32 	%r48709, s_mem;
	add.s32 	%r48710, %r48709, %r48708;
	atom.shared.xor.b32 	%r48711, [%r48710+40448], %r57653;
	atom.shared.xor.b32 	%r48712, [%r48710+40452], %r57652;
	atom.shared.xor.b32 	%r48713, [%r48710+40456], %r57651;
	atom.shared.xor.b32 	%r48714, [%r48710+40460], %r57650;
$L__BB4_850:
	or.b32  	%r48715, %r57648, %r57649;
	or.b32  	%r48716, %r48715, %r57647;
	or.b32  	%r48717, %r48716, %r57646;
	setp.eq.s32 	%p815, %r48717, 0;
	@%p815 bra 	$L__BB4_852;
	mov.u32 	%r48718, %tid.x;
	shl.b32 	%r48719, %r48718, 4;
	and.b32  	%r48720, %r48719, 496;
	mov.u32 	%r48721, s_mem;
	add.s32 	%r48722, %r48721, %r48720;
	atom.shared.xor.b32 	%r48723, [%r48722+40960], %r57649;
	atom.shared.xor.b32 	%r48724, [%r48722+40964], %r57648;
	atom.shared.xor.b32 	%r48725, [%r48722+40968], %r57647;
	atom.shared.xor.b32 	%r48726, [%r48722+40972], %r57646;
$L__BB4_852:
	or.b32  	%r48727, %r57644, %r57645;
	or.b32  	%r48728, %r48727, %r57643;
	or.b32  	%r48729, %r48728, %r57642;
	setp.eq.s32 	%p816, %r48729, 0;
	@%p816 bra 	$L__BB4_854;
	mov.u32 	%r48730, %tid.x;
	shl.b32 	%r48731, %r48730, 4;
	and.b32  	%r48732, %r48731, 496;
	mov.u32 	%r48733, s_mem;
	add.s32 	%r48734, %r48733, %r48732;
	atom.shared.xor.b32 	%r48735, [%r48734+41472], %r57645;
	atom.shared.xor.b32 	%r48736, [%r48734+41476], %r57644;
	atom.shared.xor.b32 	%r48737, [%r48734+41480], %r57643;
	atom.shared.xor.b32 	%r48738, [%r48734+41484], %r57642;
$L__BB4_854:
	or.b32  	%r48739, %r57640, %r57641;
	or.b32  	%r48740, %r48739, %r57639;
	or.b32  	%r48741, %r48740, %r57638;
	setp.eq.s32 	%p817, %r48741, 0;
	@%p817 bra 	$L__BB4_856;
	mov.u32 	%r48742, %tid.x;
	shl.b32 	%r48743, %r48742, 4;
	and.b32  	%r48744, %r48743, 496;
	mov.u32 	%r48745, s_mem;
	add.s32 	%r48746, %r48745, %r48744;
	atom.shared.xor.b32 	%r48747, [%r48746+41984], %r57641;
	atom.shared.xor.b32 	%r48748, [%r48746+41988], %r57640;
	atom.shared.xor.b32 	%r48749, [%r48746+41992], %r57639;
	atom.shared.xor.b32 	%r48750, [%r48746+41996], %r57638;
$L__BB4_856:
	or.b32  	%r48751, %r57636, %r57637;
	or.b32  	%r48752, %r48751, %r57635;
	or.b32  	%r48753, %r48752, %r57634;
	setp.eq.s32 	%p818, %r48753, 0;
	@%p818 bra 	$L__BB4_858;
	mov.u32 	%r48754, %tid.x;
	shl.b32 	%r48755, %r48754, 4;
	and.b32  	%r48756, %r48755, 496;
	mov.u32 	%r48757, s_mem;
	add.s32 	%r48758, %r48757, %r48756;
	atom.shared.xor.b32 	%r48759, [%r48758+42496], %r57637;
	atom.shared.xor.b32 	%r48760, [%r48758+42500], %r57636;
	atom.shared.xor.b32 	%r48761, [%r48758+42504], %r57635;
	atom.shared.xor.b32 	%r48762, [%r48758+42508], %r57634;
$L__BB4_858:
	or.b32  	%r48763, %r57632, %r57633;
	or.b32  	%r48764, %r48763, %r57631;
	or.b32  	%r48765, %r48764, %r57630;
	setp.eq.s32 	%p819, %r48765, 0;
	@%p819 bra 	$L__BB4_860;
	mov.u32 	%r48766, %tid.x;
	shl.b32 	%r48767, %r48766, 4;
	and.b32  	%r48768, %r48767, 496;
	mov.u32 	%r48769, s_mem;
	add.s32 	%r48770, %r48769, %r48768;
	atom.shared.xor.b32 	%r48771, [%r48770+43008], %r57633;
	atom.shared.xor.b32 	%r48772, [%r48770+43012], %r57632;
	atom.shared.xor.b32 	%r48773, [%r48770+43016], %r57631;
	atom.shared.xor.b32 	%r48774, [%r48770+43020], %r57630;
$L__BB4_860:
	or.b32  	%r48775, %r57628, %r57629;
	or.b32  	%r48776, %r48775, %r57627;
	or.b32  	%r48777, %r48776, %r57626;
	setp.eq.s32 	%p820, %r48777, 0;
	@%p820 bra 	$L__BB4_862;
	mov.u32 	%r48778, %tid.x;
	shl.b32 	%r48779, %r48778, 4;
	and.b32  	%r48780, %r48779, 496;
	mov.u32 	%r48781, s_mem;
	add.s32 	%r48782, %r48781, %r48780;
	atom.shared.xor.b32 	%r48783, [%r48782+43520], %r57629;
	atom.shared.xor.b32 	%r48784, [%r48782+43524], %r57628;
	atom.shared.xor.b32 	%r48785, [%r48782+43528], %r57627;
	atom.shared.xor.b32 	%r48786, [%r48782+43532], %r57626;
$L__BB4_862:
	or.b32  	%r48787, %r57624, %r57625;
	or.b32  	%r48788, %r48787, %r57623;
	or.b32  	%r48789, %r48788, %r57622;
	setp.eq.s32 	%p821, %r48789, 0;
	@%p821 bra 	$L__BB4_864;
	mov.u32 	%r48790, %tid.x;
	shl.b32 	%r48791, %r48790, 4;
	and.b32  	%r48792, %r48791, 496;
	mov.u32 	%r48793, s_mem;
	add.s32 	%r48794, %r48793, %r48792;
	atom.shared.xor.b32 	%r48795, [%r48794+44032], %r57625;
	atom.shared.xor.b32 	%r48796, [%r48794+44036], %r57624;
	atom.shared.xor.b32 	%r48797, [%r48794+44040], %r57623;
	atom.shared.xor.b32 	%r48798, [%r48794+44044], %r57622;
$L__BB4_864:
	or.b32  	%r48799, %r57620, %r57621;
	or.b32  	%r48800, %r48799, %r57619;
	or.b32  	%r48801, %r48800, %r57618;
	setp.eq.s32 	%p822, %r48801, 0;
	@%p822 bra 	$L__BB4_866;
	mov.u32 	%r48802, %tid.x;
	shl.b32 	%r48803, %r48802, 4;
	and.b32  	%r48804, %r48803, 496;
	mov.u32 	%r48805, s_mem;
	add.s32 	%r48806, %r48805, %r48804;
	atom.shared.xor.b32 	%r48807, [%r48806+44544], %r57621;
	atom.shared.xor.b32 	%r48808, [%r48806+44548], %r57620;
	atom.shared.xor.b32 	%r48809, [%r48806+44552], %r57619;
	atom.shared.xor.b32 	%r48810, [%r48806+44556], %r57618;
$L__BB4_866:
	or.b32  	%r48811, %r57616, %r57617;
	or.b32  	%r48812, %r48811, %r57615;
	or.b32  	%r48813, %r48812, %r57614;
	setp.eq.s32 	%p823, %r48813, 0;
	@%p823 bra 	$L__BB4_868;
	mov.u32 	%r48814, %tid.x;
	shl.b32 	%r48815, %r48814, 4;
	and.b32  	%r48816, %r48815, 496;
	mov.u32 	%r48817, s_mem;
	add.s32 	%r48818, %r48817, %r48816;
	atom.shared.xor.b32 	%r48819, [%r48818+45056], %r57617;
	atom.shared.xor.b32 	%r48820, [%r48818+45060], %r57616;
	atom.shared.xor.b32 	%r48821, [%r48818+45064], %r57615;
	atom.shared.xor.b32 	%r48822, [%r48818+45068], %r57614;
$L__BB4_868:
	or.b32  	%r48823, %r57612, %r57613;
	or.b32  	%r48824, %r48823, %r57611;
	or.b32  	%r48825, %r48824, %r57610;
	setp.eq.s32 	%p824, %r48825, 0;
	@%p824 bra 	$L__BB4_870;
	mov.u32 	%r48826, %tid.x;
	shl.b32 	%r48827, %r48826, 4;
	and.b32  	%r48828, %r48827, 496;
	mov.u32 	%r48829, s_mem;
	add.s32 	%r48830, %r48829, %r48828;
	atom.shared.xor.b32 	%r48831, [%r48830+45568], %r57613;
	atom.shared.xor.b32 	%r48832, [%r48830+45572], %r57612;
	atom.shared.xor.b32 	%r48833, [%r48830+45576], %r57611;
	atom.shared.xor.b32 	%r48834, [%r48830+45580], %r57610;
$L__BB4_870:
	or.b32  	%r48835, %r57608, %r57609;
	or.b32  	%r48836, %r48835, %r57607;
	or.b32  	%r48837, %r48836, %r57606;
	setp.eq.s32 	%p825, %r48837, 0;
	@%p825 bra 	$L__BB4_872;
	mov.u32 	%r48838, %tid.x;
	shl.b32 	%r48839, %r48838, 4;
	and.b32  	%r48840, %r48839, 496;
	mov.u32 	%r48841, s_mem;
	add.s32 	%r48842, %r48841, %r48840;
	atom.shared.xor.b32 	%r48843, [%r48842+46080], %r57609;
	atom.shared.xor.b32 	%r48844, [%r48842+46084], %r57608;
	atom.shared.xor.b32 	%r48845, [%r48842+46088], %r57607;
	atom.shared.xor.b32 	%r48846, [%r48842+46092], %r57606;
$L__BB4_872:
	or.b32  	%r48847, %r57604, %r57605;
	or.b32  	%r48848, %r48847, %r57603;
	or.b32  	%r48849, %r48848, %r57602;
	setp.eq.s32 	%p826, %r48849, 0;
	@%p826 bra 	$L__BB4_874;
	mov.u32 	%r48850, %tid.x;
	shl.b32 	%r48851, %r48850, 4;
	and.b32  	%r48852, %r48851, 496;
	mov.u32 	%r48853, s_mem;
	add.s32 	%r48854, %r48853, %r48852;
	atom.shared.xor.b32 	%r48855, [%r48854+46592], %r57605;
	atom.shared.xor.b32 	%r48856, [%r48854+46596], %r57604;
	atom.shared.xor.b32 	%r48857, [%r48854+46600], %r57603;
	atom.shared.xor.b32 	%r48858, [%r48854+46604], %r57602;
$L__BB4_874:
	or.b32  	%r48859, %r57600, %r57601;
	or.b32  	%r48860, %r48859, %r57599;
	or.b32  	%r48861, %r48860, %r57598;
	setp.eq.s32 	%p827, %r48861, 0;
	@%p827 bra 	$L__BB4_876;
	mov.u32 	%r48862, %tid.x;
	shl.b32 	%r48863, %r48862, 4;
	and.b32  	%r48864, %r48863, 496;
	mov.u32 	%r48865, s_mem;
	add.s32 	%r48866, %r48865, %r48864;
	atom.shared.xor.b32 	%r48867, [%r48866+47104], %r57601;
	atom.shared.xor.b32 	%r48868, [%r48866+47108], %r57600;
	atom.shared.xor.b32 	%r48869, [%r48866+47112], %r57599;
	atom.shared.xor.b32 	%r48870, [%r48866+47116], %r57598;
$L__BB4_876:
	or.b32  	%r48871, %r57596, %r57597;
	or.b32  	%r48872, %r48871, %r57595;
	or.b32  	%r48873, %r48872, %r57594;
	setp.eq.s32 	%p828, %r48873, 0;
	@%p828 bra 	$L__BB4_878;
	mov.u32 	%r48874, %tid.x;
	shl.b32 	%r48875, %r48874, 4;
	and.b32  	%r48876, %r48875, 496;
	mov.u32 	%r48877, s_mem;
	add.s32 	%r48878, %r48877, %r48876;
	atom.shared.xor.b32 	%r48879, [%r48878+47616], %r57597;
	atom.shared.xor.b32 	%r48880, [%r48878+47620], %r57596;
	atom.shared.xor.b32 	%r48881, [%r48878+47624], %r57595;
	atom.shared.xor.b32 	%r48882, [%r48878+47628], %r57594;
$L__BB4_878:
	or.b32  	%r48883, %r57592, %r57593;
	or.b32  	%r48884, %r48883, %r57591;
	or.b32  	%r48885, %r48884, %r57590;
	setp.eq.s32 	%p829, %r48885, 0;
	@%p829 bra 	$L__BB4_880;
	mov.u32 	%r48886, %tid.x;
	shl.b32 	%r48887, %r48886, 4;
	and.b32  	%r48888, %r48887, 496;
	mov.u32 	%r48889, s_mem;
	add.s32 	%r48890, %r48889, %r48888;
	atom.shared.xor.b32 	%r48891, [%r48890+48128], %r57593;
	atom.shared.xor.b32 	%r48892, [%r48890+48132], %r57592;
	atom.shared.xor.b32 	%r48893, [%r48890+48136], %r57591;
	atom.shared.xor.b32 	%r48894, [%r48890+48140], %r57590;
$L__BB4_880:
	or.b32  	%r48895, %r57588, %r57589;
	or.b32  	%r48896, %r48895, %r57587;
	or.b32  	%r48897, %r48896, %r57586;
	setp.eq.s32 	%p830, %r48897, 0;
	@%p830 bra 	$L__BB4_882;
	mov.u32 	%r48898, %tid.x;
	shl.b32 	%r48899, %r48898, 4;
	and.b32  	%r48900, %r48899, 496;
	mov.u32 	%r48901, s_mem;
	add.s32 	%r48902, %r48901, %r48900;
	atom.shared.xor.b32 	%r48903, [%r48902+48640], %r57589;
	atom.shared.xor.b32 	%r48904, [%r48902+48644], %r57588;
	atom.shared.xor.b32 	%r48905, [%r48902+48648], %r57587;
	atom.shared.xor.b32 	%r48906, [%r48902+48652], %r57586;
$L__BB4_882:
	or.b32  	%r48907, %r57584, %r57585;
	or.b32  	%r48908, %r48907, %r57583;
	or.b32  	%r48909, %r48908, %r57582;
	setp.eq.s32 	%p831, %r48909, 0;
	@%p831 bra 	$L__BB4_884;
	mov.u32 	%r48910, %tid.x;
	shl.b32 	%r48911, %r48910, 4;
	and.b32  	%r48912, %r48911, 496;
	mov.u32 	%r48913, s_mem;
	add.s32 	%r48914, %r48913, %r48912;
	atom.shared.xor.b32 	%r48915, [%r48914+49152], %r57585;
	atom.shared.xor.b32 	%r48916, [%r48914+49156], %r57584;
	atom.shared.xor.b32 	%r48917, [%r48914+49160], %r57583;
	atom.shared.xor.b32 	%r48918, [%r48914+49164], %r57582;
$L__BB4_884:
	or.b32  	%r48919, %r57580, %r57581;
	or.b32  	%r48920, %r48919, %r57579;
	or.b32  	%r48921, %r48920, %r57578;
	setp.eq.s32 	%p832, %r48921, 0;
	@%p832 bra 	$L__BB4_886;
	mov.u32 	%r48922, %tid.x;
	shl.b32 	%r48923, %r48922, 4;
	and.b32  	%r48924, %r48923, 496;
	mov.u32 	%r48925, s_mem;
	add.s32 	%r48926, %r48925, %r48924;
	atom.shared.xor.b32 	%r48927, [%r48926+49664], %r57581;
	atom.shared.xor.b32 	%r48928, [%r48926+49668], %r57580;
	atom.shared.xor.b32 	%r48929, [%r48926+49672], %r57579;
	atom.shared.xor.b32 	%r48930, [%r48926+49676], %r57578;
$L__BB4_886:
	or.b32  	%r48931, %r57576, %r57577;
	or.b32  	%r48932, %r48931, %r57575;
	or.b32  	%r48933, %r48932, %r57574;
	setp.eq.s32 	%p833, %r48933, 0;
	@%p833 bra 	$L__BB4_888;
	mov.u32 	%r48934, %tid.x;
	shl.b32 	%r48935, %r48934, 4;
	and.b32  	%r48936, %r48935, 496;
	mov.u32 	%r48937, s_mem;
	add.s32 	%r48938, %r48937, %r48936;
	atom.shared.xor.b32 	%r48939, [%r48938+50176], %r57577;
	atom.shared.xor.b32 	%r48940, [%r48938+50180], %r57576;
	atom.shared.xor.b32 	%r48941, [%r48938+50184], %r57575;
	atom.shared.xor.b32 	%r48942, [%r48938+50188], %r57574;
$L__BB4_888:
	or.b32  	%r48943, %r57572, %r57573;
	or.b32  	%r48944, %r48943, %r57571;
	or.b32  	%r48945, %r48944, %r57570;
	setp.eq.s32 	%p834, %r48945, 0;
	@%p834 bra 	$L__BB4_890;
	mov.u32 	%r48946, %tid.x;
	shl.b32 	%r48947, %r48946, 4;
	and.b32  	%r48948, %r48947, 496;
	mov.u32 	%r48949, s_mem;
	add.s32 	%r48950, %r48949, %r48948;
	atom.shared.xor.b32 	%r48951, [%r48950+50688], %r57573;
	atom.shared.xor.b32 	%r48952, [%r48950+50692], %r57572;
	atom.shared.xor.b32 	%r48953, [%r48950+50696], %r57571;
	atom.shared.xor.b32 	%r48954, [%r48950+50700], %r57570;
$L__BB4_890:
	or.b32  	%r48955, %r57568, %r57569;
	or.b32  	%r48956, %r48955, %r57567;
	or.b32  	%r48957, %r48956, %r57566;
	setp.eq.s32 	%p835, %r48957, 0;
	@%p835 bra 	$L__BB4_892;
	mov.u32 	%r48958, %tid.x;
	shl.b32 	%r48959, %r48958, 4;
	and.b32  	%r48960, %r48959, 496;
	mov.u32 	%r48961, s_mem;
	add.s32 	%r48962, %r48961, %r48960;
	atom.shared.xor.b32 	%r48963, [%r48962+51200], %r57569;
	atom.shared.xor.b32 	%r48964, [%r48962+51204], %r57568;
	atom.shared.xor.b32 	%r48965, [%r48962+51208], %r57567;
	atom.shared.xor.b32 	%r48966, [%r48962+51212], %r57566;
$L__BB4_892:
	or.b32  	%r48967, %r57564, %r57565;
	or.b32  	%r48968, %r48967, %r57563;
	or.b32  	%r48969, %r48968, %r57562;
	setp.eq.s32 	%p836, %r48969, 0;
	@%p836 bra 	$L__BB4_894;
	mov.u32 	%r48970, %tid.x;
	shl.b32 	%r48971, %r48970, 4;
	and.b32  	%r48972, %r48971, 496;
	mov.u32 	%r48973, s_mem;
	add.s32 	%r48974, %r48973, %r48972;
	atom.shared.xor.b32 	%r48975, [%r48974+51712], %r57565;
	atom.shared.xor.b32 	%r48976, [%r48974+51716], %r57564;
	atom.shared.xor.b32 	%r48977, [%r48974+51720], %r57563;
	atom.shared.xor.b32 	%r48978, [%r48974+51724], %r57562;
$L__BB4_894:
	or.b32  	%r48979, %r57560, %r57561;
	or.b32  	%r48980, %r48979, %r57559;
	or.b32  	%r48981, %r48980, %r57558;
	setp.eq.s32 	%p837, %r48981, 0;
	@%p837 bra 	$L__BB4_896;
	mov.u32 	%r48982, %tid.x;
	shl.b32 	%r48983, %r48982, 4;
	and.b32  	%r48984, %r48983, 496;
	mov.u32 	%r48985, s_mem;
	add.s32 	%r48986, %r48985, %r48984;
	atom.shared.xor.b32 	%r48987, [%r48986+52224], %r57561;
	atom.shared.xor.b32 	%r48988, [%r48986+52228], %r57560;
	atom.shared.xor.b32 	%r48989, [%r48986+52232], %r57559;
	atom.shared.xor.b32 	%r48990, [%r48986+52236], %r57558;
$L__BB4_896:
	or.b32  	%r48991, %r57556, %r57557;
	or.b32  	%r48992, %r48991, %r57555;
	or.b32  	%r48993, %r48992, %r57554;
	setp.eq.s32 	%p838, %r48993, 0;
	@%p838 bra 	$L__BB4_898;
	mov.u32 	%r48994, %tid.x;
	shl.b32 	%r48995, %r48994, 4;
	and.b32  	%r48996, %r48995, 496;
	mov.u32 	%r48997, s_mem;
	add.s32 	%r48998, %r48997, %r48996;
	atom.shared.xor.b32 	%r48999, [%r48998+52736], %r57557;
	atom.shared.xor.b32 	%r49000, [%r48998+52740], %r57556;
	atom.shared.xor.b32 	%r49001, [%r48998+52744], %r57555;
	atom.shared.xor.b32 	%r49002, [%r48998+52748], %r57554;
$L__BB4_898:
	or.b32  	%r49003, %r57552, %r57553;
	or.b32  	%r49004, %r49003, %r57551;
	or.b32  	%r49005, %r49004, %r57550;
	setp.eq.s32 	%p839, %r49005, 0;
	@%p839 bra 	$L__BB4_900;
	mov.u32 	%r49006, %tid.x;
	shl.b32 	%r49007, %r49006, 4;
	and.b32  	%r49008, %r49007, 496;
	mov.u32 	%r49009, s_mem;
	add.s32 	%r49010, %r49009, %r49008;
	atom.shared.xor.b32 	%r49011, [%r49010+53248], %r57553;
	atom.shared.xor.b32 	%r49012, [%r49010+53252], %r57552;
	atom.shared.xor.b32 	%r49013, [%r49010+53256], %r57551;
	atom.shared.xor.b32 	%r49014, [%r49010+53260], %r57550;
$L__BB4_900:
	or.b32  	%r49015, %r57548, %r57549;
	or.b32  	%r49016, %r49015, %r57547;
	or.b32  	%r49017, %r49016, %r57546;
	setp.eq.s32 	%p840, %r49017, 0;
	@%p840 bra 	$L__BB4_902;
	mov.u32 	%r49018, %tid.x;
	shl.b32 	%r49019, %r49018, 4;
	and.b32  	%r49020, %r49019, 496;
	mov.u32 	%r49021, s_mem;
	add.s32 	%r49022, %r49021, %r49020;
	atom.shared.xor.b32 	%r49023, [%r49022+53760], %r57549;
	atom.shared.xor.b32 	%r49024, [%r49022+53764], %r57548;
	atom.shared.xor.b32 	%r49025, [%r49022+53768], %r57547;
	atom.shared.xor.b32 	%r49026, [%r49022+53772], %r57546;
$L__BB4_902:
	or.b32  	%r49027, %r57544, %r57545;
	or.b32  	%r49028, %r49027, %r57543;
	or.b32  	%r49029, %r49028, %r57542;
	setp.eq.s32 	%p841, %r49029, 0;
	@%p841 bra 	$L__BB4_904;
	mov.u32 	%r49030, %tid.x;
	shl.b32 	%r49031, %r49030, 4;
	and.b32  	%r49032, %r49031, 496;
	mov.u32 	%r49033, s_mem;
	add.s32 	%r49034, %r49033, %r49032;
	atom.shared.xor.b32 	%r49035, [%r49034+54272], %r57545;
	atom.shared.xor.b32 	%r49036, [%r49034+54276], %r57544;
	atom.shared.xor.b32 	%r49037, [%r49034+54280], %r57543;
	atom.shared.xor.b32 	%r49038, [%r49034+54284], %r57542;
$L__BB4_904:
	or.b32  	%r49039, %r57540, %r57541;
	or.b32  	%r49040, %r49039, %r57539;
	or.b32  	%r49041, %r49040, %r57538;
	setp.eq.s32 	%p842, %r49041, 0;
	@%p842 bra 	$L__BB4_906;
	mov.u32 	%r49042, %tid.x;
	shl.b32 	%r49043, %r49042, 4;
	and.b32  	%r49044, %r49043, 496;
	mov.u32 	%r49045, s_mem;
	add.s32 	%r49046, %r49045, %r49044;
	atom.shared.xor.b32 	%r49047, [%r49046+54784], %r57541;
	atom.shared.xor.b32 	%r49048, [%r49046+54788], %r57540;
	atom.shared.xor.b32 	%r49049, [%r49046+54792], %r57539;
	atom.shared.xor.b32 	%r49050, [%r49046+54796], %r57538;
$L__BB4_906:
	or.b32  	%r49051, %r57536, %r57537;
	or.b32  	%r49052, %r49051, %r57535;
	or.b32  	%r49053, %r49052, %r57534;
	setp.eq.s32 	%p843, %r49053, 0;
	@%p843 bra 	$L__BB4_908;
	mov.u32 	%r49054, %tid.x;
	shl.b32 	%r49055, %r49054, 4;
	and.b32  	%r49056, %r49055, 496;
	mov.u32 	%r49057, s_mem;
	add.s32 	%r49058, %r49057, %r49056;
	atom.shared.xor.b32 	%r49059, [%r49058+55296], %r57537;
	atom.shared.xor.b32 	%r49060, [%r49058+55300], %r57536;
	atom.shared.xor.b32 	%r49061, [%r49058+55304], %r57535;
	atom.shared.xor.b32 	%r49062, [%r49058+55308], %r57534;
$L__BB4_908:
	or.b32  	%r49063, %r57532, %r57533;
	or.b32  	%r49064, %r49063, %r57531;
	or.b32  	%r49065, %r49064, %r57530;
	setp.eq.s32 	%p844, %r49065, 0;
	@%p844 bra 	$L__BB4_910;
	mov.u32 	%r49066, %tid.x;
	shl.b32 	%r49067, %r49066, 4;
	and.b32  	%r49068, %r49067, 496;
	mov.u32 	%r49069, s_mem;
	add.s32 	%r49070, %r49069, %r49068;
	atom.shared.xor.b32 	%r49071, [%r49070+55808], %r57533;
	atom.shared.xor.b32 	%r49072, [%r49070+55812], %r57532;
	atom.shared.xor.b32 	%r49073, [%r49070+55816], %r57531;
	atom.shared.xor.b32 	%r49074, [%r49070+55820], %r57530;
$L__BB4_910:
	or.b32  	%r49075, %r57528, %r57529;
	or.b32  	%r49076, %r49075, %r57527;
	or.b32  	%r49077, %r49076, %r57526;
	setp.eq.s32 	%p845, %r49077, 0;
	@%p845 bra 	$L__BB4_912;
	mov.u32 	%r49078, %tid.x;
	shl.b32 	%r49079, %r49078, 4;
	and.b32  	%r49080, %r49079, 496;
	mov.u32 	%r49081, s_mem;
	add.s32 	%r49082, %r49081, %r49080;
	atom.shared.xor.b32 	%r49083, [%r49082+56320], %r57529;
	atom.shared.xor.b32 	%r49084, [%r49082+56324], %r57528;
	atom.shared.xor.b32 	%r49085, [%r49082+56328], %r57527;
	atom.shared.xor.b32 	%r49086, [%r49082+56332], %r57526;
$L__BB4_912:
	or.b32  	%r49087, %r57524, %r57525;
	or.b32  	%r49088, %r49087, %r57523;
	or.b32  	%r49089, %r49088, %r57522;
	setp.eq.s32 	%p846, %r49089, 0;
	@%p846 bra 	$L__BB4_914;
	mov.u32 	%r49090, %tid.x;
	shl.b32 	%r49091, %r49090, 4;
	and.b32  	%r49092, %r49091, 496;
	mov.u32 	%r49093, s_mem;
	add.s32 	%r49094, %r49093, %r49092;
	atom.shared.xor.b32 	%r49095, [%r49094+56832], %r57525;
	atom.shared.xor.b32 	%r49096, [%r49094+56836], %r57524;
	atom.shared.xor.b32 	%r49097, [%r49094+56840], %r57523;
	atom.shared.xor.b32 	%r49098, [%r49094+56844], %r57522;
$L__BB4_914:
	or.b32  	%r49099, %r57520, %r57521;
	or.b32  	%r49100, %r49099, %r57519;
	or.b32  	%r49101, %r49100, %r57518;
	setp.eq.s32 	%p847, %r49101, 0;
	@%p847 bra 	$L__BB4_916;
	mov.u32 	%r49102, %tid.x;
	shl.b32 	%r49103, %r49102, 4;
	and.b32  	%r49104, %r49103, 496;
	mov.u32 	%r49105, s_mem;
	add.s32 	%r49106, %r49105, %r49104;
	atom.shared.xor.b32 	%r49107, [%r49106+57344], %r57521;
	atom.shared.xor.b32 	%r49108, [%r49106+57348], %r57520;
	atom.shared.xor.b32 	%r49109, [%r49106+57352], %r57519;
	atom.shared.xor.b32 	%r49110, [%r49106+57356], %r57518;
$L__BB4_916:
	or.b32  	%r49111, %r57516, %r57517;
	or.b32  	%r49112, %r49111, %r57515;
	or.b32  	%r49113, %r49112, %r57514;
	setp.eq.s32 	%p848, %r49113, 0;
	@%p848 bra 	$L__BB4_918;
	mov.u32 	%r49114, %tid.x;
	shl.b32 	%r49115, %r49114, 4;
	and.b32  	%r49116, %r49115, 496;
	mov.u32 	%r49117, s_mem;
	add.s32 	%r49118, %r49117, %r49116;
	atom.shared.xor.b32 	%r49119, [%r49118+57856], %r57517;
	atom.shared.xor.b32 	%r49120, [%r49118+57860], %r57516;
	atom.shared.xor.b32 	%r49121, [%r49118+57864], %r57515;
	atom.shared.xor.b32 	%r49122, [%r49118+57868], %r57514;
$L__BB4_918:
	or.b32  	%r49123, %r57512, %r57513;
	or.b32  	%r49124, %r49123, %r57511;
	or.b32  	%r49125, %r49124, %r57510;
	setp.eq.s32 	%p849, %r49125, 0;
	@%p849 bra 	$L__BB4_920;
	mov.u32 	%r49126, %tid.x;
	shl.b32 	%r49127, %r49126, 4;
	and.b32  	%r49128, %r49127, 496;
	mov.u32 	%r49129, s_mem;
	add.s32 	%r49130, %r49129, %r49128;
	atom.shared.xor.b32 	%r49131, [%r49130+58368], %r57513;
	atom.shared.xor.b32 	%r49132, [%r49130+58372], %r57512;
	atom.shared.xor.b32 	%r49133, [%r49130+58376], %r57511;
	atom.shared.xor.b32 	%r49134, [%r49130+58380], %r57510;
$L__BB4_920:
	or.b32  	%r49135, %r57508, %r57509;
	or.b32  	%r49136, %r49135, %r57507;
	or.b32  	%r49137, %r49136, %r57506;
	setp.eq.s32 	%p850, %r49137, 0;
	@%p850 bra 	$L__BB4_922;
	mov.u32 	%r49138, %tid.x;
	shl.b32 	%r49139, %r49138, 4;
	and.b32  	%r49140, %r49139, 496;
	mov.u32 	%r49141, s_mem;
	add.s32 	%r49142, %r49141, %r49140;
	atom.shared.xor.b32 	%r49143, [%r49142+58880], %r57509;
	atom.shared.xor.b32 	%r49144, [%r49142+58884], %r57508;
	atom.shared.xor.b32 	%r49145, [%r49142+58888], %r57507;
	atom.shared.xor.b32 	%r49146, [%r49142+58892], %r57506;
$L__BB4_922:
	or.b32  	%r49147, %r57504, %r57505;
	or.b32  	%r49148, %r49147, %r57503;
	or.b32  	%r49149, %r49148, %r57502;
	setp.eq.s32 	%p851, %r49149, 0;
	@%p851 bra 	$L__BB4_924;
	mov.u32 	%r49150, %tid.x;
	shl.b32 	%r49151, %r49150, 4;
	and.b32  	%r49152, %r49151, 496;
	mov.u32 	%r49153, s_mem;
	add.s32 	%r49154, %r49153, %r49152;
	atom.shared.xor.b32 	%r49155, [%r49154+59392], %r57505;
	atom.shared.xor.b32 	%r49156, [%r49154+59396], %r57504;
	atom.shared.xor.b32 	%r49157, [%r49154+59400], %r57503;
	atom.shared.xor.b32 	%r49158, [%r49154+59404], %r57502;
$L__BB4_924:
	or.b32  	%r49159, %r57500, %r57501;
	or.b32  	%r49160, %r49159, %r57499;
	or.b32  	%r49161, %r49160, %r57498;
	setp.eq.s32 	%p852, %r49161, 0;
	@%p852 bra 	$L__BB4_926;
	mov.u32 	%r49162, %tid.x;
	shl.b32 	%r49163, %r49162, 4;
	and.b32  	%r49164, %r49163, 496;
	mov.u32 	%r49165, s_mem;
	add.s32 	%r49166, %r49165, %r49164;
	atom.shared.xor.b32 	%r49167, [%r49166+59904], %r57501;
	atom.shared.xor.b32 	%r49168, [%r49166+59908], %r57500;
	atom.shared.xor.b32 	%r49169, [%r49166+59912], %r57499;
	atom.shared.xor.b32 	%r49170, [%r49166+59916], %r57498;
$L__BB4_926:
	or.b32  	%r49171, %r57496, %r57497;
	or.b32  	%r49172, %r49171, %r57495;
	or.b32  	%r49173, %r49172, %r57494;
	setp.eq.s32 	%p853, %r49173, 0;
	@%p853 bra 	$L__BB4_928;
	mov.u32 	%r49174, %tid.x;
	shl.b32 	%r49175, %r49174, 4;
	and.b32  	%r49176, %r49175, 496;
	mov.u32 	%r49177, s_mem;
	add.s32 	%r49178, %r49177, %r49176;
	atom.shared.xor.b32 	%r49179, [%r49178+60416], %r57497;
	atom.shared.xor.b32 	%r49180, [%r49178+60420], %r57496;
	atom.shared.xor.b32 	%r49181, [%r49178+60424], %r57495;
	atom.shared.xor.b32 	%r49182, [%r49178+60428], %r57494;
$L__BB4_928:
	or.b32  	%r49183, %r57492, %r57493;
	or.b32  	%r49184, %r49183, %r57491;
	or.b32  	%r49185, %r49184, %r57490;
	setp.eq.s32 	%p854, %r49185, 0;
	@%p854 bra 	$L__BB4_930;
	mov.u32 	%r49186, %tid.x;
	shl.b32 	%r49187, %r49186, 4;
	and.b32  	%r49188, %r49187, 496;
	mov.u32 	%r49189, s_mem;
	add.s32 	%r49190, %r49189, %r49188;
	atom.shared.xor.b32 	%r49191, [%r49190+60928], %r57493;
	atom.shared.xor.b32 	%r49192, [%r49190+60932], %r57492;
	atom.shared.xor.b32 	%r49193, [%r49190+60936], %r57491;
	atom.shared.xor.b32 	%r49194, [%r49190+60940], %r57490;
$L__BB4_930:
	or.b32  	%r49195, %r57488, %r57489;
	or.b32  	%r49196, %r49195, %r57487;
	or.b32  	%r49197, %r49196, %r57486;
	setp.eq.s32 	%p855, %r49197, 0;
	@%p855 bra 	$L__BB4_932;
	mov.u32 	%r49198, %tid.x;
	shl.b32 	%r49199, %r49198, 4;
	and.b32  	%r49200, %r49199, 496;
	mov.u32 	%r49201, s_mem;
	add.s32 	%r49202, %r49201, %r49200;
	atom.shared.xor.b32 	%r49203, [%r49202+61440], %r57489;
	atom.shared.xor.b32 	%r49204, [%r49202+61444], %r57488;
	atom.shared.xor.b32 	%r49205, [%r49202+61448], %r57487;
	atom.shared.xor.b32 	%r49206, [%r49202+61452], %r57486;
$L__BB4_932:
	or.b32  	%r49207, %r57484, %r57485;
	or.b32  	%r49208, %r49207, %r57483;
	or.b32  	%r49209, %r49208, %r57482;
	setp.eq.s32 	%p856, %r49209, 0;
	@%p856 bra 	$L__BB4_934;
	mov.u32 	%r49210, %tid.x;
	shl.b32 	%r49211, %r49210, 4;
	and.b32  	%r49212, %r49211, 496;
	mov.u32 	%r49213, s_mem;
	add.s32 	%r49214, %r49213, %r49212;
	atom.shared.xor.b32 	%r49215, [%r49214+61952], %r57485;
	atom.shared.xor.b32 	%r49216, [%r49214+61956], %r57484;
	atom.shared.xor.b32 	%r49217, [%r49214+61960], %r57483;
	atom.shared.xor.b32 	%r49218, [%r49214+61964], %r57482;
$L__BB4_934:
	or.b32  	%r49219, %r57480, %r57481;
	or.b32  	%r49220, %r49219, %r57479;
	or.b32  	%r49221, %r49220, %r57478;
	setp.eq.s32 	%p857, %r49221, 0;
	@%p857 bra 	$L__BB4_936;
	mov.u32 	%r49222, %tid.x;
	shl.b32 	%r49223, %r49222, 4;
	and.b32  	%r49224, %r49223, 496;
	mov.u32 	%r49225, s_mem;
	add.s32 	%r49226, %r49225, %r49224;
	atom.shared.xor.b32 	%r49227, [%r49226+62464], %r57481;
	atom.shared.xor.b32 	%r49228, [%r49226+62468], %r57480;
	atom.shared.xor.b32 	%r49229, [%r49226+62472], %r57479;
	atom.shared.xor.b32 	%r49230, [%r49226+62476], %r57478;
$L__BB4_936:
	or.b32  	%r49231, %r57476, %r57477;
	or.b32  	%r49232, %r49231, %r57475;
	or.b32  	%r49233, %r49232, %r57474;
	setp.eq.s32 	%p858, %r49233, 0;
	@%p858 bra 	$L__BB4_938;
	mov.u32 	%r49234, %tid.x;
	shl.b32 	%r49235, %r49234, 4;
	and.b32  	%r49236, %r49235, 496;
	mov.u32 	%r49237, s_mem;
	add.s32 	%r49238, %r49237, %r49236;
	atom.shared.xor.b32 	%r49239, [%r49238+62976], %r57477;
	atom.shared.xor.b32 	%r49240, [%r49238+62980], %r57476;
	atom.shared.xor.b32 	%r49241, [%r49238+62984], %r57475;
	atom.shared.xor.b32 	%r49242, [%r49238+62988], %r57474;
$L__BB4_938:
	or.b32  	%r49243, %r57472, %r57473;
	or.b32  	%r49244, %r49243, %r57471;
	or.b32  	%r49245, %r49244, %r57470;
	setp.eq.s32 	%p859, %r49245, 0;
	@%p859 bra 	$L__BB4_940;
	mov.u32 	%r49246, %tid.x;
	shl.b32 	%r49247, %r49246, 4;
	and.b32  	%r49248, %r49247, 496;
	mov.u32 	%r49249, s_mem;
	add.s32 	%r49250, %r49249, %r49248;
	atom.shared.xor.b32 	%r49251, [%r49250+63488], %r57473;
	atom.shared.xor.b32 	%r49252, [%r49250+63492], %r57472;
	atom.shared.xor.b32 	%r49253, [%r49250+63496], %r57471;
	atom.shared.xor.b32 	%r49254, [%r49250+63500], %r57470;
$L__BB4_940:
	or.b32  	%r49255, %r57468, %r57469;
	or.b32  	%r49256, %r49255, %r57467;
	or.b32  	%r49257, %r49256, %r57466;
	setp.eq.s32 	%p860, %r49257, 0;
	@%p860 bra 	$L__BB4_942;
	mov.u32 	%r49258, %tid.x;
	shl.b32 	%r49259, %r49258, 4;
	and.b32  	%r49260, %r49259, 496;
	mov.u32 	%r49261, s_mem;
	add.s32 	%r49262, %r49261, %r49260;
	atom.shared.xor.b32 	%r49263, [%r49262+64000], %r57469;
	atom.shared.xor.b32 	%r49264, [%r49262+64004], %r57468;
	atom.shared.xor.b32 	%r49265, [%r49262+64008], %r57467;
	atom.shared.xor.b32 	%r49266, [%r49262+64012], %r57466;
$L__BB4_942:
	or.b32  	%r49267, %r57464, %r57465;
	or.b32  	%r49268, %r49267, %r57463;
	or.b32  	%r49269, %r49268, %r57462;
	setp.eq.s32 	%p861, %r49269, 0;
	@%p861 bra 	$L__BB4_944;
	mov.u32 	%r49270, %tid.x;
	shl.b32 	%r49271, %r49270, 4;
	and.b32  	%r49272, %r49271, 496;
	mov.u32 	%r49273, s_mem;
	add.s32 	%r49274, %r49273, %r49272;
	atom.shared.xor.b32 	%r49275, [%r49274+64512], %r57465;
	atom.shared.xor.b32 	%r49276, [%r49274+64516], %r57464;
	atom.shared.xor.b32 	%r49277, [%r49274+64520], %r57463;
	atom.shared.xor.b32 	%r49278, [%r49274+64524], %r57462;
$L__BB4_944:
	or.b32  	%r49279, %r57460, %r57461;
	or.b32  	%r49280, %r49279, %r57459;
	or.b32  	%r49281, %r49280, %r57458;
	setp.eq.s32 	%p862, %r49281, 0;
	@%p862 bra 	$L__BB4_946;
	mov.u32 	%r49282, %tid.x;
	shl.b32 	%r49283, %r49282, 4;
	and.b32  	%r49284, %r49283, 496;
	mov.u32 	%r49285, s_mem;
	add.s32 	%r49286, %r49285, %r49284;
	atom.shared.xor.b32 	%r49287, [%r49286+65024], %r57461;
	atom.shared.xor.b32 	%r49288, [%r49286+65028], %r57460;
	atom.shared.xor.b32 	%r49289, [%r49286+65032], %r57459;
	atom.shared.xor.b32 	%r49290, [%r49286+65036], %r57458;
$L__BB4_946:
	or.b32  	%r49291, %r57456, %r57457;
	or.b32  	%r49292, %r49291, %r57455;
	or.b32  	%r49293, %r49292, %r57454;
	setp.eq.s32 	%p863, %r49293, 0;
	@%p863 bra 	$L__BB4_948;
	mov.u32 	%r49294, %tid.x;
	shl.b32 	%r49295, %r49294, 4;
	and.b32  	%r49296, %r49295, 496;
	mov.u32 	%r49297, s_mem;
	add.s32 	%r49298, %r49297, %r49296;
	atom.shared.xor.b32 	%r49299, [%r49298+65536], %r57457;
	atom.shared.xor.b32 	%r49300, [%r49298+65540], %r57456;
	atom.shared.xor.b32 	%r49301, [%r49298+65544], %r57455;
	atom.shared.xor.b32 	%r49302, [%r49298+65548], %r57454;
$L__BB4_948:
	or.b32  	%r49303, %r57452, %r57453;
	or.b32  	%r49304, %r49303, %r57451;
	or.b32  	%r49305, %r49304, %r57450;
	setp.eq.s32 	%p864, %r49305, 0;
	@%p864 bra 	$L__BB4_950;
	mov.u32 	%r49306, %tid.x;
	shl.b32 	%r49307, %r49306, 4;
	and.b32  	%r49308, %r49307, 496;
	mov.u32 	%r49309, s_mem;
	add.s32 	%r49310, %r49309, %r49308;
	atom.shared.xor.b32 	%r49311, [%r49310+66048], %r57453;
	atom.shared.xor.b32 	%r49312, [%r49310+66052], %r57452;
	atom.shared.xor.b32 	%r49313, [%r49310+66056], %r57451;
	atom.shared.xor.b32 	%r49314, [%r49310+66060], %r57450;
$L__BB4_950:
	or.b32  	%r49315, %r57448, %r57449;
	or.b32  	%r49316, %r49315, %r57447;
	or.b32  	%r49317, %r49316, %r57446;
	setp.eq.s32 	%p865, %r49317, 0;
	@%p865 bra 	$L__BB4_952;
	mov.u32 	%r49318, %tid.x;
	shl.b32 	%r49319, %r49318, 4;
	and.b32  	%r49320, %r49319, 496;
	mov.u32 	%r49321, s_mem;
	add.s32 	%r49322, %r49321, %r49320;
	atom.shared.xor.b32 	%r49323, [%r49322+66560], %r57449;
	atom.shared.xor.b32 	%r49324, [%r49322+66564], %r57448;
	atom.shared.xor.b32 	%r49325, [%r49322+66568], %r57447;
	atom.shared.xor.b32 	%r49326, [%r49322+66572], %r57446;
$L__BB4_952:
	or.b32  	%r49327, %r57444, %r57445;
	or.b32  	%r49328, %r49327, %r57443;
	or.b32  	%r49329, %r49328, %r57442;
	setp.eq.s32 	%p866, %r49329, 0;
	@%p866 bra 	$L__BB4_954;
	mov.u32 	%r49330, %tid.x;
	shl.b32 	%r49331, %r49330, 4;
	and.b32  	%r49332, %r49331, 496;
	mov.u32 	%r49333, s_mem;
	add.s32 	%r49334, %r49333, %r49332;
	atom.shared.xor.b32 	%r49335, [%r49334+67072], %r57445;
	atom.shared.xor.b32 	%r49336, [%r49334+67076], %r57444;
	atom.shared.xor.b32 	%r49337, [%r49334+67080], %r57443;
	atom.shared.xor.b32 	%r49338, [%r49334+67084], %r57442;
$L__BB4_954:
	or.b32  	%r49339, %r57440, %r57441;
	or.b32  	%r49340, %r49339, %r57439;
	or.b32  	%r49341, %r49340, %r57438;
	setp.eq.s32 	%p867, %r49341, 0;
	@%p867 bra 	$L__BB4_956;
	mov.u32 	%r49342, %tid.x;
	shl.b32 	%r49343, %r49342, 4;
	and.b32  	%r49344, %r49343, 496;
	mov.u32 	%r49345, s_mem;
	add.s32 	%r49346, %r49345, %r49344;
	atom.shared.xor.b32 	%r49347, [%r49346+67584], %r57441;
	atom.shared.xor.b32 	%r49348, [%r49346+67588], %r57440;
	atom.shared.xor.b32 	%r49349, [%r49346+67592], %r57439;
	atom.shared.xor.b32 	%r49350, [%r49346+67596], %r57438;
$L__BB4_956:
	or.b32  	%r49351, %r57436, %r57437;
	or.b32  	%r49352, %r49351, %r57435;
	or.b32  	%r49353, %r49352, %r57434;
	setp.eq.s32 	%p868, %r49353, 0;
	@%p868 bra 	$L__BB4_958;
	mov.u32 	%r49354, %tid.x;
	shl.b32 	%r49355, %r49354, 4;
	and.b32  	%r49356, %r49355, 496;
	mov.u32 	%r49357, s_mem;
	add.s32 	%r49358, %r49357, %r49356;
	atom.shared.xor.b32 	%r49359, [%r49358+68096], %r57437;
	atom.shared.xor.b32 	%r49360, [%r49358+68100], %r57436;
	atom.shared.xor.b32 	%r49361, [%r49358+68104], %r57435;
	atom.shared.xor.b32 	%r49362, [%r49358+68108], %r57434;
$L__BB4_958:
	or.b32  	%r49363, %r57432, %r57433;
	or.b32  	%r49364, %r49363, %r57431;
	or.b32  	%r49365, %r49364, %r57430;
	setp.eq.s32 	%p869, %r49365, 0;
	@%p869 bra 	$L__BB4_960;
	mov.u32 	%r49366, %tid.x;
	shl.b32 	%r49367, %r49366, 4;
	and.b32  	%r49368, %r49367, 496;
	mov.u32 	%r49369, s_mem;
	add.s32 	%r49370, %r49369, %r49368;
	atom.shared.xor.b32 	%r49371, [%r49370+68608], %r57433;
	atom.shared.xor.b32 	%r49372, [%r49370+68612], %r57432;
	atom.shared.xor.b32 	%r49373, [%r49370+68616], %r57431;
	atom.shared.xor.b32 	%r49374, [%r49370+68620], %r57430;
$L__BB4_960:
	or.b32  	%r49375, %r57428, %r57429;
	or.b32  	%r49376, %r49375, %r57427;
	or.b32  	%r49377, %r49376, %r57426;
	setp.eq.s32 	%p870, %r49377, 0;
	@%p870 bra 	$L__BB4_962;
	mov.u32 	%r49378, %tid.x;
	shl.b32 	%r49379, %r49378, 4;
	and.b32  	%r49380, %r49379, 496;
	mov.u32 	%r49381, s_mem;
	add.s32 	%r49382, %r49381, %r49380;
	atom.shared.xor.b32 	%r49383, [%r49382+69120], %r57429;
	atom.shared.xor.b32 	%r49384, [%r49382+69124], %r57428;
	atom.shared.xor.b32 	%r49385, [%r49382+69128], %r57427;
	atom.shared.xor.b32 	%r49386, [%r49382+69132], %r57426;
$L__BB4_962:
	or.b32  	%r49387, %r57424, %r57425;
	or.b32  	%r49388, %r49387, %r57423;
	or.b32  	%r49389, %r49388, %r57422;
	setp.eq.s32 	%p871, %r49389, 0;
	@%p871 bra 	$L__BB4_964;
	mov.u32 	%r49390, %tid.x;
	shl.b32 	%r49391, %r49390, 4;
	and.b32  	%r49392, %r49391, 496;
	mov.u32 	%r49393, s_mem;
	add.s32 	%r49394, %r49393, %r49392;
	atom.shared.xor.b32 	%r49395, [%r49394+69632], %r57425;
	atom.shared.xor.b32 	%r49396, [%r49394+69636], %r57424;
	atom.shared.xor.b32 	%r49397, [%r49394+69640], %r57423;
	atom.shared.xor.b32 	%r49398, [%r49394+69644], %r57422;
$L__BB4_964:
	or.b32  	%r49399, %r57420, %r57421;
	or.b32  	%r49400, %r49399, %r57419;
	or.b32  	%r49401, %r49400, %r57418;
	setp.eq.s32 	%p872, %r49401, 0;
	@%p872 bra 	$L__BB4_966;
	mov.u32 	%r49402, %tid.x;
	shl.b32 	%r49403, %r49402, 4;
	and.b32  	%r49404, %r49403, 496;
	mov.u32 	%r49405, s_mem;
	add.s32 	%r49406, %r49405, %r49404;
	atom.shared.xor.b32 	%r49407, [%r49406+70144], %r57421;
	atom.shared.xor.b32 	%r49408, [%r49406+70148], %r57420;
	atom.shared.xor.b32 	%r49409, [%r49406+70152], %r57419;
	atom.shared.xor.b32 	%r49410, [%r49406+70156], %r57418;
$L__BB4_966:
	or.b32  	%r49411, %r57416, %r57417;
	or.b32  	%r49412, %r49411, %r57415;
	or.b32  	%r49413, %r49412, %r57414;
	setp.eq.s32 	%p873, %r49413, 0;
	@%p873 bra 	$L__BB4_968;
	mov.u32 	%r49414, %tid.x;
	shl.b32 	%r49415, %r49414, 4;
	and.b32  	%r49416, %r49415, 496;
	mov.u32 	%r49417, s_mem;
	add.s32 	%r49418, %r49417, %r49416;
	atom.shared.xor.b32 	%r49419, [%r49418+70656], %r57417;
	atom.shared.xor.b32 	%r49420, [%r49418+70660], %r57416;
	atom.shared.xor.b32 	%r49421, [%r49418+70664], %r57415;
	atom.shared.xor.b32 	%r49422, [%r49418+70668], %r57414;
$L__BB4_968:
	or.b32  	%r49423, %r57412, %r57413;
	or.b32  	%r49424, %r49423, %r57411;
	or.b32  	%r49425, %r49424, %r57410;
	setp.eq.s32 	%p874, %r49425, 0;
	@%p874 bra 	$L__BB4_970;
	mov.u32 	%r49426, %tid.x;
	shl.b32 	%r49427, %r49426, 4;
	and.b32  	%r49428, %r49427, 496;
	mov.u32 	%r49429, s_mem;
	add.s32 	%r49430, %r49429, %r49428;
	atom.shared.xor.b32 	%r49431, [%r49430+71168], %r57413;
	atom.shared.xor.b32 	%r49432, [%r49430+71172], %r57412;
	atom.shared.xor.b32 	%r49433, [%r49430+71176], %r57411;
	atom.shared.xor.b32 	%r49434, [%r49430+71180], %r57410;
$L__BB4_970:
	or.b32  	%r49435, %r57408, %r57409;
	or.b32  	%r49436, %r49435, %r57407;
	or.b32  	%r49437, %r49436, %r57406;
	setp.eq.s32 	%p875, %r49437, 0;
	@%p875 bra 	$L__BB4_972;
	mov.u32 	%r49438, %tid.x;
	shl.b32 	%r49439, %r49438, 4;
	and.b32  	%r49440, %r49439, 496;
	mov.u32 	%r49441, s_mem;
	add.s32 	%r49442, %r49441, %r49440;
	atom.shared.xor.b32 	%r49443, [%r49442+71680], %r57409;
	atom.shared.xor.b32 	%r49444, [%r49442+71684], %r57408;
	atom.shared.xor.b32 	%r49445, [%r49442+71688], %r57407;
	atom.shared.xor.b32 	%r49446, [%r49442+71692], %r57406;
$L__BB4_972:
	or.b32  	%r49447, %r57404, %r57405;
	or.b32  	%r49448, %r49447, %r57403;
	or.b32  	%r49449, %r49448, %r57402;
	setp.eq.s32 	%p876, %r49449, 0;
	@%p876 bra 	$L__BB4_974;
	mov.u32 	%r49450, %tid.x;
	shl.b32 	%r49451, %r49450, 4;
	and.b32  	%r49452, %r49451, 496;
	mov.u32 	%r49453, s_mem;
	add.s32 	%r49454, %r49453, %r49452;
	atom.shared.xor.b32 	%r49455, [%r49454+72192], %r57405;
	atom.shared.xor.b32 	%r49456, [%r49454+72196], %r57404;
	atom.shared.xor.b32 	%r49457, [%r49454+72200], %r57403;
	atom.shared.xor.b32 	%r49458, [%r49454+72204], %r57402;
$L__BB4_974:
	or.b32  	%r49459, %r57400, %r57401;
	or.b32  	%r49460, %r49459, %r57399;
	or.b32  	%r49461, %r49460, %r57398;
	setp.eq.s32 	%p877, %r49461, 0;
	@%p877 bra 	$L__BB4_976;
	mov.u32 	%r49462, %tid.x;
	shl.b32 	%r49463, %r49462, 4;
	and.b32  	%r49464, %r49463, 496;
	mov.u32 	%r49465, s_mem;
	add.s32 	%r49466, %r49465, %r49464;
	atom.shared.xor.b32 	%r49467, [%r49466+72704], %r57401;
	atom.shared.xor.b32 	%r49468, [%r49466+72708], %r57400;
	atom.shared.xor.b32 	%r49469, [%r49466+72712], %r57399;
	atom.shared.xor.b32 	%r49470, [%r49466+72716], %r57398;
$L__BB4_976:
	or.b32  	%r49471, %r57396, %r57397;
	or.b32  	%r49472, %r49471, %r57395;
	or.b32  	%r49473, %r49472, %r57394;
	setp.eq.s32 	%p878, %r49473, 0;
	@%p878 bra 	$L__BB4_978;
	mov.u32 	%r49474, %tid.x;
	shl.b32 	%r49475, %r49474, 4;
	and.b32  	%r49476, %r49475, 496;
	mov.u32 	%r49477, s_mem;
	add.s32 	%r49478, %r49477, %r49476;
	atom.shared.xor.b32 	%r49479, [%r49478+73216], %r57397;
	atom.shared.xor.b32 	%r49480, [%r49478+73220], %r57396;
	atom.shared.xor.b32 	%r49481, [%r49478+73224], %r57395;
	atom.shared.xor.b32 	%r49482, [%r49478+73228], %r57394;
$L__BB4_978:
	or.b32  	%r49483, %r57392, %r57393;
	or.b32  	%r49484, %r49483, %r57391;
	or.b32  	%r49485, %r49484, %r57390;
	setp.eq.s32 	%p879, %r49485, 0;
	@%p879 bra 	$L__BB4_980;
	mov.u32 	%r49486, %tid.x;
	shl.b32 	%r49487, %r49486, 4;
	and.b32  	%r49488, %r49487, 496;
	mov.u32 	%r49489, s_mem;
	add.s32 	%r49490, %r49489, %r49488;
	atom.shared.xor.b32 	%r49491, [%r49490+73728], %r57393;
	atom.shared.xor.b32 	%r49492, [%r49490+73732], %r57392;
	atom.shared.xor.b32 	%r49493, [%r49490+73736], %r57391;
	atom.shared.xor.b32 	%r49494, [%r49490+73740], %r57390;
$L__BB4_980:
	or.b32  	%r49495, %r57388, %r57389;
	or.b32  	%r49496, %r49495, %r57387;
	or.b32  	%r49497, %r49496, %r57386;
	setp.eq.s32 	%p880, %r49497, 0;
	@%p880 bra 	$L__BB4_982;
	mov.u32 	%r49498, %tid.x;
	shl.b32 	%r49499, %r49498, 4;
	and.b32  	%r49500, %r49499, 496;
	mov.u32 	%r49501, s_mem;
	add.s32 	%r49502, %r49501, %r49500;
	atom.shared.xor.b32 	%r49503, [%r49502+74240], %r57389;
	atom.shared.xor.b32 	%r49504, [%r49502+74244], %r57388;
	atom.shared.xor.b32 	%r49505, [%r49502+74248], %r57387;
	atom.shared.xor.b32 	%r49506, [%r49502+74252], %r57386;
$L__BB4_982:
	or.b32  	%r49507, %r57384, %r57385;
	or.b32  	%r49508, %r49507, %r57383;
	or.b32  	%r49509, %r49508, %r57382;
	setp.eq.s32 	%p881, %r49509, 0;
	@%p881 bra 	$L__BB4_984;
	mov.u32 	%r49510, %tid.x;
	shl.b32 	%r49511, %r49510, 4;
	and.b32  	%r49512, %r49511, 496;
	mov.u32 	%r49513, s_mem;
	add.s32 	%r49514, %r49513, %r49512;
	atom.shared.xor.b32 	%r49515, [%r49514+74752], %r57385;
	atom.shared.xor.b32 	%r49516, [%r49514+74756], %r57384;
	atom.shared.xor.b32 	%r49517, [%r49514+74760], %r57383;
	atom.shared.xor.b32 	%r49518, [%r49514+74764], %r57382;
$L__BB4_984:
	or.b32  	%r49519, %r57380, %r57381;
	or.b32  	%r49520, %r49519, %r57379;
	or.b32  	%r49521, %r49520, %r57378;
	setp.eq.s32 	%p882, %r49521, 0;
	@%p882 bra 	$L__BB4_986;
	mov.u32 	%r49522, %tid.x;
	shl.b32 	%r49523, %r49522, 4;
	and.b32  	%r49524, %r49523, 496;
	mov.u32 	%r49525, s_mem;
	add.s32 	%r49526, %r49525, %r49524;
	atom.shared.xor.b32 	%r49527, [%r49526+75264], %r57381;
	atom.shared.xor.b32 	%r49528, [%r49526+75268], %r57380;
	atom.shared.xor.b32 	%r49529, [%r49526+75272], %r57379;
	atom.shared.xor.b32 	%r49530, [%r49526+75276], %r57378;
$L__BB4_986:
	or.b32  	%r49531, %r57376, %r57377;
	or.b32  	%r49532, %r49531, %r57375;
	or.b32  	%r49533, %r49532, %r57374;
	setp.eq.s32 	%p883, %r49533, 0;
	@%p883 bra 	$L__BB4_988;
	mov.u32 	%r49534, %tid.x;
	shl.b32 	%r49535, %r49534, 4;
	and.b32  	%r49536, %r49535, 496;
	mov.u32 	%r49537, s_mem;
	add.s32 	%r49538, %r49537, %r49536;
	atom.shared.xor.b32 	%r49539, [%r49538+75776], %r57377;
	atom.shared.xor.b32 	%r49540, [%r49538+75780], %r57376;
	atom.shared.xor.b32 	%r49541, [%r49538+75784], %r57375;
	atom.shared.xor.b32 	%r49542, [%r49538+75788], %r57374;
$L__BB4_988:
	or.b32  	%r49543, %r57372, %r57373;
	or.b32  	%r49544, %r49543, %r57371;
	or.b32  	%r49545, %r49544, %r57370;
	setp.eq.s32 	%p884, %r49545, 0;
	@%p884 bra 	$L__BB4_990;
	mov.u32 	%r49546, %tid.x;
	shl.b32 	%r49547, %r49546, 4;
	and.b32  	%r49548, %r49547, 496;
	mov.u32 	%r49549, s_mem;
	add.s32 	%r49550, %r49549, %r49548;
	atom.shared.xor.b32 	%r49551, [%r49550+76288], %r57373;
	atom.shared.xor.b32 	%r49552, [%r49550+76292], %r57372;
	atom.shared.xor.b32 	%r49553, [%r49550+76296], %r57371;
	atom.shared.xor.b32 	%r49554, [%r49550+76300], %r57370;
$L__BB4_990:
	or.b32  	%r49555, %r57368, %r57369;
	or.b32  	%r49556, %r49555, %r57367;
	or.b32  	%r49557, %r49556, %r57366;
	setp.eq.s32 	%p885, %r49557, 0;
	@%p885 bra 	$L__BB4_992;
	mov.u32 	%r49558, %tid.x;
	shl.b32 	%r49559, %r49558, 4;
	and.b32  	%r49560, %r49559, 496;
	mov.u32 	%r49561, s_mem;
	add.s32 	%r49562, %r49561, %r49560;
	atom.shared.xor.b32 	%r49563, [%r49562+76800], %r57369;
	atom.shared.xor.b32 	%r49564, [%r49562+76804], %r57368;
	atom.shared.xor.b32 	%r49565, [%r49562+76808], %r57367;
	atom.shared.xor.b32 	%r49566, [%r49562+76812], %r57366;
$L__BB4_992:
	or.b32  	%r49567, %r57364, %r57365;
	or.b32  	%r49568, %r49567, %r57363;
	or.b32  	%r49569, %r49568, %r57362;
	setp.eq.s32 	%p886, %r49569, 0;
	@%p886 bra 	$L__BB4_994;
	mov.u32 	%r49570, %tid.x;
	shl.b32 	%r49571, %r49570, 4;
	and.b32  	%r49572, %r49571, 496;
	mov.u32 	%r49573, s_mem;
	add.s32 	%r49574, %r49573, %r49572;
	atom.shared.xor.b32 	%r49575, [%r49574+77312], %r57365;
	atom.shared.xor.b32 	%r49576, [%r49574+77316], %r57364;
	atom.shared.xor.b32 	%r49577, [%r49574+77320], %r57363;
	atom.shared.xor.b32 	%r49578, [%r49574+77324], %r57362;
$L__BB4_994:
	or.b32  	%r49579, %r57360, %r57361;
	or.b32  	%r49580, %r49579, %r57359;
	or.b32  	%r49581, %r49580, %r57358;
	setp.eq.s32 	%p887, %r49581, 0;
	@%p887 bra 	$L__BB4_996;
	mov.u32 	%r49582, %tid.x;
	shl.b32 	%r49583, %r49582, 4;
	and.b32  	%r49584, %r49583, 496;
	mov.u32 	%r49585, s_mem;
	add.s32 	%r49586, %r49585, %r49584;
	atom.shared.xor.b32 	%r49587, [%r49586+77824], %r57361;
	atom.shared.xor.b32 	%r49588, [%r49586+77828], %r57360;
	atom.shared.xor.b32 	%r49589, [%r49586+77832], %r57359;
	atom.shared.xor.b32 	%r49590, [%r49586+77836], %r57358;
$L__BB4_996:
	or.b32  	%r49591, %r57356, %r57357;
	or.b32  	%r49592, %r49591, %r57355;
	or.b32  	%r49593, %r49592, %r57354;
	setp.eq.s32 	%p888, %r49593, 0;
	@%p888 bra 	$L__BB4_998;
	mov.u32 	%r49594, %tid.x;
	shl.b32 	%r49595, %r49594, 4;
	and.b32  	%r49596, %r49595, 496;
	mov.u32 	%r49597, s_mem;
	add.s32 	%r49598, %r49597, %r49596;
	atom.shared.xor.b32 	%r49599, [%r49598+78336], %r57357;
	atom.shared.xor.b32 	%r49600, [%r49598+78340], %r57356;
	atom.shared.xor.b32 	%r49601, [%r49598+78344], %r57355;
	atom.shared.xor.b32 	%r49602, [%r49598+78348], %r57354;
$L__BB4_998:
	or.b32  	%r49603, %r57352, %r57353;
	or.b32  	%r49604, %r49603, %r57351;
	or.b32  	%r49605, %r49604, %r57350;
	setp.eq.s32 	%p889, %r49605, 0;
	@%p889 bra 	$L__BB4_1000;
	mov.u32 	%r49606, %tid.x;
	shl.b32 	%r49607, %r49606, 4;
	and.b32  	%r49608, %r49607, 496;
	mov.u32 	%r49609, s_mem;
	add.s32 	%r49610, %r49609, %r49608;
	atom.shared.xor.b32 	%r49611, [%r49610+78848], %r57353;
	atom.shared.xor.b32 	%r49612, [%r49610+78852], %r57352;
	atom.shared.xor.b32 	%r49613, [%r49610+78856], %r57351;
	atom.shared.xor.b32 	%r49614, [%r49610+78860], %r57350;
$L__BB4_1000:
	or.b32  	%r49615, %r57348, %r57349;
	or.b32  	%r49616, %r49615, %r57347;
	or.b32  	%r49617, %r49616, %r57346;
	setp.eq.s32 	%p890, %r49617, 0;
	@%p890 bra 	$L__BB4_1002;
	mov.u32 	%r49618, %tid.x;
	shl.b32 	%r49619, %r49618, 4;
	and.b32  	%r49620, %r49619, 496;
	mov.u32 	%r49621, s_mem;
	add.s32 	%r49622, %r49621, %r49620;
	atom.shared.xor.b32 	%r49623, [%r49622+79360], %r57349;
	atom.shared.xor.b32 	%r49624, [%r49622+79364], %r57348;
	atom.shared.xor.b32 	%r49625, [%r49622+79368], %r57347;
	atom.shared.xor.b32 	%r49626, [%r49622+79372], %r57346;
$L__BB4_1002:
	or.b32  	%r49627, %r57344, %r57345;
	or.b32  	%r49628, %r49627, %r57343;
	or.b32  	%r49629, %r49628, %r57342;
	setp.eq.s32 	%p891, %r49629, 0;
	@%p891 bra 	$L__BB4_1004;
	mov.u32 	%r49630, %tid.x;
	shl.b32 	%r49631, %r49630, 4;
	and.b32  	%r49632, %r49631, 496;
	mov.u32 	%r49633, s_mem;
	add.s32 	%r49634, %r49633, %r49632;
	atom.shared.xor.b32 	%r49635, [%r49634+79872], %r57345;
	atom.shared.xor.b32 	%r49636, [%r49634+79876], %r57344;
	atom.shared.xor.b32 	%r49637, [%r49634+79880], %r57343;
	atom.shared.xor.b32 	%r49638, [%r49634+79884], %r57342;
$L__BB4_1004:
	or.b32  	%r49639, %r57340, %r57341;
	or.b32  	%r49640, %r49639, %r57339;
	or.b32  	%r49641, %r49640, %r57338;
	setp.eq.s32 	%p892, %r49641, 0;
	@%p892 bra 	$L__BB4_1006;
	mov.u32 	%r49642, %tid.x;
	shl.b32 	%r49643, %r49642, 4;
	and.b32  	%r49644, %r49643, 496;
	mov.u32 	%r49645, s_mem;
	add.s32 	%r49646, %r49645, %r49644;
	atom.shared.xor.b32 	%r49647, [%r49646+80384], %r57341;
	atom.shared.xor.b32 	%r49648, [%r49646+80388], %r57340;
	atom.shared.xor.b32 	%r49649, [%r49646+80392], %r57339;
	atom.shared.xor.b32 	%r49650, [%r49646+80396], %r57338;
$L__BB4_1006:
	or.b32  	%r49651, %r57336, %r57337;
	or.b32  	%r49652, %r49651, %r57335;
	or.b32  	%r49653, %r49652, %r57334;
	setp.eq.s32 	%p893, %r49653, 0;
	@%p893 bra 	$L__BB4_1008;
	mov.u32 	%r49654, %tid.x;
	shl.b32 	%r49655, %r49654, 4;
	and.b32  	%r49656, %r49655, 496;
	mov.u32 	%r49657, s_mem;
	add.s32 	%r49658, %r49657, %r49656;
	atom.shared.xor.b32 	%r49659, [%r49658+80896], %r57337;
	atom.shared.xor.b32 	%r49660, [%r49658+80900], %r57336;
	atom.shared.xor.b32 	%r49661, [%r49658+80904], %r57335;
	atom.shared.xor.b32 	%r49662, [%r49658+80908], %r57334;
$L__BB4_1008:
	or.b32  	%r49663, %r57332, %r57333;
	or.b32  	%r49664, %r49663, %r57331;
	or.b32  	%r49665, %r49664, %r57330;
	setp.eq.s32 	%p894, %r49665, 0;
	@%p894 bra 	$L__BB4_1010;
	mov.u32 	%r49666, %tid.x;
	shl.b32 	%r49667, %r49666, 4;
	and.b32  	%r49668, %r49667, 496;
	mov.u32 	%r49669, s_mem;
	add.s32 	%r49670, %r49669, %r49668;
	atom.shared.xor.b32 	%r49671, [%r49670+81408], %r57333;
	atom.shared.xor.b32 	%r49672, [%r49670+81412], %r57332;
	atom.shared.xor.b32 	%r49673, [%r49670+81416], %r57331;
	atom.shared.xor.b32 	%r49674, [%r49670+81420], %r57330;
$L__BB4_1010:
	or.b32  	%r49675, %r57328, %r57329;
	or.b32  	%r49676, %r49675, %r57327;
	or.b32  	%r49677, %r49676, %r57326;
	setp.eq.s32 	%p895, %r49677, 0;
	@%p895 bra 	$L__BB4_1012;
	mov.u32 	%r49678, %tid.x;
	shl.b32 	%r49679, %r49678, 4;
	and.b32  	%r49680, %r49679, 496;
	mov.u32 	%r49681, s_mem;
	add.s32 	%r49682, %r49681, %r49680;
	atom.shared.xor.b32 	%r49683, [%r49682+81920], %r57329;
	atom.shared.xor.b32 	%r49684, [%r49682+81924], %r57328;
	atom.shared.xor.b32 	%r49685, [%r49682+81928], %r57327;
	atom.shared.xor.b32 	%r49686, [%r49682+81932], %r57326;
$L__BB4_1012:
	or.b32  	%r49687, %r57324, %r57325;
	or.b32  	%r49688, %r49687, %r57323;
	or.b32  	%r49689, %r49688, %r57322;
	setp.eq.s32 	%p896, %r49689, 0;
	@%p896 bra 	$L__BB4_1014;
	mov.u32 	%r49690, %tid.x;
	shl.b32 	%r49691, %r49690, 4;
	and.b32  	%r49692, %r49691, 496;
	mov.u32 	%r49693, s_mem;
	add.s32 	%r49694, %r49693, %r49692;
	atom.shared.xor.b32 	%r49695, [%r49694+82432], %r57325;
	atom.shared.xor.b32 	%r49696, [%r49694+82436], %r57324;
	atom.shared.xor.b32 	%r49697, [%r49694+82440], %r57323;
	atom.shared.xor.b32 	%r49698, [%r49694+82444], %r57322;
$L__BB4_1014:
	or.b32  	%r49699, %r57320, %r57321;
	or.b32  	%r49700, %r49699, %r57319;
	or.b32  	%r49701, %r49700, %r57318;
	setp.eq.s32 	%p897, %r49701, 0;
	@%p897 bra 	$L__BB4_1016;
	mov.u32 	%r49702, %tid.x;
	shl.b32 	%r49703, %r49702, 4;
	and.b32  	%r49704, %r49703, 496;
	mov.u32 	%r49705, s_mem;
	add.s32 	%r49706, %r49705, %r49704;
	atom.shared.xor.b32 	%r49707, [%r49706+82944], %r57321;
	atom.shared.xor.b32 	%r49708, [%r49706+82948], %r57320;
	atom.shared.xor.b32 	%r49709, [%r49706+82952], %r57319;
	atom.shared.xor.b32 	%r49710, [%r49706+82956], %r57318;
$L__BB4_1016:
	or.b32  	%r49711, %r57316, %r57317;
	or.b32  	%r49712, %r49711, %r57315;
	or.b32  	%r49713, %r49712, %r57314;
	setp.eq.s32 	%p898, %r49713, 0;
	@%p898 bra 	$L__BB4_1018;
	mov.u32 	%r49714, %tid.x;
	shl.b32 	%r49715, %r49714, 4;
	and.b32  	%r49716, %r49715, 496;
	mov.u32 	%r49717, s_mem;
	add.s32 	%r49718, %r49717, %r49716;
	atom.shared.xor.b32 	%r49719, [%r49718+83456], %r57317;
	atom.shared.xor.b32 	%r49720, [%r49718+83460], %r57316;
	atom.shared.xor.b32 	%r49721, [%r49718+83464], %r57315;
	atom.shared.xor.b32 	%r49722, [%r49718+83468], %r57314;
$L__BB4_1018:
	or.b32  	%r49723, %r57312, %r57313;
	or.b32  	%r49724, %r49723, %r57311;
	or.b32  	%r49725, %r49724, %r57310;
	setp.eq.s32 	%p899, %r49725, 0;
	@%p899 bra 	$L__BB4_1020;
	mov.u32 	%r49726, %tid.x;
	shl.b32 	%r49727, %r49726, 4;
	and.b32  	%r49728, %r49727, 496;
	mov.u32 	%r49729, s_mem;
	add.s32 	%r49730, %r49729, %r49728;
	atom.shared.xor.b32 	%r49731, [%r49730+83968], %r57313;
	atom.shared.xor.b32 	%r49732, [%r49730+83972], %r57312;
	atom.shared.xor.b32 	%r49733, [%r49730+83976], %r57311;
	atom.shared.xor.b32 	%r49734, [%r49730+83980], %r57310;
$L__BB4_1020:
	or.b32  	%r49735, %r57308, %r57309;
	or.b32  	%r49736, %r49735, %r57307;
	or.b32  	%r49737, %r49736, %r57306;
	setp.eq.s32 	%p900, %r49737, 0;
	@%p900 bra 	$L__BB4_1022;
	mov.u32 	%r49738, %tid.x;
	shl.b32 	%r49739, %r49738, 4;
	and.b32  	%r49740, %r49739, 496;
	mov.u32 	%r49741, s_mem;
	add.s32 	%r49742, %r49741, %r49740;
	atom.shared.xor.b32 	%r49743, [%r49742+84480], %r57309;
	atom.shared.xor.b32 	%r49744, [%r49742+84484], %r57308;
	atom.shared.xor.b32 	%r49745, [%r49742+84488], %r57307;
	atom.shared.xor.b32 	%r49746, [%r49742+84492], %r57306;
$L__BB4_1022:
	or.b32  	%r49747, %r57304, %r57305;
	or.b32  	%r49748, %r49747, %r57303;
	or.b32  	%r49749, %r49748, %r57302;
	setp.eq.s32 	%p901, %r49749, 0;
	@%p901 bra 	$L__BB4_1024;
	mov.u32 	%r49750, %tid.x;
	shl.b32 	%r49751, %r49750, 4;
	and.b32  	%r49752, %r49751, 496;
	mov.u32 	%r49753, s_mem;
	add.s32 	%r49754, %r49753, %r49752;
	atom.shared.xor.b32 	%r49755, [%r49754+84992], %r57305;
	atom.shared.xor.b32 	%r49756, [%r49754+84996], %r57304;
	atom.shared.xor.b32 	%r49757, [%r49754+85000], %r57303;
	atom.shared.xor.b32 	%r49758, [%r49754+85004], %r57302;
$L__BB4_1024:
	or.b32  	%r49759, %r57300, %r57301;
	or.b32  	%r49760, %r49759, %r57299;
	or.b32  	%r49761, %r49760, %r57298;
	setp.eq.s32 	%p902, %r49761, 0;
	@%p902 bra 	$L__BB4_1026;
	mov.u32 	%r49762, %tid.x;
	shl.b32 	%r49763, %r49762, 4;
	and.b32  	%r49764, %r49763, 496;
	mov.u32 	%r49765, s_mem;
	add.s32 	%r49766, %r49765, %r49764;
	atom.shared.xor.b32 	%r49767, [%r49766+85504], %r57301;
	atom.shared.xor.b32 	%r49768, [%r49766+85508], %r57300;
	atom.shared.xor.b32 	%r49769, [%r49766+85512], %r57299;
	atom.shared.xor.b32 	%r49770, [%r49766+85516], %r57298;
$L__BB4_1026:
	or.b32  	%r49771, %r57296, %r57297;
	or.b32  	%r49772, %r49771, %r57295;
	or.b32  	%r49773, %r49772, %r57294;
	setp.eq.s32 	%p903, %r49773, 0;
	@%p903 bra 	$L__BB4_1028;
	mov.u32 	%r49774, %tid.x;
	shl.b32 	%r49775, %r49774, 4;
	and.b32  	%r49776, %r49775, 496;
	mov.u32 	%r49777, s_mem;
	add.s32 	%r49778, %r49777, %r49776;
	atom.shared.xor.b32 	%r49779, [%r49778+86016], %r57297;
	atom.shared.xor.b32 	%r49780, [%r49778+86020], %r57296;
	atom.shared.xor.b32 	%r49781, [%r49778+86024], %r57295;
	atom.shared.xor.b32 	%r49782, [%r49778+86028], %r57294;
$L__BB4_1028:
	or.b32  	%r49783, %r57292, %r57293;
	or.b32  	%r49784, %r49783, %r57291;
	or.b32  	%r49785, %r49784, %r57290;
	setp.eq.s32 	%p904, %r49785, 0;
	@%p904 bra 	$L__BB4_1030;
	mov.u32 	%r49786, %tid.x;
	shl.b32 	%r49787, %r49786, 4;
	and.b32  	%r49788, %r49787, 496;
	mov.u32 	%r49789, s_mem;
	add.s32 	%r49790, %r49789, %r49788;
	atom.shared.xor.b32 	%r49791, [%r49790+86528], %r57293;
	atom.shared.xor.b32 	%r49792, [%r49790+86532], %r57292;
	atom.shared.xor.b32 	%r49793, [%r49790+86536], %r57291;
	atom.shared.xor.b32 	%r49794, [%r49790+86540], %r57290;
$L__BB4_1030:
	or.b32  	%r49795, %r57288, %r57289;
	or.b32  	%r49796, %r49795, %r57287;
	or.b32  	%r49797, %r49796, %r57286;
	setp.eq.s32 	%p905, %r49797, 0;
	@%p905 bra 	$L__BB4_1032;
	mov.u32 	%r49798, %tid.x;
	shl.b32 	%r49799, %r49798, 4;
	and.b32  	%r49800, %r49799, 496;
	mov.u32 	%r49801, s_mem;
	add.s32 	%r49802, %r49801, %r49800;
	atom.shared.xor.b32 	%r49803, [%r49802+87040], %r57289;
	atom.shared.xor.b32 	%r49804, [%r49802+87044], %r57288;
	atom.shared.xor.b32 	%r49805, [%r49802+87048], %r57287;
	atom.shared.xor.b32 	%r49806, [%r49802+87052], %r57286;
$L__BB4_1032:
	or.b32  	%r49807, %r57284, %r57285;
	or.b32  	%r49808, %r49807, %r57283;
	or.b32  	%r49809, %r49808, %r57282;
	setp.eq.s32 	%p906, %r49809, 0;
	@%p906 bra 	$L__BB4_1034;
	mov.u32 	%r49810, %tid.x;
	shl.b32 	%r49811, %r49810, 4;
	and.b32  	%r49812, %r49811, 496;
	mov.u32 	%r49813, s_mem;
	add.s32 	%r49814, %r49813, %r49812;
	atom.shared.xor.b32 	%r49815, [%r49814+87552], %r57285;
	atom.shared.xor.b32 	%r49816, [%r49814+87556], %r57284;
	atom.shared.xor.b32 	%r49817, [%r49814+87560], %r57283;
	atom.shared.xor.b32 	%r49818, [%r49814+87564], %r57282;
$L__BB4_1034:
	or.b32  	%r49819, %r57280, %r57281;
	or.b32  	%r49820, %r49819, %r57279;
	or.b32  	%r49821, %r49820, %r57278;
	setp.eq.s32 	%p907, %r49821, 0;
	@%p907 bra 	$L__BB4_1036;
	mov.u32 	%r49822, %tid.x;
	shl.b32 	%r49823, %r49822, 4;
	and.b32  	%r49824, %r49823, 496;
	mov.u32 	%r49825, s_mem;
	add.s32 	%r49826, %r49825, %r49824;
	atom.shared.xor.b32 	%r49827, [%r49826+88064], %r57281;
	atom.shared.xor.b32 	%r49828, [%r49826+88068], %r57280;
	atom.shared.xor.b32 	%r49829, [%r49826+88072], %r57279;
	atom.shared.xor.b32 	%r49830, [%r49826+88076], %r57278;
$L__BB4_1036:
	or.b32  	%r49831, %r57276, %r57277;
	or.b32  	%r49832, %r49831, %r57275;
	or.b32  	%r49833, %r49832, %r57274;
	setp.eq.s32 	%p908, %r49833, 0;
	@%p908 bra 	$L__BB4_1038;
	mov.u32 	%r49834, %tid.x;
	shl.b32 	%r49835, %r49834, 4;
	and.b32  	%r49836, %r49835, 496;
	mov.u32 	%r49837, s_mem;
	add.s32 	%r49838, %r49837, %r49836;
	atom.shared.xor.b32 	%r49839, [%r49838+88576], %r57277;
	atom.shared.xor.b32 	%r49840, [%r49838+88580], %r57276;
	atom.shared.xor.b32 	%r49841, [%r49838+88584], %r57275;
	atom.shared.xor.b32 	%r49842, [%r49838+88588], %r57274;
$L__BB4_1038:
	or.b32  	%r49843, %r57272, %r57273;
	or.b32  	%r49844, %r49843, %r57271;
	or.b32  	%r49845, %r49844, %r57270;
	setp.eq.s32 	%p909, %r49845, 0;
	@%p909 bra 	$L__BB4_1040;
	mov.u32 	%r49846, %tid.x;
	shl.b32 	%r49847, %r49846, 4;
	and.b32  	%r49848, %r49847, 496;
	mov.u32 	%r49849, s_mem;
	add.s32 	%r49850, %r49849, %r49848;
	atom.shared.xor.b32 	%r49851, [%r49850+89088], %r57273;
	atom.shared.xor.b32 	%r49852, [%r49850+89092], %r57272;
	atom.shared.xor.b32 	%r49853, [%r49850+89096], %r57271;
	atom.shared.xor.b32 	%r49854, [%r49850+89100], %r57270;
$L__BB4_1040:
	or.b32  	%r49855, %r57268, %r57269;
	or.b32  	%r49856, %r49855, %r57267;
	or.b32  	%r49857, %r49856, %r57266;
	setp.eq.s32 	%p910, %r49857, 0;
	@%p910 bra 	$L__BB4_1042;
	mov.u32 	%r49858, %tid.x;
	shl.b32 	%r49859, %r49858, 4;
	and.b32  	%r49860, %r49859, 496;
	mov.u32 	%r49861, s_mem;
	add.s32 	%r49862, %r49861, %r49860;
	atom.shared.xor.b32 	%r49863, [%r49862+89600], %r57269;
	atom.shared.xor.b32 	%r49864, [%r49862+89604], %r57268;
	atom.shared.xor.b32 	%r49865, [%r49862+89608], %r57267;
	atom.shared.xor.b32 	%r49866, [%r49862+89612], %r57266;
$L__BB4_1042:
	or.b32  	%r49867, %r57264, %r57265;
	or.b32  	%r49868, %r49867, %r57263;
	or.b32  	%r49869, %r49868, %r57262;
	setp.eq.s32 	%p911, %r49869, 0;
	@%p911 bra 	$L__BB4_1044;
	mov.u32 	%r49870, %tid.x;
	shl.b32 	%r49871, %r49870, 4;
	and.b32  	%r49872, %r49871, 496;
	mov.u32 	%r49873, s_mem;
	add.s32 	%r49874, %r49873, %r49872;
	atom.shared.xor.b32 	%r49875, [%r49874+90112], %r57265;
	atom.shared.xor.b32 	%r49876, [%r49874+90116], %r57264;
	atom.shared.xor.b32 	%r49877, [%r49874+90120], %r57263;
	atom.shared.xor.b32 	%r49878, [%r49874+90124], %r57262;
$L__BB4_1044:
	or.b32  	%r49879, %r57260, %r57261;
	or.b32  	%r49880, %r49879, %r57259;
	or.b32  	%r49881, %r49880, %r57258;
	setp.eq.s32 	%p912, %r49881, 0;
	@%p912 bra 	$L__BB4_1046;
	mov.u32 	%r49882, %tid.x;
	shl.b32 	%r49883, %r49882, 4;
	and.b32  	%r49884, %r49883, 496;
	mov.u32 	%r49885, s_mem;
	add.s32 	%r49886, %r49885, %r49884;
	atom.shared.xor.b32 	%r49887, [%r49886+90624], %r57261;
	atom.shared.xor.b32 	%r49888, [%r49886+90628], %r57260;
	atom.shared.xor.b32 	%r49889, [%r49886+90632], %r57259;
	atom.shared.xor.b32 	%r49890, [%r49886+90636], %r57258;
$L__BB4_1046:
	or.b32  	%r49891, %r57256, %r57257;
	or.b32  	%r49892, %r49891, %r57255;
	or.b32  	%r49893, %r49892, %r57254;
	setp.eq.s32 	%p913, %r49893, 0;
	@%p913 bra 	$L__BB4_1048;
	mov.u32 	%r49894, %tid.x;
	shl.b32 	%r49895, %r49894, 4;
	and.b32  	%r49896, %r49895, 496;
	mov.u32 	%r49897, s_mem;
	add.s32 	%r49898, %r49897, %r49896;
	atom.shared.xor.b32 	%r49899, [%r49898+91136], %r57257;
	atom.shared.xor.b32 	%r49900, [%r49898+91140], %r57256;
	atom.shared.xor.b32 	%r49901, [%r49898+91144], %r57255;
	atom.shared.xor.b32 	%r49902, [%r49898+91148], %r57254;
$L__BB4_1048:
	or.b32  	%r49903, %r57252, %r57253;
	or.b32  	%r49904, %r49903, %r57251;
	or.b32  	%r49905, %r49904, %r57250;
	setp.eq.s32 	%p914, %r49905, 0;
	@%p914 bra 	$L__BB4_1050;
	mov.u32 	%r49906, %tid.x;
	shl.b32 	%r49907, %r49906, 4;
	and.b32  	%r49908, %r49907, 496;
	mov.u32 	%r49909, s_mem;
	add.s32 	%r49910, %r49909, %r49908;
	atom.shared.xor.b32 	%r49911, [%r49910+91648], %r57253;
	atom.shared.xor.b32 	%r49912, [%r49910+91652], %r57252;
	atom.shared.xor.b32 	%r49913, [%r49910+91656], %r57251;
	atom.shared.xor.b32 	%r49914, [%r49910+91660], %r57250;
$L__BB4_1050:
	or.b32  	%r49915, %r57248, %r57249;
	or.b32  	%r49916, %r49915, %r57247;
	or.b32  	%r49917, %r49916, %r57246;
	setp.eq.s32 	%p915, %r49917, 0;
	@%p915 bra 	$L__BB4_1052;
	mov.u32 	%r49918, %tid.x;
	shl.b32 	%r49919, %r49918, 4;
	and.b32  	%r49920, %r49919, 496;
	mov.u32 	%r49921, s_mem;
	add.s32 	%r49922, %r49921, %r49920;
	atom.shared.xor.b32 	%r49923, [%r49922+92160], %r57249;
	atom.shared.xor.b32 	%r49924, [%r49922+92164], %r57248;
	atom.shared.xor.b32 	%r49925, [%r49922+92168], %r57247;
	atom.shared.xor.b32 	%r49926, [%r49922+92172], %r57246;
$L__BB4_1052:
	or.b32  	%r49927, %r57244, %r57245;
	or.b32  	%r49928, %r49927, %r57243;
	or.b32  	%r49929, %r49928, %r57242;
	setp.eq.s32 	%p916, %r49929, 0;
	@%p916 bra 	$L__BB4_1054;
	mov.u32 	%r49930, %tid.x;
	shl.b32 	%r49931, %r49930, 4;
	and.b32  	%r49932, %r49931, 496;
	mov.u32 	%r49933, s_mem;
	add.s32 	%r49934, %r49933, %r49932;
	atom.shared.xor.b32 	%r49935, [%r49934+92672], %r57245;
	atom.shared.xor.b32 	%r49936, [%r49934+92676], %r57244;
	atom.shared.xor.b32 	%r49937, [%r49934+92680], %r57243;
	atom.shared.xor.b32 	%r49938, [%r49934+92684], %r57242;
$L__BB4_1054:
	or.b32  	%r49939, %r57240, %r57241;
	or.b32  	%r49940, %r49939, %r57239;
	or.b32  	%r49941, %r49940, %r57238;
	setp.eq.s32 	%p917, %r49941, 0;
	@%p917 bra 	$L__BB4_1056;
	mov.u32 	%r49942, %tid.x;
	shl.b32 	%r49943, %r49942, 4;
	and.b32  	%r49944, %r49943, 496;
	mov.u32 	%r49945, s_mem;
	add.s32 	%r49946, %r49945, %r49944;
	atom.shared.xor.b32 	%r49947, [%r49946+93184], %r57241;
	atom.shared.xor.b32 	%r49948, [%r49946+93188], %r57240;
	atom.shared.xor.b32 	%r49949, [%r49946+93192], %r57239;
	atom.shared.xor.b32 	%r49950, [%r49946+93196], %r57238;
$L__BB4_1056:
	or.b32  	%r49951, %r57236, %r57237;
	or.b32  	%r49952, %r49951, %r57235;
	or.b32  	%r49953, %r49952, %r57234;
	setp.eq.s32 	%p918, %r49953, 0;
	@%p918 bra 	$L__BB4_1058;
	mov.u32 	%r49954, %tid.x;
	shl.b32 	%r49955, %r49954, 4;
	and.b32  	%r49956, %r49955, 496;
	mov.u32 	%r49957, s_mem;
	add.s32 	%r49958, %r49957, %r49956;
	atom.shared.xor.b32 	%r49959, [%r49958+93696], %r57237;
	atom.shared.xor.b32 	%r49960, [%r49958+93700], %r57236;
	atom.shared.xor.b32 	%r49961, [%r49958+93704], %r57235;
	atom.shared.xor.b32 	%r49962, [%r49958+93708], %r57234;
$L__BB4_1058:
	or.b32  	%r49963, %r57232, %r57233;
	or.b32  	%r49964, %r49963, %r57231;
	or.b32  	%r49965, %r49964, %r57230;
	setp.eq.s32 	%p919, %r49965, 0;
	@%p919 bra 	$L__BB4_1060;
	mov.u32 	%r49966, %tid.x;
	shl.b32 	%r49967, %r49966, 4;
	and.b32  	%r49968, %r49967, 496;
	mov.u32 	%r49969, s_mem;
	add.s32 	%r49970, %r49969, %r49968;
	atom.shared.xor.b32 	%r49971, [%r49970+94208], %r57233;
	atom.shared.xor.b32 	%r49972, [%r49970+94212], %r57232;
	atom.shared.xor.b32 	%r49973, [%r49970+94216], %r57231;
	atom.shared.xor.b32 	%r49974, [%r49970+94220], %r57230;
$L__BB4_1060:
	or.b32  	%r49975, %r57228, %r57229;
	or.b32  	%r49976, %r49975, %r57227;
	or.b32  	%r49977, %r49976, %r57226;
	setp.eq.s32 	%p920, %r49977, 0;
	@%p920 bra 	$L__BB4_1062;
	mov.u32 	%r49978, %tid.x;
	shl.b32 	%r49979, %r49978, 4;
	and.b32  	%r49980, %r49979, 496;
	mov.u32 	%r49981, s_mem;
	add.s32 	%r49982, %r49981, %r49980;
	atom.shared.xor.b32 	%r49983, [%r49982+94720], %r57229;
	atom.shared.xor.b32 	%r49984, [%r49982+94724], %r57228;
	atom.shared.xor.b32 	%r49985, [%r49982+94728], %r57227;
	atom.shared.xor.b32 	%r49986, [%r49982+94732], %r57226;
$L__BB4_1062:
	or.b32  	%r49987, %r57224, %r57225;
	or.b32  	%r49988, %r49987, %r57223;
	or.b32  	%r49989, %r49988, %r57222;
	setp.eq.s32 	%p921, %r49989, 0;
	@%p921 bra 	$L__BB4_1064;
	mov.u32 	%r49990, %tid.x;
	shl.b32 	%r49991, %r49990, 4;
	and.b32  	%r49992, %r49991, 496;
	mov.u32 	%r49993, s_mem;
	add.s32 	%r49994, %r49993, %r49992;
	atom.shared.xor.b32 	%r49995, [%r49994+95232], %r57225;
	atom.shared.xor.b32 	%r49996, [%r49994+95236], %r57224;
	atom.shared.xor.b32 	%r49997, [%r49994+95240], %r57223;
	atom.shared.xor.b32 	%r49998, [%r49994+95244], %r57222;
$L__BB4_1064:
	or.b32  	%r49999, %r57220, %r57221;
	or.b32  	%r50000, %r49999, %r57219;
	or.b32  	%r50001, %r50000, %r57218;
	setp.eq.s32 	%p922, %r50001, 0;
	@%p922 bra 	$L__BB4_1066;
	mov.u32 	%r50002, %tid.x;
	shl.b32 	%r50003, %r50002, 4;
	and.b32  	%r50004, %r50003, 496;
	mov.u32 	%r50005, s_mem;
	add.s32 	%r50006, %r50005, %r50004;
	atom.shared.xor.b32 	%r50007, [%r50006+95744], %r57221;
	atom.shared.xor.b32 	%r50008, [%r50006+95748], %r57220;
	atom.shared.xor.b32 	%r50009, [%r50006+95752], %r57219;
	atom.shared.xor.b32 	%r50010, [%r50006+95756], %r57218;
$L__BB4_1066:
	or.b32  	%r50011, %r57216, %r57217;
	or.b32  	%r50012, %r50011, %r57215;
	or.b32  	%r50013, %r50012, %r57214;
	setp.eq.s32 	%p923, %r50013, 0;
	@%p923 bra 	$L__BB4_1068;
	mov.u32 	%r50014, %tid.x;
	shl.b32 	%r50015, %r50014, 4;
	and.b32  	%r50016, %r50015, 496;
	mov.u32 	%r50017, s_mem;
	add.s32 	%r50018, %r50017, %r50016;
	atom.shared.xor.b32 	%r50019, [%r50018+96256], %r57217;
	atom.shared.xor.b32 	%r50020, [%r50018+96260], %r57216;
	atom.shared.xor.b32 	%r50021, [%r50018+96264], %r57215;
	atom.shared.xor.b32 	%r50022, [%r50018+96268], %r57214;
$L__BB4_1068:
	or.b32  	%r50023, %r57212, %r57213;
	or.b32  	%r50024, %r50023, %r57211;
	or.b32  	%r50025, %r50024, %r57210;
	setp.eq.s32 	%p924, %r50025, 0;
	@%p924 bra 	$L__BB4_1070;
	mov.u32 	%r50026, %tid.x;
	shl.b32 	%r50027, %r50026, 4;
	and.b32  	%r50028, %r50027, 496;
	mov.u32 	%r50029, s_mem;
	add.s32 	%r50030, %r50029, %r50028;
	atom.shared.xor.b32 	%r50031, [%r50030+96768], %r57213;
	atom.shared.xor.b32 	%r50032, [%r50030+96772], %r57212;
	atom.shared.xor.b32 	%r50033, [%r50030+96776], %r57211;
	atom.shared.xor.b32 	%r50034, [%r50030+96780], %r57210;
$L__BB4_1070:
	or.b32  	%r50035, %r57208, %r57209;
	or.b32  	%r50036, %r50035, %r57207;
	or.b32  	%r50037, %r50036, %r57206;
	setp.eq.s32 	%p925, %r50037, 0;
	@%p925 bra 	$L__BB4_1072;
	mov.u32 	%r50038, %tid.x;
	shl.b32 	%r50039, %r50038, 4;
	and.b32  	%r50040, %r50039, 496;
	mov.u32 	%r50041, s_mem;
	add.s32 	%r50042, %r50041, %r50040;
	atom.shared.xor.b32 	%r50043, [%r50042+97280], %r57209;
	atom.shared.xor.b32 	%r50044, [%r50042+97284], %r57208;
	atom.shared.xor.b32 	%r50045, [%r50042+97288], %r57207;
	atom.shared.xor.b32 	%r50046, [%r50042+97292], %r57206;
$L__BB4_1072:
	or.b32  	%r50047, %r57204, %r57205;
	or.b32  	%r50048, %r50047, %r57203;
	or.b32  	%r50049, %r50048, %r57202;
	setp.eq.s32 	%p926, %r50049, 0;
	@%p926 bra 	$L__BB4_1074;
	mov.u32 	%r50050, %tid.x;
	shl.b32 	%r50051, %r50050, 4;
	and.b32  	%r50052, %r50051, 496;
	mov.u32 	%r50053, s_mem;
	add.s32 	%r50054, %r50053, %r50052;
	atom.shared.xor.b32 	%r50055, [%r50054+97792], %r57205;
	atom.shared.xor.b32 	%r50056, [%r50054+97796], %r57204;
	atom.shared.xor.b32 	%r50057, [%r50054+97800], %r57203;
	atom.shared.xor.b32 	%r50058, [%r50054+97804], %r57202;
$L__BB4_1074:
	or.b32  	%r50059, %r57200, %r57201;
	or.b32  	%r50060, %r50059, %r57199;
	or.b32  	%r50061, %r50060, %r57198;
	setp.eq.s32 	%p927, %r50061, 0;
	@%p927 bra 	$L__BB4_1076;
	mov.u32 	%r50062, %tid.x;
	shl.b32 	%r50063, %r50062, 4;
	and.b32  	%r50064, %r50063, 496;
	mov.u32 	%r50065, s_mem;
	add.s32 	%r50066, %r50065, %r50064;
	atom.shared.xor.b32 	%r50067, [%r50066+98304], %r57201;
	atom.shared.xor.b32 	%r50068, [%r50066+98308], %r57200;
	atom.shared.xor.b32 	%r50069, [%r50066+98312], %r57199;
	atom.shared.xor.b32 	%r50070, [%r50066+98316], %r57198;
$L__BB4_1076:
	or.b32  	%r50071, %r57196, %r57197;
	or.b32  	%r50072, %r50071, %r57195;
	or.b32  	%r50073, %r50072, %r57194;
	setp.eq.s32 	%p928, %r50073, 0;
	@%p928 bra 	$L__BB4_1078;
	mov.u32 	%r50074, %tid.x;
	shl.b32 	%r50075, %r50074, 4;
	and.b32  	%r50076, %r50075, 496;
	mov.u32 	%r50077, s_mem;
	add.s32 	%r50078, %r50077, %r50076;
	atom.shared.xor.b32 	%r50079, [%r50078+98816], %r57197;
	atom.shared.xor.b32 	%r50080, [%r50078+98820], %r57196;
	atom.shared.xor.b32 	%r50081, [%r50078+98824], %r57195;
	atom.shared.xor.b32 	%r50082, [%r50078+98828], %r57194;
$L__BB4_1078:
	or.b32  	%r50083, %r57192, %r57193;
	or.b32  	%r50084, %r50083, %r57191;
	or.b32  	%r50085, %r50084, %r57190;
	setp.eq.s32 	%p929, %r50085, 0;
	@%p929 bra 	$L__BB4_1080;
	mov.u32 	%r50086, %tid.x;
	shl.b32 	%r50087, %r50086, 4;
	and.b32  	%r50088, %r50087, 496;
	mov.u32 	%r50089, s_mem;
	add.s32 	%r50090, %r50089, %r50088;
	atom.shared.xor.b32 	%r50091, [%r50090+99328], %r57193;
	atom.shared.xor.b32 	%r50092, [%r50090+99332], %r57192;
	atom.shared.xor.b32 	%r50093, [%r50090+99336], %r57191;
	atom.shared.xor.b32 	%r50094, [%r50090+99340], %r57190;
$L__BB4_1080:
	or.b32  	%r50095, %r57188, %r57189;
	or.b32  	%r50096, %r50095, %r57187;
	or.b32  	%r50097, %r50096, %r57186;
	setp.eq.s32 	%p930, %r50097, 0;
	@%p930 bra 	$L__BB4_1082;
	mov.u32 	%r50098, %tid.x;
	shl.b32 	%r50099, %r50098, 4;
	and.b32  	%r50100, %r50099, 496;
	mov.u32 	%r50101, s_mem;
	add.s32 	%r50102, %r50101, %r50100;
	atom.shared.xor.b32 	%r50103, [%r50102+99840], %r57189;
	atom.shared.xor.b32 	%r50104, [%r50102+99844], %r57188;
	atom.shared.xor.b32 	%r50105, [%r50102+99848], %r57187;
	atom.shared.xor.b32 	%r50106, [%r50102+99852], %r57186;
$L__BB4_1082:
	or.b32  	%r50107, %r57184, %r57185;
	or.b32  	%r50108, %r50107, %r57183;
	or.b32  	%r50109, %r50108, %r57182;
	setp.eq.s32 	%p931, %r50109, 0;
	@%p931 bra 	$L__BB4_1084;
	mov.u32 	%r50110, %tid.x;
	shl.b32 	%r50111, %r50110, 4;
	and.b32  	%r50112, %r50111, 496;
	mov.u32 	%r50113, s_mem;
	add.s32 	%r50114, %r50113, %r50112;
	atom.shared.xor.b32 	%r50115, [%r50114+100352], %r57185;
	atom.shared.xor.b32 	%r50116, [%r50114+100356], %r57184;
	atom.shared.xor.b32 	%r50117, [%r50114+100360], %r57183;
	atom.shared.xor.b32 	%r50118, [%r50114+100364], %r57182;
$L__BB4_1084:
	or.b32  	%r50119, %r57180, %r57181;
	or.b32  	%r50120, %r50119, %r57179;
	or.b32  	%r50121, %r50120, %r57178;
	setp.eq.s32 	%p932, %r50121, 0;
	@%p932 bra 	$L__BB4_1086;
	mov.u32 	%r50122, %tid.x;
	shl.b32 	%r50123, %r50122, 4;
	and.b32  	%r50124, %r50123, 496;
	mov.u32 	%r50125, s_mem;
	add.s32 	%r50126, %r50125, %r50124;
	atom.shared.xor.b32 	%r50127, [%r50126+100864], %r57181;
	atom.shared.xor.b32 	%r50128, [%r50126+100868], %r57180;
	atom.shared.xor.b32 	%r50129, [%r50126+100872], %r57179;
	atom.shared.xor.b32 	%r50130, [%r50126+100876], %r57178;
$L__BB4_1086:
	or.b32  	%r50131, %r57176, %r57177;
	or.b32  	%r50132, %r50131, %r57175;
	or.b32  	%r50133, %r50132, %r57174;
	setp.eq.s32 	%p933, %r50133, 0;
	@%p933 bra 	$L__BB4_1088;
	mov.u32 	%r50134, %tid.x;
	shl.b32 	%r50135, %r50134, 4;
	and.b32  	%r50136, %r50135, 496;
	mov.u32 	%r50137, s_mem;
	add.s32 	%r50138, %r50137, %r50136;
	atom.shared.xor.b32 	%r50139, [%r50138+101376], %r57177;
	atom.shared.xor.b32 	%r50140, [%r50138+101380], %r57176;
	atom.shared.xor.b32 	%r50141, [%r50138+101384], %r57175;
	atom.shared.xor.b32 	%r50142, [%r50138+101388], %r57174;
$L__BB4_1088:
	or.b32  	%r50143, %r57172, %r57173;
	or.b32  	%r50144, %r50143, %r57171;
	or.b32  	%r50145, %r50144, %r57170;
	setp.eq.s32 	%p934, %r50145, 0;
	@%p934 bra 	$L__BB4_1090;
	mov.u32 	%r50146, %tid.x;
	shl.b32 	%r50147, %r50146, 4;
	and.b32  	%r50148, %r50147, 496;
	mov.u32 	%r50149, s_mem;
	add.s32 	%r50150, %r50149, %r50148;
	atom.shared.xor.b32 	%r50151, [%r50150+101888], %r57173;
	atom.shared.xor.b32 	%r50152, [%r50150+101892], %r57172;
	atom.shared.xor.b32 	%r50153, [%r50150+101896], %r57171;
	atom.shared.xor.b32 	%r50154, [%r50150+101900], %r57170;
$L__BB4_1090:
	or.b32  	%r50155, %r57168, %r57169;
	or.b32  	%r50156, %r50155, %r57167;
	or.b32  	%r50157, %r50156, %r57166;
	setp.eq.s32 	%p935, %r50157, 0;
	@%p935 bra 	$L__BB4_1092;
	mov.u32 	%r50158, %tid.x;
	shl.b32 	%r50159, %r50158, 4;
	and.b32  	%r50160, %r50159, 496;
	mov.u32 	%r50161, s_mem;
	add.s32 	%r50162, %r50161, %r50160;
	atom.shared.xor.b32 	%r50163, [%r50162+102400], %r57169;
	atom.shared.xor.b32 	%r50164, [%r50162+102404], %r57168;
	atom.shared.xor.b32 	%r50165, [%r50162+102408], %r57167;
	atom.shared.xor.b32 	%r50166, [%r50162+102412], %r57166;
$L__BB4_1092:
	or.b32  	%r50167, %r57164, %r57165;
	or.b32  	%r50168, %r50167, %r57163;
	or.b32  	%r50169, %r50168, %r57162;
	setp.eq.s32 	%p936, %r50169, 0;
	@%p936 bra 	$L__BB4_1094;
	mov.u32 	%r50170, %tid.x;
	shl.b32 	%r50171, %r50170, 4;
	and.b32  	%r50172, %r50171, 496;
	mov.u32 	%r50173, s_mem;
	add.s32 	%r50174, %r50173, %r50172;
	atom.shared.xor.b32 	%r50175, [%r50174+102912], %r57165;
	atom.shared.xor.b32 	%r50176, [%r50174+102916], %r57164;
	atom.shared.xor.b32 	%r50177, [%r50174+102920], %r57163;
	atom.shared.xor.b32 	%r50178, [%r50174+102924], %r57162;
$L__BB4_1094:
	or.b32  	%r50179, %r57160, %r57161;
	or.b32  	%r50180, %r50179, %r57159;
	or.b32  	%r50181, %r50180, %r57158;
	setp.eq.s32 	%p937, %r50181, 0;
	@%p937 bra 	$L__BB4_1096;
	mov.u32 	%r50182, %tid.x;
	shl.b32 	%r50183, %r50182, 4;
	and.b32  	%r50184, %r50183, 496;
	mov.u32 	%r50185, s_mem;
	add.s32 	%r50186, %r50185, %r50184;
	atom.shared.xor.b32 	%r50187, [%r50186+103424], %r57161;
	atom.shared.xor.b32 	%r50188, [%r50186+103428], %r57160;
	atom.shared.xor.b32 	%r50189, [%r50186+103432], %r57159;
	atom.shared.xor.b32 	%r50190, [%r50186+103436], %r57158;
$L__BB4_1096:
	or.b32  	%r50191, %r57156, %r57157;
	or.b32  	%r50192, %r50191, %r57155;
	or.b32  	%r50193, %r50192, %r57154;
	setp.eq.s32 	%p938, %r50193, 0;
	@%p938 bra 	$L__BB4_1098;
	mov.u32 	%r50194, %tid.x;
	shl.b32 	%r50195, %r50194, 4;
	and.b32  	%r50196, %r50195, 496;
	mov.u32 	%r50197, s_mem;
	add.s32 	%r50198, %r50197, %r50196;
	atom.shared.xor.b32 	%r50199, [%r50198+103936], %r57157;
	atom.shared.xor.b32 	%r50200, [%r50198+103940], %r57156;
	atom.shared.xor.b32 	%r50201, [%r50198+103944], %r57155;
	atom.shared.xor.b32 	%r50202, [%r50198+103948], %r57154;
$L__BB4_1098:
	or.b32  	%r50203, %r57152, %r57153;
	or.b32  	%r50204, %r50203, %r57151;
	or.b32  	%r50205, %r50204, %r57150;
	setp.eq.s32 	%p939, %r50205, 0;
	@%p939 bra 	$L__BB4_1100;
	mov.u32 	%r50206, %tid.x;
	shl.b32 	%r50207, %r50206, 4;
	and.b32  	%r50208, %r50207, 496;
	mov.u32 	%r50209, s_mem;
	add.s32 	%r50210, %r50209, %r50208;
	atom.shared.xor.b32 	%r50211, [%r50210+104448], %r57153;
	atom.shared.xor.b32 	%r50212, [%r50210+104452], %r57152;
	atom.shared.xor.b32 	%r50213, [%r50210+104456], %r57151;
	atom.shared.xor.b32 	%r50214, [%r50210+104460], %r57150;
$L__BB4_1100:
	or.b32  	%r50215, %r57148, %r57149;
	or.b32  	%r50216, %r50215, %r57147;
	or.b32  	%r50217, %r50216, %r57146;
	setp.eq.s32 	%p940, %r50217, 0;
	@%p940 bra 	$L__BB4_1102;
	mov.u32 	%r50218, %tid.x;
	shl.b32 	%r50219, %r50218, 4;
	and.b32  	%r50220, %r50219, 496;
	mov.u32 	%r50221, s_mem;
	add.s32 	%r50222, %r50221, %r50220;
	atom.shared.xor.b32 	%r50223, [%r50222+104960], %r57149;
	atom.shared.xor.b32 	%r50224, [%r50222+104964], %r57148;
	atom.shared.xor.b32 	%r50225, [%r50222+104968], %r57147;
	atom.shared.xor.b32 	%r50226, [%r50222+104972], %r57146;
$L__BB4_1102:
	or.b32  	%r50227, %r57144, %r57145;
	or.b32  	%r50228, %r50227, %r57143;
	or.b32  	%r50229, %r50228, %r57142;
	setp.eq.s32 	%p941, %r50229, 0;
	@%p941 bra 	$L__BB4_1104;
	mov.u32 	%r50230, %tid.x;
	shl.b32 	%r50231, %r50230, 4;
	and.b32  	%r50232, %r50231, 496;
	mov.u32 	%r50233, s_mem;
	add.s32 	%r50234, %r50233, %r50232;
	atom.shared.xor.b32 	%r50235, [%r50234+105472], %r57145;
	atom.shared.xor.b32 	%r50236, [%r50234+105476], %r57144;
	atom.shared.xor.b32 	%r50237, [%r50234+105480], %r57143;
	atom.shared.xor.b32 	%r50238, [%r50234+105484], %r57142;
$L__BB4_1104:
	or.b32  	%r50239, %r57140, %r57141;
	or.b32  	%r50240, %r50239, %r57139;
	or.b32  	%r50241, %r50240, %r57138;
	setp.eq.s32 	%p942, %r50241, 0;
	@%p942 bra 	$L__BB4_1106;
	mov.u32 	%r50242, %tid.x;
	shl.b32 	%r50243, %r50242, 4;
	and.b32  	%r50244, %r50243, 496;
	mov.u32 	%r50245, s_mem;
	add.s32 	%r50246, %r50245, %r50244;
	atom.shared.xor.b32 	%r50247, [%r50246+105984], %r57141;
	atom.shared.xor.b32 	%r50248, [%r50246+105988], %r57140;
	atom.shared.xor.b32 	%r50249, [%r50246+105992], %r57139;
	atom.shared.xor.b32 	%r50250, [%r50246+105996], %r57138;
$L__BB4_1106:
	or.b32  	%r50251, %r57136, %r57137;
	or.b32  	%r50252, %r50251, %r57135;
	or.b32  	%r50253, %r50252, %r57134;
	setp.eq.s32 	%p943, %r50253, 0;
	@%p943 bra 	$L__BB4_1108;
	mov.u32 	%r50254, %tid.x;
	shl.b32 	%r50255, %r50254, 4;
	and.b32  	%r50256, %r50255, 496;
	mov.u32 	%r50257, s_mem;
	add.s32 	%r50258, %r50257, %r50256;
	atom.shared.xor.b32 	%r50259, [%r50258+106496], %r57137;
	atom.shared.xor.b32 	%r50260, [%r50258+106500], %r57136;
	atom.shared.xor.b32 	%r50261, [%r50258+106504], %r57135;
	atom.shared.xor.b32 	%r50262, [%r50258+106508], %r57134;
$L__BB4_1108:
	or.b32  	%r50263, %r57132, %r57133;
	or.b32  	%r50264, %r50263, %r57131;
	or.b32  	%r50265, %r50264, %r57130;
	setp.eq.s32 	%p944, %r50265, 0;
	@%p944 bra 	$L__BB4_1110;
	mov.u32 	%r50266, %tid.x;
	shl.b32 	%r50267, %r50266, 4;
	and.b32  	%r50268, %r50267, 496;
	mov.u32 	%r50269, s_mem;
	add.s32 	%r50270, %r50269, %r50268;
	atom.shared.xor.b32 	%r50271, [%r50270+107008], %r57133;
	atom.shared.xor.b32 	%r50272, [%r50270+107012], %r57132;
	atom.shared.xor.b32 	%r50273, [%r50270+107016], %r57131;
	atom.shared.xor.b32 	%r50274, [%r50270+107020], %r57130;
$L__BB4_1110:
	or.b32  	%r50275, %r57128, %r57129;
	or.b32  	%r50276, %r50275, %r57127;
	or.b32  	%r50277, %r50276, %r57126;
	setp.eq.s32 	%p945, %r50277, 0;
	@%p945 bra 	$L__BB4_1112;
	mov.u32 	%r50278, %tid.x;
	shl.b32 	%r50279, %r50278, 4;
	and.b32  	%r50280, %r50279, 496;
	mov.u32 	%r50281, s_mem;
	add.s32 	%r50282, %r50281, %r50280;
	atom.shared.xor.b32 	%r50283, [%r50282+107520], %r57129;
	atom.shared.xor.b32 	%r50284, [%r50282+107524], %r57128;
	atom.shared.xor.b32 	%r50285, [%r50282+107528], %r57127;
	atom.shared.xor.b32 	%r50286, [%r50282+107532], %r57126;
$L__BB4_1112:
	or.b32  	%r50287, %r57124, %r57125;
	or.b32  	%r50288, %r50287, %r57123;
	or.b32  	%r50289, %r50288, %r57122;
	setp.eq.s32 	%p946, %r50289, 0;
	@%p946 bra 	$L__BB4_1114;
	mov.u32 	%r50290, %tid.x;
	shl.b32 	%r50291, %r50290, 4;
	and.b32  	%r50292, %r50291, 496;
	mov.u32 	%r50293, s_mem;
	add.s32 	%r50294, %r50293, %r50292;
	atom.shared.xor.b32 	%r50295, [%r50294+108032], %r57125;
	atom.shared.xor.b32 	%r50296, [%r50294+108036], %r57124;
	atom.shared.xor.b32 	%r50297, [%r50294+108040], %r57123;
	atom.shared.xor.b32 	%r50298, [%r50294+108044], %r57122;
$L__BB4_1114:
	or.b32  	%r50299, %r57120, %r57121;
	or.b32  	%r50300, %r50299, %r57119;
	or.b32  	%r50301, %r50300, %r57118;
	setp.eq.s32 	%p947, %r50301, 0;
	@%p947 bra 	$L__BB4_1116;
	mov.u32 	%r50302, %tid.x;
	shl.b32 	%r50303, %r50302, 4;
	and.b32  	%r50304, %r50303, 496;
	mov.u32 	%r50305, s_mem;
	add.s32 	%r50306, %r50305, %r50304;
	atom.shared.xor.b32 	%r50307, [%r50306+108544], %r57121;
	atom.shared.xor.b32 	%r50308, [%r50306+108548], %r57120;
	atom.shared.xor.b32 	%r50309, [%r50306+108552], %r57119;
	atom.shared.xor.b32 	%r50310, [%r50306+108556], %r57118;
$L__BB4_1116:
	or.b32  	%r50311, %r57116, %r57117;
	or.b32  	%r50312, %r50311, %r57115;
	or.b32  	%r50313, %r50312, %r57114;
	setp.eq.s32 	%p948, %r50313, 0;
	@%p948 bra 	$L__BB4_1118;
	mov.u32 	%r50314, %tid.x;
	shl.b32 	%r50315, %r50314, 4;
	and.b32  	%r50316, %r50315, 496;
	mov.u32 	%r50317, s_mem;
	add.s32 	%r50318, %r50317, %r50316;
	atom.shared.xor.b32 	%r50319, [%r50318+109056], %r57117;
	atom.shared.xor.b32 	%r50320, [%r50318+109060], %r57116;
	atom.shared.xor.b32 	%r50321, [%r50318+109064], %r57115;
	atom.shared.xor.b32 	%r50322, [%r50318+109068], %r57114;
$L__BB4_1118:
	or.b32  	%r50323, %r57112, %r57113;
	or.b32  	%r50324, %r50323, %r57111;
	or.b32  	%r50325, %r50324, %r57110;
	setp.eq.s32 	%p949, %r50325, 0;
	@%p949 bra 	$L__BB4_1120;
	mov.u32 	%r50326, %tid.x;
	shl.b32 	%r50327, %r50326, 4;
	and.b32  	%r50328, %r50327, 496;
	mov.u32 	%r50329, s_mem;
	add.s32 	%r50330, %r50329, %r50328;
	atom.shared.xor.b32 	%r50331, [%r50330+109568], %r57113;
	atom.shared.xor.b32 	%r50332, [%r50330+109572], %r57112;
	atom.shared.xor.b32 	%r50333, [%r50330+109576], %r57111;
	atom.shared.xor.b32 	%r50334, [%r50330+109580], %r57110;
$L__BB4_1120:
	or.b32  	%r50335, %r57108, %r57109;
	or.b32  	%r50336, %r50335, %r57107;
	or.b32  	%r50337, %r50336, %r57106;
	setp.eq.s32 	%p950, %r50337, 0;
	@%p950 bra 	$L__BB4_1122;
	mov.u32 	%r50338, %tid.x;
	shl.b32 	%r50339, %r50338, 4;
	and.b32  	%r50340, %r50339, 496;
	mov.u32 	%r50341, s_mem;
	add.s32 	%r50342, %r50341, %r50340;
	atom.shared.xor.b32 	%r50343, [%r50342+110080], %r57109;
	atom.shared.xor.b32 	%r50344, [%r50342+110084], %r57108;
	atom.shared.xor.b32 	%r50345, [%r50342+110088], %r57107;
	atom.shared.xor.b32 	%r50346, [%r50342+110092], %r57106;
$L__BB4_1122:
	or.b32  	%r50347, %r57104, %r57105;
	or.b32  	%r50348, %r50347, %r57103;
	or.b32  	%r50349, %r50348, %r57102;
	setp.eq.s32 	%p951, %r50349, 0;
	@%p951 bra 	$L__BB4_1124;
	mov.u32 	%r50350, %tid.x;
	shl.b32 	%r50351, %r50350, 4;
	and.b32  	%r50352, %r50351, 496;
	mov.u32 	%r50353, s_mem;
	add.s32 	%r50354, %r50353, %r50352;
	atom.shared.xor.b32 	%r50355, [%r50354+110592], %r57105;
	atom.shared.xor.b32 	%r50356, [%r50354+110596], %r57104;
	atom.shared.xor.b32 	%r50357, [%r50354+110600], %r57103;
	atom.shared.xor.b32 	%r50358, [%r50354+110604], %r57102;
$L__BB4_1124:
	or.b32  	%r50359, %r57100, %r57101;
	or.b32  	%r50360, %r50359, %r57099;
	or.b32  	%r50361, %r50360, %r57098;
	setp.eq.s32 	%p952, %r50361, 0;
	@%p952 bra 	$L__BB4_1126;
	mov.u32 	%r50362, %tid.x;
	shl.b32 	%r50363, %r50362, 4;
	and.b32  	%r50364, %r50363, 496;
	mov.u32 	%r50365, s_mem;
	add.s32 	%r50366, %r50365, %r50364;
	atom.shared.xor.b32 	%r50367, [%r50366+111104], %r57101;
	atom.shared.xor.b32 	%r50368, [%r50366+111108], %r57100;
	atom.shared.xor.b32 	%r50369, [%r50366+111112], %r57099;
	atom.shared.xor.b32 	%r50370, [%r50366+111116], %r57098;
$L__BB4_1126:
	or.b32  	%r50371, %r57096, %r57097;
	or.b32  	%r50372, %r50371, %r57095;
	or.b32  	%r50373, %r50372, %r57094;
	setp.eq.s32 	%p953, %r50373, 0;
	@%p953 bra 	$L__BB4_1128;
	mov.u32 	%r50374, %tid.x;
	shl.b32 	%r50375, %r50374, 4;
	and.b32  	%r50376, %r50375, 496;
	mov.u32 	%r50377, s_mem;
	add.s32 	%r50378, %r50377, %r50376;
	atom.shared.xor.b32 	%r50379, [%r50378+111616], %r57097;
	atom.shared.xor.b32 	%r50380, [%r50378+111620], %r57096;
	atom.shared.xor.b32 	%r50381, [%r50378+111624], %r57095;
	atom.shared.xor.b32 	%r50382, [%r50378+111628], %r57094;
$L__BB4_1128:
	or.b32  	%r50383, %r57092, %r57093;
	or.b32  	%r50384, %r50383, %r57091;
	or.b32  	%r50385, %r50384, %r57090;
	setp.eq.s32 	%p954, %r50385, 0;
	@%p954 bra 	$L__BB4_1130;
	mov.u32 	%r50386, %tid.x;
	shl.b32 	%r50387, %r50386, 4;
	and.b32  	%r50388, %r50387, 496;
	mov.u32 	%r50389, s_mem;
	add.s32 	%r50390, %r50389, %r50388;
	atom.shared.xor.b32 	%r50391, [%r50390+112128], %r57093;
	atom.shared.xor.b32 	%r50392, [%r50390+112132], %r57092;
	atom.shared.xor.b32 	%r50393, [%r50390+112136], %r57091;
	atom.shared.xor.b32 	%r50394, [%r50390+112140], %r57090;
$L__BB4_1130:
	or.b32  	%r50395, %r57088, %r57089;
	or.b32  	%r50396, %r50395, %r57087;
	or.b32  	%r50397, %r50396, %r57086;
	setp.eq.s32 	%p955, %r50397, 0;
	@%p955 bra 	$L__BB4_1132;
	mov.u32 	%r50398, %tid.x;
	shl.b32 	%r50399, %r50398, 4;
	and.b32  	%r50400, %r50399, 496;
	mov.u32 	%r50401, s_mem;
	add.s32 	%r50402, %r50401, %r50400;
	atom.shared.xor.b32 	%r50403, [%r50402+112640], %r57089;
	atom.shared.xor.b32 	%r50404, [%r50402+112644], %r57088;
	atom.shared.xor.b32 	%r50405, [%r50402+112648], %r57087;
	atom.shared.xor.b32 	%r50406, [%r50402+112652], %r57086;
$L__BB4_1132:
	or.b32  	%r50407, %r57084, %r57085;
	or.b32  	%r50408, %r50407, %r57083;
	or.b32  	%r50409, %r50408, %r57082;
	setp.eq.s32 	%p956, %r50409, 0;
	@%p956 bra 	$L__BB4_1134;
	mov.u32 	%r50410, %tid.x;
	shl.b32 	%r50411, %r50410, 4;
	and.b32  	%r50412, %r50411, 496;
	mov.u32 	%r50413, s_mem;
	add.s32 	%r50414, %r50413, %r50412;
	atom.shared.xor.b32 	%r50415, [%r50414+113152], %r57085;
	atom.shared.xor.b32 	%r50416, [%r50414+113156], %r57084;
	atom.shared.xor.b32 	%r50417, [%r50414+113160], %r57083;
	atom.shared.xor.b32 	%r50418, [%r50414+113164], %r57082;
$L__BB4_1134:
	or.b32  	%r50419, %r57080, %r57081;
	or.b32  	%r50420, %r50419, %r57079;
	or.b32  	%r50421, %r50420, %r57078;
	setp.eq.s32 	%p957, %r50421, 0;
	@%p957 bra 	$L__BB4_1136;
	mov.u32 	%r50422, %tid.x;
	shl.b32 	%r50423, %r50422, 4;
	and.b32  	%r50424, %r50423, 496;
	mov.u32 	%r50425, s_mem;
	add.s32 	%r50426, %r50425, %r50424;
	atom.shared.xor.b32 	%r50427, [%r50426+113664], %r57081;
	atom.shared.xor.b32 	%r50428, [%r50426+113668], %r57080;
	atom.shared.xor.b32 	%r50429, [%r50426+113672], %r57079;
	atom.shared.xor.b32 	%r50430, [%r50426+113676], %r57078;
$L__BB4_1136:
	or.b32  	%r50431, %r57076, %r57077;
	or.b32  	%r50432, %r50431, %r57075;
	or.b32  	%r50433, %r50432, %r57074;
	setp.eq.s32 	%p958, %r50433, 0;
	@%p958 bra 	$L__BB4_1138;
	mov.u32 	%r50434, %tid.x;
	shl.b32 	%r50435, %r50434, 4;
	and.b32  	%r50436, %r50435, 496;
	mov.u32 	%r50437, s_mem;
	add.s32 	%r50438, %r50437, %r50436;
	atom.shared.xor.b32 	%r50439, [%r50438+114176], %r57077;
	atom.shared.xor.b32 	%r50440, [%r50438+114180], %r57076;
	atom.shared.xor.b32 	%r50441, [%r50438+114184], %r57075;
	atom.shared.xor.b32 	%r50442, [%r50438+114188], %r57074;
$L__BB4_1138:
	or.b32  	%r50443, %r57072, %r57073;
	or.b32  	%r50444, %r50443, %r57071;
	or.b32  	%r50445, %r50444, %r57070;
	setp.eq.s32 	%p959, %r50445, 0;
	@%p959 bra 	$L__BB4_1140;
	mov.u32 	%r50446, %tid.x;
	shl.b32 	%r50447, %r50446, 4;
	and.b32  	%r50448, %r50447, 496;
	mov.u32 	%r50449, s_mem;
	add.s32 	%r50450, %r50449, %r50448;
	atom.shared.xor.b32 	%r50451, [%r50450+114688], %r57073;
	atom.shared.xor.b32 	%r50452, [%r50450+114692], %r57072;
	atom.shared.xor.b32 	%r50453, [%r50450+114696], %r57071;
	atom.shared.xor.b32 	%r50454, [%r50450+114700], %r57070;
$L__BB4_1140:
	or.b32  	%r50455, %r57068, %r57069;
	or.b32  	%r50456, %r50455, %r57067;
	or.b32  	%r50457, %r50456, %r57066;
	setp.eq.s32 	%p960, %r50457, 0;
	@%p960 bra 	$L__BB4_1142;
	mov.u32 	%r50458, %tid.x;
	shl.b32 	%r50459, %r50458, 4;
	and.b32  	%r50460, %r50459, 496;
	mov.u32 	%r50461, s_mem;
	add.s32 	%r50462, %r50461, %r50460;
	atom.shared.xor.b32 	%r50463, [%r50462+115200], %r57069;
	atom.shared.xor.b32 	%r50464, [%r50462+115204], %r57068;
	atom.shared.xor.b32 	%r50465, [%r50462+115208], %r57067;
	atom.shared.xor.b32 	%r50466, [%r50462+115212], %r57066;
$L__BB4_1142:
	or.b32  	%r50467, %r57064, %r57065;
	or.b32  	%r50468, %r50467, %r57063;
	or.b32  	%r50469, %r50468, %r57062;
	setp.eq.s32 	%p961, %r50469, 0;
	@%p961 bra 	$L__BB4_1144;
	mov.u32 	%r50470, %tid.x;
	shl.b32 	%r50471, %r50470, 4;
	and.b32  	%r50472, %r50471, 496;
	mov.u32 	%r50473, s_mem;
	add.s32 	%r50474, %r50473, %r50472;
	atom.shared.xor.b32 	%r50475, [%r50474+115712], %r57065;
	atom.shared.xor.b32 	%r50476, [%r50474+115716], %r57064;
	atom.shared.xor.b32 	%r50477, [%r50474+115720], %r57063;
	atom.shared.xor.b32 	%r50478, [%r50474+115724], %r57062;
$L__BB4_1144:
	or.b32  	%r50479, %r57060, %r57061;
	or.b32  	%r50480, %r50479, %r57059;
	or.b32  	%r50481, %r50480, %r57058;
	setp.eq.s32 	%p962, %r50481, 0;
	@%p962 bra 	$L__BB4_1146;
	mov.u32 	%r50482, %tid.x;
	shl.b32 	%r50483, %r50482, 4;
	and.b32  	%r50484, %r50483, 496;
	mov.u32 	%r50485, s_mem;
	add.s32 	%r50486, %r50485, %r50484;
	atom.shared.xor.b32 	%r50487, [%r50486+116224], %r57061;
	atom.shared.xor.b32 	%r50488, [%r50486+116228], %r57060;
	atom.shared.xor.b32 	%r50489, [%r50486+116232], %r57059;
	atom.shared.xor.b32 	%r50490, [%r50486+116236], %r57058;
$L__BB4_1146:
	or.b32  	%r50491, %r57056, %r57057;
	or.b32  	%r50492, %r50491, %r57055;
	or.b32  	%r50493, %r50492, %r57054;
	setp.eq.s32 	%p963, %r50493, 0;
	@%p963 bra 	$L__BB4_1148;
	mov.u32 	%r50494, %tid.x;
	shl.b32 	%r50495, %r50494, 4;
	and.b32  	%r50496, %r50495, 496;
	mov.u32 	%r50497, s_mem;
	add.s32 	%r50498, %r50497, %r50496;
	atom.shared.xor.b32 	%r50499, [%r50498+116736], %r57057;
	atom.shared.xor.b32 	%r50500, [%r50498+116740], %r57056;
	atom.shared.xor.b32 	%r50501, [%r50498+116744], %r57055;
	atom.shared.xor.b32 	%r50502, [%r50498+116748], %r57054;
$L__BB4_1148:
	or.b32  	%r50503, %r57052, %r57053;
	or.b32  	%r50504, %r50503, %r57051;
	or.b32  	%r50505, %r50504, %r57050;
	setp.eq.s32 	%p964, %r50505, 0;
	@%p964 bra 	$L__BB4_1150;
	mov.u32 	%r50506, %tid.x;
	shl.b32 	%r50507, %r50506, 4;
	and.b32  	%r50508, %r50507, 496;
	mov.u32 	%r50509, s_mem;
	add.s32 	%r50510, %r50509, %r50508;
	atom.shared.xor.b32 	%r50511, [%r50510+117248], %r57053;
	atom.shared.xor.b32 	%r50512, [%r50510+117252], %r57052;
	atom.shared.xor.b32 	%r50513, [%r50510+117256], %r57051;
	atom.shared.xor.b32 	%r50514, [%r50510+117260], %r57050;
$L__BB4_1150:
	or.b32  	%r50515, %r57048, %r57049;
	or.b32  	%r50516, %r50515, %r57047;
	or.b32  	%r50517, %r50516, %r57046;
	setp.eq.s32 	%p965, %r50517, 0;
	@%p965 bra 	$L__BB4_1152;
	mov.u32 	%r50518, %tid.x;
	shl.b32 	%r50519, %r50518, 4;
	and.b32  	%r50520, %r50519, 496;
	mov.u32 	%r50521, s_mem;
	add.s32 	%r50522, %r50521, %r50520;
	atom.shared.xor.b32 	%r50523, [%r50522+117760], %r57049;
	atom.shared.xor.b32 	%r50524, [%r50522+117764], %r57048;
	atom.shared.xor.b32 	%r50525, [%r50522+117768], %r57047;
	atom.shared.xor.b32 	%r50526, [%r50522+117772], %r57046;
$L__BB4_1152:
	or.b32  	%r50527, %r57044, %r57045;
	or.b32  	%r50528, %r50527, %r57043;
	or.b32  	%r50529, %r50528, %r57042;
	setp.eq.s32 	%p966, %r50529, 0;
	@%p966 bra 	$L__BB4_1154;
	mov.u32 	%r50530, %tid.x;
	shl.b32 	%r50531, %r50530, 4;
	and.b32  	%r50532, %r50531, 496;
	mov.u32 	%r50533, s_mem;
	add.s32 	%r50534, %r50533, %r50532;
	atom.shared.xor.b32 	%r50535, [%r50534+118272], %r57045;
	atom.shared.xor.b32 	%r50536, [%r50534+118276], %r57044;
	atom.shared.xor.b32 	%r50537, [%r50534+118280], %r57043;
	atom.shared.xor.b32 	%r50538, [%r50534+118284], %r57042;
$L__BB4_1154:
	or.b32  	%r50539, %r57040, %r57041;
	or.b32  	%r50540, %r50539, %r57039;
	or.b32  	%r50541, %r50540, %r57038;
	setp.eq.s32 	%p967, %r50541, 0;
	@%p967 bra 	$L__BB4_1156;
	mov.u32 	%r50542, %tid.x;
	shl.b32 	%r50543, %r50542, 4;
	and.b32  	%r50544, %r50543, 496;
	mov.u32 	%r50545, s_mem;
	add.s32 	%r50546, %r50545, %r50544;
	atom.shared.xor.b32 	%r50547, [%r50546+118784], %r57041;
	atom.shared.xor.b32 	%r50548, [%r50546+118788], %r57040;
	atom.shared.xor.b32 	%r50549, [%r50546+118792], %r57039;
	atom.shared.xor.b32 	%r50550, [%r50546+118796], %r57038;
$L__BB4_1156:
	or.b32  	%r50551, %r57036, %r57037;
	or.b32  	%r50552, %r50551, %r57035;
	or.b32  	%r50553, %r50552, %r57034;
	setp.eq.s32 	%p968, %r50553, 0;
	@%p968 bra 	$L__BB4_1158;
	mov.u32 	%r50554, %tid.x;
	shl.b32 	%r50555, %r50554, 4;
	and.b32  	%r50556, %r50555, 496;
	mov.u32 	%r50557, s_mem;
	add.s32 	%r50558, %r50557, %r50556;
	atom.shared.xor.b32 	%r50559, [%r50558+119296], %r57037;
	atom.shared.xor.b32 	%r50560, [%r50558+119300], %r57036;
	atom.shared.xor.b32 	%r50561, [%r50558+119304], %r57035;
	atom.shared.xor.b32 	%r50562, [%r50558+119308], %r57034;
$L__BB4_1158:
	or.b32  	%r50563, %r57032, %r57033;
	or.b32  	%r50564, %r50563, %r57031;
	or.b32  	%r50565, %r50564, %r57030;
	setp.eq.s32 	%p969, %r50565, 0;
	@%p969 bra 	$L__BB4_1160;
	mov.u32 	%r50566, %tid.x;
	shl.b32 	%r50567, %r50566, 4;
	and.b32  	%r50568, %r50567, 496;
	mov.u32 	%r50569, s_mem;
	add.s32 	%r50570, %r50569, %r50568;
	atom.shared.xor.b32 	%r50571, [%r50570+119808], %r57033;
	atom.shared.xor.b32 	%r50572, [%r50570+119812], %r57032;
	atom.shared.xor.b32 	%r50573, [%r50570+119816], %r57031;
	atom.shared.xor.b32 	%r50574, [%r50570+119820], %r57030;
$L__BB4_1160:
	or.b32  	%r50575, %r57028, %r57029;
	or.b32  	%r50576, %r50575, %r57027;
	or.b32  	%r50577, %r50576, %r57026;
	setp.eq.s32 	%p970, %r50577, 0;
	@%p970 bra 	$L__BB4_1162;
	mov.u32 	%r50578, %tid.x;
	shl.b32 	%r50579, %r50578, 4;
	and.b32  	%r50580, %r50579, 496;
	mov.u32 	%r50581, s_mem;
	add.s32 	%r50582, %r50581, %r50580;
	atom.shared.xor.b32 	%r50583, [%r50582+120320], %r57029;
	atom.shared.xor.b32 	%r50584, [%r50582+120324], %r57028;
	atom.shared.xor.b32 	%r50585, [%r50582+120328], %r57027;
	atom.shared.xor.b32 	%r50586, [%r50582+120332], %r57026;
$L__BB4_1162:
	or.b32  	%r50587, %r57024, %r57025;
	or.b32  	%r50588, %r50587, %r57023;
	or.b32  	%r50589, %r50588, %r57022;
	setp.eq.s32 	%p971, %r50589, 0;
	@%p971 bra 	$L__BB4_1164;
	mov.u32 	%r50590, %tid.x;
	shl.b32 	%r50591, %r50590, 4;
	and.b32  	%r50592, %r50591, 496;
	mov.u32 	%r50593, s_mem;
	add.s32 	%r50594, %r50593, %r50592;
	atom.shared.xor.b32 	%r50595, [%r50594+120832], %r57025;
	atom.shared.xor.b32 	%r50596, [%r50594+120836], %r57024;
	atom.shared.xor.b32 	%r50597, [%r50594+120840], %r57023;
	atom.shared.xor.b32 	%r50598, [%r50594+120844], %r57022;
$L__BB4_1164:
	or.b32  	%r50599, %r57020, %r57021;
	or.b32  	%r50600, %r50599, %r57019;
	or.b32  	%r50601, %r50600, %r57018;
	setp.eq.s32 	%p972, %r50601, 0;
	@%p972 bra 	$L__BB4_1166;
	mov.u32 	%r50602, %tid.x;
	shl.b32 	%r50603, %r50602, 4;
	and.b32  	%r50604, %r50603, 496;
	mov.u32 	%r50605, s_mem;
	add.s32 	%r50606, %r50605, %r50604;
	atom.shared.xor.b32 	%r50607, [%r50606+121344], %r57021;
	atom.shared.xor.b32 	%r50608, [%r50606+121348], %r57020;
	atom.shared.xor.b32 	%r50609, [%r50606+121352], %r57019;
	atom.shared.xor.b32 	%r50610, [%r50606+121356], %r57018;
$L__BB4_1166:
	or.b32  	%r50611, %r57016, %r57017;
	or.b32  	%r50612, %r50611, %r57015;
	or.b32  	%r50613, %r50612, %r57014;
	setp.eq.s32 	%p973, %r50613, 0;
	@%p973 bra 	$L__BB4_1168;
	mov.u32 	%r50614, %tid.x;
	shl.b32 	%r50615, %r50614, 4;
	and.b32  	%r50616, %r50615, 496;
	mov.u32 	%r50617, s_mem;
	add.s32 	%r50618, %r50617, %r50616;
	atom.shared.xor.b32 	%r50619, [%r50618+121856], %r57017;
	atom.shared.xor.b32 	%r50620, [%r50618+121860], %r57016;
	atom.shared.xor.b32 	%r50621, [%r50618+121864], %r57015;
	atom.shared.xor.b32 	%r50622, [%r50618+121868], %r57014;
$L__BB4_1168:
	or.b32  	%r50623, %r57012, %r57013;
	or.b32  	%r50624, %r50623, %r57011;
	or.b32  	%r50625, %r50624, %r57010;
	setp.eq.s32 	%p974, %r50625, 0;
	@%p974 bra 	$L__BB4_1170;
	mov.u32 	%r50626, %tid.x;
	shl.b32 	%r50627, %r50626, 4;
	and.b32  	%r50628, %r50627, 496;
	mov.u32 	%r50629, s_mem;
	add.s32 	%r50630, %r50629, %r50628;
	atom.shared.xor.b32 	%r50631, [%r50630+122368], %r57013;
	atom.shared.xor.b32 	%r50632, [%r50630+122372], %r57012;
	atom.shared.xor.b32 	%r50633, [%r50630+122376], %r57011;
	atom.shared.xor.b32 	%r50634, [%r50630+122380], %r57010;
$L__BB4_1170:
	or.b32  	%r50635, %r57008, %r57009;
	or.b32  	%r50636, %r50635, %r57007;
	or.b32  	%r50637, %r50636, %r57006;
	setp.eq.s32 	%p975, %r50637, 0;
	@%p975 bra 	$L__BB4_1172;
	mov.u32 	%r50638, %tid.x;
	shl.b32 	%r50639, %r50638, 4;
	and.b32  	%r50640, %r50639, 496;
	mov.u32 	%r50641, s_mem;
	add.s32 	%r50642, %r50641, %r50640;
	atom.shared.xor.b32 	%r50643, [%r50642+122880], %r57009;
	atom.shared.xor.b32 	%r50644, [%r50642+122884], %r57008;
	atom.shared.xor.b32 	%r50645, [%r50642+122888], %r57007;
	atom.shared.xor.b32 	%r50646, [%r50642+122892], %r57006;
$L__BB4_1172:
	or.b32  	%r50647, %r57004, %r57005;
	or.b32  	%r50648, %r50647, %r57003;
	or.b32  	%r50649, %r50648, %r57002;
	setp.eq.s32 	%p976, %r50649, 0;
	@%p976 bra 	$L__BB4_1174;
	mov.u32 	%r50650, %tid.x;
	shl.b32 	%r50651, %r50650, 4;
	and.b32  	%r50652, %r50651, 496;
	mov.u32 	%r50653, s_mem;
	add.s32 	%r50654, %r50653, %r50652;
	atom.shared.xor.b32 	%r50655, [%r50654+123392], %r57005;
	atom.shared.xor.b32 	%r50656, [%r50654+123396], %r57004;
	atom.shared.xor.b32 	%r50657, [%r50654+123400], %r57003;
	atom.shared.xor.b32 	%r50658, [%r50654+123404], %r57002;
$L__BB4_1174:
	or.b32  	%r50659, %r57000, %r57001;
	or.b32  	%r50660, %r50659, %r56999;
	or.b32  	%r50661, %r50660, %r56998;
	setp.eq.s32 	%p977, %r50661, 0;
	@%p977 bra 	$L__BB4_1176;
	mov.u32 	%r50662, %tid.x;
	shl.b32 	%r50663, %r50662, 4;
	and.b32  	%r50664, %r50663, 496;
	mov.u32 	%r50665, s_mem;
	add.s32 	%r50666, %r50665, %r50664;
	atom.shared.xor.b32 	%r50667, [%r50666+123904], %r57001;
	atom.shared.xor.b32 	%r50668, [%r50666+123908], %r57000;
	atom.shared.xor.b32 	%r50669, [%r50666+123912], %r56999;
	atom.shared.xor.b32 	%r50670, [%r50666+123916], %r56998;
$L__BB4_1176:
	or.b32  	%r50671, %r56996, %r56997;
	or.b32  	%r50672, %r50671, %r56995;
	or.b32  	%r50673, %r50672, %r56994;
	setp.eq.s32 	%p978, %r50673, 0;
	@%p978 bra 	$L__BB4_1178;
	mov.u32 	%r50674, %tid.x;
	shl.b32 	%r50675, %r50674, 4;
	and.b32  	%r50676, %r50675, 496;
	mov.u32 	%r50677, s_mem;
	add.s32 	%r50678, %r50677, %r50676;
	atom.shared.xor.b32 	%r50679, [%r50678+124416], %r56997;
	atom.shared.xor.b32 	%r50680, [%r50678+124420], %r56996;
	atom.shared.xor.b32 	%r50681, [%r50678+124424], %r56995;
	atom.shared.xor.b32 	%r50682, [%r50678+124428], %r56994;
$L__BB4_1178:
	or.b32  	%r50683, %r56992, %r56993;
	or.b32  	%r50684, %r50683, %r56991;
	or.b32  	%r50685, %r50684, %r56990;
	setp.eq.s32 	%p979, %r50685, 0;
	@%p979 bra 	$L__BB4_1180;
	mov.u32 	%r50686, %tid.x;
	shl.b32 	%r50687, %r50686, 4;
	and.b32  	%r50688, %r50687, 496;
	mov.u32 	%r50689, s_mem;
	add.s32 	%r50690, %r50689, %r50688;
	atom.shared.xor.b32 	%r50691, [%r50690+124928], %r56993;
	atom.shared.xor.b32 	%r50692, [%r50690+124932], %r56992;
	atom.shared.xor.b32 	%r50693, [%r50690+124936], %r56991;
	atom.shared.xor.b32 	%r50694, [%r50690+124940], %r56990;
$L__BB4_1180:
	or.b32  	%r50695, %r56988, %r56989;
	or.b32  	%r50696, %r50695, %r56987;
	or.b32  	%r50697, %r50696, %r56986;
	setp.eq.s32 	%p980, %r50697, 0;
	@%p980 bra 	$L__BB4_1182;
	mov.u32 	%r50698, %tid.x;
	shl.b32 	%r50699, %r50698, 4;
	and.b32  	%r50700, %r50699, 496;
	mov.u32 	%r50701, s_mem;
	add.s32 	%r50702, %r50701, %r50700;
	atom.shared.xor.b32 	%r50703, [%r50702+125440], %r56989;
	atom.shared.xor.b32 	%r50704, [%r50702+125444], %r56988;
	atom.shared.xor.b32 	%r50705, [%r50702+125448], %r56987;
	atom.shared.xor.b32 	%r50706, [%r50702+125452], %r56986;
$L__BB4_1182:
	or.b32  	%r50707, %r56984, %r56985;
	or.b32  	%r50708, %r50707, %r56983;
	or.b32  	%r50709, %r50708, %r56982;
	setp.eq.s32 	%p981, %r50709, 0;
	@%p981 bra 	$L__BB4_1184;
	mov.u32 	%r50710, %tid.x;
	shl.b32 	%r50711, %r50710, 4;
	and.b32  	%r50712, %r50711, 496;
	mov.u32 	%r50713, s_mem;
	add.s32 	%r50714, %r50713, %r50712;
	atom.shared.xor.b32 	%r50715, [%r50714+125952], %r56985;
	atom.shared.xor.b32 	%r50716, [%r50714+125956], %r56984;
	atom.shared.xor.b32 	%r50717, [%r50714+125960], %r56983;
	atom.shared.xor.b32 	%r50718, [%r50714+125964], %r56982;
$L__BB4_1184:
	or.b32  	%r50719, %r56980, %r56981;
	or.b32  	%r50720, %r50719, %r56979;
	or.b32  	%r50721, %r50720, %r56978;
	setp.eq.s32 	%p982, %r50721, 0;
	@%p982 bra 	$L__BB4_1186;
	mov.u32 	%r50722, %tid.x;
	shl.b32 	%r50723, %r50722, 4;
	and.b32  	%r50724, %r50723, 496;
	mov.u32 	%r50725, s_mem;
	add.s32 	%r50726, %r50725, %r50724;
	atom.shared.xor.b32 	%r50727, [%r50726+126464], %r56981;
	atom.shared.xor.b32 	%r50728, [%r50726+126468], %r56980;
	atom.shared.xor.b32 	%r50729, [%r50726+126472], %r56979;
	atom.shared.xor.b32 	%r50730, [%r50726+126476], %r56978;
$L__BB4_1186:
	or.b32  	%r50731, %r56976, %r56977;
	or.b32  	%r50732, %r50731, %r56975;
	or.b32  	%r50733, %r50732, %r56974;
	setp.eq.s32 	%p983, %r50733, 0;
	@%p983 bra 	$L__BB4_1188;
	mov.u32 	%r50734, %tid.x;
	shl.b32 	%r50735, %r50734, 4;
	and.b32  	%r50736, %r50735, 496;
	mov.u32 	%r50737, s_mem;
	add.s32 	%r50738, %r50737, %r50736;
	atom.shared.xor.b32 	%r50739, [%r50738+126976], %r56977;
	atom.shared.xor.b32 	%r50740, [%r50738+126980], %r56976;
	atom.shared.xor.b32 	%r50741, [%r50738+126984], %r56975;
	atom.shared.xor.b32 	%r50742, [%r50738+126988], %r56974;
$L__BB4_1188:
	or.b32  	%r50743, %r56972, %r56973;
	or.b32  	%r50744, %r50743, %r56971;
	or.b32  	%r50745, %r50744, %r56970;
	setp.eq.s32 	%p984, %r50745, 0;
	@%p984 bra 	$L__BB4_1190;
	mov.u32 	%r50746, %tid.x;
	shl.b32 	%r50747, %r50746, 4;
	and.b32  	%r50748, %r50747, 496;
	mov.u32 	%r50749, s_mem;
	add.s32 	%r50750, %r50749, %r50748;
	atom.shared.xor.b32 	%r50751, [%r50750+127488], %r56973;
	atom.shared.xor.b32 	%r50752, [%r50750+127492], %r56972;
	atom.shared.xor.b32 	%r50753, [%r50750+127496], %r56971;
	atom.shared.xor.b32 	%r50754, [%r50750+127500], %r56970;
$L__BB4_1190:
	or.b32  	%r50755, %r56968, %r56969;
	or.b32  	%r50756, %r50755, %r56967;
	or.b32  	%r50757, %r50756, %r56966;
	setp.eq.s32 	%p985, %r50757, 0;
	@%p985 bra 	$L__BB4_1192;
	mov.u32 	%r50758, %tid.x;
	shl.b32 	%r50759, %r50758, 4;
	and.b32  	%r50760, %r50759, 496;
	mov.u32 	%r50761, s_mem;
	add.s32 	%r50762, %r50761, %r50760;
	atom.shared.xor.b32 	%r50763, [%r50762+128000], %r56969;
	atom.shared.xor.b32 	%r50764, [%r50762+128004], %r56968;
	atom.shared.xor.b32 	%r50765, [%r50762+128008], %r56967;
	atom.shared.xor.b32 	%r50766, [%r50762+128012], %r56966;
$L__BB4_1192:
	or.b32  	%r50767, %r56964, %r56965;
	or.b32  	%r50768, %r50767, %r56963;
	or.b32  	%r50769, %r50768, %r56962;
	setp.eq.s32 	%p986, %r50769, 0;
	@%p986 bra 	$L__BB4_1194;
	mov.u32 	%r50770, %tid.x;
	shl.b32 	%r50771, %r50770, 4;
	and.b32  	%r50772, %r50771, 496;
	mov.u32 	%r50773, s_mem;
	add.s32 	%r50774, %r50773, %r50772;
	atom.shared.xor.b32 	%r50775, [%r50774+128512], %r56965;
	atom.shared.xor.b32 	%r50776, [%r50774+128516], %r56964;
	atom.shared.xor.b32 	%r50777, [%r50774+128520], %r56963;
	atom.shared.xor.b32 	%r50778, [%r50774+128524], %r56962;
$L__BB4_1194:
	or.b32  	%r50779, %r56960, %r56961;
	or.b32  	%r50780, %r50779, %r56959;
	or.b32  	%r50781, %r50780, %r56958;
	setp.eq.s32 	%p987, %r50781, 0;
	@%p987 bra 	$L__BB4_1196;
	mov.u32 	%r50782, %tid.x;
	shl.b32 	%r50783, %r50782, 4;
	and.b32  	%r50784, %r50783, 496;
	mov.u32 	%r50785, s_mem;
	add.s32 	%r50786, %r50785, %r50784;
	atom.shared.xor.b32 	%r50787, [%r50786+129024], %r56961;
	atom.shared.xor.b32 	%r50788, [%r50786+129028], %r56960;
	atom.shared.xor.b32 	%r50789, [%r50786+129032], %r56959;
	atom.shared.xor.b32 	%r50790, [%r50786+129036], %r56958;
$L__BB4_1196:
	or.b32  	%r50791, %r56956, %r56957;
	or.b32  	%r50792, %r50791, %r56955;
	or.b32  	%r50793, %r50792, %r56954;
	setp.eq.s32 	%p988, %r50793, 0;
	@%p988 bra 	$L__BB4_1198;
	mov.u32 	%r50794, %tid.x;
	shl.b32 	%r50795, %r50794, 4;
	and.b32  	%r50796, %r50795, 496;
	mov.u32 	%r50797, s_mem;
	add.s32 	%r50798, %r50797, %r50796;
	atom.shared.xor.b32 	%r50799, [%r50798+129536], %r56957;
	atom.shared.xor.b32 	%r50800, [%r50798+129540], %r56956;
	atom.shared.xor.b32 	%r50801, [%r50798+129544], %r56955;
	atom.shared.xor.b32 	%r50802, [%r50798+129548], %r56954;
$L__BB4_1198:
	or.b32  	%r50803, %r56952, %r56953;
	or.b32  	%r50804, %r50803, %r56951;
	or.b32  	%r50805, %r50804, %r56950;
	setp.eq.s32 	%p989, %r50805, 0;
	@%p989 bra 	$L__BB4_1200;
	mov.u32 	%r50806, %tid.x;
	shl.b32 	%r50807, %r50806, 4;
	and.b32  	%r50808, %r50807, 496;
	mov.u32 	%r50809, s_mem;
	add.s32 	%r50810, %r50809, %r50808;
	atom.shared.xor.b32 	%r50811, [%r50810+130048], %r56953;
	atom.shared.xor.b32 	%r50812, [%r50810+130052], %r56952;
	atom.shared.xor.b32 	%r50813, [%r50810+130056], %r56951;
	atom.shared.xor.b32 	%r50814, [%r50810+130060], %r56950;
$L__BB4_1200:
	or.b32  	%r50815, %r56948, %r56949;
	or.b32  	%r50816, %r50815, %r56947;
	or.b32  	%r50817, %r50816, %r56946;
	setp.eq.s32 	%p990, %r50817, 0;
	@%p990 bra 	$L__BB4_1202;
	mov.u32 	%r50818, %tid.x;
	shl.b32 	%r50819, %r50818, 4;
	and.b32  	%r50820, %r50819, 496;
	mov.u32 	%r50821, s_mem;
	add.s32 	%r50822, %r50821, %r50820;
	atom.shared.xor.b32 	%r50823, [%r50822+130560], %r56949;
	atom.shared.xor.b32 	%r50824, [%r50822+130564], %r56948;
	atom.shared.xor.b32 	%r50825, [%r50822+130568], %r56947;
	atom.shared.xor.b32 	%r50826, [%r50822+130572], %r56946;
$L__BB4_1202:
	or.b32  	%r50827, %r56944, %r56945;
	or.b32  	%r50828, %r50827, %r56943;
	or.b32  	%r50829, %r50828, %r56942;
	setp.eq.s32 	%p991, %r50829, 0;
	@%p991 bra 	$L__BB4_1204;
	mov.u32 	%r50830, %tid.x;
	shl.b32 	%r50831, %r50830, 4;
	and.b32  	%r50832, %r50831, 496;
	mov.u32 	%r50833, s_mem;
	add.s32 	%r50834, %r50833, %r50832;
	atom.shared.xor.b32 	%r50835, [%r50834+131072], %r56945;
	atom.shared.xor.b32 	%r50836, [%r50834+131076], %r56944;
	atom.shared.xor.b32 	%r50837, [%r50834+131080], %r56943;
	atom.shared.xor.b32 	%r50838, [%r50834+131084], %r56942;
$L__BB4_1204:
	or.b32  	%r50839, %r56940, %r56941;
	or.b32  	%r50840, %r50839, %r56939;
	or.b32  	%r50841, %r50840, %r56938;
	setp.eq.s32 	%p992, %r50841, 0;
	@%p992 bra 	$L__BB4_1206;
	mov.u32 	%r50842, %tid.x;
	shl.b32 	%r50843, %r50842, 4;
	and.b32  	%r50844, %r50843, 496;
	mov.u32 	%r50845, s_mem;
	add.s32 	%r50846, %r50845, %r50844;
	atom.shared.xor.b32 	%r50847, [%r50846+131584], %r56941;
	atom.shared.xor.b32 	%r50848, [%r50846+131588], %r56940;
	atom.shared.xor.b32 	%r50849, [%r50846+131592], %r56939;
	atom.shared.xor.b32 	%r50850, [%r50846+131596], %r56938;
$L__BB4_1206:
	or.b32  	%r50851, %r56936, %r56937;
	or.b32  	%r50852, %r50851, %r56935;
	or.b32  	%r50853, %r50852, %r56934;
	setp.eq.s32 	%p993, %r50853, 0;
	@%p993 bra 	$L__BB4_1208;
	mov.u32 	%r50854, %tid.x;
	shl.b32 	%r50855, %r50854, 4;
	and.b32  	%r50856, %r50855, 496;
	mov.u32 	%r50857, s_mem;
	add.s32 	%r50858, %r50857, %r50856;
	atom.shared.xor.b32 	%r50859, [%r50858+132096], %r56937;
	atom.shared.xor.b32 	%r50860, [%r50858+132100], %r56936;
	atom.shared.xor.b32 	%r50861, [%r50858+132104], %r56935;
	atom.shared.xor.b32 	%r50862, [%r50858+132108], %r56934;
$L__BB4_1208:
	or.b32  	%r50863, %r56932, %r56933;
	or.b32  	%r50864, %r50863, %r56931;
	or.b32  	%r50865, %r50864, %r56930;
	setp.eq.s32 	%p994, %r50865, 0;
	@%p994 bra 	$L__BB4_1210;
	mov.u32 	%r50866, %tid.x;
	shl.b32 	%r50867, %r50866, 4;
	and.b32  	%r50868, %r50867, 496;
	mov.u32 	%r50869, s_mem;
	add.s32 	%r50870, %r50869, %r50868;
	atom.shared.xor.b32 	%r50871, [%r50870+132608], %r56933;
	atom.shared.xor.b32 	%r50872, [%r50870+132612], %r56932;
	atom.shared.xor.b32 	%r50873, [%r50870+132616], %r56931;
	atom.shared.xor.b32 	%r50874, [%r50870+132620], %r56930;
$L__BB4_1210:
	or.b32  	%r50875, %r56928, %r56929;
	or.b32  	%r50876, %r50875, %r56927;
	or.b32  	%r50877, %r50876, %r56926;
	setp.eq.s32 	%p995, %r50877, 0;
	@%p995 bra 	$L__BB4_1212;
	mov.u32 	%r50878, %tid.x;
	shl.b32 	%r50879, %r50878, 4;
	and.b32  	%r50880, %r50879, 496;
	mov.u32 	%r50881, s_mem;
	add.s32 	%r50882, %r50881, %r50880;
	atom.shared.xor.b32 	%r50883, [%r50882+133120], %r56929;
	atom.shared.xor.b32 	%r50884, [%r50882+133124], %r56928;
	atom.shared.xor.b32 	%r50885, [%r50882+133128], %r56927;
	atom.shared.xor.b32 	%r50886, [%r50882+133132], %r56926;
$L__BB4_1212:
	or.b32  	%r50887, %r56924, %r56925;
	or.b32  	%r50888, %r50887, %r56923;
	or.b32  	%r50889, %r50888, %r56922;
	setp.eq.s32 	%p996, %r50889, 0;
	@%p996 bra 	$L__BB4_1214;
	mov.u32 	%r50890, %tid.x;
	shl.b32 	%r50891, %r50890, 4;
	and.b32  	%r50892, %r50891, 496;
	mov.u32 	%r50893, s_mem;
	add.s32 	%r50894, %r50893, %r50892;
	atom.shared.xor.b32 	%r50895, [%r50894+133632], %r56925;
	atom.shared.xor.b32 	%r50896, [%r50894+133636], %r56924;
	atom.shared.xor.b32 	%r50897, [%r50894+133640], %r56923;
	atom.shared.xor.b32 	%r50898, [%r50894+133644], %r56922;
$L__BB4_1214:
	or.b32  	%r50899, %r56920, %r56921;
	or.b32  	%r50900, %r50899, %r56919;
	or.b32  	%r50901, %r50900, %r56918;
	setp.eq.s32 	%p997, %r50901, 0;
	@%p997 bra 	$L__BB4_1216;
	mov.u32 	%r50902, %tid.x;
	shl.b32 	%r50903, %r50902, 4;
	and.b32  	%r50904, %r50903, 496;
	mov.u32 	%r50905, s_mem;
	add.s32 	%r50906, %r50905, %r50904;
	atom.shared.xor.b32 	%r50907, [%r50906+134144], %r56921;
	atom.shared.xor.b32 	%r50908, [%r50906+134148], %r56920;
	atom.shared.xor.b32 	%r50909, [%r50906+134152], %r56919;
	atom.shared.xor.b32 	%r50910, [%r50906+134156], %r56918;
$L__BB4_1216:
	or.b32  	%r50911, %r56916, %r56917;
	or.b32  	%r50912, %r50911, %r56915;
	or.b32  	%r50913, %r50912, %r56914;
	setp.eq.s32 	%p998, %r50913, 0;
	@%p998 bra 	$L__BB4_1218;
	mov.u32 	%r50914, %tid.x;
	shl.b32 	%r50915, %r50914, 4;
	and.b32  	%r50916, %r50915, 496;
	mov.u32 	%r50917, s_mem;
	add.s32 	%r50918, %r50917, %r50916;
	atom.shared.xor.b32 	%r50919, [%r50918+134656], %r56917;
	atom.shared.xor.b32 	%r50920, [%r50918+134660], %r56916;
	atom.shared.xor.b32 	%r50921, [%r50918+134664], %r56915;
	atom.shared.xor.b32 	%r50922, [%r50918+134668], %r56914;
$L__BB4_1218:
	or.b32  	%r50923, %r56912, %r56913;
	or.b32  	%r50924, %r50923, %r56911;
	or.b32  	%r50925, %r50924, %r56910;
	setp.eq.s32 	%p999, %r50925, 0;
	@%p999 bra 	$L__BB4_1220;
	mov.u32 	%r50926, %tid.x;
	shl.b32 	%r50927, %r50926, 4;
	and.b32  	%r50928, %r50927, 496;
	mov.u32 	%r50929, s_mem;
	add.s32 	%r50930, %r50929, %r50928;
	atom.shared.xor.b32 	%r50931, [%r50930+135168], %r56913;
	atom.shared.xor.b32 	%r50932, [%r50930+135172], %r56912;
	atom.shared.xor.b32 	%r50933, [%r50930+135176], %r56911;
	atom.shared.xor.b32 	%r50934, [%r50930+135180], %r56910;
$L__BB4_1220:
	or.b32  	%r50935, %r56908, %r56909;
	or.b32  	%r50936, %r50935, %r56907;
	or.b32  	%r50937, %r50936, %r56906;
	setp.eq.s32 	%p1000, %r50937, 0;
	@%p1000 bra 	$L__BB4_1222;
	mov.u32 	%r50938, %tid.x;
	shl.b32 	%r50939, %r50938, 4;
	and.b32  	%r50940, %r50939, 496;
	mov.u32 	%r50941, s_mem;
	add.s32 	%r50942, %r50941, %r50940;
	atom.shared.xor.b32 	%r50943, [%r50942+135680], %r56909;
	atom.shared.xor.b32 	%r50944, [%r50942+135684], %r56908;
	atom.shared.xor.b32 	%r50945, [%r50942+135688], %r56907;
	atom.shared.xor.b32 	%r50946, [%r50942+135692], %r56906;
$L__BB4_1222:
	or.b32  	%r50947, %r56904, %r56905;
	or.b32  	%r50948, %r50947, %r56903;
	or.b32  	%r50949, %r50948, %r56902;
	setp.eq.s32 	%p1001, %r50949, 0;
	@%p1001 bra 	$L__BB4_1224;
	mov.u32 	%r50950, %tid.x;
	shl.b32 	%r50951, %r50950, 4;
	and.b32  	%r50952, %r50951, 496;
	mov.u32 	%r50953, s_mem;
	add.s32 	%r50954, %r50953, %r50952;
	atom.shared.xor.b32 	%r50955, [%r50954+136192], %r56905;
	atom.shared.xor.b32 	%r50956, [%r50954+136196], %r56904;
	atom.shared.xor.b32 	%r50957, [%r50954+136200], %r56903;
	atom.shared.xor.b32 	%r50958, [%r50954+136204], %r56902;
$L__BB4_1224:
	or.b32  	%r50959, %r56900, %r56901;
	or.b32  	%r50960, %r50959, %r56899;
	or.b32  	%r50961, %r50960, %r56898;
	setp.eq.s32 	%p1002, %r50961, 0;
	@%p1002 bra 	$L__BB4_1226;
	mov.u32 	%r50962, %tid.x;
	shl.b32 	%r50963, %r50962, 4;
	and.b32  	%r50964, %r50963, 496;
	mov.u32 	%r50965, s_mem;
	add.s32 	%r50966, %r50965, %r50964;
	atom.shared.xor.b32 	%r50967, [%r50966+136704], %r56901;
	atom.shared.xor.b32 	%r50968, [%r50966+136708], %r56900;
	atom.shared.xor.b32 	%r50969, [%r50966+136712], %r56899;
	atom.shared.xor.b32 	%r50970, [%r50966+136716], %r56898;
$L__BB4_1226:
	or.b32  	%r50971, %r56896, %r56897;
	or.b32  	%r50972, %r50971, %r56895;
	or.b32  	%r50973, %r50972, %r56894;
	setp.eq.s32 	%p1003, %r50973, 0;
	@%p1003 bra 	$L__BB4_1228;
	mov.u32 	%r50974, %tid.x;
	shl.b32 	%r50975, %r50974, 4;
	and.b32  	%r50976, %r50975, 496;
	mov.u32 	%r50977, s_mem;
	add.s32 	%r50978, %r50977, %r50976;
	atom.shared.xor.b32 	%r50979, [%r50978+137216], %r56897;
	atom.shared.xor.b32 	%r50980, [%r50978+137220], %r56896;
	atom.shared.xor.b32 	%r50981, [%r50978+137224], %r56895;
	atom.shared.xor.b32 	%r50982, [%r50978+137228], %r56894;
$L__BB4_1228:
	or.b32  	%r50983, %r56892, %r56893;
	or.b32  	%r50984, %r50983, %r56891;
	or.b32  	%r50985, %r50984, %r56890;
	setp.eq.s32 	%p1004, %r50985, 0;
	@%p1004 bra 	$L__BB4_1230;
	mov.u32 	%r50986, %tid.x;
	shl.b32 	%r50987, %r50986, 4;
	and.b32  	%r50988, %r50987, 496;
	mov.u32 	%r50989, s_mem;
	add.s32 	%r50990, %r50989, %r50988;
	atom.shared.xor.b32 	%r50991, [%r50990+137728], %r56893;
	atom.shared.xor.b32 	%r50992, [%r50990+137732], %r56892;
	atom.shared.xor.b32 	%r50993, [%r50990+137736], %r56891;
	atom.shared.xor.b32 	%r50994, [%r50990+137740], %r56890;
$L__BB4_1230:
	or.b32  	%r50995, %r56888, %r56889;
	or.b32  	%r50996, %r50995, %r56887;
	or.b32  	%r50997, %r50996, %r56886;
	setp.eq.s32 	%p1005, %r50997, 0;
	@%p1005 bra 	$L__BB4_1232;
	mov.u32 	%r50998, %tid.x;
	shl.b32 	%r50999, %r50998, 4;
	and.b32  	%r51000, %r50999, 496;
	mov.u32 	%r51001, s_mem;
	add.s32 	%r51002, %r51001, %r51000;
	atom.shared.xor.b32 	%r51003, [%r51002+138240], %r56889;
	atom.shared.xor.b32 	%r51004, [%r51002+138244], %r56888;
	atom.shared.xor.b32 	%r51005, [%r51002+138248], %r56887;
	atom.shared.xor.b32 	%r51006, [%r51002+138252], %r56886;
$L__BB4_1232:
	or.b32  	%r51007, %r56884, %r56885;
	or.b32  	%r51008, %r51007, %r56883;
	or.b32  	%r51009, %r51008, %r56882;
	setp.eq.s32 	%p1006, %r51009, 0;
	@%p1006 bra 	$L__BB4_1234;
	mov.u32 	%r51010, %tid.x;
	shl.b32 	%r51011, %r51010, 4;
	and.b32  	%r51012, %r51011, 496;
	mov.u32 	%r51013, s_mem;
	add.s32 	%r51014, %r51013, %r51012;
	atom.shared.xor.b32 	%r51015, [%r51014+138752], %r56885;
	atom.shared.xor.b32 	%r51016, [%r51014+138756], %r56884;
	atom.shared.xor.b32 	%r51017, [%r51014+138760], %r56883;
	atom.shared.xor.b32 	%r51018, [%r51014+138764], %r56882;
$L__BB4_1234:
	or.b32  	%r51019, %r56880, %r56881;
	or.b32  	%r51020, %r51019, %r56879;
	or.b32  	%r51021, %r51020, %r56878;
	setp.eq.s32 	%p1007, %r51021, 0;
	@%p1007 bra 	$L__BB4_1236;
	mov.u32 	%r51022, %tid.x;
	shl.b32 	%r51023, %r51022, 4;
	and.b32  	%r51024, %r51023, 496;
	mov.u32 	%r51025, s_mem;
	add.s32 	%r51026, %r51025, %r51024;
	atom.shared.xor.b32 	%r51027, [%r51026+139264], %r56881;
	atom.shared.xor.b32 	%r51028, [%r51026+139268], %r56880;
	atom.shared.xor.b32 	%r51029, [%r51026+139272], %r56879;
	atom.shared.xor.b32 	%r51030, [%r51026+139276], %r56878;
$L__BB4_1236:
	or.b32  	%r51031, %r56876, %r56877;
	or.b32  	%r51032, %r51031, %r56875;
	or.b32  	%r51033, %r51032, %r56874;
	setp.eq.s32 	%p1008, %r51033, 0;
	@%p1008 bra 	$L__BB4_1238;
	mov.u32 	%r51034, %tid.x;
	shl.b32 	%r51035, %r51034, 4;
	and.b32  	%r51036, %r51035, 496;
	mov.u32 	%r51037, s_mem;
	add.s32 	%r51038, %r51037, %r51036;
	atom.shared.xor.b32 	%r51039, [%r51038+139776], %r56877;
	atom.shared.xor.b32 	%r51040, [%r51038+139780], %r56876;
	atom.shared.xor.b32 	%r51041, [%r51038+139784], %r56875;
	atom.shared.xor.b32 	%r51042, [%r51038+139788], %r56874;
$L__BB4_1238:
	or.b32  	%r51043, %r56872, %r56873;
	or.b32  	%r51044, %r51043, %r56871;
	or.b32  	%r51045, %r51044, %r56870;
	setp.eq.s32 	%p1009, %r51045, 0;
	@%p1009 bra 	$L__BB4_1240;
	mov.u32 	%r51046, %tid.x;
	shl.b32 	%r51047, %r51046, 4;
	and.b32  	%r51048, %r51047, 496;
	mov.u32 	%r51049, s_mem;
	add.s32 	%r51050, %r51049, %r51048;
	atom.shared.xor.b32 	%r51051, [%r51050+140288], %r56873;
	atom.shared.xor.b32 	%r51052, [%r51050+140292], %r56872;
	atom.shared.xor.b32 	%r51053, [%r51050+140296], %r56871;
	atom.shared.xor.b32 	%r51054, [%r51050+140300], %r56870;
$L__BB4_1240:
	or.b32  	%r51055, %r56868, %r56869;
	or.b32  	%r51056, %r51055, %r56867;
	or.b32  	%r51057, %r51056, %r56866;
	setp.eq.s32 	%p1010, %r51057, 0;
	@%p1010 bra 	$L__BB4_1242;
	mov.u32 	%r51058, %tid.x;
	shl.b32 	%r51059, %r51058, 4;
	and.b32  	%r51060, %r51059, 496;
	mov.u32 	%r51061, s_mem;
	add.s32 	%r51062, %r51061, %r51060;
	atom.shared.xor.b32 	%r51063, [%r51062+140800], %r56869;
	atom.shared.xor.b32 	%r51064, [%r51062+140804], %r56868;
	atom.shared.xor.b32 	%r51065, [%r51062+140808], %r56867;
	atom.shared.xor.b32 	%r51066, [%r51062+140812], %r56866;
$L__BB4_1242:
	or.b32  	%r51067, %r56864, %r56865;
	or.b32  	%r51068, %r51067, %r56863;
	or.b32  	%r51069, %r51068, %r56862;
	setp.eq.s32 	%p1011, %r51069, 0;
	@%p1011 bra 	$L__BB4_1244;
	mov.u32 	%r51070, %tid.x;
	shl.b32 	%r51071, %r51070, 4;
	and.b32  	%r51072, %r51071, 496;
	mov.u32 	%r51073, s_mem;
	add.s32 	%r51074, %r51073, %r51072;
	atom.shared.xor.b32 	%r51075, [%r51074+141312], %r56865;
	atom.shared.xor.b32 	%r51076, [%r51074+141316], %r56864;
	atom.shared.xor.b32 	%r51077, [%r51074+141320], %r56863;
	atom.shared.xor.b32 	%r51078, [%r51074+141324], %r56862;
$L__BB4_1244:
	or.b32  	%r51079, %r56860, %r56861;
	or.b32  	%r51080, %r51079, %r56859;
	or.b32  	%r51081, %r51080, %r56858;
	setp.eq.s32 	%p1012, %r51081, 0;
	@%p1012 bra 	$L__BB4_1246;
	mov.u32 	%r51082, %tid.x;
	shl.b32 	%r51083, %r51082, 4;
	and.b32  	%r51084, %r51083, 496;
	mov.u32 	%r51085, s_mem;
	add.s32 	%r51086, %r51085, %r51084;
	atom.shared.xor.b32 	%r51087, [%r51086+141824], %r56861;
	atom.shared.xor.b32 	%r51088, [%r51086+141828], %r56860;
	atom.shared.xor.b32 	%r51089, [%r51086+141832], %r56859;
	atom.shared.xor.b32 	%r51090, [%r51086+141836], %r56858;
$L__BB4_1246:
	or.b32  	%r51091, %r56856, %r56857;
	or.b32  	%r51092, %r51091, %r56855;
	or.b32  	%r51093, %r51092, %r56854;
	setp.eq.s32 	%p1013, %r51093, 0;
	@%p1013 bra 	$L__BB4_1248;
	mov.u32 	%r51094, %tid.x;
	shl.b32 	%r51095, %r51094, 4;
	and.b32  	%r51096, %r51095, 496;
	mov.u32 	%r51097, s_mem;
	add.s32 	%r51098, %r51097, %r51096;
	atom.shared.xor.b32 	%r51099, [%r51098+142336], %r56857;
	atom.shared.xor.b32 	%r51100, [%r51098+142340], %r56856;
	atom.shared.xor.b32 	%r51101, [%r51098+142344], %r56855;
	atom.shared.xor.b32 	%r51102, [%r51098+142348], %r56854;
$L__BB4_1248:
	or.b32  	%r51103, %r56852, %r56853;
	or.b32  	%r51104, %r51103, %r56851;
	or.b32  	%r51105, %r51104, %r56850;
	setp.eq.s32 	%p1014, %r51105, 0;
	@%p1014 bra 	$L__BB4_1250;
	mov.u32 	%r51106, %tid.x;
	shl.b32 	%r51107, %r51106, 4;
	and.b32  	%r51108, %r51107, 496;
	mov.u32 	%r51109, s_mem;
	add.s32 	%r51110, %r51109, %r51108;
	atom.shared.xor.b32 	%r51111, [%r51110+142848], %r56853;
	atom.shared.xor.b32 	%r51112, [%r51110+142852], %r56852;
	atom.shared.xor.b32 	%r51113, [%r51110+142856], %r56851;
	atom.shared.xor.b32 	%r51114, [%r51110+142860], %r56850;
$L__BB4_1250:
	or.b32  	%r51115, %r56848, %r56849;
	or.b32  	%r51116, %r51115, %r56847;
	or.b32  	%r51117, %r51116, %r56846;
	setp.eq.s32 	%p1015, %r51117, 0;
	@%p1015 bra 	$L__BB4_1252;
	mov.u32 	%r51118, %tid.x;
	shl.b32 	%r51119, %r51118, 4;
	and.b32  	%r51120, %r51119, 496;
	mov.u32 	%r51121, s_mem;
	add.s32 	%r51122, %r51121, %r51120;
	atom.shared.xor.b32 	%r51123, [%r51122+143360], %r56849;
	atom.shared.xor.b32 	%r51124, [%r51122+143364], %r56848;
	atom.shared.xor.b32 	%r51125, [%r51122+143368], %r56847;
	atom.shared.xor.b32 	%r51126, [%r51122+143372], %r56846;
$L__BB4_1252:
	or.b32  	%r51127, %r56844, %r56845;
	or.b32  	%r51128, %r51127, %r56843;
	or.b32  	%r51129, %r51128, %r56842;
	setp.eq.s32 	%p1016, %r51129, 0;
	@%p1016 bra 	$L__BB4_1254;
	mov.u32 	%r51130, %tid.x;
	shl.b32 	%r51131, %r51130, 4;
	and.b32  	%r51132, %r51131, 496;
	mov.u32 	%r51133, s_mem;
	add.s32 	%r51134, %r51133, %r51132;
	atom.shared.xor.b32 	%r51135, [%r51134+143872], %r56845;
	atom.shared.xor.b32 	%r51136, [%r51134+143876], %r56844;
	atom.shared.xor.b32 	%r51137, [%r51134+143880], %r56843;
	atom.shared.xor.b32 	%r51138, [%r51134+143884], %r56842;
$L__BB4_1254:
	or.b32  	%r51139, %r56840, %r56841;
	or.b32  	%r51140, %r51139, %r56839;
	or.b32  	%r51141, %r51140, %r56838;
	setp.eq.s32 	%p1017, %r51141, 0;
	@%p1017 bra 	$L__BB4_1256;
	mov.u32 	%r51142, %tid.x;
	shl.b32 	%r51143, %r51142, 4;
	and.b32  	%r51144, %r51143, 496;
	mov.u32 	%r51145, s_mem;
	add.s32 	%r51146, %r51145, %r51144;
	atom.shared.xor.b32 	%r51147, [%r51146+144384], %r56841;
	atom.shared.xor.b32 	%r51148, [%r51146+144388], %r56840;
	atom.shared.xor.b32 	%r51149, [%r51146+144392], %r56839;
	atom.shared.xor.b32 	%r51150, [%r51146+144396], %r56838;
$L__BB4_1256:
	or.b32  	%r51151, %r56836, %r56837;
	or.b32  	%r51152, %r51151, %r56835;
	or.b32  	%r51153, %r51152, %r56834;
	setp.eq.s32 	%p1018, %r51153, 0;
	@%p1018 bra 	$L__BB4_1258;
	mov.u32 	%r51154, %tid.x;
	shl.b32 	%r51155, %r51154, 4;
	and.b32  	%r51156, %r51155, 496;
	mov.u32 	%r51157, s_mem;
	add.s32 	%r51158, %r51157, %r51156;
	atom.shared.xor.b32 	%r51159, [%r51158+144896], %r56837;
	atom.shared.xor.b32 	%r51160, [%r51158+144900], %r56836;
	atom.shared.xor.b32 	%r51161, [%r51158+144904], %r56835;
	atom.shared.xor.b32 	%r51162, [%r51158+144908], %r56834;
$L__BB4_1258:
	or.b32  	%r51163, %r56832, %r56833;
	or.b32  	%r51164, %r51163, %r56831;
	or.b32  	%r51165, %r51164, %r56830;
	setp.eq.s32 	%p1019, %r51165, 0;
	@%p1019 bra 	$L__BB4_1260;
	mov.u32 	%r51166, %tid.x;
	shl.b32 	%r51167, %r51166, 4;
	and.b32  	%r51168, %r51167, 496;
	mov.u32 	%r51169, s_mem;
	add.s32 	%r51170, %r51169, %r51168;
	atom.shared.xor.b32 	%r51171, [%r51170+145408], %r56833;
	atom.shared.xor.b32 	%r51172, [%r51170+145412], %r56832;
	atom.shared.xor.b32 	%r51173, [%r51170+145416], %r56831;
	atom.shared.xor.b32 	%r51174, [%r51170+145420], %r56830;
$L__BB4_1260:
	or.b32  	%r51175, %r56828, %r56829;
	or.b32  	%r51176, %r51175, %r56827;
	or.b32  	%r51177, %r51176, %r56826;
	setp.eq.s32 	%p1020, %r51177, 0;
	@%p1020 bra 	$L__BB4_1262;
	mov.u32 	%r51178, %tid.x;
	shl.b32 	%r51179, %r51178, 4;
	and.b32  	%r51180, %r51179, 496;
	mov.u32 	%r51181, s_mem;
	add.s32 	%r51182, %r51181, %r51180;
	atom.shared.xor.b32 	%r51183, [%r51182+145920], %r56829;
	atom.shared.xor.b32 	%r51184, [%r51182+145924], %r56828;
	atom.shared.xor.b32 	%r51185, [%r51182+145928], %r56827;
	atom.shared.xor.b32 	%r51186, [%r51182+145932], %r56826;
$L__BB4_1262:
	or.b32  	%r51187, %r56824, %r56825;
	or.b32  	%r51188, %r51187, %r56823;
	or.b32  	%r51189, %r51188, %r56822;
	setp.eq.s32 	%p1021, %r51189, 0;
	@%p1021 bra 	$L__BB4_1264;
	mov.u32 	%r51190, %tid.x;
	shl.b32 	%r51191, %r51190, 4;
	and.b32  	%r51192, %r51191, 496;
	mov.u32 	%r51193, s_mem;
	add.s32 	%r51194, %r51193, %r51192;
	atom.shared.xor.b32 	%r51195, [%r51194+146432], %r56825;
	atom.shared.xor.b32 	%r51196, [%r51194+146436], %r56824;
	atom.shared.xor.b32 	%r51197, [%r51194+146440], %r56823;
	atom.shared.xor.b32 	%r51198, [%r51194+146444], %r56822;
$L__BB4_1264:
	or.b32  	%r51199, %r56820, %r56821;
	or.b32  	%r51200, %r51199, %r56819;
	or.b32  	%r51201, %r51200, %r56818;
	setp.eq.s32 	%p1022, %r51201, 0;
	@%p1022 bra 	$L__BB4_1266;
	mov.u32 	%r51202, %tid.x;
	shl.b32 	%r51203, %r51202, 4;
	and.b32  	%r51204, %r51203, 496;
	mov.u32 	%r51205, s_mem;
	add.s32 	%r51206, %r51205, %r51204;
	atom.shared.xor.b32 	%r51207, [%r51206+146944], %r56821;
	atom.shared.xor.b32 	%r51208, [%r51206+146948], %r56820;
	atom.shared.xor.b32 	%r51209, [%r51206+146952], %r56819;
	atom.shared.xor.b32 	%r51210, [%r51206+146956], %r56818;
$L__BB4_1266:
	or.b32  	%r51211, %r56816, %r56817;
	or.b32  	%r51212, %r51211, %r56815;
	or.b32  	%r51213, %r51212, %r56814;
	setp.eq.s32 	%p1023, %r51213, 0;
	@%p1023 bra 	$L__BB4_1268;
	mov.u32 	%r51214, %tid.x;
	shl.b32 	%r51215, %r51214, 4;
	and.b32  	%r51216, %r51215, 496;
	mov.u32 	%r51217, s_mem;
	add.s32 	%r51218, %r51217, %r51216;
	atom.shared.xor.b32 	%r51219, [%r51218+147456], %r56817;
	atom.shared.xor.b32 	%r51220, [%r51218+147460], %r56816;
	atom.shared.xor.b32 	%r51221, [%r51218+147464], %r56815;
	atom.shared.xor.b32 	%r51222, [%r51218+147468], %r56814;
$L__BB4_1268:
	or.b32  	%r51223, %r56812, %r56813;
	or.b32  	%r51224, %r51223, %r56811;
	or.b32  	%r51225, %r51224, %r56810;
	setp.eq.s32 	%p1024, %r51225, 0;
	@%p1024 bra 	$L__BB4_1270;
	mov.u32 	%r51226, %tid.x;
	shl.b32 	%r51227, %r51226, 4;
	and.b32  	%r51228, %r51227, 496;
	mov.u32 	%r51229, s_mem;
	add.s32 	%r51230, %r51229, %r51228;
	atom.shared.xor.b32 	%r51231, [%r51230+147968], %r56813;
	atom.shared.xor.b32 	%r51232, [%r51230+147972], %r56812;
	atom.shared.xor.b32 	%r51233, [%r51230+147976], %r56811;
	atom.shared.xor.b32 	%r51234, [%r51230+147980], %r56810;
$L__BB4_1270:
	or.b32  	%r51235, %r56808, %r56809;
	or.b32  	%r51236, %r51235, %r56807;
	or.b32  	%r51237, %r51236, %r56806;
	setp.eq.s32 	%p1025, %r51237, 0;
	@%p1025 bra 	$L__BB4_1272;
	mov.u32 	%r51238, %tid.x;
	shl.b32 	%r51239, %r51238, 4;
	and.b32  	%r51240, %r51239, 496;
	mov.u32 	%r51241, s_mem;
	add.s32 	%r51242, %r51241, %r51240;
	atom.shared.xor.b32 	%r51243, [%r51242+148480], %r56809;
	atom.shared.xor.b32 	%r51244, [%r51242+148484], %r56808;
	atom.shared.xor.b32 	%r51245, [%r51242+148488], %r56807;
	atom.shared.xor.b32 	%r51246, [%r51242+148492], %r56806;
$L__BB4_1272:
	or.b32  	%r51247, %r56804, %r56805;
	or.b32  	%r51248, %r51247, %r56803;
	or.b32  	%r51249, %r51248, %r56802;
	setp.eq.s32 	%p1026, %r51249, 0;
	@%p1026 bra 	$L__BB4_1274;
	mov.u32 	%r51250, %tid.x;
	shl.b32 	%r51251, %r51250, 4;
	and.b32  	%r51252, %r51251, 496;
	mov.u32 	%r51253, s_mem;
	add.s32 	%r51254, %r51253, %r51252;
	atom.shared.xor.b32 	%r51255, [%r51254+148992], %r56805;
	atom.shared.xor.b32 	%r51256, [%r51254+148996], %r56804;
	atom.shared.xor.b32 	%r51257, [%r51254+149000], %r56803;
	atom.shared.xor.b32 	%r51258, [%r51254+149004], %r56802;
$L__BB4_1274:
	or.b32  	%r51259, %r56800, %r56801;
	or.b32  	%r51260, %r51259, %r56799;
	or.b32  	%r51261, %r51260, %r56798;
	setp.eq.s32 	%p1027, %r51261, 0;
	@%p1027 bra 	$L__BB4_1276;
	mov.u32 	%r51262, %tid.x;
	shl.b32 	%r51263, %r51262, 4;
	and.b32  	%r51264, %r51263, 496;
	mov.u32 	%r51265, s_mem;
	add.s32 	%r51266, %r51265, %r51264;
	atom.shared.xor.b32 	%r51267, [%r51266+149504], %r56801;
	atom.shared.xor.b32 	%r51268, [%r51266+149508], %r56800;
	atom.shared.xor.b32 	%r51269, [%r51266+149512], %r56799;
	atom.shared.xor.b32 	%r51270, [%r51266+149516], %r56798;
$L__BB4_1276:
	or.b32  	%r51271, %r56796, %r56797;
	or.b32  	%r51272, %r51271, %r56795;
	or.b32  	%r51273, %r51272, %r56794;
	setp.eq.s32 	%p1028, %r51273, 0;
	@%p1028 bra 	$L__BB4_1278;
	mov.u32 	%r51274, %tid.x;
	shl.b32 	%r51275, %r51274, 4;
	and.b32  	%r51276, %r51275, 496;
	mov.u32 	%r51277, s_mem;
	add.s32 	%r51278, %r51277, %r51276;
	atom.shared.xor.b32 	%r51279, [%r51278+150016], %r56797;
	atom.shared.xor.b32 	%r51280, [%r51278+150020], %r56796;
	atom.shared.xor.b32 	%r51281, [%r51278+150024], %r56795;
	atom.shared.xor.b32 	%r51282, [%r51278+150028], %r56794;
$L__BB4_1278:
	or.b32  	%r51283, %r56792, %r56793;
	or.b32  	%r51284, %r51283, %r56791;
	or.b32  	%r51285, %r51284, %r56790;
	setp.eq.s32 	%p1029, %r51285, 0;
	@%p1029 bra 	$L__BB4_1280;
	mov.u32 	%r51286, %tid.x;
	shl.b32 	%r51287, %r51286, 4;
	and.b32  	%r51288, %r51287, 496;
	mov.u32 	%r51289, s_mem;
	add.s32 	%r51290, %r51289, %r51288;
	atom.shared.xor.b32 	%r51291, [%r51290+150528], %r56793;
	atom.shared.xor.b32 	%r51292, [%r51290+150532], %r56792;
	atom.shared.xor.b32 	%r51293, [%r51290+150536], %r56791;
	atom.shared.xor.b32 	%r51294, [%r51290+150540], %r56790;
$L__BB4_1280:
	or.b32  	%r51295, %r56788, %r56789;
	or.b32  	%r51296, %r51295, %r56787;
	or.b32  	%r51297, %r51296, %r56786;
	setp.eq.s32 	%p1030, %r51297, 0;
	@%p1030 bra 	$L__BB4_1282;
	mov.u32 	%r51298, %tid.x;
	shl.b32 	%r51299, %r51298, 4;
	and.b32  	%r51300, %r51299, 496;
	mov.u32 	%r51301, s_mem;
	add.s32 	%r51302, %r51301, %r51300;
	atom.shared.xor.b32 	%r51303, [%r51302+151040], %r56789;
	atom.shared.xor.b32 	%r51304, [%r51302+151044], %r56788;
	atom.shared.xor.b32 	%r51305, [%r51302+151048], %r56787;
	atom.shared.xor.b32 	%r51306, [%r51302+151052], %r56786;
$L__BB4_1282:
	or.b32  	%r51307, %r56784, %r56785;
	or.b32  	%r51308, %r51307, %r56783;
	or.b32  	%r51309, %r51308, %r56782;
	setp.eq.s32 	%p1031, %r51309, 0;
	@%p1031 bra 	$L__BB4_1284;
	mov.u32 	%r51310, %tid.x;
	shl.b32 	%r51311, %r51310, 4;
	and.b32  	%r51312, %r51311, 496;
	mov.u32 	%r51313, s_mem;
	add.s32 	%r51314, %r51313, %r51312;
	atom.shared.xor.b32 	%r51315, [%r51314+151552], %r56785;
	atom.shared.xor.b32 	%r51316, [%r51314+151556], %r56784;
	atom.shared.xor.b32 	%r51317, [%r51314+151560], %r56783;
	atom.shared.xor.b32 	%r51318, [%r51314+151564], %r56782;
$L__BB4_1284:
	or.b32  	%r51319, %r56780, %r56781;
	or.b32  	%r51320, %r51319, %r56779;
	or.b32  	%r51321, %r51320, %r56778;
	setp.eq.s32 	%p1032, %r51321, 0;
	@%p1032 bra 	$L__BB4_1286;
	mov.u32 	%r51322, %tid.x;
	shl.b32 	%r51323, %r51322, 4;
	and.b32  	%r51324, %r51323, 496;
	mov.u32 	%r51325, s_mem;
	add.s32 	%r51326, %r51325, %r51324;
	atom.shared.xor.b32 	%r51327, [%r51326+152064], %r56781;
	atom.shared.xor.b32 	%r51328, [%r51326+152068], %r56780;
	atom.shared.xor.b32 	%r51329, [%r51326+152072], %r56779;
	atom.shared.xor.b32 	%r51330, [%r51326+152076], %r56778;
$L__BB4_1286:
	or.b32  	%r51331, %r56776, %r56777;
	or.b32  	%r51332, %r51331, %r56775;
	or.b32  	%r51333, %r51332, %r56774;
	setp.eq.s32 	%p1033, %r51333, 0;
	@%p1033 bra 	$L__BB4_1288;
	mov.u32 	%r51334, %tid.x;
	shl.b32 	%r51335, %r51334, 4;
	and.b32  	%r51336, %r51335, 496;
	mov.u32 	%r51337, s_mem;
	add.s32 	%r51338, %r51337, %r51336;
	atom.shared.xor.b32 	%r51339, [%r51338+152576], %r56777;
	atom.shared.xor.b32 	%r51340, [%r51338+152580], %r56776;
	atom.shared.xor.b32 	%r51341, [%r51338+152584], %r56775;
	atom.shared.xor.b32 	%r51342, [%r51338+152588], %r56774;
$L__BB4_1288:
	or.b32  	%r51343, %r56772, %r56773;
	or.b32  	%r51344, %r51343, %r56771;
	or.b32  	%r51345, %r51344, %r56770;
	setp.eq.s32 	%p1034, %r51345, 0;
	@%p1034 bra 	$L__BB4_1290;
	mov.u32 	%r51346, %tid.x;
	shl.b32 	%r51347, %r51346, 4;
	and.b32  	%r51348, %r51347, 496;
	mov.u32 	%r51349, s_mem;
	add.s32 	%r51350, %r51349, %r51348;
	atom.shared.xor.b32 	%r51351, [%r51350+153088], %r56773;
	atom.shared.xor.b32 	%r51352, [%r51350+153092], %r56772;
	atom.shared.xor.b32 	%r51353, [%r51350+153096], %r56771;
	atom.shared.xor.b32 	%r51354, [%r51350+153100], %r56770;
$L__BB4_1290:
	or.b32  	%r51355, %r56768, %r56769;
	or.b32  	%r51356, %r51355, %r56767;
	or.b32  	%r51357, %r51356, %r56766;
	setp.eq.s32 	%p1035, %r51357, 0;
	@%p1035 bra 	$L__BB4_1292;
	mov.u32 	%r51358, %tid.x;
	shl.b32 	%r51359, %r51358, 4;
	and.b32  	%r51360, %r51359, 496;
	mov.u32 	%r51361, s_mem;
	add.s32 	%r51362, %r51361, %r51360;
	atom.shared.xor.b32 	%r51363, [%r51362+153600], %r56769;
	atom.shared.xor.b32 	%r51364, [%r51362+153604], %r56768;
	atom.shared.xor.b32 	%r51365, [%r51362+153608], %r56767;
	atom.shared.xor.b32 	%r51366, [%r51362+153612], %r56766;
$L__BB4_1292:
	or.b32  	%r51367, %r56764, %r56765;
	or.b32  	%r51368, %r51367, %r56763;
	or.b32  	%r51369, %r51368, %r56762;
	setp.eq.s32 	%p1036, %r51369, 0;
	@%p1036 bra 	$L__BB4_1294;
	mov.u32 	%r51370, %tid.x;
	shl.b32 	%r51371, %r51370, 4;
	and.b32  	%r51372, %r51371, 496;
	mov.u32 	%r51373, s_mem;
	add.s32 	%r51374, %r51373, %r51372;
	atom.shared.xor.b32 	%r51375, [%r51374+154112], %r56765;
	atom.shared.xor.b32 	%r51376, [%r51374+154116], %r56764;
	atom.shared.xor.b32 	%r51377, [%r51374+154120], %r56763;
	atom.shared.xor.b32 	%r51378, [%r51374+154124], %r56762;
$L__BB4_1294:
	or.b32  	%r51379, %r56760, %r56761;
	or.b32  	%r51380, %r51379, %r56759;
	or.b32  	%r51381, %r51380, %r56758;
	setp.eq.s32 	%p1037, %r51381, 0;
	@%p1037 bra 	$L__BB4_1296;
	mov.u32 	%r51382, %tid.x;
	shl.b32 	%r51383, %r51382, 4;
	and.b32  	%r51384, %r51383, 496;
	mov.u32 	%r51385, s_mem;
	add.s32 	%r51386, %r51385, %r51384;
	atom.shared.xor.b32 	%r51387, [%r51386+154624], %r56761;
	atom.shared.xor.b32 	%r51388, [%r51386+154628], %r56760;
	atom.shared.xor.b32 	%r51389, [%r51386+154632], %r56759;
	atom.shared.xor.b32 	%r51390, [%r51386+154636], %r56758;
$L__BB4_1296:
	or.b32  	%r51391, %r56756, %r56757;
	or.b32  	%r51392, %r51391, %r56755;
	or.b32  	%r51393, %r51392, %r56754;
	setp.eq.s32 	%p1038, %r51393, 0;
	@%p1038 bra 	$L__BB4_1298;
	mov.u32 	%r51394, %tid.x;
	shl.b32 	%r51395, %r51394, 4;
	and.b32  	%r51396, %r51395, 496;
	mov.u32 	%r51397, s_mem;
	add.s32 	%r51398, %r51397, %r51396;
	atom.shared.xor.b32 	%r51399, [%r51398+155136], %r56757;
	atom.shared.xor.b32 	%r51400, [%r51398+155140], %r56756;
	atom.shared.xor.b32 	%r51401, [%r51398+155144], %r56755;
	atom.shared.xor.b32 	%r51402, [%r51398+155148], %r56754;
$L__BB4_1298:
	or.b32  	%r51403, %r56752, %r56753;
	or.b32  	%r51404, %r51403, %r56751;
	or.b32  	%r51405, %r51404, %r56750;
	setp.eq.s32 	%p1039, %r51405, 0;
	@%p1039 bra 	$L__BB4_1300;
	mov.u32 	%r51406, %tid.x;
	shl.b32 	%r51407, %r51406, 4;
	and.b32  	%r51408, %r51407, 496;
	mov.u32 	%r51409, s_mem;
	add.s32 	%r51410, %r51409, %r51408;
	atom.shared.xor.b32 	%r51411, [%r51410+155648], %r56753;
	atom.shared.xor.b32 	%r51412, [%r51410+155652], %r56752;
	atom.shared.xor.b32 	%r51413, [%r51410+155656], %r56751;
	atom.shared.xor.b32 	%r51414, [%r51410+155660], %r56750;
$L__BB4_1300:
	or.b32  	%r51415, %r56748, %r56749;
	or.b32  	%r51416, %r51415, %r56747;
	or.b32  	%r51417, %r51416, %r56746;
	setp.eq.s32 	%p1040, %r51417, 0;
	@%p1040 bra 	$L__BB4_1302;
	mov.u32 	%r51418, %tid.x;
	shl.b32 	%r51419, %r51418, 4;
	and.b32  	%r51420, %r51419, 496;
	mov.u32 	%r51421, s_mem;
	add.s32 	%r51422, %r51421, %r51420;
	atom.shared.xor.b32 	%r51423, [%r51422+156160], %r56749;
	atom.shared.xor.b32 	%r51424, [%r51422+156164], %r56748;
	atom.shared.xor.b32 	%r51425, [%r51422+156168], %r56747;
	atom.shared.xor.b32 	%r51426, [%r51422+156172], %r56746;
$L__BB4_1302:
	or.b32  	%r51427, %r56744, %r56745;
	or.b32  	%r51428, %r51427, %r56743;
	or.b32  	%r51429, %r51428, %r56742;
	setp.eq.s32 	%p1041, %r51429, 0;
	@%p1041 bra 	$L__BB4_1304;
	mov.u32 	%r51430, %tid.x;
	shl.b32 	%r51431, %r51430, 4;
	and.b32  	%r51432, %r51431, 496;
	mov.u32 	%r51433, s_mem;
	add.s32 	%r51434, %r51433, %r51432;
	atom.shared.xor.b32 	%r51435, [%r51434+156672], %r56745;
	atom.shared.xor.b32 	%r51436, [%r51434+156676], %r56744;
	atom.shared.xor.b32 	%r51437, [%r51434+156680], %r56743;
	atom.shared.xor.b32 	%r51438, [%r51434+156684], %r56742;
$L__BB4_1304:
	or.b32  	%r51439, %r56740, %r56741;
	or.b32  	%r51440, %r51439, %r56739;
	or.b32  	%r51441, %r51440, %r56738;
	setp.eq.s32 	%p1042, %r51441, 0;
	@%p1042 bra 	$L__BB4_1306;
	mov.u32 	%r51442, %tid.x;
	shl.b32 	%r51443, %r51442, 4;
	and.b32  	%r51444, %r51443, 496;
	mov.u32 	%r51445, s_mem;
	add.s32 	%r51446, %r51445, %r51444;
	atom.shared.xor.b32 	%r51447, [%r51446+157184], %r56741;
	atom.shared.xor.b32 	%r51448, [%r51446+157188], %r56740;
	atom.shared.xor.b32 	%r51449, [%r51446+157192], %r56739;
	atom.shared.xor.b32 	%r51450, [%r51446+157196], %r56738;
$L__BB4_1306:
	or.b32  	%r51451, %r56736, %r56737;
	or.b32  	%r51452, %r51451, %r56735;
	or.b32  	%r51453, %r51452, %r56734;
	setp.eq.s32 	%p1043, %r51453, 0;
	@%p1043 bra 	$L__BB4_1308;
	mov.u32 	%r51454, %tid.x;
	shl.b32 	%r51455, %r51454, 4;
	and.b32  	%r51456, %r51455, 496;
	mov.u32 	%r51457, s_mem;
	add.s32 	%r51458, %r51457, %r51456;
	atom.shared.xor.b32 	%r51459, [%r51458+157696], %r56737;
	atom.shared.xor.b32 	%r51460, [%r51458+157700], %r56736;
	atom.shared.xor.b32 	%r51461, [%r51458+157704], %r56735;
	atom.shared.xor.b32 	%r51462, [%r51458+157708], %r56734;
$L__BB4_1308:
	or.b32  	%r51463, %r56732, %r56733;
	or.b32  	%r51464, %r51463, %r56731;
	or.b32  	%r51465, %r51464, %r56730;
	setp.eq.s32 	%p1044, %r51465, 0;
	@%p1044 bra 	$L__BB4_1310;
	mov.u32 	%r51466, %tid.x;
	shl.b32 	%r51467, %r51466, 4;
	and.b32  	%r51468, %r51467, 496;
	mov.u32 	%r51469, s_mem;
	add.s32 	%r51470, %r51469, %r51468;
	atom.shared.xor.b32 	%r51471, [%r51470+158208], %r56733;
	atom.shared.xor.b32 	%r51472, [%r51470+158212], %r56732;
	atom.shared.xor.b32 	%r51473, [%r51470+158216], %r56731;
	atom.shared.xor.b32 	%r51474, [%r51470+158220], %r56730;
$L__BB4_1310:
	or.b32  	%r51475, %r56728, %r56729;
	or.b32  	%r51476, %r51475, %r56727;
	or.b32  	%r51477, %r51476, %r56726;
	setp.eq.s32 	%p1045, %r51477, 0;
	@%p1045 bra 	$L__BB4_1312;
	mov.u32 	%r51478, %tid.x;
	shl.b32 	%r51479, %r51478, 4;
	and.b32  	%r51480, %r51479, 496;
	mov.u32 	%r51481, s_mem;
	add.s32 	%r51482, %r51481, %r51480;
	atom.shared.xor.b32 	%r51483, [%r51482+158720], %r56729;
	atom.shared.xor.b32 	%r51484, [%r51482+158724], %r56728;
	atom.shared.xor.b32 	%r51485, [%r51482+158728], %r56727;
	atom.shared.xor.b32 	%r51486, [%r51482+158732], %r56726;
$L__BB4_1312:
	or.b32  	%r51487, %r56724, %r56725;
	or.b32  	%r51488, %r51487, %r56723;
	or.b32  	%r51489, %r51488, %r56722;
	setp.eq.s32 	%p1046, %r51489, 0;
	@%p1046 bra 	$L__BB4_1314;
	mov.u32 	%r51490, %tid.x;
	shl.b32 	%r51491, %r51490, 4;
	and.b32  	%r51492, %r51491, 496;
	mov.u32 	%r51493, s_mem;
	add.s32 	%r51494, %r51493, %r51492;
	atom.shared.xor.b32 	%r51495, [%r51494+159232], %r56725;
	atom.shared.xor.b32 	%r51496, [%r51494+159236], %r56724;
	atom.shared.xor.b32 	%r51497, [%r51494+159240], %r56723;
	atom.shared.xor.b32 	%r51498, [%r51494+159244], %r56722;
$L__BB4_1314:
	or.b32  	%r51499, %r56720, %r56721;
	or.b32  	%r51500, %r51499, %r56719;
	or.b32  	%r51501, %r51500, %r56718;
	setp.eq.s32 	%p1047, %r51501, 0;
	@%p1047 bra 	$L__BB4_1316;
	mov.u32 	%r51502, %tid.x;
	shl.b32 	%r51503, %r51502, 4;
	and.b32  	%r51504, %r51503, 496;
	mov.u32 	%r51505, s_mem;
	add.s32 	%r51506, %r51505, %r51504;
	atom.shared.xor.b32 	%r51507, [%r51506+159744], %r56721;
	atom.shared.xor.b32 	%r51508, [%r51506+159748], %r56720;
	atom.shared.xor.b32 	%r51509, [%r51506+159752], %r56719;
	atom.shared.xor.b32 	%r51510, [%r51506+159756], %r56718;
$L__BB4_1316:
	or.b32  	%r51511, %r56716, %r56717;
	or.b32  	%r51512, %r51511, %r56715;
	or.b32  	%r51513, %r51512, %r56714;
	setp.eq.s32 	%p1048, %r51513, 0;
	@%p1048 bra 	$L__BB4_1318;
	mov.u32 	%r51514, %tid.x;
	shl.b32 	%r51515, %r51514, 4;
	and.b32  	%r51516, %r51515, 496;
	mov.u32 	%r51517, s_mem;
	add.s32 	%r51518, %r51517, %r51516;
	atom.shared.xor.b32 	%r51519, [%r51518+160256], %r56717;
	atom.shared.xor.b32 	%r51520, [%r51518+160260], %r56716;
	atom.shared.xor.b32 	%r51521, [%r51518+160264], %r56715;
	atom.shared.xor.b32 	%r51522, [%r51518+160268], %r56714;
$L__BB4_1318:
	or.b32  	%r51523, %r56712, %r56713;
	or.b32  	%r51524, %r51523, %r56711;
	or.b32  	%r51525, %r51524, %r56710;
	setp.eq.s32 	%p1049, %r51525, 0;
	@%p1049 bra 	$L__BB4_1320;
	mov.u32 	%r51526, %tid.x;
	shl.b32 	%r51527, %r51526, 4;
	and.b32  	%r51528, %r51527, 496;
	mov.u32 	%r51529, s_mem;
	add.s32 	%r51530, %r51529, %r51528;
	atom.shared.xor.b32 	%r51531, [%r51530+160768], %r56713;
	atom.shared.xor.b32 	%r51532, [%r51530+160772], %r56712;
	atom.shared.xor.b32 	%r51533, [%r51530+160776], %r56711;
	atom.shared.xor.b32 	%r51534, [%r51530+160780], %r56710;
$L__BB4_1320:
	or.b32  	%r51535, %r56708, %r56709;
	or.b32  	%r51536, %r51535, %r56707;
	or.b32  	%r51537, %r51536, %r56706;
	setp.eq.s32 	%p1050, %r51537, 0;
	@%p1050 bra 	$L__BB4_1322;
	mov.u32 	%r51538, %tid.x;
	shl.b32 	%r51539, %r51538, 4;
	and.b32  	%r51540, %r51539, 496;
	mov.u32 	%r51541, s_mem;
	add.s32 	%r51542, %r51541, %r51540;
	atom.shared.xor.b32 	%r51543, [%r51542+161280], %r56709;
	atom.shared.xor.b32 	%r51544, [%r51542+161284], %r56708;
	atom.shared.xor.b32 	%r51545, [%r51542+161288], %r56707;
	atom.shared.xor.b32 	%r51546, [%r51542+161292], %r56706;
$L__BB4_1322:
	or.b32  	%r51547, %r56704, %r56705;
	or.b32  	%r51548, %r51547, %r56703;
	or.b32  	%r51549, %r51548, %r56702;
	setp.eq.s32 	%p1051, %r51549, 0;
	@%p1051 bra 	$L__BB4_1324;
	mov.u32 	%r51550, %tid.x;
	shl.b32 	%r51551, %r51550, 4;
	and.b32  	%r51552, %r51551, 496;
	mov.u32 	%r51553, s_mem;
	add.s32 	%r51554, %r51553, %r51552;
	atom.shared.xor.b32 	%r51555, [%r51554+161792], %r56705;
	atom.shared.xor.b32 	%r51556, [%r51554+161796], %r56704;
	atom.shared.xor.b32 	%r51557, [%r51554+161800], %r56703;
	atom.shared.xor.b32 	%r51558, [%r51554+161804], %r56702;
$L__BB4_1324:
	or.b32  	%r51559, %r56700, %r56701;
	or.b32  	%r51560, %r51559, %r56699;
	or.b32  	%r51561, %r51560, %r56698;
	setp.eq.s32 	%p1052, %r51561, 0;
	@%p1052 bra 	$L__BB4_1326;
	mov.u32 	%r51562, %tid.x;
	shl.b32 	%r51563, %r51562, 4;
	and.b32  	%r51564, %r51563, 496;
	mov.u32 	%r51565, s_mem;
	add.s32 	%r51566, %r51565, %r51564;
	atom.shared.xor.b32 	%r51567, [%r51566+162304], %r56701;
	atom.shared.xor.b32 	%r51568, [%r51566+162308], %r56700;
	atom.shared.xor.b32 	%r51569, [%r51566+162312], %r56699;
	atom.shared.xor.b32 	%r51570, [%r51566+162316], %r56698;
$L__BB4_1326:
	or.b32  	%r51571, %r56696, %r56697;
	or.b32  	%r51572, %r51571, %r56695;
	or.b32  	%r51573, %r51572, %r56694;
	setp.eq.s32 	%p1053, %r51573, 0;
	@%p1053 bra 	$L__BB4_1328;
	mov.u32 	%r51574, %tid.x;
	shl.b32 	%r51575, %r51574, 4;
	and.b32  	%r51576, %r51575, 496;
	mov.u32 	%r51577, s_mem;
	add.s32 	%r51578, %r51577, %r51576;
	atom.shared.xor.b32 	%r51579, [%r51578+162816], %r56697;
	atom.shared.xor.b32 	%r51580, [%r51578+162820], %r56696;
	atom.shared.xor.b32 	%r51581, [%r51578+162824], %r56695;
	atom.shared.xor.b32 	%r51582, [%r51578+162828], %r56694;
$L__BB4_1328:
	or.b32  	%r51583, %r56692, %r56693;
	or.b32  	%r51584, %r51583, %r56691;
	or.b32  	%r51585, %r51584, %r56690;
	setp.eq.s32 	%p1054, %r51585, 0;
	@%p1054 bra 	$L__BB4_1330;
	mov.u32 	%r51586, %tid.x;
	shl.b32 	%r51587, %r51586, 4;
	and.b32  	%r51588, %r51587, 496;
	mov.u32 	%r51589, s_mem;
	add.s32 	%r51590, %r51589, %r51588;
	atom.shared.xor.b32 	%r51591, [%r51590+163328], %r56693;
	atom.shared.xor.b32 	%r51592, [%r51590+163332], %r56692;
	atom.shared.xor.b32 	%r51593, [%r51590+163336], %r56691;
	atom.shared.xor.b32 	%r51594, [%r51590+163340], %r56690;
$L__BB4_1330:
	or.b32  	%r51595, %r56688, %r56689;
	or.b32  	%r51596, %r51595, %r56687;
	or.b32  	%r51597, %r51596, %r56686;
	setp.eq.s32 	%p1055, %r51597, 0;
	@%p1055 bra 	$L__BB4_1332;
	mov.u32 	%r51598, %tid.x;
	shl.b32 	%r51599, %r51598, 4;
	and.b32  	%r51600, %r51599, 496;
	mov.u32 	%r51601, s_mem;
	add.s32 	%r51602, %r51601, %r51600;
	atom.shared.xor.b32 	%r51603, [%r51602+163840], %r56689;
	atom.shared.xor.b32 	%r51604, [%r51602+163844], %r56688;
	atom.shared.xor.b32 	%r51605, [%r51602+163848], %r56687;
	atom.shared.xor.b32 	%r51606, [%r51602+163852], %r56686;
$L__BB4_1332:
	or.b32  	%r51607, %r56684, %r56685;
	or.b32  	%r51608, %r51607, %r56683;
	or.b32  	%r51609, %r51608, %r56682;
	setp.eq.s32 	%p1056, %r51609, 0;
	@%p1056 bra 	$L__BB4_1334;
	mov.u32 	%r51610, %tid.x;
	shl.b32 	%r51611, %r51610, 4;
	and.b32  	%r51612, %r51611, 496;
	mov.u32 	%r51613, s_mem;
	add.s32 	%r51614, %r51613, %r51612;
	atom.shared.xor.b32 	%r51615, [%r51614+164352], %r56685;
	atom.shared.xor.b32 	%r51616, [%r51614+164356], %r56684;
	atom.shared.xor.b32 	%r51617, [%r51614+164360], %r56683;
	atom.shared.xor.b32 	%r51618, [%r51614+164364], %r56682;
$L__BB4_1334:
	or.b32  	%r51619, %r56680, %r56681;
	or.b32  	%r51620, %r51619, %r56679;
	or.b32  	%r51621, %r51620, %r56678;
	setp.eq.s32 	%p1057, %r51621, 0;
	@%p1057 bra 	$L__BB4_1336;
	mov.u32 	%r51622, %tid.x;
	shl.b32 	%r51623, %r51622, 4;
	and.b32  	%r51624, %r51623, 496;
	mov.u32 	%r51625, s_mem;
	add.s32 	%r51626, %r51625, %r51624;
	atom.shared.xor.b32 	%r51627, [%r51626+164864], %r56681;
	atom.shared.xor.b32 	%r51628, [%r51626+164868], %r56680;
	atom.shared.xor.b32 	%r51629, [%r51626+164872], %r56679;
	atom.shared.xor.b32 	%r51630, [%r51626+164876], %r56678;
$L__BB4_1336:
	or.b32  	%r51631, %r56676, %r56677;
	or.b32  	%r51632, %r51631, %r56675;
	or.b32  	%r51633, %r51632, %r56674;
	setp.eq.s32 	%p1058, %r51633, 0;
	@%p1058 bra 	$L__BB4_1338;
	mov.u32 	%r51634, %tid.x;
	shl.b32 	%r51635, %r51634, 4;
	and.b32  	%r51636, %r51635, 496;
	mov.u32 	%r51637, s_mem;
	add.s32 	%r51638, %r51637, %r51636;
	atom.shared.xor.b32 	%r51639, [%r51638+165376], %r56677;
	atom.shared.xor.b32 	%r51640, [%r51638+165380], %r56676;
	atom.shared.xor.b32 	%r51641, [%r51638+165384], %r56675;
	atom.shared.xor.b32 	%r51642, [%r51638+165388], %r56674;
$L__BB4_1338:
	or.b32  	%r51643, %r56672, %r56673;
	or.b32  	%r51644, %r51643, %r56671;
	or.b32  	%r51645, %r51644, %r56670;
	setp.eq.s32 	%p1059, %r51645, 0;
	@%p1059 bra 	$L__BB4_1340;
	mov.u32 	%r51646, %tid.x;
	shl.b32 	%r51647, %r51646, 4;
	and.b32  	%r51648, %r51647, 496;
	mov.u32 	%r51649, s_mem;
	add.s32 	%r51650, %r51649, %r51648;
	atom.shared.xor.b32 	%r51651, [%r51650+165888], %r56673;
	atom.shared.xor.b32 	%r51652, [%r51650+165892], %r56672;
	atom.shared.xor.b32 	%r51653, [%r51650+165896], %r56671;
	atom.shared.xor.b32 	%r51654, [%r51650+165900], %r56670;
$L__BB4_1340:
	or.b32  	%r51655, %r56668, %r56669;
	or.b32  	%r51656, %r51655, %r56667;
	or.b32  	%r51657, %r51656, %r56666;
	setp.eq.s32 	%p1060, %r51657, 0;
	@%p1060 bra 	$L__BB4_1342;
	mov.u32 	%r51658, %tid.x;
	shl.b32 	%r51659, %r51658, 4;
	and.b32  	%r51660, %r51659, 496;
	mov.u32 	%r51661, s_mem;
	add.s32 	%r51662, %r51661, %r51660;
	atom.shared.xor.b32 	%r51663, [%r51662+166400], %r56669;
	atom.shared.xor.b32 	%r51664, [%r51662+166404], %r56668;
	atom.shared.xor.b32 	%r51665, [%r51662+166408], %r56667;
	atom.shared.xor.b32 	%r51666, [%r51662+166412], %r56666;
$L__BB4_1342:
	or.b32  	%r51667, %r56664, %r56665;
	or.b32  	%r51668, %r51667, %r56663;
	or.b32  	%r51669, %r51668, %r56662;
	setp.eq.s32 	%p1061, %r51669, 0;
	@%p1061 bra 	$L__BB4_1344;
	mov.u32 	%r51670, %tid.x;
	shl.b32 	%r51671, %r51670, 4;
	and.b32  	%r51672, %r51671, 496;
	mov.u32 	%r51673, s_mem;
	add.s32 	%r51674, %r51673, %r51672;
	atom.shared.xor.b32 	%r51675, [%r51674+166912], %r56665;
	atom.shared.xor.b32 	%r51676, [%r51674+166916], %r56664;
	atom.shared.xor.b32 	%r51677, [%r51674+166920], %r56663;
	atom.shared.xor.b32 	%r51678, [%r51674+166924], %r56662;
$L__BB4_1344:
	or.b32  	%r51679, %r56660, %r56661;
	or.b32  	%r51680, %r51679, %r56659;
	or.b32  	%r51681, %r51680, %r56658;
	setp.eq.s32 	%p1062, %r51681, 0;
	@%p1062 bra 	$L__BB4_1346;
	mov.u32 	%r51682, %tid.x;
	shl.b32 	%r51683, %r51682, 4;
	and.b32  	%r51684, %r51683, 496;
	mov.u32 	%r51685, s_mem;
	add.s32 	%r51686, %r51685, %r51684;
	atom.shared.xor.b32 	%r51687, [%r51686+167424], %r56661;
	atom.shared.xor.b32 	%r51688, [%r51686+167428], %r56660;
	atom.shared.xor.b32 	%r51689, [%r51686+167432], %r56659;
	atom.shared.xor.b32 	%r51690, [%r51686+167436], %r56658;
$L__BB4_1346:
	mov.u32 	%r57972, %tid.x;
	shl.b32 	%r51692, %r57972, 4;
	and.b32  	%r51693, %r51692, 496;
	mov.u32 	%r51694, s_mem;
	add.s32 	%r8854, %r51694, %r51693;
	or.b32  	%r51695, %r56656, %r56657;
	or.b32  	%r51696, %r51695, %r56655;
	or.b32  	%r51697, %r51696, %r56654;
	setp.eq.s32 	%p1063, %r51697, 0;
	@%p1063 bra 	$L__BB4_1348;
	atom.shared.xor.b32 	%r51698, [%r8854+167936], %r56657;
	atom.shared.xor.b32 	%r51699, [%r8854+167940], %r56656;
	atom.shared.xor.b32 	%r51700, [%r8854+167944], %r56655;
	atom.shared.xor.b32 	%r51701, [%r8854+167948], %r56654;
$L__BB4_1348:
	or.b32  	%r51702, %r56652, %r56653;
	or.b32  	%r51703, %r51702, %r56651;
	or.b32  	%r51704, %r51703, %r56650;
	setp.eq.s32 	%p1064, %r51704, 0;
	@%p1064 bra 	$L__BB4_1350;
	atom.shared.xor.b32 	%r51705, [%r8854+168448], %r56653;
	atom.shared.xor.b32 	%r51706, [%r8854+168452], %r56652;
	atom.shared.xor.b32 	%r51707, [%r8854+168456], %r56651;
	atom.shared.xor.b32 	%r51708, [%r8854+168460], %r56650;
$L__BB4_1350:
	or.b32  	%r51709, %r56648, %r56649;
	or.b32  	%r51710, %r51709, %r56647;
	or.b32  	%r51711, %r51710, %r56646;
	setp.eq.s32 	%p1065, %r51711, 0;
	@%p1065 bra 	$L__BB4_1352;
	atom.shared.xor.b32 	%r51712, [%r8854+168960], %r56649;
	atom.shared.xor.b32 	%r51713, [%r8854+168964], %r56648;
	atom.shared.xor.b32 	%r51714, [%r8854+168968], %r56647;
	atom.shared.xor.b32 	%r51715, [%r8854+168972], %r56646;
$L__BB4_1352:
	or.b32  	%r51716, %r56644, %r56645;
	or.b32  	%r51717, %r51716, %r56643;
	or.b32  	%r51718, %r51717, %r56642;
	setp.eq.s32 	%p1066, %r51718, 0;
	@%p1066 bra 	$L__BB4_1354;
	atom.shared.xor.b32 	%r51719, [%r8854+169472], %r56645;
	atom.shared.xor.b32 	%r51720, [%r8854+169476], %r56644;
	atom.shared.xor.b32 	%r51721, [%r8854+169480], %r56643;
	atom.shared.xor.b32 	%r51722, [%r8854+169484], %r56642;
$L__BB4_1354:
	or.b32  	%r51723, %r56640, %r56641;
	or.b32  	%r51724, %r51723, %r56639;
	or.b32  	%r51725, %r51724, %r56638;
	setp.eq.s32 	%p1067, %r51725, 0;
	@%p1067 bra 	$L__BB4_1356;
	atom.shared.xor.b32 	%r51726, [%r8854+169984], %r56641;
	atom.shared.xor.b32 	%r51727, [%r8854+169988], %r56640;
	atom.shared.xor.b32 	%r51728, [%r8854+169992], %r56639;
	atom.shared.xor.b32 	%r51729, [%r8854+169996], %r56638;
$L__BB4_1356:
	or.b32  	%r51730, %r56636, %r56637;
	or.b32  	%r51731, %r51730, %r56635;
	or.b32  	%r51732, %r51731, %r56634;
	setp.eq.s32 	%p1068, %r51732, 0;
	@%p1068 bra 	$L__BB4_1358;
	atom.shared.xor.b32 	%r51733, [%r8854+170496], %r56637;
	atom.shared.xor.b32 	%r51734, [%r8854+170500], %r56636;
	atom.shared.xor.b32 	%r51735, [%r8854+170504], %r56635;
	atom.shared.xor.b32 	%r51736, [%r8854+170508], %r56634;
$L__BB4_1358:
	or.b32  	%r51737, %r56632, %r56633;
	or.b32  	%r51738, %r51737, %r56631;
	or.b32  	%r51739, %r51738, %r56630;
	setp.eq.s32 	%p1069, %r51739, 0;
	@%p1069 bra 	$L__BB4_1360;
	atom.shared.xor.b32 	%r51740, [%r8854+171008], %r56633;
	atom.shared.xor.b32 	%r51741, [%r8854+171012], %r56632;
	atom.shared.xor.b32 	%r51742, [%r8854+171016], %r56631;
	atom.shared.xor.b32 	%r51743, [%r8854+171020], %r56630;
$L__BB4_1360:
	or.b32  	%r51744, %r56628, %r56629;
	or.b32  	%r51745, %r51744, %r56627;
	or.b32  	%r51746, %r51745, %r56626;
	setp.eq.s32 	%p1070, %r51746, 0;
	@%p1070 bra 	$L__BB4_1362;
	atom.shared.xor.b32 	%r51747, [%r8854+171520], %r56629;
	atom.shared.xor.b32 	%r51748, [%r8854+171524], %r56628;
	atom.shared.xor.b32 	%r51749, [%r8854+171528], %r56627;
	atom.shared.xor.b32 	%r51750, [%r8854+171532], %r56626;
$L__BB4_1362:
	or.b32  	%r51751, %r56624, %r56625;
	or.b32  	%r51752, %r51751, %r56623;
	or.b32  	%r51753, %r51752, %r56622;
	setp.eq.s32 	%p1071, %r51753, 0;
	@%p1071 bra 	$L__BB4_1364;
	atom.shared.xor.b32 	%r51754, [%r8854+172032], %r56625;
	atom.shared.xor.b32 	%r51755, [%r8854+172036], %r56624;
	atom.shared.xor.b32 	%r51756, [%r8854+172040], %r56623;
	atom.shared.xor.b32 	%r51757, [%r8854+172044], %r56622;
$L__BB4_1364:
	or.b32  	%r51758, %r56620, %r56621;
	or.b32  	%r51759, %r51758, %r56619;
	or.b32  	%r51760, %r51759, %r56618;
	setp.eq.s32 	%p1072, %r51760, 0;
	@%p1072 bra 	$L__BB4_1366;
	atom.shared.xor.b32 	%r51761, [%r8854+172544], %r56621;
	atom.shared.xor.b32 	%r51762, [%r8854+172548], %r56620;
	atom.shared.xor.b32 	%r51763, [%r8854+172552], %r56619;
	atom.shared.xor.b32 	%r51764, [%r8854+172556], %r56618;
$L__BB4_1366:
	or.b32  	%r51765, %r56616, %r56617;
	or.b32  	%r51766, %r51765, %r56615;
	or.b32  	%r51767, %r51766, %r56614;
	setp.eq.s32 	%p1073, %r51767, 0;
	@%p1073 bra 	$L__BB4_1368;
	atom.shared.xor.b32 	%r51768, [%r8854+173056], %r56617;
	atom.shared.xor.b32 	%r51769, [%r8854+173060], %r56616;
	atom.shared.xor.b32 	%r51770, [%r8854+173064], %r56615;
	atom.shared.xor.b32 	%r51771, [%r8854+173068], %r56614;
$L__BB4_1368:
	or.b32  	%r51772, %r56612, %r56613;
	or.b32  	%r51773, %r51772, %r56611;
	or.b32  	%r51774, %r51773, %r56610;
	setp.eq.s32 	%p1074, %r51774, 0;
	@%p1074 bra 	$L__BB4_1370;
	atom.shared.xor.b32 	%r51775, [%r8854+173568], %r56613;
	atom.shared.xor.b32 	%r51776, [%r8854+173572], %r56612;
	atom.shared.xor.b32 	%r51777, [%r8854+173576], %r56611;
	atom.shared.xor.b32 	%r51778, [%r8854+173580], %r56610;
$L__BB4_1370:
	or.b32  	%r51779, %r56608, %r56609;
	or.b32  	%r51780, %r51779, %r56607;
	or.b32  	%r51781, %r51780, %r56606;
	setp.eq.s32 	%p1075, %r51781, 0;
	@%p1075 bra 	$L__BB4_1372;
	atom.shared.xor.b32 	%r51782, [%r8854+174080], %r56609;
	atom.shared.xor.b32 	%r51783, [%r8854+174084], %r56608;
	atom.shared.xor.b32 	%r51784, [%r8854+174088], %r56607;
	atom.shared.xor.b32 	%r51785, [%r8854+174092], %r56606;
$L__BB4_1372:
	or.b32  	%r51786, %r56604, %r56605;
	or.b32  	%r51787, %r51786, %r56603;
	or.b32  	%r51788, %r51787, %r56602;
	setp.eq.s32 	%p1076, %r51788, 0;
	@%p1076 bra 	$L__BB4_1374;
	atom.shared.xor.b32 	%r51789, [%r8854+174592], %r56605;
	atom.shared.xor.b32 	%r51790, [%r8854+174596], %r56604;
	atom.shared.xor.b32 	%r51791, [%r8854+174600], %r56603;
	atom.shared.xor.b32 	%r51792, [%r8854+174604], %r56602;
$L__BB4_1374:
	or.b32  	%r51793, %r56600, %r56601;
	or.b32  	%r51794, %r51793, %r56599;
	or.b32  	%r51795, %r51794, %r56598;
	setp.eq.s32 	%p1077, %r51795, 0;
	@%p1077 bra 	$L__BB4_1376;
	atom.shared.xor.b32 	%r51796, [%r8854+175104], %r56601;
	atom.shared.xor.b32 	%r51797, [%r8854+175108], %r56600;
	atom.shared.xor.b32 	%r51798, [%r8854+175112], %r56599;
	atom.shared.xor.b32 	%r51799, [%r8854+175116], %r56598;
$L__BB4_1376:
	or.b32  	%r51800, %r56596, %r56597;
	or.b32  	%r51801, %r51800, %r56595;
	or.b32  	%r51802, %r51801, %r56594;
	setp.eq.s32 	%p1078, %r51802, 0;
	@%p1078 bra 	$L__BB4_1378;
	atom.shared.xor.b32 	%r51803, [%r8854+175616], %r56597;
	atom.shared.xor.b32 	%r51804, [%r8854+175620], %r56596;
	atom.shared.xor.b32 	%r51805, [%r8854+175624], %r56595;
	atom.shared.xor.b32 	%r51806, [%r8854+175628], %r56594;
$L__BB4_1378:
	or.b32  	%r51807, %r56592, %r56593;
	or.b32  	%r51808, %r51807, %r56591;
	or.b32  	%r51809, %r51808, %r56590;
	setp.eq.s32 	%p1079, %r51809, 0;
	@%p1079 bra 	$L__BB4_1380;
	atom.shared.xor.b32 	%r51810, [%r8854+176128], %r56593;
	atom.shared.xor.b32 	%r51811, [%r8854+176132], %r56592;
	atom.shared.xor.b32 	%r51812, [%r8854+176136], %r56591;
	atom.shared.xor.b32 	%r51813, [%r8854+176140], %r56590;
$L__BB4_1380:
	or.b32  	%r51814, %r56588, %r56589;
	or.b32  	%r51815, %r51814, %r56587;
	or.b32  	%r51816, %r51815, %r56586;
	setp.eq.s32 	%p1080, %r51816, 0;
	@%p1080 bra 	$L__BB4_1382;
	atom.shared.xor.b32 	%r51817, [%r8854+176640], %r56589;
	atom.shared.xor.b32 	%r51818, [%r8854+176644], %r56588;
	atom.shared.xor.b32 	%r51819, [%r8854+176648], %r56587;
	atom.shared.xor.b32 	%r51820, [%r8854+176652], %r56586;
$L__BB4_1382:
	or.b32  	%r51821, %r56584, %r56585;
	or.b32  	%r51822, %r51821, %r56583;
	or.b32  	%r51823, %r51822, %r56582;
	setp.eq.s32 	%p1081, %r51823, 0;
	@%p1081 bra 	$L__BB4_1384;
	atom.shared.xor.b32 	%r51824, [%r8854+177152], %r56585;
	atom.shared.xor.b32 	%r51825, [%r8854+177156], %r56584;
	atom.shared.xor.b32 	%r51826, [%r8854+177160], %r56583;
	atom.shared.xor.b32 	%r51827, [%r8854+177164], %r56582;
$L__BB4_1384:
	or.b32  	%r51828, %r56580, %r56581;
	or.b32  	%r51829, %r51828, %r56579;
	or.b32  	%r51830, %r51829, %r56578;
	setp.eq.s32 	%p1082, %r51830, 0;
	@%p1082 bra 	$L__BB4_1386;
	atom.shared.xor.b32 	%r51831, [%r8854+177664], %r56581;
	atom.shared.xor.b32 	%r51832, [%r8854+177668], %r56580;
	atom.shared.xor.b32 	%r51833, [%r8854+177672], %r56579;
	atom.shared.xor.b32 	%r51834, [%r8854+177676], %r56578;
$L__BB4_1386:
	or.b32  	%r51835, %r56576, %r56577;
	or.b32  	%r51836, %r51835, %r56575;
	or.b32  	%r51837, %r51836, %r56574;
	setp.eq.s32 	%p1083, %r51837, 0;
	@%p1083 bra 	$L__BB4_1388;
	atom.shared.xor.b32 	%r51838, [%r8854+178176], %r56577;
	atom.shared.xor.b32 	%r51839, [%r8854+178180], %r56576;
	atom.shared.xor.b32 	%r51840, [%r8854+178184], %r56575;
	atom.shared.xor.b32 	%r51841, [%r8854+178188], %r56574;
$L__BB4_1388:
	or.b32  	%r51842, %r56572, %r56573;
	or.b32  	%r51843, %r51842, %r56571;
	or.b32  	%r51844, %r51843, %r56570;
	setp.eq.s32 	%p1084, %r51844, 0;
	@%p1084 bra 	$L__BB4_1390;
	atom.shared.xor.b32 	%r51845, [%r8854+178688], %r56573;
	atom.shared.xor.b32 	%r51846, [%r8854+178692], %r56572;
	atom.shared.xor.b32 	%r51847, [%r8854+178696], %r56571;
	atom.shared.xor.b32 	%r51848, [%r8854+178700], %r56570;
$L__BB4_1390:
	or.b32  	%r51849, %r56568, %r56569;
	or.b32  	%r51850, %r51849, %r56567;
	or.b32  	%r51851, %r51850, %r56566;
	setp.eq.s32 	%p1085, %r51851, 0;
	@%p1085 bra 	$L__BB4_1392;
	atom.shared.xor.b32 	%r51852, [%r8854+179200], %r56569;
	atom.shared.xor.b32 	%r51853, [%r8854+179204], %r56568;
	atom.shared.xor.b32 	%r51854, [%r8854+179208], %r56567;
	atom.shared.xor.b32 	%r51855, [%r8854+179212], %r56566;
$L__BB4_1392:
	or.b32  	%r51856, %r56564, %r56565;
	or.b32  	%r51857, %r51856, %r56563;
	or.b32  	%r51858, %r51857, %r56562;
	setp.eq.s32 	%p1086, %r51858, 0;
	@%p1086 bra 	$L__BB4_1394;
	atom.shared.xor.b32 	%r51859, [%r8854+179712], %r56565;
	atom.shared.xor.b32 	%r51860, [%r8854+179716], %r56564;
	atom.shared.xor.b32 	%r51861, [%r8854+179720], %r56563;
	atom.shared.xor.b32 	%r51862, [%r8854+179724], %r56562;
$L__BB4_1394:
	or.b32  	%r51863, %r56560, %r56561;
	or.b32  	%r51864, %r51863, %r56559;
	or.b32  	%r51865, %r51864, %r56558;
	setp.eq.s32 	%p1087, %r51865, 0;
	@%p1087 bra 	$L__BB4_1396;
	atom.shared.xor.b32 	%r51866, [%r8854+180224], %r56561;
	atom.shared.xor.b32 	%r51867, [%r8854+180228], %r56560;
	atom.shared.xor.b32 	%r51868, [%r8854+180232], %r56559;
	atom.shared.xor.b32 	%r51869, [%r8854+180236], %r56558;
$L__BB4_1396:
	or.b32  	%r51870, %r56556, %r56557;
	or.b32  	%r51871, %r51870, %r56555;
	or.b32  	%r51872, %r51871, %r56554;
	setp.eq.s32 	%p1088, %r51872, 0;
	@%p1088 bra 	$L__BB4_1398;
	atom.shared.xor.b32 	%r51873, [%r8854+180736], %r56557;
	atom.shared.xor.b32 	%r51874, [%r8854+180740], %r56556;
	atom.shared.xor.b32 	%r51875, [%r8854+180744], %r56555;
	atom.shared.xor.b32 	%r51876, [%r8854+180748], %r56554;
$L__BB4_1398:
	or.b32  	%r51877, %r56552, %r56553;
	or.b32  	%r51878, %r51877, %r56551;
	or.b32  	%r51879, %r51878, %r56550;
	setp.eq.s32 	%p1089, %r51879, 0;
	@%p1089 bra 	$L__BB4_1400;
	atom.shared.xor.b32 	%r51880, [%r8854+181248], %r56553;
	atom.shared.xor.b32 	%r51881, [%r8854+181252], %r56552;
	atom.shared.xor.b32 	%r51882, [%r8854+181256], %r56551;
	atom.shared.xor.b32 	%r51883, [%r8854+181260], %r56550;
$L__BB4_1400:
	or.b32  	%r51884, %r56548, %r56549;
	or.b32  	%r51885, %r51884, %r56547;
	or.b32  	%r51886, %r51885, %r56546;
	setp.eq.s32 	%p1090, %r51886, 0;
	@%p1090 bra 	$L__BB4_1402;
	atom.shared.xor.b32 	%r51887, [%r8854+181760], %r56549;
	atom.shared.xor.b32 	%r51888, [%r8854+181764], %r56548;
	atom.shared.xor.b32 	%r51889, [%r8854+181768], %r56547;
	atom.shared.xor.b32 	%r51890, [%r8854+181772], %r56546;
$L__BB4_1402:
	or.b32  	%r51891, %r56544, %r56545;
	or.b32  	%r51892, %r51891, %r56543;
	or.b32  	%r51893, %r51892, %r56542;
	setp.eq.s32 	%p1091, %r51893, 0;
	@%p1091 bra 	$L__BB4_1404;
	atom.shared.xor.b32 	%r51894, [%r8854+182272], %r56545;
	atom.shared.xor.b32 	%r51895, [%r8854+182276], %r56544;
	atom.shared.xor.b32 	%r51896, [%r8854+182280], %r56543;
	atom.shared.xor.b32 	%r51897, [%r8854+182284], %r56542;
$L__BB4_1404:
	or.b32  	%r51898, %r56540, %r56541;
	or.b32  	%r51899, %r51898, %r56539;
	or.b32  	%r51900, %r51899, %r56538;
	setp.eq.s32 	%p1092, %r51900, 0;
	@%p1092 bra 	$L__BB4_1406;
	atom.shared.xor.b32 	%r51901, [%r8854+182784], %r56541;
	atom.shared.xor.b32 	%r51902, [%r8854+182788], %r56540;
	atom.shared.xor.b32 	%r51903, [%r8854+182792], %r56539;
	atom.shared.xor.b32 	%r51904, [%r8854+182796], %r56538;
$L__BB4_1406:
	or.b32  	%r51905, %r56536, %r56537;
	or.b32  	%r51906, %r51905, %r56535;
	or.b32  	%r51907, %r51906, %r56534;
	setp.eq.s32 	%p1093, %r51907, 0;
	@%p1093 bra 	$L__BB4_1408;
	atom.shared.xor.b32 	%r51908, [%r8854+183296], %r56537;
	atom.shared.xor.b32 	%r51909, [%r8854+183300], %r56536;
	atom.shared.xor.b32 	%r51910, [%r8854+183304], %r56535;
	atom.shared.xor.b32 	%r51911, [%r8854+183308], %r56534;
$L__BB4_1408:
	or.b32  	%r51912, %r56532, %r56533;
	or.b32  	%r51913, %r51912, %r56531;
	or.b32  	%r51914, %r51913, %r56530;
	setp.eq.s32 	%p1094, %r51914, 0;
	@%p1094 bra 	$L__BB4_1410;
	atom.shared.xor.b32 	%r51915, [%r8854+183808], %r56533;
	atom.shared.xor.b32 	%r51916, [%r8854+183812], %r56532;
	atom.shared.xor.b32 	%r51917, [%r8854+183816], %r56531;
	atom.shared.xor.b32 	%r51918, [%r8854+183820], %r56530;
$L__BB4_1410:
	or.b32  	%r51919, %r56528, %r56529;
	or.b32  	%r51920, %r51919, %r56527;
	or.b32  	%r51921, %r51920, %r56526;
	setp.eq.s32 	%p1095, %r51921, 0;
	@%p1095 bra 	$L__BB4_1412;
	atom.shared.xor.b32 	%r51922, [%r8854+184320], %r56529;
	atom.shared.xor.b32 	%r51923, [%r8854+184324], %r56528;
	atom.shared.xor.b32 	%r51924, [%r8854+184328], %r56527;
	atom.shared.xor.b32 	%r51925, [%r8854+184332], %r56526;
$L__BB4_1412:
	or.b32  	%r51926, %r56524, %r56525;
	or.b32  	%r51927, %r51926, %r56523;
	or.b32  	%r51928, %r51927, %r56522;
	setp.eq.s32 	%p1096, %r51928, 0;
	@%p1096 bra 	$L__BB4_1414;
	atom.shared.xor.b32 	%r51929, [%r8854+184832], %r56525;
	atom.shared.xor.b32 	%r51930, [%r8854+184836], %r56524;
	atom.shared.xor.b32 	%r51931, [%r8854+184840], %r56523;
	atom.shared.xor.b32 	%r51932, [%r8854+184844], %r56522;
$L__BB4_1414:
	or.b32  	%r51933, %r56520, %r56521;
	or.b32  	%r51934, %r51933, %r56519;
	or.b32  	%r51935, %r51934, %r56518;
	setp.eq.s32 	%p1097, %r51935, 0;
	@%p1097 bra 	$L__BB4_1416;
	atom.shared.xor.b32 	%r51936, [%r8854+185344], %r56521;
	atom.shared.xor.b32 	%r51937, [%r8854+185348], %r56520;
	atom.shared.xor.b32 	%r51938, [%r8854+185352], %r56519;
	atom.shared.xor.b32 	%r51939, [%r8854+185356], %r56518;
$L__BB4_1416:
	or.b32  	%r51940, %r56516, %r56517;
	or.b32  	%r51941, %r51940, %r56515;
	or.b32  	%r51942, %r51941, %r56514;
	setp.eq.s32 	%p1098, %r51942, 0;
	@%p1098 bra 	$L__BB4_1418;
	atom.shared.xor.b32 	%r51943, [%r8854+185856], %r56517;
	atom.shared.xor.b32 	%r51944, [%r8854+185860], %r56516;
	atom.shared.xor.b32 	%r51945, [%r8854+185864], %r56515;
	atom.shared.xor.b32 	%r51946, [%r8854+185868], %r56514;
$L__BB4_1418:
	or.b32  	%r51947, %r56512, %r56513;
	or.b32  	%r51948, %r51947, %r56511;
	or.b32  	%r51949, %r51948, %r56510;
	setp.eq.s32 	%p1099, %r51949, 0;
	@%p1099 bra 	$L__BB4_1420;
	atom.shared.xor.b32 	%r51950, [%r8854+186368], %r56513;
	atom.shared.xor.b32 	%r51951, [%r8854+186372], %r56512;
	atom.shared.xor.b32 	%r51952, [%r8854+186376], %r56511;
	atom.shared.xor.b32 	%r51953, [%r8854+186380], %r56510;
$L__BB4_1420:
	or.b32  	%r51954, %r56508, %r56509;
	or.b32  	%r51955, %r51954, %r56507;
	or.b32  	%r51956, %r51955, %r56506;
	setp.eq.s32 	%p1100, %r51956, 0;
	@%p1100 bra 	$L__BB4_1422;
	atom.shared.xor.b32 	%r51957, [%r8854+186880], %r56509;
	atom.shared.xor.b32 	%r51958, [%r8854+186884], %r56508;
	atom.shared.xor.b32 	%r51959, [%r8854+186888], %r56507;
	atom.shared.xor.b32 	%r51960, [%r8854+186892], %r56506;
$L__BB4_1422:
	or.b32  	%r51961, %r56504, %r56505;
	or.b32  	%r51962, %r51961, %r56503;
	or.b32  	%r51963, %r51962, %r56502;
	setp.eq.s32 	%p1101, %r51963, 0;
	@%p1101 bra 	$L__BB4_1424;
	atom.shared.xor.b32 	%r51964, [%r8854+187392], %r56505;
	atom.shared.xor.b32 	%r51965, [%r8854+187396], %r56504;
	atom.shared.xor.b32 	%r51966, [%r8854+187400], %r56503;
	atom.shared.xor.b32 	%r51967, [%r8854+187404], %r56502;
$L__BB4_1424:
	or.b32  	%r51968, %r56500, %r56501;
	or.b32  	%r51969, %r51968, %r56499;
	or.b32  	%r51970, %r51969, %r56498;
	setp.eq.s32 	%p1102, %r51970, 0;
	@%p1102 bra 	$L__BB4_1426;
	atom.shared.xor.b32 	%r51971, [%r8854+187904], %r56501;
	atom.shared.xor.b32 	%r51972, [%r8854+187908], %r56500;
	atom.shared.xor.b32 	%r51973, [%r8854+187912], %r56499;
	atom.shared.xor.b32 	%r51974, [%r8854+187916], %r56498;
$L__BB4_1426:
	or.b32  	%r51975, %r56496, %r56497;
	or.b32  	%r51976, %r51975, %r56495;
	or.b32  	%r51977, %r51976, %r56494;
	setp.eq.s32 	%p1103, %r51977, 0;
	@%p1103 bra 	$L__BB4_1428;
	atom.shared.xor.b32 	%r51978, [%r8854+188416], %r56497;
	atom.shared.xor.b32 	%r51979, [%r8854+188420], %r56496;
	atom.shared.xor.b32 	%r51980, [%r8854+188424], %r56495;
	atom.shared.xor.b32 	%r51981, [%r8854+188428], %r56494;
$L__BB4_1428:
	or.b32  	%r51982, %r56492, %r56493;
	or.b32  	%r51983, %r51982, %r56491;
	or.b32  	%r51984, %r51983, %r56490;
	setp.eq.s32 	%p1104, %r51984, 0;
	@%p1104 bra 	$L__BB4_1430;
	atom.shared.xor.b32 	%r51985, [%r8854+188928], %r56493;
	atom.shared.xor.b32 	%r51986, [%r8854+188932], %r56492;
	atom.shared.xor.b32 	%r51987, [%r8854+188936], %r56491;
	atom.shared.xor.b32 	%r51988, [%r8854+188940], %r56490;
$L__BB4_1430:
	or.b32  	%r51989, %r56488, %r56489;
	or.b32  	%r51990, %r51989, %r56487;
	or.b32  	%r51991, %r51990, %r56486;
	setp.eq.s32 	%p1105, %r51991, 0;
	@%p1105 bra 	$L__BB4_1432;
	atom.shared.xor.b32 	%r51992, [%r8854+189440], %r56489;
	atom.shared.xor.b32 	%r51993, [%r8854+189444], %r56488;
	atom.shared.xor.b32 	%r51994, [%r8854+189448], %r56487;
	atom.shared.xor.b32 	%r51995, [%r8854+189452], %r56486;
$L__BB4_1432:
	or.b32  	%r51996, %r56484, %r56485;
	or.b32  	%r51997, %r51996, %r56483;
	or.b32  	%r51998, %r51997, %r56482;
	setp.eq.s32 	%p1106, %r51998, 0;
	@%p1106 bra 	$L__BB4_1434;
	atom.shared.xor.b32 	%r51999, [%r8854+189952], %r56485;
	atom.shared.xor.b32 	%r52000, [%r8854+189956], %r56484;
	atom.shared.xor.b32 	%r52001, [%r8854+189960], %r56483;
	atom.shared.xor.b32 	%r52002, [%r8854+189964], %r56482;
$L__BB4_1434:
	or.b32  	%r52003, %r56480, %r56481;
	or.b32  	%r52004, %r52003, %r56479;
	or.b32  	%r52005, %r52004, %r56478;
	setp.eq.s32 	%p1107, %r52005, 0;
	@%p1107 bra 	$L__BB4_1436;
	atom.shared.xor.b32 	%r52006, [%r8854+190464], %r56481;
	atom.shared.xor.b32 	%r52007, [%r8854+190468], %r56480;
	atom.shared.xor.b32 	%r52008, [%r8854+190472], %r56479;
	atom.shared.xor.b32 	%r52009, [%r8854+190476], %r56478;
$L__BB4_1436:
	or.b32  	%r52010, %r56476, %r56477;
	or.b32  	%r52011, %r52010, %r56475;
	or.b32  	%r52012, %r52011, %r56474;
	setp.eq.s32 	%p1108, %r52012, 0;
	@%p1108 bra 	$L__BB4_1438;
	atom.shared.xor.b32 	%r52013, [%r8854+190976], %r56477;
	atom.shared.xor.b32 	%r52014, [%r8854+190980], %r56476;
	atom.shared.xor.b32 	%r52015, [%r8854+190984], %r56475;
	atom.shared.xor.b32 	%r52016, [%r8854+190988], %r56474;
$L__BB4_1438:
	or.b32  	%r52017, %r56472, %r56473;
	or.b32  	%r52018, %r52017, %r56471;
	or.b32  	%r52019, %r52018, %r56470;
	setp.eq.s32 	%p1109, %r52019, 0;
	@%p1109 bra 	$L__BB4_1440;
	atom.shared.xor.b32 	%r52020, [%r8854+191488], %r56473;
	atom.shared.xor.b32 	%r52021, [%r8854+191492], %r56472;
	atom.shared.xor.b32 	%r52022, [%r8854+191496], %r56471;
	atom.shared.xor.b32 	%r52023, [%r8854+191500], %r56470;
$L__BB4_1440:
	or.b32  	%r52024, %r56468, %r56469;
	or.b32  	%r52025, %r52024, %r56467;
	or.b32  	%r52026, %r52025, %r56466;
	setp.eq.s32 	%p1110, %r52026, 0;
	@%p1110 bra 	$L__BB4_1442;
	atom.shared.xor.b32 	%r52027, [%r8854+192000], %r56469;
	atom.shared.xor.b32 	%r52028, [%r8854+192004], %r56468;
	atom.shared.xor.b32 	%r52029, [%r8854+192008], %r56467;
	atom.shared.xor.b32 	%r52030, [%r8854+192012], %r56466;
$L__BB4_1442:
	or.b32  	%r52031, %r56464, %r56465;
	or.b32  	%r52032, %r52031, %r56463;
	or.b32  	%r52033, %r52032, %r56462;
	setp.eq.s32 	%p1111, %r52033, 0;
	@%p1111 bra 	$L__BB4_1444;
	atom.shared.xor.b32 	%r52034, [%r8854+192512], %r56465;
	atom.shared.xor.b32 	%r52035, [%r8854+192516], %r56464;
	atom.shared.xor.b32 	%r52036, [%r8854+192520], %r56463;
	atom.shared.xor.b32 	%r52037, [%r8854+192524], %r56462;
$L__BB4_1444:
	or.b32  	%r52038, %r56460, %r56461;
	or.b32  	%r52039, %r52038, %r56459;
	or.b32  	%r52040, %r52039, %r56458;
	setp.eq.s32 	%p1112, %r52040, 0;
	@%p1112 bra 	$L__BB4_1446;
	atom.shared.xor.b32 	%r52041, [%r8854+193024], %r56461;
	atom.shared.xor.b32 	%r52042, [%r8854+193028], %r56460;
	atom.shared.xor.b32 	%r52043, [%r8854+193032], %r56459;
	atom.shared.xor.b32 	%r52044, [%r8854+193036], %r56458;
$L__BB4_1446:
	or.b32  	%r52045, %r56456, %r56457;
	or.b32  	%r52046, %r52045, %r56455;
	or.b32  	%r52047, %r52046, %r56454;
	setp.eq.s32 	%p1113, %r52047, 0;
	@%p1113 bra 	$L__BB4_1448;
	atom.shared.xor.b32 	%r52048, [%r8854+193536], %r56457;
	atom.shared.xor.b32 	%r52049, [%r8854+193540], %r56456;
	atom.shared.xor.b32 	%r52050, [%r8854+193544], %r56455;
	atom.shared.xor.b32 	%r52051, [%r8854+193548], %r56454;
$L__BB4_1448:
	or.b32  	%r52052, %r56452, %r56453;
	or.b32  	%r52053, %r52052, %r56451;
	or.b32  	%r52054, %r52053, %r56450;
	setp.eq.s32 	%p1114, %r52054, 0;
	@%p1114 bra 	$L__BB4_1450;
	atom.shared.xor.b32 	%r52055, [%r8854+194048], %r56453;
	atom.shared.xor.b32 	%r52056, [%r8854+194052], %r56452;
	atom.shared.xor.b32 	%r52057, [%r8854+194056], %r56451;
	atom.shared.xor.b32 	%r52058, [%r8854+194060], %r56450;
$L__BB4_1450:
	or.b32  	%r52059, %r56448, %r56449;
	or.b32  	%r52060, %r52059, %r56447;
	or.b32  	%r52061, %r52060, %r56446;
	setp.eq.s32 	%p1115, %r52061, 0;
	@%p1115 bra 	$L__BB4_1452;
	atom.shared.xor.b32 	%r52062, [%r8854+194560], %r56449;
	atom.shared.xor.b32 	%r52063, [%r8854+194564], %r56448;
	atom.shared.xor.b32 	%r52064, [%r8854+194568], %r56447;
	atom.shared.xor.b32 	%r52065, [%r8854+194572], %r56446;
$L__BB4_1452:
	or.b32  	%r52066, %r56444, %r56445;
	or.b32  	%r52067, %r52066, %r56443;
	or.b32  	%r52068, %r52067, %r56442;
	setp.eq.s32 	%p1116, %r52068, 0;
	@%p1116 bra 	$L__BB4_1454;
	atom.shared.xor.b32 	%r52069, [%r8854+195072], %r56445;
	atom.shared.xor.b32 	%r52070, [%r8854+195076], %r56444;
	atom.shared.xor.b32 	%r52071, [%r8854+195080], %r56443;
	atom.shared.xor.b32 	%r52072, [%r8854+195084], %r56442;
$L__BB4_1454:
	or.b32  	%r52073, %r56440, %r56441;
	or.b32  	%r52074, %r52073, %r56439;
	or.b32  	%r52075, %r52074, %r56438;
	setp.eq.s32 	%p1117, %r52075, 0;
	@%p1117 bra 	$L__BB4_1456;
	atom.shared.xor.b32 	%r52076, [%r8854+195584], %r56441;
	atom.shared.xor.b32 	%r52077, [%r8854+195588], %r56440;
	atom.shared.xor.b32 	%r52078, [%r8854+195592], %r56439;
	atom.shared.xor.b32 	%r52079, [%r8854+195596], %r56438;
$L__BB4_1456:
	or.b32  	%r52080, %r56436, %r56437;
	or.b32  	%r52081, %r52080, %r56435;
	or.b32  	%r52082, %r52081, %r56434;
	setp.eq.s32 	%p1118, %r52082, 0;
	@%p1118 bra 	$L__BB4_1458;
	atom.shared.xor.b32 	%r52083, [%r8854+196096], %r56437;
	atom.shared.xor.b32 	%r52084, [%r8854+196100], %r56436;
	atom.shared.xor.b32 	%r52085, [%r8854+196104], %r56435;
	atom.shared.xor.b32 	%r52086, [%r8854+196108], %r56434;
$L__BB4_1458:
	ld.param.u64 	%rd922, [fused_batch_pir_kernel_16_param_2];
	mov.u32 	%r8855, %ntid.x;
	cvta.to.global.u64 	%rd9, %rd922;
	setp.eq.s16 	%p1119, %rs1, 2;
	bar.sync 	0;
	@%p1119 bra 	$L__BB4_1463;
	mov.b32 	%r57971, 0;
$L__BB4_1460:
	.pragma "nounroll";
	shl.b32 	%r52088, %r57972, 4;
	add.s32 	%r52090, %r51694, %r52088;
	ld.shared.v4.u32 	{%r8859, %r8860, %r8861, %r8862}, [%r52090];
	or.b32  	%r52091, %r8860, %r8859;
	or.b32  	%r52092, %r52091, %r8861;
	or.b32  	%r52093, %r52092, %r8862;
	setp.eq.s32 	%p1120, %r52093, 0;
	@%p1120 bra 	$L__BB4_1462;
	mul.wide.u32 	%rd623, %r57972, 16;
	add.s64 	%rd624, %rd9, %rd623;
	atom.global.xor.b32 	%r52094, [%rd624], %r8859;
	atom.global.xor.b32 	%r52095, [%rd624+4], %r8860;
	atom.global.xor.b32 	%r52096, [%rd624+8], %r8861;
	atom.global.xor.b32 	%r52097, [%rd624+12], %r8862;
$L__BB4_1462:
	add.s32 	%r57972, %r57972, %r8855;
	add.s32 	%r57971, %r57971, 1;
	xor.b32  	%r52098, %r57971, %r3;
	setp.ne.s32 	%p1121, %r52098, 2;
	@%p1121 bra 	$L__BB4_1460;
$L__BB4_1463:
	shl.b32 	%r52099, %r8855, 1;
	add.s32 	%r57976, %r57972, %r52099;
	mad.lo.s32 	%r57975, %r8855, 3, %r57972;
	add.s32 	%r57974, %r8855, %r57972;
	shl.b32 	%r52100, %r57972, 4;
	add.s32 	%r57973, %r51694, %r52100;
	shl.b32 	%r8870, %r8855, 6;
	shl.b32 	%r8871, %r8855, 5;
	mul.lo.s32 	%r8872, %r8855, 48;
$L__BB4_1464:
	ld.shared.v4.u32 	{%r8878, %r8879, %r8880, %r8881}, [%r57973];
	or.b32  	%r52102, %r8879, %r8878;
	or.b32  	%r52103, %r52102, %r8880;
	or.b32  	%r52104, %r52103, %r8881;
	setp.eq.s32 	%p1122, %r52104, 0;
	@%p1122 bra 	$L__BB4_1466;
	mul.wide.u32 	%rd625, %r57972, 16;
	add.s64 	%rd626, %rd9, %rd625;
	atom.global.xor.b32 	%r52105, [%rd626], %r8878;
	atom.global.xor.b32 	%r52106, [%rd626+4], %r8879;
	atom.global.xor.b32 	%r52107, [%rd626+8], %r8880;
	atom.global.xor.b32 	%r52108, [%rd626+12], %r8881;
$L__BB4_1466:
	shl.b32 	%r52109, %r8855, 4;
	add.s32 	%r52110, %r57973, %r52109;
	ld.shared.v4.u32 	{%r8882, %r8883, %r8884, %r8885}, [%r52110];
	or.b32  	%r52111, %r8883, %r8882;
	or.b32  	%r52112, %r52111, %r8884;
	or.b32  	%r52113, %r52112, %r8885;
	setp.eq.s32 	%p1123, %r52113, 0;
	@%p1123 bra 	$L__BB4_1468;
	mul.wide.u32 	%rd627, %r57974, 16;
	add.s64 	%rd628, %rd9, %rd627;
	atom.global.xor.b32 	%r52114, [%rd628], %r8882;
	atom.global.xor.b32 	%r52115, [%rd628+4], %r8883;
	atom.global.xor.b32 	%r52116, [%rd628+8], %r8884;
	atom.global.xor.b32 	%r52117, [%rd628+12], %r8885;
$L__BB4_1468:
	add.s32 	%r8886, %r57972, %r8855;
	add.s32 	%r52118, %r57973, %r8871;
	ld.shared.v4.u32 	{%r8887, %r8888, %r8889, %r8890}, [%r52118];
	or.b32  	%r52119, %r8888, %r8887;
	or.b32  	%r52120, %r52119, %r8889;
	or.b32  	%r52121, %r52120, %r8890;
	setp.eq.s32 	%p1124, %r52121, 0;
	@%p1124 bra 	$L__BB4_1470;
	mul.wide.u32 	%rd629, %r57976, 16;
	add.s64 	%rd630, %rd9, %rd629;
	atom.global.xor.b32 	%r52122, [%rd630], %r8887;
	atom.global.xor.b32 	%r52123, [%rd630+4], %r8888;
	atom.global.xor.b32 	%r52124, [%rd630+8], %r8889;
	atom.global.xor.b32 	%r52125, [%rd630+12], %r8890;
$L__BB4_1470:
	add.s32 	%r8891, %r8886, %r8855;
	add.s32 	%r52126, %r57973, %r8872;
	ld.shared.v4.u32 	{%r8892, %r8893, %r8894, %r8895}, [%r52126];
	or.b32  	%r52127, %r8893, %r8892;
	or.b32  	%r52128, %r52127, %r8894;
	or.b32  	%r52129, %r52128, %r8895;
	setp.eq.s32 	%p1125, %r52129, 0;
	@%p1125 bra 	$L__BB4_1472;
	mul.wide.u32 	%rd631, %r57975, 16;
	add.s64 	%rd632, %rd9, %rd631;
	atom.global.xor.b32 	%r52130, [%rd632], %r8892;
	atom.global.xor.b32 	%r52131, [%rd632+4], %r8893;
	atom.global.xor.b32 	%r52132, [%rd632+8], %r8894;
	atom.global.xor.b32 	%r52133, [%rd632+12], %r8895;
$L__BB4_1472:
	add.s32 	%r52134, %r8891, %r8855;
	add.s32 	%r57972, %r52134, %r8855;
	shl.b32 	%r52135, %r8855, 2;
	add.s32 	%r57976, %r57976, %r52135;
	add.s32 	%r57975, %r57975, %r52135;
	add.s32 	%r57974, %r57974, %r52135;
	add.s32 	%r57973, %r57973, %r8870;
	setp.lt.u32 	%p1126, %r57972, 12288;
	@%p1126 bra 	$L__BB4_1464;
	ret;

}
	// .globl	fused_batch_pir_kernel_transposed_1
.visible .entry fused_batch_pir_kernel_transposed_1(
	.param .u64 .ptr .align 1 fused_batch_pir_kernel_transposed_1_param_0,
	.param .u64 .ptr .align 1 fused_batch_pir_kernel_transposed_1_param_1,
	.param .u64 .ptr .align 1 fused_batch_pir_kernel_transposed_1_param_2,
	.param .u64 .ptr .align 1 fused_batch_pir_kernel_transposed_1_param_3,
	.param .u32 fused_batch_pir_kernel_transposed_1_param_4,
	.param .u32 fused_batch_pir_kernel_transposed_1_param_5
)
{
	.reg .pred 	%p<109>;
	.reg .b16 	%rs<94>;
	.reg .b32 	%r<5990>;
	.reg .b64 	%rd<82>;

	ld.param.u64 	%rd18, [fused_batch_pir_kernel_transposed_1_param_1];
	cvta.to.global.u64 	%rd1, %rd18;
	mov.u32 	%r1, %tid.x;
	setp.gt.u32 	%p1, %r1, 767;
	@%p1 bra 	$L__BB5_7;
	mov.u32 	%r2, %ntid.x;
	add.s32 	%r763, %r1, %r2;
	max.u32 	%r764, %r763, 768;
	setp.lt.u32 	%p2, %r763, 768;
	selp.u32 	%r765, 1, 0, %p2;
	add.s32 	%r766, %r763, %r765;
	sub.s32 	%r767, %r764, %r766;
	div.u32 	%r768, %r767, %r2;
	add.s32 	%r3, %r768, %r765;
	and.b32  	%r769, %r3, 3;
	setp.eq.s32 	%p3, %r769, 3;
	mov.u32 	%r5566, %r1;
	@%p3 bra 	$L__BB5_4;
	add.s32 	%r771, %r3, 1;
	and.b32  	%r4, %r771, 3;
	mov.b32 	%r5565, 0;
	mov.u32 	%r5566, %r1;
$L__BB5_3:
	.pragma "nounroll";
	shl.b32 	%r772, %r5566, 4;
	mov.u32 	%r773, s_mem;
	add.s32 	%r774, %r773, %r772;
	mov.b32 	%r775, 0;
	st.shared.v4.u32 	[%r774], {%r775, %r775, %r775, %r775};
	add.s32 	%r5566, %r5566, %r2;
	add.s32 	%r5565, %r5565, 1;
	setp.ne.s32 	%p4, %r5565, %r4;
	@%p4 bra 	$L__BB5_3;
$L__BB5_4:
	setp.lt.u32 	%p5, %r3, 3;
	@%p5 bra 	$L__BB5_7;
	mov.u32 	%r777, s_mem;
	shl.b32 	%r780, %r2, 4;
	shl.b32 	%r784, %r2, 2;
$L__BB5_6:
	shl.b32 	%r776, %r5566, 4;
	add.s32 	%r778, %r777, %r776;
	mov.b32 	%r779, 0;
	st.shared.v4.u32 	[%r778], {%r779, %r779, %r779, %r779};
	add.s32 	%r781, %r778, %r780;
	st.shared.v4.u32 	[%r781], {%r779, %r779, %r779, %r779};
	add.s32 	%r782, %r781, %r780;
	st.shared.v4.u32 	[%r782], {%r779, %r779, %r779, %r779};
	add.s32 	%r783, %r782, %r780;
	st.shared.v4.u32 	[%r783], {%r779, %r779, %r779, %r779};
	add.s32 	%r5566, %r784, %r5566;
	setp.lt.u32 	%p6, %r5566, 768;
	@%p6 bra 	$L__BB5_6;
$L__BB5_7:
	bar.sync 	0;
	mov.u32 	%r785, %ctaid.x;
	shl.b32 	%r12, %r785, 11;
	setp.ne.s32 	%p7, %r1, 0;
	ld.const.u32 	%r13, [CHACHA_CONSTANTS];
	ld.const.u32 	%r14, [CHACHA_CONSTANTS+4];
	ld.const.u32 	%r15, [CHACHA_CONSTANTS+8];
	ld.const.u32 	%r16, [CHACHA_CONSTANTS+12];
	@%p7 bra 	$L__BB5_24;
	ld.global.v2.u8 	{%rs78, %rs2}, [%rd1+16];
	ld.global.u32 	%r5584, [%rd1];
	ld.global.u32 	%r5583, [%rd1+4];
	ld.global.u32 	%r5582, [%rd1+8];
	ld.global.u32 	%r5581, [%rd1+12];
	setp.lt.u16 	%p8, %rs2, 12;
	@%p8 bra 	$L__BB5_13;
	cvt.u32.u16 	%r787, %rs2;
	and.b32  	%r21, %r787, 255;
	add.s32 	%r22, %r21, -12;
	mov.b32 	%r5572, 0;
	mov.u16 	%rs76, %rs78;
$L__BB5_10:
	add.s32 	%r788, %r13, %r5584;
	shf.l.wrap.b32 	%r789, %r788, %r788, 16;
	add.s32 	%r790, %r5584, %r789;
	xor.b32  	%r791, %r5584, %r790;
	shf.l.wrap.b32 	%r792, %r791, %r791, 12;
	add.s32 	%r793, %r788, %r792;
	xor.b32  	%r794, %r789, %r793;
	shf.l.wrap.b32 	%r795, %r794, %r794, 8;
	add.s32 	%r796, %r790, %r795;
	xor.b32  	%r797, %r792, %r796;
	shf.l.wrap.b32 	%r798, %r797, %r797, 7;
	add.s32 	%r799, %r14, %r5583;
	shf.l.wrap.b32 	%r800, %r799, %r799, 16;
	add.s32 	%r801, %r5583, %r800;
	xor.b32  	%r802, %r5583, %r801;
	shf.l.wrap.b32 	%r803, %r802, %r802, 12;
	add.s32 	%r804, %r799, %r803;
	xor.b32  	%r805, %r800, %r804;
	shf.l.wrap.b32 	%r806, %r805, %r805, 8;
	add.s32 	%r807, %r801, %r806;
	xor.b32  	%r808, %r803, %r807;
	shf.l.wrap.b32 	%r809, %r808, %r808, 7;
	add.s32 	%r810, %r15, %r5582;
	shf.l.wrap.b32 	%r811, %r810, %r810, 16;
	add.s32 	%r812, %r5582, %r811;
	xor.b32  	%r813, %r5582, %r812;
	shf.l.wrap.b32 	%r814, %r813, %r813, 12;
	add.s32 	%r815, %r810, %r814;
	xor.b32  	%r816, %r811, %r815;
	shf.l.wrap.b32 	%r817, %r816, %r816, 8;
	add.s32 	%r818, %r812, %r817;
	xor.b32  	%r819, %r814, %r818;
	shf.l.wrap.b32 	%r820, %r819, %r819, 7;
	add.s32 	%r821, %r16, %r5581;
	shf.l.wrap.b32 	%r822, %r821, %r821, 16;
	add.s32 	%r823, %r5581, %r822;
	xor.b32  	%r824, %r5581, %r823;
	shf.l.wrap.b32 	%r825, %r824, %r824, 12;
	add.s32 	%r826, %r821, %r825;
	xor.b32  	%r827, %r822, %r826;
	shf.l.wrap.b32 	%r828, %r827, %r827, 8;
	add.s32 	%r829, %r823, %r828;
	xor.b32  	%r830, %r825, %r829;
	shf.l.wrap.b32 	%r831, %r830, %r830, 7;
	add.s32 	%r832, %r793, %r809;
	xor.b32  	%r833, %r828, %r832;
	shf.l.wrap.b32 	%r834, %r833, %r833, 16;
	add.s32 	%r835, %r818, %r834;
	xor.b32  	%r836, %r809, %r835;
	shf.l.wrap.b32 	%r837, %r836, %r836, 12;
	add.s32 	%r838, %r832, %r837;
	xor.b32  	%r839, %r834, %r838;
	shf.l.wrap.b32 	%r840, %r839, %r839, 8;
	add.s32 	%r841, %r835, %r840;
	xor.b32  	%r842, %r837, %r841;
	shf.l.wrap.b32 	%r843, %r842, %r842, 7;
	add.s32 	%r844, %r804, %r820;
	xor.b32  	%r845, %r795, %r844;
	shf.l.wrap.b32 	%r846, %r845, %r845, 16;
	add.s32 	%r847, %r829, %r846;
	xor.b32  	%r848, %r820, %r847;
	shf.l.wrap.b32 	%r849, %r848, %r848, 12;
	add.s32 	%r850, %r844, %r849;
	xor.b32  	%r851, %r846, %r850;
	shf.l.wrap.b32 	%r852, %r851, %r851, 8;
	add.s32 	%r853, %r847, %r852;
	xor.b32  	%r854, %r849, %r853;
	shf.l.wrap.b32 	%r855, %r854, %r854, 7;
	add.s32 	%r856, %r815, %r831;
	xor.b32  	%r857, %r806, %r856;
	shf.l.wrap.b32 	%r858, %r857, %r857, 16;
	add.s32 	%r859, %r796, %r858;
	xor.b32  	%r860, %r831, %r859;
	shf.l.wrap.b32 	%r861, %r860, %r860, 12;
	add.s32 	%r862, %r856, %r861;
	xor.b32  	%r863, %r858, %r862;
	shf.l.wrap.b32 	%r864, %r863, %r863, 8;
	add.s32 	%r865, %r859, %r864;
	xor.b32  	%r866, %r861, %r865;
	shf.l.wrap.b32 	%r867, %r866, %r866, 7;
	add.s32 	%r868, %r826, %r798;
	xor.b32  	%r869, %r817, %r868;
	shf.l.wrap.b32 	%r870, %r869, %r869, 16;
	add.s32 	%r871, %r807, %r870;
	xor.b32  	%r872, %r798, %r871;
	shf.l.wrap.b32 	%r873, %r872, %r872, 12;
	add.s32 	%r874, %r868, %r873;
	xor.b32  	%r875, %r870, %r874;
	shf.l.wrap.b32 	%r876, %r875, %r875, 8;
	add.s32 	%r877, %r871, %r876;
	xor.b32  	%r878, %r873, %r877;
	shf.l.wrap.b32 	%r879, %r878, %r878, 7;
	add.s32 	%r880, %r838, %r879;
	xor.b32  	%r881, %r852, %r880;
	shf.l.wrap.b32 	%r882, %r881, %r881, 16;
	add.s32 	%r883, %r865, %r882;
	xor.b32  	%r884, %r879, %r883;
	shf.l.wrap.b32 	%r885, %r884, %r884, 12;
	add.s32 	%r886, %r880, %r885;
	xor.b32  	%r887, %r882, %r886;
	shf.l.wrap.b32 	%r888, %r887, %r887, 8;
	add.s32 	%r889, %r883, %r888;
	xor.b32  	%r890, %r885, %r889;
	shf.l.wrap.b32 	%r891, %r890, %r890, 7;
	add.s32 	%r892, %r850, %r843;
	xor.b32  	%r893, %r864, %r892;
	shf.l.wrap.b32 	%r894, %r893, %r893, 16;
	add.s32 	%r895, %r877, %r894;
	xor.b32  	%r896, %r843, %r895;
	shf.l.wrap.b32 	%r897, %r896, %r896, 12;
	add.s32 	%r898, %r892, %r897;
	xor.b32  	%r899, %r894, %r898;
	shf.l.wrap.b32 	%r900, %r899, %r899, 8;
	add.s32 	%r901, %r895, %r900;
	xor.b32  	%r902, %r897, %r901;
	shf.l.wrap.b32 	%r903, %r902, %r902, 7;
	add.s32 	%r904, %r862, %r855;
	xor.b32  	%r905, %r876, %r904;
	shf.l.wrap.b32 	%r906, %r905, %r905, 16;
	add.s32 	%r907, %r841, %r906;
	xor.b32  	%r908, %r855, %r907;
	shf.l.wrap.b32 	%r909, %r908, %r908, 12;
	add.s32 	%r910, %r904, %r909;
	xor.b32  	%r911, %r906, %r910;
	shf.l.wrap.b32 	%r912, %r911, %r911, 8;
	add.s32 	%r913, %r907, %r912;
	xor.b32  	%r914, %r909, %r913;
	shf.l.wrap.b32 	%r915, %r914, %r914, 7;
	add.s32 	%r916, %r874, %r867;
	xor.b32  	%r917, %r840, %r916;
	shf.l.wrap.b32 	%r918, %r917, %r917, 16;
	add.s32 	%r919, %r853, %r918;
	xor.b32  	%r920, %r867, %r919;
	shf.l.wrap.b32 	%r921, %r920, %r920, 12;
	add.s32 	%r922, %r916, %r921;
	xor.b32  	%r923, %r918, %r922;
	shf.l.wrap.b32 	%r924, %r923, %r923, 8;
	add.s32 	%r925, %r919, %r924;
	xor.b32  	%r926, %r921, %r925;
	shf.l.wrap.b32 	%r927, %r926, %r926, 7;
	add.s32 	%r928, %r886, %r903;
	xor.b32  	%r929, %r924, %r928;
	shf.l.wrap.b32 	%r930, %r929, %r929, 16;
	add.s32 	%r931, %r913, %r930;
	xor.b32  	%r932, %r903, %r931;
	shf.l.wrap.b32 	%r933, %r932, %r932, 12;
	add.s32 	%r934, %r928, %r933;
	xor.b32  	%r935, %r930, %r934;
	shf.l.wrap.b32 	%r936, %r935, %r935, 8;
	add.s32 	%r937, %r931, %r936;
	xor.b32  	%r938, %r933, %r937;
	shf.l.wrap.b32 	%r939, %r938, %r938, 7;
	add.s32 	%r940, %r898, %r915;
	xor.b32  	%r941, %r888, %r940;
	shf.l.wrap.b32 	%r942, %r941, %r941, 16;
	add.s32 	%r943, %r925, %r942;
	xor.b32  	%r944, %r915, %r943;
	shf.l.wrap.b32 	%r945, %r944, %r944, 12;
	add.s32 	%r946, %r940, %r945;
	xor.b32  	%r947, %r942, %r946;
	shf.l.wrap.b32 	%r948, %r947, %r947, 8;
	add.s32 	%r949, %r943, %r948;
	xor.b32  	%r950, %r945, %r949;
	shf.l.wrap.b32 	%r951, %r950, %r950, 7;
	add.s32 	%r952, %r910, %r927;
	xor.b32  	%r953, %r900, %r952;
	shf.l.wrap.b32 	%r954, %r953, %r953, 16;
	add.s32 	%r955, %r889, %r954;
	xor.b32  	%r956, %r927, %r955;
	shf.l.wrap.b32 	%r957, %r956, %r956, 12;
	add.s32 	%r958, %r952, %r957;
	xor.b32  	%r959, %r954, %r958;
	shf.l.wrap.b32 	%r960, %r959, %r959, 8;
	add.s32 	%r961, %r955, %r960;
	xor.b32  	%r962, %r957, %r961;
	shf.l.wrap.b32 	%r963, %r962, %r962, 7;
	add.s32 	%r964, %r922, %r891;
	xor.b32  	%r965, %r912, %r964;
	shf.l.wrap.b32 	%r966, %r965, %r965, 16;
	add.s32 	%r967, %r901, %r966;
	xor.b32  	%r968, %r891, %r967;
	shf.l.wrap.b32 	%r969, %r968, %r968, 12;
	add.s32 	%r970, %r964, %r969;
	xor.b32  	%r971, %r966, %r970;
	shf.l.wrap.b32 	%r972, %r971, %r971, 8;
	add.s32 	%r973, %r967, %r972;
	xor.b32  	%r974, %r969, %r973;
	shf.l.wrap.b32 	%r975, %r974, %r974, 7;
	add.s32 	%r976, %r934, %r975;
	xor.b32  	%r977, %r948, %r976;
	shf.l.wrap.b32 	%r978, %r977, %r977, 16;
	add.s32 	%r979, %r961, %r978;
	xor.b32  	%r980, %r975, %r979;
	shf.l.wrap.b32 	%r981, %r980, %r980, 12;
	add.s32 	%r982, %r976, %r981;
	xor.b32  	%r983, %r978, %r982;
	shf.l.wrap.b32 	%r984, %r983, %r983, 8;
	add.s32 	%r985, %r979, %r984;
	xor.b32  	%r986, %r981, %r985;
	shf.l.wrap.b32 	%r987, %r986, %r986, 7;
	add.s32 	%r988, %r946, %r939;
	xor.b32  	%r989, %r960, %r988;
	shf.l.wrap.b32 	%r990, %r989, %r989, 16;
	add.s32 	%r991, %r973, %r990;
	xor.b32  	%r992, %r939, %r991;
	shf.l.wrap.b32 	%r993, %r992, %r992, 12;
	add.s32 	%r994, %r988, %r993;
	xor.b32  	%r995, %r990, %r994;
	shf.l.wrap.b32 	%r996, %r995, %r995, 8;
	add.s32 	%r997, %r991, %r996;
	xor.b32  	%r998, %r993, %r997;
	shf.l.wrap.b32 	%r999, %r998, %r998, 7;
	add.s32 	%r1000, %r958, %r951;
	xor.b32  	%r1001, %r972, %r1000;
	shf.l.wrap.b32 	%r1002, %r1001, %r1001, 16;
	add.s32 	%r1003, %r937, %r1002;
	xor.b32  	%r1004, %r951, %r1003;
	shf.l.wrap.b32 	%r1005, %r1004, %r1004, 12;
	add.s32 	%r1006, %r1000, %r1005;
	xor.b32  	%r1007, %r1002, %r1006;
	shf.l.wrap.b32 	%r1008, %r1007, %r1007, 8;
	add.s32 	%r1009, %r1003, %r1008;
	xor.b32  	%r1010, %r1005, %r1009;
	shf.l.wrap.b32 	%r1011, %r1010, %r1010, 7;
	add.s32 	%r1012, %r970, %r963;
	xor.b32  	%r1013, %r936, %r1012;
	shf.l.wrap.b32 	%r1014, %r1013, %r1013, 16;
	add.s32 	%r1015, %r949, %r1014;
	xor.b32  	%r1016, %r963, %r1015;
	shf.l.wrap.b32 	%r1017, %r1016, %r1016, 12;
	add.s32 	%r1018, %r1012, %r1017;
	xor.b32  	%r1019, %r1014, %r1018;
	shf.l.wrap.b32 	%r1020, %r1019, %r1019, 8;
	add.s32 	%r1021, %r1015, %r1020;
	xor.b32  	%r1022, %r1017, %r1021;
	shf.l.wrap.b32 	%r1023, %r1022, %r1022, 7;
	add.s32 	%r1024, %r982, %r999;
	xor.b32  	%r1025, %r1020, %r1024;
	shf.l.wrap.b32 	%r1026, %r1025, %r1025, 16;
	add.s32 	%r1027, %r1009, %r1026;
	xor.b32  	%r1028, %r999, %r1027;
	shf.l.wrap.b32 	%r1029, %r1028, %r1028, 12;
	add.s32 	%r1030, %r1024, %r1029;
	xor.b32  	%r1031, %r1026, %r1030;
	shf.l.wrap.b32 	%r1032, %r1031, %r1031, 8;
	add.s32 	%r1033, %r1027, %r1032;
	xor.b32  	%r1034, %r1029, %r1033;
	shf.l.wrap.b32 	%r1035, %r1034, %r1034, 7;
	add.s32 	%r1036, %r994, %r1011;
	xor.b32  	%r1037, %r984, %r1036;
	shf.l.wrap.b32 	%r1038, %r1037, %r1037, 16;
	add.s32 	%r1039, %r1021, %r1038;
	xor.b32  	%r1040, %r1011, %r1039;
	shf.l.wrap.b32 	%r1041, %r1040, %r1040, 12;
	add.s32 	%r1042, %r1036, %r1041;
	xor.b32  	%r1043, %r1038, %r1042;
	shf.l.wrap.b32 	%r1044, %r1043, %r1043, 8;
	add.s32 	%r1045, %r1039, %r1044;
	xor.b32  	%r1046, %r1041, %r1045;
	shf.l.wrap.b32 	%r1047, %r1046, %r1046, 7;
	add.s32 	%r1048, %r1006, %r1023;
	xor.b32  	%r1049, %r996, %r1048;
	shf.l.wrap.b32 	%r1050, %r1049, %r1049, 16;
	add.s32 	%r1051, %r985, %r1050;
	xor.b32  	%r1052, %r1023, %r1051;
	shf.l.wrap.b32 	%r1053, %r1052, %r1052, 12;
	add.s32 	%r1054, %r1048, %r1053;
	xor.b32  	%r1055, %r1050, %r1054;
	shf.l.wrap.b32 	%r1056, %r1055, %r1055, 8;
	add.s32 	%r1057, %r1051, %r1056;
	xor.b32  	%r1058, %r1053, %r1057;
	shf.l.wrap.b32 	%r1059, %r1058, %r1058, 7;
	add.s32 	%r1060, %r1018, %r987;
	xor.b32  	%r1061, %r1008, %r1060;
	shf.l.wrap.b32 	%r1062, %r1061, %r1061, 16;
	add.s32 	%r1063, %r997, %r1062;
	xor.b32  	%r1064, %r987, %r1063;
	shf.l.wrap.b32 	%r1065, %r1064, %r1064, 12;
	add.s32 	%r1066, %r1060, %r1065;
	xor.b32  	%r1067, %r1062, %r1066;
	shf.l.wrap.b32 	%r1068, %r1067, %r1067, 8;
	add.s32 	%r1069, %r1063, %r1068;
	xor.b32  	%r1070, %r1065, %r1069;
	shf.l.wrap.b32 	%r1071, %r1070, %r1070, 7;
	add.s32 	%r1072, %r1030, %r1071;
	xor.b32  	%r1073, %r1044, %r1072;
	shf.l.wrap.b32 	%r1074, %r1073, %r1073, 16;
	add.s32 	%r1075, %r1057, %r1074;
	xor.b32  	%r1076, %r1071, %r1075;
	shf.l.wrap.b32 	%r1077, %r1076, %r1076, 12;
	add.s32 	%r1078, %r1072, %r1077;
	xor.b32  	%r1079, %r1074, %r1078;
	shf.l.wrap.b32 	%r1080, %r1079, %r1079, 8;
	add.s32 	%r1081, %r1075, %r1080;
	xor.b32  	%r1082, %r1077, %r1081;
	shf.l.wrap.b32 	%r1083, %r1082, %r1082, 7;
	add.s32 	%r1084, %r1042, %r1035;
	xor.b32  	%r1085, %r1056, %r1084;
	shf.l.wrap.b32 	%r1086, %r1085, %r1085, 16;
	add.s32 	%r1087, %r1069, %r1086;
	xor.b32  	%r1088, %r1035, %r1087;
	shf.l.wrap.b32 	%r1089, %r1088, %r1088, 12;
	add.s32 	%r1090, %r1084, %r1089;
	xor.b32  	%r1091, %r1086, %r1090;
	shf.l.wrap.b32 	%r1092, %r1091, %r1091, 8;
	add.s32 	%r1093, %r1087, %r1092;
	xor.b32  	%r1094, %r1089, %r1093;
	shf.l.wrap.b32 	%r1095, %r1094, %r1094, 7;
	add.s32 	%r1096, %r1054, %r1047;
	xor.b32  	%r1097, %r1068, %r1096;
	shf.l.wrap.b32 	%r1098, %r1097, %r1097, 16;
	add.s32 	%r1099, %r1033, %r1098;
	xor.b32  	%r1100, %r1047, %r1099;
	shf.l.wrap.b32 	%r1101, %r1100, %r1100, 12;
	add.s32 	%r1102, %r1096, %r1101;
	xor.b32  	%r1103, %r1098, %r1102;
	shf.l.wrap.b32 	%r1104, %r1103, %r1103, 8;
	add.s32 	%r1105, %r1099, %r1104;
	xor.b32  	%r1106, %r1101, %r1105;
	shf.l.wrap.b32 	%r1107, %r1106, %r1106, 7;
	add.s32 	%r1108, %r1066, %r1059;
	xor.b32  	%r1109, %r1032, %r1108;
	shf.l.wrap.b32 	%r1110, %r1109, %r1109, 16;
	add.s32 	%r1111, %r1045, %r1110;
	xor.b32  	%r1112, %r1059, %r1111;
	shf.l.wrap.b32 	%r1113, %r1112, %r1112, 12;
	add.s32 	%r1114, %r1108, %r1113;
	xor.b32  	%r1115, %r1110, %r1114;
	shf.l.wrap.b32 	%r1116, %r1115, %r1115, 8;
	add.s32 	%r1117, %r1111, %r1116;
	xor.b32  	%r1118, %r1113, %r1117;
	shf.l.wrap.b32 	%r1119, %r1118, %r1118, 7;
	add.s32 	%r1120, %r1078, %r1095;
	xor.b32  	%r1121, %r1116, %r1120;
	shf.l.wrap.b32 	%r1122, %r1121, %r1121, 16;
	add.s32 	%r1123, %r1105, %r1122;
	xor.b32  	%r1124, %r1095, %r1123;
	shf.l.wrap.b32 	%r1125, %r1124, %r1124, 12;
	add.s32 	%r1126, %r1120, %r1125;
	xor.b32  	%r1127, %r1122, %r1126;
	shf.l.wrap.b32 	%r1128, %r1127, %r1127, 8;
	add.s32 	%r1129, %r1123, %r1128;
	xor.b32  	%r1130, %r1125, %r1129;
	shf.l.wrap.b32 	%r1131, %r1130, %r1130, 7;
	add.s32 	%r1132, %r1090, %r1107;
	xor.b32  	%r1133, %r1080, %r1132;
	shf.l.wrap.b32 	%r1134, %r1133, %r1133, 16;
	add.s32 	%r1135, %r1117, %r1134;
	xor.b32  	%r1136, %r1107, %r1135;
	shf.l.wrap.b32 	%r1137, %r1136, %r1136, 12;
	add.s32 	%r1138, %r1132, %r1137;
	xor.b32  	%r1139, %r1134, %r1138;
	shf.l.wrap.b32 	%r1140, %r1139, %r1139, 8;
	add.s32 	%r1141, %r1135, %r1140;
	xor.b32  	%r1142, %r1137, %r1141;
	shf.l.wrap.b32 	%r1143, %r1142, %r1142, 7;
	add.s32 	%r1144, %r1102, %r1119;
	xor.b32  	%r1145, %r1092, %r1144;
	shf.l.wrap.b32 	%r1146, %r1145, %r1145, 16;
	add.s32 	%r1147, %r1081, %r1146;
	xor.b32  	%r1148, %r1119, %r1147;
	shf.l.wrap.b32 	%r1149, %r1148, %r1148, 12;
	add.s32 	%r1150, %r1144, %r1149;
	xor.b32  	%r1151, %r1146, %r1150;
	shf.l.wrap.b32 	%r1152, %r1151, %r1151, 8;
	add.s32 	%r1153, %r1147, %r1152;
	xor.b32  	%r1154, %r1149, %r1153;
	shf.l.wrap.b32 	%r1155, %r1154, %r1154, 7;
	add.s32 	%r1156, %r1114, %r1083;
	xor.b32  	%r1157, %r1104, %r1156;
	shf.l.wrap.b32 	%r1158, %r1157, %r1157, 16;
	add.s32 	%r1159, %r1093, %r1158;
	xor.b32  	%r1160, %r1083, %r1159;
	shf.l.wrap.b32 	%r1161, %r1160, %r1160, 12;
	add.s32 	%r1162, %r1156, %r1161;
	xor.b32  	%r1163, %r1158, %r1162;
	shf.l.wrap.b32 	%r1164, %r1163, %r1163, 8;
	add.s32 	%r1165, %r1159, %r1164;
	xor.b32  	%r1166, %r1161, %r1165;
	shf.l.wrap.b32 	%r1167, %r1166, %r1166, 7;
	add.s32 	%r5576, %r13, %r1126;
	add.s32 	%r5575, %r14, %r1138;
	add.s32 	%r5574, %r15, %r1150;
	add.s32 	%r5573, %r16, %r1162;
	add.s32 	%r5577, %r5584, %r1167;
	add.s32 	%r5578, %r5583, %r1131;
	add.s32 	%r5579, %r5582, %r1143;
	add.s32 	%r5580, %r5581, %r1155;
	xor.b32  	%r1168, %r788, 1;
	shf.l.wrap.b32 	%r1169, %r788, %r1168, 16;
	add.s32 	%r1170, %r5584, %r1169;
	xor.b32  	%r1171, %r5584, %r1170;
	shf.l.wrap.b32 	%r1172, %r1171, %r1171, 12;
	add.s32 	%r1173, %r788, %r1172;
	xor.b32  	%r1174, %r1169, %r1173;
	shf.l.wrap.b32 	%r1175, %r1174, %r1174, 8;
	add.s32 	%r1176, %r1170, %r1175;
	xor.b32  	%r1177, %r1172, %r1176;
	shf.l.wrap.b32 	%r1178, %r1177, %r1177, 7;
	add.s32 	%r1179, %r1173, %r809;
	xor.b32  	%r1180, %r828, %r1179;
	shf.l.wrap.b32 	%r1181, %r1180, %r1180, 16;
	add.s32 	%r1182, %r818, %r1181;
	xor.b32  	%r1183, %r809, %r1182;
	shf.l.wrap.b32 	%r1184, %r1183, %r1183, 12;
	add.s32 	%r1185, %r1179, %r1184;
	xor.b32  	%r1186, %r1181, %r1185;
	shf.l.wrap.b32 	%r1187, %r1186, %r1186, 8;
	add.s32 	%r1188, %r1182, %r1187;
	xor.b32  	%r1189, %r1184, %r1188;
	shf.l.wrap.b32 	%r1190, %r1189, %r1189, 7;
	xor.b32  	%r1191, %r1175, %r844;
	shf.l.wrap.b32 	%r1192, %r1191, %r1191, 16;
	add.s32 	%r1193, %r829, %r1192;
	xor.b32  	%r1194, %r820, %r1193;
	shf.l.wrap.b32 	%r1195, %r1194, %r1194, 12;
	add.s32 	%r1196, %r844, %r1195;
	xor.b32  	%r1197, %r1192, %r1196;
	shf.l.wrap.b32 	%r1198, %r1197, %r1197, 8;
	add.s32 	%r1199, %r1193, %r1198;
	xor.b32  	%r1200, %r1195, %r1199;
	shf.l.wrap.b32 	%r1201, %r1200, %r1200, 7;
	add.s32 	%r1202, %r1176, %r858;
	xor.b32  	%r1203, %r831, %r1202;
	shf.l.wrap.b32 	%r1204, %r1203, %r1203, 12;
	add.s32 	%r1205, %r856, %r1204;
	xor.b32  	%r1206, %r858, %r1205;
	shf.l.wrap.b32 	%r1207, %r1206, %r1206, 8;
	add.s32 	%r1208, %r1202, %r1207;
	xor.b32  	%r1209, %r1204, %r1208;
	shf.l.wrap.b32 	%r1210, %r1209, %r1209, 7;
	add.s32 	%r1211, %r826, %r1178;
	xor.b32  	%r1212, %r817, %r1211;
	shf.l.wrap.b32 	%r1213, %r1212, %r1212, 16;
	add.s32 	%r1214, %r807, %r1213;
	xor.b32  	%r1215, %r1178, %r1214;
	shf.l.wrap.b32 	%r1216, %r1215, %r1215, 12;
	add.s32 	%r1217, %r1211, %r1216;
	xor.b32  	%r1218, %r1213, %r1217;
	shf.l.wrap.b32 	%r1219, %r1218, %r1218, 8;
	add.s32 	%r1220, %r1214, %r1219;
	xor.b32  	%r1221, %r1216, %r1220;
	shf.l.wrap.b32 	%r1222, %r1221, %r1221, 7;
	add.s32 	%r1223, %r1185, %r1222;
	xor.b32  	%r1224, %r1198, %r1223;
	shf.l.wrap.b32 	%r1225, %r1224, %r1224, 16;
	add.s32 	%r1226, %r1208, %r1225;
	xor.b32  	%r1227, %r1222, %r1226;
	shf.l.wrap.b32 	%r1228, %r1227, %r1227, 12;
	add.s32 	%r1229, %r1223, %r1228;
	xor.b32  	%r1230, %r1225, %r1229;
	shf.l.wrap.b32 	%r1231, %r1230, %r1230, 8;
	add.s32 	%r1232, %r1226, %r1231;
	xor.b32  	%r1233, %r1228, %r1232;
	shf.l.wrap.b32 	%r1234, %r1233, %r1233, 7;
	add.s32 	%r1235, %r1196, %r1190;
	xor.b32  	%r1236, %r1207, %r1235;
	shf.l.wrap.b32 	%r1237, %r1236, %r1236, 16;
	add.s32 	%r1238, %r1220, %r1237;
	xor.b32  	%r1239, %r1190, %r1238;
	shf.l.wrap.b32 	%r1240, %r1239, %r1239, 12;
	add.s32 	%r1241, %r1235, %r1240;
	xor.b32  	%r1242, %r1237, %r1241;
	shf.l.wrap.b32 	%r1243, %r1242, %r1242, 8;
	add.s32 	%r1244, %r1238, %r1243;
	xor.b32  	%r1245, %r1240, %r1244;
	shf.l.wrap.b32 	%r1246, %r1245, %r1245, 7;
	add.s32 	%r1247, %r1205, %r1201;
	xor.b32  	%r1248, %r1219, %r1247;
	shf.l.wrap.b32 	%r1249, %r1248, %r1248, 16;
	add.s32 	%r1250, %r1188, %r1249;
	xor.b32  	%r1251, %r1201, %r1250;
	shf.l.wrap.b32 	%r1252, %r1251, %r1251, 12;
	add.s32 	%r1253, %r1247, %r1252;
	xor.b32  	%r1254, %r1249, %r1253;
	shf.l.wrap.b32 	%r1255, %r1254, %r1254, 8;
	add.s32 	%r1256, %r1250, %r1255;
	xor.b32  	%r1257, %r1252, %r1256;
	shf.l.wrap.b32 	%r1258, %r1257, %r1257, 7;
	add.s32 	%r1259, %r1217, %r1210;
	xor.b32  	%r1260, %r1187, %r1259;
	shf.l.wrap.b32 	%r1261, %r1260, %r1260, 16;
	add.s32 	%r1262, %r1199, %r1261;
	xor.b32  	%r1263, %r1210, %r1262;
	shf.l.wrap.b32 	%r1264, %r1263, %r1263, 12;
	add.s32 	%r1265, %r1259, %r1264;
	xor.b32  	%r1266, %r1261, %r1265;
	shf.l.wrap.b32 	%r1267, %r1266, %r1266, 8;
	add.s32 	%r1268, %r1262, %r1267;
	xor.b32  	%r1269, %r1264, %r1268;
	shf.l.wrap.b32 	%r1270, %r1269, %r1269, 7;
	add.s32 	%r1271, %r1229, %r1246;
	xor.b32  	%r1272, %r1267, %r1271;
	shf.l.wrap.b32 	%r1273, %r1272, %r1272, 16;
	add.s32 	%r1274, %r1256, %r1273;
	xor.b32  	%r1275, %r1246, %r1274;
	shf.l.wrap.b32 	%r1276, %r1275, %r1275, 12;
	add.s32 	%r1277, %r1271, %r1276;
	xor.b32  	%r1278, %r1273, %r1277;
	shf.l.wrap.b32 	%r1279, %r1278, %r1278, 8;
	add.s32 	%r1280, %r1274, %r1279;
	xor.b32  	%r1281, %r1276, %r1280;
	shf.l.wrap.b32 	%r1282, %r1281, %r1281, 7;
	add.s32 	%r1283, %r1241, %r1258;
	xor.b32  	%r1284, %r1231, %r1283;
	shf.l.wrap.b32 	%r1285, %r1284, %r1284, 16;
	add.s32 	%r1286, %r1268, %r1285;
	xor.b32  	%r1287, %r1258, %r1286;
	shf.l.wrap.b32 	%r1288, %r1287, %r1287, 12;
	add.s32 	%r1289, %r1283, %r1288;
	xor.b32  	%r1290, %r1285, %r1289;
	shf.l.wrap.b32 	%r1291, %r1290, %r1290, 8;
	add.s32 	%r1292, %r1286, %r1291;
	xor.b32  	%r1293, %r1288, %r1292;
	shf.l.wrap.b32 	%r1294, %r1293, %r1293, 7;
	add.s32 	%r1295, %r1253, %r1270;
	xor.b32  	%r1296, %r1243, %r1295;
	shf.l.wrap.b32 	%r1297, %r1296, %r1296, 16;
	add.s32 	%r1298, %r1232, %r1297;
	xor.b32  	%r1299, %r1270, %r1298;
	shf.l.wrap.b32 	%r1300, %r1299, %r1299, 12;
	add.s32 	%r1301, %r1295, %r1300;
	xor.b32  	%r1302, %r1297, %r1301;
	shf.l.wrap.b32 	%r1303, %r1302, %r1302, 8;
	add.s32 	%r1304, %r1298, %r1303;
	xor.b32  	%r1305, %r1300, %r1304;
	shf.l.wrap.b32 	%r1306, %r1305, %r1305, 7;
	add.s32 	%r1307, %r1265, %r1234;
	xor.b32  	%r1308, %r1255, %r1307;
	shf.l.wrap.b32 	%r1309, %r1308, %r1308, 16;
	add.s32 	%r1310, %r1244, %r1309;
	xor.b32  	%r1311, %r1234, %r1310;
	shf.l.wrap.b32 	%r1312, %r1311, %r1311, 12;
	add.s32 	%r1313, %r1307, %r1312;
	xor.b32  	%r1314, %r1309, %r1313;
	shf.l.wrap.b32 	%r1315, %r1314, %r1314, 8;
	add.s32 	%r1316, %r1310, %r1315;
	xor.b32  	%r1317, %r1312, %r1316;
	shf.l.wrap.b32 	%r1318, %r1317, %r1317, 7;
	add.s32 	%r1319, %r1277, %r1318;
	xor.b32  	%r1320, %r1291, %r1319;
	shf.l.wrap.b32 	%r1321, %r1320, %r1320, 16;
	add.s32 	%r1322, %r1304, %r1321;
	xor.b32  	%r1323, %r1318, %r1322;
	shf.l.wrap.b32 	%r1324, %r1323, %r1323, 12;
	add.s32 	%r1325, %r1319, %r1324;
	xor.b32  	%r1326, %r1321, %r1325;
	shf.l.wrap.b32 	%r1327, %r1326, %r1326, 8;
	add.s32 	%r1328, %r1322, %r1327;
	xor.b32  	%r1329, %r1324, %r1328;
	shf.l.wrap.b32 	%r1330, %r1329, %r1329, 7;
	add.s32 	%r1331, %r1289, %r1282;
	xor.b32  	%r1332, %r1303, %r1331;
	shf.l.wrap.b32 	%r1333, %r1332, %r1332, 16;
	add.s32 	%r1334, %r1316, %r1333;
	xor.b32  	%r1335, %r1282, %r1334;
	shf.l.wrap.b32 	%r1336, %r1335, %r1335, 12;
	add.s32 	%r1337, %r1331, %r1336;
	xor.b32  	%r1338, %r1333, %r1337;
	shf.l.wrap.b32 	%r1339, %r1338, %r1338, 8;
	add.s32 	%r1340, %r1334, %r1339;
	xor.b32  	%r1341, %r1336, %r1340;
	shf.l.wrap.b32 	%r1342, %r1341, %r1341, 7;
	add.s32 	%r1343, %r1301, %r1294;
	xor.b32  	%r1344, %r1315, %r1343;
	shf.l.wrap.b32 	%r1345, %r1344, %r1344, 16;
	add.s32 	%r1346, %r1280, %r1345;
	xor.b32  	%r1347, %r1294, %r1346;
	shf.l.wrap.b32 	%r1348, %r1347, %r1347, 12;
	add.s32 	%r1349, %r1343, %r1348;
	xor.b32  	%r1350, %r1345, %r1349;
	shf.l.wrap.b32 	%r1351, %r1350, %r1350, 8;
	add.s32 	%r1352, %r1346, %r1351;
	xor.b32  	%r1353, %r1348, %r1352;
	shf.l.wrap.b32 	%r1354, %r1353, %r1353, 7;
	add.s32 	%r1355, %r1313, %r1306;
	xor.b32  	%r1356, %r1279, %r1355;
	shf.l.wrap.b32 	%r1357, %r1356, %r1356, 16;
	add.s32 	%r1358, %r1292, %r1357;
	xor.b32  	%r1359, %r1306, %r1358;
	shf.l.wrap.b32 	%r1360, %r1359, %r1359, 12;
	add.s32 	%r1361, %r1355, %r1360;
	xor.b32  	%r1362, %r1357, %r1361;
	shf.l.wrap.b32 	%r1363, %r1362, %r1362, 8;
	add.s32 	%r1364, %r1358, %r1363;
	xor.b32  	%r1365, %r1360, %r1364;
	shf.l.wrap.b32 	%r1366, %r1365, %r1365, 7;
	add.s32 	%r1367, %r1325, %r1342;
	xor.b32  	%r1368, %r1363, %r1367;
	shf.l.wrap.b32 	%r1369, %r1368, %r1368, 16;
	add.s32 	%r1370, %r1352, %r1369;
	xor.b32  	%r1371, %r1342, %r1370;
	shf.l.wrap.b32 	%r1372, %r1371, %r1371, 12;
	add.s32 	%r1373, %r1367, %r1372;
	xor.b32  	%r1374, %r1369, %r1373;
	shf.l.wrap.b32 	%r1375, %r1374, %r1374, 8;
	add.s32 	%r1376, %r1370, %r1375;
	xor.b32  	%r1377, %r1372, %r1376;
	shf.l.wrap.b32 	%r1378, %r1377, %r1377, 7;
	add.s32 	%r1379, %r1337, %r1354;
	xor.b32  	%r1380, %r1327, %r1379;
	shf.l.wrap.b32 	%r1381, %r1380, %r1380, 16;
	add.s32 	%r1382, %r1364, %r1381;
	xor.b32  	%r1383, %r1354, %r1382;
	shf.l.wrap.b32 	%r1384, %r1383, %r1383, 12;
	add.s32 	%r1385, %r1379, %r1384;
	xor.b32  	%r1386, %r1381, %r1385;
	shf.l.wrap.b32 	%r1387, %r1386, %r1386, 8;
	add.s32 	%r1388, %r1382, %r1387;
	xor.b32  	%r1389, %r1384, %r1388;
	shf.l.wrap.b32 	%r1390, %r1389, %r1389, 7;
	add.s32 	%r1391, %r1349, %r1366;
	xor.b32  	%r1392, %r1339, %r1391;
	shf.l.wrap.b32 	%r1393, %r1392, %r1392, 16;
	add.s32 	%r1394, %r1328, %r1393;
	xor.b32  	%r1395, %r1366, %r1394;
	shf.l.wrap.b32 	%r1396, %r1395, %r1395, 12;
	add.s32 	%r1397, %r1391, %r1396;
	xor.b32  	%r1398, %r1393, %r1397;
	shf.l.wrap.b32 	%r1399, %r1398, %r1398, 8;
	add.s32 	%r1400, %r1394, %r1399;
	xor.b32  	%r1401, %r1396, %r1400;
	shf.l.wrap.b32 	%r1402, %r1401, %r1401, 7;
	add.s32 	%r1403, %r1361, %r1330;
	xor.b32  	%r1404, %r1351, %r1403;
	shf.l.wrap.b32 	%r1405, %r1404, %r1404, 16;
	add.s32 	%r1406, %r1340, %r1405;
	xor.b32  	%r1407, %r1330, %r1406;
	shf.l.wrap.b32 	%r1408, %r1407, %r1407, 12;
	add.s32 	%r1409, %r1403, %r1408;
	xor.b32  	%r1410, %r1405, %r1409;
	shf.l.wrap.b32 	%r1411, %r1410, %r1410, 8;
	add.s32 	%r1412, %r1406, %r1411;
	xor.b32  	%r1413, %r1408, %r1412;
	shf.l.wrap.b32 	%r1414, %r1413, %r1413, 7;
	add.s32 	%r1415, %r1373, %r1414;
	xor.b32  	%r1416, %r1387, %r1415;
	shf.l.wrap.b32 	%r1417, %r1416, %r1416, 16;
	add.s32 	%r1418, %r1400, %r1417;
	xor.b32  	%r1419, %r1414, %r1418;
	shf.l.wrap.b32 	%r1420, %r1419, %r1419, 12;
	add.s32 	%r1421, %r1415, %r1420;
	xor.b32  	%r1422, %r1417, %r1421;
	shf.l.wrap.b32 	%r1423, %r1422, %r1422, 8;
	add.s32 	%r1424, %r1385, %r1378;
	xor.b32  	%r1425, %r1399, %r1424;
	shf.l.wrap.b32 	%r1426, %r1425, %r1425, 16;
	add.s32 	%r1427, %r1412, %r1426;
	xor.b32  	%r1428, %r1378, %r1427;
	shf.l.wrap.b32 	%r1429, %r1428, %r1428, 12;
	add.s32 	%r1430, %r1424, %r1429;
	xor.b32  	%r1431, %r1426, %r1430;
	shf.l.wrap.b32 	%r1432, %r1431, %r1431, 8;
	add.s32 	%r1433, %r1427, %r1432;
	xor.b32  	%r1434, %r1429, %r1433;
	shf.l.wrap.b32 	%r1435, %r1434, %r1434, 7;
	add.s32 	%r1436, %r1397, %r1390;
	xor.b32  	%r1437, %r1411, %r1436;
	shf.l.wrap.b32 	%r1438, %r1437, %r1437, 16;
	add.s32 	%r1439, %r1376, %r1438;
	xor.b32  	%r1440, %r1390, %r1439;
	shf.l.wrap.b32 	%r1441, %r1440, %r1440, 12;
	add.s32 	%r1442, %r1436, %r1441;
	xor.b32  	%r1443, %r1438, %r1442;
	shf.l.wrap.b32 	%r1444, %r1443, %r1443, 8;
	add.s32 	%r1445, %r1439, %r1444;
	xor.b32  	%r1446, %r1441, %r1445;
	shf.l.wrap.b32 	%r1447, %r1446, %r1446, 7;
	add.s32 	%r1448, %r1409, %r1402;
	xor.b32  	%r1449, %r1375, %r1448;
	shf.l.wrap.b32 	%r1450, %r1449, %r1449, 16;
	add.s32 	%r1451, %r1388, %r1450;
	xor.b32  	%r1452, %r1402, %r1451;
	shf.l.wrap.b32 	%r1453, %r1452, %r1452, 12;
	add.s32 	%r1454, %r1448, %r1453;
	xor.b32  	%r1455, %r1450, %r1454;
	shf.l.wrap.b32 	%r1456, %r1455, %r1455, 8;
	add.s32 	%r1457, %r1451, %r1456;
	add.s32 	%r1458, %r1421, %r1435;
	xor.b32  	%r1459, %r1456, %r1458;
	shf.l.wrap.b32 	%r1460, %r1459, %r1459, 16;
	add.s32 	%r1461, %r1445, %r1460;
	xor.b32  	%r1462, %r1435, %r1461;
	shr.u32 	%r1463, %r1462, 20;
	add.s32 	%r1464, %r1458, %r1463;
	add.s32 	%r1465, %r1430, %r1447;
	xor.b32  	%r1466, %r1423, %r1465;
	shf.l.wrap.b32 	%r1467, %r1466, %r1466, 16;
	add.s32 	%r1468, %r1457, %r1467;
	xor.b32  	%r1469, %r1447, %r1468;
	shr.u32 	%r1470, %r1469, 20;
	add.s32 	%r1471, %r1465, %r1470;
	add.s32 	%r1472, %r13, %r1464;
	add.s32 	%r1473, %r14, %r1471;
	not.b32 	%r1474, %r5572;
	add.s32 	%r1475, %r21, %r1474;
	mov.b32 	%r1476, 1;
	shl.b32 	%r1477, %r1476, %r1475;
	and.b32  	%r36, %r1477, %r12;
	setp.eq.s32 	%p9, %r36, 0;
	selp.b32 	%r1478, %r1472, %r1473, %p9;
	cvt.u16.u32 	%rs40, %r1478;
	and.b16  	%rs78, %rs40, 1;
	and.b16  	%rs41, %rs76, 255;
	setp.ne.s16 	%p10, %rs41, 1;
	@%p10 bra 	$L__BB5_12;
	setp.eq.s32 	%p11, %r36, 0;
	mul.wide.u32 	%rd20, %r5572, 16;
	add.s64 	%rd21, %rd1, %rd20;
	ld.global.u32 	%r1479, [%rd21+20];
	selp.b32 	%r1480, %r5576, %r5577, %p11;
	xor.b32  	%r1481, %r1480, %r1479;
	selp.b32 	%r1482, %r5575, %r5578, %p11;
	selp.b32 	%r5576, %r1481, %r5576, %p11;
	selp.b32 	%r5577, %r5577, %r1481, %p11;
	ld.global.u32 	%r1483, [%rd21+24];
	xor.b32  	%r1484, %r1482, %r1483;
	selp.b32 	%r1485, %r5574, %r5579, %p11;
	selp.b32 	%r5575, %r1484, %r5575, %p11;
	selp.b32 	%r5578, %r5578, %r1484, %p11;
	ld.global.u32 	%r1486, [%rd21+28];
	xor.b32  	%r1487, %r1485, %r1486;
	selp.b32 	%r1488, %r5573, %r5580, %p11;
	selp.b32 	%r5574, %r1487, %r5574, %p11;
	selp.b32 	%r5579, %r5579, %r1487, %p11;
	ld.global.u32 	%r1489, [%rd21+32];
	xor.b32  	%r1490, %r1488, %r1489;
	selp.b32 	%r1491, 420, 445, %p11;
	selp.b32 	%r5573, %r1490, %r5573, %p11;
	selp.b32 	%r5580, %r5580, %r1490, %p11;
	add.s32 	%r1492, %r1491, %r5572;
	cvt.u64.u32 	%rd22, %r1492;
	add.s64 	%rd23, %rd1, %rd22;
	ld.global.u8 	%rs42, [%rd23];
	xor.b16  	%rs78, %rs42, %rs78;
$L__BB5_12:
	setp.eq.s32 	%p12, %r36, 0;
	selp.b32 	%r5584, %r5576, %r5577, %p12;
	selp.b32 	%r5583, %r5575, %r5578, %p12;
	selp.b32 	%r5582, %r5574, %r5579, %p12;
	selp.b32 	%r5581, %r5573, %r5580, %p12;
	add.s32 	%r57, %r5572, 1;
	setp.ne.s32 	%p13, %r5572, %r22;
	mov.u16 	%rs76, %rs78;
	mov.u32 	%r5572, %r57;
	@%p13 bra 	$L__BB5_10;
$L__BB5_13:
	st.shared.v4.u32 	[s_mem+12336], {%r5584, %r5583, %r5582, %r5581};
	st.shared.u8 	[s_mem+12352], %rs78;
	ld.global.v2.u8 	{%rs81, %rs9}, [%rd1+504];
	ld.global.u32 	%r5601, [%rd1+488];
	ld.global.u32 	%r5600, [%rd1+492];
	ld.global.u32 	%r5599, [%rd1+496];
	ld.global.u32 	%r5598, [%rd1+500];
	setp.lt.u16 	%p14, %rs9, 12;
	@%p14 bra 	$L__BB5_18;
	cvt.u32.u16 	%r1494, %rs9;
	and.b32  	%r66, %r1494, 255;
	add.s32 	%r67, %r66, -12;
	mov.b32 	%r5589, 0;
	mov.u16 	%rs79, %rs81;
$L__BB5_15:
	add.s32 	%r1495, %r13, %r5601;
	shf.l.wrap.b32 	%r1496, %r1495, %r1495, 16;
	add.s32 	%r1497, %r5601, %r1496;
	xor.b32  	%r1498, %r5601, %r1497;
	shf.l.wrap.b32 	%r1499, %r1498, %r1498, 12;
	add.s32 	%r1500, %r1495, %r1499;
	xor.b32  	%r1501, %r1496, %r1500;
	shf.l.wrap.b32 	%r1502, %r1501, %r1501, 8;
	add.s32 	%r1503, %r1497, %r1502;
	xor.b32  	%r1504, %r1499, %r1503;
	shf.l.wrap.b32 	%r1505, %r1504, %r1504, 7;
	add.s32 	%r1506, %r14, %r5600;
	shf.l.wrap.b32 	%r1507, %r1506, %r1506, 16;
	add.s32 	%r1508, %r5600, %r1507;
	xor.b32  	%r1509, %r5600, %r1508;
	shf.l.wrap.b32 	%r1510, %r1509, %r1509, 12;
	add.s32 	%r1511, %r1506, %r1510;
	xor.b32  	%r1512, %r1507, %r1511;
	shf.l.wrap.b32 	%r1513, %r1512, %r1512, 8;
	add.s32 	%r1514, %r1508, %r1513;
	xor.b32  	%r1515, %r1510, %r1514;
	shf.l.wrap.b32 	%r1516, %r1515, %r1515, 7;
	add.s32 	%r1517, %r15, %r5599;
	shf.l.wrap.b32 	%r1518, %r1517, %r1517, 16;
	add.s32 	%r1519, %r5599, %r1518;
	xor.b32  	%r1520, %r5599, %r1519;
	shf.l.wrap.b32 	%r1521, %r1520, %r1520, 12;
	add.s32 	%r1522, %r1517, %r1521;
	xor.b32  	%r1523, %r1518, %r1522;
	shf.l.wrap.b32 	%r1524, %r1523, %r1523, 8;
	add.s32 	%r1525, %r1519, %r1524;
	xor.b32  	%r1526, %r1521, %r1525;
	shf.l.wrap.b32 	%r1527, %r1526, %r1526, 7;
	add.s32 	%r1528, %r16, %r5598;
	shf.l.wrap.b32 	%r1529, %r1528, %r1528, 16;
	add.s32 	%r1530, %r5598, %r1529;
	xor.b32  	%r1531, %r5598, %r1530;
	shf.l.wrap.b32 	%r1532, %r1531, %r1531, 12;
	add.s32 	%r1533, %r1528, %r1532;
	xor.b32  	%r1534, %r1529, %r1533;
	shf.l.wrap.b32 	%r1535, %r1534, %r1534, 8;
	add.s32 	%r1536, %r1530, %r1535;
	xor.b32  	%r1537, %r1532, %r1536;
	shf.l.wrap.b32 	%r1538, %r1537, %r1537, 7;
	add.s32 	%r1539, %r1500, %r1516;
	xor.b32  	%r1540, %r1535, %r1539;
	shf.l.wrap.b32 	%r1541, %r1540, %r1540, 16;
	add.s32 	%r1542, %r1525, %r1541;
	xor.b32  	%r1543, %r1516, %r1542;
	shf.l.wrap.b32 	%r1544, %r1543, %r1543, 12;
	add.s32 	%r1545, %r1539, %r1544;
	xor.b32  	%r1546, %r1541, %r1545;
	shf.l.wrap.b32 	%r1547, %r1546, %r1546, 8;
	add.s32 	%r1548, %r1542, %r1547;
	xor.b32  	%r1549, %r1544, %r1548;
	shf.l.wrap.b32 	%r1550, %r1549, %r1549, 7;
	add.s32 	%r1551, %r1511, %r1527;
	xor.b32  	%r1552, %r1502, %r1551;
	shf.l.wrap.b32 	%r1553, %r1552, %r1552, 16;
	add.s32 	%r1554, %r1536, %r1553;
	xor.b32  	%r1555, %r1527, %r1554;
	shf.l.wrap.b32 	%r1556, %r1555, %r1555, 12;
	add.s32 	%r1557, %r1551, %r1556;
	xor.b32  	%r1558, %r1553, %r1557;
	shf.l.wrap.b32 	%r1559, %r1558, %r1558, 8;
	add.s32 	%r1560, %r1554, %r1559;
	xor.b32  	%r1561, %r1556, %r1560;
	shf.l.wrap.b32 	%r1562, %r1561, %r1561, 7;
	add.s32 	%r1563, %r1522, %r1538;
	xor.b32  	%r1564, %r1513, %r1563;
	shf.l.wrap.b32 	%r1565, %r1564, %r1564, 16;
	add.s32 	%r1566, %r1503, %r1565;
	xor.b32  	%r1567, %r1538, %r1566;
	shf.l.wrap.b32 	%r1568, %r1567, %r1567, 12;
	add.s32 	%r1569, %r1563, %r1568;
	xor.b32  	%r1570, %r1565, %r1569;
	shf.l.wrap.b32 	%r1571, %r1570, %r1570, 8;
	add.s32 	%r1572, %r1566, %r1571;
	xor.b32  	%r1573, %r1568, %r1572;
	shf.l.wrap.b32 	%r1574, %r1573, %r1573, 7;
	add.s32 	%r1575, %r1533, %r1505;
	xor.b32  	%r1576, %r1524, %r1575;
	shf.l.wrap.b32 	%r1577, %r1576, %r1576, 16;
	add.s32 	%r1578, %r1514, %r1577;
	xor.b32  	%r1579, %r1505, %r1578;
	shf.l.wrap.b32 	%r1580, %r1579, %r1579, 12;
	add.s32 	%r1581, %r1575, %r1580;
	xor.b32  	%r1582, %r1577, %r1581;
	shf.l.wrap.b32 	%r1583, %r1582, %r1582, 8;
	add.s32 	%r1584, %r1578, %r1583;
	xor.b32  	%r1585, %r1580, %r1584;
	shf.l.wrap.b32 	%r1586, %r1585, %r1585, 7;
	add.s32 	%r1587, %r1545, %r1586;
	xor.b32  	%r1588, %r1559, %r1587;
	shf.l.wrap.b32 	%r1589, %r1588, %r1588, 16;
	add.s32 	%r1590, %r1572, %r1589;
	xor.b32  	%r1591, %r1586, %r1590;
	shf.l.wrap.b32 	%r1592, %r1591, %r1591, 12;
	add.s32 	%r1593, %r1587, %r1592;
	xor.b32  	%r1594, %r1589, %r1593;
	shf.l.wrap.b32 	%r1595, %r1594, %r1594, 8;
	add.s32 	%r1596, %r1590, %r1595;
	xor.b32  	%r1597, %r1592, %r1596;
	shf.l.wrap.b32 	%r1598, %r1597, %r1597, 7;
	add.s32 	%r1599, %r1557, %r1550;
	xor.b32  	%r1600, %r1571, %r1599;
	shf.l.wrap.b32 	%r1601, %r1600, %r1600, 16;
	add.s32 	%r1602, %r1584, %r1601;
	xor.b32  	%r1603, %r1550, %r1602;
	shf.l.wrap.b32 	%r1604, %r1603, %r1603, 12;
	add.s32 	%r1605, %r1599, %r1604;
	xor.b32  	%r1606, %r1601, %r1605;
	shf.l.wrap.b32 	%r1607, %r1606, %r1606, 8;
	add.s32 	%r1608, %r1602, %r1607;
	xor.b32  	%r1609, %r1604, %r1608;
	shf.l.wrap.b32 	%r1610, %r1609, %r1609, 7;
	add.s32 	%r1611, %r1569, %r1562;
	xor.b32  	%r1612, %r1583, %r1611;
	shf.l.wrap.b32 	%r1613, %r1612, %r1612, 16;
	add.s32 	%r1614, %r1548, %r1613;
	xor.b32  	%r1615, %r1562, %r1614;
	shf.l.wrap.b32 	%r1616, %r1615, %r1615, 12;
	add.s32 	%r1617, %r1611, %r1616;
	xor.b32  	%r1618, %r1613, %r1617;
	shf.l.wrap.b32 	%r1619, %r1618, %r1618, 8;
	add.s32 	%r1620, %r1614, %r1619;
	xor.b32  	%r1621, %r1616, %r1620;
	shf.l.wrap.b32 	%r1622, %r1621, %r1621, 7;
	add.s32 	%r1623, %r1581, %r1574;
	xor.b32  	%r1624, %r1547, %r1623;
	shf.l.wrap.b32 	%r1625, %r1624, %r1624, 16;
	add.s32 	%r1626, %r1560, %r1625;
	xor.b32  	%r1627, %r1574, %r1626;
	shf.l.wrap.b32 	%r1628, %r1627, %r1627, 12;
	add.s32 	%r1629, %r1623, %r1628;
	xor.b32  	%r1630, %r1625, %r1629;
	shf.l.wrap.b32 	%r1631, %r1630, %r1630, 8;
	add.s32 	%r1632, %r1626, %r1631;
	xor.b32  	%r1633, %r1628, %r1632;
	shf.l.wrap.b32 	%r1634, %r1633, %r1633, 7;
	add.s32 	%r1635, %r1593, %r1610;
	xor.b32  	%r1636, %r1631, %r1635;
	shf.l.wrap.b32 	%r1637, %r1636, %r1636, 16;
	add.s32 	%r1638, %r1620, %r1637;
	xor.b32  	%r1639, %r1610, %r1638;
	shf.l.wrap.b32 	%r1640, %r1639, %r1639, 12;
	add.s32 	%r1641, %r1635, %r1640;
	xor.b32  	%r1642, %r1637, %r1641;
	shf.l.wrap.b32 	%r1643, %r1642, %r1642, 8;
	add.s32 	%r1644, %r1638, %r1643;
	xor.b32  	%r1645, %r1640, %r1644;
	shf.l.wrap.b32 	%r1646, %r1645, %r1645, 7;
	add.s32 	%r1647, %r1605, %r1622;
	xor.b32  	%r1648, %r1595, %r1647;
	shf.l.wrap.b32 	%r1649, %r1648, %r1648, 16;
	add.s32 	%r1650, %r1632, %r1649;
	xor.b32  	%r1651, %r1622, %r1650;
	shf.l.wrap.b32 	%r1652, %r1651, %r1651, 12;
	add.s32 	%r1653, %r1647, %r1652;
	xor.b32  	%r1654, %r1649, %r1653;
	shf.l.wrap.b32 	%r1655, %r1654, %r1654, 8;
	add.s32 	%r1656, %r1650, %r1655;
	xor.b32  	%r1657, %r1652, %r1656;
	shf.l.wrap.b32 	%r1658, %r1657, %r1657, 7;
	add.s32 	%r1659, %r1617, %r1634;
	xor.b32  	%r1660, %r1607, %r1659;
	shf.l.wrap.b32 	%r1661, %r1660, %r1660, 16;
	add.s32 	%r1662, %r1596, %r1661;
	xor.b32  	%r1663, %r1634, %r1662;
	shf.l.wrap.b32 	%r1664, %r1663, %r1663, 12;
	add.s32 	%r1665, %r1659, %r1664;
	xor.b32  	%r1666, %r1661, %r1665;
	shf.l.wrap.b32 	%r1667, %r1666, %r1666, 8;
	add.s32 	%r1668, %r1662, %r1667;
	xor.b32  	%r1669, %r1664, %r1668;
	shf.l.wrap.b32 	%r1670, %r1669, %r1669, 7;
	add.s32 	%r1671, %r1629, %r1598;
	xor.b32  	%r1672, %r1619, %r1671;
	shf.l.wrap.b32 	%r1673, %r1672, %r1672, 16;
	add.s32 	%r1674, %r1608, %r1673;
	xor.b32  	%r1675, %r1598, %r1674;
	shf.l.wrap.b32 	%r1676, %r1675, %r1675, 12;
	add.s32 	%r1677, %r1671, %r1676;
	xor.b32  	%r1678, %r1673, %r1677;
	shf.l.wrap.b32 	%r1679, %r1678, %r1678, 8;
	add.s32 	%r1680, %r1674, %r1679;
	xor.b32  	%r1681, %r1676, %r1680;
	shf.l.wrap.b32 	%r1682, %r1681, %r1681, 7;
	add.s32 	%r1683, %r1641, %r1682;
	xor.b32  	%r1684, %r1655, %r1683;
	shf.l.wrap.b32 	%r1685, %r1684, %r1684, 16;
	add.s32 	%r1686, %r1668, %r1685;
	xor.b32  	%r1687, %r1682, %r1686;
	shf.l.wrap.b32 	%r1688, %r1687, %r1687, 12;
	add.s32 	%r1689, %r1683, %r1688;
	xor.b32  	%r1690, %r1685, %r1689;
	shf.l.wrap.b32 	%r1691, %r1690, %r1690, 8;
	add.s32 	%r1692, %r1686, %r1691;
	xor.b32  	%r1693, %r1688, %r1692;
	shf.l.wrap.b32 	%r1694, %r1693, %r1693, 7;
	add.s32 	%r1695, %r1653, %r1646;
	xor.b32  	%r1696, %r1667, %r1695;
	shf.l.wrap.b32 	%r1697, %r1696, %r1696, 16;
	add.s32 	%r1698, %r1680, %r1697;
	xor.b32  	%r1699, %r1646, %r1698;
	shf.l.wrap.b32 	%r1700, %r1699, %r1699, 12;
	add.s32 	%r1701, %r1695, %r1700;
	xor.b32  	%r1702, %r1697, %r1701;
	shf.l.wrap.b32 	%r1703, %r1702, %r1702, 8;
	add.s32 	%r1704, %r1698, %r1703;
	xor.b32  	%r1705, %r1700, %r1704;
	shf.l.wrap.b32 	%r1706, %r1705, %r1705, 7;
	add.s32 	%r1707, %r1665, %r1658;
	xor.b32  	%r1708, %r1679, %r1707;
	shf.l.wrap.b32 	%r1709, %r1708, %r1708, 16;
	add.s32 	%r1710, %r1644, %r1709;
	xor.b32  	%r1711, %r1658, %r1710;
	shf.l.wrap.b32 	%r1712, %r1711, %r1711, 12;
	add.s32 	%r1713, %r1707, %r1712;
	xor.b32  	%r1714, %r1709, %r1713;
	shf.l.wrap.b32 	%r1715, %r1714, %r1714, 8;
	add.s32 	%r1716, %r1710, %r1715;
	xor.b32  	%r1717, %r1712, %r1716;
	shf.l.wrap.b32 	%r1718, %r1717, %r1717, 7;
	add.s32 	%r1719, %r1677, %r1670;
	xor.b32  	%r1720, %r1643, %r1719;
	shf.l.wrap.b32 	%r1721, %r1720, %r1720, 16;
	add.s32 	%r1722, %r1656, %r1721;
	xor.b32  	%r1723, %r1670, %r1722;
	shf.l.wrap.b32 	%r1724, %r1723, %r1723, 12;
	add.s32 	%r1725, %r1719, %r1724;
	xor.b32  	%r1726, %r1721, %r1725;
	shf.l.wrap.b32 	%r1727, %r1726, %r1726, 8;
	add.s32 	%r1728, %r1722, %r1727;
	xor.b32  	%r1729, %r1724, %r1728;
	shf.l.wrap.b32 	%r1730, %r1729, %r1729, 7;
	add.s32 	%r1731, %r1689, %r1706;
	xor.b32  	%r1732, %r1727, %r1731;
	shf.l.wrap.b32 	%r1733, %r1732, %r1732, 16;
	add.s32 	%r1734, %r1716, %r1733;
	xor.b32  	%r1735, %r1706, %r1734;
	shf.l.wrap.b32 	%r1736, %r1735, %r1735, 12;
	add.s32 	%r1737, %r1731, %r1736;
	xor.b32  	%r1738, %r1733, %r1737;
	shf.l.wrap.b32 	%r1739, %r1738, %r1738, 8;
	add.s32 	%r1740, %r1734, %r1739;
	xor.b32  	%r1741, %r1736, %r1740;
	shf.l.wrap.b32 	%r1742, %r1741, %r1741, 7;
	add.s32 	%r1743, %r1701, %r1718;
	xor.b32  	%r1744, %r1691, %r1743;
	shf.l.wrap.b32 	%r1745, %r1744, %r1744, 16;
	add.s32 	%r1746, %r1728, %r1745;
	xor.b32  	%r1747, %r1718, %r1746;
	shf.l.wrap.b32 	%r1748, %r1747, %r1747, 12;
	add.s32 	%r1749, %r1743, %r1748;
	xor.b32  	%r1750, %r1745, %r1749;
	shf.l.wrap.b32 	%r1751, %r1750, %r1750, 8;
	add.s32 	%r1752, %r1746, %r1751;
	xor.b32  	%r1753, %r1748, %r1752;
	shf.l.wrap.b32 	%r1754, %r1753, %r1753, 7;
	add.s32 	%r1755, %r1713, %r1730;
	xor.b32  	%r1756, %r1703, %r1755;
	shf.l.wrap.b32 	%r1757, %r1756, %r1756, 16;
	add.s32 	%r1758, %r1692, %r1757;
	xor.b32  	%r1759, %r1730, %r1758;
	shf.l.wrap.b32 	%r1760, %r1759, %r1759, 12;
	add.s32 	%r1761, %r1755, %r1760;
	xor.b32  	%r1762, %r1757, %r1761;
	shf.l.wrap.b32 	%r1763, %r1762, %r1762, 8;
	add.s32 	%r1764, %r1758, %r1763;
	xor.b32  	%r1765, %r1760, %r1764;
	shf.l.wrap.b32 	%r1766, %r1765, %r1765, 7;
	add.s32 	%r1767, %r1725, %r1694;
	xor.b32  	%r1768, %r1715, %r1767;
	shf.l.wrap.b32 	%r1769, %r1768, %r1768, 16;
	add.s32 	%r1770, %r1704, %r1769;
	xor.b32  	%r1771, %r1694, %r1770;
	shf.l.wrap.b32 	%r1772, %r1771, %r1771, 12;
	add.s32 	%r1773, %r1767, %r1772;
	xor.b32  	%r1774, %r1769, %r1773;
	shf.l.wrap.b32 	%r1775, %r1774, %r1774, 8;
	add.s32 	%r1776, %r1770, %r1775;
	xor.b32  	%r1777, %r1772, %r1776;
	shf.l.wrap.b32 	%r1778, %r1777, %r1777, 7;
	add.s32 	%r1779, %r1737, %r1778;
	xor.b32  	%r1780, %r1751, %r1779;
	shf.l.wrap.b32 	%r1781, %r1780, %r1780, 16;
	add.s32 	%r1782, %r1764, %r1781;
	xor.b32  	%r1783, %r1778, %r1782;
	shf.l.wrap.b32 	%r1784, %r1783, %r1783, 12;
	add.s32 	%r1785, %r1779, %r1784;
	xor.b32  	%r1786, %r1781, %r1785;
	shf.l.wrap.b32 	%r1787, %r1786, %r1786, 8;
	add.s32 	%r1788, %r1782, %r1787;
	xor.b32  	%r1789, %r1784, %r1788;
	shf.l.wrap.b32 	%r1790, %r1789, %r1789, 7;
	add.s32 	%r1791, %r1749, %r1742;
	xor.b32  	%r1792, %r1763, %r1791;
	shf.l.wrap.b32 	%r1793, %r1792, %r1792, 16;
	add.s32 	%r1794, %r1776, %r1793;
	xor.b32  	%r1795, %r1742, %r1794;
	shf.l.wrap.b32 	%r1796, %r1795, %r1795, 12;
	add.s32 	%r1797, %r1791, %r1796;
	xor.b32  	%r1798, %r1793, %r1797;
	shf.l.wrap.b32 	%r1799, %r1798, %r1798, 8;
	add.s32 	%r1800, %r1794, %r1799;
	xor.b32  	%r1801, %r1796, %r1800;
	shf.l.wrap.b32 	%r1802, %r1801, %r1801, 7;
	add.s32 	%r1803, %r1761, %r1754;
	xor.b32  	%r1804, %r1775, %r1803;
	shf.l.wrap.b32 	%r1805, %r1804, %r1804, 16;
	add.s32 	%r1806, %r1740, %r1805;
	xor.b32  	%r1807, %r1754, %r1806;
	shf.l.wrap.b32 	%r1808, %r1807, %r1807, 12;
	add.s32 	%r1809, %r1803, %r1808;
	xor.b32  	%r1810, %r1805, %r1809;
	shf.l.wrap.b32 	%r1811, %r1810, %r1810, 8;
	add.s32 	%r1812, %r1806, %r1811;
	xor.b32  	%r1813, %r1808, %r1812;
	shf.l.wrap.b32 	%r1814, %r1813, %r1813, 7;
	add.s32 	%r1815, %r1773, %r1766;
	xor.b32  	%r1816, %r1739, %r1815;
	shf.l.wrap.b32 	%r1817, %r1816, %r1816, 16;
	add.s32 	%r1818, %r1752, %r1817;
	xor.b32  	%r1819, %r1766, %r1818;
	shf.l.wrap.b32 	%r1820, %r1819, %r1819, 12;
	add.s32 	%r1821, %r1815, %r1820;
	xor.b32  	%r1822, %r1817, %r1821;
	shf.l.wrap.b32 	%r1823, %r1822, %r1822, 8;
	add.s32 	%r1824, %r1818, %r1823;
	xor.b32  	%r1825, %r1820, %r1824;
	shf.l.wrap.b32 	%r1826, %r1825, %r1825, 7;
	add.s32 	%r1827, %r1785, %r1802;
	xor.b32  	%r1828, %r1823, %r1827;
	shf.l.wrap.b32 	%r1829, %r1828, %r1828, 16;
	add.s32 	%r1830, %r1812, %r1829;
	xor.b32  	%r1831, %r1802, %r1830;
	shf.l.wrap.b32 	%r1832, %r1831, %r1831, 12;
	add.s32 	%r1833, %r1827, %r1832;
	xor.b32  	%r1834, %r1829, %r1833;
	shf.l.wrap.b32 	%r1835, %r1834, %r1834, 8;
	add.s32 	%r1836, %r1830, %r1835;
	xor.b32  	%r1837, %r1832, %r1836;
	shf.l.wrap.b32 	%r1838, %r1837, %r1837, 7;
	add.s32 	%r1839, %r1797, %r1814;
	xor.b32  	%r1840, %r1787, %r1839;
	shf.l.wrap.b32 	%r1841, %r1840, %r1840, 16;
	add.s32 	%r1842, %r1824, %r1841;
	xor.b32  	%r1843, %r1814, %r1842;
	shf.l.wrap.b32 	%r1844, %r1843, %r1843, 12;
	add.s32 	%r1845, %r1839, %r1844;
	xor.b32  	%r1846, %r1841, %r1845;
	shf.l.wrap.b32 	%r1847, %r1846, %r1846, 8;
	add.s32 	%r1848, %r1842, %r1847;
	xor.b32  	%r1849, %r1844, %r1848;
	shf.l.wrap.b32 	%r1850, %r1849, %r1849, 7;
	add.s32 	%r1851, %r1809, %r1826;
	xor.b32  	%r1852, %r1799, %r1851;
	shf.l.wrap.b32 	%r1853, %r1852, %r1852, 16;
	add.s32 	%r1854, %r1788, %r1853;
	xor.b32  	%r1855, %r1826, %r1854;
	shf.l.wrap.b32 	%r1856, %r1855, %r1855, 12;
	add.s32 	%r1857, %r1851, %r1856;
	xor.b32  	%r1858, %r1853, %r1857;
	shf.l.wrap.b32 	%r1859, %r1858, %r1858, 8;
	add.s32 	%r1860, %r1854, %r1859;
	xor.b32  	%r1861, %r1856, %r1860;
	shf.l.wrap.b32 	%r1862, %r1861, %r1861, 7;
	add.s32 	%r1863, %r1821, %r1790;
	xor.b32  	%r1864, %r1811, %r1863;
	shf.l.wrap.b32 	%r1865, %r1864, %r1864, 16;
	add.s32 	%r1866, %r1800, %r1865;
	xor.b32  	%r1867, %r1790, %r1866;
	shf.l.wrap.b32 	%r1868, %r1867, %r1867, 12;
	add.s32 	%r1869, %r1863, %r1868;
	xor.b32  	%r1870, %r1865, %r1869;
	shf.l.wrap.b32 	%r1871, %r1870, %r1870, 8;
	add.s32 	%r1872, %r1866, %r1871;
	xor.b32  	%r1873, %r1868, %r1872;
	shf.l.wrap.b32 	%r1874, %r1873, %r1873, 7;
	add.s32 	%r5593, %r13, %r1833;
	add.s32 	%r5592, %r14, %r1845;
	add.s32 	%r5591, %r15, %r1857;
	add.s32 	%r5590, %r16, %r1869;
	add.s32 	%r5594, %r5601, %r1874;
	add.s32 	%r5595, %r5600, %r1838;
	add.s32 	%r5596, %r5599, %r1850;
	add.s32 	%r5597, %r5598, %r1862;
	xor.b32  	%r1875, %r1495, 1;
	shf.l.wrap.b32 	%r1876, %r1495, %r1875, 16;
	add.s32 	%r1877, %r5601, %r1876;
	xor.b32  	%r1878, %r5601, %r1877;
	shf.l.wrap.b32 	%r1879, %r1878, %r1878, 12;
	add.s32 	%r1880, %r1495, %r1879;
	xor.b32  	%r1881, %r1876, %r1880;
	shf.l.wrap.b32 	%r1882, %r1881, %r1881, 8;
	add.s32 	%r1883, %r1877, %r1882;
	xor.b32  	%r1884, %r1879, %r1883;
	shf.l.wrap.b32 	%r1885, %r1884, %r1884, 7;
	add.s32 	%r1886, %r1880, %r1516;
	xor.b32  	%r1887, %r1535, %r1886;
	shf.l.wrap.b32 	%r1888, %r1887, %r1887, 16;
	add.s32 	%r1889, %r1525, %r1888;
	xor.b32  	%r1890, %r1516, %r1889;
	shf.l.wrap.b32 	%r1891, %r1890, %r1890, 12;
	add.s32 	%r1892, %r1886, %r1891;
	xor.b32  	%r1893, %r1888, %r1892;
	shf.l.wrap.b32 	%r1894, %r1893, %r1893, 8;
	add.s32 	%r1895, %r1889, %r1894;
	xor.b32  	%r1896, %r1891, %r1895;
	shf.l.wrap.b32 	%r1897, %r1896, %r1896, 7;
	xor.b32  	%r1898, %r1882, %r1551;
	shf.l.wrap.b32 	%r1899, %r1898, %r1898, 16;
	add.s32 	%r1900, %r1536, %r1899;
	xor.b32  	%r1901, %r1527, %r1900;
	shf.l.wrap.b32 	%r1902, %r1901, %r1901, 12;
	add.s32 	%r1903, %r1551, %r1902;
	xor.b32  	%r1904, %r1899, %r1903;
	shf.l.wrap.b32 	%r1905, %r1904, %r1904, 8;
	add.s32 	%r1906, %r1900, %r1905;
	xor.b32  	%r1907, %r1902, %r1906;
	shf.l.wrap.b32 	%r1908, %r1907, %r1907, 7;
	add.s32 	%r1909, %r1883, %r1565;
	xor.b32  	%r1910, %r1538, %r1909;
	shf.l.wrap.b32 	%r1911, %r1910, %r1910, 12;
	add.s32 	%r1912, %r1563, %r1911;
	xor.b32  	%r1913, %r1565, %r1912;
	shf.l.wrap.b32 	%r1914, %r1913, %r1913, 8;
	add.s32 	%r1915, %r1909, %r1914;
	xor.b32  	%r1916, %r1911, %r1915;
	shf.l.wrap.b32 	%r1917, %r1916, %r1916, 7;
	add.s32 	%r1918, %r1533, %r1885;
	xor.b32  	%r1919, %r1524, %r1918;
	shf.l.wrap.b32 	%r1920, %r1919, %r1919, 16;
	add.s32 	%r1921, %r1514, %r1920;
	xor.b32  	%r1922, %r1885, %r1921;
	shf.l.wrap.b32 	%r1923, %r1922, %r1922, 12;
	add.s32 	%r1924, %r1918, %r1923;
	xor.b32  	%r1925, %r1920, %r1924;
	shf.l.wrap.b32 	%r1926, %r1925, %r1925, 8;
	add.s32 	%r1927, %r1921, %r1926;
	xor.b32  	%r1928, %r1923, %r1927;
	shf.l.wrap.b32 	%r1929, %r1928, %r1928, 7;
	add.s32 	%r1930, %r1892, %r1929;
	xor.b32  	%r1931, %r1905, %r1930;
	shf.l.wrap.b32 	%r1932, %r1931, %r1931, 16;
	add.s32 	%r1933, %r1915, %r1932;
	xor.b32  	%r1934, %r1929, %r1933;
	shf.l.wrap.b32 	%r1935, %r1934, %r1934, 12;
	add.s32 	%r1936, %r1930, %r1935;
	xor.b32  	%r1937, %r1932, %r1936;
	shf.l.wrap.b32 	%r1938, %r1937, %r1937, 8;
	add.s32 	%r1939, %r1933, %r1938;
	xor.b32  	%r1940, %r1935, %r1939;
	shf.l.wrap.b32 	%r1941, %r1940, %r1940, 7;
	add.s32 	%r1942, %r1903, %r1897;
	xor.b32  	%r1943, %r1914, %r1942;
	shf.l.wrap.b32 	%r1944, %r1943, %r1943, 16;
	add.s32 	%r1945, %r1927, %r1944;
	xor.b32  	%r1946, %r1897, %r1945;
	shf.l.wrap.b32 	%r1947, %r1946, %r1946, 12;
	add.s32 	%r1948, %r1942, %r1947;
	xor.b32  	%r1949, %r1944, %r1948;
	shf.l.wrap.b32 	%r1950, %r1949, %r1949, 8;
	add.s32 	%r1951, %r1945, %r1950;
	xor.b32  	%r1952, %r1947, %r1951;
	shf.l.wrap.b32 	%r1953, %r1952, %r1952, 7;
	add.s32 	%r1954, %r1912, %r1908;
	xor.b32  	%r1955, %r1926, %r1954;
	shf.l.wrap.b32 	%r1956, %r1955, %r1955, 16;
	add.s32 	%r1957, %r1895, %r1956;
	xor.b32  	%r1958, %r1908, %r1957;
	shf.l.wrap.b32 	%r1959, %r1958, %r1958, 12;
	add.s32 	%r1960, %r1954, %r1959;
	xor.b32  	%r1961, %r1956, %r1960;
	shf.l.wrap.b32 	%r1962, %r1961, %r1961, 8;
	add.s32 	%r1963, %r1957, %r1962;
	xor.b32  	%r1964, %r1959, %r1963;
	shf.l.wrap.b32 	%r1965, %r1964, %r1964, 7;
	add.s32 	%r1966, %r1924, %r1917;
	xor.b32  	%r1967, %r1894, %r1966;
	shf.l.wrap.b32 	%r1968, %r1967, %r1967, 16;
	add.s32 	%r1969, %r1906, %r1968;
	xor.b32  	%r1970, %r1917, %r1969;
	shf.l.wrap.b32 	%r1971, %r1970, %r1970, 12;
	add.s32 	%r1972, %r1966, %r1971;
	xor.b32  	%r1973, %r1968, %r1972;
	shf.l.wrap.b32 	%r1974, %r1973, %r1973, 8;
	add.s32 	%r1975, %r1969, %r1974;
	xor.b32  	%r1976, %r1971, %r1975;
	shf.l.wrap.b32 	%r1977, %r1976, %r1976, 7;
	add.s32 	%r1978, %r1936, %r1953;
	xor.b32  	%r1979, %r1974, %r1978;
	shf.l.wrap.b32 	%r1980, %r1979, %r1979, 16;
	add.s32 	%r1981, %r1963, %r1980;
	xor.b32  	%r1982, %r1953, %r1981;
	shf.l.wrap.b32 	%r1983, %r1982, %r1982, 12;
	add.s32 	%r1984, %r1978, %r1983;
	xor.b32  	%r1985, %r1980, %r1984;
	shf.l.wrap.b32 	%r1986, %r1985, %r1985, 8;
	add.s32 	%r1987, %r1981, %r1986;
	xor.b32  	%r1988, %r1983, %r1987;
	shf.l.wrap.b32 	%r1989, %r1988, %r1988, 7;
	add.s32 	%r1990, %r1948, %r1965;
	xor.b32  	%r1991, %r1938, %r1990;
	shf.l.wrap.b32 	%r1992, %r1991, %r1991, 16;
	add.s32 	%r1993, %r1975, %r1992;
	xor.b32  	%r1994, %r1965, %r1993;
	shf.l.wrap.b32 	%r1995, %r1994, %r1994, 12;
	add.s32 	%r1996, %r1990, %r1995;
	xor.b32  	%r1997, %r1992, %r1996;
	shf.l.wrap.b32 	%r1998, %r1997, %r1997, 8;
	add.s32 	%r1999, %r1993, %r1998;
	xor.b32  	%r2000, %r1995, %r1999;
	shf.l.wrap.b32 	%r2001, %r2000, %r2000, 7;
	add.s32 	%r2002, %r1960, %r1977;
	xor.b32  	%r2003, %r1950, %r2002;
	shf.l.wrap.b32 	%r2004, %r2003, %r2003, 16;
	add.s32 	%r2005, %r1939, %r2004;
	xor.b32  	%r2006, %r1977, %r2005;
	shf.l.wrap.b32 	%r2007, %r2006, %r2006, 12;
	add.s32 	%r2008, %r2002, %r2007;
	xor.b32  	%r2009, %r2004, %r2008;
	shf.l.wrap.b32 	%r2010, %r2009, %r2009, 8;
	add.s32 	%r2011, %r2005, %r2010;
	xor.b32  	%r2012, %r2007, %r2011;
	shf.l.wrap.b32 	%r2013, %r2012, %r2012, 7;
	add.s32 	%r2014, %r1972, %r1941;
	xor.b32  	%r2015, %r1962, %r2014;
	shf.l.wrap.b32 	%r2016, %r2015, %r2015, 16;
	add.s32 	%r2017, %r1951, %r2016;
	xor.b32  	%r2018, %r1941, %r2017;
	shf.l.wrap.b32 	%r2019, %r2018, %r2018, 12;
	add.s32 	%r2020, %r2014, %r2019;
	xor.b32  	%r2021, %r2016, %r2020;
	shf.l.wrap.b32 	%r2022, %r2021, %r2021, 8;
	add.s32 	%r2023, %r2017, %r2022;
	xor.b32  	%r2024, %r2019, %r2023;
	shf.l.wrap.b32 	%r2025, %r2024, %r2024, 7;
	add.s32 	%r2026, %r1984, %r2025;
	xor.b32  	%r2027, %r1998, %r2026;
	shf.l.wrap.b32 	%r2028, %r2027, %r2027, 16;
	add.s32 	%r2029, %r2011, %r2028;
	xor.b32  	%r2030, %r2025, %r2029;
	shf.l.wrap.b32 	%r2031, %r2030, %r2030, 12;
	add.s32 	%r2032, %r2026, %r2031;
	xor.b32  	%r2033, %r2028, %r2032;
	shf.l.wrap.b32 	%r2034, %r2033, %r2033, 8;
	add.s32 	%r2035, %r2029, %r2034;
	xor.b32  	%r2036, %r2031, %r2035;
	shf.l.wrap.b32 	%r2037, %r2036, %r2036, 7;
	add.s32 	%r2038, %r1996, %r1989;
	xor.b32  	%r2039, %r2010, %r2038;
	shf.l.wrap.b32 	%r2040, %r2039, %r2039, 16;
	add.s32 	%r2041, %r2023, %r2040;
	xor.b32  	%r2042, %r1989, %r2041;
	shf.l.wrap.b32 	%r2043, %r2042, %r2042, 12;
	add.s32 	%r2044, %r2038, %r2043;
	xor.b32  	%r2045, %r2040, %r2044;
	shf.l.wrap.b32 	%r2046, %r2045, %r2045, 8;
	add.s32 	%r2047, %r2041, %r2046;
	xor.b32  	%r2048, %r2043, %r2047;
	shf.l.wrap.b32 	%r2049, %r2048, %r2048, 7;
	add.s32 	%r2050, %r2008, %r2001;
	xor.b32  	%r2051, %r2022, %r2050;
	shf.l.wrap.b32 	%r2052, %r2051, %r2051, 16;
	add.s32 	%r2053, %r1987, %r2052;
	xor.b32  	%r2054, %r2001, %r2053;
	shf.l.wrap.b32 	%r2055, %r2054, %r2054, 12;
	add.s32 	%r2056, %r2050, %r2055;
	xor.b32  	%r2057, %r2052, %r2056;
	shf.l.wrap.b32 	%r2058, %r2057, %r2057, 8;
	add.s32 	%r2059, %r2053, %r2058;
	xor.b32  	%r2060, %r2055, %r2059;
	shf.l.wrap.b32 	%r2061, %r2060, %r2060, 7;
	add.s32 	%r2062, %r2020, %r2013;
	xor.b32  	%r2063, %r1986, %r2062;
	shf.l.wrap.b32 	%r2064, %r2063, %r2063, 16;
	add.s32 	%r2065, %r1999, %r2064;
	xor.b32  	%r2066, %r2013, %r2065;
	shf.l.wrap.b32 	%r2067, %r2066, %r2066, 12;
	add.s32 	%r2068, %r2062, %r2067;
	xor.b32  	%r2069, %r2064, %r2068;
	shf.l.wrap.b32 	%r2070, %r2069, %r2069, 8;
	add.s32 	%r2071, %r2065, %r2070;
	xor.b32  	%r2072, %r2067, %r2071;
	shf.l.wrap.b32 	%r2073, %r2072, %r2072, 7;
	add.s32 	%r2074, %r2032, %r2049;
	xor.b32  	%r2075, %r2070, %r2074;
	shf.l.wrap.b32 	%r2076, %r2075, %r2075, 16;
	add.s32 	%r2077, %r2059, %r2076;
	xor.b32  	%r2078, %r2049, %r2077;
	shf.l.wrap.b32 	%r2079, %r2078, %r2078, 12;
	add.s32 	%r2080, %r2074, %r2079;
	xor.b32  	%r2081, %r2076, %r2080;
	shf.l.wrap.b32 	%r2082, %r2081, %r2081, 8;
	add.s32 	%r2083, %r2077, %r2082;
	xor.b32  	%r2084, %r2079, %r2083;
	shf.l.wrap.b32 	%r2085, %r2084, %r2084, 7;
	add.s32 	%r2086, %r2044, %r2061;
	xor.b32  	%r2087, %r2034, %r2086;
	shf.l.wrap.b32 	%r2088, %r2087, %r2087, 16;
	add.s32 	%r2089, %r2071, %r2088;
	xor.b32  	%r2090, %r2061, %r2089;
	shf.l.wrap.b32 	%r2091, %r2090, %r2090, 12;
	add.s32 	%r2092, %r2086, %r2091;
	xor.b32  	%r2093, %r2088, %r2092;
	shf.l.wrap.b32 	%r2094, %r2093, %r2093, 8;
	add.s32 	%r2095, %r2089, %r2094;
	xor.b32  	%r2096, %r2091, %r2095;
	shf.l.wrap.b32 	%r2097, %r2096, %r2096, 7;
	add.s32 	%r2098, %r2056, %r2073;
	xor.b32  	%r2099, %r2046, %r2098;
	shf.l.wrap.b32 	%r2100, %r2099, %r2099, 16;
	add.s32 	%r2101, %r2035, %r2100;
	xor.b32  	%r2102, %r2073, %r2101;
	shf.l.wrap.b32 	%r2103, %r2102, %r2102, 12;
	add.s32 	%r2104, %r2098, %r2103;
	xor.b32  	%r2105, %r2100, %r2104;
	shf.l.wrap.b32 	%r2106, %r2105, %r2105, 8;
	add.s32 	%r2107, %r2101, %r2106;
	xor.b32  	%r2108, %r2103, %r2107;
	shf.l.wrap.b32 	%r2109, %r2108, %r2108, 7;
	add.s32 	%r2110, %r2068, %r2037;
	xor.b32  	%r2111, %r2058, %r2110;
	shf.l.wrap.b32 	%r2112, %r2111, %r2111, 16;
	add.s32 	%r2113, %r2047, %r2112;
	xor.b32  	%r2114, %r2037, %r2113;
	shf.l.wrap.b32 	%r2115, %r2114, %r2114, 12;
	add.s32 	%r2116, %r2110, %r2115;
	xor.b32  	%r2117, %r2112, %r2116;
	shf.l.wrap.b32 	%r2118, %r2117, %r2117, 8;
	add.s32 	%r2119, %r2113, %r2118;
	xor.b32  	%r2120, %r2115, %r2119;
	shf.l.wrap.b32 	%r2121, %r2120, %r2120, 7;
	add.s32 	%r2122, %r2080, %r2121;
	xor.b32  	%r2123, %r2094, %r2122;
	shf.l.wrap.b32 	%r2124, %r2123, %r2123, 16;
	add.s32 	%r2125, %r2107, %r2124;
	xor.b32  	%r2126, %r2121, %r2125;
	shf.l.wrap.b32 	%r2127, %r2126, %r2126, 12;
	add.s32 	%r2128, %r2122, %r2127;
	xor.b32  	%r2129, %r2124, %r2128;
	shf.l.wrap.b32 	%r2130, %r2129, %r2129, 8;
	add.s32 	%r2131, %r2092, %r2085;
	xor.b32  	%r2132, %r2106, %r2131;
	shf.l.wrap.b32 	%r2133, %r2132, %r2132, 16;
	add.s32 	%r2134, %r2119, %r2133;
	xor.b32  	%r2135, %r2085, %r2134;
	shf.l.wrap.b32 	%r2136, %r2135, %r2135, 12;
	add.s32 	%r2137, %r2131, %r2136;
	xor.b32  	%r2138, %r2133, %r2137;
	shf.l.wrap.b32 	%r2139, %r2138, %r2138, 8;
	add.s32 	%r2140, %r2134, %r2139;
	xor.b32  	%r2141, %r2136, %r2140;
	shf.l.wrap.b32 	%r2142, %r2141, %r2141, 7;
	add.s32 	%r2143, %r2104, %r2097;
	xor.b32  	%r2144, %r2118, %r2143;
	shf.l.wrap.b32 	%r2145, %r2144, %r2144, 16;
	add.s32 	%r2146, %r2083, %r2145;
	xor.b32  	%r2147, %r2097, %r2146;
	shf.l.wrap.b32 	%r2148, %r2147, %r2147, 12;
	add.s32 	%r2149, %r2143, %r2148;
	xor.b32  	%r2150, %r2145, %r2149;
	shf.l.wrap.b32 	%r2151, %r2150, %r2150, 8;
	add.s32 	%r2152, %r2146, %r2151;
	xor.b32  	%r2153, %r2148, %r2152;
	shf.l.wrap.b32 	%r2154, %r2153, %r2153, 7;
	add.s32 	%r2155, %r2116, %r2109;
	xor.b32  	%r2156, %r2082, %r2155;
	shf.l.wrap.b32 	%r2157, %r2156, %r2156, 16;
	add.s32 	%r2158, %r2095, %r2157;
	xor.b32  	%r2159, %r2109, %r2158;
	shf.l.wrap.b32 	%r2160, %r2159, %r2159, 12;
	add.s32 	%r2161, %r2155, %r2160;
	xor.b32  	%r2162, %r2157, %r2161;
	shf.l.wrap.b32 	%r2163, %r2162, %r2162, 8;
	add.s32 	%r2164, %r2158, %r2163;
	add.s32 	%r2165, %r2128, %r2142;
	xor.b32  	%r2166, %r2163, %r2165;
	shf.l.wrap.b32 	%r2167, %r2166, %r2166, 16;
	add.s32 	%r2168, %r2152, %r2167;
	xor.b32  	%r2169, %r2142, %r2168;
	shr.u32 	%r2170, %r2169, 20;
	add.s32 	%r2171, %r2165, %r2170;
	add.s32 	%r2172, %r2137, %r2154;
	xor.b32  	%r2173, %r2130, %r2172;
	shf.l.wrap.b32 	%r2174, %r2173, %r2173, 16;
	add.s32 	%r2175, %r2164, %r2174;
	xor.b32  	%r2176, %r2154, %r2175;
	shr.u32 	%r2177, %r2176, 20;
	add.s32 	%r2178, %r2172, %r2177;
	add.s32 	%r2179, %r13, %r2171;
	add.s32 	%r2180, %r14, %r2178;
	not.b32 	%r2181, %r5589;
	add.s32 	%r2182, %r66, %r2181;
	mov.b32 	%r2183, 1;
	shl.b32 	%r2184, %r2183, %r2182;
	and.b32  	%r81, %r2184, %r12;
	setp.eq.s32 	%p15, %r81, 0;
	selp.b32 	%r2185, %r2179, %r2180, %p15;
	cvt.u16.u32 	%rs43, %r2185;
	and.b16  	%rs81, %rs43, 1;
	and.b16  	%rs44, %rs79, 255;
	setp.ne.s16 	%p16, %rs44, 1;
	@%p16 bra 	$L__BB5_17;
	setp.eq.s32 	%p17, %r81, 0;
	mul.wide.u32 	%rd24, %r5589, 16;
	add.s64 	%rd25, %rd1, %rd24;
	ld.global.u32 	%r2186, [%rd25+508];
	selp.b32 	%r2187, %r5593, %r5594, %p17;
	xor.b32  	%r2188, %r2187, %r2186;
	selp.b32 	%r2189, %r5592, %r5595, %p17;
	selp.b32 	%r5593, %r2188, %r5593, %p17;
	selp.b32 	%r5594, %r5594, %r2188, %p17;
	ld.global.u32 	%r2190, [%rd25+512];
	xor.b32  	%r2191, %r2189, %r2190;
	selp.b32 	%r2192, %r5591, %r5596, %p17;
	selp.b32 	%r5592, %r2191, %r5592, %p17;
	selp.b32 	%r5595, %r5595, %r2191, %p17;
	ld.global.u32 	%r2193, [%rd25+516];
	xor.b32  	%r2194, %r2192, %r2193;
	selp.b32 	%r2195, %r5590, %r5597, %p17;
	selp.b32 	%r5591, %r2194, %r5591, %p17;
	selp.b32 	%r5596, %r5596, %r2194, %p17;
	ld.global.u32 	%r2196, [%rd25+520];
	xor.b32  	%r2197, %r2195, %r2196;
	selp.b32 	%r2198, 420, 445, %p17;
	selp.b32 	%r5590, %r2197, %r5590, %p17;
	selp.b32 	%r5597, %r5597, %r2197, %p17;
	add.s32 	%r2199, %r2198, %r5589;
	cvt.u64.u32 	%rd26, %r2199;
	add.s64 	%rd27, %rd1, %rd26;
	ld.global.u8 	%rs45, [%rd27+488];
	xor.b16  	%rs81, %rs45, %rs81;
$L__BB5_17:
	setp.eq.s32 	%p18, %r81, 0;
	selp.b32 	%r5601, %r5593, %r5594, %p18;
	selp.b32 	%r5600, %r5592, %r5595, %p18;
	selp.b32 	%r5599, %r5591, %r5596, %p18;
	selp.b32 	%r5598, %r5590, %r5597, %p18;
	add.s32 	%r102, %r5589, 1;
	setp.ne.s32 	%p19, %r5589, %r67;
	mov.u16 	%rs79, %rs81;
	mov.u32 	%r5589, %r102;
	@%p19 bra 	$L__BB5_15;
$L__BB5_18:
	st.shared.u32 	[s_mem+12356], %r5601;
	st.shared.v2.u32 	[s_mem+12360], {%r5600, %r5599};
	st.shared.u32 	[s_mem+12368], %r5598;
	st.shared.u8 	[s_mem+12372], %rs81;
	ld.global.v2.u8 	{%rs84, %rs16}, [%rd1+992];
	ld.global.u32 	%r5618, [%rd1+976];
	ld.global.u32 	%r5617, [%rd1+980];
	ld.global.u32 	%r5616, [%rd1+984];
	ld.global.u32 	%r5615, [%rd1+988];
	setp.lt.u16 	%p20, %rs16, 12;
	@%p20 bra 	$L__BB5_23;
	cvt.u32.u16 	%r2201, %rs16;
	and.b32  	%r111, %r2201, 255;
	add.s32 	%r112, %r111, -12;
	mov.b32 	%r5606, 0;
	mov.u16 	%rs82, %rs84;
$L__BB5_20:
	add.s32 	%r2202, %r13, %r5618;
	shf.l.wrap.b32 	%r2203, %r2202, %r2202, 16;
	add.s32 	%r2204, %r5618, %r2203;
	xor.b32  	%r2205, %r5618, %r2204;
	shf.l.wrap.b32 	%r2206, %r2205, %r2205, 12;
	add.s32 	%r2207, %r2202, %r2206;
	xor.b32  	%r2208, %r2203, %r2207;
	shf.l.wrap.b32 	%r2209, %r2208, %r2208, 8;
	add.s32 	%r2210, %r2204, %r2209;
	xor.b32  	%r2211, %r2206, %r2210;
	shf.l.wrap.b32 	%r2212, %r2211, %r2211, 7;
	add.s32 	%r2213, %r14, %r5617;
	shf.l.wrap.b32 	%r2214, %r2213, %r2213, 16;
	add.s32 	%r2215, %r5617, %r2214;
	xor.b32  	%r2216, %r5617, %r2215;
	shf.l.wrap.b32 	%r2217, %r2216, %r2216, 12;
	add.s32 	%r2218, %r2213, %r2217;
	xor.b32  	%r2219, %r2214, %r2218;
	shf.l.wrap.b32 	%r2220, %r2219, %r2219, 8;
	add.s32 	%r2221, %r2215, %r2220;
	xor.b32  	%r2222, %r2217, %r2221;
	shf.l.wrap.b32 	%r2223, %r2222, %r2222, 7;
	add.s32 	%r2224, %r15, %r5616;
	shf.l.wrap.b32 	%r2225, %r2224, %r2224, 16;
	add.s32 	%r2226, %r5616, %r2225;
	xor.b32  	%r2227, %r5616, %r2226;
	shf.l.wrap.b32 	%r2228, %r2227, %r2227, 12;
	add.s32 	%r2229, %r2224, %r2228;
	xor.b32  	%r2230, %r2225, %r2229;
	shf.l.wrap.b32 	%r2231, %r2230, %r2230, 8;
	add.s32 	%r2232, %r2226, %r2231;
	xor.b32  	%r2233, %r2228, %r2232;
	shf.l.wrap.b32 	%r2234, %r2233, %r2233, 7;
	add.s32 	%r2235, %r16, %r5615;
	shf.l.wrap.b32 	%r2236, %r2235, %r2235, 16;
	add.s32 	%r2237, %r5615, %r2236;
	xor.b32  	%r2238, %r5615, %r2237;
	shf.l.wrap.b32 	%r2239, %r2238, %r2238, 12;
	add.s32 	%r2240, %r2235, %r2239;
	xor.b32  	%r2241, %r2236, %r2240;
	shf.l.wrap.b32 	%r2242, %r2241, %r2241, 8;
	add.s32 	%r2243, %r2237, %r2242;
	xor.b32  	%r2244, %r2239, %r2243;
	shf.l.wrap.b32 	%r2245, %r2244, %r2244, 7;
	add.s32 	%r2246, %r2207, %r2223;
	xor.b32  	%r2247, %r2242, %r2246;
	shf.l.wrap.b32 	%r2248, %r2247, %r2247, 16;
	add.s32 	%r2249, %r2232, %r2248;
	xor.b32  	%r2250, %r2223, %r2249;
	shf.l.wrap.b32 	%r2251, %r2250, %r2250, 12;
	add.s32 	%r2252, %r2246, %r2251;
	xor.b32  	%r2253, %r2248, %r2252;
	shf.l.wrap.b32 	%r2254, %r2253, %r2253, 8;
	add.s32 	%r2255, %r2249, %r2254;
	xor.b32  	%r2256, %r2251, %r2255;
	shf.l.wrap.b32 	%r2257, %r2256, %r2256, 7;
	add.s32 	%r2258, %r2218, %r2234;
	xor.b32  	%r2259, %r2209, %r2258;
	shf.l.wrap.b32 	%r2260, %r2259, %r2259, 16;
	add.s32 	%r2261, %r2243, %r2260;
	xor.b32  	%r2262, %r2234, %r2261;
	shf.l.wrap.b32 	%r2263, %r2262, %r2262, 12;
	add.s32 	%r2264, %r2258, %r2263;
	xor.b32  	%r2265, %r2260, %r2264;
	shf.l.wrap.b32 	%r2266, %r2265, %r2265, 8;
	add.s32 	%r2267, %r2261, %r2266;
	xor.b32  	%r2268, %r2263, %r2267;
	shf.l.wrap.b32 	%r2269, %r2268, %r2268, 7;
	add.s32 	%r2270, %r2229, %r2245;
	xor.b32  	%r2271, %r2220, %r2270;
	shf.l.wrap.b32 	%r2272, %r2271, %r2271, 16;
	add.s32 	%r2273, %r2210, %r2272;
	xor.b32  	%r2274, %r2245, %r2273;
	shf.l.wrap.b32 	%r2275, %r2274, %r2274, 12;
	add.s32 	%r2276, %r2270, %r2275;
	xor.b32  	%r2277, %r2272, %r2276;
	shf.l.wrap.b32 	%r2278, %r2277, %r2277, 8;
	add.s32 	%r2279, %r2273, %r2278;
	xor.b32  	%r2280, %r2275, %r2279;
	shf.l.wrap.b32 	%r2281, %r2280, %r2280, 7;
	add.s32 	%r2282, %r2240, %r2212;
	xor.b32  	%r2283, %r2231, %r2282;
	shf.l.wrap.b32 	%r2284, %r2283, %r2283, 16;
	add.s32 	%r2285, %r2221, %r2284;
	xor.b32  	%r2286, %r2212, %r2285;
	shf.l.wrap.b32 	%r2287, %r2286, %r2286, 12;
	add.s32 	%r2288, %r2282, %r2287;
	xor.b32  	%r2289, %r2284, %r2288;
	shf.l.wrap.b32 	%r2290, %r2289, %r2289, 8;
	add.s32 	%r2291, %r2285, %r2290;
	xor.b32  	%r2292, %r2287, %r2291;
	shf.l.wrap.b32 	%r2293, %r2292, %r2292, 7;
	add.s32 	%r2294, %r2252, %r2293;
	xor.b32  	%r2295, %r2266, %r2294;
	shf.l.wrap.b32 	%r2296, %r2295, %r2295, 16;
	add.s32 	%r2297, %r2279, %r2296;
	xor.b32  	%r2298, %r2293, %r2297;
	shf.l.wrap.b32 	%r2299, %r2298, %r2298, 12;
	add.s32 	%r2300, %r2294, %r2299;
	xor.b32  	%r2301, %r2296, %r2300;
	shf.l.wrap.b32 	%r2302, %r2301, %r2301, 8;
	add.s32 	%r2303, %r2297, %r2302;
	xor.b32  	%r2304, %r2299, %r2303;
	shf.l.wrap.b32 	%r2305, %r2304, %r2304, 7;
	add.s32 	%r2306, %r2264, %r2257;
	xor.b32  	%r2307, %r2278, %r2306;
	shf.l.wrap.b32 	%r2308, %r2307, %r2307, 16;
	add.s32 	%r2309, %r2291, %r2308;
	xor.b32  	%r2310, %r2257, %r2309;
	shf.l.wrap.b32 	%r2311, %r2310, %r2310, 12;
	add.s32 	%r2312, %r2306, %r2311;
	xor.b32  	%r2313, %r2308, %r2312;
	shf.l.wrap.b32 	%r2314, %r2313, %r2313, 8;
	add.s32 	%r2315, %r2309, %r2314;
	xor.b32  	%r2316, %r2311, %r2315;
	shf.l.wrap.b32 	%r2317, %r2316, %r2316, 7;
	add.s32 	%r2318, %r2276, %r2269;
	xor.b32  	%r2319, %r2290, %r2318;
	shf.l.wrap.b32 	%r2320, %r2319, %r2319, 16;
	add.s32 	%r2321, %r2255, %r2320;
	xor.b32  	%r2322, %r2269, %r2321;
	shf.l.wrap.b32 	%r2323, %r2322, %r2322, 12;
	add.s32 	%r2324, %r2318, %r2323;
	xor.b32  	%r2325, %r2320, %r2324;
	shf.l.wrap.b32 	%r2326, %r2325, %r2325, 8;
	add.s32 	%r2327, %r2321, %r2326;
	xor.b32  	%r2328, %r2323, %r2327;
	shf.l.wrap.b32 	%r2329, %r2328, %r2328, 7;
	add.s32 	%r2330, %r2288, %r2281;
	xor.b32  	%r2331, %r2254, %r2330;
	shf.l.wrap.b32 	%r2332, %r2331, %r2331, 16;
	add.s32 	%r2333, %r2267, %r2332;
	xor.b32  	%r2334, %r2281, %r2333;
	shf.l.wrap.b32 	%r2335, %r2334, %r2334, 12;
	add.s32 	%r2336, %r2330, %r2335;
	xor.b32  	%r2337, %r2332, %r2336;
	shf.l.wrap.b32 	%r2338, %r2337, %r2337, 8;
	add.s32 	%r2339, %r2333, %r2338;
	xor.b32  	%r2340, %r2335, %r2339;
	shf.l.wrap.b32 	%r2341, %r2340, %r2340, 7;
	add.s32 	%r2342, %r2300, %r2317;
	xor.b32  	%r2343, %r2338, %r2342;
	shf.l.wrap.b32 	%r2344, %r2343, %r2343, 16;
	add.s32 	%r2345, %r2327, %r2344;
	xor.b32  	%r2346, %r2317, %r2345;
	shf.l.wrap.b32 	%r2347, %r2346, %r2346, 12;
	add.s32 	%r2348, %r2342, %r2347;
	xor.b32  	%r2349, %r2344, %r2348;
	shf.l.wrap.b32 	%r2350, %r2349, %r2349, 8;
	add.s32 	%r2351, %r2345, %r2350;
	xor.b32  	%r2352, %r2347, %r2351;
	shf.l.wrap.b32 	%r2353, %r2352, %r2352, 7;
	add.s32 	%r2354, %r2312, %r2329;
	xor.b32  	%r2355, %r2302, %r2354;
	shf.l.wrap.b32 	%r2356, %r2355, %r2355, 16;
	add.s32 	%r2357, %r2339, %r2356;
	xor.b32  	%r2358, %r2329, %r2357;
	shf.l.wrap.b32 	%r2359, %r2358, %r2358, 12;
	add.s32 	%r2360, %r2354, %r2359;
	xor.b32  	%r2361, %r2356, %r2360;
	shf.l.wrap.b32 	%r2362, %r2361, %r2361, 8;
	add.s32 	%r2363, %r2357, %r2362;
	xor.b32  	%r2364, %r2359, %r2363;
	shf.l.wrap.b32 	%r2365, %r2364, %r2364, 7;
	add.s32 	%r2366, %r2324, %r2341;
	xor.b32  	%r2367, %r2314, %r2366;
	shf.l.wrap.b32 	%r2368, %r2367, %r2367, 16;
	add.s32 	%r2369, %r2303, %r2368;
	xor.b32  	%r2370, %r2341, %r2369;
	shf.l.wrap.b32 	%r2371, %r2370, %r2370, 12;
	add.s32 	%r2372, %r2366, %r2371;
	xor.b32  	%r2373, %r2368, %r2372;
	shf.l.wrap.b32 	%r2374, %r2373, %r2373, 8;
	add.s32 	%r2375, %r2369, %r2374;
	xor.b32  	%r2376, %r2371, %r2375;
	shf.l.wrap.b32 	%r2377, %r2376, %r2376, 7;
	add.s32 	%r2378, %r2336, %r2305;
	xor.b32  	%r2379, %r2326, %r2378;
	shf.l.wrap.b32 	%r2380, %r2379, %r2379, 16;
	add.s32 	%r2381, %r2315, %r2380;
	xor.b32  	%r2382, %r2305, %r2381;
	shf.l.wrap.b32 	%r2383, %r2382, %r2382, 12;
	add.s32 	%r2384, %r2378, %r2383;
	xor.b32  	%r2385, %r2380, %r2384;
	shf.l.wrap.b32 	%r2386, %r2385, %r2385, 8;
	add.s32 	%r2387, %r2381, %r2386;
	xor.b32  	%r2388, %r2383, %r2387;
	shf.l.wrap.b32 	%r2389, %r2388, %r2388, 7;
	add.s32 	%r2390, %r2348, %r2389;
	xor.b32  	%r2391, %r2362, %r2390;
	shf.l.wrap.b32 	%r2392, %r2391, %r2391, 16;
	add.s32 	%r2393, %r2375, %r2392;
	xor.b32  	%r2394, %r2389, %r2393;
	shf.l.wrap.b32 	%r2395, %r2394, %r2394, 12;
	add.s32 	%r2396, %r2390, %r2395;
	xor.b32  	%r2397, %r2392, %r2396;
	shf.l.wrap.b32 	%r2398, %r2397, %r2397, 8;
	add.s32 	%r2399, %r2393, %r2398;
	xor.b32  	%r2400, %r2395, %r2399;
	shf.l.wrap.b32 	%r2401, %r2400, %r2400, 7;
	add.s32 	%r2402, %r2360, %r2353;
	xor.b32  	%r2403, %r2374, %r2402;
	shf.l.wrap.b32 	%r2404, %r2403, %r2403, 16;
	add.s32 	%r2405, %r2387, %r2404;
	xor.b32  	%r2406, %r2353, %r2405;
	shf.l.wrap.b32 	%r2407, %r2406, %r2406, 12;
	add.s32 	%r2408, %r2402, %r2407;
	xor.b32  	%r2409, %r2404, %r2408;
	shf.l.wrap.b32 	%r2410, %r2409, %r2409, 8;
	add.s32 	%r2411, %r2405, %r2410;
	xor.b32  	%r2412, %r2407, %r2411;
	shf.l.wrap.b32 	%r2413, %r2412, %r2412, 7;
	add.s32 	%r2414, %r2372, %r2365;
	xor.b32  	%r2415, %r2386, %r2414;
	shf.l.wrap.b32 	%r2416, %r2415, %r2415, 16;
	add.s32 	%r2417, %r2351, %r2416;
	xor.b32  	%r2418, %r2365, %r2417;
	shf.l.wrap.b32 	%r2419, %r2418, %r2418, 12;
	add.s32 	%r2420, %r2414, %r2419;
	xor.b32  	%r2421, %r2416, %r2420;
	shf.l.wrap.b32 	%r2422, %r2421, %r2421, 8;
	add.s32 	%r2423, %r2417, %r2422;
	xor.b32  	%r2424, %r2419, %r2423;
	shf.l.wrap.b32 	%r2425, %r2424, %r2424, 7;
	add.s32 	%r2426, %r2384, %r2377;
	xor.b32  	%r2427, %r2350, %r2426;
	shf.l.wrap.b32 	%r2428, %r2427, %r2427, 16;
	add.s32 	%r2429, %r2363, %r2428;
	xor.b32  	%r2430, %r2377, %r2429;
	shf.l.wrap.b32 	%r2431, %r2430, %r2430, 12;
	add.s32 	%r2432, %r2426, %r2431;
	xor.b32  	%r2433, %r2428, %r2432;
	shf.l.wrap.b32 	%r2434, %r2433, %r2433, 8;
	add.s32 	%r2435, %r2429, %r2434;
	xor.b32  	%r2436, %r2431, %r2435;
	shf.l.wrap.b32 	%r2437, %r2436, %r2436, 7;
	add.s32 	%r2438, %r2396, %r2413;
	xor.b32  	%r2439, %r2434, %r2438;
	shf.l.wrap.b32 	%r2440, %r2439, %r2439, 16;
	add.s32 	%r2441, %r2423, %r2440;
	xor.b32  	%r2442, %r2413, %r2441;
	shf.l.wrap.b32 	%r2443, %r2442, %r2442, 12;
	add.s32 	%r2444, %r2438, %r2443;
	xor.b32  	%r2445, %r2440, %r2444;
	shf.l.wrap.b32 	%r2446, %r2445, %r2445, 8;
	add.s32 	%r2447, %r2441, %r2446;
	xor.b32  	%r2448, %r2443, %r2447;
	shf.l.wrap.b32 	%r2449, %r2448, %r2448, 7;
	add.s32 	%r2450, %r2408, %r2425;
	xor.b32  	%r2451, %r2398, %r2450;
	shf.l.wrap.b32 	%r2452, %r2451, %r2451, 16;
	add.s32 	%r2453, %r2435, %r2452;
	xor.b32  	%r2454, %r2425, %r2453;
	shf.l.wrap.b32 	%r2455, %r2454, %r2454, 12;
	add.s32 	%r2456, %r2450, %r2455;
	xor.b32  	%r2457, %r2452, %r2456;
	shf.l.wrap.b32 	%r2458, %r2457, %r2457, 8;
	add.s32 	%r2459, %r2453, %r2458;
	xor.b32  	%r2460, %r2455, %r2459;
	shf.l.wrap.b32 	%r2461, %r2460, %r2460, 7;
	add.s32 	%r2462, %r2420, %r2437;
	xor.b32  	%r2463, %r2410, %r2462;
	shf.l.wrap.b32 	%r2464, %r2463, %r2463, 16;
	add.s32 	%r2465, %r2399, %r2464;
	xor.b32  	%r2466, %r2437, %r2465;
	shf.l.wrap.b32 	%r2467, %r2466, %r2466, 12;
	add.s32 	%r2468, %r2462, %r2467;
	xor.b32  	%r2469, %r2464, %r2468;
	shf.l.wrap.b32 	%r2470, %r2469, %r2469, 8;
	add.s32 	%r2471, %r2465, %r2470;
	xor.b32  	%r2472, %r2467, %r2471;
	shf.l.wrap.b32 	%r2473, %r2472, %r2472, 7;
	add.s32 	%r2474, %r2432, %r2401;
	xor.b32  	%r2475, %r2422, %r2474;
	shf.l.wrap.b32 	%r2476, %r2475, %r2475, 16;
	add.s32 	%r2477, %r2411, %r2476;
	xor.b32  	%r2478, %r2401, %r2477;
	shf.l.wrap.b32 	%r2479, %r2478, %r2478, 12;
	add.s32 	%r2480, %r2474, %r2479;
	xor.b32  	%r2481, %r2476, %r2480;
	shf.l.wrap.b32 	%r2482, %r2481, %r2481, 8;
	add.s32 	%r2483, %r2477, %r2482;
	xor.b32  	%r2484, %r2479, %r2483;
	shf.l.wrap.b32 	%r2485, %r2484, %r2484, 7;
	add.s32 	%r2486, %r2444, %r2485;
	xor.b32  	%r2487, %r2458, %r2486;
	shf.l.wrap.b32 	%r2488, %r2487, %r2487, 16;
	add.s32 	%r2489, %r2471, %r2488;
	xor.b32  	%r2490, %r2485, %r2489;
	shf.l.wrap.b32 	%r2491, %r2490, %r2490, 12;
	add.s32 	%r2492, %r2486, %r2491;
	xor.b32  	%r2493, %r2488, %r2492;
	shf.l.wrap.b32 	%r2494, %r2493, %r2493, 8;
	add.s32 	%r2495, %r2489, %r2494;
	xor.b32  	%r2496, %r2491, %r2495;
	shf.l.wrap.b32 	%r2497, %r2496, %r2496, 7;
	add.s32 	%r2498, %r2456, %r2449;
	xor.b32  	%r2499, %r2470, %r2498;
	shf.l.wrap.b32 	%r2500, %r2499, %r2499, 16;
	add.s32 	%r2501, %r2483, %r2500;
	xor.b32  	%r2502, %r2449, %r2501;
	shf.l.wrap.b32 	%r2503, %r2502, %r2502, 12;
	add.s32 	%r2504, %r2498, %r2503;
	xor.b32  	%r2505, %r2500, %r2504;
	shf.l.wrap.b32 	%r2506, %r2505, %r2505, 8;
	add.s32 	%r2507, %r2501, %r2506;
	xor.b32  	%r2508, %r2503, %r2507;
	shf.l.wrap.b32 	%r2509, %r2508, %r2508, 7;
	add.s32 	%r2510, %r2468, %r2461;
	xor.b32  	%r2511, %r2482, %r2510;
	shf.l.wrap.b32 	%r2512, %r2511, %r2511, 16;
	add.s32 	%r2513, %r2447, %r2512;
	xor.b32  	%r2514, %r2461, %r2513;
	shf.l.wrap.b32 	%r2515, %r2514, %r2514, 12;
	add.s32 	%r2516, %r2510, %r2515;
	xor.b32  	%r2517, %r2512, %r2516;
	shf.l.wrap.b32 	%r2518, %r2517, %r2517, 8;
	add.s32 	%r2519, %r2513, %r2518;
	xor.b32  	%r2520, %r2515, %r2519;
	shf.l.wrap.b32 	%r2521, %r2520, %r2520, 7;
	add.s32 	%r2522, %r2480, %r2473;
	xor.b32  	%r2523, %r2446, %r2522;
	shf.l.wrap.b32 	%r2524, %r2523, %r2523, 16;
	add.s32 	%r2525, %r2459, %r2524;
	xor.b32  	%r2526, %r2473, %r2525;
	shf.l.wrap.b32 	%r2527, %r2526, %r2526, 12;
	add.s32 	%r2528, %r2522, %r2527;
	xor.b32  	%r2529, %r2524, %r2528;
	shf.l.wrap.b32 	%r2530, %r2529, %r2529, 8;
	add.s32 	%r2531, %r2525, %r2530;
	xor.b32  	%r2532, %r2527, %r2531;
	shf.l.wrap.b32 	%r2533, %r2532, %r2532, 7;
	add.s32 	%r2534, %r2492, %r2509;
	xor.b32  	%r2535, %r2530, %r2534;
	shf.l.wrap.b32 	%r2536, %r2535, %r2535, 16;
	add.s32 	%r2537, %r2519, %r2536;
	xor.b32  	%r2538, %r2509, %r2537;
	shf.l.wrap.b32 	%r2539, %r2538, %r2538, 12;
	add.s32 	%r2540, %r2534, %r2539;
	xor.b32  	%r2541, %r2536, %r2540;
	shf.l.wrap.b32 	%r2542, %r2541, %r2541, 8;
	add.s32 	%r2543, %r2537, %r2542;
	xor.b32  	%r2544, %r2539, %r2543;
	shf.l.wrap.b32 	%r2545, %r2544, %r2544, 7;
	add.s32 	%r2546, %r2504, %r2521;
	xor.b32  	%r2547, %r2494, %r2546;
	shf.l.wrap.b32 	%r2548, %r2547, %r2547, 16;
	add.s32 	%r2549, %r2531, %r2548;
	xor.b32  	%r2550, %r2521, %r2549;
	shf.l.wrap.b32 	%r2551, %r2550, %r2550, 12;
	add.s32 	%r2552, %r2546, %r2551;
	xor.b32  	%r2553, %r2548, %r2552;
	shf.l.wrap.b32 	%r2554, %r2553, %r2553, 8;
	add.s32 	%r2555, %r2549, %r2554;
	xor.b32  	%r2556, %r2551, %r2555;
	shf.l.wrap.b32 	%r2557, %r2556, %r2556, 7;
	add.s32 	%r2558, %r2516, %r2533;
	xor.b32  	%r2559, %r2506, %r2558;
	shf.l.wrap.b32 	%r2560, %r2559, %r2559, 16;
	add.s32 	%r2561, %r2495, %r2560;
	xor.b32  	%r2562, %r2533, %r2561;
	shf.l.wrap.b32 	%r2563, %r2562, %r2562, 12;
	add.s32 	%r2564, %r2558, %r2563;
	xor.b32  	%r2565, %r2560, %r2564;
	shf.l.wrap.b32 	%r2566, %r2565, %r2565, 8;
	add.s32 	%r2567, %r2561, %r2566;
	xor.b32  	%r2568, %r2563, %r2567;
	shf.l.wrap.b32 	%r2569, %r2568, %r2568, 7;
	add.s32 	%r2570, %r2528, %r2497;
	xor.b32  	%r2571, %r2518, %r2570;
	shf.l.wrap.b32 	%r2572, %r2571, %r2571, 16;
	add.s32 	%r2573, %r2507, %r2572;
	xor.b32  	%r2574, %r2497, %r2573;
	shf.l.wrap.b32 	%r2575, %r2574, %r2574, 12;
	add.s32 	%r2576, %r2570, %r2575;
	xor.b32  	%r2577, %r2572, %r2576;
	shf.l.wrap.b32 	%r2578, %r2577, %r2577, 8;
	add.s32 	%r2579, %r2573, %r2578;
	xor.b32  	%r2580, %r2575, %r2579;
	shf.l.wrap.b32 	%r2581, %r2580, %r2580, 7;
	add.s32 	%r5610, %r13, %r2540;
	add.s32 	%r5609, %r14, %r2552;
	add.s32 	%r5608, %r15, %r2564;
	add.s32 	%r5607, %r16, %r2576;
	add.s32 	%r5611, %r5618, %r2581;
	add.s32 	%r5612, %r5617, %r2545;
	add.s32 	%r5613, %r5616, %r2557;
	add.s32 	%r5614, %r5615, %r2569;
	xor.b32  	%r2582, %r2202, 1;
	shf.l.wrap.b32 	%r2583, %r2202, %r2582, 16;
	add.s32 	%r2584, %r5618, %r2583;
	xor.b32  	%r2585, %r5618, %r2584;
	shf.l.wrap.b32 	%r2586, %r2585, %r2585, 12;
	add.s32 	%r2587, %r2202, %r2586;
	xor.b32  	%r2588, %r2583, %r2587;
	shf.l.wrap.b32 	%r2589, %r2588, %r2588, 8;
	add.s32 	%r2590, %r2584, %r2589;
	xor.b32  	%r2591, %r2586, %r2590;
	shf.l.wrap.b32 	%r2592, %r2591, %r2591, 7;
	add.s32 	%r2593, %r2587, %r2223;
	xor.b32  	%r2594, %r2242, %r2593;
	shf.l.wrap.b32 	%r2595, %r2594, %r2594, 16;
	add.s32 	%r2596, %r2232, %r2595;
	xor.b32  	%r2597, %r2223, %r2596;
	shf.l.wrap.b32 	%r2598, %r2597, %r2597, 12;
	add.s32 	%r2599, %r2593, %r2598;
	xor.b32  	%r2600, %r2595, %r2599;
	shf.l.wrap.b32 	%r2601, %r2600, %r2600, 8;
	add.s32 	%r2602, %r2596, %r2601;
	xor.b32  	%r2603, %r2598, %r2602;
	shf.l.wrap.b32 	%r2604, %r2603, %r2603, 7;
	xor.b32  	%r2605, %r2589, %r2258;
	shf.l.wrap.b32 	%r2606, %r2605, %r2605, 16;
	add.s32 	%r2607, %r2243, %r2606;
	xor.b32  	%r2608, %r2234, %r2607;
	shf.l.wrap.b32 	%r2609, %r2608, %r2608, 12;
	add.s32 	%r2610, %r2258, %r2609;
	xor.b32  	%r2611, %r2606, %r2610;
	shf.l.wrap.b32 	%r2612, %r2611, %r2611, 8;
	add.s32 	%r2613, %r2607, %r2612;
	xor.b32  	%r2614, %r2609, %r2613;
	shf.l.wrap.b32 	%r2615, %r2614, %r2614, 7;
	add.s32 	%r2616, %r2590, %r2272;
	xor.b32  	%r2617, %r2245, %r2616;
	shf.l.wrap.b32 	%r2618, %r2617, %r2617, 12;
	add.s32 	%r2619, %r2270, %r2618;
	xor.b32  	%r2620, %r2272, %r2619;
	shf.l.wrap.b32 	%r2621, %r2620, %r2620, 8;
	add.s32 	%r2622, %r2616, %r2621;
	xor.b32  	%r2623, %r2618, %r2622;
	shf.l.wrap.b32 	%r2624, %r2623, %r2623, 7;
	add.s32 	%r2625, %r2240, %r2592;
	xor.b32  	%r2626, %r2231, %r2625;
	shf.l.wrap.b32 	%r2627, %r2626, %r2626, 16;
	add.s32 	%r2628, %r2221, %r2627;
	xor.b32  	%r2629, %r2592, %r2628;
	shf.l.wrap.b32 	%r2630, %r2629, %r2629, 12;
	add.s32 	%r2631, %r2625, %r2630;
	xor.b32  	%r2632, %r2627, %r2631;
	shf.l.wrap.b32 	%r2633, %r2632, %r2632, 8;
	add.s32 	%r2634, %r2628, %r2633;
	xor.b32  	%r2635, %r2630, %r2634;
	shf.l.wrap.b32 	%r2636, %r2635, %r2635, 7;
	add.s32 	%r2637, %r2599, %r2636;
	xor.b32  	%r2638, %r2612, %r2637;
	shf.l.wrap.b32 	%r2639, %r2638, %r2638, 16;
	add.s32 	%r2640, %r2622, %r2639;
	xor.b32  	%r2641, %r2636, %r2640;
	shf.l.wrap.b32 	%r2642, %r2641, %r2641, 12;
	add.s32 	%r2643, %r2637, %r2642;
	xor.b32  	%r2644, %r2639, %r2643;
	shf.l.wrap.b32 	%r2645, %r2644, %r2644, 8;
	add.s32 	%r2646, %r2640, %r2645;
	xor.b32  	%r2647, %r2642, %r2646;
	shf.l.wrap.b32 	%r2648, %r2647, %r2647, 7;
	add.s32 	%r2649, %r2610, %r2604;
	xor.b32  	%r2650, %r2621, %r2649;
	shf.l.wrap.b32 	%r2651, %r2650, %r2650, 16;
	add.s32 	%r2652, %r2634, %r2651;
	xor.b32  	%r2653, %r2604, %r2652;
	shf.l.wrap.b32 	%r2654, %r2653, %r2653, 12;
	add.s32 	%r2655, %r2649, %r2654;
	xor.b32  	%r2656, %r2651, %r2655;
	shf.l.wrap.b32 	%r2657, %r2656, %r2656, 8;
	add.s32 	%r2658, %r2652, %r2657;
	xor.b32  	%r2659, %r2654, %r2658;
	shf.l.wrap.b32 	%r2660, %r2659, %r2659, 7;
	add.s32 	%r2661, %r2619, %r2615;
	xor.b32  	%r2662, %r2633, %r2661;
	shf.l.wrap.b32 	%r2663, %r2662, %r2662, 16;
	add.s32 	%r2664, %r2602, %r2663;
	xor.b32  	%r2665, %r2615, %r2664;
	shf.l.wrap.b32 	%r2666, %r2665, %r2665, 12;
	add.s32 	%r2667, %r2661, %r2666;
	xor.b32  	%r2668, %r2663, %r2667;
	shf.l.wrap.b32 	%r2669, %r2668, %r2668, 8;
	add.s32 	%r2670, %r2664, %r2669;
	xor.b32  	%r2671, %r2666, %r2670;
	shf.l.wrap.b32 	%r2672, %r2671, %r2671, 7;
	add.s32 	%r2673, %r2631, %r2624;
	xor.b32  	%r2674, %r2601, %r2673;
	shf.l.wrap.b32 	%r2675, %r2674, %r2674, 16;
	add.s32 	%r2676, %r2613, %r2675;
	xor.b32  	%r2677, %r2624, %r2676;
	shf.l.wrap.b32 	%r2678, %r2677, %r2677, 12;
	add.s32 	%r2679, %r2673, %r2678;
	xor.b32  	%r2680, %r2675, %r2679;
	shf.l.wrap.b32 	%r2681, %r2680, %r2680, 8;
	add.s32 	%r2682, %r2676, %r2681;
	xor.b32  	%r2683, %r2678, %r2682;
	shf.l.wrap.b32 	%r2684, %r2683, %r2683, 7;
	add.s32 	%r2685, %r2643, %r2660;
	xor.b32  	%r2686, %r2681, %r2685;
	shf.l.wrap.b32 	%r2687, %r2686, %r2686, 16;
	add.s32 	%r2688, %r2670, %r2687;
	xor.b32  	%r2689, %r2660, %r2688;
	shf.l.wrap.b32 	%r2690, %r2689, %r2689, 12;
	add.s32 	%r2691, %r2685, %r2690;
	xor.b32  	%r2692, %r2687, %r2691;
	shf.l.wrap.b32 	%r2693, %r2692, %r2692, 8;
	add.s32 	%r2694, %r2688, %r2693;
	xor.b32  	%r2695, %r2690, %r2694;
	shf.l.wrap.b32 	%r2696, %r2695, %r2695, 7;
	add.s32 	%r2697, %r2655, %r2672;
	xor.b32  	%r2698, %r2645, %r2697;
	shf.l.wrap.b32 	%r2699, %r2698, %r2698, 16;
	add.s32 	%r2700, %r2682, %r2699;
	xor.b32  	%r2701, %r2672, %r2700;
	shf.l.wrap.b32 	%r2702, %r2701, %r2701, 12;
	add.s32 	%r2703, %r2697, %r2702;
	xor.b32  	%r2704, %r2699, %r2703;
	shf.l.wrap.b32 	%r2705, %r2704, %r2704, 8;
	add.s32 	%r2706, %r2700, %r2705;
	xor.b32  	%r2707, %r2702, %r2706;
	shf.l.wrap.b32 	%r2708, %r2707, %r2707, 7;
	add.s32 	%r2709, %r2667, %r2684;
	xor.b32  	%r2710, %r2657, %r2709;
	shf.l.wrap.b32 	%r2711, %r2710, %r2710, 16;
	add.s32 	%r2712, %r2646, %r2711;
	xor.b32  	%r2713, %r2684, %r2712;
	shf.l.wrap.b32 	%r2714, %r2713, %r2713, 12;
	add.s32 	%r2715, %r2709, %r2714;
	xor.b32  	%r2716, %r2711, %r2715;
	shf.l.wrap.b32 	%r2717, %r2716, %r2716, 8;
	add.s32 	%r2718, %r2712, %r2717;
	xor.b32  	%r2719, %r2714, %r2718;
	shf.l.wrap.b32 	%r2720, %r2719, %r2719, 7;
	add.s32 	%r2721, %r2679, %r2648;
	xor.b32  	%r2722, %r2669, %r2721;
	shf.l.wrap.b32 	%r2723, %r2722, %r2722, 16;
	add.s32 	%r2724, %r2658, %r2723;
	xor.b32  	%r2725, %r2648, %r2724;
	shf.l.wrap.b32 	%r2726, %r2725, %r2725, 12;
	add.s32 	%r2727, %r2721, %r2726;
	xor.b32  	%r2728, %r2723, %r2727;
	shf.l.wrap.b32 	%r2729, %r2728, %r2728, 8;
	add.s32 	%r2730, %r2724, %r2729;
	xor.b32  	%r2731, %r2726, %r2730;
	shf.l.wrap.b32 	%r2732, %r2731, %r2731, 7;
	add.s32 	%r2733, %r2691, %r2732;
	xor.b32  	%r2734, %r2705, %r2733;
	shf.l.wrap.b32 	%r2735, %r2734, %r2734, 16;
	add.s32 	%r2736, %r2718, %r2735;
	xor.b32  	%r2737, %r2732, %r2736;
	shf.l.wrap.b32 	%r2738, %r2737, %r2737, 12;
	add.s32 	%r2739, %r2733, %r2738;
	xor.b32  	%r2740, %r2735, %r2739;
	shf.l.wrap.b32 	%r2741, %r2740, %r2740, 8;
	add.s32 	%r2742, %r2736, %r2741;
	xor.b32  	%r2743, %r2738, %r2742;
	shf.l.wrap.b32 	%r2744, %r2743, %r2743, 7;
	add.s32 	%r2745, %r2703, %r2696;
	xor.b32  	%r2746, %r2717, %r2745;
	shf.l.wrap.b32 	%r2747, %r2746, %r2746, 16;
	add.s32 	%r2748, %r2730, %r2747;
	xor.b32  	%r2749, %r2696, %r2748;
	shf.l.wrap.b32 	%r2750, %r2749, %r2749, 12;
	add.s32 	%r2751, %r2745, %r2750;
	xor.b32  	%r2752, %r2747, %r2751;
	shf.l.wrap.b32 	%r2753, %r2752, %r2752, 8;
	add.s32 	%r2754, %r2748, %r2753;
	xor.b32  	%r2755, %r2750, %r2754;
	shf.l.wrap.b32 	%r2756, %r2755, %r2755, 7;
	add.s32 	%r2757, %r2715, %r2708;
	xor.b32  	%r2758, %r2729, %r2757;
	shf.l.wrap.b32 	%r2759, %r2758, %r2758, 16;
	add.s32 	%r2760, %r2694, %r2759;
	xor.b32  	%r2761, %r2708, %r2760;
	shf.l.wrap.b32 	%r2762, %r2761, %r2761, 12;
	add.s32 	%r2763, %r2757, %r2762;
	xor.b32  	%r2764, %r2759, %r2763;
	shf.l.wrap.b32 	%r2765, %r2764, %r2764, 8;
	add.s32 	%r2766, %r2760, %r2765;
	xor.b32  	%r2767, %r2762, %r2766;
	shf.l.wrap.b32 	%r2768, %r2767, %r2767, 7;
	add.s32 	%r2769, %r2727, %r2720;
	xor.b32  	%r2770, %r2693, %r2769;
	shf.l.wrap.b32 	%r2771, %r2770, %r2770, 16;
	add.s32 	%r2772, %r2706, %r2771;
	xor.b32  	%r2773, %r2720, %r2772;
	shf.l.wrap.b32 	%r2774, %r2773, %r2773, 12;
	add.s32 	%r2775, %r2769, %r2774;
	xor.b32  	%r2776, %r2771, %r2775;
	shf.l.wrap.b32 	%r2777, %r2776, %r2776, 8;
	add.s32 	%r2778, %r2772, %r2777;
	xor.b32  	%r2779, %r2774, %r2778;
	shf.l.wrap.b32 	%r2780, %r2779, %r2779, 7;
	add.s32 	%r2781, %r2739, %r2756;
	xor.b32  	%r2782, %r2777, %r2781;
	shf.l.wrap.b32 	%r2783, %r2782, %r2782, 16;
	add.s32 	%r2784, %r2766, %r2783;
	xor.b32  	%r2785, %r2756, %r2784;
	shf.l.wrap.b32 	%r2786, %r2785, %r2785, 12;
	add.s32 	%r2787, %r2781, %r2786;
	xor.b32  	%r2788, %r2783, %r2787;
	shf.l.wrap.b32 	%r2789, %r2788, %r2788, 8;
	add.s32 	%r2790, %r2784, %r2789;
	xor.b32  	%r2791, %r2786, %r2790;
	shf.l.wrap.b32 	%r2792, %r2791, %r2791, 7;
	add.s32 	%r2793, %r2751, %r2768;
	xor.b32  	%r2794, %r2741, %r2793;
	shf.l.wrap.b32 	%r2795, %r2794, %r2794, 16;
	add.s32 	%r2796, %r2778, %r2795;
	xor.b32  	%r2797, %r2768, %r2796;
	shf.l.wrap.b32 	%r2798, %r2797, %r2797, 12;
	add.s32 	%r2799, %r2793, %r2798;
	xor.b32  	%r2800, %r2795, %r2799;
	shf.l.wrap.b32 	%r2801, %r2800, %r2800, 8;
	add.s32 	%r2802, %r2796, %r2801;
	xor.b32  	%r2803, %r2798, %r2802;
	shf.l.wrap.b32 	%r2804, %r2803, %r2803, 7;
	add.s32 	%r2805, %r2763, %r2780;
	xor.b32  	%r2806, %r2753, %r2805;
	shf.l.wrap.b32 	%r2807, %r2806, %r2806, 16;
	add.s32 	%r2808, %r2742, %r2807;
	xor.b32  	%r2809, %r2780, %r2808;
	shf.l.wrap.b32 	%r2810, %r2809, %r2809, 12;
	add.s32 	%r2811, %r2805, %r2810;
	xor.b32  	%r2812, %r2807, %r2811;
	shf.l.wrap.b32 	%r2813, %r2812, %r2812, 8;
	add.s32 	%r2814, %r2808, %r2813;
	xor.b32  	%r2815, %r2810, %r2814;
	shf.l.wrap.b32 	%r2816, %r2815, %r2815, 7;
	add.s32 	%r2817, %r2775, %r2744;
	xor.b32  	%r2818, %r2765, %r2817;
	shf.l.wrap.b32 	%r2819, %r2818, %r2818, 16;
	add.s32 	%r2820, %r2754, %r2819;
	xor.b32  	%r2821, %r2744, %r2820;
	shf.l.wrap.b32 	%r2822, %r2821, %r2821, 12;
	add.s32 	%r2823, %r2817, %r2822;
	xor.b32  	%r2824, %r2819, %r2823;
	shf.l.wrap.b32 	%r2825, %r2824, %r2824, 8;
	add.s32 	%r2826, %r2820, %r2825;
	xor.b32  	%r2827, %r2822, %r2826;
	shf.l.wrap.b32 	%r2828, %r2827, %r2827, 7;
	add.s32 	%r2829, %r2787, %r2828;
	xor.b32  	%r2830, %r2801, %r2829;
	shf.l.wrap.b32 	%r2831, %r2830, %r2830, 16;
	add.s32 	%r2832, %r2814, %r2831;
	xor.b32  	%r2833, %r2828, %r2832;
	shf.l.wrap.b32 	%r2834, %r2833, %r2833, 12;
	add.s32 	%r2835, %r2829, %r2834;
	xor.b32  	%r2836, %r2831, %r2835;
	shf.l.wrap.b32 	%r2837, %r2836, %r2836, 8;
	add.s32 	%r2838, %r2799, %r2792;
	xor.b32  	%r2839, %r2813, %r2838;
	shf.l.wrap.b32 	%r2840, %r2839, %r2839, 16;
	add.s32 	%r2841, %r2826, %r2840;
	xor.b32  	%r2842, %r2792, %r2841;
	shf.l.wrap.b32 	%r2843, %r2842, %r2842, 12;
	add.s32 	%r2844, %r2838, %r2843;
	xor.b32  	%r2845, %r2840, %r2844;
	shf.l.wrap.b32 	%r2846, %r2845, %r2845, 8;
	add.s32 	%r2847, %r2841, %r2846;
	xor.b32  	%r2848, %r2843, %r2847;
	shf.l.wrap.b32 	%r2849, %r2848, %r2848, 7;
	add.s32 	%r2850, %r2811, %r2804;
	xor.b32  	%r2851, %r2825, %r2850;
	shf.l.wrap.b32 	%r2852, %r2851, %r2851, 16;
	add.s32 	%r2853, %r2790, %r2852;
	xor.b32  	%r2854, %r2804, %r2853;
	shf.l.wrap.b32 	%r2855, %r2854, %r2854, 12;
	add.s32 	%r2856, %r2850, %r2855;
	xor.b32  	%r2857, %r2852, %r2856;
	shf.l.wrap.b32 	%r2858, %r2857, %r2857, 8;
	add.s32 	%r2859, %r2853, %r2858;
	xor.b32  	%r2860, %r2855, %r2859;
	shf.l.wrap.b32 	%r2861, %r2860, %r2860, 7;
	add.s32 	%r2862, %r2823, %r2816;
	xor.b32  	%r2863, %r2789, %r2862;
	shf.l.wrap.b32 	%r2864, %r2863, %r2863, 16;
	add.s32 	%r2865, %r2802, %r2864;
	xor.b32  	%r2866, %r2816, %r2865;
	shf.l.wrap.b32 	%r2867, %r2866, %r2866, 12;
	add.s32 	%r2868, %r2862, %r2867;
	xor.b32  	%r2869, %r2864, %r2868;
	shf.l.wrap.b32 	%r2870, %r2869, %r2869, 8;
	add.s32 	%r2871, %r2865, %r2870;
	add.s32 	%r2872, %r2835, %r2849;
	xor.b32  	%r2873, %r2870, %r2872;
	shf.l.wrap.b32 	%r2874, %r2873, %r2873, 16;
	add.s32 	%r2875, %r2859, %r2874;
	xor.b32  	%r2876, %r2849, %r2875;
	shr.u32 	%r2877, %r2876, 20;
	add.s32 	%r2878, %r2872, %r2877;
	add.s32 	%r2879, %r2844, %r2861;
	xor.b32  	%r2880, %r2837, %r2879;
	shf.l.wrap.b32 	%r2881, %r2880, %r2880, 16;
	add.s32 	%r2882, %r2871, %r2881;
	xor.b32  	%r2883, %r2861, %r2882;
	shr.u32 	%r2884, %r2883, 20;
	add.s32 	%r2885, %r2879, %r2884;
	add.s32 	%r2886, %r13, %r2878;
	add.s32 	%r2887, %r14, %r2885;
	not.b32 	%r2888, %r5606;
	add.s32 	%r2889, %r111, %r2888;
	mov.b32 	%r2890, 1;
	shl.b32 	%r2891, %r2890, %r2889;
	and.b32  	%r126, %r2891, %r12;
	setp.eq.s32 	%p21, %r126, 0;
	selp.b32 	%r2892, %r2886, %r2887, %p21;
	cvt.u16.u32 	%rs46, %r2892;
	and.b16  	%rs84, %rs46, 1;
	and.b16  	%rs47, %rs82, 255;
	setp.ne.s16 	%p22, %rs47, 1;
	@%p22 bra 	$L__BB5_22;
	setp.eq.s32 	%p23, %r126, 0;
	mul.wide.u32 	%rd28, %r5606, 16;
	add.s64 	%rd29, %rd1, %rd28;
	ld.global.u32 	%r2893, [%rd29+996];
	selp.b32 	%r2894, %r5610, %r5611, %p23;
	xor.b32  	%r2895, %r2894, %r2893;
	selp.b32 	%r2896, %r5609, %r5612, %p23;
	selp.b32 	%r5610, %r2895, %r5610, %p23;
	selp.b32 	%r5611, %r5611, %r2895, %p23;
	ld.global.u32 	%r2897, [%rd29+1000];
	xor.b32  	%r2898, %r2896, %r2897;
	selp.b32 	%r2899, %r5608, %r5613, %p23;
	selp.b32 	%r5609, %r2898, %r5609, %p23;
	selp.b32 	%r5612, %r5612, %r2898, %p23;
	ld.global.u32 	%r2900, [%rd29+1004];
	xor.b32  	%r2901, %r2899, %r2900;
	selp.b32 	%r2902, %r5607, %r5614, %p23;
	selp.b32 	%r5608, %r2901, %r5608, %p23;
	selp.b32 	%r5613, %r5613, %r2901, %p23;
	ld.global.u32 	%r2903, [%rd29+1008];
	xor.b32  	%r2904, %r2902, %r2903;
	selp.b32 	%r2905, 420, 445, %p23;
	selp.b32 	%r5607, %r2904, %r5607, %p23;
	selp.b32 	%r5614, %r5614, %r2904, %p23;
	add.s32 	%r2906, %r2905, %r5606;
	cvt.u64.u32 	%rd30, %r2906;
	add.s64 	%rd31, %rd1, %rd30;
	ld.global.u8 	%rs48, [%rd31+976];
	xor.b16  	%rs84, %rs48, %rs84;
$L__BB5_22:
	setp.eq.s32 	%p24, %r126, 0;
	selp.b32 	%r5618, %r5610, %r5611, %p24;
	selp.b32 	%r5617, %r5609, %r5612, %p24;
	selp.b32 	%r5616, %r5608, %r5613, %p24;
	selp.b32 	%r5615, %r5607, %r5614, %p24;
	add.s32 	%r147, %r5606, 1;
	setp.ne.s32 	%p25, %r5606, %r112;
	mov.u16 	%rs82, %rs84;
	mov.u32 	%r5606, %r147;
	@%p25 bra 	$L__BB5_20;
$L__BB5_23:
	st.shared.v2.u32 	[s_mem+12376], {%r5618, %r5617};
	st.shared.v2.u32 	[s_mem+12384], {%r5616, %r5615};
	st.shared.u8 	[s_mem+12392], %rs84;
$L__BB5_24:
	bar.sync 	0;
	mov.b32 	%r5886, 0;
	mov.u32 	%r2909, %tid.x;
	shl.b32 	%r2910, %r2909, 3;
	and.b32  	%r2911, %r2910, 7936;
	and.b32  	%r2913, %r2909, 31;
	or.b32  	%r2916, %r12, %r2913;
	mov.u32 	%r5887, %r5886;
	mov.u32 	%r5888, %r5886;
	mov.u32 	%r5889, %r5886;
	mov.u32 	%r5890, %r5886;
	mov.u32 	%r5891, %r5886;
	mov.u32 	%r5892, %r5886;
	mov.u32 	%r5893, %r5886;
	mov.u32 	%r5894, %r5886;
	mov.u32 	%r5895, %r5886;
	mov.u32 	%r5896, %r5886;
	mov.u32 	%r5897, %r5886;
	mov.u32 	%r5898, %r5886;
	mov.u32 	%r5899, %r5886;
	mov.u32 	%r5900, %r5886;
	mov.u32 	%r5901, %r5886;
	mov.u32 	%r5902, %r5886;
	mov.u32 	%r5903, %r5886;
	mov.u32 	%r5904, %r5886;
	mov.u32 	%r5905, %r5886;
	mov.u32 	%r5906, %r5886;
	mov.u32 	%r5907, %r5886;
	mov.u32 	%r5908, %r5886;
	mov.u32 	%r5909, %r5886;
	mov.u32 	%r5910, %r5886;
	mov.u32 	%r5911, %r5886;
	mov.u32 	%r5912, %r5886;
	mov.u32 	%r5913, %r5886;
	mov.u32 	%r5914, %r5886;
	mov.u32 	%r5915, %r5886;
	mov.u32 	%r5916, %r5886;
	mov.u32 	%r5917, %r5886;
	mov.u32 	%r5918, %r5886;
	mov.u32 	%r5919, %r5886;
	mov.u32 	%r5920, %r5886;
	mov.u32 	%r5921, %r5886;
	mov.u32 	%r5922, %r5886;
	mov.u32 	%r5923, %r5886;
	mov.u32 	%r5924, %r5886;
	mov.u32 	%r5925, %r5886;
	mov.u32 	%r5926, %r5886;
	mov.u32 	%r5927, %r5886;
	mov.u32 	%r5928, %r5886;
	mov.u32 	%r5929, %r5886;
	mov.u32 	%r5930, %r5886;
	mov.u32 	%r5931, %r5886;
	mov.u32 	%r5932, %r5886;
	mov.u32 	%r5933, %r5886;
	mov.u32 	%r5934, %r5886;
	mov.u32 	%r5935, %r5886;
	mov.u32 	%r5936, %r5886;
	mov.u32 	%r5937, %r5886;
	mov.u32 	%r5938, %r5886;
	mov.u32 	%r5939, %r5886;
	mov.u32 	%r5940, %r5886;
	mov.u32 	%r5941, %r5886;
	mov.u32 	%r5942, %r5886;
	mov.u32 	%r5943, %r5886;
	mov.u32 	%r5944, %r5886;
	mov.u32 	%r5945, %r5886;
	mov.u32 	%r5946, %r5886;
	mov.u32 	%r5947, %r5886;
	mov.u32 	%r5948, %r5886;
	mov.u32 	%r5949, %r5886;
	mov.u32 	%r5950, %r5886;
	mov.u32 	%r5951, %r5886;
	mov.u32 	%r5952, %r5886;
	mov.u32 	%r5953, %r5886;
	mov.u32 	%r5954, %r5886;
	mov.u32 	%r5955, %r5886;
	mov.u32 	%r5956, %r5886;
	mov.u32 	%r5957, %r5886;
	mov.u32 	%r5958, %r5886;
	mov.u32 	%r5959, %r5886;
	mov.u32 	%r5960, %r5886;
	mov.u32 	%r5961, %r5886;
	mov.u32 	%r5962, %r5886;
	mov.u32 	%r5963, %r5886;
	mov.u32 	%r5964, %r5886;
	mov.u32 	%r5965, %r5886;
	mov.u32 	%r5966, %r5886;
	mov.u32 	%r5967, %r5886;
	mov.u32 	%r5968, %r5886;
	mov.u32 	%r5969, %r5886;
	mov.u32 	%r5970, %r5886;
	mov.u32 	%r5971, %r5886;
	mov.u32 	%r5972, %r5886;
	mov.u32 	%r5973, %r5886;
	mov.u32 	%r5974, %r5886;
	mov.u32 	%r5975, %r5886;
	mov.u32 	%r5976, %r5886;
	mov.u32 	%r5977, %r5886;
	mov.u32 	%r5978, %r5886;
	mov.u32 	%r5979, %r5886;
	mov.u32 	%r5980, %r5886;
	mov.u32 	%r5981, %r5886;
	mov.u32 	%r5715, %r5886;
$L__BB5_25:
	ld.param.u32 	%r5560, [fused_batch_pir_kernel_transposed_1_param_4];
	add.s32 	%r2912, %r5715, %r2911;
	add.s32 	%r2917, %r2916, %r2912;
	setp.ge.s32 	%p26, %r2917, %r5560;
	mov.b32 	%r5722, 0;
	mov.u32 	%r5723, %r5722;
	mov.u32 	%r5724, %r5722;
	mov.u32 	%r5725, %r5722;
	@%p26 bra 	$L__BB5_39;
	ld.param.u64 	%rd70, [fused_batch_pir_kernel_transposed_1_param_1];
	cvta.to.global.u64 	%rd2, %rd70;
	ld.global.u8 	%rs49, [%rd2+17];
	max.u16 	%rs50, %rs49, 11;
	cvt.u32.u16 	%r5721, %rs50;
	add.s32 	%r2918, %r5721, -11;
	ld.shared.v4.u32 	{%r5725, %r5724, %r5723, %r5722}, [s_mem+12336];
	ld.shared.u8 	%rs85, [s_mem+12352];
	cvt.u32.u16 	%r254, %rs49;
	setp.ge.u32 	%p27, %r2918, %r254;
	@%p27 bra 	$L__BB5_31;
	sub.s32 	%r5720, %r254, %r5721;
	cvt.u64.u32 	%rd32, %r2918;
	add.s64 	%rd80, %rd2, %rd32;
	mul.wide.u32 	%rd33, %r2918, 16;
	add.s64 	%rd34, %rd2, %rd33;
	add.s64 	%rd79, %rd34, 32;
	mov.u16 	%rs86, %rs85;
$L__BB5_28:
	ld.const.u32 	%r2920, [CHACHA_CONSTANTS];
	add.s32 	%r2921, %r2920, %r5725;
	shf.l.wrap.b32 	%r2922, %r2921, %r2921, 16;
	add.s32 	%r2923, %r5725, %r2922;
	xor.b32  	%r2924, %r5725, %r2923;
	shf.l.wrap.b32 	%r2925, %r2924, %r2924, 12;
	add.s32 	%r2926, %r2921, %r2925;
	xor.b32  	%r2927, %r2922, %r2926;
	shf.l.wrap.b32 	%r2928, %r2927, %r2927, 8;
	add.s32 	%r2929, %r2923, %r2928;
	xor.b32  	%r2930, %r2925, %r2929;
	shf.l.wrap.b32 	%r2931, %r2930, %r2930, 7;
	ld.const.u32 	%r2932, [CHACHA_CONSTANTS+4];
	add.s32 	%r2933, %r2932, %r5724;
	shf.l.wrap.b32 	%r2934, %r2933, %r2933, 16;
	add.s32 	%r2935, %r5724, %r2934;
	xor.b32  	%r2936, %r5724, %r2935;
	shf.l.wrap.b32 	%r2937, %r2936, %r2936, 12;
	add.s32 	%r2938, %r2933, %r2937;
	xor.b32  	%r2939, %r2934, %r2938;
	shf.l.wrap.b32 	%r2940, %r2939, %r2939, 8;
	add.s32 	%r2941, %r2935, %r2940;
	xor.b32  	%r2942, %r2937, %r2941;
	shf.l.wrap.b32 	%r2943, %r2942, %r2942, 7;
	ld.const.u32 	%r2944, [CHACHA_CONSTANTS+8];
	add.s32 	%r2945, %r2944, %r5723;
	shf.l.wrap.b32 	%r2946, %r2945, %r2945, 16;
	add.s32 	%r2947, %r5723, %r2946;
	xor.b32  	%r2948, %r5723, %r2947;
	shf.l.wrap.b32 	%r2949, %r2948, %r2948, 12;
	add.s32 	%r2950, %r2945, %r2949;
	xor.b32  	%r2951, %r2946, %r2950;
	shf.l.wrap.b32 	%r2952, %r2951, %r2951, 8;
	add.s32 	%r2953, %r2947, %r2952;
	xor.b32  	%r2954, %r2949, %r2953;
	shf.l.wrap.b32 	%r2955, %r2954, %r2954, 7;
	ld.const.u32 	%r2956, [CHACHA_CONSTANTS+12];
	add.s32 	%r2957, %r2956, %r5722;
	shf.l.wrap.b32 	%r2958, %r2957, %r2957, 16;
	add.s32 	%r2959, %r5722, %r2958;
	xor.b32  	%r2960, %r5722, %r2959;
	shf.l.wrap.b32 	%r2961, %r2960, %r2960, 12;
	add.s32 	%r2962, %r2957, %r2961;
	xor.b32  	%r2963, %r2958, %r2962;
	shf.l.wrap.b32 	%r2964, %r2963, %r2963, 8;
	add.s32 	%r2965, %r2959, %r2964;
	xor.b32  	%r2966, %r2961, %r2965;
	shf.l.wrap.b32 	%r2967, %r2966, %r2966, 7;
	add.s32 	%r2968, %r2926, %r2943;
	xor.b32  	%r2969, %r2964, %r2968;
	shf.l.wrap.b32 	%r2970, %r2969, %r2969, 16;
	add.s32 	%r2971, %r2953, %r2970;
	xor.b32  	%r2972, %r2943, %r2971;
	shf.l.wrap.b32 	%r2973, %r2972, %r2972, 12;
	add.s32 	%r2974, %r2968, %r2973;
	xor.b32  	%r2975, %r2970, %r2974;
	shf.l.wrap.b32 	%r2976, %r2975, %r2975, 8;
	add.s32 	%r2977, %r2971, %r2976;
	xor.b32  	%r2978, %r2973, %r2977;
	shf.l.wrap.b32 	%r2979, %r2978, %r2978, 7;
	add.s32 	%r2980, %r2938, %r2955;
	xor.b32  	%r2981, %r2928, %r2980;
	shf.l.wrap.b32 	%r2982, %r2981, %r2981, 16;
	add.s32 	%r2983, %r2965, %r2982;
	xor.b32  	%r2984, %r2955, %r2983;
	shf.l.wrap.b32 	%r2985, %r2984, %r2984, 12;
	add.s32 	%r2986, %r2980, %r2985;
	xor.b32  	%r2987, %r2982, %r2986;
	shf.l.wrap.b32 	%r2988, %r2987, %r2987, 8;
	add.s32 	%r2989, %r2983, %r2988;
	xor.b32  	%r2990, %r2985, %r2989;
	shf.l.wrap.b32 	%r2991, %r2990, %r2990, 7;
	add.s32 	%r2992, %r2950, %r2967;
	xor.b32  	%r2993, %r2940, %r2992;
	shf.l.wrap.b32 	%r2994, %r2993, %r2993, 16;
	add.s32 	%r2995, %r2929, %r2994;
	xor.b32  	%r2996, %r2967, %r2995;
	shf.l.wrap.b32 	%r2997, %r2996, %r2996, 12;
	add.s32 	%r2998, %r2992, %r2997;
	xor.b32  	%r2999, %r2994, %r2998;
	shf.l.wrap.b32 	%r3000, %r2999, %r2999, 8;
	add.s32 	%r3001, %r2995, %r3000;
	xor.b32  	%r3002, %r2997, %r3001;
	shf.l.wrap.b32 	%r3003, %r3002, %r3002, 7;
	add.s32 	%r3004, %r2962, %r2931;
	xor.b32  	%r3005, %r2952, %r3004;
	shf.l.wrap.b32 	%r3006, %r3005, %r3005, 16;
	add.s32 	%r3007, %r2941, %r3006;
	xor.b32  	%r3008, %r2931, %r3007;
	shf.l.wrap.b32 	%r3009, %r3008, %r3008, 12;
	add.s32 	%r3010, %r3004, %r3009;
	xor.b32  	%r3011, %r3006, %r3010;
	shf.l.wrap.b32 	%r3012, %r3011, %r3011, 8;
	add.s32 	%r3013, %r3007, %r3012;
	xor.b32  	%r3014, %r3009, %r3013;
	shf.l.wrap.b32 	%r3015, %r3014, %r3014, 7;
	add.s32 	%r3016, %r2974, %r3015;
	xor.b32  	%r3017, %r2988, %r3016;
	shf.l.wrap.b32 	%r3018, %r3017, %r3017, 16;
	add.s32 	%r3019, %r3001, %r3018;
	xor.b32  	%r3020, %r3015, %r3019;
	shf.l.wrap.b32 	%r3021, %r3020, %r3020, 12;
	add.s32 	%r3022, %r3016, %r3021;
	xor.b32  	%r3023, %r3018, %r3022;
	shf.l.wrap.b32 	%r3024, %r3023, %r3023, 8;
	add.s32 	%r3025, %r3019, %r3024;
	xor.b32  	%r3026, %r3021, %r3025;
	shf.l.wrap.b32 	%r3027, %r3026, %r3026, 7;
	add.s32 	%r3028, %r2986, %r2979;
	xor.b32  	%r3029, %r3000, %r3028;
	shf.l.wrap.b32 	%r3030, %r3029, %r3029, 16;
	add.s32 	%r3031, %r3013, %r3030;
	xor.b32  	%r3032, %r2979, %r3031;
	shf.l.wrap.b32 	%r3033, %r3032, %r3032, 12;
	add.s32 	%r3034, %r3028, %r3033;
	xor.b32  	%r3035, %r3030, %r3034;
	shf.l.wrap.b32 	%r3036, %r3035, %r3035, 8;
	add.s32 	%r3037, %r3031, %r3036;
	xor.b32  	%r3038, %r3033, %r3037;
	shf.l.wrap.b32 	%r3039, %r3038, %r3038, 7;
	add.s32 	%r3040, %r2998, %r2991;
	xor.b32  	%r3041, %r3012, %r3040;
	shf.l.wrap.b32 	%r3042, %r3041, %r3041, 16;
	add.s32 	%r3043, %r2977, %r3042;
	xor.b32  	%r3044, %r2991, %r3043;
	shf.l.wrap.b32 	%r3045, %r3044, %r3044, 12;
	add.s32 	%r3046, %r3040, %r3045;
	xor.b32  	%r3047, %r3042, %r3046;
	shf.l.wrap.b32 	%r3048, %r3047, %r3047, 8;
	add.s32 	%r3049, %r3043, %r3048;
	xor.b32  	%r3050, %r3045, %r3049;
	shf.l.wrap.b32 	%r3051, %r3050, %r3050, 7;
	add.s32 	%r3052, %r3010, %r3003;
	xor.b32  	%r3053, %r2976, %r3052;
	shf.l.wrap.b32 	%r3054, %r3053, %r3053, 16;
	add.s32 	%r3055, %r2989, %r3054;
	xor.b32  	%r3056, %r3003, %r3055;
	shf.l.wrap.b32 	%r3057, %r3056, %r3056, 12;
	add.s32 	%r3058, %r3052, %r3057;
	xor.b32  	%r3059, %r3054, %r3058;
	shf.l.wrap.b32 	%r3060, %r3059, %r3059, 8;
	add.s32 	%r3061, %r3055, %r3060;
	xor.b32  	%r3062, %r3057, %r3061;
	shf.l.wrap.b32 	%r3063, %r3062, %r3062, 7;
	add.s32 	%r3064, %r3022, %r3039;
	xor.b32  	%r3065, %r3060, %r3064;
	shf.l.wrap.b32 	%r3066, %r3065, %r3065, 16;
	add.s32 	%r3067, %r3049, %r3066;
	xor.b32  	%r3068, %r3039, %r3067;
	shf.l.wrap.b32 	%r3069, %r3068, %r3068, 12;
	add.s32 	%r3070, %r3064, %r3069;
	xor.b32  	%r3071, %r3066, %r3070;
	shf.l.wrap.b32 	%r3072, %r3071, %r3071, 8;
	add.s32 	%r3073, %r3067, %r3072;
	xor.b32  	%r3074, %r3069, %r3073;
	shf.l.wrap.b32 	%r3075, %r3074, %r3074, 7;
	add.s32 	%r3076, %r3034, %r3051;
	xor.b32  	%r3077, %r3024, %r3076;
	shf.l.wrap.b32 	%r3078, %r3077, %r3077, 16;
	add.s32 	%r3079, %r3061, %r3078;
	xor.b32  	%r3080, %r3051, %r3079;
	shf.l.wrap.b32 	%r3081, %r3080, %r3080, 12;
	add.s32 	%r3082, %r3076, %r3081;
	xor.b32  	%r3083, %r3078, %r3082;
	shf.l.wrap.b32 	%r3084, %r3083, %r3083, 8;
	add.s32 	%r3085, %r3079, %r3084;
	xor.b32  	%r3086, %r3081, %r3085;
	shf.l.wrap.b32 	%r3087, %r3086, %r3086, 7;
	add.s32 	%r3088, %r3046, %r3063;
	xor.b32  	%r3089, %r3036, %r3088;
	shf.l.wrap.b32 	%r3090, %r3089, %r3089, 16;
	add.s32 	%r3091, %r3025, %r3090;
	xor.b32  	%r3092, %r3063, %r3091;
	shf.l.wrap.b32 	%r3093, %r3092, %r3092, 12;
	add.s32 	%r3094, %r3088, %r3093;
	xor.b32  	%r3095, %r3090, %r3094;
	shf.l.wrap.b32 	%r3096, %r3095, %r3095, 8;
	add.s32 	%r3097, %r3091, %r3096;
	xor.b32  	%r3098, %r3093, %r3097;
	shf.l.wrap.b32 	%r3099, %r3098, %r3098, 7;
	add.s32 	%r3100, %r3058, %r3027;
	xor.b32  	%r3101, %r3048, %r3100;
	shf.l.wrap.b32 	%r3102, %r3101, %r3101, 16;
	add.s32 	%r3103, %r3037, %r3102;
	xor.b32  	%r3104, %r3027, %r3103;
	shf.l.wrap.b32 	%r3105, %r3104, %r3104, 12;
	add.s32 	%r3106, %r3100, %r3105;
	xor.b32  	%r3107, %r3102, %r3106;
	shf.l.wrap.b32 	%r3108, %r3107, %r3107, 8;
	add.s32 	%r3109, %r3103, %r3108;
	xor.b32  	%r3110, %r3105, %r3109;
	shf.l.wrap.b32 	%r3111, %r3110, %r3110, 7;
	add.s32 	%r3112, %r3070, %r3111;
	xor.b32  	%r3113, %r3084, %r3112;
	shf.l.wrap.b32 	%r3114, %r3113, %r3113, 16;
	add.s32 	%r3115, %r3097, %r3114;
	xor.b32  	%r3116, %r3111, %r3115;
	shf.l.wrap.b32 	%r3117, %r3116, %r3116, 12;
	add.s32 	%r3118, %r3112, %r3117;
	xor.b32  	%r3119, %r3114, %r3118;
	shf.l.wrap.b32 	%r3120, %r3119, %r3119, 8;
	add.s32 	%r3121, %r3115, %r3120;
	xor.b32  	%r3122, %r3117, %r3121;
	shf.l.wrap.b32 	%r3123, %r3122, %r3122, 7;
	add.s32 	%r3124, %r3082, %r3075;
	xor.b32  	%r3125, %r3096, %r3124;
	shf.l.wrap.b32 	%r3126, %r3125, %r3125, 16;
	add.s32 	%r3127, %r3109, %r3126;
	xor.b32  	%r3128, %r3075, %r3127;
	shf.l.wrap.b32 	%r3129, %r3128, %r3128, 12;
	add.s32 	%r3130, %r3124, %r3129;
	xor.b32  	%r3131, %r3126, %r3130;
	shf.l.wrap.b32 	%r3132, %r3131, %r3131, 8;
	add.s32 	%r3133, %r3127, %r3132;
	xor.b32  	%r3134, %r3129, %r3133;
	shf.l.wrap.b32 	%r3135, %r3134, %r3134, 7;
	add.s32 	%r3136, %r3094, %r3087;
	xor.b32  	%r3137, %r3108, %r3136;
	shf.l.wrap.b32 	%r3138, %r3137, %r3137, 16;
	add.s32 	%r3139, %r3073, %r3138;
	xor.b32  	%r3140, %r3087, %r3139;
	shf.l.wrap.b32 	%r3141, %r3140, %r3140, 12;
	add.s32 	%r3142, %r3136, %r3141;
	xor.b32  	%r3143, %r3138, %r3142;
	shf.l.wrap.b32 	%r3144, %r3143, %r3143, 8;
	add.s32 	%r3145, %r3139, %r3144;
	xor.b32  	%r3146, %r3141, %r3145;
	shf.l.wrap.b32 	%r3147, %r3146, %r3146, 7;
	add.s32 	%r3148, %r3106, %r3099;
	xor.b32  	%r3149, %r3072, %r3148;
	shf.l.wrap.b32 	%r3150, %r3149, %r3149, 16;
	add.s32 	%r3151, %r3085, %r3150;
	xor.b32  	%r3152, %r3099, %r3151;
	shf.l.wrap.b32 	%r3153, %r3152, %r3152, 12;
	add.s32 	%r3154, %r3148, %r3153;
	xor.b32  	%r3155, %r3150, %r3154;
	shf.l.wrap.b32 	%r3156, %r3155, %r3155, 8;
	add.s32 	%r3157, %r3151, %r3156;
	xor.b32  	%r3158, %r3153, %r3157;
	shf.l.wrap.b32 	%r3159, %r3158, %r3158, 7;
	add.s32 	%r3160, %r3118, %r3135;
	xor.b32  	%r3161, %r3156, %r3160;
	shf.l.wrap.b32 	%r3162, %r3161, %r3161, 16;
	add.s32 	%r3163, %r3145, %r3162;
	xor.b32  	%r3164, %r3135, %r3163;
	shf.l.wrap.b32 	%r3165, %r3164, %r3164, 12;
	add.s32 	%r3166, %r3160, %r3165;
	xor.b32  	%r3167, %r3162, %r3166;
	shf.l.wrap.b32 	%r3168, %r3167, %r3167, 8;
	add.s32 	%r3169, %r3163, %r3168;
	xor.b32  	%r3170, %r3165, %r3169;
	shf.l.wrap.b32 	%r3171, %r3170, %r3170, 7;
	add.s32 	%r3172, %r3130, %r3147;
	xor.b32  	%r3173, %r3120, %r3172;
	shf.l.wrap.b32 	%r3174, %r3173, %r3173, 16;
	add.s32 	%r3175, %r3157, %r3174;
	xor.b32  	%r3176, %r3147, %r3175;
	shf.l.wrap.b32 	%r3177, %r3176, %r3176, 12;
	add.s32 	%r3178, %r3172, %r3177;
	xor.b32  	%r3179, %r3174, %r3178;
	shf.l.wrap.b32 	%r3180, %r3179, %r3179, 8;
	add.s32 	%r3181, %r3175, %r3180;
	xor.b32  	%r3182, %r3177, %r3181;
	shf.l.wrap.b32 	%r3183, %r3182, %r3182, 7;
	add.s32 	%r3184, %r3142, %r3159;
	xor.b32  	%r3185, %r3132, %r3184;
	shf.l.wrap.b32 	%r3186, %r3185, %r3185, 16;
	add.s32 	%r3187, %r3121, %r3186;
	xor.b32  	%r3188, %r3159, %r3187;
	shf.l.wrap.b32 	%r3189, %r3188, %r3188, 12;
	add.s32 	%r3190, %r3184, %r3189;
	xor.b32  	%r3191, %r3186, %r3190;
	shf.l.wrap.b32 	%r3192, %r3191, %r3191, 8;
	add.s32 	%r3193, %r3187, %r3192;
	xor.b32  	%r3194, %r3189, %r3193;
	shf.l.wrap.b32 	%r3195, %r3194, %r3194, 7;
	add.s32 	%r3196, %r3154, %r3123;
	xor.b32  	%r3197, %r3144, %r3196;
	shf.l.wrap.b32 	%r3198, %r3197, %r3197, 16;
	add.s32 	%r3199, %r3133, %r3198;
	xor.b32  	%r3200, %r3123, %r3199;
	shf.l.wrap.b32 	%r3201, %r3200, %r3200, 12;
	add.s32 	%r3202, %r3196, %r3201;
	xor.b32  	%r3203, %r3198, %r3202;
	shf.l.wrap.b32 	%r3204, %r3203, %r3203, 8;
	add.s32 	%r3205, %r3199, %r3204;
	xor.b32  	%r3206, %r3201, %r3205;
	shf.l.wrap.b32 	%r3207, %r3206, %r3206, 7;
	add.s32 	%r3208, %r3166, %r3207;
	xor.b32  	%r3209, %r3180, %r3208;
	shf.l.wrap.b32 	%r3210, %r3209, %r3209, 16;
	add.s32 	%r3211, %r3193, %r3210;
	xor.b32  	%r3212, %r3207, %r3211;
	shf.l.wrap.b32 	%r3213, %r3212, %r3212, 12;
	add.s32 	%r3214, %r3208, %r3213;
	xor.b32  	%r3215, %r3210, %r3214;
	shf.l.wrap.b32 	%r3216, %r3215, %r3215, 8;
	add.s32 	%r3217, %r3211, %r3216;
	xor.b32  	%r3218, %r3213, %r3217;
	shf.l.wrap.b32 	%r3219, %r3218, %r3218, 7;
	add.s32 	%r3220, %r3178, %r3171;
	xor.b32  	%r3221, %r3192, %r3220;
	shf.l.wrap.b32 	%r3222, %r3221, %r3221, 16;
	add.s32 	%r3223, %r3205, %r3222;
	xor.b32  	%r3224, %r3171, %r3223;
	shf.l.wrap.b32 	%r3225, %r3224, %r3224, 12;
	add.s32 	%r3226, %r3220, %r3225;
	xor.b32  	%r3227, %r3222, %r3226;
	shf.l.wrap.b32 	%r3228, %r3227, %r3227, 8;
	add.s32 	%r3229, %r3223, %r3228;
	xor.b32  	%r3230, %r3225, %r3229;
	shf.l.wrap.b32 	%r3231, %r3230, %r3230, 7;
	add.s32 	%r3232, %r3190, %r3183;
	xor.b32  	%r3233, %r3204, %r3232;
	shf.l.wrap.b32 	%r3234, %r3233, %r3233, 16;
	add.s32 	%r3235, %r3169, %r3234;
	xor.b32  	%r3236, %r3183, %r3235;
	shf.l.wrap.b32 	%r3237, %r3236, %r3236, 12;
	add.s32 	%r3238, %r3232, %r3237;
	xor.b32  	%r3239, %r3234, %r3238;
	shf.l.wrap.b32 	%r3240, %r3239, %r3239, 8;
	add.s32 	%r3241, %r3235, %r3240;
	xor.b32  	%r3242, %r3237, %r3241;
	shf.l.wrap.b32 	%r3243, %r3242, %r3242, 7;
	add.s32 	%r3244, %r3202, %r3195;
	xor.b32  	%r3245, %r3168, %r3244;
	shf.l.wrap.b32 	%r3246, %r3245, %r3245, 16;
	add.s32 	%r3247, %r3181, %r3246;
	xor.b32  	%r3248, %r3195, %r3247;
	shf.l.wrap.b32 	%r3249, %r3248, %r3248, 12;
	add.s32 	%r3250, %r3244, %r3249;
	xor.b32  	%r3251, %r3246, %r3250;
	shf.l.wrap.b32 	%r3252, %r3251, %r3251, 8;
	add.s32 	%r3253, %r3247, %r3252;
	xor.b32  	%r3254, %r3249, %r3253;
	shf.l.wrap.b32 	%r3255, %r3254, %r3254, 7;
	add.s32 	%r3256, %r3214, %r3231;
	xor.b32  	%r3257, %r3252, %r3256;
	shf.l.wrap.b32 	%r3258, %r3257, %r3257, 16;
	add.s32 	%r3259, %r3241, %r3258;
	xor.b32  	%r3260, %r3231, %r3259;
	shf.l.wrap.b32 	%r3261, %r3260, %r3260, 12;
	add.s32 	%r3262, %r3256, %r3261;
	xor.b32  	%r3263, %r3258, %r3262;
	shf.l.wrap.b32 	%r3264, %r3263, %r3263, 8;
	add.s32 	%r3265, %r3259, %r3264;
	xor.b32  	%r3266, %r3261, %r3265;
	shf.l.wrap.b32 	%r3267, %r3266, %r3266, 7;
	add.s32 	%r3268, %r3226, %r3243;
	xor.b32  	%r3269, %r3216, %r3268;
	shf.l.wrap.b32 	%r3270, %r3269, %r3269, 16;
	add.s32 	%r3271, %r3253, %r3270;
	xor.b32  	%r3272, %r3243, %r3271;
	shf.l.wrap.b32 	%r3273, %r3272, %r3272, 12;
	add.s32 	%r3274, %r3268, %r3273;
	xor.b32  	%r3275, %r3270, %r3274;
	shf.l.wrap.b32 	%r3276, %r3275, %r3275, 8;
	add.s32 	%r3277, %r3271, %r3276;
	xor.b32  	%r3278, %r3273, %r3277;
	shf.l.wrap.b32 	%r3279, %r3278, %r3278, 7;
	add.s32 	%r3280, %r3238, %r3255;
	xor.b32  	%r3281, %r3228, %r3280;
	shf.l.wrap.b32 	%r3282, %r3281, %r3281, 16;
	add.s32 	%r3283, %r3217, %r3282;
	xor.b32  	%r3284, %r3255, %r3283;
	shf.l.wrap.b32 	%r3285, %r3284, %r3284, 12;
	add.s32 	%r3286, %r3280, %r3285;
	xor.b32  	%r3287, %r3282, %r3286;
	shf.l.wrap.b32 	%r3288, %r3287, %r3287, 8;
	add.s32 	%r3289, %r3283, %r3288;
	xor.b32  	%r3290, %r3285, %r3289;
	shf.l.wrap.b32 	%r3291, %r3290, %r3290, 7;
	add.s32 	%r3292, %r3250, %r3219;
	xor.b32  	%r3293, %r3240, %r3292;
	shf.l.wrap.b32 	%r3294, %r3293, %r3293, 16;
	add.s32 	%r3295, %r3229, %r3294;
	xor.b32  	%r3296, %r3219, %r3295;
	shf.l.wrap.b32 	%r3297, %r3296, %r3296, 12;
	add.s32 	%r3298, %r3292, %r3297;
	xor.b32  	%r3299, %r3294, %r3298;
	shf.l.wrap.b32 	%r3300, %r3299, %r3299, 8;
	add.s32 	%r3301, %r3295, %r3300;
	xor.b32  	%r3302, %r3297, %r3301;
	shf.l.wrap.b32 	%r3303, %r3302, %r3302, 7;
	add.s32 	%r5729, %r2920, %r3262;
	add.s32 	%r5728, %r2932, %r3274;
	add.s32 	%r5727, %r2944, %r3286;
	add.s32 	%r5726, %r2956, %r3298;
	add.s32 	%r5730, %r5725, %r3303;
	add.s32 	%r5731, %r5724, %r3267;
	add.s32 	%r5732, %r5723, %r3279;
	add.s32 	%r5733, %r5722, %r3291;
	xor.b32  	%r3304, %r2921, 1;
	shf.l.wrap.b32 	%r3305, %r2921, %r3304, 16;
	add.s32 	%r3306, %r5725, %r3305;
	xor.b32  	%r3307, %r5725, %r3306;
	shf.l.wrap.b32 	%r3308, %r3307, %r3307, 12;
	add.s32 	%r3309, %r2921, %r3308;
	xor.b32  	%r3310, %r3305, %r3309;
	shf.l.wrap.b32 	%r3311, %r3310, %r3310, 8;
	add.s32 	%r3312, %r3306, %r3311;
	xor.b32  	%r3313, %r3308, %r3312;
	shf.l.wrap.b32 	%r3314, %r3313, %r3313, 7;
	add.s32 	%r3315, %r3309, %r2943;
	xor.b32  	%r3316, %r2964, %r3315;
	shf.l.wrap.b32 	%r3317, %r3316, %r3316, 16;
	add.s32 	%r3318, %r2953, %r3317;
	xor.b32  	%r3319, %r2943, %r3318;
	shf.l.wrap.b32 	%r3320, %r3319, %r3319, 12;
	add.s32 	%r3321, %r3315, %r3320;
	xor.b32  	%r3322, %r3317, %r3321;
	shf.l.wrap.b32 	%r3323, %r3322, %r3322, 8;
	add.s32 	%r3324, %r3318, %r3323;
	xor.b32  	%r3325, %r3320, %r3324;
	shf.l.wrap.b32 	%r3326, %r3325, %r3325, 7;
	xor.b32  	%r3327, %r3311, %r2980;
	shf.l.wrap.b32 	%r3328, %r3327, %r3327, 16;
	add.s32 	%r3329, %r2965, %r3328;
	xor.b32  	%r3330, %r2955, %r3329;
	shf.l.wrap.b32 	%r3331, %r3330, %r3330, 12;
	add.s32 	%r3332, %r2980, %r3331;
	xor.b32  	%r3333, %r3328, %r3332;
	shf.l.wrap.b32 	%r3334, %r3333, %r3333, 8;
	add.s32 	%r3335, %r3329, %r3334;
	xor.b32  	%r3336, %r3331, %r3335;
	shf.l.wrap.b32 	%r3337, %r3336, %r3336, 7;
	add.s32 	%r3338, %r3312, %r2994;
	xor.b32  	%r3339, %r2967, %r3338;
	shf.l.wrap.b32 	%r3340, %r3339, %r3339, 12;
	add.s32 	%r3341, %r2992, %r3340;
	xor.b32  	%r3342, %r2994, %r3341;
	shf.l.wrap.b32 	%r3343, %r3342, %r3342, 8;
	add.s32 	%r3344, %r3338, %r3343;
	xor.b32  	%r3345, %r3340, %r3344;
	shf.l.wrap.b32 	%r3346, %r3345, %r3345, 7;
	add.s32 	%r3347, %r2962, %r3314;
	xor.b32  	%r3348, %r2952, %r3347;
	shf.l.wrap.b32 	%r3349, %r3348, %r3348, 16;
	add.s32 	%r3350, %r2941, %r3349;
	xor.b32  	%r3351, %r3314, %r3350;
	shf.l.wrap.b32 	%r3352, %r3351, %r3351, 12;
	add.s32 	%r3353, %r3347, %r3352;
	xor.b32  	%r3354, %r3349, %r3353;
	shf.l.wrap.b32 	%r3355, %r3354, %r3354, 8;
	add.s32 	%r3356, %r3350, %r3355;
	xor.b32  	%r3357, %r3352, %r3356;
	shf.l.wrap.b32 	%r3358, %r3357, %r3357, 7;
	add.s32 	%r3359, %r3321, %r3358;
	xor.b32  	%r3360, %r3334, %r3359;
	shf.l.wrap.b32 	%r3361, %r3360, %r3360, 16;
	add.s32 	%r3362, %r3344, %r3361;
	xor.b32  	%r3363, %r3358, %r3362;
	shf.l.wrap.b32 	%r3364, %r3363, %r3363, 12;
	add.s32 	%r3365, %r3359, %r3364;
	xor.b32  	%r3366, %r3361, %r3365;
	shf.l.wrap.b32 	%r3367, %r3366, %r3366, 8;
	add.s32 	%r3368, %r3362, %r3367;
	xor.b32  	%r3369, %r3364, %r3368;
	shf.l.wrap.b32 	%r3370, %r3369, %r3369, 7;
	add.s32 	%r3371, %r3332, %r3326;
	xor.b32  	%r3372, %r3343, %r3371;
	shf.l.wrap.b32 	%r3373, %r3372, %r3372, 16;
	add.s32 	%r3374, %r3356, %r3373;
	xor.b32  	%r3375, %r3326, %r3374;
	shf.l.wrap.b32 	%r3376, %r3375, %r3375, 12;
	add.s32 	%r3377, %r3371, %r3376;
	xor.b32  	%r3378, %r3373, %r3377;
	shf.l.wrap.b32 	%r3379, %r3378, %r3378, 8;
	add.s32 	%r3380, %r3374, %r3379;
	xor.b32  	%r3381, %r3376, %r3380;
	shf.l.wrap.b32 	%r3382, %r3381, %r3381, 7;
	add.s32 	%r3383, %r3341, %r3337;
	xor.b32  	%r3384, %r3355, %r3383;
	shf.l.wrap.b32 	%r3385, %r3384, %r3384, 16;
	add.s32 	%r3386, %r3324, %r3385;
	xor.b32  	%r3387, %r3337, %r3386;
	shf.l.wrap.b32 	%r3388, %r3387, %r3387, 12;
	add.s32 	%r3389, %r3383, %r3388;
	xor.b32  	%r3390, %r3385, %r3389;
	shf.l.wrap.b32 	%r3391, %r3390, %r3390, 8;
	add.s32 	%r3392, %r3386, %r3391;
	xor.b32  	%r3393, %r3388, %r3392;
	shf.l.wrap.b32 	%r3394, %r3393, %r3393, 7;
	add.s32 	%r3395, %r3353, %r3346;
	xor.b32  	%r3396, %r3323, %r3395;
	shf.l.wrap.b32 	%r3397, %r3396, %r3396, 16;
	add.s32 	%r3398, %r3335, %r3397;
	xor.b32  	%r3399, %r3346, %r3398;
	shf.l.wrap.b32 	%r3400, %r3399, %r3399, 12;
	add.s32 	%r3401, %r3395, %r3400;
	xor.b32  	%r3402, %r3397, %r3401;
	shf.l.wrap.b32 	%r3403, %r3402, %r3402, 8;
	add.s32 	%r3404, %r3398, %r3403;
	xor.b32  	%r3405, %r3400, %r3404;
	shf.l.wrap.b32 	%r3406, %r3405, %r3405, 7;
	add.s32 	%r3407, %r3365, %r3382;
	xor.b32  	%r3408, %r3403, %r3407;
	shf.l.wrap.b32 	%r3409, %r3408, %r3408, 16;
	add.s32 	%r3410, %r3392, %r3409;
	xor.b32  	%r3411, %r3382, %r3410;
	shf.l.wrap.b32 	%r3412, %r3411, %r3411, 12;
	add.s32 	%r3413, %r3407, %r3412;
	xor.b32  	%r3414, %r3409, %r3413;
	shf.l.wrap.b32 	%r3415, %r3414, %r3414, 8;
	add.s32 	%r3416, %r3410, %r3415;
	xor.b32  	%r3417, %r3412, %r3416;
	shf.l.wrap.b32 	%r3418, %r3417, %r3417, 7;
	add.s32 	%r3419, %r3377, %r3394;
	xor.b32  	%r3420, %r3367, %r3419;
	shf.l.wrap.b32 	%r3421, %r3420, %r3420, 16;
	add.s32 	%r3422, %r3404, %r3421;
	xor.b32  	%r3423, %r3394, %r3422;
	shf.l.wrap.b32 	%r3424, %r3423, %r3423, 12;
	add.s32 	%r3425, %r3419, %r3424;
	xor.b32  	%r3426, %r3421, %r3425;
	shf.l.wrap.b32 	%r3427, %r3426, %r3426, 8;
	add.s32 	%r3428, %r3422, %r3427;
	xor.b32  	%r3429, %r3424, %r3428;
	shf.l.wrap.b32 	%r3430, %r3429, %r3429, 7;
	add.s32 	%r3431, %r3389, %r3406;
	xor.b32  	%r3432, %r3379, %r3431;
	shf.l.wrap.b32 	%r3433, %r3432, %r3432, 16;
	add.s32 	%r3434, %r3368, %r3433;
	xor.b32  	%r3435, %r3406, %r3434;
	shf.l.wrap.b32 	%r3436, %r3435, %r3435, 12;
	add.s32 	%r3437, %r3431, %r3436;
	xor.b32  	%r3438, %r3433, %r3437;
	shf.l.wrap.b32 	%r3439, %r3438, %r3438, 8;
	add.s32 	%r3440, %r3434, %r3439;
	xor.b32  	%r3441, %r3436, %r3440;
	shf.l.wrap.b32 	%r3442, %r3441, %r3441, 7;
	add.s32 	%r3443, %r3401, %r3370;
	xor.b32  	%r3444, %r3391, %r3443;
	shf.l.wrap.b32 	%r3445, %r3444, %r3444, 16;
	add.s32 	%r3446, %r3380, %r3445;
	xor.b32  	%r3447, %r3370, %r3446;
	shf.l.wrap.b32 	%r3448, %r3447, %r3447, 12;
	add.s32 	%r3449, %r3443, %r3448;
	xor.b32  	%r3450, %r3445, %r3449;
	shf.l.wrap.b32 	%r3451, %r3450, %r3450, 8;
	add.s32 	%r3452, %r3446, %r3451;
	xor.b32  	%r3453, %r3448, %r3452;
	shf.l.wrap.b32 	%r3454, %r3453, %r3453, 7;
	add.s32 	%r3455, %r3413, %r3454;
	xor.b32  	%r3456, %r3427, %r3455;
	shf.l.wrap.b32 	%r3457, %r3456, %r3456, 16;
	add.s32 	%r3458, %r3440, %r3457;
	xor.b32  	%r3459, %r3454, %r3458;
	shf.l.wrap.b32 	%r3460, %r3459, %r3459, 12;
	add.s32 	%r3461, %r3455, %r3460;
	xor.b32  	%r3462, %r3457, %r3461;
	shf.l.wrap.b32 	%r3463, %r3462, %r3462, 8;
	add.s32 	%r3464, %r3458, %r3463;
	xor.b32  	%r3465, %r3460, %r3464;
	shf.l.wrap.b32 	%r3466, %r3465, %r3465, 7;
	add.s32 	%r3467, %r3425, %r3418;
	xor.b32  	%r3468, %r3439, %r3467;
	shf.l.wrap.b32 	%r3469, %r3468, %r3468, 16;
	add.s32 	%r3470, %r3452, %r3469;
	xor.b32  	%r3471, %r3418, %r3470;
	shf.l.wrap.b32 	%r3472, %r3471, %r3471, 12;
	add.s32 	%r3473, %r3467, %r3472;
	xor.b32  	%r3474, %r3469, %r3473;
	shf.l.wrap.b32 	%r3475, %r3474, %r3474, 8;
	add.s32 	%r3476, %r3470, %r3475;
	xor.b32  	%r3477, %r3472, %r3476;
	shf.l.wrap.b32 	%r3478, %r3477, %r3477, 7;
	add.s32 	%r3479, %r3437, %r3430;
	xor.b32  	%r3480, %r3451, %r3479;
	shf.l.wrap.b32 	%r3481, %r3480, %r3480, 16;
	add.s32 	%r3482, %r3416, %r3481;
	xor.b32  	%r3483, %r3430, %r3482;
	shf.l.wrap.b32 	%r3484, %r3483, %r3483, 12;
	add.s32 	%r3485, %r3479, %r3484;
	xor.b32  	%r3486, %r3481, %r3485;
	shf.l.wrap.b32 	%r3487, %r3486, %r3486, 8;
	add.s32 	%r3488, %r3482, %r3487;
	xor.b32  	%r3489, %r3484, %r3488;
	shf.l.wrap.b32 	%r3490, %r3489, %r3489, 7;
	add.s32 	%r3491, %r3449, %r3442;
	xor.b32  	%r3492, %r3415, %r3491;
	shf.l.wrap.b32 	%r3493, %r3492, %r3492, 16;
	add.s32 	%r3494, %r3428, %r3493;
	xor.b32  	%r3495, %r3442, %r3494;
	shf.l.wrap.b32 	%r3496, %r3495, %r3495, 12;
	add.s32 	%r3497, %r3491, %r3496;
	xor.b32  	%r3498, %r3493, %r3497;
	shf.l.wrap.b32 	%r3499, %r3498, %r3498, 8;
	add.s32 	%r3500, %r3494, %r3499;
	xor.b32  	%r3501, %r3496, %r3500;
	shf.l.wrap.b32 	%r3502, %r3501, %r3501, 7;
	add.s32 	%r3503, %r3461, %r3478;
	xor.b32  	%r3504, %r3499, %r3503;
	shf.l.wrap.b32 	%r3505, %r3504, %r3504, 16;
	add.s32 	%r3506, %r3488, %r3505;
	xor.b32  	%r3507, %r3478, %r3506;
	shf.l.wrap.b32 	%r3508, %r3507, %r3507, 12;
	add.s32 	%r3509, %r3503, %r3508;
	xor.b32  	%r3510, %r3505, %r3509;
	shf.l.wrap.b32 	%r3511, %r3510, %r3510, 8;
	add.s32 	%r3512, %r3506, %r3511;
	xor.b32  	%r3513, %r3508, %r3512;
	shf.l.wrap.b32 	%r3514, %r3513, %r3513, 7;
	add.s32 	%r3515, %r3473, %r3490;
	xor.b32  	%r3516, %r3463, %r3515;
	shf.l.wrap.b32 	%r3517, %r3516, %r3516, 16;
	add.s32 	%r3518, %r3500, %r3517;
	xor.b32  	%r3519, %r3490, %r3518;
	shf.l.wrap.b32 	%r3520, %r3519, %r3519, 12;
	add.s32 	%r3521, %r3515, %r3520;
	xor.b32  	%r3522, %r3517, %r3521;
	shf.l.wrap.b32 	%r3523, %r3522, %r3522, 8;
	add.s32 	%r3524, %r3518, %r3523;
	xor.b32  	%r3525, %r3520, %r3524;
	shf.l.wrap.b32 	%r3526, %r3525, %r3525, 7;
	add.s32 	%r3527, %r3485, %r3502;
	xor.b32  	%r3528, %r3475, %r3527;
	shf.l.wrap.b32 	%r3529, %r3528, %r3528, 16;
	add.s32 	%r3530, %r3464, %r3529;
	xor.b32  	%r3531, %r3502, %r3530;
	shf.l.wrap.b32 	%r3532, %r3531, %r3531, 12;
	add.s32 	%r3533, %r3527, %r3532;
	xor.b32  	%r3534, %r3529, %r3533;
	shf.l.wrap.b32 	%r3535, %r3534, %r3534, 8;
	add.s32 	%r3536, %r3530, %r3535;
	xor.b32  	%r3537, %r3532, %r3536;
	shf.l.wrap.b32 	%r3538, %r3537, %r3537, 7;
	add.s32 	%r3539, %r3497, %r3466;
	xor.b32  	%r3540, %r3487, %r3539;
	shf.l.wrap.b32 	%r3541, %r3540, %r3540, 16;
	add.s32 	%r3542, %r3476, %r3541;
	xor.b32  	%r3543, %r3466, %r3542;
	shf.l.wrap.b32 	%r3544, %r3543, %r3543, 12;
	add.s32 	%r3545, %r3539, %r3544;
	xor.b32  	%r3546, %r3541, %r3545;
	shf.l.wrap.b32 	%r3547, %r3546, %r3546, 8;
	add.s32 	%r3548, %r3542, %r3547;
	xor.b32  	%r3549, %r3544, %r3548;
	shf.l.wrap.b32 	%r3550, %r3549, %r3549, 7;
	add.s32 	%r3551, %r3509, %r3550;
	xor.b32  	%r3552, %r3523, %r3551;
	shf.l.wrap.b32 	%r3553, %r3552, %r3552, 16;
	add.s32 	%r3554, %r3536, %r3553;
	xor.b32  	%r3555, %r3550, %r3554;
	shf.l.wrap.b32 	%r3556, %r3555, %r3555, 12;
	add.s32 	%r3557, %r3551, %r3556;
	xor.b32  	%r3558, %r3553, %r3557;
	shf.l.wrap.b32 	%r3559, %r3558, %r3558, 8;
	add.s32 	%r3560, %r3521, %r3514;
	xor.b32  	%r3561, %r3535, %r3560;
	shf.l.wrap.b32 	%r3562, %r3561, %r3561, 16;
	add.s32 	%r3563, %r3548, %r3562;
	xor.b32  	%r3564, %r3514, %r3563;
	shf.l.wrap.b32 	%r3565, %r3564, %r3564, 12;
	add.s32 	%r3566, %r3560, %r3565;
	xor.b32  	%r3567, %r3562, %r3566;
	shf.l.wrap.b32 	%r3568, %r3567, %r3567, 8;
	add.s32 	%r3569, %r3563, %r3568;
	xor.b32  	%r3570, %r3565, %r3569;
	shf.l.wrap.b32 	%r3571, %r3570, %r3570, 7;
	add.s32 	%r3572, %r3533, %r3526;
	xor.b32  	%r3573, %r3547, %r3572;
	shf.l.wrap.b32 	%r3574, %r3573, %r3573, 16;
	add.s32 	%r3575, %r3512, %r3574;
	xor.b32  	%r3576, %r3526, %r3575;
	shf.l.wrap.b32 	%r3577, %r3576, %r3576, 12;
	add.s32 	%r3578, %r3572, %r3577;
	xor.b32  	%r3579, %r3574, %r3578;
	shf.l.wrap.b32 	%r3580, %r3579, %r3579, 8;
	add.s32 	%r3581, %r3575, %r3580;
	xor.b32  	%r3582, %r3577, %r3581;
	shf.l.wrap.b32 	%r3583, %r3582, %r3582, 7;
	add.s32 	%r3584, %r3545, %r3538;
	xor.b32  	%r3585, %r3511, %r3584;
	shf.l.wrap.b32 	%r3586, %r3585, %r3585, 16;
	add.s32 	%r3587, %r3524, %r3586;
	xor.b32  	%r3588, %r3538, %r3587;
	shf.l.wrap.b32 	%r3589, %r3588, %r3588, 12;
	add.s32 	%r3590, %r3584, %r3589;
	xor.b32  	%r3591, %r3586, %r3590;
	shf.l.wrap.b32 	%r3592, %r3591, %r3591, 8;
	add.s32 	%r3593, %r3587, %r3592;
	add.s32 	%r3594, %r3557, %r3571;
	xor.b32  	%r3595, %r3592, %r3594;
	shf.l.wrap.b32 	%r3596, %r3595, %r3595, 16;
	add.s32 	%r3597, %r3581, %r3596;
	xor.b32  	%r3598, %r3571, %r3597;
	shr.u32 	%r3599, %r3598, 20;
	add.s32 	%r3600, %r3594, %r3599;
	add.s32 	%r3601, %r3566, %r3583;
	xor.b32  	%r3602, %r3559, %r3601;
	shf.l.wrap.b32 	%r3603, %r3602, %r3602, 16;
	add.s32 	%r3604, %r3593, %r3603;
	xor.b32  	%r3605, %r3583, %r3604;
	shr.u32 	%r3606, %r3605, 20;
	add.s32 	%r3607, %r3601, %r3606;
	add.s32 	%r3608, %r2920, %r3600;
	add.s32 	%r3609, %r2932, %r3607;
	add.s32 	%r3610, %r5720, 10;
	mov.u32 	%r3611, %ctaid.x;
	shl.b32 	%r3612, %r3611, 11;
	mov.u32 	%r3613, %tid.x;
	and.b32  	%r3614, %r3613, 31;
	or.b32  	%r3615, %r3612, %r3614;
	shl.b32 	%r3616, %r3613, 3;
	and.b32  	%r3617, %r3616, 7936;
	add.s32 	%r3618, %r5715, %r3617;
	add.s32 	%r3619, %r3615, %r3618;
	shr.u32 	%r3620, %r3619, %r3610;
	and.b32  	%r3621, %r3620, 1;
	setp.eq.b32 	%p28, %r3621, 1;
	selp.b32 	%r3622, %r3609, %r3608, %p28;
	cvt.u16.u32 	%rs51, %r3622;
	and.b16  	%rs85, %rs51, 1;
	and.b16  	%rs52, %rs86, 255;
	setp.ne.s16 	%p29, %rs52, 1;
	@%p29 bra 	$L__BB5_30;
	ld.global.u32 	%r3635, [%rd79+-12];
	selp.b32 	%r3636, %r5730, %r5729, %p28;
	xor.b32  	%r3637, %r3636, %r3635;
	selp.b32 	%r3638, %r5731, %r5728, %p28;
	selp.b32 	%r5729, %r5729, %r3637, %p28;
	selp.b32 	%r5730, %r3637, %r5730, %p28;
	ld.global.u32 	%r3639, [%rd79+-8];
	xor.b32  	%r3640, %r3638, %r3639;
	selp.b32 	%r3641, %r5732, %r5727, %p28;
	selp.b32 	%r5728, %r5728, %r3640, %p28;
	selp.b32 	%r5731, %r3640, %r5731, %p28;
	ld.global.u32 	%r3642, [%rd79+-4];
	xor.b32  	%r3643, %r3641, %r3642;
	selp.b32 	%r3644, %r5733, %r5726, %p28;
	selp.b32 	%r5727, %r5727, %r3643, %p28;
	selp.b32 	%r5732, %r3643, %r5732, %p28;
	ld.global.u32 	%r3645, [%rd79];
	xor.b32  	%r3646, %r3644, %r3645;
	selp.b64 	%rd35, 445, 420, %p28;
	selp.b32 	%r5726, %r5726, %r3646, %p28;
	selp.b32 	%r5733, %r3646, %r5733, %p28;
	add.s64 	%rd36, %rd80, %rd35;
	ld.global.u8 	%rs53, [%rd36];
	xor.b16  	%rs85, %rs53, %rs85;
$L__BB5_30:
	selp.b32 	%r5725, %r5730, %r5729, %p28;
	selp.b32 	%r5724, %r5731, %r5728, %p28;
	selp.b32 	%r5723, %r5732, %r5727, %p28;
	selp.b32 	%r5722, %r5733, %r5726, %p28;
	add.s32 	%r294, %r5721, 1;
	add.s32 	%r3659, %r5721, -10;
	add.s32 	%r5720, %r5720, -1;
	add.s64 	%rd80, %rd80, 1;
	add.s64 	%rd79, %rd79, 16;
	setp.lt.u32 	%p32, %r3659, %r254;
	mov.u32 	%r5721, %r294;
	mov.u16 	%rs86, %rs85;
	@%p32 bra 	$L__BB5_28;
$L__BB5_31:
	ld.param.u64 	%rd71, [fused_batch_pir_kernel_transposed_1_param_1];
	cvta.to.global.u64 	%rd5, %rd71;
	and.b16  	%rs54, %rs85, 255;
	setp.eq.s16 	%p33, %rs54, 1;
	@%p33 bra 	$L__BB5_32;
	bra.uni 	$L__BB5_33;
$L__BB5_32:
	ld.global.u32 	%r3660, [%rd5+472];
	xor.b32  	%r5725, %r5725, %r3660;
$L__BB5_33:
	setp.ne.s16 	%p34, %rs54, 1;
	@%p34 bra 	$L__BB5_35;
	ld.global.u32 	%r3661, [%rd5+476];
	xor.b32  	%r5724, %r5724, %r3661;
$L__BB5_35:
	@%p34 bra 	$L__BB5_37;
	ld.global.u32 	%r3662, [%rd5+480];
	xor.b32  	%r5723, %r5723, %r3662;
$L__BB5_37:
	@%p34 bra 	$L__BB5_39;
	ld.global.u32 	%r3663, [%rd5+484];
	xor.b32  	%r5722, %r5722, %r3663;
$L__BB5_39:
	ld.param.u32 	%r5561, [fused_batch_pir_kernel_transposed_1_param_4];
	mov.u32 	%r3665, %ctaid.x;
	shl.b32 	%r3666, %r3665, 11;
	mov.u32 	%r3667, %tid.x;
	and.b32  	%r3668, %r3667, 31;
	or.b32  	%r3669, %r3666, %r3668;
	shl.b32 	%r3670, %r3667, 3;
	and.b32  	%r3671, %r3670, 7936;
	add.s32 	%r3672, %r5715, %r3671;
	add.s32 	%r3673, %r3669, %r3672;
	setp.ge.s32 	%p37, %r3673, %r5561;
	mov.b32 	%r5754, 0;
	mov.u32 	%r5755, %r5754;
	mov.u32 	%r5756, %r5754;
	mov.u32 	%r5757, %r5754;
	@%p37 bra 	$L__BB5_53;
	ld.param.u64 	%rd72, [fused_batch_pir_kernel_transposed_1_param_1];
	cvta.to.global.u64 	%rd37, %rd72;
	ld.global.u8 	%rs58, [%rd37+505];
	max.u16 	%rs59, %rs58, 11;
	cvt.u32.u16 	%r3674, %rs59;
	add.s32 	%r5745, %r3674, -11;
	ld.shared.u32 	%r5757, [s_mem+12356];
	ld.shared.v2.u32 	{%r5756, %r5755}, [s_mem+12360];
	ld.shared.u32 	%r5754, [s_mem+12368];
	ld.shared.u8 	%rs90, [s_mem+12372];
	cvt.u32.u16 	%r312, %rs58;
	setp.ge.u32 	%p38, %r5745, %r312;
	@%p38 bra 	$L__BB5_45;
	mov.u16 	%rs88, %rs90;
$L__BB5_42:
	ld.const.u32 	%r3675, [CHACHA_CONSTANTS];
	add.s32 	%r3676, %r3675, %r5757;
	shf.l.wrap.b32 	%r3677, %r3676, %r3676, 16;
	add.s32 	%r3678, %r5757, %r3677;
	xor.b32  	%r3679, %r5757, %r3678;
	shf.l.wrap.b32 	%r3680, %r3679, %r3679, 12;
	add.s32 	%r3681, %r3676, %r3680;
	xor.b32  	%r3682, %r3677, %r3681;
	shf.l.wrap.b32 	%r3683, %r3682, %r3682, 8;
	add.s32 	%r3684, %r3678, %r3683;
	xor.b32  	%r3685, %r3680, %r3684;
	shf.l.wrap.b32 	%r3686, %r3685, %r3685, 7;
	ld.const.u32 	%r3687, [CHACHA_CONSTANTS+4];
	add.s32 	%r3688, %r3687, %r5756;
	shf.l.wrap.b32 	%r3689, %r3688, %r3688, 16;
	add.s32 	%r3690, %r5756, %r3689;
	xor.b32  	%r3691, %r5756, %r3690;
	shf.l.wrap.b32 	%r3692, %r3691, %r3691, 12;
	add.s32 	%r3693, %r3688, %r3692;
	xor.b32  	%r3694, %r3689, %r3693;
	shf.l.wrap.b32 	%r3695, %r3694, %r3694, 8;
	add.s32 	%r3696, %r3690, %r3695;
	xor.b32  	%r3697, %r3692, %r3696;
	shf.l.wrap.b32 	%r3698, %r3697, %r3697, 7;
	ld.const.u32 	%r3699, [CHACHA_CONSTANTS+8];
	add.s32 	%r3700, %r3699, %r5755;
	shf.l.wrap.b32 	%r3701, %r3700, %r3700, 16;
	add.s32 	%r3702, %r5755, %r3701;
	xor.b32  	%r3703, %r5755, %r3702;
	shf.l.wrap.b32 	%r3704, %r3703, %r3703, 12;
	add.s32 	%r3705, %r3700, %r3704;
	xor.b32  	%r3706, %r3701, %r3705;
	shf.l.wrap.b32 	%r3707, %r3706, %r3706, 8;
	add.s32 	%r3708, %r3702, %r3707;
	xor.b32  	%r3709, %r3704, %r3708;
	shf.l.wrap.b32 	%r3710, %r3709, %r3709, 7;
	ld.const.u32 	%r3711, [CHACHA_CONSTANTS+12];
	add.s32 	%r3712, %r3711, %r5754;
	shf.l.wrap.b32 	%r3713, %r3712, %r3712, 16;
	add.s32 	%r3714, %r5754, %r3713;
	xor.b32  	%r3715, %r5754, %r3714;
	shf.l.wrap.b32 	%r3716, %r3715, %r3715, 12;
	add.s32 	%r3717, %r3712, %r3716;
	xor.b32  	%r3718, %r3713, %r3717;
	shf.l.wrap.b32 	%r3719, %r3718, %r3718, 8;
	add.s32 	%r3720, %r3714, %r3719;
	xor.b32  	%r3721, %r3716, %r3720;
	shf.l.wrap.b32 	%r3722, %r3721, %r3721, 7;
	add.s32 	%r3723, %r3681, %r3698;
	xor.b32  	%r3724, %r3719, %r3723;
	shf.l.wrap.b32 	%r3725, %r3724, %r3724, 16;
	add.s32 	%r3726, %r3708, %r3725;
	xor.b32  	%r3727, %r3698, %r3726;
	shf.l.wrap.b32 	%r3728, %r3727, %r3727, 12;
	add.s32 	%r3729, %r3723, %r3728;
	xor.b32  	%r3730, %r3725, %r3729;
	shf.l.wrap.b32 	%r3731, %r3730, %r3730, 8;
	add.s32 	%r3732, %r3726, %r3731;
	xor.b32  	%r3733, %r3728, %r3732;
	shf.l.wrap.b32 	%r3734, %r3733, %r3733, 7;
	add.s32 	%r3735, %r3693, %r3710;
	xor.b32  	%r3736, %r3683, %r3735;
	shf.l.wrap.b32 	%r3737, %r3736, %r3736, 16;
	add.s32 	%r3738, %r3720, %r3737;
	xor.b32  	%r3739, %r3710, %r3738;
	shf.l.wrap.b32 	%r3740, %r3739, %r3739, 12;
	add.s32 	%r3741, %r3735, %r3740;
	xor.b32  	%r3742, %r3737, %r3741;
	shf.l.wrap.b32 	%r3743, %r3742, %r3742, 8;
	add.s32 	%r3744, %r3738, %r3743;
	xor.b32  	%r3745, %r3740, %r3744;
	shf.l.wrap.b32 	%r3746, %r3745, %r3745, 7;
	add.s32 	%r3747, %r3705, %r3722;
	xor.b32  	%r3748, %r3695, %r3747;
	shf.l.wrap.b32 	%r3749, %r3748, %r3748, 16;
	add.s32 	%r3750, %r3684, %r3749;
	xor.b32  	%r3751, %r3722, %r3750;
	shf.l.wrap.b32 	%r3752, %r3751, %r3751, 12;
	add.s32 	%r3753, %r3747, %r3752;
	xor.b32  	%r3754, %r3749, %r3753;
	shf.l.wrap.b32 	%r3755, %r3754, %r3754, 8;
	add.s32 	%r3756, %r3750, %r3755;
	xor.b32  	%r3757, %r3752, %r3756;
	shf.l.wrap.b32 	%r3758, %r3757, %r3757, 7;
	add.s32 	%r3759, %r3717, %r3686;
	xor.b32  	%r3760, %r3707, %r3759;
	shf.l.wrap.b32 	%r3761, %r3760, %r3760, 16;
	add.s32 	%r3762, %r3696, %r3761;
	xor.b32  	%r3763, %r3686, %r3762;
	shf.l.wrap.b32 	%r3764, %r3763, %r3763, 12;
	add.s32 	%r3765, %r3759, %r3764;
	xor.b32  	%r3766, %r3761, %r3765;
	shf.l.wrap.b32 	%r3767, %r3766, %r3766, 8;
	add.s32 	%r3768, %r3762, %r3767;
	xor.b32  	%r3769, %r3764, %r3768;
	shf.l.wrap.b32 	%r3770, %r3769, %r3769, 7;
	add.s32 	%r3771, %r3729, %r3770;
	xor.b32  	%r3772, %r3743, %r3771;
	shf.l.wrap.b32 	%r3773, %r3772, %r3772, 16;
	add.s32 	%r3774, %r3756, %r3773;
	xor.b32  	%r3775, %r3770, %r3774;
	shf.l.wrap.b32 	%r3776, %r3775, %r3775, 12;
	add.s32 	%r3777, %r3771, %r3776;
	xor.b32  	%r3778, %r3773, %r3777;
	shf.l.wrap.b32 	%r3779, %r3778, %r3778, 8;
	add.s32 	%r3780, %r3774, %r3779;
	xor.b32  	%r3781, %r3776, %r3780;
	shf.l.wrap.b32 	%r3782, %r3781, %r3781, 7;
	add.s32 	%r3783, %r3741, %r3734;
	xor.b32  	%r3784, %r3755, %r3783;
	shf.l.wrap.b32 	%r3785, %r3784, %r3784, 16;
	add.s32 	%r3786, %r3768, %r3785;
	xor.b32  	%r3787, %r3734, %r3786;
	shf.l.wrap.b32 	%r3788, %r3787, %r3787, 12;
	add.s32 	%r3789, %r3783, %r3788;
	xor.b32  	%r3790, %r3785, %r3789;
	shf.l.wrap.b32 	%r3791, %r3790, %r3790, 8;
	add.s32 	%r3792, %r3786, %r3791;
	xor.b32  	%r3793, %r3788, %r3792;
	shf.l.wrap.b32 	%r3794, %r3793, %r3793, 7;
	add.s32 	%r3795, %r3753, %r3746;
	xor.b32  	%r3796, %r3767, %r3795;
	shf.l.wrap.b32 	%r3797, %r3796, %r3796, 16;
	add.s32 	%r3798, %r3732, %r3797;
	xor.b32  	%r3799, %r3746, %r3798;
	shf.l.wrap.b32 	%r3800, %r3799, %r3799, 12;
	add.s32 	%r3801, %r3795, %r3800;
	xor.b32  	%r3802, %r3797, %r3801;
	shf.l.wrap.b32 	%r3803, %r3802, %r3802, 8;
	add.s32 	%r3804, %r3798, %r3803;
	xor.b32  	%r3805, %r3800, %r3804;
	shf.l.wrap.b32 	%r3806, %r3805, %r3805, 7;
	add.s32 	%r3807, %r3765, %r3758;
	xor.b32  	%r3808, %r3731, %r3807;
	shf.l.wrap.b32 	%r3809, %r3808, %r3808, 16;
	add.s32 	%r3810, %r3744, %r3809;
	xor.b32  	%r3811, %r3758, %r3810;
	shf.l.wrap.b32 	%r3812, %r3811, %r3811, 12;
	add.s32 	%r3813, %r3807, %r3812;
	xor.b32  	%r3814, %r3809, %r3813;
	shf.l.wrap.b32 	%r3815, %r3814, %r3814, 8;
	add.s32 	%r3816, %r3810, %r3815;
	xor.b32  	%r3817, %r3812, %r3816;
	shf.l.wrap.b32 	%r3818, %r3817, %r3817, 7;
	add.s32 	%r3819, %r3777, %r3794;
	xor.b32  	%r3820, %r3815, %r3819;
	shf.l.wrap.b32 	%r3821, %r3820, %r3820, 16;
	add.s32 	%r3822, %r3804, %r3821;
	xor.b32  	%r3823, %r3794, %r3822;
	shf.l.wrap.b32 	%r3824, %r3823, %r3823, 12;
	add.s32 	%r3825, %r3819, %r3824;
	xor.b32  	%r3826, %r3821, %r3825;
	shf.l.wrap.b32 	%r3827, %r3826, %r3826, 8;
	add.s32 	%r3828, %r3822, %r3827;
	xor.b32  	%r3829, %r3824, %r3828;
	shf.l.wrap.b32 	%r3830, %r3829, %r3829, 7;
	add.s32 	%r3831, %r3789, %r3806;
	xor.b32  	%r3832, %r3779, %r3831;
	shf.l.wrap.b32 	%r3833, %r3832, %r3832, 16;
	add.s32 	%r3834, %r3816, %r3833;
	xor.b32  	%r3835, %r3806, %r3834;
	shf.l.wrap.b32 	%r3836, %r3835, %r3835, 12;
	add.s32 	%r3837, %r3831, %r3836;
	xor.b32  	%r3838, %r3833, %r3837;
	shf.l.wrap.b32 	%r3839, %r3838, %r3838, 8;
	add.s32 	%r3840, %r3834, %r3839;
	xor.b32  	%r3841, %r3836, %r3840;
	shf.l.wrap.b32 	%r3842, %r3841, %r3841, 7;
	add.s32 	%r3843, %r3801, %r3818;
	xor.b32  	%r3844, %r3791, %r3843;
	shf.l.wrap.b32 	%r3845, %r3844, %r3844, 16;
	add.s32 	%r3846, %r3780, %r3845;
	xor.b32  	%r3847, %r3818, %r3846;
	shf.l.wrap.b32 	%r3848, %r3847, %r3847, 12;
	add.s32 	%r3849, %r3843, %r3848;
	xor.b32  	%r3850, %r3845, %r3849;
	shf.l.wrap.b32 	%r3851, %r3850, %r3850, 8;
	add.s32 	%r3852, %r3846, %r3851;
	xor.b32  	%r3853, %r3848, %r3852;
	shf.l.wrap.b32 	%r3854, %r3853, %r3853, 7;
	add.s32 	%r3855, %r3813, %r3782;
	xor.b32  	%r3856, %r3803, %r3855;
	shf.l.wrap.b32 	%r3857, %r3856, %r3856, 16;
	add.s32 	%r3858, %r3792, %r3857;
	xor.b32  	%r3859, %r3782, %r3858;
	shf.l.wrap.b32 	%r3860, %r3859, %r3859, 12;
	add.s32 	%r3861, %r3855, %r3860;
	xor.b32  	%r3862, %r3857, %r3861;
	shf.l.wrap.b32 	%r3863, %r3862, %r3862, 8;
	add.s32 	%r3864, %r3858, %r3863;
	xor.b32  	%r3865, %r3860, %r3864;
	shf.l.wrap.b32 	%r3866, %r3865, %r3865, 7;
	add.s32 	%r3867, %r3825, %r3866;
	xor.b32  	%r3868, %r3839, %r3867;
	shf.l.wrap.b32 	%r3869, %r3868, %r3868, 16;
	add.s32 	%r3870, %r3852, %r3869;
	xor.b32  	%r3871, %r3866, %r3870;
	shf.l.wrap.b32 	%r3872, %r3871, %r3871, 12;
	add.s32 	%r3873, %r3867, %r3872;
	xor.b32  	%r3874, %r3869, %r3873;
	shf.l.wrap.b32 	%r3875, %r3874, %r3874, 8;
	add.s32 	%r3876, %r3870, %r3875;
	xor.b32  	%r3877, %r3872, %r3876;
	shf.l.wrap.b32 	%r3878, %r3877, %r3877, 7;
	add.s32 	%r3879, %r3837, %r3830;
	xor.b32  	%r3880, %r3851, %r3879;
	shf.l.wrap.b32 	%r3881, %r3880, %r3880, 16;
	add.s32 	%r3882, %r3864, %r3881;
	xor.b32  	%r3883, %r3830, %r3882;
	shf.l.wrap.b32 	%r3884, %r3883, %r3883, 12;
	add.s32 	%r3885, %r3879, %r3884;
	xor.b32  	%r3886, %r3881, %r3885;
	shf.l.wrap.b32 	%r3887, %r3886, %r3886, 8;
	add.s32 	%r3888, %r3882, %r3887;
	xor.b32  	%r3889, %r3884, %r3888;
	shf.l.wrap.b32 	%r3890, %r3889, %r3889, 7;
	add.s32 	%r3891, %r3849, %r3842;
	xor.b32  	%r3892, %r3863, %r3891;
	shf.l.wrap.b32 	%r3893, %r3892, %r3892, 16;
	add.s32 	%r3894, %r3828, %r3893;
	xor.b32  	%r3895, %r3842, %r3894;
	shf.l.wrap.b32 	%r3896, %r3895, %r3895, 12;
	add.s32 	%r3897, %r3891, %r3896;
	xor.b32  	%r3898, %r3893, %r3897;
	shf.l.wrap.b32 	%r3899, %r3898, %r3898, 8;
	add.s32 	%r3900, %r3894, %r3899;
	xor.b32  	%r3901, %r3896, %r3900;
	shf.l.wrap.b32 	%r3902, %r3901, %r3901, 7;
	add.s32 	%r3903, %r3861, %r3854;
	xor.b32  	%r3904, %r3827, %r3903;
	shf.l.wrap.b32 	%r3905, %r3904, %r3904, 16;
	add.s32 	%r3906, %r3840, %r3905;
	xor.b32  	%r3907, %r3854, %r3906;
	shf.l.wrap.b32 	%r3908, %r3907, %r3907, 12;
	add.s32 	%r3909, %r3903, %r3908;
	xor.b32  	%r3910, %r3905, %r3909;
	shf.l.wrap.b32 	%r3911, %r3910, %r3910, 8;
	add.s32 	%r3912, %r3906, %r3911;
	xor.b32  	%r3913, %r3908, %r3912;
	shf.l.wrap.b32 	%r3914, %r3913, %r3913, 7;
	add.s32 	%r3915, %r3873, %r3890;
	xor.b32  	%r3916, %r3911, %r3915;
	shf.l.wrap.b32 	%r3917, %r3916, %r3916, 16;
	add.s32 	%r3918, %r3900, %r3917;
	xor.b32  	%r3919, %r3890, %r3918;
	shf.l.wrap.b32 	%r3920, %r3919, %r3919, 12;
	add.s32 	%r3921, %r3915, %r3920;
	xor.b32  	%r3922, %r3917, %r3921;
	shf.l.wrap.b32 	%r3923, %r3922, %r3922, 8;
	add.s32 	%r3924, %r3918, %r3923;
	xor.b32  	%r3925, %r3920, %r3924;
	shf.l.wrap.b32 	%r3926, %r3925, %r3925, 7;
	add.s32 	%r3927, %r3885, %r3902;
	xor.b32  	%r3928, %r3875, %r3927;
	shf.l.wrap.b32 	%r3929, %r3928, %r3928, 16;
	add.s32 	%r3930, %r3912, %r3929;
	xor.b32  	%r3931, %r3902, %r3930;
	shf.l.wrap.b32 	%r3932, %r3931, %r3931, 12;
	add.s32 	%r3933, %r3927, %r3932;
	xor.b32  	%r3934, %r3929, %r3933;
	shf.l.wrap.b32 	%r3935, %r3934, %r3934, 8;
	add.s32 	%r3936, %r3930, %r3935;
	xor.b32  	%r3937, %r3932, %r3936;
	shf.l.wrap.b32 	%r3938, %r3937, %r3937, 7;
	add.s32 	%r3939, %r3897, %r3914;
	xor.b32  	%r3940, %r3887, %r3939;
	shf.l.wrap.b32 	%r3941, %r3940, %r3940, 16;
	add.s32 	%r3942, %r3876, %r3941;
	xor.b32  	%r3943, %r3914, %r3942;
	shf.l.wrap.b32 	%r3944, %r3943, %r3943, 12;
	add.s32 	%r3945, %r3939, %r3944;
	xor.b32  	%r3946, %r3941, %r3945;
	shf.l.wrap.b32 	%r3947, %r3946, %r3946, 8;
	add.s32 	%r3948, %r3942, %r3947;
	xor.b32  	%r3949, %r3944, %r3948;
	shf.l.wrap.b32 	%r3950, %r3949, %r3949, 7;
	add.s32 	%r3951, %r3909, %r3878;
	xor.b32  	%r3952, %r3899, %r3951;
	shf.l.wrap.b32 	%r3953, %r3952, %r3952, 16;
	add.s32 	%r3954, %r3888, %r3953;
	xor.b32  	%r3955, %r3878, %r3954;
	shf.l.wrap.b32 	%r3956, %r3955, %r3955, 12;
	add.s32 	%r3957, %r3951, %r3956;
	xor.b32  	%r3958, %r3953, %r3957;
	shf.l.wrap.b32 	%r3959, %r3958, %r3958, 8;
	add.s32 	%r3960, %r3954, %r3959;
	xor.b32  	%r3961, %r3956, %r3960;
	shf.l.wrap.b32 	%r3962, %r3961, %r3961, 7;
	add.s32 	%r3963, %r3921, %r3962;
	xor.b32  	%r3964, %r3935, %r3963;
	shf.l.wrap.b32 	%r3965, %r3964, %r3964, 16;
	add.s32 	%r3966, %r3948, %r3965;
	xor.b32  	%r3967, %r3962, %r3966;
	shf.l.wrap.b32 	%r3968, %r3967, %r3967, 12;
	add.s32 	%r3969, %r3963, %r3968;
	xor.b32  	%r3970, %r3965, %r3969;
	shf.l.wrap.b32 	%r3971, %r3970, %r3970, 8;
	add.s32 	%r3972, %r3966, %r3971;
	xor.b32  	%r3973, %r3968, %r3972;
	shf.l.wrap.b32 	%r3974, %r3973, %r3973, 7;
	add.s32 	%r3975, %r3933, %r3926;
	xor.b32  	%r3976, %r3947, %r3975;
	shf.l.wrap.b32 	%r3977, %r3976, %r3976, 16;
	add.s32 	%r3978, %r3960, %r3977;
	xor.b32  	%r3979, %r3926, %r3978;
	shf.l.wrap.b32 	%r3980, %r3979, %r3979, 12;
	add.s32 	%r3981, %r3975, %r3980;
	xor.b32  	%r3982, %r3977, %r3981;
	shf.l.wrap.b32 	%r3983, %r3982, %r3982, 8;
	add.s32 	%r3984, %r3978, %r3983;
	xor.b32  	%r3985, %r3980, %r3984;
	shf.l.wrap.b32 	%r3986, %r3985, %r3985, 7;
	add.s32 	%r3987, %r3945, %r3938;
	xor.b32  	%r3988, %r3959, %r3987;
	shf.l.wrap.b32 	%r3989, %r3988, %r3988, 16;
	add.s32 	%r3990, %r3924, %r3989;
	xor.b32  	%r3991, %r3938, %r3990;
	shf.l.wrap.b32 	%r3992, %r3991, %r3991, 12;
	add.s32 	%r3993, %r3987, %r3992;
	xor.b32  	%r3994, %r3989, %r3993;
	shf.l.wrap.b32 	%r3995, %r3994, %r3994, 8;
	add.s32 	%r3996, %r3990, %r3995;
	xor.b32  	%r3997, %r3992, %r3996;
	shf.l.wrap.b32 	%r3998, %r3997, %r3997, 7;
	add.s32 	%r3999, %r3957, %r3950;
	xor.b32  	%r4000, %r3923, %r3999;
	shf.l.wrap.b32 	%r4001, %r4000, %r4000, 16;
	add.s32 	%r4002, %r3936, %r4001;
	xor.b32  	%r4003, %r3950, %r4002;
	shf.l.wrap.b32 	%r4004, %r4003, %r4003, 12;
	add.s32 	%r4005, %r3999, %r4004;
	xor.b32  	%r4006, %r4001, %r4005;
	shf.l.wrap.b32 	%r4007, %r4006, %r4006, 8;
	add.s32 	%r4008, %r4002, %r4007;
	xor.b32  	%r4009, %r4004, %r4008;
	shf.l.wrap.b32 	%r4010, %r4009, %r4009, 7;
	add.s32 	%r4011, %r3969, %r3986;
	xor.b32  	%r4012, %r4007, %r4011;
	shf.l.wrap.b32 	%r4013, %r4012, %r4012, 16;
	add.s32 	%r4014, %r3996, %r4013;
	xor.b32  	%r4015, %r3986, %r4014;
	shf.l.wrap.b32 	%r4016, %r4015, %r4015, 12;
	add.s32 	%r4017, %r4011, %r4016;
	xor.b32  	%r4018, %r4013, %r4017;
	shf.l.wrap.b32 	%r4019, %r4018, %r4018, 8;
	add.s32 	%r4020, %r4014, %r4019;
	xor.b32  	%r4021, %r4016, %r4020;
	shf.l.wrap.b32 	%r4022, %r4021, %r4021, 7;
	add.s32 	%r4023, %r3981, %r3998;
	xor.b32  	%r4024, %r3971, %r4023;
	shf.l.wrap.b32 	%r4025, %r4024, %r4024, 16;
	add.s32 	%r4026, %r4008, %r4025;
	xor.b32  	%r4027, %r3998, %r4026;
	shf.l.wrap.b32 	%r4028, %r4027, %r4027, 12;
	add.s32 	%r4029, %r4023, %r4028;
	xor.b32  	%r4030, %r4025, %r4029;
	shf.l.wrap.b32 	%r4031, %r4030, %r4030, 8;
	add.s32 	%r4032, %r4026, %r4031;
	xor.b32  	%r4033, %r4028, %r4032;
	shf.l.wrap.b32 	%r4034, %r4033, %r4033, 7;
	add.s32 	%r4035, %r3993, %r4010;
	xor.b32  	%r4036, %r3983, %r4035;
	shf.l.wrap.b32 	%r4037, %r4036, %r4036, 16;
	add.s32 	%r4038, %r3972, %r4037;
	xor.b32  	%r4039, %r4010, %r4038;
	shf.l.wrap.b32 	%r4040, %r4039, %r4039, 12;
	add.s32 	%r4041, %r4035, %r4040;
	xor.b32  	%r4042, %r4037, %r4041;
	shf.l.wrap.b32 	%r4043, %r4042, %r4042, 8;
	add.s32 	%r4044, %r4038, %r4043;
	xor.b32  	%r4045, %r4040, %r4044;
	shf.l.wrap.b32 	%r4046, %r4045, %r4045, 7;
	add.s32 	%r4047, %r4005, %r3974;
	xor.b32  	%r4048, %r3995, %r4047;
	shf.l.wrap.b32 	%r4049, %r4048, %r4048, 16;
	add.s32 	%r4050, %r3984, %r4049;
	xor.b32  	%r4051, %r3974, %r4050;
	shf.l.wrap.b32 	%r4052, %r4051, %r4051, 12;
	add.s32 	%r4053, %r4047, %r4052;
	xor.b32  	%r4054, %r4049, %r4053;
	shf.l.wrap.b32 	%r4055, %r4054, %r4054, 8;
	add.s32 	%r4056, %r4050, %r4055;
	xor.b32  	%r4057, %r4052, %r4056;
	shf.l.wrap.b32 	%r4058, %r4057, %r4057, 7;
	add.s32 	%r5749, %r3675, %r4017;
	add.s32 	%r5748, %r3687, %r4029;
	add.s32 	%r5747, %r3699, %r4041;
	add.s32 	%r5746, %r3711, %r4053;
	add.s32 	%r5750, %r5757, %r4058;
	add.s32 	%r5751, %r5756, %r4022;
	add.s32 	%r5752, %r5755, %r4034;
	add.s32 	%r5753, %r5754, %r4046;
	xor.b32  	%r4059, %r3676, 1;
	shf.l.wrap.b32 	%r4060, %r3676, %r4059, 16;
	add.s32 	%r4061, %r5757, %r4060;
	xor.b32  	%r4062, %r5757, %r4061;
	shf.l.wrap.b32 	%r4063, %r4062, %r4062, 12;
	add.s32 	%r4064, %r3676, %r4063;
	xor.b32  	%r4065, %r4060, %r4064;
	shf.l.wrap.b32 	%r4066, %r4065, %r4065, 8;
	add.s32 	%r4067, %r4061, %r4066;
	xor.b32  	%r4068, %r4063, %r4067;
	shf.l.wrap.b32 	%r4069, %r4068, %r4068, 7;
	add.s32 	%r4070, %r4064, %r3698;
	xor.b32  	%r4071, %r3719, %r4070;
	shf.l.wrap.b32 	%r4072, %r4071, %r4071, 16;
	add.s32 	%r4073, %r3708, %r4072;
	xor.b32  	%r4074, %r3698, %r4073;
	shf.l.wrap.b32 	%r4075, %r4074, %r4074, 12;
	add.s32 	%r4076, %r4070, %r4075;
	xor.b32  	%r4077, %r4072, %r4076;
	shf.l.wrap.b32 	%r4078, %r4077, %r4077, 8;
	add.s32 	%r4079, %r4073, %r4078;
	xor.b32  	%r4080, %r4075, %r4079;
	shf.l.wrap.b32 	%r4081, %r4080, %r4080, 7;
	xor.b32  	%r4082, %r4066, %r3735;
	shf.l.wrap.b32 	%r4083, %r4082, %r4082, 16;
	add.s32 	%r4084, %r3720, %r4083;
	xor.b32  	%r4085, %r3710, %r4084;
	shf.l.wrap.b32 	%r4086, %r4085, %r4085, 12;
	add.s32 	%r4087, %r3735, %r4086;
	xor.b32  	%r4088, %r4083, %r4087;
	shf.l.wrap.b32 	%r4089, %r4088, %r4088, 8;
	add.s32 	%r4090, %r4084, %r4089;
	xor.b32  	%r4091, %r4086, %r4090;
	shf.l.wrap.b32 	%r4092, %r4091, %r4091, 7;
	add.s32 	%r4093, %r4067, %r3749;
	xor.b32  	%r4094, %r3722, %r4093;
	shf.l.wrap.b32 	%r4095, %r4094, %r4094, 12;
	add.s32 	%r4096, %r3747, %r4095;
	xor.b32  	%r4097, %r3749, %r4096;
	shf.l.wrap.b32 	%r4098, %r4097, %r4097, 8;
	add.s32 	%r4099, %r4093, %r4098;
	xor.b32  	%r4100, %r4095, %r4099;
	shf.l.wrap.b32 	%r4101, %r4100, %r4100, 7;
	add.s32 	%r4102, %r3717, %r4069;
	xor.b32  	%r4103, %r3707, %r4102;
	shf.l.wrap.b32 	%r4104, %r4103, %r4103, 16;
	add.s32 	%r4105, %r3696, %r4104;
	xor.b32  	%r4106, %r4069, %r4105;
	shf.l.wrap.b32 	%r4107, %r4106, %r4106, 12;
	add.s32 	%r4108, %r4102, %r4107;
	xor.b32  	%r4109, %r4104, %r4108;
	shf.l.wrap.b32 	%r4110, %r4109, %r4109, 8;
	add.s32 	%r4111, %r4105, %r4110;
	xor.b32  	%r4112, %r4107, %r4111;
	shf.l.wrap.b32 	%r4113, %r4112, %r4112, 7;
	add.s32 	%r4114, %r4076, %r4113;
	xor.b32  	%r4115, %r4089, %r4114;
	shf.l.wrap.b32 	%r4116, %r4115, %r4115, 16;
	add.s32 	%r4117, %r4099, %r4116;
	xor.b32  	%r4118, %r4113, %r4117;
	shf.l.wrap.b32 	%r4119, %r4118, %r4118, 12;
	add.s32 	%r4120, %r4114, %r4119;
	xor.b32  	%r4121, %r4116, %r4120;
	shf.l.wrap.b32 	%r4122, %r4121, %r4121, 8;
	add.s32 	%r4123, %r4117, %r4122;
	xor.b32  	%r4124, %r4119, %r4123;
	shf.l.wrap.b32 	%r4125, %r4124, %r4124, 7;
	add.s32 	%r4126, %r4087, %r4081;
	xor.b32  	%r4127, %r4098, %r4126;
	shf.l.wrap.b32 	%r4128, %r4127, %r4127, 16;
	add.s32 	%r4129, %r4111, %r4128;
	xor.b32  	%r4130, %r4081, %r4129;
	shf.l.wrap.b32 	%r4131, %r4130, %r4130, 12;
	add.s32 	%r4132, %r4126, %r4131;
	xor.b32  	%r4133, %r4128, %r4132;
	shf.l.wrap.b32 	%r4134, %r4133, %r4133, 8;
	add.s32 	%r4135, %r4129, %r4134;
	xor.b32  	%r4136, %r4131, %r4135;
	shf.l.wrap.b32 	%r4137, %r4136, %r4136, 7;
	add.s32 	%r4138, %r4096, %r4092;
	xor.b32  	%r4139, %r4110, %r4138;
	shf.l.wrap.b32 	%r4140, %r4139, %r4139, 16;
	add.s32 	%r4141, %r4079, %r4140;
	xor.b32  	%r4142, %r4092, %r4141;
	shf.l.wrap.b32 	%r4143, %r4142, %r4142, 12;
	add.s32 	%r4144, %r4138, %r4143;
	xor.b32  	%r4145, %r4140, %r4144;
	shf.l.wrap.b32 	%r4146, %r4145, %r4145, 8;
	add.s32 	%r4147, %r4141, %r4146;
	xor.b32  	%r4148, %r4143, %r4147;
	shf.l.wrap.b32 	%r4149, %r4148, %r4148, 7;
	add.s32 	%r4150, %r4108, %r4101;
	xor.b32  	%r4151, %r4078, %r4150;
	shf.l.wrap.b32 	%r4152, %r4151, %r4151, 16;
	add.s32 	%r4153, %r4090, %r4152;
	xor.b32  	%r4154, %r4101, %r4153;
	shf.l.wrap.b32 	%r4155, %r4154, %r4154, 12;
	add.s32 	%r4156, %r4150, %r4155;
	xor.b32  	%r4157, %r4152, %r4156;
	shf.l.wrap.b32 	%r4158, %r4157, %r4157, 8;
	add.s32 	%r4159, %r4153, %r4158;
	xor.b32  	%r4160, %r4155, %r4159;
	shf.l.wrap.b32 	%r4161, %r4160, %r4160, 7;
	add.s32 	%r4162, %r4120, %r4137;
	xor.b32  	%r4163, %r4158, %r4162;
	shf.l.wrap.b32 	%r4164, %r4163, %r4163, 16;
	add.s32 	%r4165, %r4147, %r4164;
	xor.b32  	%r4166, %r4137, %r4165;
	shf.l.wrap.b32 	%r4167, %r4166, %r4166, 12;
	add.s32 	%r4168, %r4162, %r4167;
	xor.b32  	%r4169, %r4164, %r4168;
	shf.l.wrap.b32 	%r4170, %r4169, %r4169, 8;
	add.s32 	%r4171, %r4165, %r4170;
	xor.b32  	%r4172, %r4167, %r4171;
	shf.l.wrap.b32 	%r4173, %r4172, %r4172, 7;
	add.s32 	%r4174, %r4132, %r4149;
	xor.b32  	%r4175, %r4122, %r4174;
	shf.l.wrap.b32 	%r4176, %r4175, %r4175, 16;
	add.s32 	%r4177, %r4159, %r4176;
	xor.b32  	%r4178, %r4149, %r4177;
	shf.l.wrap.b32 	%r4179, %r4178, %r4178, 12;
	add.s32 	%r4180, %r4174, %r4179;
	xor.b32  	%r4181, %r4176, %r4180;
	shf.l.wrap.b32 	%r4182, %r4181, %r4181, 8;
	add.s32 	%r4183, %r4177, %r4182;
	xor.b32  	%r4184, %r4179, %r4183;
	shf.l.wrap.b32 	%r4185, %r4184, %r4184, 7;
	add.s32 	%r4186, %r4144, %r4161;
	xor.b32  	%r4187, %r4134, %r4186;
	shf.l.wrap.b32 	%r4188, %r4187, %r4187, 16;
	add.s32 	%r4189, %r4123, %r4188;
	xor.b32  	%r4190, %r4161, %r4189;
	shf.l.wrap.b32 	%r4191, %r4190, %r4190, 12;
	add.s32 	%r4192, %r4186, %r4191;
	xor.b32  	%r4193, %r4188, %r4192;
	shf.l.wrap.b32 	%r4194, %r4193, %r4193, 8;
	add.s32 	%r4195, %r4189, %r4194;
	xor.b32  	%r4196, %r4191, %r4195;
	shf.l.wrap.b32 	%r4197, %r4196, %r4196, 7;
	add.s32 	%r4198, %r4156, %r4125;
	xor.b32  	%r4199, %r4146, %r4198;
	shf.l.wrap.b32 	%r4200, %r4199, %r4199, 16;
	add.s32 	%r4201, %r4135, %r4200;
	xor.b32  	%r4202, %r4125, %r4201;
	shf.l.wrap.b32 	%r4203, %r4202, %r4202, 12;
	add.s32 	%r4204, %r4198, %r4203;
	xor.b32  	%r4205, %r4200, %r4204;
	shf.l.wrap.b32 	%r4206, %r4205, %r4205, 8;
	add.s32 	%r4207, %r4201, %r4206;
	xor.b32  	%r4208, %r4203, %r4207;
	shf.l.wrap.b32 	%r4209, %r4208, %r4208, 7;
	add.s32 	%r4210, %r4168, %r4209;
	xor.b32  	%r4211, %r4182, %r4210;
	shf.l.wrap.b32 	%r4212, %r4211, %r4211, 16;
	add.s32 	%r4213, %r4195, %r4212;
	xor.b32  	%r4214, %r4209, %r4213;
	shf.l.wrap.b32 	%r4215, %r4214, %r4214, 12;
	add.s32 	%r4216, %r4210, %r4215;
	xor.b32  	%r4217, %r4212, %r4216;
	shf.l.wrap.b32 	%r4218, %r4217, %r4217, 8;
	add.s32 	%r4219, %r4213, %r4218;
	xor.b32  	%r4220, %r4215, %r4219;
	shf.l.wrap.b32 	%r4221, %r4220, %r4220, 7;
	add.s32 	%r4222, %r4180, %r4173;
	xor.b32  	%r4223, %r4194, %r4222;
	shf.l.wrap.b32 	%r4224, %r4223, %r4223, 16;
	add.s32 	%r4225, %r4207, %r4224;
	xor.b32  	%r4226, %r4173, %r4225;
	shf.l.wrap.b32 	%r4227, %r4226, %r4226, 12;
	add.s32 	%r4228, %r4222, %r4227;
	xor.b32  	%r4229, %r4224, %r4228;
	shf.l.wrap.b32 	%r4230, %r4229, %r4229, 8;
	add.s32 	%r4231, %r4225, %r4230;
	xor.b32  	%r4232, %r4227, %r4231;
	shf.l.wrap.b32 	%r4233, %r4232, %r4232, 7;
	add.s32 	%r4234, %r4192, %r4185;
	xor.b32  	%r4235, %r4206, %r4234;
	shf.l.wrap.b32 	%r4236, %r4235, %r4235, 16;
	add.s32 	%r4237, %r4171, %r4236;
	xor.b32  	%r4238, %r4185, %r4237;
	shf.l.wrap.b32 	%r4239, %r4238, %r4238, 12;
	add.s32 	%r4240, %r4234, %r4239;
	xor.b32  	%r4241, %r4236, %r4240;
	shf.l.wrap.b32 	%r4242, %r4241, %r4241, 8;
	add.s32 	%r4243, %r4237, %r4242;
	xor.b32  	%r4244, %r4239, %r4243;
	shf.l.wrap.b32 	%r4245, %r4244, %r4244, 7;
	add.s32 	%r4246, %r4204, %r4197;
	xor.b32  	%r4247, %r4170, %r4246;
	shf.l.wrap.b32 	%r4248, %r4247, %r4247, 16;
	add.s32 	%r4249, %r4183, %r4248;
	xor.b32  	%r4250, %r4197, %r4249;
	shf.l.wrap.b32 	%r4251, %r4250, %r4250, 12;
	add.s32 	%r4252, %r4246, %r4251;
	xor.b32  	%r4253, %r4248, %r4252;
	shf.l.wrap.b32 	%r4254, %r4253, %r4253, 8;
	add.s32 	%r4255, %r4249, %r4254;
	xor.b32  	%r4256, %r4251, %r4255;
	shf.l.wrap.b32 	%r4257, %r4256, %r4256, 7;
	add.s32 	%r4258, %r4216, %r4233;
	xor.b32  	%r4259, %r4254, %r4258;
	shf.l.wrap.b32 	%r4260, %r4259, %r4259, 16;
	add.s32 	%r4261, %r4243, %r4260;
	xor.b32  	%r4262, %r4233, %r4261;
	shf.l.wrap.b32 	%r4263, %r4262, %r4262, 12;
	add.s32 	%r4264, %r4258, %r4263;
	xor.b32  	%r4265, %r4260, %r4264;
	shf.l.wrap.b32 	%r4266, %r4265, %r4265, 8;
	add.s32 	%r4267, %r4261, %r4266;
	xor.b32  	%r4268, %r4263, %r4267;
	shf.l.wrap.b32 	%r4269, %r4268, %r4268, 7;
	add.s32 	%r4270, %r4228, %r4245;
	xor.b32  	%r4271, %r4218, %r4270;
	shf.l.wrap.b32 	%r4272, %r4271, %r4271, 16;
	add.s32 	%r4273, %r4255, %r4272;
	xor.b32  	%r4274, %r4245, %r4273;
	shf.l.wrap.b32 	%r4275, %r4274, %r4274, 12;
	add.s32 	%r4276, %r4270, %r4275;
	xor.b32  	%r4277, %r4272, %r4276;
	shf.l.wrap.b32 	%r4278, %r4277, %r4277, 8;
	add.s32 	%r4279, %r4273, %r4278;
	xor.b32  	%r4280, %r4275, %r4279;
	shf.l.wrap.b32 	%r4281, %r4280, %r4280, 7;
	add.s32 	%r4282, %r4240, %r4257;
	xor.b32  	%r4283, %r4230, %r4282;
	shf.l.wrap.b32 	%r4284, %r4283, %r4283, 16;
	add.s32 	%r4285, %r4219, %r4284;
	xor.b32  	%r4286, %r4257, %r4285;
	shf.l.wrap.b32 	%r4287, %r4286, %r4286, 12;
	add.s32 	%r4288, %r4282, %r4287;
	xor.b32  	%r4289, %r4284, %r4288;
	shf.l.wrap.b32 	%r4290, %r4289, %r4289, 8;
	add.s32 	%r4291, %r4285, %r4290;
	xor.b32  	%r4292, %r4287, %r4291;
	shf.l.wrap.b32 	%r4293, %r4292, %r4292, 7;
	add.s32 	%r4294, %r4252, %r4221;
	xor.b32  	%r4295, %r4242, %r4294;
	shf.l.wrap.b32 	%r4296, %r4295, %r4295, 16;
	add.s32 	%r4297, %r4231, %r4296;
	xor.b32  	%r4298, %r4221, %r4297;
	shf.l.wrap.b32 	%r4299, %r4298, %r4298, 12;
	add.s32 	%r4300, %r4294, %r4299;
	xor.b32  	%r4301, %r4296, %r4300;
	shf.l.wrap.b32 	%r4302, %r4301, %r4301, 8;
	add.s32 	%r4303, %r4297, %r4302;
	xor.b32  	%r4304, %r4299, %r4303;
	shf.l.wrap.b32 	%r4305, %r4304, %r4304, 7;
	add.s32 	%r4306, %r4264, %r4305;
	xor.b32  	%r4307, %r4278, %r4306;
	shf.l.wrap.b32 	%r4308, %r4307, %r4307, 16;
	add.s32 	%r4309, %r4291, %r4308;
	xor.b32  	%r4310, %r4305, %r4309;
	shf.l.wrap.b32 	%r4311, %r4310, %r4310, 12;
	add.s32 	%r4312, %r4306, %r4311;
	xor.b32  	%r4313, %r4308, %r4312;
	shf.l.wrap.b32 	%r4314, %r4313, %r4313, 8;
	add.s32 	%r4315, %r4276, %r4269;
	xor.b32  	%r4316, %r4290, %r4315;
	shf.l.wrap.b32 	%r4317, %r4316, %r4316, 16;
	add.s32 	%r4318, %r4303, %r4317;
	xor.b32  	%r4319, %r4269, %r4318;
	shf.l.wrap.b32 	%r4320, %r4319, %r4319, 12;
	add.s32 	%r4321, %r4315, %r4320;
	xor.b32  	%r4322, %r4317, %r4321;
	shf.l.wrap.b32 	%r4323, %r4322, %r4322, 8;
	add.s32 	%r4324, %r4318, %r4323;
	xor.b32  	%r4325, %r4320, %r4324;
	shf.l.wrap.b32 	%r4326, %r4325, %r4325, 7;
	add.s32 	%r4327, %r4288, %r4281;
	xor.b32  	%r4328, %r4302, %r4327;
	shf.l.wrap.b32 	%r4329, %r4328, %r4328, 16;
	add.s32 	%r4330, %r4267, %r4329;
	xor.b32  	%r4331, %r4281, %r4330;
	shf.l.wrap.b32 	%r4332, %r4331, %r4331, 12;
	add.s32 	%r4333, %r4327, %r4332;
	xor.b32  	%r4334, %r4329, %r4333;
	shf.l.wrap.b32 	%r4335, %r4334, %r4334, 8;
	add.s32 	%r4336, %r4330, %r4335;
	xor.b32  	%r4337, %r4332, %r4336;
	shf.l.wrap.b32 	%r4338, %r4337, %r4337, 7;
	add.s32 	%r4339, %r4300, %r4293;
	xor.b32  	%r4340, %r4266, %r4339;
	shf.l.wrap.b32 	%r4341, %r4340, %r4340, 16;
	add.s32 	%r4342, %r4279, %r4341;
	xor.b32  	%r4343, %r4293, %r4342;
	shf.l.wrap.b32 	%r4344, %r4343, %r4343, 12;
	add.s32 	%r4345, %r4339, %r4344;
	xor.b32  	%r4346, %r4341, %r4345;
	shf.l.wrap.b32 	%r4347, %r4346, %r4346, 8;
	add.s32 	%r4348, %r4342, %r4347;
	add.s32 	%r4349, %r4312, %r4326;
	xor.b32  	%r4350, %r4347, %r4349;
	shf.l.wrap.b32 	%r4351, %r4350, %r4350, 16;
	add.s32 	%r4352, %r4336, %r4351;
	xor.b32  	%r4353, %r4326, %r4352;
	shr.u32 	%r4354, %r4353, 20;
	add.s32 	%r4355, %r4349, %r4354;
	add.s32 	%r4356, %r4321, %r4338;
	xor.b32  	%r4357, %r4314, %r4356;
	shf.l.wrap.b32 	%r4358, %r4357, %r4357, 16;
	add.s32 	%r4359, %r4348, %r4358;
	xor.b32  	%r4360, %r4338, %r4359;
	shr.u32 	%r4361, %r4360, 20;
	add.s32 	%r4362, %r4356, %r4361;
	add.s32 	%r4363, %r3675, %r4355;
	add.s32 	%r4364, %r3687, %r4362;
	not.b32 	%r4365, %r5745;
	add.s32 	%r4366, %r312, %r4365;
	shl.b32 	%r4372, %r3667, 3;
	and.b32  	%r4373, %r4372, 7936;
	add.s32 	%r4374, %r5715, %r4373;
	add.s32 	%r4375, %r3669, %r4374;
	shr.u32 	%r4376, %r4375, %r4366;
	and.b32  	%r4377, %r4376, 1;
	setp.eq.b32 	%p39, %r4377, 1;
	selp.b32 	%r4378, %r4364, %r4363, %p39;
	cvt.u16.u32 	%rs60, %r4378;
	and.b16  	%rs90, %rs60, 1;
	and.b16  	%rs61, %rs88, 255;
	setp.ne.s16 	%p40, %rs61, 1;
	@%p40 bra 	$L__BB5_44;
	ld.param.u64 	%rd73, [fused_batch_pir_kernel_transposed_1_param_1];
	not.b32 	%r4379, %r5745;
	add.s32 	%r4380, %r312, %r4379;
	mov.u32 	%r4381, %ctaid.x;
	shl.b32 	%r4382, %r4381, 11;
	and.b32  	%r4384, %r3667, 31;
	or.b32  	%r4385, %r4382, %r4384;
	shl.b32 	%r4386, %r3667, 3;
	and.b32  	%r4387, %r4386, 7936;
	add.s32 	%r4388, %r5715, %r4387;
	add.s32 	%r4389, %r4385, %r4388;
	shr.u32 	%r4390, %r4389, %r4380;
	and.b32  	%r4391, %r4390, 1;
	setp.eq.b32 	%p41, %r4391, 1;
	cvt.s64.s32 	%rd38, %r5745;
	cvta.to.global.u64 	%rd39, %rd73;
	mul.wide.s32 	%rd40, %r5745, 16;
	add.s64 	%rd41, %rd39, %rd40;
	ld.global.u32 	%r4392, [%rd41+508];
	selp.b32 	%r4393, %r5750, %r5749, %p41;
	xor.b32  	%r4394, %r4393, %r4392;
	selp.b32 	%r4395, %r5751, %r5748, %p41;
	selp.b32 	%r5749, %r5749, %r4394, %p41;
	selp.b32 	%r5750, %r4394, %r5750, %p41;
	ld.global.u32 	%r4396, [%rd41+512];
	xor.b32  	%r4397, %r4395, %r4396;
	selp.b32 	%r4398, %r5752, %r5747, %p41;
	selp.b32 	%r5748, %r5748, %r4397, %p41;
	selp.b32 	%r5751, %r4397, %r5751, %p41;
	ld.global.u32 	%r4399, [%rd41+516];
	xor.b32  	%r4400, %r4398, %r4399;
	selp.b32 	%r4401, %r5753, %r5746, %p41;
	selp.b32 	%r5747, %r5747, %r4400, %p41;
	selp.b32 	%r5752, %r4400, %r5752, %p41;
	ld.global.u32 	%r4402, [%rd41+520];
	xor.b32  	%r4403, %r4401, %r4402;
	selp.b64 	%rd42, 445, 420, %p41;
	selp.b32 	%r5746, %r5746, %r4403, %p41;
	selp.b32 	%r5753, %r4403, %r5753, %p41;
	add.s64 	%rd43, %rd42, %rd38;
	add.s64 	%rd44, %rd39, %rd43;
	ld.global.u8 	%rs62, [%rd44+488];
	xor.b16  	%rs90, %rs62, %rs90;
$L__BB5_44:
	mov.u32 	%r4406, %ctaid.x;
	shl.b32 	%r4407, %r4406, 11;
	and.b32  	%r4409, %r3667, 31;
	or.b32  	%r4410, %r4407, %r4409;
	shl.b32 	%r4411, %r3667, 3;
	and.b32  	%r4412, %r4411, 7936;
	add.s32 	%r4413, %r5715, %r4412;
	add.s32 	%r4414, %r4410, %r4413;
	shr.u32 	%r4415, %r4414, %r4366;
	and.b32  	%r4416, %r4415, 1;
	setp.eq.b32 	%p42, %r4416, 1;
	selp.b32 	%r5757, %r5750, %r5749, %p42;
	selp.b32 	%r5756, %r5751, %r5748, %p42;
	selp.b32 	%r5755, %r5752, %r5747, %p42;
	selp.b32 	%r5754, %r5753, %r5746, %p42;
	add.s32 	%r5745, %r5745, 1;
	setp.lt.u32 	%p43, %r5745, %r312;
	mov.u16 	%rs88, %rs90;
	@%p43 bra 	$L__BB5_42;
$L__BB5_45:
	ld.param.u64 	%rd74, [fused_batch_pir_kernel_transposed_1_param_1];
	cvta.to.global.u64 	%rd10, %rd74;
	and.b16  	%rs63, %rs90, 255;
	setp.ne.s16 	%p44, %rs63, 1;
	@%p44 bra 	$L__BB5_47;
	ld.global.u32 	%r4417, [%rd10+960];
	xor.b32  	%r5757, %r5757, %r4417;
$L__BB5_47:
	@%p44 bra 	$L__BB5_49;
	ld.global.u32 	%r4418, [%rd10+964];
	xor.b32  	%r5756, %r5756, %r4418;
$L__BB5_49:
	@%p44 bra 	$L__BB5_51;
	ld.global.u32 	%r4419, [%rd10+968];
	xor.b32  	%r5755, %r5755, %r4419;
$L__BB5_51:
	@%p44 bra 	$L__BB5_53;
	ld.global.u32 	%r4420, [%rd10+972];
	xor.b32  	%r5754, %r5754, %r4420;
$L__BB5_53:
	ld.param.u32 	%r5562, [fused_batch_pir_kernel_transposed_1_param_4];
	setp.ge.s32 	%p48, %r3673, %r5562;
	mov.b32 	%r5778, 0;
	mov.u32 	%r5779, %r5778;
	mov.u32 	%r5780, %r5778;
	mov.u32 	%r5781, %r5778;
	@%p48 bra 	$L__BB5_67;
	ld.param.u64 	%rd75, [fused_batch_pir_kernel_transposed_1_param_1];
	cvta.to.global.u64 	%rd45, %rd75;
	ld.global.u8 	%rs67, [%rd45+993];
	max.u16 	%rs68, %rs67, 11;
	cvt.u32.u16 	%r4431, %rs68;
	add.s32 	%r5769, %r4431, -11;
	ld.shared.v2.u32 	{%r5781, %r5780}, [s_mem+12376];
	ld.shared.v2.u32 	{%r5779, %r5778}, [s_mem+12384];
	ld.shared.u8 	%rs93, [s_mem+12392];
	cvt.u32.u16 	%r367, %rs67;
	setp.ge.u32 	%p49, %r5769, %r367;
	@%p49 bra 	$L__BB5_59;
	mov.u16 	%rs91, %rs93;
$L__BB5_56:
	ld.const.u32 	%r4432, [CHACHA_CONSTANTS];
	add.s32 	%r4433, %r4432, %r5781;
	shf.l.wrap.b32 	%r4434, %r4433, %r4433, 16;
	add.s32 	%r4435, %r5781, %r4434;
	xor.b32  	%r4436, %r5781, %r4435;
	shf.l.wrap.b32 	%r4437, %r4436, %r4436, 12;
	add.s32 	%r4438, %r4433, %r4437;
	xor.b32  	%r4439, %r4434, %r4438;
	shf.l.wrap.b32 	%r4440, %r4439, %r4439, 8;
	add.s32 	%r4441, %r4435, %r4440;
	xor.b32  	%r4442, %r4437, %r4441;
	shf.l.wrap.b32 	%r4443, %r4442, %r4442, 7;
	ld.const.u32 	%r4444, [CHACHA_CONSTANTS+4];
	add.s32 	%r4445, %r4444, %r5780;
	shf.l.wrap.b32 	%r4446, %r4445, %r4445, 16;
	add.s32 	%r4447, %r5780, %r4446;
	xor.b32  	%r4448, %r5780, %r4447;
	shf.l.wrap.b32 	%r4449, %r4448, %r4448, 12;
	add.s32 	%r4450, %r4445, %r4449;
	xor.b32  	%r4451, %r4446, %r4450;
	shf.l.wrap.b32 	%r4452, %r4451, %r4451, 8;
	add.s32 	%r4453, %r4447, %r4452;
	xor.b32  	%r4454, %r4449, %r4453;
	shf.l.wrap.b32 	%r4455, %r4454, %r4454, 7;
	ld.const.u32 	%r4456, [CHACHA_CONSTANTS+8];
	add.s32 	%r4457, %r4456, %r5779;
	shf.l.wrap.b32 	%r4458, %r4457, %r4457, 16;
	add.s32 	%r4459, %r5779, %r4458;
	xor.b32  	%r4460, %r5779, %r4459;
	shf.l.wrap.b32 	%r4461, %r4460, %r4460, 12;
	add.s32 	%r4462, %r4457, %r4461;
	xor.b32  	%r4463, %r4458, %r4462;
	shf.l.wrap.b32 	%r4464, %r4463, %r4463, 8;
	add.s32 	%r4465, %r4459, %r4464;
	xor.b32  	%r4466, %r4461, %r4465;
	shf.l.wrap.b32 	%r4467, %r4466, %r4466, 7;
	ld.const.u32 	%r4468, [CHACHA_CONSTANTS+12];
	add.s32 	%r4469, %r4468, %r5778;
	shf.l.wrap.b32 	%r4470, %r4469, %r4469, 16;
	add.s32 	%r4471, %r5778, %r4470;
	xor.b32  	%r4472, %r5778, %r4471;
	shf.l.wrap.b32 	%r4473, %r4472, %r4472, 12;
	add.s32 	%r4474, %r4469, %r4473;
	xor.b32  	%r4475, %r4470, %r4474;
	shf.l.wrap.b32 	%r4476, %r4475, %r4475, 8;
	add.s32 	%r4477, %r4471, %r4476;
	xor.b32  	%r4478, %r4473, %r4477;
	shf.l.wrap.b32 	%r4479, %r4478, %r4478, 7;
	add.s32 	%r4480, %r4438, %r4455;
	xor.b32  	%r4481, %r4476, %r4480;
	shf.l.wrap.b32 	%r4482, %r4481, %r4481, 16;
	add.s32 	%r4483, %r4465, %r4482;
	xor.b32  	%r4484, %r4455, %r4483;
	shf.l.wrap.b32 	%r4485, %r4484, %r4484, 12;
	add.s32 	%r4486, %r4480, %r4485;
	xor.b32  	%r4487, %r4482, %r4486;
	shf.l.wrap.b32 	%r4488, %r4487, %r4487, 8;
	add.s32 	%r4489, %r4483, %r4488;
	xor.b32  	%r4490, %r4485, %r4489;
	shf.l.wrap.b32 	%r4491, %r4490, %r4490, 7;
	add.s32 	%r4492, %r4450, %r4467;
	xor.b32  	%r4493, %r4440, %r4492;
	shf.l.wrap.b32 	%r4494, %r4493, %r4493, 16;
	add.s32 	%r4495, %r4477, %r4494;
	xor.b32  	%r4496, %r4467, %r4495;
	shf.l.wrap.b32 	%r4497, %r4496, %r4496, 12;
	add.s32 	%r4498, %r4492, %r4497;
	xor.b32  	%r4499, %r4494, %r4498;
	shf.l.wrap.b32 	%r4500, %r4499, %r4499, 8;
	add.s32 	%r4501, %r4495, %r4500;
	xor.b32  	%r4502, %r4497, %r4501;
	shf.l.wrap.b32 	%r4503, %r4502, %r4502, 7;
	add.s32 	%r4504, %r4462, %r4479;
	xor.b32  	%r4505, %r4452, %r4504;
	shf.l.wrap.b32 	%r4506, %r4505, %r4505, 16;
	add.s32 	%r4507, %r4441, %r4506;
	xor.b32  	%r4508, %r4479, %r4507;
	shf.l.wrap.b32 	%r4509, %r4508, %r4508, 12;
	add.s32 	%r4510, %r4504, %r4509;
	xor.b32  	%r4511, %r4506, %r4510;
	shf.l.wrap.b32 	%r4512, %r4511, %r4511, 8;
	add.s32 	%r4513, %r4507, %r4512;
	xor.b32  	%r4514, %r4509, %r4513;
	shf.l.wrap.b32 	%r4515, %r4514, %r4514, 7;
	add.s32 	%r4516, %r4474, %r4443;
	xor.b32  	%r4517, %r4464, %r4516;
	shf.l.wrap.b32 	%r4518, %r4517, %r4517, 16;
	add.s32 	%r4519, %r4453, %r4518;
	xor.b32  	%r4520, %r4443, %r4519;
	shf.l.wrap.b32 	%r4521, %r4520, %r4520, 12;
	add.s32 	%r4522, %r4516, %r4521;
	xor.b32  	%r4523, %r4518, %r4522;
	shf.l.wrap.b32 	%r4524, %r4523, %r4523, 8;
	add.s32 	%r4525, %r4519, %r4524;
	xor.b32  	%r4526, %r4521, %r4525;
	shf.l.wrap.b32 	%r4527, %r4526, %r4526, 7;
	add.s32 	%r4528, %r4486, %r4527;
	xor.b32  	%r4529, %r4500, %r4528;
	shf.l.wrap.b32 	%r4530, %r4529, %r4529, 16;
	add.s32 	%r4531, %r4513, %r4530;
	xor.b32  	%r4532, %r4527, %r4531;
	shf.l.wrap.b32 	%r4533, %r4532, %r4532, 12;
	add.s32 	%r4534, %r4528, %r4533;
	xor.b32  	%r4535, %r4530, %r4534;
	shf.l.wrap.b32 	%r4536, %r4535, %r4535, 8;
	add.s32 	%r4537, %r4531, %r4536;
	xor.b32  	%r4538, %r4533, %r4537;
	shf.l.wrap.b32 	%r4539, %r4538, %r4538, 7;
	add.s32 	%r4540, %r4498, %r4491;
	xor.b32  	%r4541, %r4512, %r4540;
	shf.l.wrap.b32 	%r4542, %r4541, %r4541, 16;
	add.s32 	%r4543, %r4525, %r4542;
	xor.b32  	%r4544, %r4491, %r4543;
	shf.l.wrap.b32 	%r4545, %r4544, %r4544, 12;
	add.s32 	%r4546, %r4540, %r4545;
	xor.b32  	%r4547, %r4542, %r4546;
	shf.l.wrap.b32 	%r4548, %r4547, %r4547, 8;
	add.s32 	%r4549, %r4543, %r4548;
	xor.b32  	%r4550, %r4545, %r4549;
	shf.l.wrap.b32 	%r4551, %r4550, %r4550, 7;
	add.s32 	%r4552, %r4510, %r4503;
	xor.b32  	%r4553, %r4524, %r4552;
	shf.l.wrap.b32 	%r4554, %r4553, %r4553, 16;
	add.s32 	%r4555, %r4489, %r4554;
	xor.b32  	%r4556, %r4503, %r4555;
	shf.l.wrap.b32 	%r4557, %r4556, %r4556, 12;
	add.s32 	%r4558, %r4552, %r4557;
	xor.b32  	%r4559, %r4554, %r4558;
	shf.l.wrap.b32 	%r4560, %r4559, %r4559, 8;
	add.s32 	%r4561, %r4555, %r4560;
	xor.b32  	%r4562, %r4557, %r4561;
	shf.l.wrap.b32 	%r4563, %r4562, %r4562, 7;
	add.s32 	%r4564, %r4522, %r4515;
	xor.b32  	%r4565, %r4488, %r4564;
	shf.l.wrap.b32 	%r4566, %r4565, %r4565, 16;
	add.s32 	%r4567, %r4501, %r4566;
	xor.b32  	%r4568, %r4515, %r4567;
	shf.l.wrap.b32 	%r4569, %r4568, %r4568, 12;
	add.s32 	%r4570, %r4564, %r4569;
	xor.b32  	%r4571, %r4566, %r4570;
	shf.l.wrap.b32 	%r4572, %r4571, %r4571, 8;
	add.s32 	%r4573, %r4567, %r4572;
	xor.b32  	%r4574, %r4569, %r4573;
	shf.l.wrap.b32 	%r4575, %r4574, %r4574, 7;
	add.s32 	%r4576, %r4534, %r4551;
	xor.b32  	%r4577, %r4572, %r4576;
	shf.l.wrap.b32 	%r4578, %r4577, %r4577, 16;
	add.s32 	%r4579, %r4561, %r4578;
	xor.b32  	%r4580, %r4551, %r4579;
	shf.l.wrap.b32 	%r4581, %r4580, %r4580, 12;
	add.s32 	%r4582, %r4576, %r4581;
	xor.b32  	%r4583, %r4578, %r4582;
	shf.l.wrap.b32 	%r4584, %r4583, %r4583, 8;
	add.s32 	%r4585, %r4579, %r4584;
	xor.b32  	%r4586, %r4581, %r4585;
	shf.l.wrap.b32 	%r4587, %r4586, %r4586, 7;
	add.s32 	%r4588, %r4546, %r4563;
	xor.b32  	%r4589, %r4536, %r4588;
	shf.l.wrap.b32 	%r4590, %r4589, %r4589, 16;
	add.s32 	%r4591, %r4573, %r4590;
	xor.b32  	%r4592, %r4563, %r4591;
	shf.l.wrap.b32 	%r4593, %r4592, %r4592, 12;
	add.s32 	%r4594, %r4588, %r4593;
	xor.b32  	%r4595, %r4590, %r4594;
	shf.l.wrap.b32 	%r4596, %r4595, %r4595, 8;
	add.s32 	%r4597, %r4591, %r4596;
	xor.b32  	%r4598, %r4593, %r4597;
	shf.l.wrap.b32 	%r4599, %r4598, %r4598, 7;
	add.s32 	%r4600, %r4558, %r4575;
	xor.b32  	%r4601, %r4548, %r4600;
	shf.l.wrap.b32 	%r4602, %r4601, %r4601, 16;
	add.s32 	%r4603, %r4537, %r4602;
	xor.b32  	%r4604, %r4575, %r4603;
	shf.l.wrap.b32 	%r4605, %r4604, %r4604, 12;
	add.s32 	%r4606, %r4600, %r4605;
	xor.b32  	%r4607, %r4602, %r4606;
	shf.l.wrap.b32 	%r4608, %r4607, %r4607, 8;
	add.s32 	%r4609, %r4603, %r4608;
	xor.b32  	%r4610, %r4605, %r4609;
	shf.l.wrap.b32 	%r4611, %r4610, %r4610, 7;
	add.s32 	%r4612, %r4570, %r4539;
	xor.b32  	%r4613, %r4560, %r4612;
	shf.l.wrap.b32 	%r4614, %r4613, %r4613, 16;
	add.s32 	%r4615, %r4549, %r4614;
	xor.b32  	%r4616, %r4539, %r4615;
	shf.l.wrap.b32 	%r4617, %r4616, %r4616, 12;
	add.s32 	%r4618, %r4612, %r4617;
	xor.b32  	%r4619, %r4614, %r4618;
	shf.l.wrap.b32 	%r4620, %r4619, %r4619, 8;
	add.s32 	%r4621, %r4615, %r4620;
	xor.b32  	%r4622, %r4617, %r4621;
	shf.l.wrap.b32 	%r4623, %r4622, %r4622, 7;
	add.s32 	%r4624, %r4582, %r4623;
	xor.b32  	%r4625, %r4596, %r4624;
	shf.l.wrap.b32 	%r4626, %r4625, %r4625, 16;
	add.s32 	%r4627, %r4609, %r4626;
	xor.b32  	%r4628, %r4623, %r4627;
	shf.l.wrap.b32 	%r4629, %r4628, %r4628, 12;
	add.s32 	%r4630, %r4624, %r4629;
	xor.b32  	%r4631, %r4626, %r4630;
	shf.l.wrap.b32 	%r4632, %r4631, %r4631, 8;
	add.s32 	%r4633, %r4627, %r4632;
	xor.b32  	%r4634, %r4629, %r4633;
	shf.l.wrap.b32 	%r4635, %r4634, %r4634, 7;
	add.s32 	%r4636, %r4594, %r4587;
	xor.b32  	%r4637, %r4608, %r4636;
	shf.l.wrap.b32 	%r4638, %r4637, %r4637, 16;
	add.s32 	%r4639, %r4621, %r4638;
	xor.b32  	%r4640, %r4587, %r4639;
	shf.l.wrap.b32 	%r4641, %r4640, %r4640, 12;
	add.s32 	%r4642, %r4636, %r4641;
	xor.b32  	%r4643, %r4638, %r4642;
	shf.l.wrap.b32 	%r4644, %r4643, %r4643, 8;
	add.s32 	%r4645, %r4639, %r4644;
	xor.b32  	%r4646, %r4641, %r4645;
	shf.l.wrap.b32 	%r4647, %r4646, %r4646, 7;
	add.s32 	%r4648, %r4606, %r4599;
	xor.b32  	%r4649, %r4620, %r4648;
	shf.l.wrap.b32 	%r4650, %r4649, %r4649, 16;
	add.s32 	%r4651, %r4585, %r4650;
	xor.b32  	%r4652, %r4599, %r4651;
	shf.l.wrap.b32 	%r4653, %r4652, %r4652, 12;
	add.s32 	%r4654, %r4648, %r4653;
	xor.b32  	%r4655, %r4650, %r4654;
	shf.l.wrap.b32 	%r4656, %r4655, %r4655, 8;
	add.s32 	%r4657, %r4651, %r4656;
	xor.b32  	%r4658, %r4653, %r4657;
	shf.l.wrap.b32 	%r4659, %r4658, %r4658, 7;
	add.s32 	%r4660, %r4618, %r4611;
	xor.b32  	%r4661, %r4584, %r4660;
	shf.l.wrap.b32 	%r4662, %r4661, %r4661, 16;
	add.s32 	%r4663, %r4597, %r4662;
	xor.b32  	%r4664, %r4611, %r4663;
	shf.l.wrap.b32 	%r4665, %r4664, %r4664, 12;
	add.s32 	%r4666, %r4660, %r4665;
	xor.b32  	%r4667, %r4662, %r4666;
	shf.l.wrap.b32 	%r4668, %r4667, %r4667, 8;
	add.s32 	%r4669, %r4663, %r4668;
	xor.b32  	%r4670, %r4665, %r4669;
	shf.l.wrap.b32 	%r4671, %r4670, %r4670, 7;
	add.s32 	%r4672, %r4630, %r4647;
	xor.b32  	%r4673, %r4668, %r4672;
	shf.l.wrap.b32 	%r4674, %r4673, %r4673, 16;
	add.s32 	%r4675, %r4657, %r4674;
	xor.b32  	%r4676, %r4647, %r4675;
	shf.l.wrap.b32 	%r4677, %r4676, %r4676, 12;
	add.s32 	%r4678, %r4672, %r4677;
	xor.b32  	%r4679, %r4674, %r4678;
	shf.l.wrap.b32 	%r4680, %r4679, %r4679, 8;
	add.s32 	%r4681, %r4675, %r4680;
	xor.b32  	%r4682, %r4677, %r4681;
	shf.l.wrap.b32 	%r4683, %r4682, %r4682, 7;
	add.s32 	%r4684, %r4642, %r4659;
	xor.b32  	%r4685, %r4632, %r4684;
	shf.l.wrap.b32 	%r4686, %r4685, %r4685, 16;
	add.s32 	%r4687, %r4669, %r4686;
	xor.b32  	%r4688, %r4659, %r4687;
	shf.l.wrap.b32 	%r4689, %r4688, %r4688, 12;
	add.s32 	%r4690, %r4684, %r4689;
	xor.b32  	%r4691, %r4686, %r4690;
	shf.l.wrap.b32 	%r4692, %r4691, %r4691, 8;
	add.s32 	%r4693, %r4687, %r4692;
	xor.b32  	%r4694, %r4689, %r4693;
	shf.l.wrap.b32 	%r4695, %r4694, %r4694, 7;
	add.s32 	%r4696, %r4654, %r4671;
	xor.b32  	%r4697, %r4644, %r4696;
	shf.l.wrap.b32 	%r4698, %r4697, %r4697, 16;
	add.s32 	%r4699, %r4633, %r4698;
	xor.b32  	%r4700, %r4671, %r4699;
	shf.l.wrap.b32 	%r4701, %r4700, %r4700, 12;
	add.s32 	%r4702, %r4696, %r4701;
	xor.b32  	%r4703, %r4698, %r4702;
	shf.l.wrap.b32 	%r4704, %r4703, %r4703, 8;
	add.s32 	%r4705, %r4699, %r4704;
	xor.b32  	%r4706, %r4701, %r4705;
	shf.l.wrap.b32 	%r4707, %r4706, %r4706, 7;
	add.s32 	%r4708, %r4666, %r4635;
	xor.b32  	%r4709, %r4656, %r4708;
	shf.l.wrap.b32 	%r4710, %r4709, %r4709, 16;
	add.s32 	%r4711, %r4645, %r4710;
	xor.b32  	%r4712, %r4635, %r4711;
	shf.l.wrap.b32 	%r4713, %r4712, %r4712, 12;
	add.s32 	%r4714, %r4708, %r4713;
	xor.b32  	%r4715, %r4710, %r4714;
	shf.l.wrap.b32 	%r4716, %r4715, %r4715, 8;
	add.s32 	%r4717, %r4711, %r4716;
	xor.b32  	%r4718, %r4713, %r4717;
	shf.l.wrap.b32 	%r4719, %r4718, %r4718, 7;
	add.s32 	%r4720, %r4678, %r4719;
	xor.b32  	%r4721, %r4692, %r4720;
	shf.l.wrap.b32 	%r4722, %r4721, %r4721, 16;
	add.s32 	%r4723, %r4705, %r4722;
	xor.b32  	%r4724, %r4719, %r4723;
	shf.l.wrap.b32 	%r4725, %r4724, %r4724, 12;
	add.s32 	%r4726, %r4720, %r4725;
	xor.b32  	%r4727, %r4722, %r4726;
	shf.l.wrap.b32 	%r4728, %r4727, %r4727, 8;
	add.s32 	%r4729, %r4723, %r4728;
	xor.b32  	%r4730, %r4725, %r4729;
	shf.l.wrap.b32 	%r4731, %r4730, %r4730, 7;
	add.s32 	%r4732, %r4690, %r4683;
	xor.b32  	%r4733, %r4704, %r4732;
	shf.l.wrap.b32 	%r4734, %r4733, %r4733, 16;
	add.s32 	%r4735, %r4717, %r4734;
	xor.b32  	%r4736, %r4683, %r4735;
	shf.l.wrap.b32 	%r4737, %r4736, %r4736, 12;
	add.s32 	%r4738, %r4732, %r4737;
	xor.b32  	%r4739, %r4734, %r4738;
	shf.l.wrap.b32 	%r4740, %r4739, %r4739, 8;
	add.s32 	%r4741, %r4735, %r4740;
	xor.b32  	%r4742, %r4737, %r4741;
	shf.l.wrap.b32 	%r4743, %r4742, %r4742, 7;
	add.s32 	%r4744, %r4702, %r4695;
	xor.b32  	%r4745, %r4716, %r4744;
	shf.l.wrap.b32 	%r4746, %r4745, %r4745, 16;
	add.s32 	%r4747, %r4681, %r4746;
	xor.b32  	%r4748, %r4695, %r4747;
	shf.l.wrap.b32 	%r4749, %r4748, %r4748, 12;
	add.s32 	%r4750, %r4744, %r4749;
	xor.b32  	%r4751, %r4746, %r4750;
	shf.l.wrap.b32 	%r4752, %r4751, %r4751, 8;
	add.s32 	%r4753, %r4747, %r4752;
	xor.b32  	%r4754, %r4749, %r4753;
	shf.l.wrap.b32 	%r4755, %r4754, %r4754, 7;
	add.s32 	%r4756, %r4714, %r4707;
	xor.b32  	%r4757, %r4680, %r4756;
	shf.l.wrap.b32 	%r4758, %r4757, %r4757, 16;
	add.s32 	%r4759, %r4693, %r4758;
	xor.b32  	%r4760, %r4707, %r4759;
	shf.l.wrap.b32 	%r4761, %r4760, %r4760, 12;
	add.s32 	%r4762, %r4756, %r4761;
	xor.b32  	%r4763, %r4758, %r4762;
	shf.l.wrap.b32 	%r4764, %r4763, %r4763, 8;
	add.s32 	%r4765, %r4759, %r4764;
	xor.b32  	%r4766, %r4761, %r4765;
	shf.l.wrap.b32 	%r4767, %r4766, %r4766, 7;
	add.s32 	%r4768, %r4726, %r4743;
	xor.b32  	%r4769, %r4764, %r4768;
	shf.l.wrap.b32 	%r4770, %r4769, %r4769, 16;
	add.s32 	%r4771, %r4753, %r4770;
	xor.b32  	%r4772, %r4743, %r4771;
	shf.l.wrap.b32 	%r4773, %r4772, %r4772, 12;
	add.s32 	%r4774, %r4768, %r4773;
	xor.b32  	%r4775, %r4770, %r4774;
	shf.l.wrap.b32 	%r4776, %r4775, %r4775, 8;
	add.s32 	%r4777, %r4771, %r4776;
	xor.b32  	%r4778, %r4773, %r4777;
	shf.l.wrap.b32 	%r4779, %r4778, %r4778, 7;
	add.s32 	%r4780, %r4738, %r4755;
	xor.b32  	%r4781, %r4728, %r4780;
	shf.l.wrap.b32 	%r4782, %r4781, %r4781, 16;
	add.s32 	%r4783, %r4765, %r4782;
	xor.b32  	%r4784, %r4755, %r4783;
	shf.l.wrap.b32 	%r4785, %r4784, %r4784, 12;
	add.s32 	%r4786, %r4780, %r4785;
	xor.b32  	%r4787, %r4782, %r4786;
	shf.l.wrap.b32 	%r4788, %r4787, %r4787, 8;
	add.s32 	%r4789, %r4783, %r4788;
	xor.b32  	%r4790, %r4785, %r4789;
	shf.l.wrap.b32 	%r4791, %r4790, %r4790, 7;
	add.s32 	%r4792, %r4750, %r4767;
	xor.b32  	%r4793, %r4740, %r4792;
	shf.l.wrap.b32 	%r4794, %r4793, %r4793, 16;
	add.s32 	%r4795, %r4729, %r4794;
	xor.b32  	%r4796, %r4767, %r4795;
	shf.l.wrap.b32 	%r4797, %r4796, %r4796, 12;
	add.s32 	%r4798, %r4792, %r4797;
	xor.b32  	%r4799, %r4794, %r4798;
	shf.l.wrap.b32 	%r4800, %r4799, %r4799, 8;
	add.s32 	%r4801, %r4795, %r4800;
	xor.b32  	%r4802, %r4797, %r4801;
	shf.l.wrap.b32 	%r4803, %r4802, %r4802, 7;
	add.s32 	%r4804, %r4762, %r4731;
	xor.b32  	%r4805, %r4752, %r4804;
	shf.l.wrap.b32 	%r4806, %r4805, %r4805, 16;
	add.s32 	%r4807, %r4741, %r4806;
	xor.b32  	%r4808, %r4731, %r4807;
	shf.l.wrap.b32 	%r4809, %r4808, %r4808, 12;
	add.s32 	%r4810, %r4804, %r4809;
	xor.b32  	%r4811, %r4806, %r4810;
	shf.l.wrap.b32 	%r4812, %r4811, %r4811, 8;
	add.s32 	%r4813, %r4807, %r4812;
	xor.b32  	%r4814, %r4809, %r4813;
	shf.l.wrap.b32 	%r4815, %r4814, %r4814, 7;
	add.s32 	%r5773, %r4432, %r4774;
	add.s32 	%r5772, %r4444, %r4786;
	add.s32 	%r5771, %r4456, %r4798;
	add.s32 	%r5770, %r4468, %r4810;
	add.s32 	%r5774, %r5781, %r4815;
	add.s32 	%r5775, %r5780, %r4779;
	add.s32 	%r5776, %r5779, %r4791;
	add.s32 	%r5777, %r5778, %r4803;
	xor.b32  	%r4816, %r4433, 1;
	shf.l.wrap.b32 	%r4817, %r4433, %r4816, 16;
	add.s32 	%r4818, %r5781, %r4817;
	xor.b32  	%r4819, %r5781, %r4818;
	shf.l.wrap.b32 	%r4820, %r4819, %r4819, 12;
	add.s32 	%r4821, %r4433, %r4820;
	xor.b32  	%r4822, %r4817, %r4821;
	shf.l.wrap.b32 	%r4823, %r4822, %r4822, 8;
	add.s32 	%r4824, %r4818, %r4823;
	xor.b32  	%r4825, %r4820, %r4824;
	shf.l.wrap.b32 	%r4826, %r4825, %r4825, 7;
	add.s32 	%r4827, %r4821, %r4455;
	xor.b32  	%r4828, %r4476, %r4827;
	shf.l.wrap.b32 	%r4829, %r4828, %r4828, 16;
	add.s32 	%r4830, %r4465, %r4829;
	xor.b32  	%r4831, %r4455, %r4830;
	shf.l.wrap.b32 	%r4832, %r4831, %r4831, 12;
	add.s32 	%r4833, %r4827, %r4832;
	xor.b32  	%r4834, %r4829, %r4833;
	shf.l.wrap.b32 	%r4835, %r4834, %r4834, 8;
	add.s32 	%r4836, %r4830, %r4835;
	xor.b32  	%r4837, %r4832, %r4836;
	shf.l.wrap.b32 	%r4838, %r4837, %r4837, 7;
	xor.b32  	%r4839, %r4823, %r4492;
	shf.l.wrap.b32 	%r4840, %r4839, %r4839, 16;
	add.s32 	%r4841, %r4477, %r4840;
	xor.b32  	%r4842, %r4467, %r4841;
	shf.l.wrap.b32 	%r4843, %r4842, %r4842, 12;
	add.s32 	%r4844, %r4492, %r4843;
	xor.b32  	%r4845, %r4840, %r4844;
	shf.l.wrap.b32 	%r4846, %r4845, %r4845, 8;
	add.s32 	%r4847, %r4841, %r4846;
	xor.b32  	%r4848, %r4843, %r4847;
	shf.l.wrap.b32 	%r4849, %r4848, %r4848, 7;
	add.s32 	%r4850, %r4824, %r4506;
	xor.b32  	%r4851, %r4479, %r4850;
	shf.l.wrap.b32 	%r4852, %r4851, %r4851, 12;
	add.s32 	%r4853, %r4504, %r4852;
	xor.b32  	%r4854, %r4506, %r4853;
	shf.l.wrap.b32 	%r4855, %r4854, %r4854, 8;
	add.s32 	%r4856, %r4850, %r4855;
	xor.b32  	%r4857, %r4852, %r4856;
	shf.l.wrap.b32 	%r4858, %r4857, %r4857, 7;
	add.s32 	%r4859, %r4474, %r4826;
	xor.b32  	%r4860, %r4464, %r4859;
	shf.l.wrap.b32 	%r4861, %r4860, %r4860, 16;
	add.s32 	%r4862, %r4453, %r4861;
	xor.b32  	%r4863, %r4826, %r4862;
	shf.l.wrap.b32 	%r4864, %r4863, %r4863, 12;
	add.s32 	%r4865, %r4859, %r4864;
	xor.b32  	%r4866, %r4861, %r4865;
	shf.l.wrap.b32 	%r4867, %r4866, %r4866, 8;
	add.s32 	%r4868, %r4862, %r4867;
	xor.b32  	%r4869, %r4864, %r4868;
	shf.l.wrap.b32 	%r4870, %r4869, %r4869, 7;
	add.s32 	%r4871, %r4833, %r4870;
	xor.b32  	%r4872, %r4846, %r4871;
	shf.l.wrap.b32 	%r4873, %r4872, %r4872, 16;
	add.s32 	%r4874, %r4856, %r4873;
	xor.b32  	%r4875, %r4870, %r4874;
	shf.l.wrap.b32 	%r4876, %r4875, %r4875, 12;
	add.s32 	%r4877, %r4871, %r4876;
	xor.b32  	%r4878, %r4873, %r4877;
	shf.l.wrap.b32 	%r4879, %r4878, %r4878, 8;
	add.s32 	%r4880, %r4874, %r4879;
	xor.b32  	%r4881, %r4876, %r4880;
	shf.l.wrap.b32 	%r4882, %r4881, %r4881, 7;
	add.s32 	%r4883, %r4844, %r4838;
	xor.b32  	%r4884, %r4855, %r4883;
	shf.l.wrap.b32 	%r4885, %r4884, %r4884, 16;
	add.s32 	%r4886, %r4868, %r4885;
	xor.b32  	%r4887, %r4838, %r4886;
	shf.l.wrap.b32 	%r4888, %r4887, %r4887, 12;
	add.s32 	%r4889, %r4883, %r4888;
	xor.b32  	%r4890, %r4885, %r4889;
	shf.l.wrap.b32 	%r4891, %r4890, %r4890, 8;
	add.s32 	%r4892, %r4886, %r4891;
	xor.b32  	%r4893, %r4888, %r4892;
	shf.l.wrap.b32 	%r4894, %r4893, %r4893, 7;
	add.s32 	%r4895, %r4853, %r4849;
	xor.b32  	%r4896, %r4867, %r4895;
	shf.l.wrap.b32 	%r4897, %r4896, %r4896, 16;
	add.s32 	%r4898, %r4836, %r4897;
	xor.b32  	%r4899, %r4849, %r4898;
	shf.l.wrap.b32 	%r4900, %r4899, %r4899, 12;
	add.s32 	%r4901, %r4895, %r4900;
	xor.b32  	%r4902, %r4897, %r4901;
	shf.l.wrap.b32 	%r4903, %r4902, %r4902, 8;
	add.s32 	%r4904, %r4898, %r4903;
	xor.b32  	%r4905, %r4900, %r4904;
	shf.l.wrap.b32 	%r4906, %r4905, %r4905, 7;
	add.s32 	%r4907, %r4865, %r4858;
	xor.b32  	%r4908, %r4835, %r4907;
	shf.l.wrap.b32 	%r4909, %r4908, %r4908, 16;
	add.s32 	%r4910, %r4847, %r4909;
	xor.b32  	%r4911, %r4858, %r4910;
	shf.l.wrap.b32 	%r4912, %r4911, %r4911, 12;
	add.s32 	%r4913, %r4907, %r4912;
	xor.b32  	%r4914, %r4909, %r4913;
	shf.l.wrap.b32 	%r4915, %r4914, %r4914, 8;
	add.s32 	%r4916, %r4910, %r4915;
	xor.b32  	%r4917, %r4912, %r4916;
	shf.l.wrap.b32 	%r4918, %r4917, %r4917, 7;
	add.s32 	%r4919, %r4877, %r4894;
	xor.b32  	%r4920, %r4915, %r4919;
	shf.l.wrap.b32 	%r4921, %r4920, %r4920, 16;
	add.s32 	%r4922, %r4904, %r4921;
	xor.b32  	%r4923, %r4894, %r4922;
	shf.l.wrap.b32 	%r4924, %r4923, %r4923, 12;
	add.s32 	%r4925, %r4919, %r4924;
	xor.b32  	%r4926, %r4921, %r4925;
	shf.l.wrap.b32 	%r4927, %r4926, %r4926, 8;
	add.s32 	%r4928, %r4922, %r4927;
	xor.b32  	%r4929, %r4924, %r4928;
	shf.l.wrap.b32 	%r4930, %r4929, %r4929, 7;
	add.s32 	%r4931, %r4889, %r4906;
	xor.b32  	%r4932, %r4879, %r4931;
	shf.l.wrap.b32 	%r4933, %r4932, %r4932, 16;
	add.s32 	%r4934, %r4916, %r4933;
	xor.b32  	%r4935, %r4906, %r4934;
	shf.l.wrap.b32 	%r4936, %r4935, %r4935, 12;
	add.s32 	%r4937, %r4931, %r4936;
	xor.b32  	%r4938, %r4933, %r4937;
	shf.l.wrap.b32 	%r4939, %r4938, %r4938, 8;
	add.s32 	%r4940, %r4934, %r4939;
	xor.b32  	%r4941, %r4936, %r4940;
	shf.l.wrap.b32 	%r4942, %r4941, %r4941, 7;
	add.s32 	%r4943, %r4901, %r4918;
	xor.b32  	%r4944, %r4891, %r4943;
	shf.l.wrap.b32 	%r4945, %r4944, %r4944, 16;
	add.s32 	%r4946, %r4880, %r4945;
	xor.b32  	%r4947, %r4918, %r4946;
	shf.l.wrap.b32 	%r4948, %r4947, %r4947, 12;
	add.s32 	%r4949, %r4943, %r4948;
	xor.b32  	%r4950, %r4945, %r4949;
	shf.l.wrap.b32 	%r4951, %r4950, %r4950, 8;
	add.s32 	%r4952, %r4946, %r4951;
	xor.b32  	%r4953, %r4948, %r4952;
	shf.l.wrap.b32 	%r4954, %r4953, %r4953, 7;
	add.s32 	%r4955, %r4913, %r4882;
	xor.b32  	%r4956, %r4903, %r4955;
	shf.l.wrap.b32 	%r4957, %r4956, %r4956, 16;
	add.s32 	%r4958, %r4892, %r4957;
	xor.b32  	%r4959, %r4882, %r4958;
	shf.l.wrap.b32 	%r4960, %r4959, %r4959, 12;
	add.s32 	%r4961, %r4955, %r4960;
	xor.b32  	%r4962, %r4957, %r4961;
	shf.l.wrap.b32 	%r4963, %r4962, %r4962, 8;
	add.s32 	%r4964, %r4958, %r4963;
	xor.b32  	%r4965, %r4960, %r4964;
	shf.l.wrap.b32 	%r4966, %r4965, %r4965, 7;
	add.s32 	%r4967, %r4925, %r4966;
	xor.b32  	%r4968, %r4939, %r4967;
	shf.l.wrap.b32 	%r4969, %r4968, %r4968, 16;
	add.s32 	%r4970, %r4952, %r4969;
	xor.b32  	%r4971, %r4966, %r4970;
	shf.l.wrap.b32 	%r4972, %r4971, %r4971, 12;
	add.s32 	%r4973, %r4967, %r4972;
	xor.b32  	%r4974, %r4969, %r4973;
	shf.l.wrap.b32 	%r4975, %r4974, %r4974, 8;
	add.s32 	%r4976, %r4970, %r4975;
	xor.b32  	%r4977, %r4972, %r4976;
	shf.l.wrap.b32 	%r4978, %r4977, %r4977, 7;
	add.s32 	%r4979, %r4937, %r4930;
	xor.b32  	%r4980, %r4951, %r4979;
	shf.l.wrap.b32 	%r4981, %r4980, %r4980, 16;
	add.s32 	%r4982, %r4964, %r4981;
	xor.b32  	%r4983, %r4930, %r4982;
	shf.l.wrap.b32 	%r4984, %r4983, %r4983, 12;
	add.s32 	%r4985, %r4979, %r4984;
	xor.b32  	%r4986, %r4981, %r4985;
	shf.l.wrap.b32 	%r4987, %r4986, %r4986, 8;
	add.s32 	%r4988, %r4982, %r4987;
	xor.b32  	%r4989, %r4984, %r4988;
	shf.l.wrap.b32 	%r4990, %r4989, %r4989, 7;
	add.s32 	%r4991, %r4949, %r4942;
	xor.b32  	%r4992, %r4963, %r4991;
	shf.l.wrap.b32 	%r4993, %r4992, %r4992, 16;
	add.s32 	%r4994, %r4928, %r4993;
	xor.b32  	%r4995, %r4942, %r4994;
	shf.l.wrap.b32 	%r4996, %r4995, %r4995, 12;
	add.s32 	%r4997, %r4991, %r4996;
	xor.b32  	%r4998, %r4993, %r4997;
	shf.l.wrap.b32 	%r4999, %r4998, %r4998, 8;
	add.s32 	%r5000, %r4994, %r4999;
	xor.b32  	%r5001, %r4996, %r5000;
	shf.l.wrap.b32 	%r5002, %r5001, %r5001, 7;
	add.s32 	%r5003, %r4961, %r4954;
	xor.b32  	%r5004, %r4927, %r5003;
	shf.l.wrap.b32 	%r5005, %r5004, %r5004, 16;
	add.s32 	%r5006, %r4940, %r5005;
	xor.b32  	%r5007, %r4954, %r5006;
	shf.l.wrap.b32 	%r5008, %r5007, %r5007, 12;
	add.s32 	%r5009, %r5003, %r5008;
	xor.b32  	%r5010, %r5005, %r5009;
	shf.l.wrap.b32 	%r5011, %r5010, %r5010, 8;
	add.s32 	%r5012, %r5006, %r5011;
	xor.b32  	%r5013, %r5008, %r5012;
	shf.l.wrap.b32 	%r5014, %r5013, %r5013, 7;
	add.s32 	%r5015, %r4973, %r4990;
	xor.b32  	%r5016, %r5011, %r5015;
	shf.l.wrap.b32 	%r5017, %r5016, %r5016, 16;
	add.s32 	%r5018, %r5000, %r5017;
	xor.b32  	%r5019, %r4990, %r5018;
	shf.l.wrap.b32 	%r5020, %r5019, %r5019, 12;
	add.s32 	%r5021, %r5015, %r5020;
	xor.b32  	%r5022, %r5017, %r5021;
	shf.l.wrap.b32 	%r5023, %r5022, %r5022, 8;
	add.s32 	%r5024, %r5018, %r5023;
	xor.b32  	%r5025, %r5020, %r5024;
	shf.l.wrap.b32 	%r5026, %r5025, %r5025, 7;
	add.s32 	%r5027, %r4985, %r5002;
	xor.b32  	%r5028, %r4975, %r5027;
	shf.l.wrap.b32 	%r5029, %r5028, %r5028, 16;
	add.s32 	%r5030, %r5012, %r5029;
	xor.b32  	%r5031, %r5002, %r5030;
	shf.l.wrap.b32 	%r5032, %r5031, %r5031, 12;
	add.s32 	%r5033, %r5027, %r5032;
	xor.b32  	%r5034, %r5029, %r5033;
	shf.l.wrap.b32 	%r5035, %r5034, %r5034, 8;
	add.s32 	%r5036, %r5030, %r5035;
	xor.b32  	%r5037, %r5032, %r5036;
	shf.l.wrap.b32 	%r5038, %r5037, %r5037, 7;
	add.s32 	%r5039, %r4997, %r5014;
	xor.b32  	%r5040, %r4987, %r5039;
	shf.l.wrap.b32 	%r5041, %r5040, %r5040, 16;
	add.s32 	%r5042, %r4976, %r5041;
	xor.b32  	%r5043, %r5014, %r5042;
	shf.l.wrap.b32 	%r5044, %r5043, %r5043, 12;
	add.s32 	%r5045, %r5039, %r5044;
	xor.b32  	%r5046, %r5041, %r5045;
	shf.l.wrap.b32 	%r5047, %r5046, %r5046, 8;
	add.s32 	%r5048, %r5042, %r5047;
	xor.b32  	%r5049, %r5044, %r5048;
	shf.l.wrap.b32 	%r5050, %r5049, %r5049, 7;
	add.s32 	%r5051, %r5009, %r4978;
	xor.b32  	%r5052, %r4999, %r5051;
	shf.l.wrap.b32 	%r5053, %r5052, %r5052, 16;
	add.s32 	%r5054, %r4988, %r5053;
	xor.b32  	%r5055, %r4978, %r5054;
	shf.l.wrap.b32 	%r5056, %r5055, %r5055, 12;
	add.s32 	%r5057, %r5051, %r5056;
	xor.b32  	%r5058, %r5053, %r5057;
	shf.l.wrap.b32 	%r5059, %r5058, %r5058, 8;
	add.s32 	%r5060, %r5054, %r5059;
	xor.b32  	%r5061, %r5056, %r5060;
	shf.l.wrap.b32 	%r5062, %r5061, %r5061, 7;
	add.s32 	%r5063, %r5021, %r5062;
	xor.b32  	%r5064, %r5035, %r5063;
	shf.l.wrap.b32 	%r5065, %r5064, %r5064, 16;
	add.s32 	%r5066, %r5048, %r5065;
	xor.b32  	%r5067, %r5062, %r5066;
	shf.l.wrap.b32 	%r5068, %r5067, %r5067, 12;
	add.s32 	%r5069, %r5063, %r5068;
	xor.b32  	%r5070, %r5065, %r5069;
	shf.l.wrap.b32 	%r5071, %r5070, %r5070, 8;
	add.s32 	%r5072, %r5033, %r5026;
	xor.b32  	%r5073, %r5047, %r5072;
	shf.l.wrap.b32 	%r5074, %r5073, %r5073, 16;
	add.s32 	%r5075, %r5060, %r5074;
	xor.b32  	%r5076, %r5026, %r5075;
	shf.l.wrap.b32 	%r5077, %r5076, %r5076, 12;
	add.s32 	%r5078, %r5072, %r5077;
	xor.b32  	%r5079, %r5074, %r5078;
	shf.l.wrap.b32 	%r5080, %r5079, %r5079, 8;
	add.s32 	%r5081, %r5075, %r5080;
	xor.b32  	%r5082, %r5077, %r5081;
	shf.l.wrap.b32 	%r5083, %r5082, %r5082, 7;
	add.s32 	%r5084, %r5045, %r5038;
	xor.b32  	%r5085, %r5059, %r5084;
	shf.l.wrap.b32 	%r5086, %r5085, %r5085, 16;
	add.s32 	%r5087, %r5024, %r5086;
	xor.b32  	%r5088, %r5038, %r5087;
	shf.l.wrap.b32 	%r5089, %r5088, %r5088, 12;
	add.s32 	%r5090, %r5084, %r5089;
	xor.b32  	%r5091, %r5086, %r5090;
	shf.l.wrap.b32 	%r5092, %r5091, %r5091, 8;
	add.s32 	%r5093, %r5087, %r5092;
	xor.b32  	%r5094, %r5089, %r5093;
	shf.l.wrap.b32 	%r5095, %r5094, %r5094, 7;
	add.s32 	%r5096, %r5057, %r5050;
	xor.b32  	%r5097, %r5023, %r5096;
	shf.l.wrap.b32 	%r5098, %r5097, %r5097, 16;
	add.s32 	%r5099, %r5036, %r5098;
	xor.b32  	%r5100, %r5050, %r5099;
	shf.l.wrap.b32 	%r5101, %r5100, %r5100, 12;
	add.s32 	%r5102, %r5096, %r5101;
	xor.b32  	%r5103, %r5098, %r5102;
	shf.l.wrap.b32 	%r5104, %r5103, %r5103, 8;
	add.s32 	%r5105, %r5099, %r5104;
	add.s32 	%r5106, %r5069, %r5083;
	xor.b32  	%r5107, %r5104, %r5106;
	shf.l.wrap.b32 	%r5108, %r5107, %r5107, 16;
	add.s32 	%r5109, %r5093, %r5108;
	xor.b32  	%r5110, %r5083, %r5109;
	shr.u32 	%r5111, %r5110, 20;
	add.s32 	%r5112, %r5106, %r5111;
	add.s32 	%r5113, %r5078, %r5095;
	xor.b32  	%r5114, %r5071, %r5113;
	shf.l.wrap.b32 	%r5115, %r5114, %r5114, 16;
	add.s32 	%r5116, %r5105, %r5115;
	xor.b32  	%r5117, %r5095, %r5116;
	shr.u32 	%r5118, %r5117, 20;
	add.s32 	%r5119, %r5113, %r5118;
	add.s32 	%r5120, %r4432, %r5112;
	add.s32 	%r5121, %r4444, %r5119;
	not.b32 	%r5122, %r5769;
	add.s32 	%r5123, %r367, %r5122;
	mov.u32 	%r5126, %tid.x;
	and.b32  	%r5127, %r5126, 31;
	or.b32  	%r5128, %r3666, %r5127;
	shl.b32 	%r5129, %r5126, 3;
	and.b32  	%r5130, %r5129, 7936;
	add.s32 	%r5131, %r5715, %r5130;
	add.s32 	%r5132, %r5128, %r5131;
	shr.u32 	%r5133, %r5132, %r5123;
	and.b32  	%r5134, %r5133, 1;
	setp.eq.b32 	%p50, %r5134, 1;
	selp.b32 	%r5135, %r5121, %r5120, %p50;
	cvt.u16.u32 	%rs69, %r5135;
	and.b16  	%rs93, %rs69, 1;
	and.b16  	%rs70, %rs91, 255;
	setp.ne.s16 	%p51, %rs70, 1;
	@%p51 bra 	$L__BB5_58;
	ld.param.u64 	%rd76, [fused_batch_pir_kernel_transposed_1_param_1];
	not.b32 	%r5136, %r5769;
	add.s32 	%r5137, %r367, %r5136;
	mov.u32 	%r5138, %ctaid.x;
	shl.b32 	%r5139, %r5138, 11;
	mov.u32 	%r5140, %tid.x;
	and.b32  	%r5141, %r5140, 31;
	or.b32  	%r5142, %r5139, %r5141;
	shl.b32 	%r5143, %r5140, 3;
	and.b32  	%r5144, %r5143, 7936;
	add.s32 	%r5145, %r5715, %r5144;
	add.s32 	%r5146, %r5142, %r5145;
	shr.u32 	%r5147, %r5146, %r5137;
	and.b32  	%r5148, %r5147, 1;
	setp.eq.b32 	%p52, %r5148, 1;
	cvt.s64.s32 	%rd46, %r5769;
	cvta.to.global.u64 	%rd47, %rd76;
	mul.wide.s32 	%rd48, %r5769, 16;
	add.s64 	%rd49, %rd47, %rd48;
	ld.global.u32 	%r5149, [%rd49+996];
	selp.b32 	%r5150, %r5774, %r5773, %p52;
	xor.b32  	%r5151, %r5150, %r5149;
	selp.b32 	%r5152, %r5775, %r5772, %p52;
	selp.b32 	%r5773, %r5773, %r5151, %p52;
	selp.b32 	%r5774, %r5151, %r5774, %p52;
	ld.global.u32 	%r5153, [%rd49+1000];
	xor.b32  	%r5154, %r5152, %r5153;
	selp.b32 	%r5155, %r5776, %r5771, %p52;
	selp.b32 	%r5772, %r5772, %r5154, %p52;
	selp.b32 	%r5775, %r5154, %r5775, %p52;
	ld.global.u32 	%r5156, [%rd49+1004];
	xor.b32  	%r5157, %r5155, %r5156;
	selp.b32 	%r5158, %r5777, %r5770, %p52;
	selp.b32 	%r5771, %r5771, %r5157, %p52;
	selp.b32 	%r5776, %r5157, %r5776, %p52;
	ld.global.u32 	%r5159, [%rd49+1008];
	xor.b32  	%r5160, %r5158, %r5159;
	selp.b64 	%rd50, 445, 420, %p52;
	selp.b32 	%r5770, %r5770, %r5160, %p52;
	selp.b32 	%r5777, %r5160, %r5777, %p52;
	add.s64 	%rd51, %rd50, %rd46;
	add.s64 	%rd52, %rd47, %rd51;
	ld.global.u8 	%rs71, [%rd52+976];
	xor.b16  	%rs93, %rs71, %rs93;
$L__BB5_58:
	not.b32 	%r5161, %r5769;
	add.s32 	%r5162, %r367, %r5161;
	mov.u32 	%r5163, %ctaid.x;
	shl.b32 	%r5164, %r5163, 11;
	mov.u32 	%r5165, %tid.x;
	and.b32  	%r5166, %r5165, 31;
	or.b32  	%r5167, %r5164, %r5166;
	shl.b32 	%r5168, %r5165, 3;
	and.b32  	%r5169, %r5168, 7936;
	add.s32 	%r5170, %r5715, %r5169;
	add.s32 	%r5171, %r5167, %r5170;
	shr.u32 	%r5172, %r5171, %r5162;
	and.b32  	%r5173, %r5172, 1;
	setp.eq.b32 	%p53, %r5173, 1;
	selp.b32 	%r5781, %r5774, %r5773, %p53;
	selp.b32 	%r5780, %r5775, %r5772, %p53;
	selp.b32 	%r5779, %r5776, %r5771, %p53;
	selp.b32 	%r5778, %r5777, %r5770, %p53;
	add.s32 	%r5769, %r5769, 1;
	setp.lt.u32 	%p54, %r5769, %r367;
	mov.u16 	%rs91, %rs93;
	@%p54 bra 	$L__BB5_56;
$L__BB5_59:
	ld.param.u64 	%rd77, [fused_batch_pir_kernel_transposed_1_param_1];
	cvta.to.global.u64 	%rd11, %rd77;
	and.b16  	%rs72, %rs93, 255;
	setp.ne.s16 	%p55, %rs72, 1;
	@%p55 bra 	$L__BB5_61;
	ld.global.u32 	%r5174, [%rd11+1448];
	xor.b32  	%r5781, %r5781, %r5174;
$L__BB5_61:
	@%p55 bra 	$L__BB5_63;
	ld.global.u32 	%r5175, [%rd11+1452];
	xor.b32  	%r5780, %r5780, %r5175;
$L__BB5_63:
	@%p55 bra 	$L__BB5_65;
	ld.global.u32 	%r5176, [%rd11+1456];
	xor.b32  	%r5779, %r5779, %r5176;
$L__BB5_65:
	@%p55 bra 	$L__BB5_67;
	ld.global.u32 	%r5177, [%rd11+1460];
	xor.b32  	%r5778, %r5778, %r5177;
$L__BB5_67:
	mov.b32 	%r5885, 0;
$L__BB5_68:
	ld.param.u32 	%r5563, [fused_batch_pir_kernel_transposed_1_param_4];
	mov.u32 	%r5179, %tid.x;
	shl.b32 	%r5180, %r5179, 3;
	and.b32  	%r5181, %r5180, 7936;
	add.s32 	%r5182, %r5715, %r5181;
	mov.u32 	%r5183, %ctaid.x;
	shl.b32 	%r5184, %r5183, 11;
	add.s32 	%r5185, %r5182, %r5184;
	add.s32 	%r5186, %r5185, %r5885;
	setp.ge.s32 	%p59, %r5186, %r5563;
	@%p59 bra 	$L__BB5_70;
	ld.param.u64 	%rd69, [fused_batch_pir_kernel_transposed_1_param_0];
	mov.u32 	%r5187, %tid.x;
	shl.b32 	%r5188, %r5187, 3;
	and.b32  	%r5189, %r5188, 7936;
	add.s32 	%r5190, %r5715, %r5189;
	mov.u32 	%r5191, %ctaid.x;
	shl.b32 	%r5192, %r5191, 11;
	add.s32 	%r5193, %r5190, %r5192;
	add.s32 	%r5194, %r5193, %r5885;
	mul.wide.s32 	%rd53, %r5194, 4096;
	cvta.to.global.u64 	%rd54, %rd69;
	add.s64 	%rd55, %rd54, %rd53;
	shl.b32 	%r5195, %r5187, 4;
	cvt.u64.u32 	%rd56, %r5195;
	and.b64  	%rd57, %rd56, 496;
	add.s64 	%rd58, %rd55, %rd57;
	shfl.sync.idx.b32	%r5196|%p60, %r5725, %r5885, 31, -1;
	shfl.sync.idx.b32	%r5197|%p61, %r5724, %r5885, 31, -1;
	shfl.sync.idx.b32	%r5198|%p62, %r5723, %r5885, 31, -1;
	shfl.sync.idx.b32	%r5199|%p63, %r5722, %r5885, 31, -1;
	ld.global.v4.u32 	{%r5200, %r5201, %r5202, %r5203}, [%rd58];
	and.b32  	%r5204, %r5200, %r5196;
	xor.b32  	%r5981, %r5981, %r5204;
	and.b32  	%r5205, %r5201, %r5197;
	xor.b32  	%r5980, %r5980, %r5205;
	and.b32  	%r5206, %r5202, %r5198;
	xor.b32  	%r5979, %r5979, %r5206;
	and.b32  	%r5207, %r5203, %r5199;
	xor.b32  	%r5978, %r5978, %r5207;
	ld.global.v4.u32 	{%r5208, %r5209, %r5210, %r5211}, [%rd58+512];
	and.b32  	%r5212, %r5208, %r5196;
	xor.b32  	%r5977, %r5977, %r5212;
	and.b32  	%r5213, %r5209, %r5197;
	xor.b32  	%r5976, %r5976, %r5213;
	and.b32  	%r5214, %r5210, %r5198;
	xor.b32  	%r5975, %r5975, %r5214;
	and.b32  	%r5215, %r5211, %r5199;
	xor.b32  	%r5974, %r5974, %r5215;
	ld.global.v4.u32 	{%r5216, %r5217, %r5218, %r5219}, [%rd58+1024];
	and.b32  	%r5220, %r5216, %r5196;
	xor.b32  	%r5973, %r5973, %r5220;
	and.b32  	%r5221, %r5217, %r5197;
	xor.b32  	%r5972, %r5972, %r5221;
	and.b32  	%r5222, %r5218, %r5198;
	xor.b32  	%r5971, %r5971, %r5222;
	and.b32  	%r5223, %r5219, %r5199;
	xor.b32  	%r5970, %r5970, %r5223;
	ld.global.v4.u32 	{%r5224, %r5225, %r5226, %r5227}, [%rd58+1536];
	and.b32  	%r5228, %r5224, %r5196;
	xor.b32  	%r5969, %r5969, %r5228;
	and.b32  	%r5229, %r5225, %r5197;
	xor.b32  	%r5968, %r5968, %r5229;
	and.b32  	%r5230, %r5226, %r5198;
	xor.b32  	%r5967, %r5967, %r5230;
	and.b32  	%r5231, %r5227, %r5199;
	xor.b32  	%r5966, %r5966, %r5231;
	ld.global.v4.u32 	{%r5232, %r5233, %r5234, %r5235}, [%rd58+2048];
	and.b32  	%r5236, %r5232, %r5196;
	xor.b32  	%r5965, %r5965, %r5236;
	and.b32  	%r5237, %r5233, %r5197;
	xor.b32  	%r5964, %r5964, %r5237;
	and.b32  	%r5238, %r5234, %r5198;
	xor.b32  	%r5963, %r5963, %r5238;
	and.b32  	%r5239, %r5235, %r5199;
	xor.b32  	%r5962, %r5962, %r5239;
	ld.global.v4.u32 	{%r5240, %r5241, %r5242, %r5243}, [%rd58+2560];
	and.b32  	%r5244, %r5240, %r5196;
	xor.b32  	%r5961, %r5961, %r5244;
	and.b32  	%r5245, %r5241, %r5197;
	xor.b32  	%r5960, %r5960, %r5245;
	and.b32  	%r5246, %r5242, %r5198;
	xor.b32  	%r5959, %r5959, %r5246;
	and.b32  	%r5247, %r5243, %r5199;
	xor.b32  	%r5958, %r5958, %r5247;
	ld.global.v4.u32 	{%r5248, %r5249, %r5250, %r5251}, [%rd58+3072];
	and.b32  	%r5252, %r5248, %r5196;
	xor.b32  	%r5957, %r5957, %r5252;
	and.b32  	%r5253, %r5249, %r5197;
	xor.b32  	%r5956, %r5956, %r5253;
	and.b32  	%r5254, %r5250, %r5198;
	xor.b32  	%r5955, %r5955, %r5254;
	and.b32  	%r5255, %r5251, %r5199;
	xor.b32  	%r5954, %r5954, %r5255;
	ld.global.v4.u32 	{%r5256, %r5257, %r5258, %r5259}, [%rd58+3584];
	and.b32  	%r5260, %r5256, %r5196;
	xor.b32  	%r5953, %r5953, %r5260;
	and.b32  	%r5261, %r5257, %r5197;
	xor.b32  	%r5952, %r5952, %r5261;
	and.b32  	%r5262, %r5258, %r5198;
	xor.b32  	%r5951, %r5951, %r5262;
	and.b32  	%r5263, %r5259, %r5199;
	xor.b32  	%r5950, %r5950, %r5263;
	shfl.sync.idx.b32	%r5264|%p64, %r5757, %r5885, 31, -1;
	shfl.sync.idx.b32	%r5265|%p65, %r5756, %r5885, 31, -1;
	shfl.sync.idx.b32	%r5266|%p66, %r5755, %r5885, 31, -1;
	shfl.sync.idx.b32	%r5267|%p67, %r5754, %r5885, 31, -1;
	and.b32  	%r5268, %r5200, %r5264;
	xor.b32  	%r5949, %r5949, %r5268;
	and.b32  	%r5269, %r5201, %r5265;
	xor.b32  	%r5948, %r5948, %r5269;
	and.b32  	%r5270, %r5202, %r5266;
	xor.b32  	%r5947, %r5947, %r5270;
	and.b32  	%r5271, %r5203, %r5267;
	xor.b32  	%r5946, %r5946, %r5271;
	and.b32  	%r5272, %r5208, %r5264;
	xor.b32  	%r5945, %r5945, %r5272;
	and.b32  	%r5273, %r5209, %r5265;
	xor.b32  	%r5944, %r5944, %r5273;
	and.b32  	%r5274, %r5210, %r5266;
	xor.b32  	%r5943, %r5943, %r5274;
	and.b32  	%r5275, %r5211, %r5267;
	xor.b32  	%r5942, %r5942, %r5275;
	and.b32  	%r5276, %r5216, %r5264;
	xor.b32  	%r5941, %r5941, %r5276;
	and.b32  	%r5277, %r5217, %r5265;
	xor.b32  	%r5940, %r5940, %r5277;
	and.b32  	%r5278, %r5218, %r5266;
	xor.b32  	%r5939, %r5939, %r5278;
	and.b32  	%r5279, %r5219, %r5267;
	xor.b32  	%r5938, %r5938, %r5279;
	and.b32  	%r5280, %r5224, %r5264;
	xor.b32  	%r5937, %r5937, %r5280;
	and.b32  	%r5281, %r5225, %r5265;
	xor.b32  	%r5936, %r5936, %r5281;
	and.b32  	%r5282, %r5226, %r5266;
	xor.b32  	%r5935, %r5935, %r5282;
	and.b32  	%r5283, %r5227, %r5267;
	xor.b32  	%r5934, %r5934, %r5283;
	and.b32  	%r5284, %r5232, %r5264;
	xor.b32  	%r5933, %r5933, %r5284;
	and.b32  	%r5285, %r5233, %r5265;
	xor.b32  	%r5932, %r5932, %r5285;
	and.b32  	%r5286, %r5234, %r5266;
	xor.b32  	%r5931, %r5931, %r5286;
	and.b32  	%r5287, %r5235, %r5267;
	xor.b32  	%r5930, %r5930, %r5287;
	and.b32  	%r5288, %r5240, %r5264;
	xor.b32  	%r5929, %r5929, %r5288;
	and.b32  	%r5289, %r5241, %r5265;
	xor.b32  	%r5928, %r5928, %r5289;
	and.b32  	%r5290, %r5242, %r5266;
	xor.b32  	%r5927, %r5927, %r5290;
	and.b32  	%r5291, %r5243, %r5267;
	xor.b32  	%r5926, %r5926, %r5291;
	and.b32  	%r5292, %r5248, %r5264;
	xor.b32  	%r5925, %r5925, %r5292;
	and.b32  	%r5293, %r5249, %r5265;
	xor.b32  	%r5924, %r5924, %r5293;
	and.b32  	%r5294, %r5250, %r5266;
	xor.b32  	%r5923, %r5923, %r5294;
	and.b32  	%r5295, %r5251, %r5267;
	xor.b32  	%r5922, %r5922, %r5295;
	and.b32  	%r5296, %r5256, %r5264;
	xor.b32  	%r5921, %r5921, %r5296;
	and.b32  	%r5297, %r5257, %r5265;
	xor.b32  	%r5920, %r5920, %r5297;
	and.b32  	%r5298, %r5258, %r5266;
	xor.b32  	%r5919, %r5919, %r5298;
	and.b32  	%r5299, %r5259, %r5267;
	xor.b32  	%r5918, %r5918, %r5299;
	shfl.sync.idx.b32	%r5300|%p68, %r5781, %r5885, 31, -1;
	shfl.sync.idx.b32	%r5301|%p69, %r5780, %r5885, 31, -1;
	shfl.sync.idx.b32	%r5302|%p70, %r5779, %r5885, 31, -1;
	shfl.sync.idx.b32	%r5303|%p71, %r5778, %r5885, 31, -1;
	and.b32  	%r5304, %r5200, %r5300;
	xor.b32  	%r5917, %r5917, %r5304;
	and.b32  	%r5305, %r5201, %r5301;
	xor.b32  	%r5916, %r5916, %r5305;
	and.b32  	%r5306, %r5202, %r5302;
	xor.b32  	%r5915, %r5915, %r5306;
	and.b32  	%r5307, %r5203, %r5303;
	xor.b32  	%r5914, %r5914, %r5307;
	and.b32  	%r5308, %r5208, %r5300;
	xor.b32  	%r5913, %r5913, %r5308;
	and.b32  	%r5309, %r5209, %r5301;
	xor.b32  	%r5912, %r5912, %r5309;
	and.b32  	%r5310, %r5210, %r5302;
	xor.b32  	%r5911, %r5911, %r5310;
	and.b32  	%r5311, %r5211, %r5303;
	xor.b32  	%r5910, %r5910, %r5311;
	and.b32  	%r5312, %r5216, %r5300;
	xor.b32  	%r5909, %r5909, %r5312;
	and.b32  	%r5313, %r5217, %r5301;
	xor.b32  	%r5908, %r5908, %r5313;
	and.b32  	%r5314, %r5218, %r5302;
	xor.b32  	%r5907, %r5907, %r5314;
	and.b32  	%r5315, %r5219, %r5303;
	xor.b32  	%r5906, %r5906, %r5315;
	and.b32  	%r5316, %r5224, %r5300;
	xor.b32  	%r5905, %r5905, %r5316;
	and.b32  	%r5317, %r5225, %r5301;
	xor.b32  	%r5904, %r5904, %r5317;
	and.b32  	%r5318, %r5226, %r5302;
	xor.b32  	%r5903, %r5903, %r5318;
	and.b32  	%r5319, %r5227, %r5303;
	xor.b32  	%r5902, %r5902, %r5319;
	and.b32  	%r5320, %r5232, %r5300;
	xor.b32  	%r5901, %r5901, %r5320;
	and.b32  	%r5321, %r5233, %r5301;
	xor.b32  	%r5900, %r5900, %r5321;
	and.b32  	%r5322, %r5234, %r5302;
	xor.b32  	%r5899, %r5899, %r5322;
	and.b32  	%r5323, %r5235, %r5303;
	xor.b32  	%r5898, %r5898, %r5323;
	and.b32  	%r5324, %r5240, %r5300;
	xor.b32  	%r5897, %r5897, %r5324;
	and.b32  	%r5325, %r5241, %r5301;
	xor.b32  	%r5896, %r5896, %r5325;
	and.b32  	%r5326, %r5242, %r5302;
	xor.b32  	%r5895, %r5895, %r5326;
	and.b32  	%r5327, %r5243, %r5303;
	xor.b32  	%r5894, %r5894, %r5327;
	and.b32  	%r5328, %r5248, %r5300;
	xor.b32  	%r5893, %r5893, %r5328;
	and.b32  	%r5329, %r5249, %r5301;
	xor.b32  	%r5892, %r5892, %r5329;
	and.b32  	%r5330, %r5250, %r5302;
	xor.b32  	%r5891, %r5891, %r5330;
	and.b32  	%r5331, %r5251, %r5303;
	xor.b32  	%r5890, %r5890, %r5331;
	and.b32  	%r5332, %r5256, %r5300;
	xor.b32  	%r5889, %r5889, %r5332;
	and.b32  	%r5333, %r5257, %r5301;
	xor.b32  	%r5888, %r5888, %r5333;
	and.b32  	%r5334, %r5258, %r5302;
	xor.b32  	%r5887, %r5887, %r5334;
	and.b32  	%r5335, %r5259, %r5303;
	xor.b32  	%r5886, %r5886, %r5335;
	add.s32 	%r5885, %r5885, 1;
	setp.ne.s32 	%p72, %r5885, 32;
	@%p72 bra 	$L__BB5_68;
$L__BB5_70:
	add.s32 	%r707, %r5715, 32;
	setp.lt.u32 	%p73, %r5715, 224;
	mov.u32 	%r5715, %r707;
	@%p73 bra 	$L__BB5_25;
	or.b32  	%r5336, %r5980, %r5981;
	or.b32  	%r5337, %r5336, %r5979;
	or.b32  	%r5338, %r5337, %r5978;
	setp.eq.s32 	%p74, %r5338, 0;
	mov.u32 	%r5989, %tid.x;
	shl.b32 	%r5339, %r5989, 4;
	and.b32  	%r5340, %r5339, 496;
	mov.u32 	%r5341, s_mem;
	add.s32 	%r709, %r5341, %r5340;
	@%p74 bra 	$L__BB5_73;
	atom.shared.xor.b32 	%r5342, [%r709], %r5981;
	atom.shared.xor.b32 	%r5343, [%r709+4], %r5980;
	atom.shared.xor.b32 	%r5344, [%r709+8], %r5979;
	atom.shared.xor.b32 	%r5345, [%r709+12], %r5978;
$L__BB5_73:
	or.b32  	%r5346, %r5976, %r5977;
	or.b32  	%r5347, %r5346, %r5975;
	or.b32  	%r5348, %r5347, %r5974;
	setp.eq.s32 	%p75, %r5348, 0;
	@%p75 bra 	$L__BB5_75;
	atom.shared.xor.b32 	%r5349, [%r709+512], %r5977;
	atom.shared.xor.b32 	%r5350, [%r709+516], %r5976;
	atom.shared.xor.b32 	%r5351, [%r709+520], %r5975;
	atom.shared.xor.b32 	%r5352, [%r709+524], %r5974;
$L__BB5_75:
	or.b32  	%r5353, %r5972, %r5973;
	or.b32  	%r5354, %r5353, %r5971;
	or.b32  	%r5355, %r5354, %r5970;
	setp.eq.s32 	%p76, %r5355, 0;
	@%p76 bra 	$L__BB5_77;
	atom.shared.xor.b32 	%r5356, [%r709+1024], %r5973;
	atom.shared.xor.b32 	%r5357, [%r709+1028], %r5972;
	atom.shared.xor.b32 	%r5358, [%r709+1032], %r5971;
	atom.shared.xor.b32 	%r5359, [%r709+1036], %r5970;
$L__BB5_77:
	or.b32  	%r5360, %r5968, %r5969;
	or.b32  	%r5361, %r5360, %r5967;
	or.b32  	%r5362, %r5361, %r5966;
	setp.eq.s32 	%p77, %r5362, 0;
	@%p77 bra 	$L__BB5_79;
	atom.shared.xor.b32 	%r5363, [%r709+1536], %r5969;
	atom.shared.xor.b32 	%r5364, [%r709+1540], %r5968;
	atom.shared.xor.b32 	%r5365, [%r709+1544], %r5967;
	atom.shared.xor.b32 	%r5366, [%r709+1548], %r5966;
$L__BB5_79:
	or.b32  	%r5367, %r5964, %r5965;
	or.b32  	%r5368, %r5367, %r5963;
	or.b32  	%r5369, %r5368, %r5962;
	setp.eq.s32 	%p78, %r5369, 0;
	@%p78 bra 	$L__BB5_81;
	atom.shared.xor.b32 	%r5370, [%r709+2048], %r5965;
	atom.shared.xor.b32 	%r5371, [%r709+2052], %r5964;
	atom.shared.xor.b32 	%r5372, [%r709+2056], %r5963;
	atom.shared.xor.b32 	%r5373, [%r709+2060], %r5962;
$L__BB5_81:
	or.b32  	%r5374, %r5960, %r5961;
	or.b32  	%r5375, %r5374, %r5959;
	or.b32  	%r5376, %r5375, %r5958;
	setp.eq.s32 	%p79, %r5376, 0;
	@%p79 bra 	$L__BB5_83;
	atom.shared.xor.b32 	%r5377, [%r709+2560], %r5961;
	atom.shared.xor.b32 	%r5378, [%r709+2564], %r5960;
	atom.shared.xor.b32 	%r5379, [%r709+2568], %r5959;
	atom.shared.xor.b32 	%r5380, [%r709+2572], %r5958;
$L__BB5_83:
	or.b32  	%r5381, %r5956, %r5957;
	or.b32  	%r5382, %r5381, %r5955;
	or.b32  	%r5383, %r5382, %r5954;
	setp.eq.s32 	%p80, %r5383, 0;
	@%p80 bra 	$L__BB5_85;
	atom.shared.xor.b32 	%r5384, [%r709+3072], %r5957;
	atom.shared.xor.b32 	%r5385, [%r709+3076], %r5956;
	atom.shared.xor.b32 	%r5386, [%r709+3080], %r5955;
	atom.shared.xor.b32 	%r5387, [%r709+3084], %r5954;
$L__BB5_85:
	or.b32  	%r5388, %r5952, %r5953;
	or.b32  	%r5389, %r5388, %r5951;
	or.b32  	%r5390, %r5389, %r5950;
	setp.eq.s32 	%p81, %r5390, 0;
	@%p81 bra 	$L__BB5_87;
	atom.shared.xor.b32 	%r5391, [%r709+3584], %r5953;
	atom.shared.xor.b32 	%r5392, [%r709+3588], %r5952;
	atom.shared.xor.b32 	%r5393, [%r709+3592], %r5951;
	atom.shared.xor.b32 	%r5394, [%r709+3596], %r5950;
$L__BB5_87:
	or.b32  	%r5395, %r5948, %r5949;
	or.b32  	%r5396, %r5395, %r5947;
	or.b32  	%r5397, %r5396, %r5946;
	setp.eq.s32 	%p82, %r5397, 0;
	@%p82 bra 	$L__BB5_89;
	atom.shared.xor.b32 	%r5398, [%r709+4096], %r5949;
	atom.shared.xor.b32 	%r5399, [%r709+4100], %r5948;
	atom.shared.xor.b32 	%r5400, [%r709+4104], %r5947;
	atom.shared.xor.b32 	%r5401, [%r709+4108], %r5946;
$L__BB5_89:
	or.b32  	%r5402, %r5944, %r5945;
	or.b32  	%r5403, %r5402, %r5943;
	or.b32  	%r5404, %r5403, %r5942;
	setp.eq.s32 	%p83, %r5404, 0;
	@%p83 bra 	$L__BB5_91;
	atom.shared.xor.b32 	%r5405, [%r709+4608], %r5945;
	atom.shared.xor.b32 	%r5406, [%r709+4612], %r5944;
	atom.shared.xor.b32 	%r5407, [%r709+4616], %r5943;
	atom.shared.xor.b32 	%r5408, [%r709+4620], %r5942;
$L__BB5_91:
	or.b32  	%r5409, %r5940, %r5941;
	or.b32  	%r5410, %r5409, %r5939;
	or.b32  	%r5411, %r5410, %r5938;
	setp.eq.s32 	%p84, %r5411, 0;
	@%p84 bra 	$L__BB5_93;
	atom.shared.xor.b32 	%r5412, [%r709+5120], %r5941;
	atom.shared.xor.b32 	%r5413, [%r709+5124], %r5940;
	atom.shared.xor.b32 	%r5414, [%r709+5128], %r5939;
	atom.shared.xor.b32 	%r5415, [%r709+5132], %r5938;
$L__BB5_93:
	or.b32  	%r5416, %r5936, %r5937;
	or.b32  	%r5417, %r5416, %r5935;
	or.b32  	%r5418, %r5417, %r5934;
	setp.eq.s32 	%p85, %r5418, 0;
	@%p85 bra 	$L__BB5_95;
	atom.shared.xor.b32 	%r5419, [%r709+5632], %r5937;
	atom.shared.xor.b32 	%r5420, [%r709+5636], %r5936;
	atom.shared.xor.b32 	%r5421, [%r709+5640], %r5935;
	atom.shared.xor.b32 	%r5422, [%r709+5644], %r5934;
$L__BB5_95:
	or.b32  	%r5423, %r5932, %r5933;
	or.b32  	%r5424, %r5423, %r5931;
	or.b32  	%r5425, %r5424, %r5930;
	setp.eq.s32 	%p86, %r5425, 0;
	@%p86 bra 	$L__BB5_97;
	atom.shared.xor.b32 	%r5426, [%r709+6144], %r5933;
	atom.shared.xor.b32 	%r5427, [%r709+6148], %r5932;
	atom.shared.xor.b32 	%r5428, [%r709+6152], %r5931;
	atom.shared.xor.b32 	%r5429, [%r709+6156], %r5930;
$L__BB5_97:
	or.b32  	%r5430, %r5928, %r5929;
	or.b32  	%r5431, %r5430, %r5927;
	or.b32  	%r5432, %r5431, %r5926;
	setp.eq.s32 	%p87, %r5432, 0;
	@%p87 bra 	$L__BB5_99;
	atom.shared.xor.b32 	%r5433, [%r709+6656], %r5929;
	atom.shared.xor.b32 	%r5434, [%r709+6660], %r5928;
	atom.shared.xor.b32 	%r5435, [%r709+6664], %r5927;
	atom.shared.xor.b32 	%r5436, [%r709+6668], %r5926;
$L__BB5_99:
	or.b32  	%r5437, %r5924, %r5925;
	or.b32  	%r5438, %r5437, %r5923;
	or.b32  	%r5439, %r5438, %r5922;
	setp.eq.s32 	%p88, %r5439, 0;
	@%p88 bra 	$L__BB5_101;
	atom.shared.xor.b32 	%r5440, [%r709+7168], %r5925;
	atom.shared.xor.b32 	%r5441, [%r709+7172], %r5924;
	atom.shared.xor.b32 	%r5442, [%r709+7176], %r5923;
	atom.shared.xor.b32 	%r5443, [%r709+7180], %r5922;
$L__BB5_101:
	or.b32  	%r5444, %r5920, %r5921;
	or.b32  	%r5445, %r5444, %r5919;
	or.b32  	%r5446, %r5445, %r5918;
	setp.eq.s32 	%p89, %r5446, 0;
	@%p89 bra 	$L__BB5_103;
	atom.shared.xor.b32 	%r5447, [%r709+7680], %r5921;
	atom.shared.xor.b32 	%r5448, [%r709+7684], %r5920;
	atom.shared.xor.b32 	%r5449, [%r709+7688], %r5919;
	atom.shared.xor.b32 	%r5450, [%r709+7692], %r5918;
$L__BB5_103:
	or.b32  	%r5451, %r5916, %r5917;
	or.b32  	%r5452, %r5451, %r5915;
	or.b32  	%r5453, %r5452, %r5914;
	setp.eq.s32 	%p90, %r5453, 0;
	@%p90 bra 	$L__BB5_105;
	atom.shared.xor.b32 	%r5454, [%r709+8192], %r5917;
	atom.shared.xor.b32 	%r5455, [%r709+8196], %r5916;
	atom.shared.xor.b32 	%r5456, [%r709+8200], %r5915;
	atom.shared.xor.b32 	%r5457, [%r709+8204], %r5914;
$L__BB5_105:
	or.b32  	%r5458, %r5912, %r5913;
	or.b32  	%r5459, %r5458, %r5911;
	or.b32  	%r5460, %r5459, %r5910;
	setp.eq.s32 	%p91, %r5460, 0;
	@%p91 bra 	$L__BB5_107;
	atom.shared.xor.b32 	%r5461, [%r709+8704], %r5913;
	atom.shared.xor.b32 	%r5462, [%r709+8708], %r5912;
	atom.shared.xor.b32 	%r5463, [%r709+8712], %r5911;
	atom.shared.xor.b32 	%r5464, [%r709+8716], %r5910;
$L__BB5_107:
	or.b32  	%r5465, %r5908, %r5909;
	or.b32  	%r5466, %r5465, %r5907;
	or.b32  	%r5467, %r5466, %r5906;
	setp.eq.s32 	%p92, %r5467, 0;
	@%p92 bra 	$L__BB5_109;
	atom.shared.xor.b32 	%r5468, [%r709+9216], %r5909;
	atom.shared.xor.b32 	%r5469, [%r709+9220], %r5908;
	atom.shared.xor.b32 	%r5470, [%r709+9224], %r5907;
	atom.shared.xor.b32 	%r5471, [%r709+9228], %r5906;
$L__BB5_109:
	or.b32  	%r5472, %r5904, %r5905;
	or.b32  	%r5473, %r5472, %r5903;
	or.b32  	%r5474, %r5473, %r5902;
	setp.eq.s32 	%p93, %r5474, 0;
	@%p93 bra 	$L__BB5_111;
	atom.shared.xor.b32 	%r5475, [%r709+9728], %r5905;
	atom.shared.xor.b32 	%r5476, [%r709+9732], %r5904;
	atom.shared.xor.b32 	%r5477, [%r709+9736], %r5903;
	atom.shared.xor.b32 	%r5478, [%r709+9740], %r5902;
$L__BB5_111:
	or.b32  	%r5479, %r5900, %r5901;
	or.b32  	%r5480, %r5479, %r5899;
	or.b32  	%r5481, %r5480, %r5898;
	setp.eq.s32 	%p94, %r5481, 0;
	@%p94 bra 	$L__BB5_113;
	atom.shared.xor.b32 	%r5482, [%r709+10240], %r5901;
	atom.shared.xor.b32 	%r5483, [%r709+10244], %r5900;
	atom.shared.xor.b32 	%r5484, [%r709+10248], %r5899;
	atom.shared.xor.b32 	%r5485, [%r709+10252], %r5898;
$L__BB5_113:
	or.b32  	%r5486, %r5896, %r5897;
	or.b32  	%r5487, %r5486, %r5895;
	or.b32  	%r5488, %r5487, %r5894;
	setp.eq.s32 	%p95, %r5488, 0;
	@%p95 bra 	$L__BB5_115;
	atom.shared.xor.b32 	%r5489, [%r709+10752], %r5897;
	atom.shared.xor.b32 	%r5490, [%r709+10756], %r5896;
	atom.shared.xor.b32 	%r5491, [%r709+10760], %r5895;
	atom.shared.xor.b32 	%r5492, [%r709+10764], %r5894;
$L__BB5_115:
	or.b32  	%r5493, %r5892, %r5893;
	or.b32  	%r5494, %r5493, %r5891;
	or.b32  	%r5495, %r5494, %r5890;
	setp.eq.s32 	%p96, %r5495, 0;
	@%p96 bra 	$L__BB5_117;
	atom.shared.xor.b32 	%r5496, [%r709+11264], %r5893;
	atom.shared.xor.b32 	%r5497, [%r709+11268], %r5892;
	atom.shared.xor.b32 	%r5498, [%r709+11272], %r5891;
	atom.shared.xor.b32 	%r5499, [%r709+11276], %r5890;
$L__BB5_117:
	or.b32  	%r5500, %r5888, %r5889;
	or.b32  	%r5501, %r5500, %r5887;
	or.b32  	%r5502, %r5501, %r5886;
	setp.eq.s32 	%p97, %r5502, 0;
	@%p97 bra 	$L__BB5_119;
	atom.shared.xor.b32 	%r5503, [%r709+11776], %r5889;
	atom.shared.xor.b32 	%r5504, [%r709+11780], %r5888;
	atom.shared.xor.b32 	%r5505, [%r709+11784], %r5887;
	atom.shared.xor.b32 	%r5506, [%r709+11788], %r5886;
$L__BB5_119:
	setp.gt.u32 	%p98, %r5989, 767;
	bar.sync 	0;
	@%p98 bra 	$L__BB5_136;
	ld.param.u64 	%rd78, [fused_batch_pir_kernel_transposed_1_param_2];
	cvta.to.global.u64 	%rd12, %rd78;
	mov.u32 	%r710, %ntid.x;
	add.s32 	%r5507, %r5989, %r710;
	max.u32 	%r5508, %r5507, 768;
	setp.lt.u32 	%p99, %r5507, 768;
	selp.u32 	%r5509, 1, 0, %p99;
	add.s32 	%r5510, %r5507, %r5509;
	sub.s32 	%r5511, %r5508, %r5510;
	div.u32 	%r5512, %r5511, %r710;
	add.s32 	%r711, %r5512, %r5509;
	and.b32  	%r5513, %r711, 3;
	setp.eq.s32 	%p100, %r5513, 3;
	@%p100 bra 	$L__BB5_125;
	add.s32 	%r5514, %r711, 1;
	and.b32  	%r5515, %r5514, 3;
	mul.wide.u32 	%rd59, %r5989, 16;
	add.s64 	%rd60, %rd59, %rd12;
	add.s64 	%rd81, %rd60, 8;
	mul.wide.u32 	%rd14, %r710, 16;
	add.s32 	%r5983, %r5341, %r5339;
	shl.b32 	%r713, %r710, 4;
	neg.s32 	%r5982, %r5515;
	mad.lo.s32 	%r5989, %r710, %r5515, %r5989;
$L__BB5_122:
	.pragma "nounroll";
	ld.shared.v4.u32 	{%r718, %r719, %r720, %r721}, [%r5983];
	or.b32  	%r5518, %r719, %r718;
	or.b32  	%r5519, %r5518, %r720;
	or.b32  	%r5520, %r5519, %r721;
	setp.eq.s32 	%p101, %r5520, 0;
	@%p101 bra 	$L__BB5_124;
	atom.global.xor.b32 	%r5521, [%rd81+-8], %r718;
	atom.global.xor.b32 	%r5522, [%rd81+-4], %r719;
	atom.global.xor.b32 	%r5523, [%rd81], %r720;
	atom.global.xor.b32 	%r5524, [%rd81+4], %r721;
$L__BB5_124:
	add.s64 	%rd81, %rd81, %rd14;
	add.s32 	%r5983, %r5983, %r713;
	add.s32 	%r5982, %r5982, 1;
	setp.ne.s32 	%p102, %r5982, 0;
	@%p102 bra 	$L__BB5_122;
$L__BB5_125:
	setp.lt.u32 	%p103, %r711, 3;
	@%p103 bra 	$L__BB5_136;
	shl.b32 	%r5525, %r710, 1;
	add.s32 	%r5988, %r5989, %r5525;
	shl.b32 	%r726, %r710, 2;
	mad.lo.s32 	%r5987, %r710, 3, %r5989;
	add.s32 	%r5986, %r710, %r5989;
	shl.b32 	%r729, %r710, 4;
	shl.b32 	%r5526, %r5989, 4;
	add.s32 	%r5985, %r5341, %r5526;
	shl.b32 	%r731, %r710, 6;
	shl.b32 	%r732, %r710, 5;
	mul.lo.s32 	%r733, %r710, 48;
$L__BB5_127:
	ld.shared.v4.u32 	{%r739, %r740, %r741, %r742}, [%r5985];
	or.b32  	%r5528, %r740, %r739;
	or.b32  	%r5529, %r5528, %r741;
	or.b32  	%r5530, %r5529, %r742;
	setp.eq.s32 	%p104, %r5530, 0;
	@%p104 bra 	$L__BB5_129;
	mul.wide.u32 	%rd61, %r5989, 16;
	add.s64 	%rd62, %rd12, %rd61;
	atom.global.xor.b32 	%r5531, [%rd62], %r739;
	atom.global.xor.b32 	%r5532, [%rd62+4], %r740;
	atom.global.xor.b32 	%r5533, [%rd62+8], %r741;
	atom.global.xor.b32 	%r5534, [%rd62+12], %r742;
$L__BB5_129:
	add.s32 	%r5535, %r5985, %r729;
	ld.shared.v4.u32 	{%r743, %r744, %r745, %r746}, [%r5535];
	or.b32  	%r5536, %r744, %r743;
	or.b32  	%r5537, %r5536, %r745;
	or.b32  	%r5538, %r5537, %r746;
	setp.eq.s32 	%p105, %r5538, 0;
	@%p105 bra 	$L__BB5_131;
	mul.wide.u32 	%rd63, %r5986, 16;
	add.s64 	%rd64, %rd12, %rd63;
	atom.global.xor.b32 	%r5539, [%rd64], %r743;
	atom.global.xor.b32 	%r5540, [%rd64+4], %r744;
	atom.global.xor.b32 	%r5541, [%rd64+8], %r745;
	atom.global.xor.b32 	%r5542, [%rd64+12], %r746;
$L__BB5_131:
	add.s32 	%r747, %r5989, %r710;
	add.s32 	%r5543, %r5985, %r732;
	ld.shared.v4.u32 	{%r748, %r749, %r750, %r751}, [%r5543];
	or.b32  	%r5544, %r749, %r748;
	or.b32  	%r5545, %r5544, %r750;
	or.b32  	%r5546, %r5545, %r751;
	setp.eq.s32 	%p106, %r5546, 0;
	@%p106 bra 	$L__BB5_133;
	mul.wide.u32 	%rd65, %r5988, 16;
	add.s64 	%rd66, %rd12, %rd65;
	atom.global.xor.b32 	%r5547, [%rd66], %r748;
	atom.global.xor.b32 	%r5548, [%rd66+4], %r749;
	atom.global.xor.b32 	%r5549, [%rd66+8], %r750;
	atom.global.xor.b32 	%r5550, [%rd66+12], %r751;
$L__BB5_133:
	add.s32 	%r752, %r747, %r710;
	add.s32 	%r5551, %r5985, %r733;
	ld.shared.v4.u32 	{%r753, %r754, %r755, %r756}, [%r5551];
	or.b32  	%r5552, %r754, %r753;
	or.b32  	%r5553, %r5552, %r755;
	or.b32  	%r5554, %r5553, %r756;
	setp.eq.s32 	%p107, %r5554, 0;
	@%p107 bra 	$L__BB5_135;
	mul.wide.u32 	%rd67, %r5987, 16;
	add.s64 	%rd68, %rd12, %rd67;
	atom.global.xor.b32 	%r5555, [%rd68], %r753;
	atom.global.xor.b32 	%r5556, [%rd68+4], %r754;
	atom.global.xor.b32 	%r5557, [%rd68+8], %r755;
	atom.global.xor.b32 	%r5558, [%rd68+12], %r756;
$L__BB5_135:
	add.s32 	%r5559, %r752, %r710;
	add.s32 	%r5989, %r5559, %r710;
	add.s32 	%r5988, %r5988, %r726;
	add.s32 	%r5987, %r5987, %r726;
	add.s32 	%r5986, %r5986, %r726;
	add.s32 	%r5985, %r5985, %r731;
	setp.lt.u32 	%p108, %r5989, 768;
	@%p108 bra 	$L__BB5_127;
$L__BB5_136:
	ret;

}
	// .globl	fused_batch_pir_kernel_transposed_2
.visible .entry fused_batch_pir_kernel_transposed_2(
	.param .u64 .ptr .align 1 fused_batch_pir_kernel_transposed_2_param_0,
	.param .u64 .ptr .align 1 fused_batch_pir_kernel_transposed_2_param_1,
	.param .u64 .ptr .align 1 fused_batch_pir_kernel_transposed_2_param_2,
	.param .u64 .ptr .align 1 fused_batch_pir_kernel_transposed_2_param_3,
	.param .u32 fused_batch_pir_kernel_transposed_2_param_4,
	.param .u32 fused_batch_pir_kernel_transposed_2_param_5
)
{
	.reg .pred 	%p<193>;
	.reg .b16 	%rs<187>;
	.reg .b32 	%r<11547>;
	.reg .b64 	%rd<110>;

	ld.param.u64 	%rd17, [fused_batch_pir_kernel_transposed_2_param_1];
	cvta.to.global.u64 	%rd1, %rd17;
	mov.u32 	%r1, %tid.x;
	mov.u32 	%r2, %ntid.x;
	add.s32 	%r1457, %r1, %r2;
	max.u32 	%r1458, %r1457, 1536;
	setp.lt.u32 	%p1, %r1457, 1536;
	selp.u32 	%r1459, 1, 0, %p1;
	add.s32 	%r1460, %r1457, %r1459;
	sub.s32 	%r1461, %r1458, %r1460;
	div.u32 	%r1462, %r1461, %r2;
	add.s32 	%r3, %r1462, %r1459;
	add.s32 	%r1463, %r3, 1;
	and.b32  	%r4, %r1463, 3;
	and.b32  	%r1464, %r3, 3;
	setp.eq.s32 	%p2, %r1464, 3;
	mov.u32 	%r10712, %r1;
	@%p2 bra 	$L__BB6_3;
	mov.b32 	%r10711, 0;
	mov.u32 	%r10712, %r1;
$L__BB6_2:
	.pragma "nounroll";
	shl.b32 	%r1466, %r10712, 4;
	mov.u32 	%r1467, s_mem;
	add.s32 	%r1468, %r1467, %r1466;
	mov.b32 	%r1469, 0;
	st.shared.v4.u32 	[%r1468], {%r1469, %r1469, %r1469, %r1469};
	add.s32 	%r10712, %r10712, %r2;
	add.s32 	%r10711, %r10711, 1;
	setp.ne.s32 	%p3, %r10711, %r4;
	@%p3 bra 	$L__BB6_2;
$L__BB6_3:
	setp.lt.u32 	%p4, %r3, 3;
	@%p4 bra 	$L__BB6_6;
	mov.u32 	%r1471, s_mem;
	shl.b32 	%r1474, %r2, 4;
	shl.b32 	%r1478, %r2, 2;
$L__BB6_5:
	shl.b32 	%r1470, %r10712, 4;
	add.s32 	%r1472, %r1471, %r1470;
	mov.b32 	%r1473, 0;
	st.shared.v4.u32 	[%r1472], {%r1473, %r1473, %r1473, %r1473};
	add.s32 	%r1475, %r1472, %r1474;
	st.shared.v4.u32 	[%r1475], {%r1473, %r1473, %r1473, %r1473};
	add.s32 	%r1476, %r1475, %r1474;
	st.shared.v4.u32 	[%r1476], {%r1473, %r1473, %r1473, %r1473};
	add.s32 	%r1477, %r1476, %r1474;
	st.shared.v4.u32 	[%r1477], {%r1473, %r1473, %r1473, %r1473};
	add.s32 	%r10712, %r1478, %r10712;
	setp.lt.u32 	%p5, %r10712, 1536;
	@%p5 bra 	$L__BB6_5;
$L__BB6_6:
	bar.sync 	0;
	mov.u32 	%r1479, %ctaid.x;
	shl.b32 	%r12, %r1479, 11;
	setp.ne.s32 	%p6, %r1, 0;
	ld.const.u32 	%r13, [CHACHA_CONSTANTS];
	ld.const.u32 	%r14, [CHACHA_CONSTANTS+4];
	ld.const.u32 	%r15, [CHACHA_CONSTANTS+8];
	ld.const.u32 	%r16, [CHACHA_CONSTANTS+12];
	@%p6 bra 	$L__BB6_38;
	ld.global.v2.u8 	{%rs153, %rs2}, [%rd1+16];
	ld.global.u32 	%r10730, [%rd1];
	ld.global.u32 	%r10729, [%rd1+4];
	ld.global.u32 	%r10728, [%rd1+8];
	ld.global.u32 	%r10727, [%rd1+12];
	setp.lt.u16 	%p7, %rs2, 12;
	@%p7 bra 	$L__BB6_12;
	cvt.u32.u16 	%r1481, %rs2;
	and.b32  	%r21, %r1481, 255;
	add.s32 	%r22, %r21, -12;
	mov.b32 	%r10718, 0;
	mov.u16 	%rs151, %rs153;
$L__BB6_9:
	add.s32 	%r1482, %r13, %r10730;
	shf.l.wrap.b32 	%r1483, %r1482, %r1482, 16;
	add.s32 	%r1484, %r10730, %r1483;
	xor.b32  	%r1485, %r10730, %r1484;
	shf.l.wrap.b32 	%r1486, %r1485, %r1485, 12;
	add.s32 	%r1487, %r1482, %r1486;
	xor.b32  	%r1488, %r1483, %r1487;
	shf.l.wrap.b32 	%r1489, %r1488, %r1488, 8;
	add.s32 	%r1490, %r1484, %r1489;
	xor.b32  	%r1491, %r1486, %r1490;
	shf.l.wrap.b32 	%r1492, %r1491, %r1491, 7;
	add.s32 	%r1493, %r14, %r10729;
	shf.l.wrap.b32 	%r1494, %r1493, %r1493, 16;
	add.s32 	%r1495, %r10729, %r1494;
	xor.b32  	%r1496, %r10729, %r1495;
	shf.l.wrap.b32 	%r1497, %r1496, %r1496, 12;
	add.s32 	%r1498, %r1493, %r1497;
	xor.b32  	%r1499, %r1494, %r1498;
	shf.l.wrap.b32 	%r1500, %r1499, %r1499, 8;
	add.s32 	%r1501, %r1495, %r1500;
	xor.b32  	%r1502, %r1497, %r1501;
	shf.l.wrap.b32 	%r1503, %r1502, %r1502, 7;
	add.s32 	%r1504, %r15, %r10728;
	shf.l.wrap.b32 	%r1505, %r1504, %r1504, 16;
	add.s32 	%r1506, %r10728, %r1505;
	xor.b32  	%r1507, %r10728, %r1506;
	shf.l.wrap.b32 	%r1508, %r1507, %r1507, 12;
	add.s32 	%r1509, %r1504, %r1508;
	xor.b32  	%r1510, %r1505, %r1509;
	shf.l.wrap.b32 	%r1511, %r1510, %r1510, 8;
	add.s32 	%r1512, %r1506, %r1511;
	xor.b32  	%r1513, %r1508, %r1512;
	shf.l.wrap.b32 	%r1514, %r1513, %r1513, 7;
	add.s32 	%r1515, %r16, %r10727;
	shf.l.wrap.b32 	%r1516, %r1515, %r1515, 16;
	add.s32 	%r1517, %r10727, %r1516;
	xor.b32  	%r1518, %r10727, %r1517;
	shf.l.wrap.b32 	%r1519, %r1518, %r1518, 12;
	add.s32 	%r1520, %r1515, %r1519;
	xor.b32  	%r1521, %r1516, %r1520;
	shf.l.wrap.b32 	%r1522, %r1521, %r1521, 8;
	add.s32 	%r1523, %r1517, %r1522;
	xor.b32  	%r1524, %r1519, %r1523;
	shf.l.wrap.b32 	%r1525, %r1524, %r1524, 7;
	add.s32 	%r1526, %r1487, %r1503;
	xor.b32  	%r1527, %r1522, %r1526;
	shf.l.wrap.b32 	%r1528, %r1527, %r1527, 16;
	add.s32 	%r1529, %r1512, %r1528;
	xor.b32  	%r1530, %r1503, %r1529;
	shf.l.wrap.b32 	%r1531, %r1530, %r1530, 12;
	add.s32 	%r1532, %r1526, %r1531;
	xor.b32  	%r1533, %r1528, %r1532;
	shf.l.wrap.b32 	%r1534, %r1533, %r1533, 8;
	add.s32 	%r1535, %r1529, %r1534;
	xor.b32  	%r1536, %r1531, %r1535;
	shf.l.wrap.b32 	%r1537, %r1536, %r1536, 7;
	add.s32 	%r1538, %r1498, %r1514;
	xor.b32  	%r1539, %r1489, %r1538;
	shf.l.wrap.b32 	%r1540, %r1539, %r1539, 16;
	add.s32 	%r1541, %r1523, %r1540;
	xor.b32  	%r1542, %r1514, %r1541;
	shf.l.wrap.b32 	%r1543, %r1542, %r1542, 12;
	add.s32 	%r1544, %r1538, %r1543;
	xor.b32  	%r1545, %r1540, %r1544;
	shf.l.wrap.b32 	%r1546, %r1545, %r1545, 8;
	add.s32 	%r1547, %r1541, %r1546;
	xor.b32  	%r1548, %r1543, %r1547;
	shf.l.wrap.b32 	%r1549, %r1548, %r1548, 7;
	add.s32 	%r1550, %r1509, %r1525;
	xor.b32  	%r1551, %r1500, %r1550;
	shf.l.wrap.b32 	%r1552, %r1551, %r1551, 16;
	add.s32 	%r1553, %r1490, %r1552;
	xor.b32  	%r1554, %r1525, %r1553;
	shf.l.wrap.b32 	%r1555, %r1554, %r1554, 12;
	add.s32 	%r1556, %r1550, %r1555;
	xor.b32  	%r1557, %r1552, %r1556;
	shf.l.wrap.b32 	%r1558, %r1557, %r1557, 8;
	add.s32 	%r1559, %r1553, %r1558;
	xor.b32  	%r1560, %r1555, %r1559;
	shf.l.wrap.b32 	%r1561, %r1560, %r1560, 7;
	add.s32 	%r1562, %r1520, %r1492;
	xor.b32  	%r1563, %r1511, %r1562;
	shf.l.wrap.b32 	%r1564, %r1563, %r1563, 16;
	add.s32 	%r1565, %r1501, %r1564;
	xor.b32  	%r1566, %r1492, %r1565;
	shf.l.wrap.b32 	%r1567, %r1566, %r1566, 12;
	add.s32 	%r1568, %r1562, %r1567;
	xor.b32  	%r1569, %r1564, %r1568;
	shf.l.wrap.b32 	%r1570, %r1569, %r1569, 8;
	add.s32 	%r1571, %r1565, %r1570;
	xor.b32  	%r1572, %r1567, %r1571;
	shf.l.wrap.b32 	%r1573, %r1572, %r1572, 7;
	add.s32 	%r1574, %r1532, %r1573;
	xor.b32  	%r1575, %r1546, %r1574;
	shf.l.wrap.b32 	%r1576, %r1575, %r1575, 16;
	add.s32 	%r1577, %r1559, %r1576;
	xor.b32  	%r1578, %r1573, %r1577;
	shf.l.wrap.b32 	%r1579, %r1578, %r1578, 12;
	add.s32 	%r1580, %r1574, %r1579;
	xor.b32  	%r1581, %r1576, %r1580;
	shf.l.wrap.b32 	%r1582, %r1581, %r1581, 8;
	add.s32 	%r1583, %r1577, %r1582;
	xor.b32  	%r1584, %r1579, %r1583;
	shf.l.wrap.b32 	%r1585, %r1584, %r1584, 7;
	add.s32 	%r1586, %r1544, %r1537;
	xor.b32  	%r1587, %r1558, %r1586;
	shf.l.wrap.b32 	%r1588, %r1587, %r1587, 16;
	add.s32 	%r1589, %r1571, %r1588;
	xor.b32  	%r1590, %r1537, %r1589;
	shf.l.wrap.b32 	%r1591, %r1590, %r1590, 12;
	add.s32 	%r1592, %r1586, %r1591;
	xor.b32  	%r1593, %r1588, %r1592;
	shf.l.wrap.b32 	%r1594, %r1593, %r1593, 8;
	add.s32 	%r1595, %r1589, %r1594;
	xor.b32  	%r1596, %r1591, %r1595;
	shf.l.wrap.b32 	%r1597, %r1596, %r1596, 7;
	add.s32 	%r1598, %r1556, %r1549;
	xor.b32  	%r1599, %r1570, %r1598;
	shf.l.wrap.b32 	%r1600, %r1599, %r1599, 16;
	add.s32 	%r1601, %r1535, %r1600;
	xor.b32  	%r1602, %r1549, %r1601;
	shf.l.wrap.b32 	%r1603, %r1602, %r1602, 12;
	add.s32 	%r1604, %r1598, %r1603;
	xor.b32  	%r1605, %r1600, %r1604;
	shf.l.wrap.b32 	%r1606, %r1605, %r1605, 8;
	add.s32 	%r1607, %r1601, %r1606;
	xor.b32  	%r1608, %r1603, %r1607;
	shf.l.wrap.b32 	%r1609, %r1608, %r1608, 7;
	add.s32 	%r1610, %r1568, %r1561;
	xor.b32  	%r1611, %r1534, %r1610;
	shf.l.wrap.b32 	%r1612, %r1611, %r1611, 16;
	add.s32 	%r1613, %r1547, %r1612;
	xor.b32  	%r1614, %r1561, %r1613;
	shf.l.wrap.b32 	%r1615, %r1614, %r1614, 12;
	add.s32 	%r1616, %r1610, %r1615;
	xor.b32  	%r1617, %r1612, %r1616;
	shf.l.wrap.b32 	%r1618, %r1617, %r1617, 8;
	add.s32 	%r1619, %r1613, %r1618;
	xor.b32  	%r1620, %r1615, %r1619;
	shf.l.wrap.b32 	%r1621, %r1620, %r1620, 7;
	add.s32 	%r1622, %r1580, %r1597;
	xor.b32  	%r1623, %r1618, %r1622;
	shf.l.wrap.b32 	%r1624, %r1623, %r1623, 16;
	add.s32 	%r1625, %r1607, %r1624;
	xor.b32  	%r1626, %r1597, %r1625;
	shf.l.wrap.b32 	%r1627, %r1626, %r1626, 12;
	add.s32 	%r1628, %r1622, %r1627;
	xor.b32  	%r1629, %r1624, %r1628;
	shf.l.wrap.b32 	%r1630, %r1629, %r1629, 8;
	add.s32 	%r1631, %r1625, %r1630;
	xor.b32  	%r1632, %r1627, %r1631;
	shf.l.wrap.b32 	%r1633, %r1632, %r1632, 7;
	add.s32 	%r1634, %r1592, %r1609;
	xor.b32  	%r1635, %r1582, %r1634;
	shf.l.wrap.b32 	%r1636, %r1635, %r1635, 16;
	add.s32 	%r1637, %r1619, %r1636;
	xor.b32  	%r1638, %r1609, %r1637;
	shf.l.wrap.b32 	%r1639, %r1638, %r1638, 12;
	add.s32 	%r1640, %r1634, %r1639;
	xor.b32  	%r1641, %r1636, %r1640;
	shf.l.wrap.b32 	%r1642, %r1641, %r1641, 8;
	add.s32 	%r1643, %r1637, %r1642;
	xor.b32  	%r1644, %r1639, %r1643;
	shf.l.wrap.b32 	%r1645, %r1644, %r1644, 7;
	add.s32 	%r1646, %r1604, %r1621;
	xor.b32  	%r1647, %r1594, %r1646;
	shf.l.wrap.b32 	%r1648, %r1647, %r1647, 16;
	add.s32 	%r1649, %r1583, %r1648;
	xor.b32  	%r1650, %r1621, %r1649;
	shf.l.wrap.b32 	%r1651, %r1650, %r1650, 12;
	add.s32 	%r1652, %r1646, %r1651;
	xor.b32  	%r1653, %r1648, %r1652;
	shf.l.wrap.b32 	%r1654, %r1653, %r1653, 8;
	add.s32 	%r1655, %r1649, %r1654;
	xor.b32  	%r1656, %r1651, %r1655;
	shf.l.wrap.b32 	%r1657, %r1656, %r1656, 7;
	add.s32 	%r1658, %r1616, %r1585;
	xor.b32  	%r1659, %r1606, %r1658;
	shf.l.wrap.b32 	%r1660, %r1659, %r1659, 16;
	add.s32 	%r1661, %r1595, %r1660;
	xor.b32  	%r1662, %r1585, %r1661;
	shf.l.wrap.b32 	%r1663, %r1662, %r1662, 12;
	add.s32 	%r1664, %r1658, %r1663;
	xor.b32  	%r1665, %r1660, %r1664;
	shf.l.wrap.b32 	%r1666, %r1665, %r1665, 8;
	add.s32 	%r1667, %r1661, %r1666;
	xor.b32  	%r1668, %r1663, %r1667;
	shf.l.wrap.b32 	%r1669, %r1668, %r1668, 7;
	add.s32 	%r1670, %r1628, %r1669;
	xor.b32  	%r1671, %r1642, %r1670;
	shf.l.wrap.b32 	%r1672, %r1671, %r1671, 16;
	add.s32 	%r1673, %r1655, %r1672;
	xor.b32  	%r1674, %r1669, %r1673;
	shf.l.wrap.b32 	%r1675, %r1674, %r1674, 12;
	add.s32 	%r1676, %r1670, %r1675;
	xor.b32  	%r1677, %r1672, %r1676;
	shf.l.wrap.b32 	%r1678, %r1677, %r1677, 8;
	add.s32 	%r1679, %r1673, %r1678;
	xor.b32  	%r1680, %r1675, %r1679;
	shf.l.wrap.b32 	%r1681, %r1680, %r1680, 7;
	add.s32 	%r1682, %r1640, %r1633;
	xor.b32  	%r1683, %r1654, %r1682;
	shf.l.wrap.b32 	%r1684, %r1683, %r1683, 16;
	add.s32 	%r1685, %r1667, %r1684;
	xor.b32  	%r1686, %r1633, %r1685;
	shf.l.wrap.b32 	%r1687, %r1686, %r1686, 12;
	add.s32 	%r1688, %r1682, %r1687;
	xor.b32  	%r1689, %r1684, %r1688;
	shf.l.wrap.b32 	%r1690, %r1689, %r1689, 8;
	add.s32 	%r1691, %r1685, %r1690;
	xor.b32  	%r1692, %r1687, %r1691;
	shf.l.wrap.b32 	%r1693, %r1692, %r1692, 7;
	add.s32 	%r1694, %r1652, %r1645;
	xor.b32  	%r1695, %r1666, %r1694;
	shf.l.wrap.b32 	%r1696, %r1695, %r1695, 16;
	add.s32 	%r1697, %r1631, %r1696;
	xor.b32  	%r1698, %r1645, %r1697;
	shf.l.wrap.b32 	%r1699, %r1698, %r1698, 12;
	add.s32 	%r1700, %r1694, %r1699;
	xor.b32  	%r1701, %r1696, %r1700;
	shf.l.wrap.b32 	%r1702, %r1701, %r1701, 8;
	add.s32 	%r1703, %r1697, %r1702;
	xor.b32  	%r1704, %r1699, %r1703;
	shf.l.wrap.b32 	%r1705, %r1704, %r1704, 7;
	add.s32 	%r1706, %r1664, %r1657;
	xor.b32  	%r1707, %r1630, %r1706;
	shf.l.wrap.b32 	%r1708, %r1707, %r1707, 16;
	add.s32 	%r1709, %r1643, %r1708;
	xor.b32  	%r1710, %r1657, %r1709;
	shf.l.wrap.b32 	%r1711, %r1710, %r1710, 12;
	add.s32 	%r1712, %r1706, %r1711;
	xor.b32  	%r1713, %r1708, %r1712;
	shf.l.wrap.b32 	%r1714, %r1713, %r1713, 8;
	add.s32 	%r1715, %r1709, %r1714;
	xor.b32  	%r1716, %r1711, %r1715;
	shf.l.wrap.b32 	%r1717, %r1716, %r1716, 7;
	add.s32 	%r1718, %r1676, %r1693;
	xor.b32  	%r1719, %r1714, %r1718;
	shf.l.wrap.b32 	%r1720, %r1719, %r1719, 16;
	add.s32 	%r1721, %r1703, %r1720;
	xor.b32  	%r1722, %r1693, %r1721;
	shf.l.wrap.b32 	%r1723, %r1722, %r1722, 12;
	add.s32 	%r1724, %r1718, %r1723;
	xor.b32  	%r1725, %r1720, %r1724;
	shf.l.wrap.b32 	%r1726, %r1725, %r1725, 8;
	add.s32 	%r1727, %r1721, %r1726;
	xor.b32  	%r1728, %r1723, %r1727;
	shf.l.wrap.b32 	%r1729, %r1728, %r1728, 7;
	add.s32 	%r1730, %r1688, %r1705;
	xor.b32  	%r1731, %r1678, %r1730;
	shf.l.wrap.b32 	%r1732, %r1731, %r1731, 16;
	add.s32 	%r1733, %r1715, %r1732;
	xor.b32  	%r1734, %r1705, %r1733;
	shf.l.wrap.b32 	%r1735, %r1734, %r1734, 12;
	add.s32 	%r1736, %r1730, %r1735;
	xor.b32  	%r1737, %r1732, %r1736;
	shf.l.wrap.b32 	%r1738, %r1737, %r1737, 8;
	add.s32 	%r1739, %r1733, %r1738;
	xor.b32  	%r1740, %r1735, %r1739;
	shf.l.wrap.b32 	%r1741, %r1740, %r1740, 7;
	add.s32 	%r1742, %r1700, %r1717;
	xor.b32  	%r1743, %r1690, %r1742;
	shf.l.wrap.b32 	%r1744, %r1743, %r1743, 16;
	add.s32 	%r1745, %r1679, %r1744;
	xor.b32  	%r1746, %r1717, %r1745;
	shf.l.wrap.b32 	%r1747, %r1746, %r1746, 12;
	add.s32 	%r1748, %r1742, %r1747;
	xor.b32  	%r1749, %r1744, %r1748;
	shf.l.wrap.b32 	%r1750, %r1749, %r1749, 8;
	add.s32 	%r1751, %r1745, %r1750;
	xor.b32  	%r1752, %r1747, %r1751;
	shf.l.wrap.b32 	%r1753, %r1752, %r1752, 7;
	add.s32 	%r1754, %r1712, %r1681;
	xor.b32  	%r1755, %r1702, %r1754;
	shf.l.wrap.b32 	%r1756, %r1755, %r1755, 16;
	add.s32 	%r1757, %r1691, %r1756;
	xor.b32  	%r1758, %r1681, %r1757;
	shf.l.wrap.b32 	%r1759, %r1758, %r1758, 12;
	add.s32 	%r1760, %r1754, %r1759;
	xor.b32  	%r1761, %r1756, %r1760;
	shf.l.wrap.b32 	%r1762, %r1761, %r1761, 8;
	add.s32 	%r1763, %r1757, %r1762;
	xor.b32  	%r1764, %r1759, %r1763;
	shf.l.wrap.b32 	%r1765, %r1764, %r1764, 7;
	add.s32 	%r1766, %r1724, %r1765;
	xor.b32  	%r1767, %r1738, %r1766;
	shf.l.wrap.b32 	%r1768, %r1767, %r1767, 16;
	add.s32 	%r1769, %r1751, %r1768;
	xor.b32  	%r1770, %r1765, %r1769;
	shf.l.wrap.b32 	%r1771, %r1770, %r1770, 12;
	add.s32 	%r1772, %r1766, %r1771;
	xor.b32  	%r1773, %r1768, %r1772;
	shf.l.wrap.b32 	%r1774, %r1773, %r1773, 8;
	add.s32 	%r1775, %r1769, %r1774;
	xor.b32  	%r1776, %r1771, %r1775;
	shf.l.wrap.b32 	%r1777, %r1776, %r1776, 7;
	add.s32 	%r1778, %r1736, %r1729;
	xor.b32  	%r1779, %r1750, %r1778;
	shf.l.wrap.b32 	%r1780, %r1779, %r1779, 16;
	add.s32 	%r1781, %r1763, %r1780;
	xor.b32  	%r1782, %r1729, %r1781;
	shf.l.wrap.b32 	%r1783, %r1782, %r1782, 12;
	add.s32 	%r1784, %r1778, %r1783;
	xor.b32  	%r1785, %r1780, %r1784;
	shf.l.wrap.b32 	%r1786, %r1785, %r1785, 8;
	add.s32 	%r1787, %r1781, %r1786;
	xor.b32  	%r1788, %r1783, %r1787;
	shf.l.wrap.b32 	%r1789, %r1788, %r1788, 7;
	add.s32 	%r1790, %r1748, %r1741;
	xor.b32  	%r1791, %r1762, %r1790;
	shf.l.wrap.b32 	%r1792, %r1791, %r1791, 16;
	add.s32 	%r1793, %r1727, %r1792;
	xor.b32  	%r1794, %r1741, %r1793;
	shf.l.wrap.b32 	%r1795, %r1794, %r1794, 12;
	add.s32 	%r1796, %r1790, %r1795;
	xor.b32  	%r1797, %r1792, %r1796;
	shf.l.wrap.b32 	%r1798, %r1797, %r1797, 8;
	add.s32 	%r1799, %r1793, %r1798;
	xor.b32  	%r1800, %r1795, %r1799;
	shf.l.wrap.b32 	%r1801, %r1800, %r1800, 7;
	add.s32 	%r1802, %r1760, %r1753;
	xor.b32  	%r1803, %r1726, %r1802;
	shf.l.wrap.b32 	%r1804, %r1803, %r1803, 16;
	add.s32 	%r1805, %r1739, %r1804;
	xor.b32  	%r1806, %r1753, %r1805;
	shf.l.wrap.b32 	%r1807, %r1806, %r1806, 12;
	add.s32 	%r1808, %r1802, %r1807;
	xor.b32  	%r1809, %r1804, %r1808;
	shf.l.wrap.b32 	%r1810, %r1809, %r1809, 8;
	add.s32 	%r1811, %r1805, %r1810;
	xor.b32  	%r1812, %r1807, %r1811;
	shf.l.wrap.b32 	%r1813, %r1812, %r1812, 7;
	add.s32 	%r1814, %r1772, %r1789;
	xor.b32  	%r1815, %r1810, %r1814;
	shf.l.wrap.b32 	%r1816, %r1815, %r1815, 16;
	add.s32 	%r1817, %r1799, %r1816;
	xor.b32  	%r1818, %r1789, %r1817;
	shf.l.wrap.b32 	%r1819, %r1818, %r1818, 12;
	add.s32 	%r1820, %r1814, %r1819;
	xor.b32  	%r1821, %r1816, %r1820;
	shf.l.wrap.b32 	%r1822, %r1821, %r1821, 8;
	add.s32 	%r1823, %r1817, %r1822;
	xor.b32  	%r1824, %r1819, %r1823;
	shf.l.wrap.b32 	%r1825, %r1824, %r1824, 7;
	add.s32 	%r1826, %r1784, %r1801;
	xor.b32  	%r1827, %r1774, %r1826;
	shf.l.wrap.b32 	%r1828, %r1827, %r1827, 16;
	add.s32 	%r1829, %r1811, %r1828;
	xor.b32  	%r1830, %r1801, %r1829;
	shf.l.wrap.b32 	%r1831, %r1830, %r1830, 12;
	add.s32 	%r1832, %r1826, %r1831;
	xor.b32  	%r1833, %r1828, %r1832;
	shf.l.wrap.b32 	%r1834, %r1833, %r1833, 8;
	add.s32 	%r1835, %r1829, %r1834;
	xor.b32  	%r1836, %r1831, %r1835;
	shf.l.wrap.b32 	%r1837, %r1836, %r1836, 7;
	add.s32 	%r1838, %r1796, %r1813;
	xor.b32  	%r1839, %r1786, %r1838;
	shf.l.wrap.b32 	%r1840, %r1839, %r1839, 16;
	add.s32 	%r1841, %r1775, %r1840;
	xor.b32  	%r1842, %r1813, %r1841;
	shf.l.wrap.b32 	%r1843, %r1842, %r1842, 12;
	add.s32 	%r1844, %r1838, %r1843;
	xor.b32  	%r1845, %r1840, %r1844;
	shf.l.wrap.b32 	%r1846, %r1845, %r1845, 8;
	add.s32 	%r1847, %r1841, %r1846;
	xor.b32  	%r1848, %r1843, %r1847;
	shf.l.wrap.b32 	%r1849, %r1848, %r1848, 7;
	add.s32 	%r1850, %r1808, %r1777;
	xor.b32  	%r1851, %r1798, %r1850;
	shf.l.wrap.b32 	%r1852, %r1851, %r1851, 16;
	add.s32 	%r1853, %r1787, %r1852;
	xor.b32  	%r1854, %r1777, %r1853;
	shf.l.wrap.b32 	%r1855, %r1854, %r1854, 12;
	add.s32 	%r1856, %r1850, %r1855;
	xor.b32  	%r1857, %r1852, %r1856;
	shf.l.wrap.b32 	%r1858, %r1857, %r1857, 8;
	add.s32 	%r1859, %r1853, %r1858;
	xor.b32  	%r1860, %r1855, %r1859;
	shf.l.wrap.b32 	%r1861, %r1860, %r1860, 7;
	add.s32 	%r10722, %r13, %r1820;
	add.s32 	%r10721, %r14, %r1832;
	add.s32 	%r10720, %r15, %r1844;
	add.s32 	%r10719, %r16, %r1856;
	add.s32 	%r10723, %r10730, %r1861;
	add.s32 	%r10724, %r10729, %r1825;
	add.s32 	%r10725, %r10728, %r1837;
	add.s32 	%r10726, %r10727, %r1849;
	xor.b32  	%r1862, %r1482, 1;
	shf.l.wrap.b32 	%r1863, %r1482, %r1862, 16;
	add.s32 	%r1864, %r10730, %r1863;
	xor.b32  	%r1865, %r10730, %r1864;
	shf.l.wrap.b32 	%r1866, %r1865, %r1865, 12;
	add.s32 	%r1867, %r1482, %r1866;
	xor.b32  	%r1868, %r1863, %r1867;
	shf.l.wrap.b32 	%r1869, %r1868, %r1868, 8;
	add.s32 	%r1870, %r1864, %r1869;
	xor.b32  	%r1871, %r1866, %r1870;
	shf.l.wrap.b32 	%r1872, %r1871, %r1871, 7;
	add.s32 	%r1873, %r1867, %r1503;
	xor.b32  	%r1874, %r1522, %r1873;
	shf.l.wrap.b32 	%r1875, %r1874, %r1874, 16;
	add.s32 	%r1876, %r1512, %r1875;
	xor.b32  	%r1877, %r1503, %r1876;
	shf.l.wrap.b32 	%r1878, %r1877, %r1877, 12;
	add.s32 	%r1879, %r1873, %r1878;
	xor.b32  	%r1880, %r1875, %r1879;
	shf.l.wrap.b32 	%r1881, %r1880, %r1880, 8;
	add.s32 	%r1882, %r1876, %r1881;
	xor.b32  	%r1883, %r1878, %r1882;
	shf.l.wrap.b32 	%r1884, %r1883, %r1883, 7;
	xor.b32  	%r1885, %r1869, %r1538;
	shf.l.wrap.b32 	%r1886, %r1885, %r1885, 16;
	add.s32 	%r1887, %r1523, %r1886;
	xor.b32  	%r1888, %r1514, %r1887;
	shf.l.wrap.b32 	%r1889, %r1888, %r1888, 12;
	add.s32 	%r1890, %r1538, %r1889;
	xor.b32  	%r1891, %r1886, %r1890;
	shf.l.wrap.b32 	%r1892, %r1891, %r1891, 8;
	add.s32 	%r1893, %r1887, %r1892;
	xor.b32  	%r1894, %r1889, %r1893;
	shf.l.wrap.b32 	%r1895, %r1894, %r1894, 7;
	add.s32 	%r1896, %r1870, %r1552;
	xor.b32  	%r1897, %r1525, %r1896;
	shf.l.wrap.b32 	%r1898, %r1897, %r1897, 12;
	add.s32 	%r1899, %r1550, %r1898;
	xor.b32  	%r1900, %r1552, %r1899;
	shf.l.wrap.b32 	%r1901, %r1900, %r1900, 8;
	add.s32 	%r1902, %r1896, %r1901;
	xor.b32  	%r1903, %r1898, %r1902;
	shf.l.wrap.b32 	%r1904, %r1903, %r1903, 7;
	add.s32 	%r1905, %r1520, %r1872;
	xor.b32  	%r1906, %r1511, %r1905;
	shf.l.wrap.b32 	%r1907, %r1906, %r1906, 16;
	add.s32 	%r1908, %r1501, %r1907;
	xor.b32  	%r1909, %r1872, %r1908;
	shf.l.wrap.b32 	%r1910, %r1909, %r1909, 12;
	add.s32 	%r1911, %r1905, %r1910;
	xor.b32  	%r1912, %r1907, %r1911;
	shf.l.wrap.b32 	%r1913, %r1912, %r1912, 8;
	add.s32 	%r1914, %r1908, %r1913;
	xor.b32  	%r1915, %r1910, %r1914;
	shf.l.wrap.b32 	%r1916, %r1915, %r1915, 7;
	add.s32 	%r1917, %r1879, %r1916;
	xor.b32  	%r1918, %r1892, %r1917;
	shf.l.wrap.b32 	%r1919, %r1918, %r1918, 16;
	add.s32 	%r1920, %r1902, %r1919;
	xor.b32  	%r1921, %r1916, %r1920;
	shf.l.wrap.b32 	%r1922, %r1921, %r1921, 12;
	add.s32 	%r1923, %r1917, %r1922;
	xor.b32  	%r1924, %r1919, %r1923;
	shf.l.wrap.b32 	%r1925, %r1924, %r1924, 8;
	add.s32 	%r1926, %r1920, %r1925;
	xor.b32  	%r1927, %r1922, %r1926;
	shf.l.wrap.b32 	%r1928, %r1927, %r1927, 7;
	add.s32 	%r1929, %r1890, %r1884;
	xor.b32  	%r1930, %r1901, %r1929;
	shf.l.wrap.b32 	%r1931, %r1930, %r1930, 16;
	add.s32 	%r1932, %r1914, %r1931;
	xor.b32  	%r1933, %r1884, %r1932;
	shf.l.wrap.b32 	%r1934, %r1933, %r1933, 12;
	add.s32 	%r1935, %r1929, %r1934;
	xor.b32  	%r1936, %r1931, %r1935;
	shf.l.wrap.b32 	%r1937, %r1936, %r1936, 8;
	add.s32 	%r1938, %r1932, %r1937;
	xor.b32  	%r1939, %r1934, %r1938;
	shf.l.wrap.b32 	%r1940, %r1939, %r1939, 7;
	add.s32 	%r1941, %r1899, %r1895;
	xor.b32  	%r1942, %r1913, %r1941;
	shf.l.wrap.b32 	%r1943, %r1942, %r1942, 16;
	add.s32 	%r1944, %r1882, %r1943;
	xor.b32  	%r1945, %r1895, %r1944;
	shf.l.wrap.b32 	%r1946, %r1945, %r1945, 12;
	add.s32 	%r1947, %r1941, %r1946;
	xor.b32  	%r1948, %r1943, %r1947;
	shf.l.wrap.b32 	%r1949, %r1948, %r1948, 8;
	add.s32 	%r1950, %r1944, %r1949;
	xor.b32  	%r1951, %r1946, %r1950;
	shf.l.wrap.b32 	%r1952, %r1951, %r1951, 7;
	add.s32 	%r1953, %r1911, %r1904;
	xor.b32  	%r1954, %r1881, %r1953;
	shf.l.wrap.b32 	%r1955, %r1954, %r1954, 16;
	add.s32 	%r1956, %r1893, %r1955;
	xor.b32  	%r1957, %r1904, %r1956;
	shf.l.wrap.b32 	%r1958, %r1957, %r1957, 12;
	add.s32 	%r1959, %r1953, %r1958;
	xor.b32  	%r1960, %r1955, %r1959;
	shf.l.wrap.b32 	%r1961, %r1960, %r1960, 8;
	add.s32 	%r1962, %r1956, %r1961;
	xor.b32  	%r1963, %r1958, %r1962;
	shf.l.wrap.b32 	%r1964, %r1963, %r1963, 7;
	add.s32 	%r1965, %r1923, %r1940;
	xor.b32  	%r1966, %r1961, %r1965;
	shf.l.wrap.b32 	%r1967, %r1966, %r1966, 16;
	add.s32 	%r1968, %r1950, %r1967;
	xor.b32  	%r1969, %r1940, %r1968;
	shf.l.wrap.b32 	%r1970, %r1969, %r1969, 12;
	add.s32 	%r1971, %r1965, %r1970;
	xor.b32  	%r1972, %r1967, %r1971;
	shf.l.wrap.b32 	%r1973, %r1972, %r1972, 8;
	add.s32 	%r1974, %r1968, %r1973;
	xor.b32  	%r1975, %r1970, %r1974;
	shf.l.wrap.b32 	%r1976, %r1975, %r1975, 7;
	add.s32 	%r1977, %r1935, %r1952;
	xor.b32  	%r1978, %r1925, %r1977;
	shf.l.wrap.b32 	%r1979, %r1978, %r1978, 16;
	add.s32 	%r1980, %r1962, %r1979;
	xor.b32  	%r1981, %r1952, %r1980;
	shf.l.wrap.b32 	%r1982, %r1981, %r1981, 12;
	add.s32 	%r1983, %r1977, %r1982;
	xor.b32  	%r1984, %r1979, %r1983;
	shf.l.wrap.b32 	%r1985, %r1984, %r1984, 8;
	add.s32 	%r1986, %r1980, %r1985;
	xor.b32  	%r1987, %r1982, %r1986;
	shf.l.wrap.b32 	%r1988, %r1987, %r1987, 7;
	add.s32 	%r1989, %r1947, %r1964;
	xor.b32  	%r1990, %r1937, %r1989;
	shf.l.wrap.b32 	%r1991, %r1990, %r1990, 16;
	add.s32 	%r1992, %r1926, %r1991;
	xor.b32  	%r1993, %r1964, %r1992;
	shf.l.wrap.b32 	%r1994, %r1993, %r1993, 12;
	add.s32 	%r1995, %r1989, %r1994;
	xor.b32  	%r1996, %r1991, %r1995;
	shf.l.wrap.b32 	%r1997, %r1996, %r1996, 8;
	add.s32 	%r1998, %r1992, %r1997;
	xor.b32  	%r1999, %r1994, %r1998;
	shf.l.wrap.b32 	%r2000, %r1999, %r1999, 7;
	add.s32 	%r2001, %r1959, %r1928;
	xor.b32  	%r2002, %r1949, %r2001;
	shf.l.wrap.b32 	%r2003, %r2002, %r2002, 16;
	add.s32 	%r2004, %r1938, %r2003;
	xor.b32  	%r2005, %r1928, %r2004;
	shf.l.wrap.b32 	%r2006, %r2005, %r2005, 12;
	add.s32 	%r2007, %r2001, %r2006;
	xor.b32  	%r2008, %r2003, %r2007;
	shf.l.wrap.b32 	%r2009, %r2008, %r2008, 8;
	add.s32 	%r2010, %r2004, %r2009;
	xor.b32  	%r2011, %r2006, %r2010;
	shf.l.wrap.b32 	%r2012, %r2011, %r2011, 7;
	add.s32 	%r2013, %r1971, %r2012;
	xor.b32  	%r2014, %r1985, %r2013;
	shf.l.wrap.b32 	%r2015, %r2014, %r2014, 16;
	add.s32 	%r2016, %r1998, %r2015;
	xor.b32  	%r2017, %r2012, %r2016;
	shf.l.wrap.b32 	%r2018, %r2017, %r2017, 12;
	add.s32 	%r2019, %r2013, %r2018;
	xor.b32  	%r2020, %r2015, %r2019;
	shf.l.wrap.b32 	%r2021, %r2020, %r2020, 8;
	add.s32 	%r2022, %r2016, %r2021;
	xor.b32  	%r2023, %r2018, %r2022;
	shf.l.wrap.b32 	%r2024, %r2023, %r2023, 7;
	add.s32 	%r2025, %r1983, %r1976;
	xor.b32  	%r2026, %r1997, %r2025;
	shf.l.wrap.b32 	%r2027, %r2026, %r2026, 16;
	add.s32 	%r2028, %r2010, %r2027;
	xor.b32  	%r2029, %r1976, %r2028;
	shf.l.wrap.b32 	%r2030, %r2029, %r2029, 12;
	add.s32 	%r2031, %r2025, %r2030;
	xor.b32  	%r2032, %r2027, %r2031;
	shf.l.wrap.b32 	%r2033, %r2032, %r2032, 8;
	add.s32 	%r2034, %r2028, %r2033;
	xor.b32  	%r2035, %r2030, %r2034;
	shf.l.wrap.b32 	%r2036, %r2035, %r2035, 7;
	add.s32 	%r2037, %r1995, %r1988;
	xor.b32  	%r2038, %r2009, %r2037;
	shf.l.wrap.b32 	%r2039, %r2038, %r2038, 16;
	add.s32 	%r2040, %r1974, %r2039;
	xor.b32  	%r2041, %r1988, %r2040;
	shf.l.wrap.b32 	%r2042, %r2041, %r2041, 12;
	add.s32 	%r2043, %r2037, %r2042;
	xor.b32  	%r2044, %r2039, %r2043;
	shf.l.wrap.b32 	%r2045, %r2044, %r2044, 8;
	add.s32 	%r2046, %r2040, %r2045;
	xor.b32  	%r2047, %r2042, %r2046;
	shf.l.wrap.b32 	%r2048, %r2047, %r2047, 7;
	add.s32 	%r2049, %r2007, %r2000;
	xor.b32  	%r2050, %r1973, %r2049;
	shf.l.wrap.b32 	%r2051, %r2050, %r2050, 16;
	add.s32 	%r2052, %r1986, %r2051;
	xor.b32  	%r2053, %r2000, %r2052;
	shf.l.wrap.b32 	%r2054, %r2053, %r2053, 12;
	add.s32 	%r2055, %r2049, %r2054;
	xor.b32  	%r2056, %r2051, %r2055;
	shf.l.wrap.b32 	%r2057, %r2056, %r2056, 8;
	add.s32 	%r2058, %r2052, %r2057;
	xor.b32  	%r2059, %r2054, %r2058;
	shf.l.wrap.b32 	%r2060, %r2059, %r2059, 7;
	add.s32 	%r2061, %r2019, %r2036;
	xor.b32  	%r2062, %r2057, %r2061;
	shf.l.wrap.b32 	%r2063, %r2062, %r2062, 16;
	add.s32 	%r2064, %r2046, %r2063;
	xor.b32  	%r2065, %r2036, %r2064;
	shf.l.wrap.b32 	%r2066, %r2065, %r2065, 12;
	add.s32 	%r2067, %r2061, %r2066;
	xor.b32  	%r2068, %r2063, %r2067;
	shf.l.wrap.b32 	%r2069, %r2068, %r2068, 8;
	add.s32 	%r2070, %r2064, %r2069;
	xor.b32  	%r2071, %r2066, %r2070;
	shf.l.wrap.b32 	%r2072, %r2071, %r2071, 7;
	add.s32 	%r2073, %r2031, %r2048;
	xor.b32  	%r2074, %r2021, %r2073;
	shf.l.wrap.b32 	%r2075, %r2074, %r2074, 16;
	add.s32 	%r2076, %r2058, %r2075;
	xor.b32  	%r2077, %r2048, %r2076;
	shf.l.wrap.b32 	%r2078, %r2077, %r2077, 12;
	add.s32 	%r2079, %r2073, %r2078;
	xor.b32  	%r2080, %r2075, %r2079;
	shf.l.wrap.b32 	%r2081, %r2080, %r2080, 8;
	add.s32 	%r2082, %r2076, %r2081;
	xor.b32  	%r2083, %r2078, %r2082;
	shf.l.wrap.b32 	%r2084, %r2083, %r2083, 7;
	add.s32 	%r2085, %r2043, %r2060;
	xor.b32  	%r2086, %r2033, %r2085;
	shf.l.wrap.b32 	%r2087, %r2086, %r2086, 16;
	add.s32 	%r2088, %r2022, %r2087;
	xor.b32  	%r2089, %r2060, %r2088;
	shf.l.wrap.b32 	%r2090, %r2089, %r2089, 12;
	add.s32 	%r2091, %r2085, %r2090;
	xor.b32  	%r2092, %r2087, %r2091;
	shf.l.wrap.b32 	%r2093, %r2092, %r2092, 8;
	add.s32 	%r2094, %r2088, %r2093;
	xor.b32  	%r2095, %r2090, %r2094;
	shf.l.wrap.b32 	%r2096, %r2095, %r2095, 7;
	add.s32 	%r2097, %r2055, %r2024;
	xor.b32  	%r2098, %r2045, %r2097;
	shf.l.wrap.b32 	%r2099, %r2098, %r2098, 16;
	add.s32 	%r2100, %r2034, %r2099;
	xor.b32  	%r2101, %r2024, %r2100;
	shf.l.wrap.b32 	%r2102, %r2101, %r2101, 12;
	add.s32 	%r2103, %r2097, %r2102;
	xor.b32  	%r2104, %r2099, %r2103;
	shf.l.wrap.b32 	%r2105, %r2104, %r2104, 8;
	add.s32 	%r2106, %r2100, %r2105;
	xor.b32  	%r2107, %r2102, %r2106;
	shf.l.wrap.b32 	%r2108, %r2107, %r2107, 7;
	add.s32 	%r2109, %r2067, %r2108;
	xor.b32  	%r2110, %r2081, %r2109;
	shf.l.wrap.b32 	%r2111, %r2110, %r2110, 16;
	add.s32 	%r2112, %r2094, %r2111;
	xor.b32  	%r2113, %r2108, %r2112;
	shf.l.wrap.b32 	%r2114, %r2113, %r2113, 12;
	add.s32 	%r2115, %r2109, %r2114;
	xor.b32  	%r2116, %r2111, %r2115;
	shf.l.wrap.b32 	%r2117, %r2116, %r2116, 8;
	add.s32 	%r2118, %r2079, %r2072;
	xor.b32  	%r2119, %r2093, %r2118;
	shf.l.wrap.b32 	%r2120, %r2119, %r2119, 16;
	add.s32 	%r2121, %r2106, %r2120;
	xor.b32  	%r2122, %r2072, %r2121;
	shf.l.wrap.b32 	%r2123, %r2122, %r2122, 12;
	add.s32 	%r2124, %r2118, %r2123;
	xor.b32  	%r2125, %r2120, %r2124;
	shf.l.wrap.b32 	%r2126, %r2125, %r2125, 8;
	add.s32 	%r2127, %r2121, %r2126;
	xor.b32  	%r2128, %r2123, %r2127;
	shf.l.wrap.b32 	%r2129, %r2128, %r2128, 7;
	add.s32 	%r2130, %r2091, %r2084;
	xor.b32  	%r2131, %r2105, %r2130;
	shf.l.wrap.b32 	%r2132, %r2131, %r2131, 16;
	add.s32 	%r2133, %r2070, %r2132;
	xor.b32  	%r2134, %r2084, %r2133;
	shf.l.wrap.b32 	%r2135, %r2134, %r2134, 12;
	add.s32 	%r2136, %r2130, %r2135;
	xor.b32  	%r2137, %r2132, %r2136;
	shf.l.wrap.b32 	%r2138, %r2137, %r2137, 8;
	add.s32 	%r2139, %r2133, %r2138;
	xor.b32  	%r2140, %r2135, %r2139;
	shf.l.wrap.b32 	%r2141, %r2140, %r2140, 7;
	add.s32 	%r2142, %r2103, %r2096;
	xor.b32  	%r2143, %r2069, %r2142;
	shf.l.wrap.b32 	%r2144, %r2143, %r2143, 16;
	add.s32 	%r2145, %r2082, %r2144;
	xor.b32  	%r2146, %r2096, %r2145;
	shf.l.wrap.b32 	%r2147, %r2146, %r2146, 12;
	add.s32 	%r2148, %r2142, %r2147;
	xor.b32  	%r2149, %r2144, %r2148;
	shf.l.wrap.b32 	%r2150, %r2149, %r2149, 8;
	add.s32 	%r2151, %r2145, %r2150;
	add.s32 	%r2152, %r2115, %r2129;
	xor.b32  	%r2153, %r2150, %r2152;
	shf.l.wrap.b32 	%r2154, %r2153, %r2153, 16;
	add.s32 	%r2155, %r2139, %r2154;
	xor.b32  	%r2156, %r2129, %r2155;
	shr.u32 	%r2157, %r2156, 20;
	add.s32 	%r2158, %r2152, %r2157;
	add.s32 	%r2159, %r2124, %r2141;
	xor.b32  	%r2160, %r2117, %r2159;
	shf.l.wrap.b32 	%r2161, %r2160, %r2160, 16;
	add.s32 	%r2162, %r2151, %r2161;
	xor.b32  	%r2163, %r2141, %r2162;
	shr.u32 	%r2164, %r2163, 20;
	add.s32 	%r2165, %r2159, %r2164;
	add.s32 	%r2166, %r13, %r2158;
	add.s32 	%r2167, %r14, %r2165;
	not.b32 	%r2168, %r10718;
	add.s32 	%r2169, %r21, %r2168;
	mov.b32 	%r2170, 1;
	shl.b32 	%r2171, %r2170, %r2169;
	and.b32  	%r36, %r2171, %r12;
	setp.eq.s32 	%p8, %r36, 0;
	selp.b32 	%r2172, %r2166, %r2167, %p8;
	cvt.u16.u32 	%rs79, %r2172;
	and.b16  	%rs153, %rs79, 1;
	and.b16  	%rs80, %rs151, 255;
	setp.ne.s16 	%p9, %rs80, 1;
	@%p9 bra 	$L__BB6_11;
	setp.eq.s32 	%p10, %r36, 0;
	mul.wide.u32 	%rd19, %r10718, 16;
	add.s64 	%rd20, %rd1, %rd19;
	ld.global.u32 	%r2173, [%rd20+20];
	selp.b32 	%r2174, %r10722, %r10723, %p10;
	xor.b32  	%r2175, %r2174, %r2173;
	selp.b32 	%r2176, %r10721, %r10724, %p10;
	selp.b32 	%r10722, %r2175, %r10722, %p10;
	selp.b32 	%r10723, %r10723, %r2175, %p10;
	ld.global.u32 	%r2177, [%rd20+24];
	xor.b32  	%r2178, %r2176, %r2177;
	selp.b32 	%r2179, %r10720, %r10725, %p10;
	selp.b32 	%r10721, %r2178, %r10721, %p10;
	selp.b32 	%r10724, %r10724, %r2178, %p10;
	ld.global.u32 	%r2180, [%rd20+28];
	xor.b32  	%r2181, %r2179, %r2180;
	selp.b32 	%r2182, %r10719, %r10726, %p10;
	selp.b32 	%r10720, %r2181, %r10720, %p10;
	selp.b32 	%r10725, %r10725, %r2181, %p10;
	ld.global.u32 	%r2183, [%rd20+32];
	xor.b32  	%r2184, %r2182, %r2183;
	selp.b32 	%r2185, 420, 445, %p10;
	selp.b32 	%r10719, %r2184, %r10719, %p10;
	selp.b32 	%r10726, %r10726, %r2184, %p10;
	add.s32 	%r2186, %r2185, %r10718;
	cvt.u64.u32 	%rd21, %r2186;
	add.s64 	%rd22, %rd1, %rd21;
	ld.global.u8 	%rs81, [%rd22];
	xor.b16  	%rs153, %rs81, %rs153;
$L__BB6_11:
	setp.eq.s32 	%p11, %r36, 0;
	selp.b32 	%r10730, %r10722, %r10723, %p11;
	selp.b32 	%r10729, %r10721, %r10724, %p11;
	selp.b32 	%r10728, %r10720, %r10725, %p11;
	selp.b32 	%r10727, %r10719, %r10726, %p11;
	add.s32 	%r57, %r10718, 1;
	setp.ne.s32 	%p12, %r10718, %r22;
	mov.u16 	%rs151, %rs153;
	mov.u32 	%r10718, %r57;
	@%p12 bra 	$L__BB6_9;
$L__BB6_12:
	st.shared.v4.u32 	[s_mem+24672], {%r10730, %r10729, %r10728, %r10727};
	st.shared.u8 	[s_mem+24688], %rs153;
	ld.global.v2.u8 	{%rs156, %rs9}, [%rd1+504];
	ld.global.u32 	%r10747, [%rd1+488];
	ld.global.u32 	%r10746, [%rd1+492];
	ld.global.u32 	%r10745, [%rd1+496];
	ld.global.u32 	%r10744, [%rd1+500];
	setp.lt.u16 	%p13, %rs9, 12;
	@%p13 bra 	$L__BB6_17;
	cvt.u32.u16 	%r2188, %rs9;
	and.b32  	%r66, %r2188, 255;
	add.s32 	%r67, %r66, -12;
	mov.b32 	%r10735, 0;
	mov.u16 	%rs154, %rs156;
$L__BB6_14:
	add.s32 	%r2189, %r13, %r10747;
	shf.l.wrap.b32 	%r2190, %r2189, %r2189, 16;
	add.s32 	%r2191, %r10747, %r2190;
	xor.b32  	%r2192, %r10747, %r2191;
	shf.l.wrap.b32 	%r2193, %r2192, %r2192, 12;
	add.s32 	%r2194, %r2189, %r2193;
	xor.b32  	%r2195, %r2190, %r2194;
	shf.l.wrap.b32 	%r2196, %r2195, %r2195, 8;
	add.s32 	%r2197, %r2191, %r2196;
	xor.b32  	%r2198, %r2193, %r2197;
	shf.l.wrap.b32 	%r2199, %r2198, %r2198, 7;
	add.s32 	%r2200, %r14, %r10746;
	shf.l.wrap.b32 	%r2201, %r2200, %r2200, 16;
	add.s32 	%r2202, %r10746, %r2201;
	xor.b32  	%r2203, %r10746, %r2202;
	shf.l.wrap.b32 	%r2204, %r2203, %r2203, 12;
	add.s32 	%r2205, %r2200, %r2204;
	xor.b32  	%r2206, %r2201, %r2205;
	shf.l.wrap.b32 	%r2207, %r2206, %r2206, 8;
	add.s32 	%r2208, %r2202, %r2207;
	xor.b32  	%r2209, %r2204, %r2208;
	shf.l.wrap.b32 	%r2210, %r2209, %r2209, 7;
	add.s32 	%r2211, %r15, %r10745;
	shf.l.wrap.b32 	%r2212, %r2211, %r2211, 16;
	add.s32 	%r2213, %r10745, %r2212;
	xor.b32  	%r2214, %r10745, %r2213;
	shf.l.wrap.b32 	%r2215, %r2214, %r2214, 12;
	add.s32 	%r2216, %r2211, %r2215;
	xor.b32  	%r2217, %r2212, %r2216;
	shf.l.wrap.b32 	%r2218, %r2217, %r2217, 8;
	add.s32 	%r2219, %r2213, %r2218;
	xor.b32  	%r2220, %r2215, %r2219;
	shf.l.wrap.b32 	%r2221, %r2220, %r2220, 7;
	add.s32 	%r2222, %r16, %r10744;
	shf.l.wrap.b32 	%r2223, %r2222, %r2222, 16;
	add.s32 	%r2224, %r10744, %r2223;
	xor.b32  	%r2225, %r10744, %r2224;
	shf.l.wrap.b32 	%r2226, %r2225, %r2225, 12;
	add.s32 	%r2227, %r2222, %r2226;
	xor.b32  	%r2228, %r2223, %r2227;
	shf.l.wrap.b32 	%r2229, %r2228, %r2228, 8;
	add.s32 	%r2230, %r2224, %r2229;
	xor.b32  	%r2231, %r2226, %r2230;
	shf.l.wrap.b32 	%r2232, %r2231, %r2231, 7;
	add.s32 	%r2233, %r2194, %r2210;
	xor.b32  	%r2234, %r2229, %r2233;
	shf.l.wrap.b32 	%r2235, %r2234, %r2234, 16;
	add.s32 	%r2236, %r2219, %r2235;
	xor.b32  	%r2237, %r2210, %r2236;
	shf.l.wrap.b32 	%r2238, %r2237, %r2237, 12;
	add.s32 	%r2239, %r2233, %r2238;
	xor.b32  	%r2240, %r2235, %r2239;
	shf.l.wrap.b32 	%r2241, %r2240, %r2240, 8;
	add.s32 	%r2242, %r2236, %r2241;
	xor.b32  	%r2243, %r2238, %r2242;
	shf.l.wrap.b32 	%r2244, %r2243, %r2243, 7;
	add.s32 	%r2245, %r2205, %r2221;
	xor.b32  	%r2246, %r2196, %r2245;
	shf.l.wrap.b32 	%r2247, %r2246, %r2246, 16;
	add.s32 	%r2248, %r2230, %r2247;
	xor.b32  	%r2249, %r2221, %r2248;
	shf.l.wrap.b32 	%r2250, %r2249, %r2249, 12;
	add.s32 	%r2251, %r2245, %r2250;
	xor.b32  	%r2252, %r2247, %r2251;
	shf.l.wrap.b32 	%r2253, %r2252, %r2252, 8;
	add.s32 	%r2254, %r2248, %r2253;
	xor.b32  	%r2255, %r2250, %r2254;
	shf.l.wrap.b32 	%r2256, %r2255, %r2255, 7;
	add.s32 	%r2257, %r2216, %r2232;
	xor.b32  	%r2258, %r2207, %r2257;
	shf.l.wrap.b32 	%r2259, %r2258, %r2258, 16;
	add.s32 	%r2260, %r2197, %r2259;
	xor.b32  	%r2261, %r2232, %r2260;
	shf.l.wrap.b32 	%r2262, %r2261, %r2261, 12;
	add.s32 	%r2263, %r2257, %r2262;
	xor.b32  	%r2264, %r2259, %r2263;
	shf.l.wrap.b32 	%r2265, %r2264, %r2264, 8;
	add.s32 	%r2266, %r2260, %r2265;
	xor.b32  	%r2267, %r2262, %r2266;
	shf.l.wrap.b32 	%r2268, %r2267, %r2267, 7;
	add.s32 	%r2269, %r2227, %r2199;
	xor.b32  	%r2270, %r2218, %r2269;
	shf.l.wrap.b32 	%r2271, %r2270, %r2270, 16;
	add.s32 	%r2272, %r2208, %r2271;
	xor.b32  	%r2273, %r2199, %r2272;
	shf.l.wrap.b32 	%r2274, %r2273, %r2273, 12;
	add.s32 	%r2275, %r2269, %r2274;
	xor.b32  	%r2276, %r2271, %r2275;
	shf.l.wrap.b32 	%r2277, %r2276, %r2276, 8;
	add.s32 	%r2278, %r2272, %r2277;
	xor.b32  	%r2279, %r2274, %r2278;
	shf.l.wrap.b32 	%r2280, %r2279, %r2279, 7;
	add.s32 	%r2281, %r2239, %r2280;
	xor.b32  	%r2282, %r2253, %r2281;
	shf.l.wrap.b32 	%r2283, %r2282, %r2282, 16;
	add.s32 	%r2284, %r2266, %r2283;
	xor.b32  	%r2285, %r2280, %r2284;
	shf.l.wrap.b32 	%r2286, %r2285, %r2285, 12;
	add.s32 	%r2287, %r2281, %r2286;
	xor.b32  	%r2288, %r2283, %r2287;
	shf.l.wrap.b32 	%r2289, %r2288, %r2288, 8;
	add.s32 	%r2290, %r2284, %r2289;
	xor.b32  	%r2291, %r2286, %r2290;
	shf.l.wrap.b32 	%r2292, %r2291, %r2291, 7;
	add.s32 	%r2293, %r2251, %r2244;
	xor.b32  	%r2294, %r2265, %r2293;
	shf.l.wrap.b32 	%r2295, %r2294, %r2294, 16;
	add.s32 	%r2296, %r2278, %r2295;
	xor.b32  	%r2297, %r2244, %r2296;
	shf.l.wrap.b32 	%r2298, %r2297, %r2297, 12;
	add.s32 	%r2299, %r2293, %r2298;
	xor.b32  	%r2300, %r2295, %r2299;
	shf.l.wrap.b32 	%r2301, %r2300, %r2300, 8;
	add.s32 	%r2302, %r2296, %r2301;
	xor.b32  	%r2303, %r2298, %r2302;
	shf.l.wrap.b32 	%r2304, %r2303, %r2303, 7;
	add.s32 	%r2305, %r2263, %r2256;
	xor.b32  	%r2306, %r2277, %r2305;
	shf.l.wrap.b32 	%r2307, %r2306, %r2306, 16;
	add.s32 	%r2308, %r2242, %r2307;
	xor.b32  	%r2309, %r2256, %r2308;
	shf.l.wrap.b32 	%r2310, %r2309, %r2309, 12;
	add.s32 	%r2311, %r2305, %r2310;
	xor.b32  	%r2312, %r2307, %r2311;
	shf.l.wrap.b32 	%r2313, %r2312, %r2312, 8;
	add.s32 	%r2314, %r2308, %r2313;
	xor.b32  	%r2315, %r2310, %r2314;
	shf.l.wrap.b32 	%r2316, %r2315, %r2315, 7;
	add.s32 	%r2317, %r2275, %r2268;
	xor.b32  	%r2318, %r2241, %r2317;
	shf.l.wrap.b32 	%r2319, %r2318, %r2318, 16;
	add.s32 	%r2320, %r2254, %r2319;
	xor.b32  	%r2321, %r2268, %r2320;
	shf.l.wrap.b32 	%r2322, %r2321, %r2321, 12;
	add.s32 	%r2323, %r2317, %r2322;
	xor.b32  	%r2324, %r2319, %r2323;
	shf.l.wrap.b32 	%r2325, %r2324, %r2324, 8;
	add.s32 	%r2326, %r2320, %r2325;
	xor.b32  	%r2327, %r2322, %r2326;
	shf.l.wrap.b32 	%r2328, %r2327, %r2327, 7;
	add.s32 	%r2329, %r2287, %r2304;
	xor.b32  	%r2330, %r2325, %r2329;
	shf.l.wrap.b32 	%r2331, %r2330, %r2330, 16;
	add.s32 	%r2332, %r2314, %r2331;
	xor.b32  	%r2333, %r2304, %r2332;
	shf.l.wrap.b32 	%r2334, %r2333, %r2333, 12;
	add.s32 	%r2335, %r2329, %r2334;
	xor.b32  	%r2336, %r2331, %r2335;
	shf.l.wrap.b32 	%r2337, %r2336, %r2336, 8;
	add.s32 	%r2338, %r2332, %r2337;
	xor.b32  	%r2339, %r2334, %r2338;
	shf.l.wrap.b32 	%r2340, %r2339, %r2339, 7;
	add.s32 	%r2341, %r2299, %r2316;
	xor.b32  	%r2342, %r2289, %r2341;
	shf.l.wrap.b32 	%r2343, %r2342, %r2342, 16;
	add.s32 	%r2344, %r2326, %r2343;
	xor.b32  	%r2345, %r2316, %r2344;
	shf.l.wrap.b32 	%r2346, %r2345, %r2345, 12;
	add.s32 	%r2347, %r2341, %r2346;
	xor.b32  	%r2348, %r2343, %r2347;
	shf.l.wrap.b32 	%r2349, %r2348, %r2348, 8;
	add.s32 	%r2350, %r2344, %r2349;
	xor.b32  	%r2351, %r2346, %r2350;
	shf.l.wrap.b32 	%r2352, %r2351, %r2351, 7;
	add.s32 	%r2353, %r2311, %r2328;
	xor.b32  	%r2354, %r2301, %r2353;
	shf.l.wrap.b32 	%r2355, %r2354, %r2354, 16;
	add.s32 	%r2356, %r2290, %r2355;
	xor.b32  	%r2357, %r2328, %r2356;
	shf.l.wrap.b32 	%r2358, %r2357, %r2357, 12;
	add.s32 	%r2359, %r2353, %r2358;
	xor.b32  	%r2360, %r2355, %r2359;
	shf.l.wrap.b32 	%r2361, %r2360, %r2360, 8;
	add.s32 	%r2362, %r2356, %r2361;
	xor.b32  	%r2363, %r2358, %r2362;
	shf.l.wrap.b32 	%r2364, %r2363, %r2363, 7;
	add.s32 	%r2365, %r2323, %r2292;
	xor.b32  	%r2366, %r2313, %r2365;
	shf.l.wrap.b32 	%r2367, %r2366, %r2366, 16;
	add.s32 	%r2368, %r2302, %r2367;
	xor.b32  	%r2369, %r2292, %r2368;
	shf.l.wrap.b32 	%r2370, %r2369, %r2369, 12;
	add.s32 	%r2371, %r2365, %r2370;
	xor.b32  	%r2372, %r2367, %r2371;
	shf.l.wrap.b32 	%r2373, %r2372, %r2372, 8;
	add.s32 	%r2374, %r2368, %r2373;
	xor.b32  	%r2375, %r2370, %r2374;
	shf.l.wrap.b32 	%r2376, %r2375, %r2375, 7;
	add.s32 	%r2377, %r2335, %r2376;
	xor.b32  	%r2378, %r2349, %r2377;
	shf.l.wrap.b32 	%r2379, %r2378, %r2378, 16;
	add.s32 	%r2380, %r2362, %r2379;
	xor.b32  	%r2381, %r2376, %r2380;
	shf.l.wrap.b32 	%r2382, %r2381, %r2381, 12;
	add.s32 	%r2383, %r2377, %r2382;
	xor.b32  	%r2384, %r2379, %r2383;
	shf.l.wrap.b32 	%r2385, %r2384, %r2384, 8;
	add.s32 	%r2386, %r2380, %r2385;
	xor.b32  	%r2387, %r2382, %r2386;
	shf.l.wrap.b32 	%r2388, %r2387, %r2387, 7;
	add.s32 	%r2389, %r2347, %r2340;
	xor.b32  	%r2390, %r2361, %r2389;
	shf.l.wrap.b32 	%r2391, %r2390, %r2390, 16;
	add.s32 	%r2392, %r2374, %r2391;
	xor.b32  	%r2393, %r2340, %r2392;
	shf.l.wrap.b32 	%r2394, %r2393, %r2393, 12;
	add.s32 	%r2395, %r2389, %r2394;
	xor.b32  	%r2396, %r2391, %r2395;
	shf.l.wrap.b32 	%r2397, %r2396, %r2396, 8;
	add.s32 	%r2398, %r2392, %r2397;
	xor.b32  	%r2399, %r2394, %r2398;
	shf.l.wrap.b32 	%r2400, %r2399, %r2399, 7;
	add.s32 	%r2401, %r2359, %r2352;
	xor.b32  	%r2402, %r2373, %r2401;
	shf.l.wrap.b32 	%r2403, %r2402, %r2402, 16;
	add.s32 	%r2404, %r2338, %r2403;
	xor.b32  	%r2405, %r2352, %r2404;
	shf.l.wrap.b32 	%r2406, %r2405, %r2405, 12;
	add.s32 	%r2407, %r2401, %r2406;
	xor.b32  	%r2408, %r2403, %r2407;
	shf.l.wrap.b32 	%r2409, %r2408, %r2408, 8;
	add.s32 	%r2410, %r2404, %r2409;
	xor.b32  	%r2411, %r2406, %r2410;
	shf.l.wrap.b32 	%r2412, %r2411, %r2411, 7;
	add.s32 	%r2413, %r2371, %r2364;
	xor.b32  	%r2414, %r2337, %r2413;
	shf.l.wrap.b32 	%r2415, %r2414, %r2414, 16;
	add.s32 	%r2416, %r2350, %r2415;
	xor.b32  	%r2417, %r2364, %r2416;
	shf.l.wrap.b32 	%r2418, %r2417, %r2417, 12;
	add.s32 	%r2419, %r2413, %r2418;
	xor.b32  	%r2420, %r2415, %r2419;
	shf.l.wrap.b32 	%r2421, %r2420, %r2420, 8;
	add.s32 	%r2422, %r2416, %r2421;
	xor.b32  	%r2423, %r2418, %r2422;
	shf.l.wrap.b32 	%r2424, %r2423, %r2423, 7;
	add.s32 	%r2425, %r2383, %r2400;
	xor.b32  	%r2426, %r2421, %r2425;
	shf.l.wrap.b32 	%r2427, %r2426, %r2426, 16;
	add.s32 	%r2428, %r2410, %r2427;
	xor.b32  	%r2429, %r2400, %r2428;
	shf.l.wrap.b32 	%r2430, %r2429, %r2429, 12;
	add.s32 	%r2431, %r2425, %r2430;
	xor.b32  	%r2432, %r2427, %r2431;
	shf.l.wrap.b32 	%r2433, %r2432, %r2432, 8;
	add.s32 	%r2434, %r2428, %r2433;
	xor.b32  	%r2435, %r2430, %r2434;
	shf.l.wrap.b32 	%r2436, %r2435, %r2435, 7;
	add.s32 	%r2437, %r2395, %r2412;
	xor.b32  	%r2438, %r2385, %r2437;
	shf.l.wrap.b32 	%r2439, %r2438, %r2438, 16;
	add.s32 	%r2440, %r2422, %r2439;
	xor.b32  	%r2441, %r2412, %r2440;
	shf.l.wrap.b32 	%r2442, %r2441, %r2441, 12;
	add.s32 	%r2443, %r2437, %r2442;
	xor.b32  	%r2444, %r2439, %r2443;
	shf.l.wrap.b32 	%r2445, %r2444, %r2444, 8;
	add.s32 	%r2446, %r2440, %r2445;
	xor.b32  	%r2447, %r2442, %r2446;
	shf.l.wrap.b32 	%r2448, %r2447, %r2447, 7;
	add.s32 	%r2449, %r2407, %r2424;
	xor.b32  	%r2450, %r2397, %r2449;
	shf.l.wrap.b32 	%r2451, %r2450, %r2450, 16;
	add.s32 	%r2452, %r2386, %r2451;
	xor.b32  	%r2453, %r2424, %r2452;
	shf.l.wrap.b32 	%r2454, %r2453, %r2453, 12;
	add.s32 	%r2455, %r2449, %r2454;
	xor.b32  	%r2456, %r2451, %r2455;
	shf.l.wrap.b32 	%r2457, %r2456, %r2456, 8;
	add.s32 	%r2458, %r2452, %r2457;
	xor.b32  	%r2459, %r2454, %r2458;
	shf.l.wrap.b32 	%r2460, %r2459, %r2459, 7;
	add.s32 	%r2461, %r2419, %r2388;
	xor.b32  	%r2462, %r2409, %r2461;
	shf.l.wrap.b32 	%r2463, %r2462, %r2462, 16;
	add.s32 	%r2464, %r2398, %r2463;
	xor.b32  	%r2465, %r2388, %r2464;
	shf.l.wrap.b32 	%r2466, %r2465, %r2465, 12;
	add.s32 	%r2467, %r2461, %r2466;
	xor.b32  	%r2468, %r2463, %r2467;
	shf.l.wrap.b32 	%r2469, %r2468, %r2468, 8;
	add.s32 	%r2470, %r2464, %r2469;
	xor.b32  	%r2471, %r2466, %r2470;
	shf.l.wrap.b32 	%r2472, %r2471, %r2471, 7;
	add.s32 	%r2473, %r2431, %r2472;
	xor.b32  	%r2474, %r2445, %r2473;
	shf.l.wrap.b32 	%r2475, %r2474, %r2474, 16;
	add.s32 	%r2476, %r2458, %r2475;
	xor.b32  	%r2477, %r2472, %r2476;
	shf.l.wrap.b32 	%r2478, %r2477, %r2477, 12;
	add.s32 	%r2479, %r2473, %r2478;
	xor.b32  	%r2480, %r2475, %r2479;
	shf.l.wrap.b32 	%r2481, %r2480, %r2480, 8;
	add.s32 	%r2482, %r2476, %r2481;
	xor.b32  	%r2483, %r2478, %r2482;
	shf.l.wrap.b32 	%r2484, %r2483, %r2483, 7;
	add.s32 	%r2485, %r2443, %r2436;
	xor.b32  	%r2486, %r2457, %r2485;
	shf.l.wrap.b32 	%r2487, %r2486, %r2486, 16;
	add.s32 	%r2488, %r2470, %r2487;
	xor.b32  	%r2489, %r2436, %r2488;
	shf.l.wrap.b32 	%r2490, %r2489, %r2489, 12;
	add.s32 	%r2491, %r2485, %r2490;
	xor.b32  	%r2492, %r2487, %r2491;
	shf.l.wrap.b32 	%r2493, %r2492, %r2492, 8;
	add.s32 	%r2494, %r2488, %r2493;
	xor.b32  	%r2495, %r2490, %r2494;
	shf.l.wrap.b32 	%r2496, %r2495, %r2495, 7;
	add.s32 	%r2497, %r2455, %r2448;
	xor.b32  	%r2498, %r2469, %r2497;
	shf.l.wrap.b32 	%r2499, %r2498, %r2498, 16;
	add.s32 	%r2500, %r2434, %r2499;
	xor.b32  	%r2501, %r2448, %r2500;
	shf.l.wrap.b32 	%r2502, %r2501, %r2501, 12;
	add.s32 	%r2503, %r2497, %r2502;
	xor.b32  	%r2504, %r2499, %r2503;
	shf.l.wrap.b32 	%r2505, %r2504, %r2504, 8;
	add.s32 	%r2506, %r2500, %r2505;
	xor.b32  	%r2507, %r2502, %r2506;
	shf.l.wrap.b32 	%r2508, %r2507, %r2507, 7;
	add.s32 	%r2509, %r2467, %r2460;
	xor.b32  	%r2510, %r2433, %r2509;
	shf.l.wrap.b32 	%r2511, %r2510, %r2510, 16;
	add.s32 	%r2512, %r2446, %r2511;
	xor.b32  	%r2513, %r2460, %r2512;
	shf.l.wrap.b32 	%r2514, %r2513, %r2513, 12;
	add.s32 	%r2515, %r2509, %r2514;
	xor.b32  	%r2516, %r2511, %r2515;
	shf.l.wrap.b32 	%r2517, %r2516, %r2516, 8;
	add.s32 	%r2518, %r2512, %r2517;
	xor.b32  	%r2519, %r2514, %r2518;
	shf.l.wrap.b32 	%r2520, %r2519, %r2519, 7;
	add.s32 	%r2521, %r2479, %r2496;
	xor.b32  	%r2522, %r2517, %r2521;
	shf.l.wrap.b32 	%r2523, %r2522, %r2522, 16;
	add.s32 	%r2524, %r2506, %r2523;
	xor.b32  	%r2525, %r2496, %r2524;
	shf.l.wrap.b32 	%r2526, %r2525, %r2525, 12;
	add.s32 	%r2527, %r2521, %r2526;
	xor.b32  	%r2528, %r2523, %r2527;
	shf.l.wrap.b32 	%r2529, %r2528, %r2528, 8;
	add.s32 	%r2530, %r2524, %r2529;
	xor.b32  	%r2531, %r2526, %r2530;
	shf.l.wrap.b32 	%r2532, %r2531, %r2531, 7;
	add.s32 	%r2533, %r2491, %r2508;
	xor.b32  	%r2534, %r2481, %r2533;
	shf.l.wrap.b32 	%r2535, %r2534, %r2534, 16;
	add.s32 	%r2536, %r2518, %r2535;
	xor.b32  	%r2537, %r2508, %r2536;
	shf.l.wrap.b32 	%r2538, %r2537, %r2537, 12;
	add.s32 	%r2539, %r2533, %r2538;
	xor.b32  	%r2540, %r2535, %r2539;
	shf.l.wrap.b32 	%r2541, %r2540, %r2540, 8;
	add.s32 	%r2542, %r2536, %r2541;
	xor.b32  	%r2543, %r2538, %r2542;
	shf.l.wrap.b32 	%r2544, %r2543, %r2543, 7;
	add.s32 	%r2545, %r2503, %r2520;
	xor.b32  	%r2546, %r2493, %r2545;
	shf.l.wrap.b32 	%r2547, %r2546, %r2546, 16;
	add.s32 	%r2548, %r2482, %r2547;
	xor.b32  	%r2549, %r2520, %r2548;
	shf.l.wrap.b32 	%r2550, %r2549, %r2549, 12;
	add.s32 	%r2551, %r2545, %r2550;
	xor.b32  	%r2552, %r2547, %r2551;
	shf.l.wrap.b32 	%r2553, %r2552, %r2552, 8;
	add.s32 	%r2554, %r2548, %r2553;
	xor.b32  	%r2555, %r2550, %r2554;
	shf.l.wrap.b32 	%r2556, %r2555, %r2555, 7;
	add.s32 	%r2557, %r2515, %r2484;
	xor.b32  	%r2558, %r2505, %r2557;
	shf.l.wrap.b32 	%r2559, %r2558, %r2558, 16;
	add.s32 	%r2560, %r2494, %r2559;
	xor.b32  	%r2561, %r2484, %r2560;
	shf.l.wrap.b32 	%r2562, %r2561, %r2561, 12;
	add.s32 	%r2563, %r2557, %r2562;
	xor.b32  	%r2564, %r2559, %r2563;
	shf.l.wrap.b32 	%r2565, %r2564, %r2564, 8;
	add.s32 	%r2566, %r2560, %r2565;
	xor.b32  	%r2567, %r2562, %r2566;
	shf.l.wrap.b32 	%r2568, %r2567, %r2567, 7;
	add.s32 	%r10739, %r13, %r2527;
	add.s32 	%r10738, %r14, %r2539;
	add.s32 	%r10737, %r15, %r2551;
	add.s32 	%r10736, %r16, %r2563;
	add.s32 	%r10740, %r10747, %r2568;
	add.s32 	%r10741, %r10746, %r2532;
	add.s32 	%r10742, %r10745, %r2544;
	add.s32 	%r10743, %r10744, %r2556;
	xor.b32  	%r2569, %r2189, 1;
	shf.l.wrap.b32 	%r2570, %r2189, %r2569, 16;
	add.s32 	%r2571, %r10747, %r2570;
	xor.b32  	%r2572, %r10747, %r2571;
	shf.l.wrap.b32 	%r2573, %r2572, %r2572, 12;
	add.s32 	%r2574, %r2189, %r2573;
	xor.b32  	%r2575, %r2570, %r2574;
	shf.l.wrap.b32 	%r2576, %r2575, %r2575, 8;
	add.s32 	%r2577, %r2571, %r2576;
	xor.b32  	%r2578, %r2573, %r2577;
	shf.l.wrap.b32 	%r2579, %r2578, %r2578, 7;
	add.s32 	%r2580, %r2574, %r2210;
	xor.b32  	%r2581, %r2229, %r2580;
	shf.l.wrap.b32 	%r2582, %r2581, %r2581, 16;
	add.s32 	%r2583, %r2219, %r2582;
	xor.b32  	%r2584, %r2210, %r2583;
	shf.l.wrap.b32 	%r2585, %r2584, %r2584, 12;
	add.s32 	%r2586, %r2580, %r2585;
	xor.b32  	%r2587, %r2582, %r2586;
	shf.l.wrap.b32 	%r2588, %r2587, %r2587, 8;
	add.s32 	%r2589, %r2583, %r2588;
	xor.b32  	%r2590, %r2585, %r2589;
	shf.l.wrap.b32 	%r2591, %r2590, %r2590, 7;
	xor.b32  	%r2592, %r2576, %r2245;
	shf.l.wrap.b32 	%r2593, %r2592, %r2592, 16;
	add.s32 	%r2594, %r2230, %r2593;
	xor.b32  	%r2595, %r2221, %r2594;
	shf.l.wrap.b32 	%r2596, %r2595, %r2595, 12;
	add.s32 	%r2597, %r2245, %r2596;
	xor.b32  	%r2598, %r2593, %r2597;
	shf.l.wrap.b32 	%r2599, %r2598, %r2598, 8;
	add.s32 	%r2600, %r2594, %r2599;
	xor.b32  	%r2601, %r2596, %r2600;
	shf.l.wrap.b32 	%r2602, %r2601, %r2601, 7;
	add.s32 	%r2603, %r2577, %r2259;
	xor.b32  	%r2604, %r2232, %r2603;
	shf.l.wrap.b32 	%r2605, %r2604, %r2604, 12;
	add.s32 	%r2606, %r2257, %r2605;
	xor.b32  	%r2607, %r2259, %r2606;
	shf.l.wrap.b32 	%r2608, %r2607, %r2607, 8;
	add.s32 	%r2609, %r2603, %r2608;
	xor.b32  	%r2610, %r2605, %r2609;
	shf.l.wrap.b32 	%r2611, %r2610, %r2610, 7;
	add.s32 	%r2612, %r2227, %r2579;
	xor.b32  	%r2613, %r2218, %r2612;
	shf.l.wrap.b32 	%r2614, %r2613, %r2613, 16;
	add.s32 	%r2615, %r2208, %r2614;
	xor.b32  	%r2616, %r2579, %r2615;
	shf.l.wrap.b32 	%r2617, %r2616, %r2616, 12;
	add.s32 	%r2618, %r2612, %r2617;
	xor.b32  	%r2619, %r2614, %r2618;
	shf.l.wrap.b32 	%r2620, %r2619, %r2619, 8;
	add.s32 	%r2621, %r2615, %r2620;
	xor.b32  	%r2622, %r2617, %r2621;
	shf.l.wrap.b32 	%r2623, %r2622, %r2622, 7;
	add.s32 	%r2624, %r2586, %r2623;
	xor.b32  	%r2625, %r2599, %r2624;
	shf.l.wrap.b32 	%r2626, %r2625, %r2625, 16;
	add.s32 	%r2627, %r2609, %r2626;
	xor.b32  	%r2628, %r2623, %r2627;
	shf.l.wrap.b32 	%r2629, %r2628, %r2628, 12;
	add.s32 	%r2630, %r2624, %r2629;
	xor.b32  	%r2631, %r2626, %r2630;
	shf.l.wrap.b32 	%r2632, %r2631, %r2631, 8;
	add.s32 	%r2633, %r2627, %r2632;
	xor.b32  	%r2634, %r2629, %r2633;
	shf.l.wrap.b32 	%r2635, %r2634, %r2634, 7;
	add.s32 	%r2636, %r2597, %r2591;
	xor.b32  	%r2637, %r2608, %r2636;
	shf.l.wrap.b32 	%r2638, %r2637, %r2637, 16;
	add.s32 	%r2639, %r2621, %r2638;
	xor.b32  	%r2640, %r2591, %r2639;
	shf.l.wrap.b32 	%r2641, %r2640, %r2640, 12;
	add.s32 	%r2642, %r2636, %r2641;
	xor.b32  	%r2643, %r2638, %r2642;
	shf.l.wrap.b32 	%r2644, %r2643, %r2643, 8;
	add.s32 	%r2645, %r2639, %r2644;
	xor.b32  	%r2646, %r2641, %r2645;
	shf.l.wrap.b32 	%r2647, %r2646, %r2646, 7;
	add.s32 	%r2648, %r2606, %r2602;
	xor.b32  	%r2649, %r2620, %r2648;
	shf.l.wrap.b32 	%r2650, %r2649, %r2649, 16;
	add.s32 	%r2651, %r2589, %r2650;
	xor.b32  	%r2652, %r2602, %r2651;
	shf.l.wrap.b32 	%r2653, %r2652, %r2652, 12;
	add.s32 	%r2654, %r2648, %r2653;
	xor.b32  	%r2655, %r2650, %r2654;
	shf.l.wrap.b32 	%r2656, %r2655, %r2655, 8;
	add.s32 	%r2657, %r2651, %r2656;
	xor.b32  	%r2658, %r2653, %r2657;
	shf.l.wrap.b32 	%r2659, %r2658, %r2658, 7;
	add.s32 	%r2660, %r2618, %r2611;
	xor.b32  	%r2661, %r2588, %r2660;
	shf.l.wrap.b32 	%r2662, %r2661, %r2661, 16;
	add.s32 	%r2663, %r2600, %r2662;
	xor.b32  	%r2664, %r2611, %r2663;
	shf.l.wrap.b32 	%r2665, %r2664, %r2664, 12;
	add.s32 	%r2666, %r2660, %r2665;
	xor.b32  	%r2667, %r2662, %r2666;
	shf.l.wrap.b32 	%r2668, %r2667, %r2667, 8;
	add.s32 	%r2669, %r2663, %r2668;
	xor.b32  	%r2670, %r2665, %r2669;
	shf.l.wrap.b32 	%r2671, %r2670, %r2670, 7;
	add.s32 	%r2672, %r2630, %r2647;
	xor.b32  	%r2673, %r2668, %r2672;
	shf.l.wrap.b32 	%r2674, %r2673, %r2673, 16;
	add.s32 	%r2675, %r2657, %r2674;
	xor.b32  	%r2676, %r2647, %r2675;
	shf.l.wrap.b32 	%r2677, %r2676, %r2676, 12;
	add.s32 	%r2678, %r2672, %r2677;
	xor.b32  	%r2679, %r2674, %r2678;
	shf.l.wrap.b32 	%r2680, %r2679, %r2679, 8;
	add.s32 	%r2681, %r2675, %r2680;
	xor.b32  	%r2682, %r2677, %r2681;
	shf.l.wrap.b32 	%r2683, %r2682, %r2682, 7;
	add.s32 	%r2684, %r2642, %r2659;
	xor.b32  	%r2685, %r2632, %r2684;
	shf.l.wrap.b32 	%r2686, %r2685, %r2685, 16;
	add.s32 	%r2687, %r2669, %r2686;
	xor.b32  	%r2688, %r2659, %r2687;
	shf.l.wrap.b32 	%r2689, %r2688, %r2688, 12;
	add.s32 	%r2690, %r2684, %r2689;
	xor.b32  	%r2691, %r2686, %r2690;
	shf.l.wrap.b32 	%r2692, %r2691, %r2691, 8;
	add.s32 	%r2693, %r2687, %r2692;
	xor.b32  	%r2694, %r2689, %r2693;
	shf.l.wrap.b32 	%r2695, %r2694, %r2694, 7;
	add.s32 	%r2696, %r2654, %r2671;
	xor.b32  	%r2697, %r2644, %r2696;
	shf.l.wrap.b32 	%r2698, %r2697, %r2697, 16;
	add.s32 	%r2699, %r2633, %r2698;
	xor.b32  	%r2700, %r2671, %r2699;
	shf.l.wrap.b32 	%r2701, %r2700, %r2700, 12;
	add.s32 	%r2702, %r2696, %r2701;
	xor.b32  	%r2703, %r2698, %r2702;
	shf.l.wrap.b32 	%r2704, %r2703, %r2703, 8;
	add.s32 	%r2705, %r2699, %r2704;
	xor.b32  	%r2706, %r2701, %r2705;
	shf.l.wrap.b32 	%r2707, %r2706, %r2706, 7;
	add.s32 	%r2708, %r2666, %r2635;
	xor.b32  	%r2709, %r2656, %r2708;
	shf.l.wrap.b32 	%r2710, %r2709, %r2709, 16;
	add.s32 	%r2711, %r2645, %r2710;
	xor.b32  	%r2712, %r2635, %r2711;
	shf.l.wrap.b32 	%r2713, %r2712, %r2712, 12;
	add.s32 	%r2714, %r2708, %r2713;
	xor.b32  	%r2715, %r2710, %r2714;
	shf.l.wrap.b32 	%r2716, %r2715, %r2715, 8;
	add.s32 	%r2717, %r2711, %r2716;
	xor.b32  	%r2718, %r2713, %r2717;
	shf.l.wrap.b32 	%r2719, %r2718, %r2718, 7;
	add.s32 	%r2720, %r2678, %r2719;
	xor.b32  	%r2721, %r2692, %r2720;
	shf.l.wrap.b32 	%r2722, %r2721, %r2721, 16;
	add.s32 	%r2723, %r2705, %r2722;
	xor.b32  	%r2724, %r2719, %r2723;
	shf.l.wrap.b32 	%r2725, %r2724, %r2724, 12;
	add.s32 	%r2726, %r2720, %r2725;
	xor.b32  	%r2727, %r2722, %r2726;
	shf.l.wrap.b32 	%r2728, %r2727, %r2727, 8;
	add.s32 	%r2729, %r2723, %r2728;
	xor.b32  	%r2730, %r2725, %r2729;
	shf.l.wrap.b32 	%r2731, %r2730, %r2730, 7;
	add.s32 	%r2732, %r2690, %r2683;
	xor.b32  	%r2733, %r2704, %r2732;
	shf.l.wrap.b32 	%r2734, %r2733, %r2733, 16;
	add.s32 	%r2735, %r2717, %r2734;
	xor.b32  	%r2736, %r2683, %r2735;
	shf.l.wrap.b32 	%r2737, %r2736, %r2736, 12;
	add.s32 	%r2738, %r2732, %r2737;
	xor.b32  	%r2739, %r2734, %r2738;
	shf.l.wrap.b32 	%r2740, %r2739, %r2739, 8;
	add.s32 	%r2741, %r2735, %r2740;
	xor.b32  	%r2742, %r2737, %r2741;
	shf.l.wrap.b32 	%r2743, %r2742, %r2742, 7;
	add.s32 	%r2744, %r2702, %r2695;
	xor.b32  	%r2745, %r2716, %r2744;
	shf.l.wrap.b32 	%r2746, %r2745, %r2745, 16;
	add.s32 	%r2747, %r2681, %r2746;
	xor.b32  	%r2748, %r2695, %r2747;
	shf.l.wrap.b32 	%r2749, %r2748, %r2748, 12;
	add.s32 	%r2750, %r2744, %r2749;
	xor.b32  	%r2751, %r2746, %r2750;
	shf.l.wrap.b32 	%r2752, %r2751, %r2751, 8;
	add.s32 	%r2753, %r2747, %r2752;
	xor.b32  	%r2754, %r2749, %r2753;
	shf.l.wrap.b32 	%r2755, %r2754, %r2754, 7;
	add.s32 	%r2756, %r2714, %r2707;
	xor.b32  	%r2757, %r2680, %r2756;
	shf.l.wrap.b32 	%r2758, %r2757, %r2757, 16;
	add.s32 	%r2759, %r2693, %r2758;
	xor.b32  	%r2760, %r2707, %r2759;
	shf.l.wrap.b32 	%r2761, %r2760, %r2760, 12;
	add.s32 	%r2762, %r2756, %r2761;
	xor.b32  	%r2763, %r2758, %r2762;
	shf.l.wrap.b32 	%r2764, %r2763, %r2763, 8;
	add.s32 	%r2765, %r2759, %r2764;
	xor.b32  	%r2766, %r2761, %r2765;
	shf.l.wrap.b32 	%r2767, %r2766, %r2766, 7;
	add.s32 	%r2768, %r2726, %r2743;
	xor.b32  	%r2769, %r2764, %r2768;
	shf.l.wrap.b32 	%r2770, %r2769, %r2769, 16;
	add.s32 	%r2771, %r2753, %r2770;
	xor.b32  	%r2772, %r2743, %r2771;
	shf.l.wrap.b32 	%r2773, %r2772, %r2772, 12;
	add.s32 	%r2774, %r2768, %r2773;
	xor.b32  	%r2775, %r2770, %r2774;
	shf.l.wrap.b32 	%r2776, %r2775, %r2775, 8;
	add.s32 	%r2777, %r2771, %r2776;
	xor.b32  	%r2778, %r2773, %r2777;
	shf.l.wrap.b32 	%r2779, %r2778, %r2778, 7;
	add.s32 	%r2780, %r2738, %r2755;
	xor.b32  	%r2781, %r2728, %r2780;
	shf.l.wrap.b32 	%r2782, %r2781, %r2781, 16;
	add.s32 	%r2783, %r2765, %r2782;
	xor.b32  	%r2784, %r2755, %r2783;
	shf.l.wrap.b32 	%r2785, %r2784, %r2784, 12;
	add.s32 	%r2786, %r2780, %r2785;
	xor.b32  	%r2787, %r2782, %r2786;
	shf.l.wrap.b32 	%r2788, %r2787, %r2787, 8;
	add.s32 	%r2789, %r2783, %r2788;
	xor.b32  	%r2790, %r2785, %r2789;
	shf.l.wrap.b32 	%r2791, %r2790, %r2790, 7;
	add.s32 	%r2792, %r2750, %r2767;
	xor.b32  	%r2793, %r2740, %r2792;
	shf.l.wrap.b32 	%r2794, %r2793, %r2793, 16;
	add.s32 	%r2795, %r2729, %r2794;
	xor.b32  	%r2796, %r2767, %r2795;
	shf.l.wrap.b32 	%r2797, %r2796, %r2796, 12;
	add.s32 	%r2798, %r2792, %r2797;
	xor.b32  	%r2799, %r2794, %r2798;
	shf.l.wrap.b32 	%r2800, %r2799, %r2799, 8;
	add.s32 	%r2801, %r2795, %r2800;
	xor.b32  	%r2802, %r2797, %r2801;
	shf.l.wrap.b32 	%r2803, %r2802, %r2802, 7;
	add.s32 	%r2804, %r2762, %r2731;
	xor.b32  	%r2805, %r2752, %r2804;
	shf.l.wrap.b32 	%r2806, %r2805, %r2805, 16;
	add.s32 	%r2807, %r2741, %r2806;
	xor.b32  	%r2808, %r2731, %r2807;
	shf.l.wrap.b32 	%r2809, %r2808, %r2808, 12;
	add.s32 	%r2810, %r2804, %r2809;
	xor.b32  	%r2811, %r2806, %r2810;
	shf.l.wrap.b32 	%r2812, %r2811, %r2811, 8;
	add.s32 	%r2813, %r2807, %r2812;
	xor.b32  	%r2814, %r2809, %r2813;
	shf.l.wrap.b32 	%r2815, %r2814, %r2814, 7;
	add.s32 	%r2816, %r2774, %r2815;
	xor.b32  	%r2817, %r2788, %r2816;
	shf.l.wrap.b32 	%r2818, %r2817, %r2817, 16;
	add.s32 	%r2819, %r2801, %r2818;
	xor.b32  	%r2820, %r2815, %r2819;
	shf.l.wrap.b32 	%r2821, %r2820, %r2820, 12;
	add.s32 	%r2822, %r2816, %r2821;
	xor.b32  	%r2823, %r2818, %r2822;
	shf.l.wrap.b32 	%r2824, %r2823, %r2823, 8;
	add.s32 	%r2825, %r2786, %r2779;
	xor.b32  	%r2826, %r2800, %r2825;
	shf.l.wrap.b32 	%r2827, %r2826, %r2826, 16;
	add.s32 	%r2828, %r2813, %r2827;
	xor.b32  	%r2829, %r2779, %r2828;
	shf.l.wrap.b32 	%r2830, %r2829, %r2829, 12;
	add.s32 	%r2831, %r2825, %r2830;
	xor.b32  	%r2832, %r2827, %r2831;
	shf.l.wrap.b32 	%r2833, %r2832, %r2832, 8;
	add.s32 	%r2834, %r2828, %r2833;
	xor.b32  	%r2835, %r2830, %r2834;
	shf.l.wrap.b32 	%r2836, %r2835, %r2835, 7;
	add.s32 	%r2837, %r2798, %r2791;
	xor.b32  	%r2838, %r2812, %r2837;
	shf.l.wrap.b32 	%r2839, %r2838, %r2838, 16;
	add.s32 	%r2840, %r2777, %r2839;
	xor.b32  	%r2841, %r2791, %r2840;
	shf.l.wrap.b32 	%r2842, %r2841, %r2841, 12;
	add.s32 	%r2843, %r2837, %r2842;
	xor.b32  	%r2844, %r2839, %r2843;
	shf.l.wrap.b32 	%r2845, %r2844, %r2844, 8;
	add.s32 	%r2846, %r2840, %r2845;
	xor.b32  	%r2847, %r2842, %r2846;
	shf.l.wrap.b32 	%r2848, %r2847, %r2847, 7;
	add.s32 	%r2849, %r2810, %r2803;
	xor.b32  	%r2850, %r2776, %r2849;
	shf.l.wrap.b32 	%r2851, %r2850, %r2850, 16;
	add.s32 	%r2852, %r2789, %r2851;
	xor.b32  	%r2853, %r2803, %r2852;
	shf.l.wrap.b32 	%r2854, %r2853, %r2853, 12;
	add.s32 	%r2855, %r2849, %r2854;
	xor.b32  	%r2856, %r2851, %r2855;
	shf.l.wrap.b32 	%r2857, %r2856, %r2856, 8;
	add.s32 	%r2858, %r2852, %r2857;
	add.s32 	%r2859, %r2822, %r2836;
	xor.b32  	%r2860, %r2857, %r2859;
	shf.l.wrap.b32 	%r2861, %r2860, %r2860, 16;
	add.s32 	%r2862, %r2846, %r2861;
	xor.b32  	%r2863, %r2836, %r2862;
	shr.u32 	%r2864, %r2863, 20;
	add.s32 	%r2865, %r2859, %r2864;
	add.s32 	%r2866, %r2831, %r2848;
	xor.b32  	%r2867, %r2824, %r2866;
	shf.l.wrap.b32 	%r2868, %r2867, %r2867, 16;
	add.s32 	%r2869, %r2858, %r2868;
	xor.b32  	%r2870, %r2848, %r2869;
	shr.u32 	%r2871, %r2870, 20;
	add.s32 	%r2872, %r2866, %r2871;
	add.s32 	%r2873, %r13, %r2865;
	add.s32 	%r2874, %r14, %r2872;
	not.b32 	%r2875, %r10735;
	add.s32 	%r2876, %r66, %r2875;
	mov.b32 	%r2877, 1;
	shl.b32 	%r2878, %r2877, %r2876;
	and.b32  	%r81, %r2878, %r12;
	setp.eq.s32 	%p14, %r81, 0;
	selp.b32 	%r2879, %r2873, %r2874, %p14;
	cvt.u16.u32 	%rs82, %r2879;
	and.b16  	%rs156, %rs82, 1;
	and.b16  	%rs83, %rs154, 255;
	setp.ne.s16 	%p15, %rs83, 1;
	@%p15 bra 	$L__BB6_16;
	setp.eq.s32 	%p16, %r81, 0;
	mul.wide.u32 	%rd23, %r10735, 16;
	add.s64 	%rd24, %rd1, %rd23;
	ld.global.u32 	%r2880, [%rd24+508];
	selp.b32 	%r2881, %r10739, %r10740, %p16;
	xor.b32  	%r2882, %r2881, %r2880;
	selp.b32 	%r2883, %r10738, %r10741, %p16;
	selp.b32 	%r10739, %r2882, %r10739, %p16;
	selp.b32 	%r10740, %r10740, %r2882, %p16;
	ld.global.u32 	%r2884, [%rd24+512];
	xor.b32  	%r2885, %r2883, %r2884;
	selp.b32 	%r2886, %r10737, %r10742, %p16;
	selp.b32 	%r10738, %r2885, %r10738, %p16;
	selp.b32 	%r10741, %r10741, %r2885, %p16;
	ld.global.u32 	%r2887, [%rd24+516];
	xor.b32  	%r2888, %r2886, %r2887;
	selp.b32 	%r2889, %r10736, %r10743, %p16;
	selp.b32 	%r10737, %r2888, %r10737, %p16;
	selp.b32 	%r10742, %r10742, %r2888, %p16;
	ld.global.u32 	%r2890, [%rd24+520];
	xor.b32  	%r2891, %r2889, %r2890;
	selp.b32 	%r2892, 420, 445, %p16;
	selp.b32 	%r10736, %r2891, %r10736, %p16;
	selp.b32 	%r10743, %r10743, %r2891, %p16;
	add.s32 	%r2893, %r2892, %r10735;
	cvt.u64.u32 	%rd25, %r2893;
	add.s64 	%rd26, %rd1, %rd25;
	ld.global.u8 	%rs84, [%rd26+488];
	xor.b16  	%rs156, %rs84, %rs156;
$L__BB6_16:
	setp.eq.s32 	%p17, %r81, 0;
	selp.b32 	%r10747, %r10739, %r10740, %p17;
	selp.b32 	%r10746, %r10738, %r10741, %p17;
	selp.b32 	%r10745, %r10737, %r10742, %p17;
	selp.b32 	%r10744, %r10736, %r10743, %p17;
	add.s32 	%r102, %r10735, 1;
	setp.ne.s32 	%p18, %r10735, %r67;
	mov.u16 	%rs154, %rs156;
	mov.u32 	%r10735, %r102;
	@%p18 bra 	$L__BB6_14;
$L__BB6_17:
	st.shared.u32 	[s_mem+24692], %r10747;
	st.shared.v2.u32 	[s_mem+24696], {%r10746, %r10745};
	st.shared.u32 	[s_mem+24704], %r10744;
	st.shared.u8 	[s_mem+24708], %rs156;
	ld.global.v2.u8 	{%rs159, %rs16}, [%rd1+992];
	ld.global.u32 	%r10764, [%rd1+976];
	ld.global.u32 	%r10763, [%rd1+980];
	ld.global.u32 	%r10762, [%rd1+984];
	ld.global.u32 	%r10761, [%rd1+988];
	setp.lt.u16 	%p19, %rs16, 12;
	@%p19 bra 	$L__BB6_22;
	cvt.u32.u16 	%r2895, %rs16;
	and.b32  	%r111, %r2895, 255;
	add.s32 	%r112, %r111, -12;
	mov.b32 	%r10752, 0;
	mov.u16 	%rs157, %rs159;
$L__BB6_19:
	add.s32 	%r2896, %r13, %r10764;
	shf.l.wrap.b32 	%r2897, %r2896, %r2896, 16;
	add.s32 	%r2898, %r10764, %r2897;
	xor.b32  	%r2899, %r10764, %r2898;
	shf.l.wrap.b32 	%r2900, %r2899, %r2899, 12;
	add.s32 	%r2901, %r2896, %r2900;
	xor.b32  	%r2902, %r2897, %r2901;
	shf.l.wrap.b32 	%r2903, %r2902, %r2902, 8;
	add.s32 	%r2904, %r2898, %r2903;
	xor.b32  	%r2905, %r2900, %r2904;
	shf.l.wrap.b32 	%r2906, %r2905, %r2905, 7;
	add.s32 	%r2907, %r14, %r10763;
	shf.l.wrap.b32 	%r2908, %r2907, %r2907, 16;
	add.s32 	%r2909, %r10763, %r2908;
	xor.b32  	%r2910, %r10763, %r2909;
	shf.l.wrap.b32 	%r2911, %r2910, %r2910, 12;
	add.s32 	%r2912, %r2907, %r2911;
	xor.b32  	%r2913, %r2908, %r2912;
	shf.l.wrap.b32 	%r2914, %r2913, %r2913, 8;
	add.s32 	%r2915, %r2909, %r2914;
	xor.b32  	%r2916, %r2911, %r2915;
	shf.l.wrap.b32 	%r2917, %r2916, %r2916, 7;
	add.s32 	%r2918, %r15, %r10762;
	shf.l.wrap.b32 	%r2919, %r2918, %r2918, 16;
	add.s32 	%r2920, %r10762, %r2919;
	xor.b32  	%r2921, %r10762, %r2920;
	shf.l.wrap.b32 	%r2922, %r2921, %r2921, 12;
	add.s32 	%r2923, %r2918, %r2922;
	xor.b32  	%r2924, %r2919, %r2923;
	shf.l.wrap.b32 	%r2925, %r2924, %r2924, 8;
	add.s32 	%r2926, %r2920, %r2925;
	xor.b32  	%r2927, %r2922, %r2926;
	shf.l.wrap.b32 	%r2928, %r2927, %r2927, 7;
	add.s32 	%r2929, %r16, %r10761;
	shf.l.wrap.b32 	%r2930, %r2929, %r2929, 16;
	add.s32 	%r2931, %r10761, %r2930;
	xor.b32  	%r2932, %r10761, %r2931;
	shf.l.wrap.b32 	%r2933, %r2932, %r2932, 12;
	add.s32 	%r2934, %r2929, %r2933;
	xor.b32  	%r2935, %r2930, %r2934;
	shf.l.wrap.b32 	%r2936, %r2935, %r2935, 8;
	add.s32 	%r2937, %r2931, %r2936;
	xor.b32  	%r2938, %r2933, %r2937;
	shf.l.wrap.b32 	%r2939, %r2938, %r2938, 7;
	add.s32 	%r2940, %r2901, %r2917;
	xor.b32  	%r2941, %r2936, %r2940;
	shf.l.wrap.b32 	%r2942, %r2941, %r2941, 16;
	add.s32 	%r2943, %r2926, %r2942;
	xor.b32  	%r2944, %r2917, %r2943;
	shf.l.wrap.b32 	%r2945, %r2944, %r2944, 12;
	add.s32 	%r2946, %r2940, %r2945;
	xor.b32  	%r2947, %r2942, %r2946;
	shf.l.wrap.b32 	%r2948, %r2947, %r2947, 8;
	add.s32 	%r2949, %r2943, %r2948;
	xor.b32  	%r2950, %r2945, %r2949;
	shf.l.wrap.b32 	%r2951, %r2950, %r2950, 7;
	add.s32 	%r2952, %r2912, %r2928;
	xor.b32  	%r2953, %r2903, %r2952;
	shf.l.wrap.b32 	%r2954, %r2953, %r2953, 16;
	add.s32 	%r2955, %r2937, %r2954;
	xor.b32  	%r2956, %r2928, %r2955;
	shf.l.wrap.b32 	%r2957, %r2956, %r2956, 12;
	add.s32 	%r2958, %r2952, %r2957;
	xor.b32  	%r2959, %r2954, %r2958;
	shf.l.wrap.b32 	%r2960, %r2959, %r2959, 8;
	add.s32 	%r2961, %r2955, %r2960;
	xor.b32  	%r2962, %r2957, %r2961;
	shf.l.wrap.b32 	%r2963, %r2962, %r2962, 7;
	add.s32 	%r2964, %r2923, %r2939;
	xor.b32  	%r2965, %r2914, %r2964;
	shf.l.wrap.b32 	%r2966, %r2965, %r2965, 16;
	add.s32 	%r2967, %r2904, %r2966;
	xor.b32  	%r2968, %r2939, %r2967;
	shf.l.wrap.b32 	%r2969, %r2968, %r2968, 12;
	add.s32 	%r2970, %r2964, %r2969;
	xor.b32  	%r2971, %r2966, %r2970;
	shf.l.wrap.b32 	%r2972, %r2971, %r2971, 8;
	add.s32 	%r2973, %r2967, %r2972;
	xor.b32  	%r2974, %r2969, %r2973;
	shf.l.wrap.b32 	%r2975, %r2974, %r2974, 7;
	add.s32 	%r2976, %r2934, %r2906;
	xor.b32  	%r2977, %r2925, %r2976;
	shf.l.wrap.b32 	%r2978, %r2977, %r2977, 16;
	add.s32 	%r2979, %r2915, %r2978;
	xor.b32  	%r2980, %r2906, %r2979;
	shf.l.wrap.b32 	%r2981, %r2980, %r2980, 12;
	add.s32 	%r2982, %r2976, %r2981;
	xor.b32  	%r2983, %r2978, %r2982;
	shf.l.wrap.b32 	%r2984, %r2983, %r2983, 8;
	add.s32 	%r2985, %r2979, %r2984;
	xor.b32  	%r2986, %r2981, %r2985;
	shf.l.wrap.b32 	%r2987, %r2986, %r2986, 7;
	add.s32 	%r2988, %r2946, %r2987;
	xor.b32  	%r2989, %r2960, %r2988;
	shf.l.wrap.b32 	%r2990, %r2989, %r2989, 16;
	add.s32 	%r2991, %r2973, %r2990;
	xor.b32  	%r2992, %r2987, %r2991;
	shf.l.wrap.b32 	%r2993, %r2992, %r2992, 12;
	add.s32 	%r2994, %r2988, %r2993;
	xor.b32  	%r2995, %r2990, %r2994;
	shf.l.wrap.b32 	%r2996, %r2995, %r2995, 8;
	add.s32 	%r2997, %r2991, %r2996;
	xor.b32  	%r2998, %r2993, %r2997;
	shf.l.wrap.b32 	%r2999, %r2998, %r2998, 7;
	add.s32 	%r3000, %r2958, %r2951;
	xor.b32  	%r3001, %r2972, %r3000;
	shf.l.wrap.b32 	%r3002, %r3001, %r3001, 16;
	add.s32 	%r3003, %r2985, %r3002;
	xor.b32  	%r3004, %r2951, %r3003;
	shf.l.wrap.b32 	%r3005, %r3004, %r3004, 12;
	add.s32 	%r3006, %r3000, %r3005;
	xor.b32  	%r3007, %r3002, %r3006;
	shf.l.wrap.b32 	%r3008, %r3007, %r3007, 8;
	add.s32 	%r3009, %r3003, %r3008;
	xor.b32  	%r3010, %r3005, %r3009;
	shf.l.wrap.b32 	%r3011, %r3010, %r3010, 7;
	add.s32 	%r3012, %r2970, %r2963;
	xor.b32  	%r3013, %r2984, %r3012;
	shf.l.wrap.b32 	%r3014, %r3013, %r3013, 16;
	add.s32 	%r3015, %r2949, %r3014;
	xor.b32  	%r3016, %r2963, %r3015;
	shf.l.wrap.b32 	%r3017, %r3016, %r3016, 12;
	add.s32 	%r3018, %r3012, %r3017;
	xor.b32  	%r3019, %r3014, %r3018;
	shf.l.wrap.b32 	%r3020, %r3019, %r3019, 8;
	add.s32 	%r3021, %r3015, %r3020;
	xor.b32  	%r3022, %r3017, %r3021;
	shf.l.wrap.b32 	%r3023, %r3022, %r3022, 7;
	add.s32 	%r3024, %r2982, %r2975;
	xor.b32  	%r3025, %r2948, %r3024;
	shf.l.wrap.b32 	%r3026, %r3025, %r3025, 16;
	add.s32 	%r3027, %r2961, %r3026;
	xor.b32  	%r3028, %r2975, %r3027;
	shf.l.wrap.b32 	%r3029, %r3028, %r3028, 12;
	add.s32 	%r3030, %r3024, %r3029;
	xor.b32  	%r3031, %r3026, %r3030;
	shf.l.wrap.b32 	%r3032, %r3031, %r3031, 8;
	add.s32 	%r3033, %r3027, %r3032;
	xor.b32  	%r3034, %r3029, %r3033;
	shf.l.wrap.b32 	%r3035, %r3034, %r3034, 7;
	add.s32 	%r3036, %r2994, %r3011;
	xor.b32  	%r3037, %r3032, %r3036;
	shf.l.wrap.b32 	%r3038, %r3037, %r3037, 16;
	add.s32 	%r3039, %r3021, %r3038;
	xor.b32  	%r3040, %r3011, %r3039;
	shf.l.wrap.b32 	%r3041, %r3040, %r3040, 12;
	add.s32 	%r3042, %r3036, %r3041;
	xor.b32  	%r3043, %r3038, %r3042;
	shf.l.wrap.b32 	%r3044, %r3043, %r3043, 8;
	add.s32 	%r3045, %r3039, %r3044;
	xor.b32  	%r3046, %r3041, %r3045;
	shf.l.wrap.b32 	%r3047, %r3046, %r3046, 7;
	add.s32 	%r3048, %r3006, %r3023;
	xor.b32  	%r3049, %r2996, %r3048;
	shf.l.wrap.b32 	%r3050, %r3049, %r3049, 16;
	add.s32 	%r3051, %r3033, %r3050;
	xor.b32  	%r3052, %r3023, %r3051;
	shf.l.wrap.b32 	%r3053, %r3052, %r3052, 12;
	add.s32 	%r3054, %r3048, %r3053;
	xor.b32  	%r3055, %r3050, %r3054;
	shf.l.wrap.b32 	%r3056, %r3055, %r3055, 8;
	add.s32 	%r3057, %r3051, %r3056;
	xor.b32  	%r3058, %r3053, %r3057;
	shf.l.wrap.b32 	%r3059, %r3058, %r3058, 7;
	add.s32 	%r3060, %r3018, %r3035;
	xor.b32  	%r3061, %r3008, %r3060;
	shf.l.wrap.b32 	%r3062, %r3061, %r3061, 16;
	add.s32 	%r3063, %r2997, %r3062;
	xor.b32  	%r3064, %r3035, %r3063;
	shf.l.wrap.b32 	%r3065, %r3064, %r3064, 12;
	add.s32 	%r3066, %r3060, %r3065;
	xor.b32  	%r3067, %r3062, %r3066;
	shf.l.wrap.b32 	%r3068, %r3067, %r3067, 8;
	add.s32 	%r3069, %r3063, %r3068;
	xor.b32  	%r3070, %r3065, %r3069;
	shf.l.wrap.b32 	%r3071, %r3070, %r3070, 7;
	add.s32 	%r3072, %r3030, %r2999;
	xor.b32  	%r3073, %r3020, %r3072;
	shf.l.wrap.b32 	%r3074, %r3073, %r3073, 16;
	add.s32 	%r3075, %r3009, %r3074;
	xor.b32  	%r3076, %r2999, %r3075;
	shf.l.wrap.b32 	%r3077, %r3076, %r3076, 12;
	add.s32 	%r3078, %r3072, %r3077;
	xor.b32  	%r3079, %r3074, %r3078;
	shf.l.wrap.b32 	%r3080, %r3079, %r3079, 8;
	add.s32 	%r3081, %r3075, %r3080;
	xor.b32  	%r3082, %r3077, %r3081;
	shf.l.wrap.b32 	%r3083, %r3082, %r3082, 7;
	add.s32 	%r3084, %r3042, %r3083;
	xor.b32  	%r3085, %r3056, %r3084;
	shf.l.wrap.b32 	%r3086, %r3085, %r3085, 16;
	add.s32 	%r3087, %r3069, %r3086;
	xor.b32  	%r3088, %r3083, %r3087;
	shf.l.wrap.b32 	%r3089, %r3088, %r3088, 12;
	add.s32 	%r3090, %r3084, %r3089;
	xor.b32  	%r3091, %r3086, %r3090;
	shf.l.wrap.b32 	%r3092, %r3091, %r3091, 8;
	add.s32 	%r3093, %r3087, %r3092;
	xor.b32  	%r3094, %r3089, %r3093;
	shf.l.wrap.b32 	%r3095, %r3094, %r3094, 7;
	add.s32 	%r3096, %r3054, %r3047;
	xor.b32  	%r3097, %r3068, %r3096;
	shf.l.wrap.b32 	%r3098, %r3097, %r3097, 16;
	add.s32 	%r3099, %r3081, %r3098;
	xor.b32  	%r3100, %r3047, %r3099;
	shf.l.wrap.b32 	%r3101, %r3100, %r3100, 12;
	add.s32 	%r3102, %r3096, %r3101;
	xor.b32  	%r3103, %r3098, %r3102;
	shf.l.wrap.b32 	%r3104, %r3103, %r3103, 8;
	add.s32 	%r3105, %r3099, %r3104;
	xor.b32  	%r3106, %r3101, %r3105;
	shf.l.wrap.b32 	%r3107, %r3106, %r3106, 7;
	add.s32 	%r3108, %r3066, %r3059;
	xor.b32  	%r3109, %r3080, %r3108;
	shf.l.wrap.b32 	%r3110, %r3109, %r3109, 16;
	add.s32 	%r3111, %r3045, %r3110;
	xor.b32  	%r3112, %r3059, %r3111;
	shf.l.wrap.b32 	%r3113, %r3112, %r3112, 12;
	add.s32 	%r3114, %r3108, %r3113;
	xor.b32  	%r3115, %r3110, %r3114;
	shf.l.wrap.b32 	%r3116, %r3115, %r3115, 8;
	add.s32 	%r3117, %r3111, %r3116;
	xor.b32  	%r3118, %r3113, %r3117;
	shf.l.wrap.b32 	%r3119, %r3118, %r3118, 7;
	add.s32 	%r3120, %r3078, %r3071;
	xor.b32  	%r3121, %r3044, %r3120;
	shf.l.wrap.b32 	%r3122, %r3121, %r3121, 16;
	add.s32 	%r3123, %r3057, %r3122;
	xor.b32  	%r3124, %r3071, %r3123;
	shf.l.wrap.b32 	%r3125, %r3124, %r3124, 12;
	add.s32 	%r3126, %r3120, %r3125;
	xor.b32  	%r3127, %r3122, %r3126;
	shf.l.wrap.b32 	%r3128, %r3127, %r3127, 8;
	add.s32 	%r3129, %r3123, %r3128;
	xor.b32  	%r3130, %r3125, %r3129;
	shf.l.wrap.b32 	%r3131, %r3130, %r3130, 7;
	add.s32 	%r3132, %r3090, %r3107;
	xor.b32  	%r3133, %r3128, %r3132;
	shf.l.wrap.b32 	%r3134, %r3133, %r3133, 16;
	add.s32 	%r3135, %r3117, %r3134;
	xor.b32  	%r3136, %r3107, %r3135;
	shf.l.wrap.b32 	%r3137, %r3136, %r3136, 12;
	add.s32 	%r3138, %r3132, %r3137;
	xor.b32  	%r3139, %r3134, %r3138;
	shf.l.wrap.b32 	%r3140, %r3139, %r3139, 8;
	add.s32 	%r3141, %r3135, %r3140;
	xor.b32  	%r3142, %r3137, %r3141;
	shf.l.wrap.b32 	%r3143, %r3142, %r3142, 7;
	add.s32 	%r3144, %r3102, %r3119;
	xor.b32  	%r3145, %r3092, %r3144;
	shf.l.wrap.b32 	%r3146, %r3145, %r3145, 16;
	add.s32 	%r3147, %r3129, %r3146;
	xor.b32  	%r3148, %r3119, %r3147;
	shf.l.wrap.b32 	%r3149, %r3148, %r3148, 12;
	add.s32 	%r3150, %r3144, %r3149;
	xor.b32  	%r3151, %r3146, %r3150;
	shf.l.wrap.b32 	%r3152, %r3151, %r3151, 8;
	add.s32 	%r3153, %r3147, %r3152;
	xor.b32  	%r3154, %r3149, %r3153;
	shf.l.wrap.b32 	%r3155, %r3154, %r3154, 7;
	add.s32 	%r3156, %r3114, %r3131;
	xor.b32  	%r3157, %r3104, %r3156;
	shf.l.wrap.b32 	%r3158, %r3157, %r3157, 16;
	add.s32 	%r3159, %r3093, %r3158;
	xor.b32  	%r3160, %r3131, %r3159;
	shf.l.wrap.b32 	%r3161, %r3160, %r3160, 12;
	add.s32 	%r3162, %r3156, %r3161;
	xor.b32  	%r3163, %r3158, %r3162;
	shf.l.wrap.b32 	%r3164, %r3163, %r3163, 8;
	add.s32 	%r3165, %r3159, %r3164;
	xor.b32  	%r3166, %r3161, %r3165;
	shf.l.wrap.b32 	%r3167, %r3166, %r3166, 7;
	add.s32 	%r3168, %r3126, %r3095;
	xor.b32  	%r3169, %r3116, %r3168;
	shf.l.wrap.b32 	%r3170, %r3169, %r3169, 16;
	add.s32 	%r3171, %r3105, %r3170;
	xor.b32  	%r3172, %r3095, %r3171;
	shf.l.wrap.b32 	%r3173, %r3172, %r3172, 12;
	add.s32 	%r3174, %r3168, %r3173;
	xor.b32  	%r3175, %r3170, %r3174;
	shf.l.wrap.b32 	%r3176, %r3175, %r3175, 8;
	add.s32 	%r3177, %r3171, %r3176;
	xor.b32  	%r3178, %r3173, %r3177;
	shf.l.wrap.b32 	%r3179, %r3178, %r3178, 7;
	add.s32 	%r3180, %r3138, %r3179;
	xor.b32  	%r3181, %r3152, %r3180;
	shf.l.wrap.b32 	%r3182, %r3181, %r3181, 16;
	add.s32 	%r3183, %r3165, %r3182;
	xor.b32  	%r3184, %r3179, %r3183;
	shf.l.wrap.b32 	%r3185, %r3184, %r3184, 12;
	add.s32 	%r3186, %r3180, %r3185;
	xor.b32  	%r3187, %r3182, %r3186;
	shf.l.wrap.b32 	%r3188, %r3187, %r3187, 8;
	add.s32 	%r3189, %r3183, %r3188;
	xor.b32  	%r3190, %r3185, %r3189;
	shf.l.wrap.b32 	%r3191, %r3190, %r3190, 7;
	add.s32 	%r3192, %r3150, %r3143;
	xor.b32  	%r3193, %r3164, %r3192;
	shf.l.wrap.b32 	%r3194, %r3193, %r3193, 16;
	add.s32 	%r3195, %r3177, %r3194;
	xor.b32  	%r3196, %r3143, %r3195;
	shf.l.wrap.b32 	%r3197, %r3196, %r3196, 12;
	add.s32 	%r3198, %r3192, %r3197;
	xor.b32  	%r3199, %r3194, %r3198;
	shf.l.wrap.b32 	%r3200, %r3199, %r3199, 8;
	add.s32 	%r3201, %r3195, %r3200;
	xor.b32  	%r3202, %r3197, %r3201;
	shf.l.wrap.b32 	%r3203, %r3202, %r3202, 7;
	add.s32 	%r3204, %r3162, %r3155;
	xor.b32  	%r3205, %r3176, %r3204;
	shf.l.wrap.b32 	%r3206, %r3205, %r3205, 16;
	add.s32 	%r3207, %r3141, %r3206;
	xor.b32  	%r3208, %r3155, %r3207;
	shf.l.wrap.b32 	%r3209, %r3208, %r3208, 12;
	add.s32 	%r3210, %r3204, %r3209;
	xor.b32  	%r3211, %r3206, %r3210;
	shf.l.wrap.b32 	%r3212, %r3211, %r3211, 8;
	add.s32 	%r3213, %r3207, %r3212;
	xor.b32  	%r3214, %r3209, %r3213;
	shf.l.wrap.b32 	%r3215, %r3214, %r3214, 7;
	add.s32 	%r3216, %r3174, %r3167;
	xor.b32  	%r3217, %r3140, %r3216;
	shf.l.wrap.b32 	%r3218, %r3217, %r3217, 16;
	add.s32 	%r3219, %r3153, %r3218;
	xor.b32  	%r3220, %r3167, %r3219;
	shf.l.wrap.b32 	%r3221, %r3220, %r3220, 12;
	add.s32 	%r3222, %r3216, %r3221;
	xor.b32  	%r3223, %r3218, %r3222;
	shf.l.wrap.b32 	%r3224, %r3223, %r3223, 8;
	add.s32 	%r3225, %r3219, %r3224;
	xor.b32  	%r3226, %r3221, %r3225;
	shf.l.wrap.b32 	%r3227, %r3226, %r3226, 7;
	add.s32 	%r3228, %r3186, %r3203;
	xor.b32  	%r3229, %r3224, %r3228;
	shf.l.wrap.b32 	%r3230, %r3229, %r3229, 16;
	add.s32 	%r3231, %r3213, %r3230;
	xor.b32  	%r3232, %r3203, %r3231;
	shf.l.wrap.b32 	%r3233, %r3232, %r3232, 12;
	add.s32 	%r3234, %r3228, %r3233;
	xor.b32  	%r3235, %r3230, %r3234;
	shf.l.wrap.b32 	%r3236, %r3235, %r3235, 8;
	add.s32 	%r3237, %r3231, %r3236;
	xor.b32  	%r3238, %r3233, %r3237;
	shf.l.wrap.b32 	%r3239, %r3238, %r3238, 7;
	add.s32 	%r3240, %r3198, %r3215;
	xor.b32  	%r3241, %r3188, %r3240;
	shf.l.wrap.b32 	%r3242, %r3241, %r3241, 16;
	add.s32 	%r3243, %r3225, %r3242;
	xor.b32  	%r3244, %r3215, %r3243;
	shf.l.wrap.b32 	%r3245, %r3244, %r3244, 12;
	add.s32 	%r3246, %r3240, %r3245;
	xor.b32  	%r3247, %r3242, %r3246;
	shf.l.wrap.b32 	%r3248, %r3247, %r3247, 8;
	add.s32 	%r3249, %r3243, %r3248;
	xor.b32  	%r3250, %r3245, %r3249;
	shf.l.wrap.b32 	%r3251, %r3250, %r3250, 7;
	add.s32 	%r3252, %r3210, %r3227;
	xor.b32  	%r3253, %r3200, %r3252;
	shf.l.wrap.b32 	%r3254, %r3253, %r3253, 16;
	add.s32 	%r3255, %r3189, %r3254;
	xor.b32  	%r3256, %r3227, %r3255;
	shf.l.wrap.b32 	%r3257, %r3256, %r3256, 12;
	add.s32 	%r3258, %r3252, %r3257;
	xor.b32  	%r3259, %r3254, %r3258;
	shf.l.wrap.b32 	%r3260, %r3259, %r3259, 8;
	add.s32 	%r3261, %r3255, %r3260;
	xor.b32  	%r3262, %r3257, %r3261;
	shf.l.wrap.b32 	%r3263, %r3262, %r3262, 7;
	add.s32 	%r3264, %r3222, %r3191;
	xor.b32  	%r3265, %r3212, %r3264;
	shf.l.wrap.b32 	%r3266, %r3265, %r3265, 16;
	add.s32 	%r3267, %r3201, %r3266;
	xor.b32  	%r3268, %r3191, %r3267;
	shf.l.wrap.b32 	%r3269, %r3268, %r3268, 12;
	add.s32 	%r3270, %r3264, %r3269;
	xor.b32  	%r3271, %r3266, %r3270;
	shf.l.wrap.b32 	%r3272, %r3271, %r3271, 8;
	add.s32 	%r3273, %r3267, %r3272;
	xor.b32  	%r3274, %r3269, %r3273;
	shf.l.wrap.b32 	%r3275, %r3274, %r3274, 7;
	add.s32 	%r10756, %r13, %r3234;
	add.s32 	%r10755, %r14, %r3246;
	add.s32 	%r10754, %r15, %r3258;
	add.s32 	%r10753, %r16, %r3270;
	add.s32 	%r10757, %r10764, %r3275;
	add.s32 	%r10758, %r10763, %r3239;
	add.s32 	%r10759, %r10762, %r3251;
	add.s32 	%r10760, %r10761, %r3263;
	xor.b32  	%r3276, %r2896, 1;
	shf.l.wrap.b32 	%r3277, %r2896, %r3276, 16;
	add.s32 	%r3278, %r10764, %r3277;
	xor.b32  	%r3279, %r10764, %r3278;
	shf.l.wrap.b32 	%r3280, %r3279, %r3279, 12;
	add.s32 	%r3281, %r2896, %r3280;
	xor.b32  	%r3282, %r3277, %r3281;
	shf.l.wrap.b32 	%r3283, %r3282, %r3282, 8;
	add.s32 	%r3284, %r3278, %r3283;
	xor.b32  	%r3285, %r3280, %r3284;
	shf.l.wrap.b32 	%r3286, %r3285, %r3285, 7;
	add.s32 	%r3287, %r3281, %r2917;
	xor.b32  	%r3288, %r2936, %r3287;
	shf.l.wrap.b32 	%r3289, %r3288, %r3288, 16;
	add.s32 	%r3290, %r2926, %r3289;
	xor.b32  	%r3291, %r2917, %r3290;
	shf.l.wrap.b32 	%r3292, %r3291, %r3291, 12;
	add.s32 	%r3293, %r3287, %r3292;
	xor.b32  	%r3294, %r3289, %r3293;
	shf.l.wrap.b32 	%r3295, %r3294, %r3294, 8;
	add.s32 	%r3296, %r3290, %r3295;
	xor.b32  	%r3297, %r3292, %r3296;
	shf.l.wrap.b32 	%r3298, %r3297, %r3297, 7;
	xor.b32  	%r3299, %r3283, %r2952;
	shf.l.wrap.b32 	%r3300, %r3299, %r3299, 16;
	add.s32 	%r3301, %r2937, %r3300;
	xor.b32  	%r3302, %r2928, %r3301;
	shf.l.wrap.b32 	%r3303, %r3302, %r3302, 12;
	add.s32 	%r3304, %r2952, %r3303;
	xor.b32  	%r3305, %r3300, %r3304;
	shf.l.wrap.b32 	%r3306, %r3305, %r3305, 8;
	add.s32 	%r3307, %r3301, %r3306;
	xor.b32  	%r3308, %r3303, %r3307;
	shf.l.wrap.b32 	%r3309, %r3308, %r3308, 7;
	add.s32 	%r3310, %r3284, %r2966;
	xor.b32  	%r3311, %r2939, %r3310;
	shf.l.wrap.b32 	%r3312, %r3311, %r3311, 12;
	add.s32 	%r3313, %r2964, %r3312;
	xor.b32  	%r3314, %r2966, %r3313;
	shf.l.wrap.b32 	%r3315, %r3314, %r3314, 8;
	add.s32 	%r3316, %r3310, %r3315;
	xor.b32  	%r3317, %r3312, %r3316;
	shf.l.wrap.b32 	%r3318, %r3317, %r3317, 7;
	add.s32 	%r3319, %r2934, %r3286;
	xor.b32  	%r3320, %r2925, %r3319;
	shf.l.wrap.b32 	%r3321, %r3320, %r3320, 16;
	add.s32 	%r3322, %r2915, %r3321;
	xor.b32  	%r3323, %r3286, %r3322;
	shf.l.wrap.b32 	%r3324, %r3323, %r3323, 12;
	add.s32 	%r3325, %r3319, %r3324;
	xor.b32  	%r3326, %r3321, %r3325;
	shf.l.wrap.b32 	%r3327, %r3326, %r3326, 8;
	add.s32 	%r3328, %r3322, %r3327;
	xor.b32  	%r3329, %r3324, %r3328;
	shf.l.wrap.b32 	%r3330, %r3329, %r3329, 7;
	add.s32 	%r3331, %r3293, %r3330;
	xor.b32  	%r3332, %r3306, %r3331;
	shf.l.wrap.b32 	%r3333, %r3332, %r3332, 16;
	add.s32 	%r3334, %r3316, %r3333;
	xor.b32  	%r3335, %r3330, %r3334;
	shf.l.wrap.b32 	%r3336, %r3335, %r3335, 12;
	add.s32 	%r3337, %r3331, %r3336;
	xor.b32  	%r3338, %r3333, %r3337;
	shf.l.wrap.b32 	%r3339, %r3338, %r3338, 8;
	add.s32 	%r3340, %r3334, %r3339;
	xor.b32  	%r3341, %r3336, %r3340;
	shf.l.wrap.b32 	%r3342, %r3341, %r3341, 7;
	add.s32 	%r3343, %r3304, %r3298;
	xor.b32  	%r3344, %r3315, %r3343;
	shf.l.wrap.b32 	%r3345, %r3344, %r3344, 16;
	add.s32 	%r3346, %r3328, %r3345;
	xor.b32  	%r3347, %r3298, %r3346;
	shf.l.wrap.b32 	%r3348, %r3347, %r3347, 12;
	add.s32 	%r3349, %r3343, %r3348;
	xor.b32  	%r3350, %r3345, %r3349;
	shf.l.wrap.b32 	%r3351, %r3350, %r3350, 8;
	add.s32 	%r3352, %r3346, %r3351;
	xor.b32  	%r3353, %r3348, %r3352;
	shf.l.wrap.b32 	%r3354, %r3353, %r3353, 7;
	add.s32 	%r3355, %r3313, %r3309;
	xor.b32  	%r3356, %r3327, %r3355;
	shf.l.wrap.b32 	%r3357, %r3356, %r3356, 16;
	add.s32 	%r3358, %r3296, %r3357;
	xor.b32  	%r3359, %r3309, %r3358;
	shf.l.wrap.b32 	%r3360, %r3359, %r3359, 12;
	add.s32 	%r3361, %r3355, %r3360;
	xor.b32  	%r3362, %r3357, %r3361;
	shf.l.wrap.b32 	%r3363, %r3362, %r3362, 8;
	add.s32 	%r3364, %r3358, %r3363;
	xor.b32  	%r3365, %r3360, %r3364;
	shf.l.wrap.b32 	%r3366, %r3365, %r3365, 7;
	add.s32 	%r3367, %r3325, %r3318;
	xor.b32  	%r3368, %r3295, %r3367;
	shf.l.wrap.b32 	%r3369, %r3368, %r3368, 16;
	add.s32 	%r3370, %r3307, %r3369;
	xor.b32  	%r3371, %r3318, %r3370;
	shf.l.wrap.b32 	%r3372, %r3371, %r3371, 12;
	add.s32 	%r3373, %r3367, %r3372;
	xor.b32  	%r3374, %r3369, %r3373;
	shf.l.wrap.b32 	%r3375, %r3374, %r3374, 8;
	add.s32 	%r3376, %r3370, %r3375;
	xor.b32  	%r3377, %r3372, %r3376;
	shf.l.wrap.b32 	%r3378, %r3377, %r3377, 7;
	add.s32 	%r3379, %r3337, %r3354;
	xor.b32  	%r3380, %r3375, %r3379;
	shf.l.wrap.b32 	%r3381, %r3380, %r3380, 16;
	add.s32 	%r3382, %r3364, %r3381;
	xor.b32  	%r3383, %r3354, %r3382;
	shf.l.wrap.b32 	%r3384, %r3383, %r3383, 12;
	add.s32 	%r3385, %r3379, %r3384;
	xor.b32  	%r3386, %r3381, %r3385;
	shf.l.wrap.b32 	%r3387, %r3386, %r3386, 8;
	add.s32 	%r3388, %r3382, %r3387;
	xor.b32  	%r3389, %r3384, %r3388;
	shf.l.wrap.b32 	%r3390, %r3389, %r3389, 7;
	add.s32 	%r3391, %r3349, %r3366;
	xor.b32  	%r3392, %r3339, %r3391;
	shf.l.wrap.b32 	%r3393, %r3392, %r3392, 16;
	add.s32 	%r3394, %r3376, %r3393;
	xor.b32  	%r3395, %r3366, %r3394;
	shf.l.wrap.b32 	%r3396, %r3395, %r3395, 12;
	add.s32 	%r3397, %r3391, %r3396;
	xor.b32  	%r3398, %r3393, %r3397;
	shf.l.wrap.b32 	%r3399, %r3398, %r3398, 8;
	add.s32 	%r3400, %r3394, %r3399;
	xor.b32  	%r3401, %r3396, %r3400;
	shf.l.wrap.b32 	%r3402, %r3401, %r3401, 7;
	add.s32 	%r3403, %r3361, %r3378;
	xor.b32  	%r3404, %r3351, %r3403;
	shf.l.wrap.b32 	%r3405, %r3404, %r3404, 16;
	add.s32 	%r3406, %r3340, %r3405;
	xor.b32  	%r3407, %r3378, %r3406;
	shf.l.wrap.b32 	%r3408, %r3407, %r3407, 12;
	add.s32 	%r3409, %r3403, %r3408;
	xor.b32  	%r3410, %r3405, %r3409;
	shf.l.wrap.b32 	%r3411, %r3410, %r3410, 8;
	add.s32 	%r3412, %r3406, %r3411;
	xor.b32  	%r3413, %r3408, %r3412;
	shf.l.wrap.b32 	%r3414, %r3413, %r3413, 7;
	add.s32 	%r3415, %r3373, %r3342;
	xor.b32  	%r3416, %r3363, %r3415;
	shf.l.wrap.b32 	%r3417, %r3416, %r3416, 16;
	add.s32 	%r3418, %r3352, %r3417;
	xor.b32  	%r3419, %r3342, %r3418;
	shf.l.wrap.b32 	%r3420, %r3419, %r3419, 12;
	add.s32 	%r3421, %r3415, %r3420;
	xor.b32  	%r3422, %r3417, %r3421;
	shf.l.wrap.b32 	%r3423, %r3422, %r3422, 8;
	add.s32 	%r3424, %r3418, %r3423;
	xor.b32  	%r3425, %r3420, %r3424;
	shf.l.wrap.b32 	%r3426, %r3425, %r3425, 7;
	add.s32 	%r3427, %r3385, %r3426;
	xor.b32  	%r3428, %r3399, %r3427;
	shf.l.wrap.b32 	%r3429, %r3428, %r3428, 16;
	add.s32 	%r3430, %r3412, %r3429;
	xor.b32  	%r3431, %r3426, %r3430;
	shf.l.wrap.b32 	%r3432, %r3431, %r3431, 12;
	add.s32 	%r3433, %r3427, %r3432;
	xor.b32  	%r3434, %r3429, %r3433;
	shf.l.wrap.b32 	%r3435, %r3434, %r3434, 8;
	add.s32 	%r3436, %r3430, %r3435;
	xor.b32  	%r3437, %r3432, %r3436;
	shf.l.wrap.b32 	%r3438, %r3437, %r3437, 7;
	add.s32 	%r3439, %r3397, %r3390;
	xor.b32  	%r3440, %r3411, %r3439;
	shf.l.wrap.b32 	%r3441, %r3440, %r3440, 16;
	add.s32 	%r3442, %r3424, %r3441;
	xor.b32  	%r3443, %r3390, %r3442;
	shf.l.wrap.b32 	%r3444, %r3443, %r3443, 12;
	add.s32 	%r3445, %r3439, %r3444;
	xor.b32  	%r3446, %r3441, %r3445;
	shf.l.wrap.b32 	%r3447, %r3446, %r3446, 8;
	add.s32 	%r3448, %r3442, %r3447;
	xor.b32  	%r3449, %r3444, %r3448;
	shf.l.wrap.b32 	%r3450, %r3449, %r3449, 7;
	add.s32 	%r3451, %r3409, %r3402;
	xor.b32  	%r3452, %r3423, %r3451;
	shf.l.wrap.b32 	%r3453, %r3452, %r3452, 16;
	add.s32 	%r3454, %r3388, %r3453;
	xor.b32  	%r3455, %r3402, %r3454;
	shf.l.wrap.b32 	%r3456, %r3455, %r3455, 12;
	add.s32 	%r3457, %r3451, %r3456;
	xor.b32  	%r3458, %r3453, %r3457;
	shf.l.wrap.b32 	%r3459, %r3458, %r3458, 8;
	add.s32 	%r3460, %r3454, %r3459;
	xor.b32  	%r3461, %r3456, %r3460;
	shf.l.wrap.b32 	%r3462, %r3461, %r3461, 7;
	add.s32 	%r3463, %r3421, %r3414;
	xor.b32  	%r3464, %r3387, %r3463;
	shf.l.wrap.b32 	%r3465, %r3464, %r3464, 16;
	add.s32 	%r3466, %r3400, %r3465;
	xor.b32  	%r3467, %r3414, %r3466;
	shf.l.wrap.b32 	%r3468, %r3467, %r3467, 12;
	add.s32 	%r3469, %r3463, %r3468;
	xor.b32  	%r3470, %r3465, %r3469;
	shf.l.wrap.b32 	%r3471, %r3470, %r3470, 8;
	add.s32 	%r3472, %r3466, %r3471;
	xor.b32  	%r3473, %r3468, %r3472;
	shf.l.wrap.b32 	%r3474, %r3473, %r3473, 7;
	add.s32 	%r3475, %r3433, %r3450;
	xor.b32  	%r3476, %r3471, %r3475;
	shf.l.wrap.b32 	%r3477, %r3476, %r3476, 16;
	add.s32 	%r3478, %r3460, %r3477;
	xor.b32  	%r3479, %r3450, %r3478;
	shf.l.wrap.b32 	%r3480, %r3479, %r3479, 12;
	add.s32 	%r3481, %r3475, %r3480;
	xor.b32  	%r3482, %r3477, %r3481;
	shf.l.wrap.b32 	%r3483, %r3482, %r3482, 8;
	add.s32 	%r3484, %r3478, %r3483;
	xor.b32  	%r3485, %r3480, %r3484;
	shf.l.wrap.b32 	%r3486, %r3485, %r3485, 7;
	add.s32 	%r3487, %r3445, %r3462;
	xor.b32  	%r3488, %r3435, %r3487;
	shf.l.wrap.b32 	%r3489, %r3488, %r3488, 16;
	add.s32 	%r3490, %r3472, %r3489;
	xor.b32  	%r3491, %r3462, %r3490;
	shf.l.wrap.b32 	%r3492, %r3491, %r3491, 12;
	add.s32 	%r3493, %r3487, %r3492;
	xor.b32  	%r3494, %r3489, %r3493;
	shf.l.wrap.b32 	%r3495, %r3494, %r3494, 8;
	add.s32 	%r3496, %r3490, %r3495;
	xor.b32  	%r3497, %r3492, %r3496;
	shf.l.wrap.b32 	%r3498, %r3497, %r3497, 7;
	add.s32 	%r3499, %r3457, %r3474;
	xor.b32  	%r3500, %r3447, %r3499;
	shf.l.wrap.b32 	%r3501, %r3500, %r3500, 16;
	add.s32 	%r3502, %r3436, %r3501;
	xor.b32  	%r3503, %r3474, %r3502;
	shf.l.wrap.b32 	%r3504, %r3503, %r3503, 12;
	add.s32 	%r3505, %r3499, %r3504;
	xor.b32  	%r3506, %r3501, %r3505;
	shf.l.wrap.b32 	%r3507, %r3506, %r3506, 8;
	add.s32 	%r3508, %r3502, %r3507;
	xor.b32  	%r3509, %r3504, %r3508;
	shf.l.wrap.b32 	%r3510, %r3509, %r3509, 7;
	add.s32 	%r3511, %r3469, %r3438;
	xor.b32  	%r3512, %r3459, %r3511;
	shf.l.wrap.b32 	%r3513, %r3512, %r3512, 16;
	add.s32 	%r3514, %r3448, %r3513;
	xor.b32  	%r3515, %r3438, %r3514;
	shf.l.wrap.b32 	%r3516, %r3515, %r3515, 12;
	add.s32 	%r3517, %r3511, %r3516;
	xor.b32  	%r3518, %r3513, %r3517;
	shf.l.wrap.b32 	%r3519, %r3518, %r3518, 8;
	add.s32 	%r3520, %r3514, %r3519;
	xor.b32  	%r3521, %r3516, %r3520;
	shf.l.wrap.b32 	%r3522, %r3521, %r3521, 7;
	add.s32 	%r3523, %r3481, %r3522;
	xor.b32  	%r3524, %r3495, %r3523;
	shf.l.wrap.b32 	%r3525, %r3524, %r3524, 16;
	add.s32 	%r3526, %r3508, %r3525;
	xor.b32  	%r3527, %r3522, %r3526;
	shf.l.wrap.b32 	%r3528, %r3527, %r3527, 12;
	add.s32 	%r3529, %r3523, %r3528;
	xor.b32  	%r3530, %r3525, %r3529;
	shf.l.wrap.b32 	%r3531, %r3530, %r3530, 8;
	add.s32 	%r3532, %r3493, %r3486;
	xor.b32  	%r3533, %r3507, %r3532;
	shf.l.wrap.b32 	%r3534, %r3533, %r3533, 16;
	add.s32 	%r3535, %r3520, %r3534;
	xor.b32  	%r3536, %r3486, %r3535;
	shf.l.wrap.b32 	%r3537, %r3536, %r3536, 12;
	add.s32 	%r3538, %r3532, %r3537;
	xor.b32  	%r3539, %r3534, %r3538;
	shf.l.wrap.b32 	%r3540, %r3539, %r3539, 8;
	add.s32 	%r3541, %r3535, %r3540;
	xor.b32  	%r3542, %r3537, %r3541;
	shf.l.wrap.b32 	%r3543, %r3542, %r3542, 7;
	add.s32 	%r3544, %r3505, %r3498;
	xor.b32  	%r3545, %r3519, %r3544;
	shf.l.wrap.b32 	%r3546, %r3545, %r3545, 16;
	add.s32 	%r3547, %r3484, %r3546;
	xor.b32  	%r3548, %r3498, %r3547;
	shf.l.wrap.b32 	%r3549, %r3548, %r3548, 12;
	add.s32 	%r3550, %r3544, %r3549;
	xor.b32  	%r3551, %r3546, %r3550;
	shf.l.wrap.b32 	%r3552, %r3551, %r3551, 8;
	add.s32 	%r3553, %r3547, %r3552;
	xor.b32  	%r3554, %r3549, %r3553;
	shf.l.wrap.b32 	%r3555, %r3554, %r3554, 7;
	add.s32 	%r3556, %r3517, %r3510;
	xor.b32  	%r3557, %r3483, %r3556;
	shf.l.wrap.b32 	%r3558, %r3557, %r3557, 16;
	add.s32 	%r3559, %r3496, %r3558;
	xor.b32  	%r3560, %r3510, %r3559;
	shf.l.wrap.b32 	%r3561, %r3560, %r3560, 12;
	add.s32 	%r3562, %r3556, %r3561;
	xor.b32  	%r3563, %r3558, %r3562;
	shf.l.wrap.b32 	%r3564, %r3563, %r3563, 8;
	add.s32 	%r3565, %r3559, %r3564;
	add.s32 	%r3566, %r3529, %r3543;
	xor.b32  	%r3567, %r3564, %r3566;
	shf.l.wrap.b32 	%r3568, %r3567, %r3567, 16;
	add.s32 	%r3569, %r3553, %r3568;
	xor.b32  	%r3570, %r3543, %r3569;
	shr.u32 	%r3571, %r3570, 20;
	add.s32 	%r3572, %r3566, %r3571;
	add.s32 	%r3573, %r3538, %r3555;
	xor.b32  	%r3574, %r3531, %r3573;
	shf.l.wrap.b32 	%r3575, %r3574, %r3574, 16;
	add.s32 	%r3576, %r3565, %r3575;
	xor.b32  	%r3577, %r3555, %r3576;
	shr.u32 	%r3578, %r3577, 20;
	add.s32 	%r3579, %r3573, %r3578;
	add.s32 	%r3580, %r13, %r3572;
	add.s32 	%r3581, %r14, %r3579;
	not.b32 	%r3582, %r10752;
	add.s32 	%r3583, %r111, %r3582;
	mov.b32 	%r3584, 1;
	shl.b32 	%r3585, %r3584, %r3583;
	and.b32  	%r126, %r3585, %r12;
	setp.eq.s32 	%p20, %r126, 0;
	selp.b32 	%r3586, %r3580, %r3581, %p20;
	cvt.u16.u32 	%rs85, %r3586;
	and.b16  	%rs159, %rs85, 1;
	and.b16  	%rs86, %rs157, 255;
	setp.ne.s16 	%p21, %rs86, 1;
	@%p21 bra 	$L__BB6_21;
	setp.eq.s32 	%p22, %r126, 0;
	mul.wide.u32 	%rd27, %r10752, 16;
	add.s64 	%rd28, %rd1, %rd27;
	ld.global.u32 	%r3587, [%rd28+996];
	selp.b32 	%r3588, %r10756, %r10757, %p22;
	xor.b32  	%r3589, %r3588, %r3587;
	selp.b32 	%r3590, %r10755, %r10758, %p22;
	selp.b32 	%r10756, %r3589, %r10756, %p22;
	selp.b32 	%r10757, %r10757, %r3589, %p22;
	ld.global.u32 	%r3591, [%rd28+1000];
	xor.b32  	%r3592, %r3590, %r3591;
	selp.b32 	%r3593, %r10754, %r10759, %p22;
	selp.b32 	%r10755, %r3592, %r10755, %p22;
	selp.b32 	%r10758, %r10758, %r3592, %p22;
	ld.global.u32 	%r3594, [%rd28+1004];
	xor.b32  	%r3595, %r3593, %r3594;
	selp.b32 	%r3596, %r10753, %r10760, %p22;
	selp.b32 	%r10754, %r3595, %r10754, %p22;
	selp.b32 	%r10759, %r10759, %r3595, %p22;
	ld.global.u32 	%r3597, [%rd28+1008];
	xor.b32  	%r3598, %r3596, %r3597;
	selp.b32 	%r3599, 420, 445, %p22;
	selp.b32 	%r10753, %r3598, %r10753, %p22;
	selp.b32 	%r10760, %r10760, %r3598, %p22;
	add.s32 	%r3600, %r3599, %r10752;
	cvt.u64.u32 	%rd29, %r3600;
	add.s64 	%rd30, %rd1, %rd29;
	ld.global.u8 	%rs87, [%rd30+976];
	xor.b16  	%rs159, %rs87, %rs159;
$L__BB6_21:
	setp.eq.s32 	%p23, %r126, 0;
	selp.b32 	%r10764, %r10756, %r10757, %p23;
	selp.b32 	%r10763, %r10755, %r10758, %p23;
	selp.b32 	%r10762, %r10754, %r10759, %p23;
	selp.b32 	%r10761, %r10753, %r10760, %p23;
	add.s32 	%r147, %r10752, 1;
	setp.ne.s32 	%p24, %r10752, %r112;
	mov.u16 	%rs157, %rs159;
	mov.u32 	%r10752, %r147;
	@%p24 bra 	$L__BB6_19;
$L__BB6_22:
	st.shared.v2.u32 	[s_mem+24712], {%r10764, %r10763};
	st.shared.v2.u32 	[s_mem+24720], {%r10762, %r10761};
	st.shared.u8 	[s_mem+24728], %rs159;
	ld.global.v2.u8 	{%rs162, %rs23}, [%rd1+1480];
	ld.global.u32 	%r10781, [%rd1+1464];
	ld.global.u32 	%r10780, [%rd1+1468];
	ld.global.u32 	%r10779, [%rd1+1472];
	ld.global.u32 	%r10778, [%rd1+1476];
	setp.lt.u16 	%p25, %rs23, 12;
	@%p25 bra 	$L__BB6_27;
	cvt.u32.u16 	%r3602, %rs23;
	and.b32  	%r156, %r3602, 255;
	add.s32 	%r157, %r156, -12;
	mov.b32 	%r10769, 0;
	mov.u16 	%rs160, %rs162;
$L__BB6_24:
	add.s32 	%r3603, %r13, %r10781;
	shf.l.wrap.b32 	%r3604, %r3603, %r3603, 16;
	add.s32 	%r3605, %r10781, %r3604;
	xor.b32  	%r3606, %r10781, %r3605;
	shf.l.wrap.b32 	%r3607, %r3606, %r3606, 12;
	add.s32 	%r3608, %r3603, %r3607;
	xor.b32  	%r3609, %r3604, %r3608;
	shf.l.wrap.b32 	%r3610, %r3609, %r3609, 8;
	add.s32 	%r3611, %r3605, %r3610;
	xor.b32  	%r3612, %r3607, %r3611;
	shf.l.wrap.b32 	%r3613, %r3612, %r3612, 7;
	add.s32 	%r3614, %r14, %r10780;
	shf.l.wrap.b32 	%r3615, %r3614, %r3614, 16;
	add.s32 	%r3616, %r10780, %r3615;
	xor.b32  	%r3617, %r10780, %r3616;
	shf.l.wrap.b32 	%r3618, %r3617, %r3617, 12;
	add.s32 	%r3619, %r3614, %r3618;
	xor.b32  	%r3620, %r3615, %r3619;
	shf.l.wrap.b32 	%r3621, %r3620, %r3620, 8;
	add.s32 	%r3622, %r3616, %r3621;
	xor.b32  	%r3623, %r3618, %r3622;
	shf.l.wrap.b32 	%r3624, %r3623, %r3623, 7;
	add.s32 	%r3625, %r15, %r10779;
	shf.l.wrap.b32 	%r3626, %r3625, %r3625, 16;
	add.s32 	%r3627, %r10779, %r3626;
	xor.b32  	%r3628, %r10779, %r3627;
	shf.l.wrap.b32 	%r3629, %r3628, %r3628, 12;
	add.s32 	%r3630, %r3625, %r3629;
	xor.b32  	%r3631, %r3626, %r3630;
	shf.l.wrap.b32 	%r3632, %r3631, %r3631, 8;
	add.s32 	%r3633, %r3627, %r3632;
	xor.b32  	%r3634, %r3629, %r3633;
	shf.l.wrap.b32 	%r3635, %r3634, %r3634, 7;
	add.s32 	%r3636, %r16, %r10778;
	shf.l.wrap.b32 	%r3637, %r3636, %r3636, 16;
	add.s32 	%r3638, %r10778, %r3637;
	xor.b32  	%r3639, %r10778, %r3638;
	shf.l.wrap.b32 	%r3640, %r3639, %r3639, 12;
	add.s32 	%r3641, %r3636, %r3640;
	xor.b32  	%r3642, %r3637, %r3641;
	shf.l.wrap.b32 	%r3643, %r3642, %r3642, 8;
	add.s32 	%r3644, %r3638, %r3643;
	xor.b32  	%r3645, %r3640, %r3644;
	shf.l.wrap.b32 	%r3646, %r3645, %r3645, 7;
	add.s32 	%r3647, %r3608, %r3624;
	xor.b32  	%r3648, %r3643, %r3647;
	shf.l.wrap.b32 	%r3649, %r3648, %r3648, 16;
	add.s32 	%r3650, %r3633, %r3649;
	xor.b32  	%r3651, %r3624, %r3650;
	shf.l.wrap.b32 	%r3652, %r3651, %r3651, 12;
	add.s32 	%r3653, %r3647, %r3652;
	xor.b32  	%r3654, %r3649, %r3653;
	shf.l.wrap.b32 	%r3655, %r3654, %r3654, 8;
	add.s32 	%r3656, %r3650, %r3655;
	xor.b32  	%r3657, %r3652, %r3656;
	shf.l.wrap.b32 	%r3658, %r3657, %r3657, 7;
	add.s32 	%r3659, %r3619, %r3635;
	xor.b32  	%r3660, %r3610, %r3659;
	shf.l.wrap.b32 	%r3661, %r3660, %r3660, 16;
	add.s32 	%r3662, %r3644, %r3661;
	xor.b32  	%r3663, %r3635, %r3662;
	shf.l.wrap.b32 	%r3664, %r3663, %r3663, 12;
	add.s32 	%r3665, %r3659, %r3664;
	xor.b32  	%r3666, %r3661, %r3665;
	shf.l.wrap.b32 	%r3667, %r3666, %r3666, 8;
	add.s32 	%r3668, %r3662, %r3667;
	xor.b32  	%r3669, %r3664, %r3668;
	shf.l.wrap.b32 	%r3670, %r3669, %r3669, 7;
	add.s32 	%r3671, %r3630, %r3646;
	xor.b32  	%r3672, %r3621, %r3671;
	shf.l.wrap.b32 	%r3673, %r3672, %r3672, 16;
	add.s32 	%r3674, %r3611, %r3673;
	xor.b32  	%r3675, %r3646, %r3674;
	shf.l.wrap.b32 	%r3676, %r3675, %r3675, 12;
	add.s32 	%r3677, %r3671, %r3676;
	xor.b32  	%r3678, %r3673, %r3677;
	shf.l.wrap.b32 	%r3679, %r3678, %r3678, 8;
	add.s32 	%r3680, %r3674, %r3679;
	xor.b32  	%r3681, %r3676, %r3680;
	shf.l.wrap.b32 	%r3682, %r3681, %r3681, 7;
	add.s32 	%r3683, %r3641, %r3613;
	xor.b32  	%r3684, %r3632, %r3683;
	shf.l.wrap.b32 	%r3685, %r3684, %r3684, 16;
	add.s32 	%r3686, %r3622, %r3685;
	xor.b32  	%r3687, %r3613, %r3686;
	shf.l.wrap.b32 	%r3688, %r3687, %r3687, 12;
	add.s32 	%r3689, %r3683, %r3688;
	xor.b32  	%r3690, %r3685, %r3689;
	shf.l.wrap.b32 	%r3691, %r3690, %r3690, 8;
	add.s32 	%r3692, %r3686, %r3691;
	xor.b32  	%r3693, %r3688, %r3692;
	shf.l.wrap.b32 	%r3694, %r3693, %r3693, 7;
	add.s32 	%r3695, %r3653, %r3694;
	xor.b32  	%r3696, %r3667, %r3695;
	shf.l.wrap.b32 	%r3697, %r3696, %r3696, 16;
	add.s32 	%r3698, %r3680, %r3697;
	xor.b32  	%r3699, %r3694, %r3698;
	shf.l.wrap.b32 	%r3700, %r3699, %r3699, 12;
	add.s32 	%r3701, %r3695, %r3700;
	xor.b32  	%r3702, %r3697, %r3701;
	shf.l.wrap.b32 	%r3703, %r3702, %r3702, 8;
	add.s32 	%r3704, %r3698, %r3703;
	xor.b32  	%r3705, %r3700, %r3704;
	shf.l.wrap.b32 	%r3706, %r3705, %r3705, 7;
	add.s32 	%r3707, %r3665, %r3658;
	xor.b32  	%r3708, %r3679, %r3707;
	shf.l.wrap.b32 	%r3709, %r3708, %r3708, 16;
	add.s32 	%r3710, %r3692, %r3709;
	xor.b32  	%r3711, %r3658, %r3710;
	shf.l.wrap.b32 	%r3712, %r3711, %r3711, 12;
	add.s32 	%r3713, %r3707, %r3712;
	xor.b32  	%r3714, %r3709, %r3713;
	shf.l.wrap.b32 	%r3715, %r3714, %r3714, 8;
	add.s32 	%r3716, %r3710, %r3715;
	xor.b32  	%r3717, %r3712, %r3716;
	shf.l.wrap.b32 	%r3718, %r3717, %r3717, 7;
	add.s32 	%r3719, %r3677, %r3670;
	xor.b32  	%r3720, %r3691, %r3719;
	shf.l.wrap.b32 	%r3721, %r3720, %r3720, 16;
	add.s32 	%r3722, %r3656, %r3721;
	xor.b32  	%r3723, %r3670, %r3722;
	shf.l.wrap.b32 	%r3724, %r3723, %r3723, 12;
	add.s32 	%r3725, %r3719, %r3724;
	xor.b32  	%r3726, %r3721, %r3725;
	shf.l.wrap.b32 	%r3727, %r3726, %r3726, 8;
	add.s32 	%r3728, %r3722, %r3727;
	xor.b32  	%r3729, %r3724, %r3728;
	shf.l.wrap.b32 	%r3730, %r3729, %r3729, 7;
	add.s32 	%r3731, %r3689, %r3682;
	xor.b32  	%r3732, %r3655, %r3731;
	shf.l.wrap.b32 	%r3733, %r3732, %r3732, 16;
	add.s32 	%r3734, %r3668, %r3733;
	xor.b32  	%r3735, %r3682, %r3734;
	shf.l.wrap.b32 	%r3736, %r3735, %r3735, 12;
	add.s32 	%r3737, %r3731, %r3736;
	xor.b32  	%r3738, %r3733, %r3737;
	shf.l.wrap.b32 	%r3739, %r3738, %r3738, 8;
	add.s32 	%r3740, %r3734, %r3739;
	xor.b32  	%r3741, %r3736, %r3740;
	shf.l.wrap.b32 	%r3742, %r3741, %r3741, 7;
	add.s32 	%r3743, %r3701, %r3718;
	xor.b32  	%r3744, %r3739, %r3743;
	shf.l.wrap.b32 	%r3745, %r3744, %r3744, 16;
	add.s32 	%r3746, %r3728, %r3745;
	xor.b32  	%r3747, %r3718, %r3746;
	shf.l.wrap.b32 	%r3748, %r3747, %r3747, 12;
	add.s32 	%r3749, %r3743, %r3748;
	xor.b32  	%r3750, %r3745, %r3749;
	shf.l.wrap.b32 	%r3751, %r3750, %r3750, 8;
	add.s32 	%r3752, %r3746, %r3751;
	xor.b32  	%r3753, %r3748, %r3752;
	shf.l.wrap.b32 	%r3754, %r3753, %r3753, 7;
	add.s32 	%r3755, %r3713, %r3730;
	xor.b32  	%r3756, %r3703, %r3755;
	shf.l.wrap.b32 	%r3757, %r3756, %r3756, 16;
	add.s32 	%r3758, %r3740, %r3757;
	xor.b32  	%r3759, %r3730, %r3758;
	shf.l.wrap.b32 	%r3760, %r3759, %r3759, 12;
	add.s32 	%r3761, %r3755, %r3760;
	xor.b32  	%r3762, %r3757, %r3761;
	shf.l.wrap.b32 	%r3763, %r3762, %r3762, 8;
	add.s32 	%r3764, %r3758, %r3763;
	xor.b32  	%r3765, %r3760, %r3764;
	shf.l.wrap.b32 	%r3766, %r3765, %r3765, 7;
	add.s32 	%r3767, %r3725, %r3742;
	xor.b32  	%r3768, %r3715, %r3767;
	shf.l.wrap.b32 	%r3769, %r3768, %r3768, 16;
	add.s32 	%r3770, %r3704, %r3769;
	xor.b32  	%r3771, %r3742, %r3770;
	shf.l.wrap.b32 	%r3772, %r3771, %r3771, 12;
	add.s32 	%r3773, %r3767, %r3772;
	xor.b32  	%r3774, %r3769, %r3773;
	shf.l.wrap.b32 	%r3775, %r3774, %r3774, 8;
	add.s32 	%r3776, %r3770, %r3775;
	xor.b32  	%r3777, %r3772, %r3776;
	shf.l.wrap.b32 	%r3778, %r3777, %r3777, 7;
	add.s32 	%r3779, %r3737, %r3706;
	xor.b32  	%r3780, %r3727, %r3779;
	shf.l.wrap.b32 	%r3781, %r3780, %r3780, 16;
	add.s32 	%r3782, %r3716, %r3781;
	xor.b32  	%r3783, %r3706, %r3782;
	shf.l.wrap.b32 	%r3784, %r3783, %r3783, 12;
	add.s32 	%r3785, %r3779, %r3784;
	xor.b32  	%r3786, %r3781, %r3785;
	shf.l.wrap.b32 	%r3787, %r3786, %r3786, 8;
	add.s32 	%r3788, %r3782, %r3787;
	xor.b32  	%r3789, %r3784, %r3788;
	shf.l.wrap.b32 	%r3790, %r3789, %r3789, 7;
	add.s32 	%r3791, %r3749, %r3790;
	xor.b32  	%r3792, %r3763, %r3791;
	shf.l.wrap.b32 	%r3793, %r3792, %r3792, 16;
	add.s32 	%r3794, %r3776, %r3793;
	xor.b32  	%r3795, %r3790, %r3794;
	shf.l.wrap.b32 	%r3796, %r3795, %r3795, 12;
	add.s32 	%r3797, %r3791, %r3796;
	xor.b32  	%r3798, %r3793, %r3797;
	shf.l.wrap.b32 	%r3799, %r3798, %r3798, 8;
	add.s32 	%r3800, %r3794, %r3799;
	xor.b32  	%r3801, %r3796, %r3800;
	shf.l.wrap.b32 	%r3802, %r3801, %r3801, 7;
	add.s32 	%r3803, %r3761, %r3754;
	xor.b32  	%r3804, %r3775, %r3803;
	shf.l.wrap.b32 	%r3805, %r3804, %r3804, 16;
	add.s32 	%r3806, %r3788, %r3805;
	xor.b32  	%r3807, %r3754, %r3806;
	shf.l.wrap.b32 	%r3808, %r3807, %r3807, 12;
	add.s32 	%r3809, %r3803, %r3808;
	xor.b32  	%r3810, %r3805, %r3809;
	shf.l.wrap.b32 	%r3811, %r3810, %r3810, 8;
	add.s32 	%r3812, %r3806, %r3811;
	xor.b32  	%r3813, %r3808, %r3812;
	shf.l.wrap.b32 	%r3814, %r3813, %r3813, 7;
	add.s32 	%r3815, %r3773, %r3766;
	xor.b32  	%r3816, %r3787, %r3815;
	shf.l.wrap.b32 	%r3817, %r3816, %r3816, 16;
	add.s32 	%r3818, %r3752, %r3817;
	xor.b32  	%r3819, %r3766, %r3818;
	shf.l.wrap.b32 	%r3820, %r3819, %r3819, 12;
	add.s32 	%r3821, %r3815, %r3820;
	xor.b32  	%r3822, %r3817, %r3821;
	shf.l.wrap.b32 	%r3823, %r3822, %r3822, 8;
	add.s32 	%r3824, %r3818, %r3823;
	xor.b32  	%r3825, %r3820, %r3824;
	shf.l.wrap.b32 	%r3826, %r3825, %r3825, 7;
	add.s32 	%r3827, %r3785, %r3778;
	xor.b32  	%r3828, %r3751, %r3827;
	shf.l.wrap.b32 	%r3829, %r3828, %r3828, 16;
	add.s32 	%r3830, %r3764, %r3829;
	xor.b32  	%r3831, %r3778, %r3830;
	shf.l.wrap.b32 	%r3832, %r3831, %r3831, 12;
	add.s32 	%r3833, %r3827, %r3832;
	xor.b32  	%r3834, %r3829, %r3833;
	shf.l.wrap.b32 	%r3835, %r3834, %r3834, 8;
	add.s32 	%r3836, %r3830, %r3835;
	xor.b32  	%r3837, %r3832, %r3836;
	shf.l.wrap.b32 	%r3838, %r3837, %r3837, 7;
	add.s32 	%r3839, %r3797, %r3814;
	xor.b32  	%r3840, %r3835, %r3839;
	shf.l.wrap.b32 	%r3841, %r3840, %r3840, 16;
	add.s32 	%r3842, %r3824, %r3841;
	xor.b32  	%r3843, %r3814, %r3842;
	shf.l.wrap.b32 	%r3844, %r3843, %r3843, 12;
	add.s32 	%r3845, %r3839, %r3844;
	xor.b32  	%r3846, %r3841, %r3845;
	shf.l.wrap.b32 	%r3847, %r3846, %r3846, 8;
	add.s32 	%r3848, %r3842, %r3847;
	xor.b32  	%r3849, %r3844, %r3848;
	shf.l.wrap.b32 	%r3850, %r3849, %r3849, 7;
	add.s32 	%r3851, %r3809, %r3826;
	xor.b32  	%r3852, %r3799, %r3851;
	shf.l.wrap.b32 	%r3853, %r3852, %r3852, 16;
	add.s32 	%r3854, %r3836, %r3853;
	xor.b32  	%r3855, %r3826, %r3854;
	shf.l.wrap.b32 	%r3856, %r3855, %r3855, 12;
	add.s32 	%r3857, %r3851, %r3856;
	xor.b32  	%r3858, %r3853, %r3857;
	shf.l.wrap.b32 	%r3859, %r3858, %r3858, 8;
	add.s32 	%r3860, %r3854, %r3859;
	xor.b32  	%r3861, %r3856, %r3860;
	shf.l.wrap.b32 	%r3862, %r3861, %r3861, 7;
	add.s32 	%r3863, %r3821, %r3838;
	xor.b32  	%r3864, %r3811, %r3863;
	shf.l.wrap.b32 	%r3865, %r3864, %r3864, 16;
	add.s32 	%r3866, %r3800, %r3865;
	xor.b32  	%r3867, %r3838, %r3866;
	shf.l.wrap.b32 	%r3868, %r3867, %r3867, 12;
	add.s32 	%r3869, %r3863, %r3868;
	xor.b32  	%r3870, %r3865, %r3869;
	shf.l.wrap.b32 	%r3871, %r3870, %r3870, 8;
	add.s32 	%r3872, %r3866, %r3871;
	xor.b32  	%r3873, %r3868, %r3872;
	shf.l.wrap.b32 	%r3874, %r3873, %r3873, 7;
	add.s32 	%r3875, %r3833, %r3802;
	xor.b32  	%r3876, %r3823, %r3875;
	shf.l.wrap.b32 	%r3877, %r3876, %r3876, 16;
	add.s32 	%r3878, %r3812, %r3877;
	xor.b32  	%r3879, %r3802, %r3878;
	shf.l.wrap.b32 	%r3880, %r3879, %r3879, 12;
	add.s32 	%r3881, %r3875, %r3880;
	xor.b32  	%r3882, %r3877, %r3881;
	shf.l.wrap.b32 	%r3883, %r3882, %r3882, 8;
	add.s32 	%r3884, %r3878, %r3883;
	xor.b32  	%r3885, %r3880, %r3884;
	shf.l.wrap.b32 	%r3886, %r3885, %r3885, 7;
	add.s32 	%r3887, %r3845, %r3886;
	xor.b32  	%r3888, %r3859, %r3887;
	shf.l.wrap.b32 	%r3889, %r3888, %r3888, 16;
	add.s32 	%r3890, %r3872, %r3889;
	xor.b32  	%r3891, %r3886, %r3890;
	shf.l.wrap.b32 	%r3892, %r3891, %r3891, 12;
	add.s32 	%r3893, %r3887, %r3892;
	xor.b32  	%r3894, %r3889, %r3893;
	shf.l.wrap.b32 	%r3895, %r3894, %r3894, 8;
	add.s32 	%r3896, %r3890, %r3895;
	xor.b32  	%r3897, %r3892, %r3896;
	shf.l.wrap.b32 	%r3898, %r3897, %r3897, 7;
	add.s32 	%r3899, %r3857, %r3850;
	xor.b32  	%r3900, %r3871, %r3899;
	shf.l.wrap.b32 	%r3901, %r3900, %r3900, 16;
	add.s32 	%r3902, %r3884, %r3901;
	xor.b32  	%r3903, %r3850, %r3902;
	shf.l.wrap.b32 	%r3904, %r3903, %r3903, 12;
	add.s32 	%r3905, %r3899, %r3904;
	xor.b32  	%r3906, %r3901, %r3905;
	shf.l.wrap.b32 	%r3907, %r3906, %r3906, 8;
	add.s32 	%r3908, %r3902, %r3907;
	xor.b32  	%r3909, %r3904, %r3908;
	shf.l.wrap.b32 	%r3910, %r3909, %r3909, 7;
	add.s32 	%r3911, %r3869, %r3862;
	xor.b32  	%r3912, %r3883, %r3911;
	shf.l.wrap.b32 	%r3913, %r3912, %r3912, 16;
	add.s32 	%r3914, %r3848, %r3913;
	xor.b32  	%r3915, %r3862, %r3914;
	shf.l.wrap.b32 	%r3916, %r3915, %r3915, 12;
	add.s32 	%r3917, %r3911, %r3916;
	xor.b32  	%r3918, %r3913, %r3917;
	shf.l.wrap.b32 	%r3919, %r3918, %r3918, 8;
	add.s32 	%r3920, %r3914, %r3919;
	xor.b32  	%r3921, %r3916, %r3920;
	shf.l.wrap.b32 	%r3922, %r3921, %r3921, 7;
	add.s32 	%r3923, %r3881, %r3874;
	xor.b32  	%r3924, %r3847, %r3923;
	shf.l.wrap.b32 	%r3925, %r3924, %r3924, 16;
	add.s32 	%r3926, %r3860, %r3925;
	xor.b32  	%r3927, %r3874, %r3926;
	shf.l.wrap.b32 	%r3928, %r3927, %r3927, 12;
	add.s32 	%r3929, %r3923, %r3928;
	xor.b32  	%r3930, %r3925, %r3929;
	shf.l.wrap.b32 	%r3931, %r3930, %r3930, 8;
	add.s32 	%r3932, %r3926, %r3931;
	xor.b32  	%r3933, %r3928, %r3932;
	shf.l.wrap.b32 	%r3934, %r3933, %r3933, 7;
	add.s32 	%r3935, %r3893, %r3910;
	xor.b32  	%r3936, %r3931, %r3935;
	shf.l.wrap.b32 	%r3937, %r3936, %r3936, 16;
	add.s32 	%r3938, %r3920, %r3937;
	xor.b32  	%r3939, %r3910, %r3938;
	shf.l.wrap.b32 	%r3940, %r3939, %r3939, 12;
	add.s32 	%r3941, %r3935, %r3940;
	xor.b32  	%r3942, %r3937, %r3941;
	shf.l.wrap.b32 	%r3943, %r3942, %r3942, 8;
	add.s32 	%r3944, %r3938, %r3943;
	xor.b32  	%r3945, %r3940, %r3944;
	shf.l.wrap.b32 	%r3946, %r3945, %r3945, 7;
	add.s32 	%r3947, %r3905, %r3922;
	xor.b32  	%r3948, %r3895, %r3947;
	shf.l.wrap.b32 	%r3949, %r3948, %r3948, 16;
	add.s32 	%r3950, %r3932, %r3949;
	xor.b32  	%r3951, %r3922, %r3950;
	shf.l.wrap.b32 	%r3952, %r3951, %r3951, 12;
	add.s32 	%r3953, %r3947, %r3952;
	xor.b32  	%r3954, %r3949, %r3953;
	shf.l.wrap.b32 	%r3955, %r3954, %r3954, 8;
	add.s32 	%r3956, %r3950, %r3955;
	xor.b32  	%r3957, %r3952, %r3956;
	shf.l.wrap.b32 	%r3958, %r3957, %r3957, 7;
	add.s32 	%r3959, %r3917, %r3934;
	xor.b32  	%r3960, %r3907, %r3959;
	shf.l.wrap.b32 	%r3961, %r3960, %r3960, 16;
	add.s32 	%r3962, %r3896, %r3961;
	xor.b32  	%r3963, %r3934, %r3962;
	shf.l.wrap.b32 	%r3964, %r3963, %r3963, 12;
	add.s32 	%r3965, %r3959, %r3964;
	xor.b32  	%r3966, %r3961, %r3965;
	shf.l.wrap.b32 	%r3967, %r3966, %r3966, 8;
	add.s32 	%r3968, %r3962, %r3967;
	xor.b32  	%r3969, %r3964, %r3968;
	shf.l.wrap.b32 	%r3970, %r3969, %r3969, 7;
	add.s32 	%r3971, %r3929, %r3898;
	xor.b32  	%r3972, %r3919, %r3971;
	shf.l.wrap.b32 	%r3973, %r3972, %r3972, 16;
	add.s32 	%r3974, %r3908, %r3973;
	xor.b32  	%r3975, %r3898, %r3974;
	shf.l.wrap.b32 	%r3976, %r3975, %r3975, 12;
	add.s32 	%r3977, %r3971, %r3976;
	xor.b32  	%r3978, %r3973, %r3977;
	shf.l.wrap.b32 	%r3979, %r3978, %r3978, 8;
	add.s32 	%r3980, %r3974, %r3979;
	xor.b32  	%r3981, %r3976, %r3980;
	shf.l.wrap.b32 	%r3982, %r3981, %r3981, 7;
	add.s32 	%r10773, %r13, %r3941;
	add.s32 	%r10772, %r14, %r3953;
	add.s32 	%r10771, %r15, %r3965;
	add.s32 	%r10770, %r16, %r3977;
	add.s32 	%r10774, %r10781, %r3982;
	add.s32 	%r10775, %r10780, %r3946;
	add.s32 	%r10776, %r10779, %r3958;
	add.s32 	%r10777, %r10778, %r3970;
	xor.b32  	%r3983, %r3603, 1;
	shf.l.wrap.b32 	%r3984, %r3603, %r3983, 16;
	add.s32 	%r3985, %r10781, %r3984;
	xor.b32  	%r3986, %r10781, %r3985;
	shf.l.wrap.b32 	%r3987, %r3986, %r3986, 12;
	add.s32 	%r3988, %r3603, %r3987;
	xor.b32  	%r3989, %r3984, %r3988;
	shf.l.wrap.b32 	%r3990, %r3989, %r3989, 8;
	add.s32 	%r3991, %r3985, %r3990;
	xor.b32  	%r3992, %r3987, %r3991;
	shf.l.wrap.b32 	%r3993, %r3992, %r3992, 7;
	add.s32 	%r3994, %r3988, %r3624;
	xor.b32  	%r3995, %r3643, %r3994;
	shf.l.wrap.b32 	%r3996, %r3995, %r3995, 16;
	add.s32 	%r3997, %r3633, %r3996;
	xor.b32  	%r3998, %r3624, %r3997;
	shf.l.wrap.b32 	%r3999, %r3998, %r3998, 12;
	add.s32 	%r4000, %r3994, %r3999;
	xor.b32  	%r4001, %r3996, %r4000;
	shf.l.wrap.b32 	%r4002, %r4001, %r4001, 8;
	add.s32 	%r4003, %r3997, %r4002;
	xor.b32  	%r4004, %r3999, %r4003;
	shf.l.wrap.b32 	%r4005, %r4004, %r4004, 7;
	xor.b32  	%r4006, %r3990, %r3659;
	shf.l.wrap.b32 	%r4007, %r4006, %r4006, 16;
	add.s32 	%r4008, %r3644, %r4007;
	xor.b32  	%r4009, %r3635, %r4008;
	shf.l.wrap.b32 	%r4010, %r4009, %r4009, 12;
	add.s32 	%r4011, %r3659, %r4010;
	xor.b32  	%r4012, %r4007, %r4011;
	shf.l.wrap.b32 	%r4013, %r4012, %r4012, 8;
	add.s32 	%r4014, %r4008, %r4013;
	xor.b32  	%r4015, %r4010, %r4014;
	shf.l.wrap.b32 	%r4016, %r4015, %r4015, 7;
	add.s32 	%r4017, %r3991, %r3673;
	xor.b32  	%r4018, %r3646, %r4017;
	shf.l.wrap.b32 	%r4019, %r4018, %r4018, 12;
	add.s32 	%r4020, %r3671, %r4019;
	xor.b32  	%r4021, %r3673, %r4020;
	shf.l.wrap.b32 	%r4022, %r4021, %r4021, 8;
	add.s32 	%r4023, %r4017, %r4022;
	xor.b32  	%r4024, %r4019, %r4023;
	shf.l.wrap.b32 	%r4025, %r4024, %r4024, 7;
	add.s32 	%r4026, %r3641, %r3993;
	xor.b32  	%r4027, %r3632, %r4026;
	shf.l.wrap.b32 	%r4028, %r4027, %r4027, 16;
	add.s32 	%r4029, %r3622, %r4028;
	xor.b32  	%r4030, %r3993, %r4029;
	shf.l.wrap.b32 	%r4031, %r4030, %r4030, 12;
	add.s32 	%r4032, %r4026, %r4031;
	xor.b32  	%r4033, %r4028, %r4032;
	shf.l.wrap.b32 	%r4034, %r4033, %r4033, 8;
	add.s32 	%r4035, %r4029, %r4034;
	xor.b32  	%r4036, %r4031, %r4035;
	shf.l.wrap.b32 	%r4037, %r4036, %r4036, 7;
	add.s32 	%r4038, %r4000, %r4037;
	xor.b32  	%r4039, %r4013, %r4038;
	shf.l.wrap.b32 	%r4040, %r4039, %r4039, 16;
	add.s32 	%r4041, %r4023, %r4040;
	xor.b32  	%r4042, %r4037, %r4041;
	shf.l.wrap.b32 	%r4043, %r4042, %r4042, 12;
	add.s32 	%r4044, %r4038, %r4043;
	xor.b32  	%r4045, %r4040, %r4044;
	shf.l.wrap.b32 	%r4046, %r4045, %r4045, 8;
	add.s32 	%r4047, %r4041, %r4046;
	xor.b32  	%r4048, %r4043, %r4047;
	shf.l.wrap.b32 	%r4049, %r4048, %r4048, 7;
	add.s32 	%r4050, %r4011, %r4005;
	xor.b32  	%r4051, %r4022, %r4050;
	shf.l.wrap.b32 	%r4052, %r4051, %r4051, 16;
	add.s32 	%r4053, %r4035, %r4052;
	xor.b32  	%r4054, %r4005, %r4053;
	shf.l.wrap.b32 	%r4055, %r4054, %r4054, 12;
	add.s32 	%r4056, %r4050, %r4055;
	xor.b32  	%r4057, %r4052, %r4056;
	shf.l.wrap.b32 	%r4058, %r4057, %r4057, 8;
	add.s32 	%r4059, %r4053, %r4058;
	xor.b32  	%r4060, %r4055, %r4059;
	shf.l.wrap.b32 	%r4061, %r4060, %r4060, 7;
	add.s32 	%r4062, %r4020, %r4016;
	xor.b32  	%r4063, %r4034, %r4062;
	shf.l.wrap.b32 	%r4064, %r4063, %r4063, 16;
	add.s32 	%r4065, %r4003, %r4064;
	xor.b32  	%r4066, %r4016, %r4065;
	shf.l.wrap.b32 	%r4067, %r4066, %r4066, 12;
	add.s32 	%r4068, %r4062, %r4067;
	xor.b32  	%r4069, %r4064, %r4068;
	shf.l.wrap.b32 	%r4070, %r4069, %r4069, 8;
	add.s32 	%r4071, %r4065, %r4070;
	xor.b32  	%r4072, %r4067, %r4071;
	shf.l.wrap.b32 	%r4073, %r4072, %r4072, 7;
	add.s32 	%r4074, %r4032, %r4025;
	xor.b32  	%r4075, %r4002, %r4074;
	shf.l.wrap.b32 	%r4076, %r4075, %r4075, 16;
	add.s32 	%r4077, %r4014, %r4076;
	xor.b32  	%r4078, %r4025, %r4077;
	shf.l.wrap.b32 	%r4079, %r4078, %r4078, 12;
	add.s32 	%r4080, %r4074, %r4079;
	xor.b32  	%r4081, %r4076, %r4080;
	shf.l.wrap.b32 	%r4082, %r4081, %r4081, 8;
	add.s32 	%r4083, %r4077, %r4082;
	xor.b32  	%r4084, %r4079, %r4083;
	shf.l.wrap.b32 	%r4085, %r4084, %r4084, 7;
	add.s32 	%r4086, %r4044, %r4061;
	xor.b32  	%r4087, %r4082, %r4086;
	shf.l.wrap.b32 	%r4088, %r4087, %r4087, 16;
	add.s32 	%r4089, %r4071, %r4088;
	xor.b32  	%r4090, %r4061, %r4089;
	shf.l.wrap.b32 	%r4091, %r4090, %r4090, 12;
	add.s32 	%r4092, %r4086, %r4091;
	xor.b32  	%r4093, %r4088, %r4092;
	shf.l.wrap.b32 	%r4094, %r4093, %r4093, 8;
	add.s32 	%r4095, %r4089, %r4094;
	xor.b32  	%r4096, %r4091, %r4095;
	shf.l.wrap.b32 	%r4097, %r4096, %r4096, 7;
	add.s32 	%r4098, %r4056, %r4073;
	xor.b32  	%r4099, %r4046, %r4098;
	shf.l.wrap.b32 	%r4100, %r4099, %r4099, 16;
	add.s32 	%r4101, %r4083, %r4100;
	xor.b32  	%r4102, %r4073, %r4101;
	shf.l.wrap.b32 	%r4103, %r4102, %r4102, 12;
	add.s32 	%r4104, %r4098, %r4103;
	xor.b32  	%r4105, %r4100, %r4104;
	shf.l.wrap.b32 	%r4106, %r4105, %r4105, 8;
	add.s32 	%r4107, %r4101, %r4106;
	xor.b32  	%r4108, %r4103, %r4107;
	shf.l.wrap.b32 	%r4109, %r4108, %r4108, 7;
	add.s32 	%r4110, %r4068, %r4085;
	xor.b32  	%r4111, %r4058, %r4110;
	shf.l.wrap.b32 	%r4112, %r4111, %r4111, 16;
	add.s32 	%r4113, %r4047, %r4112;
	xor.b32  	%r4114, %r4085, %r4113;
	shf.l.wrap.b32 	%r4115, %r4114, %r4114, 12;
	add.s32 	%r4116, %r4110, %r4115;
	xor.b32  	%r4117, %r4112, %r4116;
	shf.l.wrap.b32 	%r4118, %r4117, %r4117, 8;
	add.s32 	%r4119, %r4113, %r4118;
	xor.b32  	%r4120, %r4115, %r4119;
	shf.l.wrap.b32 	%r4121, %r4120, %r4120, 7;
	add.s32 	%r4122, %r4080, %r4049;
	xor.b32  	%r4123, %r4070, %r4122;
	shf.l.wrap.b32 	%r4124, %r4123, %r4123, 16;
	add.s32 	%r4125, %r4059, %r4124;
	xor.b32  	%r4126, %r4049, %r4125;
	shf.l.wrap.b32 	%r4127, %r4126, %r4126, 12;
	add.s32 	%r4128, %r4122, %r4127;
	xor.b32  	%r4129, %r4124, %r4128;
	shf.l.wrap.b32 	%r4130, %r4129, %r4129, 8;
	add.s32 	%r4131, %r4125, %r4130;
	xor.b32  	%r4132, %r4127, %r4131;
	shf.l.wrap.b32 	%r4133, %r4132, %r4132, 7;
	add.s32 	%r4134, %r4092, %r4133;
	xor.b32  	%r4135, %r4106, %r4134;
	shf.l.wrap.b32 	%r4136, %r4135, %r4135, 16;
	add.s32 	%r4137, %r4119, %r4136;
	xor.b32  	%r4138, %r4133, %r4137;
	shf.l.wrap.b32 	%r4139, %r4138, %r4138, 12;
	add.s32 	%r4140, %r4134, %r4139;
	xor.b32  	%r4141, %r4136, %r4140;
	shf.l.wrap.b32 	%r4142, %r4141, %r4141, 8;
	add.s32 	%r4143, %r4137, %r4142;
	xor.b32  	%r4144, %r4139, %r4143;
	shf.l.wrap.b32 	%r4145, %r4144, %r4144, 7;
	add.s32 	%r4146, %r4104, %r4097;
	xor.b32  	%r4147, %r4118, %r4146;
	shf.l.wrap.b32 	%r4148, %r4147, %r4147, 16;
	add.s32 	%r4149, %r4131, %r4148;
	xor.b32  	%r4150, %r4097, %r4149;
	shf.l.wrap.b32 	%r4151, %r4150, %r4150, 12;
	add.s32 	%r4152, %r4146, %r4151;
	xor.b32  	%r4153, %r4148, %r4152;
	shf.l.wrap.b32 	%r4154, %r4153, %r4153, 8;
	add.s32 	%r4155, %r4149, %r4154;
	xor.b32  	%r4156, %r4151, %r4155;
	shf.l.wrap.b32 	%r4157, %r4156, %r4156, 7;
	add.s32 	%r4158, %r4116, %r4109;
	xor.b32  	%r4159, %r4130, %r4158;
	shf.l.wrap.b32 	%r4160, %r4159, %r4159, 16;
	add.s32 	%r4161, %r4095, %r4160;
	xor.b32  	%r4162, %r4109, %r4161;
	shf.l.wrap.b32 	%r4163, %r4162, %r4162, 12;
	add.s32 	%r4164, %r4158, %r4163;
	xor.b32  	%r4165, %r4160, %r4164;
	shf.l.wrap.b32 	%r4166, %r4165, %r4165, 8;
	add.s32 	%r4167, %r4161, %r4166;
	xor.b32  	%r4168, %r4163, %r4167;
	shf.l.wrap.b32 	%r4169, %r4168, %r4168, 7;
	add.s32 	%r4170, %r4128, %r4121;
	xor.b32  	%r4171, %r4094, %r4170;
	shf.l.wrap.b32 	%r4172, %r4171, %r4171, 16;
	add.s32 	%r4173, %r4107, %r4172;
	xor.b32  	%r4174, %r4121, %r4173;
	shf.l.wrap.b32 	%r4175, %r4174, %r4174, 12;
	add.s32 	%r4176, %r4170, %r4175;
	xor.b32  	%r4177, %r4172, %r4176;
	shf.l.wrap.b32 	%r4178, %r4177, %r4177, 8;
	add.s32 	%r4179, %r4173, %r4178;
	xor.b32  	%r4180, %r4175, %r4179;
	shf.l.wrap.b32 	%r4181, %r4180, %r4180, 7;
	add.s32 	%r4182, %r4140, %r4157;
	xor.b32  	%r4183, %r4178, %r4182;
	shf.l.wrap.b32 	%r4184, %r4183, %r4183, 16;
	add.s32 	%r4185, %r4167, %r4184;
	xor.b32  	%r4186, %r4157, %r4185;
	shf.l.wrap.b32 	%r4187, %r4186, %r4186, 12;
	add.s32 	%r4188, %r4182, %r4187;
	xor.b32  	%r4189, %r4184, %r4188;
	shf.l.wrap.b32 	%r4190, %r4189, %r4189, 8;
	add.s32 	%r4191, %r4185, %r4190;
	xor.b32  	%r4192, %r4187, %r4191;
	shf.l.wrap.b32 	%r4193, %r4192, %r4192, 7;
	add.s32 	%r4194, %r4152, %r4169;
	xor.b32  	%r4195, %r4142, %r4194;
	shf.l.wrap.b32 	%r4196, %r4195, %r4195, 16;
	add.s32 	%r4197, %r4179, %r4196;
	xor.b32  	%r4198, %r4169, %r4197;
	shf.l.wrap.b32 	%r4199, %r4198, %r4198, 12;
	add.s32 	%r4200, %r4194, %r4199;
	xor.b32  	%r4201, %r4196, %r4200;
	shf.l.wrap.b32 	%r4202, %r4201, %r4201, 8;
	add.s32 	%r4203, %r4197, %r4202;
	xor.b32  	%r4204, %r4199, %r4203;
	shf.l.wrap.b32 	%r4205, %r4204, %r4204, 7;
	add.s32 	%r4206, %r4164, %r4181;
	xor.b32  	%r4207, %r4154, %r4206;
	shf.l.wrap.b32 	%r4208, %r4207, %r4207, 16;
	add.s32 	%r4209, %r4143, %r4208;
	xor.b32  	%r4210, %r4181, %r4209;
	shf.l.wrap.b32 	%r4211, %r4210, %r4210, 12;
	add.s32 	%r4212, %r4206, %r4211;
	xor.b32  	%r4213, %r4208, %r4212;
	shf.l.wrap.b32 	%r4214, %r4213, %r4213, 8;
	add.s32 	%r4215, %r4209, %r4214;
	xor.b32  	%r4216, %r4211, %r4215;
	shf.l.wrap.b32 	%r4217, %r4216, %r4216, 7;
	add.s32 	%r4218, %r4176, %r4145;
	xor.b32  	%r4219, %r4166, %r4218;
	shf.l.wrap.b32 	%r4220, %r4219, %r4219, 16;
	add.s32 	%r4221, %r4155, %r4220;
	xor.b32  	%r4222, %r4145, %r4221;
	shf.l.wrap.b32 	%r4223, %r4222, %r4222, 12;
	add.s32 	%r4224, %r4218, %r4223;
	xor.b32  	%r4225, %r4220, %r4224;
	shf.l.wrap.b32 	%r4226, %r4225, %r4225, 8;
	add.s32 	%r4227, %r4221, %r4226;
	xor.b32  	%r4228, %r4223, %r4227;
	shf.l.wrap.b32 	%r4229, %r4228, %r4228, 7;
	add.s32 	%r4230, %r4188, %r4229;
	xor.b32  	%r4231, %r4202, %r4230;
	shf.l.wrap.b32 	%r4232, %r4231, %r4231, 16;
	add.s32 	%r4233, %r4215, %r4232;
	xor.b32  	%r4234, %r4229, %r4233;
	shf.l.wrap.b32 	%r4235, %r4234, %r4234, 12;
	add.s32 	%r4236, %r4230, %r4235;
	xor.b32  	%r4237, %r4232, %r4236;
	shf.l.wrap.b32 	%r4238, %r4237, %r4237, 8;
	add.s32 	%r4239, %r4200, %r4193;
	xor.b32  	%r4240, %r4214, %r4239;
	shf.l.wrap.b32 	%r4241, %r4240, %r4240, 16;
	add.s32 	%r4242, %r4227, %r4241;
	xor.b32  	%r4243, %r4193, %r4242;
	shf.l.wrap.b32 	%r4244, %r4243, %r4243, 12;
	add.s32 	%r4245, %r4239, %r4244;
	xor.b32  	%r4246, %r4241, %r4245;
	shf.l.wrap.b32 	%r4247, %r4246, %r4246, 8;
	add.s32 	%r4248, %r4242, %r4247;
	xor.b32  	%r4249, %r4244, %r4248;
	shf.l.wrap.b32 	%r4250, %r4249, %r4249, 7;
	add.s32 	%r4251, %r4212, %r4205;
	xor.b32  	%r4252, %r4226, %r4251;
	shf.l.wrap.b32 	%r4253, %r4252, %r4252, 16;
	add.s32 	%r4254, %r4191, %r4253;
	xor.b32  	%r4255, %r4205, %r4254;
	shf.l.wrap.b32 	%r4256, %r4255, %r4255, 12;
	add.s32 	%r4257, %r4251, %r4256;
	xor.b32  	%r4258, %r4253, %r4257;
	shf.l.wrap.b32 	%r4259, %r4258, %r4258, 8;
	add.s32 	%r4260, %r4254, %r4259;
	xor.b32  	%r4261, %r4256, %r4260;
	shf.l.wrap.b32 	%r4262, %r4261, %r4261, 7;
	add.s32 	%r4263, %r4224, %r4217;
	xor.b32  	%r4264, %r4190, %r4263;
	shf.l.wrap.b32 	%r4265, %r4264, %r4264, 16;
	add.s32 	%r4266, %r4203, %r4265;
	xor.b32  	%r4267, %r4217, %r4266;
	shf.l.wrap.b32 	%r4268, %r4267, %r4267, 12;
	add.s32 	%r4269, %r4263, %r4268;
	xor.b32  	%r4270, %r4265, %r4269;
	shf.l.wrap.b32 	%r4271, %r4270, %r4270, 8;
	add.s32 	%r4272, %r4266, %r4271;
	add.s32 	%r4273, %r4236, %r4250;
	xor.b32  	%r4274, %r4271, %r4273;
	shf.l.wrap.b32 	%r4275, %r4274, %r4274, 16;
	add.s32 	%r4276, %r4260, %r4275;
	xor.b32  	%r4277, %r4250, %r4276;
	shr.u32 	%r4278, %r4277, 20;
	add.s32 	%r4279, %r4273, %r4278;
	add.s32 	%r4280, %r4245, %r4262;
	xor.b32  	%r4281, %r4238, %r4280;
	shf.l.wrap.b32 	%r4282, %r4281, %r4281, 16;
	add.s32 	%r4283, %r4272, %r4282;
	xor.b32  	%r4284, %r4262, %r4283;
	shr.u32 	%r4285, %r4284, 20;
	add.s32 	%r4286, %r4280, %r4285;
	add.s32 	%r4287, %r13, %r4279;
	add.s32 	%r4288, %r14, %r4286;
	not.b32 	%r4289, %r10769;
	add.s32 	%r4290, %r156, %r4289;
	mov.b32 	%r4291, 1;
	shl.b32 	%r4292, %r4291, %r4290;
	and.b32  	%r171, %r4292, %r12;
	setp.eq.s32 	%p26, %r171, 0;
	selp.b32 	%r4293, %r4287, %r4288, %p26;
	cvt.u16.u32 	%rs88, %r4293;
	and.b16  	%rs162, %rs88, 1;
	and.b16  	%rs89, %rs160, 255;
	setp.ne.s16 	%p27, %rs89, 1;
	@%p27 bra 	$L__BB6_26;
	setp.eq.s32 	%p28, %r171, 0;
	mul.wide.u32 	%rd31, %r10769, 16;
	add.s64 	%rd32, %rd1, %rd31;
	ld.global.u32 	%r4294, [%rd32+1484];
	selp.b32 	%r4295, %r10773, %r10774, %p28;
	xor.b32  	%r4296, %r4295, %r4294;
	selp.b32 	%r4297, %r10772, %r10775, %p28;
	selp.b32 	%r10773, %r4296, %r10773, %p28;
	selp.b32 	%r10774, %r10774, %r4296, %p28;
	ld.global.u32 	%r4298, [%rd32+1488];
	xor.b32  	%r4299, %r4297, %r4298;
	selp.b32 	%r4300, %r10771, %r10776, %p28;
	selp.b32 	%r10772, %r4299, %r10772, %p28;
	selp.b32 	%r10775, %r10775, %r4299, %p28;
	ld.global.u32 	%r4301, [%rd32+1492];
	xor.b32  	%r4302, %r4300, %r4301;
	selp.b32 	%r4303, %r10770, %r10777, %p28;
	selp.b32 	%r10771, %r4302, %r10771, %p28;
	selp.b32 	%r10776, %r10776, %r4302, %p28;
	ld.global.u32 	%r4304, [%rd32+1496];
	xor.b32  	%r4305, %r4303, %r4304;
	selp.b32 	%r4306, 420, 445, %p28;
	selp.b32 	%r10770, %r4305, %r10770, %p28;
	selp.b32 	%r10777, %r10777, %r4305, %p28;
	add.s32 	%r4307, %r4306, %r10769;
	cvt.u64.u32 	%rd33, %r4307;
	add.s64 	%rd34, %rd1, %rd33;
	ld.global.u8 	%rs90, [%rd34+1464];
	xor.b16  	%rs162, %rs90, %rs162;
$L__BB6_26:
	setp.eq.s32 	%p29, %r171, 0;
	selp.b32 	%r10781, %r10773, %r10774, %p29;
	selp.b32 	%r10780, %r10772, %r10775, %p29;
	selp.b32 	%r10779, %r10771, %r10776, %p29;
	selp.b32 	%r10778, %r10770, %r10777, %p29;
	add.s32 	%r192, %r10769, 1;
	setp.ne.s32 	%p30, %r10769, %r157;
	mov.u16 	%rs160, %rs162;
	mov.u32 	%r10769, %r192;
	@%p30 bra 	$L__BB6_24;
$L__BB6_27:
	st.shared.u32 	[s_mem+24732], %r10781;
	st.shared.v2.u32 	[s_mem+24736], {%r10780, %r10779};
	st.shared.u32 	[s_mem+24744], %r10778;
	st.shared.u8 	[s_mem+24748], %rs162;
	ld.global.v2.u8 	{%rs165, %rs30}, [%rd1+1968];
	ld.global.u32 	%r10798, [%rd1+1952];
	ld.global.u32 	%r10797, [%rd1+1956];
	ld.global.u32 	%r10796, [%rd1+1960];
	ld.global.u32 	%r10795, [%rd1+1964];
	setp.lt.u16 	%p31, %rs30, 12;
	@%p31 bra 	$L__BB6_32;
	cvt.u32.u16 	%r4309, %rs30;
	and.b32  	%r201, %r4309, 255;
	add.s32 	%r202, %r201, -12;
	mov.b32 	%r10786, 0;
	mov.u16 	%rs163, %rs165;
$L__BB6_29:
	add.s32 	%r4310, %r13, %r10798;
	shf.l.wrap.b32 	%r4311, %r4310, %r4310, 16;
	add.s32 	%r4312, %r10798, %r4311;
	xor.b32  	%r4313, %r10798, %r4312;
	shf.l.wrap.b32 	%r4314, %r4313, %r4313, 12;
	add.s32 	%r4315, %r4310, %r4314;
	xor.b32  	%r4316, %r4311, %r4315;
	shf.l.wrap.b32 	%r4317, %r4316, %r4316, 8;
	add.s32 	%r4318, %r4312, %r4317;
	xor.b32  	%r4319, %r4314, %r4318;
	shf.l.wrap.b32 	%r4320, %r4319, %r4319, 7;
	add.s32 	%r4321, %r14, %r10797;
	shf.l.wrap.b32 	%r4322, %r4321, %r4321, 16;
	add.s32 	%r4323, %r10797, %r4322;
	xor.b32  	%r4324, %r10797, %r4323;
	shf.l.wrap.b32 	%r4325, %r4324, %r4324, 12;
	add.s32 	%r4326, %r4321, %r4325;
	xor.b32  	%r4327, %r4322, %r4326;
	shf.l.wrap.b32 	%r4328, %r4327, %r4327, 8;
	add.s32 	%r4329, %r4323, %r4328;
	xor.b32  	%r4330, %r4325, %r4329;
	shf.l.wrap.b32 	%r4331, %r4330, %r4330, 7;
	add.s32 	%r4332, %r15, %r10796;
	shf.l.wrap.b32 	%r4333, %r4332, %r4332, 16;
	add.s32 	%r4334, %r10796, %r4333;
	xor.b32  	%r4335, %r10796, %r4334;
	shf.l.wrap.b32 	%r4336, %r4335, %r4335, 12;
	add.s32 	%r4337, %r4332, %r4336;
	xor.b32  	%r4338, %r4333, %r4337;
	shf.l.wrap.b32 	%r4339, %r4338, %r4338, 8;
	add.s32 	%r4340, %r4334, %r4339;
	xor.b32  	%r4341, %r4336, %r4340;
	shf.l.wrap.b32 	%r4342, %r4341, %r4341, 7;
	add.s32 	%r4343, %r16, %r10795;
	shf.l.wrap.b32 	%r4344, %r4343, %r4343, 16;
	add.s32 	%r4345, %r10795, %r4344;
	xor.b32  	%r4346, %r10795, %r4345;
	shf.l.wrap.b32 	%r4347, %r4346, %r4346, 12;
	add.s32 	%r4348, %r4343, %r4347;
	xor.b32  	%r4349, %r4344, %r4348;
	shf.l.wrap.b32 	%r4350, %r4349, %r4349, 8;
	add.s32 	%r4351, %r4345, %r4350;
	xor.b32  	%r4352, %r4347, %r4351;
	shf.l.wrap.b32 	%r4353, %r4352, %r4352, 7;
	add.s32 	%r4354, %r4315, %r4331;
	xor.b32  	%r4355, %r4350, %r4354;
	shf.l.wrap.b32 	%r4356, %r4355, %r4355, 16;
	add.s32 	%r4357, %r4340, %r4356;
	xor.b32  	%r4358, %r4331, %r4357;
	shf.l.wrap.b32 	%r4359, %r4358, %r4358, 12;
	add.s32 	%r4360, %r4354, %r4359;
	xor.b32  	%r4361, %r4356, %r4360;
	shf.l.wrap.b32 	%r4362, %r4361, %r4361, 8;
	add.s32 	%r4363, %r4357, %r4362;
	xor.b32  	%r4364, %r4359, %r4363;
	shf.l.wrap.b32 	%r4365, %r4364, %r4364, 7;
	add.s32 	%r4366, %r4326, %r4342;
	xor.b32  	%r4367, %r4317, %r4366;
	shf.l.wrap.b32 	%r4368, %r4367, %r4367, 16;
	add.s32 	%r4369, %r4351, %r4368;
	xor.b32  	%r4370, %r4342, %r4369;
	shf.l.wrap.b32 	%r4371, %r4370, %r4370, 12;
	add.s32 	%r4372, %r4366, %r4371;
	xor.b32  	%r4373, %r4368, %r4372;
	shf.l.wrap.b32 	%r4374, %r4373, %r4373, 8;
	add.s32 	%r4375, %r4369, %r4374;
	xor.b32  	%r4376, %r4371, %r4375;
	shf.l.wrap.b32 	%r4377, %r4376, %r4376, 7;
	add.s32 	%r4378, %r4337, %r4353;
	xor.b32  	%r4379, %r4328, %r4378;
	shf.l.wrap.b32 	%r4380, %r4379, %r4379, 16;
	add.s32 	%r4381, %r4318, %r4380;
	xor.b32  	%r4382, %r4353, %r4381;
	shf.l.wrap.b32 	%r4383, %r4382, %r4382, 12;
	add.s32 	%r4384, %r4378, %r4383;
	xor.b32  	%r4385, %r4380, %r4384;
	shf.l.wrap.b32 	%r4386, %r4385, %r4385, 8;
	add.s32 	%r4387, %r4381, %r4386;
	xor.b32  	%r4388, %r4383, %r4387;
	shf.l.wrap.b32 	%r4389, %r4388, %r4388, 7;
	add.s32 	%r4390, %r4348, %r4320;
	xor.b32  	%r4391, %r4339, %r4390;
	shf.l.wrap.b32 	%r4392, %r4391, %r4391, 16;
	add.s32 	%r4393, %r4329, %r4392;
	xor.b32  	%r4394, %r4320, %r4393;
	shf.l.wrap.b32 	%r4395, %r4394, %r4394, 12;
	add.s32 	%r4396, %r4390, %r4395;
	xor.b32  	%r4397, %r4392, %r4396;
	shf.l.wrap.b32 	%r4398, %r4397, %r4397, 8;
	add.s32 	%r4399, %r4393, %r4398;
	xor.b32  	%r4400, %r4395, %r4399;
	shf.l.wrap.b32 	%r4401, %r4400, %r4400, 7;
	add.s32 	%r4402, %r4360, %r4401;
	xor.b32  	%r4403, %r4374, %r4402;
	shf.l.wrap.b32 	%r4404, %r4403, %r4403, 16;
	add.s32 	%r4405, %r4387, %r4404;
	xor.b32  	%r4406, %r4401, %r4405;
	shf.l.wrap.b32 	%r4407, %r4406, %r4406, 12;
	add.s32 	%r4408, %r4402, %r4407;
	xor.b32  	%r4409, %r4404, %r4408;
	shf.l.wrap.b32 	%r4410, %r4409, %r4409, 8;
	add.s32 	%r4411, %r4405, %r4410;
	xor.b32  	%r4412, %r4407, %r4411;
	shf.l.wrap.b32 	%r4413, %r4412, %r4412, 7;
	add.s32 	%r4414, %r4372, %r4365;
	xor.b32  	%r4415, %r4386, %r4414;
	shf.l.wrap.b32 	%r4416, %r4415, %r4415, 16;
	add.s32 	%r4417, %r4399, %r4416;
	xor.b32  	%r4418, %r4365, %r4417;
	shf.l.wrap.b32 	%r4419, %r4418, %r4418, 12;
	add.s32 	%r4420, %r4414, %r4419;
	xor.b32  	%r4421, %r4416, %r4420;
	shf.l.wrap.b32 	%r4422, %r4421, %r4421, 8;
	add.s32 	%r4423, %r4417, %r4422;
	xor.b32  	%r4424, %r4419, %r4423;
	shf.l.wrap.b32 	%r4425, %r4424, %r4424, 7;
	add.s32 	%r4426, %r4384, %r4377;
	xor.b32  	%r4427, %r4398, %r4426;
	shf.l.wrap.b32 	%r4428, %r4427, %r4427, 16;
	add.s32 	%r4429, %r4363, %r4428;
	xor.b32  	%r4430, %r4377, %r4429;
	shf.l.wrap.b32 	%r4431, %r4430, %r4430, 12;
	add.s32 	%r4432, %r4426, %r4431;
	xor.b32  	%r4433, %r4428, %r4432;
	shf.l.wrap.b32 	%r4434, %r4433, %r4433, 8;
	add.s32 	%r4435, %r4429, %r4434;
	xor.b32  	%r4436, %r4431, %r4435;
	shf.l.wrap.b32 	%r4437, %r4436, %r4436, 7;
	add.s32 	%r4438, %r4396, %r4389;
	xor.b32  	%r4439, %r4362, %r4438;
	shf.l.wrap.b32 	%r4440, %r4439, %r4439, 16;
	add.s32 	%r4441, %r4375, %r4440;
	xor.b32  	%r4442, %r4389, %r4441;
	shf.l.wrap.b32 	%r4443, %r4442, %r4442, 12;
	add.s32 	%r4444, %r4438, %r4443;
	xor.b32  	%r4445, %r4440, %r4444;
	shf.l.wrap.b32 	%r4446, %r4445, %r4445, 8;
	add.s32 	%r4447, %r4441, %r4446;
	xor.b32  	%r4448, %r4443, %r4447;
	shf.l.wrap.b32 	%r4449, %r4448, %r4448, 7;
	add.s32 	%r4450, %r4408, %r4425;
	xor.b32  	%r4451, %r4446, %r4450;
	shf.l.wrap.b32 	%r4452, %r4451, %r4451, 16;
	add.s32 	%r4453, %r4435, %r4452;
	xor.b32  	%r4454, %r4425, %r4453;
	shf.l.wrap.b32 	%r4455, %r4454, %r4454, 12;
	add.s32 	%r4456, %r4450, %r4455;
	xor.b32  	%r4457, %r4452, %r4456;
	shf.l.wrap.b32 	%r4458, %r4457, %r4457, 8;
	add.s32 	%r4459, %r4453, %r4458;
	xor.b32  	%r4460, %r4455, %r4459;
	shf.l.wrap.b32 	%r4461, %r4460, %r4460, 7;
	add.s32 	%r4462, %r4420, %r4437;
	xor.b32  	%r4463, %r4410, %r4462;
	shf.l.wrap.b32 	%r4464, %r4463, %r4463, 16;
	add.s32 	%r4465, %r4447, %r4464;
	xor.b32  	%r4466, %r4437, %r4465;
	shf.l.wrap.b32 	%r4467, %r4466, %r4466, 12;
	add.s32 	%r4468, %r4462, %r4467;
	xor.b32  	%r4469, %r4464, %r4468;
	shf.l.wrap.b32 	%r4470, %r4469, %r4469, 8;
	add.s32 	%r4471, %r4465, %r4470;
	xor.b32  	%r4472, %r4467, %r4471;
	shf.l.wrap.b32 	%r4473, %r4472, %r4472, 7;
	add.s32 	%r4474, %r4432, %r4449;
	xor.b32  	%r4475, %r4422, %r4474;
	shf.l.wrap.b32 	%r4476, %r4475, %r4475, 16;
	add.s32 	%r4477, %r4411, %r4476;
	xor.b32  	%r4478, %r4449, %r4477;
	shf.l.wrap.b32 	%r4479, %r4478, %r4478, 12;
	add.s32 	%r4480, %r4474, %r4479;
	xor.b32  	%r4481, %r4476, %r4480;
	shf.l.wrap.b32 	%r4482, %r4481, %r4481, 8;
	add.s32 	%r4483, %r4477, %r4482;
	xor.b32  	%r4484, %r4479, %r4483;
	shf.l.wrap.b32 	%r4485, %r4484, %r4484, 7;
	add.s32 	%r4486, %r4444, %r4413;
	xor.b32  	%r4487, %r4434, %r4486;
	shf.l.wrap.b32 	%r4488, %r4487, %r4487, 16;
	add.s32 	%r4489, %r4423, %r4488;
	xor.b32  	%r4490, %r4413, %r4489;
	shf.l.wrap.b32 	%r4491, %r4490, %r4490, 12;
	add.s32 	%r4492, %r4486, %r4491;
	xor.b32  	%r4493, %r4488, %r4492;
	shf.l.wrap.b32 	%r4494, %r4493, %r4493, 8;
	add.s32 	%r4495, %r4489, %r4494;
	xor.b32  	%r4496, %r4491, %r4495;
	shf.l.wrap.b32 	%r4497, %r4496, %r4496, 7;
	add.s32 	%r4498, %r4456, %r4497;
	xor.b32  	%r4499, %r4470, %r4498;
	shf.l.wrap.b32 	%r4500, %r4499, %r4499, 16;
	add.s32 	%r4501, %r4483, %r4500;
	xor.b32  	%r4502, %r4497, %r4501;
	shf.l.wrap.b32 	%r4503, %r4502, %r4502, 12;
	add.s32 	%r4504, %r4498, %r4503;
	xor.b32  	%r4505, %r4500, %r4504;
	shf.l.wrap.b32 	%r4506, %r4505, %r4505, 8;
	add.s32 	%r4507, %r4501, %r4506;
	xor.b32  	%r4508, %r4503, %r4507;
	shf.l.wrap.b32 	%r4509, %r4508, %r4508, 7;
	add.s32 	%r4510, %r4468, %r4461;
	xor.b32  	%r4511, %r4482, %r4510;
	shf.l.wrap.b32 	%r4512, %r4511, %r4511, 16;
	add.s32 	%r4513, %r4495, %r4512;
	xor.b32  	%r4514, %r4461, %r4513;
	shf.l.wrap.b32 	%r4515, %r4514, %r4514, 12;
	add.s32 	%r4516, %r4510, %r4515;
	xor.b32  	%r4517, %r4512, %r4516;
	shf.l.wrap.b32 	%r4518, %r4517, %r4517, 8;
	add.s32 	%r4519, %r4513, %r4518;
	xor.b32  	%r4520, %r4515, %r4519;
	shf.l.wrap.b32 	%r4521, %r4520, %r4520, 7;
	add.s32 	%r4522, %r4480, %r4473;
	xor.b32  	%r4523, %r4494, %r4522;
	shf.l.wrap.b32 	%r4524, %r4523, %r4523, 16;
	add.s32 	%r4525, %r4459, %r4524;
	xor.b32  	%r4526, %r4473, %r4525;
	shf.l.wrap.b32 	%r4527, %r4526, %r4526, 12;
	add.s32 	%r4528, %r4522, %r4527;
	xor.b32  	%r4529, %r4524, %r4528;
	shf.l.wrap.b32 	%r4530, %r4529, %r4529, 8;
	add.s32 	%r4531, %r4525, %r4530;
	xor.b32  	%r4532, %r4527, %r4531;
	shf.l.wrap.b32 	%r4533, %r4532, %r4532, 7;
	add.s32 	%r4534, %r4492, %r4485;
	xor.b32  	%r4535, %r4458, %r4534;
	shf.l.wrap.b32 	%r4536, %r4535, %r4535, 16;
	add.s32 	%r4537, %r4471, %r4536;
	xor.b32  	%r4538, %r4485, %r4537;
	shf.l.wrap.b32 	%r4539, %r4538, %r4538, 12;
	add.s32 	%r4540, %r4534, %r4539;
	xor.b32  	%r4541, %r4536, %r4540;
	shf.l.wrap.b32 	%r4542, %r4541, %r4541, 8;
	add.s32 	%r4543, %r4537, %r4542;
	xor.b32  	%r4544, %r4539, %r4543;
	shf.l.wrap.b32 	%r4545, %r4544, %r4544, 7;
	add.s32 	%r4546, %r4504, %r4521;
	xor.b32  	%r4547, %r4542, %r4546;
	shf.l.wrap.b32 	%r4548, %r4547, %r4547, 16;
	add.s32 	%r4549, %r4531, %r4548;
	xor.b32  	%r4550, %r4521, %r4549;
	shf.l.wrap.b32 	%r4551, %r4550, %r4550, 12;
	add.s32 	%r4552, %r4546, %r4551;
	xor.b32  	%r4553, %r4548, %r4552;
	shf.l.wrap.b32 	%r4554, %r4553, %r4553, 8;
	add.s32 	%r4555, %r4549, %r4554;
	xor.b32  	%r4556, %r4551, %r4555;
	shf.l.wrap.b32 	%r4557, %r4556, %r4556, 7;
	add.s32 	%r4558, %r4516, %r4533;
	xor.b32  	%r4559, %r4506, %r4558;
	shf.l.wrap.b32 	%r4560, %r4559, %r4559, 16;
	add.s32 	%r4561, %r4543, %r4560;
	xor.b32  	%r4562, %r4533, %r4561;
	shf.l.wrap.b32 	%r4563, %r4562, %r4562, 12;
	add.s32 	%r4564, %r4558, %r4563;
	xor.b32  	%r4565, %r4560, %r4564;
	shf.l.wrap.b32 	%r4566, %r4565, %r4565, 8;
	add.s32 	%r4567, %r4561, %r4566;
	xor.b32  	%r4568, %r4563, %r4567;
	shf.l.wrap.b32 	%r4569, %r4568, %r4568, 7;
	add.s32 	%r4570, %r4528, %r4545;
	xor.b32  	%r4571, %r4518, %r4570;
	shf.l.wrap.b32 	%r4572, %r4571, %r4571, 16;
	add.s32 	%r4573, %r4507, %r4572;
	xor.b32  	%r4574, %r4545, %r4573;
	shf.l.wrap.b32 	%r4575, %r4574, %r4574, 12;
	add.s32 	%r4576, %r4570, %r4575;
	xor.b32  	%r4577, %r4572, %r4576;
	shf.l.wrap.b32 	%r4578, %r4577, %r4577, 8;
	add.s32 	%r4579, %r4573, %r4578;
	xor.b32  	%r4580, %r4575, %r4579;
	shf.l.wrap.b32 	%r4581, %r4580, %r4580, 7;
	add.s32 	%r4582, %r4540, %r4509;
	xor.b32  	%r4583, %r4530, %r4582;
	shf.l.wrap.b32 	%r4584, %r4583, %r4583, 16;
	add.s32 	%r4585, %r4519, %r4584;
	xor.b32  	%r4586, %r4509, %r4585;
	shf.l.wrap.b32 	%r4587, %r4586, %r4586, 12;
	add.s32 	%r4588, %r4582, %r4587;
	xor.b32  	%r4589, %r4584, %r4588;
	shf.l.wrap.b32 	%r4590, %r4589, %r4589, 8;
	add.s32 	%r4591, %r4585, %r4590;
	xor.b32  	%r4592, %r4587, %r4591;
	shf.l.wrap.b32 	%r4593, %r4592, %r4592, 7;
	add.s32 	%r4594, %r4552, %r4593;
	xor.b32  	%r4595, %r4566, %r4594;
	shf.l.wrap.b32 	%r4596, %r4595, %r4595, 16;
	add.s32 	%r4597, %r4579, %r4596;
	xor.b32  	%r4598, %r4593, %r4597;
	shf.l.wrap.b32 	%r4599, %r4598, %r4598, 12;
	add.s32 	%r4600, %r4594, %r4599;
	xor.b32  	%r4601, %r4596, %r4600;
	shf.l.wrap.b32 	%r4602, %r4601, %r4601, 8;
	add.s32 	%r4603, %r4597, %r4602;
	xor.b32  	%r4604, %r4599, %r4603;
	shf.l.wrap.b32 	%r4605, %r4604, %r4604, 7;
	add.s32 	%r4606, %r4564, %r4557;
	xor.b32  	%r4607, %r4578, %r4606;
	shf.l.wrap.b32 	%r4608, %r4607, %r4607, 16;
	add.s32 	%r4609, %r4591, %r4608;
	xor.b32  	%r4610, %r4557, %r4609;
	shf.l.wrap.b32 	%r4611, %r4610, %r4610, 12;
	add.s32 	%r4612, %r4606, %r4611;
	xor.b32  	%r4613, %r4608, %r4612;
	shf.l.wrap.b32 	%r4614, %r4613, %r4613, 8;
	add.s32 	%r4615, %r4609, %r4614;
	xor.b32  	%r4616, %r4611, %r4615;
	shf.l.wrap.b32 	%r4617, %r4616, %r4616, 7;
	add.s32 	%r4618, %r4576, %r4569;
	xor.b32  	%r4619, %r4590, %r4618;
	shf.l.wrap.b32 	%r4620, %r4619, %r4619, 16;
	add.s32 	%r4621, %r4555, %r4620;
	xor.b32  	%r4622, %r4569, %r4621;
	shf.l.wrap.b32 	%r4623, %r4622, %r4622, 12;
	add.s32 	%r4624, %r4618, %r4623;
	xor.b32  	%r4625, %r4620, %r4624;
	shf.l.wrap.b32 	%r4626, %r4625, %r4625, 8;
	add.s32 	%r4627, %r4621, %r4626;
	xor.b32  	%r4628, %r4623, %r4627;
	shf.l.wrap.b32 	%r4629, %r4628, %r4628, 7;
	add.s32 	%r4630, %r4588, %r4581;
	xor.b32  	%r4631, %r4554, %r4630;
	shf.l.wrap.b32 	%r4632, %r4631, %r4631, 16;
	add.s32 	%r4633, %r4567, %r4632;
	xor.b32  	%r4634, %r4581, %r4633;
	shf.l.wrap.b32 	%r4635, %r4634, %r4634, 12;
	add.s32 	%r4636, %r4630, %r4635;
	xor.b32  	%r4637, %r4632, %r4636;
	shf.l.wrap.b32 	%r4638, %r4637, %r4637, 8;
	add.s32 	%r4639, %r4633, %r4638;
	xor.b32  	%r4640, %r4635, %r4639;
	shf.l.wrap.b32 	%r4641, %r4640, %r4640, 7;
	add.s32 	%r4642, %r4600, %r4617;
	xor.b32  	%r4643, %r4638, %r4642;
	shf.l.wrap.b32 	%r4644, %r4643, %r4643, 16;
	add.s32 	%r4645, %r4627, %r4644;
	xor.b32  	%r4646, %r4617, %r4645;
	shf.l.wrap.b32 	%r4647, %r4646, %r4646, 12;
	add.s32 	%r4648, %r4642, %r4647;
	xor.b32  	%r4649, %r4644, %r4648;
	shf.l.wrap.b32 	%r4650, %r4649, %r4649, 8;
	add.s32 	%r4651, %r4645, %r4650;
	xor.b32  	%r4652, %r4647, %r4651;
	shf.l.wrap.b32 	%r4653, %r4652, %r4652, 7;
	add.s32 	%r4654, %r4612, %r4629;
	xor.b32  	%r4655, %r4602, %r4654;
	shf.l.wrap.b32 	%r4656, %r4655, %r4655, 16;
	add.s32 	%r4657, %r4639, %r4656;
	xor.b32  	%r4658, %r4629, %r4657;
	shf.l.wrap.b32 	%r4659, %r4658, %r4658, 12;
	add.s32 	%r4660, %r4654, %r4659;
	xor.b32  	%r4661, %r4656, %r4660;
	shf.l.wrap.b32 	%r4662, %r4661, %r4661, 8;
	add.s32 	%r4663, %r4657, %r4662;
	xor.b32  	%r4664, %r4659, %r4663;
	shf.l.wrap.b32 	%r4665, %r4664, %r4664, 7;
	add.s32 	%r4666, %r4624, %r4641;
	xor.b32  	%r4667, %r4614, %r4666;
	shf.l.wrap.b32 	%r4668, %r4667, %r4667, 16;
	add.s32 	%r4669, %r4603, %r4668;
	xor.b32  	%r4670, %r4641, %r4669;
	shf.l.wrap.b32 	%r4671, %r4670, %r4670, 12;
	add.s32 	%r4672, %r4666, %r4671;
	xor.b32  	%r4673, %r4668, %r4672;
	shf.l.wrap.b32 	%r4674, %r4673, %r4673, 8;
	add.s32 	%r4675, %r4669, %r4674;
	xor.b32  	%r4676, %r4671, %r4675;
	shf.l.wrap.b32 	%r4677, %r4676, %r4676, 7;
	add.s32 	%r4678, %r4636, %r4605;
	xor.b32  	%r4679, %r4626, %r4678;
	shf.l.wrap.b32 	%r4680, %r4679, %r4679, 16;
	add.s32 	%r4681, %r4615, %r4680;
	xor.b32  	%r4682, %r4605, %r4681;
	shf.l.wrap.b32 	%r4683, %r4682, %r4682, 12;
	add.s32 	%r4684, %r4678, %r4683;
	xor.b32  	%r4685, %r4680, %r4684;
	shf.l.wrap.b32 	%r4686, %r4685, %r4685, 8;
	add.s32 	%r4687, %r4681, %r4686;
	xor.b32  	%r4688, %r4683, %r4687;
	shf.l.wrap.b32 	%r4689, %r4688, %r4688, 7;
	add.s32 	%r10790, %r13, %r4648;
	add.s32 	%r10789, %r14, %r4660;
	add.s32 	%r10788, %r15, %r4672;
	add.s32 	%r10787, %r16, %r4684;
	add.s32 	%r10791, %r10798, %r4689;
	add.s32 	%r10792, %r10797, %r4653;
	add.s32 	%r10793, %r10796, %r4665;
	add.s32 	%r10794, %r10795, %r4677;
	xor.b32  	%r4690, %r4310, 1;
	shf.l.wrap.b32 	%r4691, %r4310, %r4690, 16;
	add.s32 	%r4692, %r10798, %r4691;
	xor.b32  	%r4693, %r10798, %r4692;
	shf.l.wrap.b32 	%r4694, %r4693, %r4693, 12;
	add.s32 	%r4695, %r4310, %r4694;
	xor.b32  	%r4696, %r4691, %r4695;
	shf.l.wrap.b32 	%r4697, %r4696, %r4696, 8;
	add.s32 	%r4698, %r4692, %r4697;
	xor.b32  	%r4699, %r4694, %r4698;
	shf.l.wrap.b32 	%r4700, %r4699, %r4699, 7;
	add.s32 	%r4701, %r4695, %r4331;
	xor.b32  	%r4702, %r4350, %r4701;
	shf.l.wrap.b32 	%r4703, %r4702, %r4702, 16;
	add.s32 	%r4704, %r4340, %r4703;
	xor.b32  	%r4705, %r4331, %r4704;
	shf.l.wrap.b32 	%r4706, %r4705, %r4705, 12;
	add.s32 	%r4707, %r4701, %r4706;
	xor.b32  	%r4708, %r4703, %r4707;
	shf.l.wrap.b32 	%r4709, %r4708, %r4708, 8;
	add.s32 	%r4710, %r4704, %r4709;
	xor.b32  	%r4711, %r4706, %r4710;
	shf.l.wrap.b32 	%r4712, %r4711, %r4711, 7;
	xor.b32  	%r4713, %r4697, %r4366;
	shf.l.wrap.b32 	%r4714, %r4713, %r4713, 16;
	add.s32 	%r4715, %r4351, %r4714;
	xor.b32  	%r4716, %r4342, %r4715;
	shf.l.wrap.b32 	%r4717, %r4716, %r4716, 12;
	add.s32 	%r4718, %r4366, %r4717;
	xor.b32  	%r4719, %r4714, %r4718;
	shf.l.wrap.b32 	%r4720, %r4719, %r4719, 8;
	add.s32 	%r4721, %r4715, %r4720;
	xor.b32  	%r4722, %r4717, %r4721;
	shf.l.wrap.b32 	%r4723, %r4722, %r4722, 7;
	add.s32 	%r4724, %r4698, %r4380;
	xor.b32  	%r4725, %r4353, %r4724;
	shf.l.wrap.b32 	%r4726, %r4725, %r4725, 12;
	add.s32 	%r4727, %r4378, %r4726;
	xor.b32  	%r4728, %r4380, %r4727;
	shf.l.wrap.b32 	%r4729, %r4728, %r4728, 8;
	add.s32 	%r4730, %r4724, %r4729;
	xor.b32  	%r4731, %r4726, %r4730;
	shf.l.wrap.b32 	%r4732, %r4731, %r4731, 7;
	add.s32 	%r4733, %r4348, %r4700;
	xor.b32  	%r4734, %r4339, %r4733;
	shf.l.wrap.b32 	%r4735, %r4734, %r4734, 16;
	add.s32 	%r4736, %r4329, %r4735;
	xor.b32  	%r4737, %r4700, %r4736;
	shf.l.wrap.b32 	%r4738, %r4737, %r4737, 12;
	add.s32 	%r4739, %r4733, %r4738;
	xor.b32  	%r4740, %r4735, %r4739;
	shf.l.wrap.b32 	%r4741, %r4740, %r4740, 8;
	add.s32 	%r4742, %r4736, %r4741;
	xor.b32  	%r4743, %r4738, %r4742;
	shf.l.wrap.b32 	%r4744, %r4743, %r4743, 7;
	add.s32 	%r4745, %r4707, %r4744;
	xor.b32  	%r4746, %r4720, %r4745;
	shf.l.wrap.b32 	%r4747, %r4746, %r4746, 16;
	add.s32 	%r4748, %r4730, %r4747;
	xor.b32  	%r4749, %r4744, %r4748;
	shf.l.wrap.b32 	%r4750, %r4749, %r4749, 12;
	add.s32 	%r4751, %r4745, %r4750;
	xor.b32  	%r4752, %r4747, %r4751;
	shf.l.wrap.b32 	%r4753, %r4752, %r4752, 8;
	add.s32 	%r4754, %r4748, %r4753;
	xor.b32  	%r4755, %r4750, %r4754;
	shf.l.wrap.b32 	%r4756, %r4755, %r4755, 7;
	add.s32 	%r4757, %r4718, %r4712;
	xor.b32  	%r4758, %r4729, %r4757;
	shf.l.wrap.b32 	%r4759, %r4758, %r4758, 16;
	add.s32 	%r4760, %r4742, %r4759;
	xor.b32  	%r4761, %r4712, %r4760;
	shf.l.wrap.b32 	%r4762, %r4761, %r4761, 12;
	add.s32 	%r4763, %r4757, %r4762;
	xor.b32  	%r4764, %r4759, %r4763;
	shf.l.wrap.b32 	%r4765, %r4764, %r4764, 8;
	add.s32 	%r4766, %r4760, %r4765;
	xor.b32  	%r4767, %r4762, %r4766;
	shf.l.wrap.b32 	%r4768, %r4767, %r4767, 7;
	add.s32 	%r4769, %r4727, %r4723;
	xor.b32  	%r4770, %r4741, %r4769;
	shf.l.wrap.b32 	%r4771, %r4770, %r4770, 16;
	add.s32 	%r4772, %r4710, %r4771;
	xor.b32  	%r4773, %r4723, %r4772;
	shf.l.wrap.b32 	%r4774, %r4773, %r4773, 12;
	add.s32 	%r4775, %r4769, %r4774;
	xor.b32  	%r4776, %r4771, %r4775;
	shf.l.wrap.b32 	%r4777, %r4776, %r4776, 8;
	add.s32 	%r4778, %r4772, %r4777;
	xor.b32  	%r4779, %r4774, %r4778;
	shf.l.wrap.b32 	%r4780, %r4779, %r4779, 7;
	add.s32 	%r4781, %r4739, %r4732;
	xor.b32  	%r4782, %r4709, %r4781;
	shf.l.wrap.b32 	%r4783, %r4782, %r4782, 16;
	add.s32 	%r4784, %r4721, %r4783;
	xor.b32  	%r4785, %r4732, %r4784;
	shf.l.wrap.b32 	%r4786, %r4785, %r4785, 12;
	add.s32 	%r4787, %r4781, %r4786;
	xor.b32  	%r4788, %r4783, %r4787;
	shf.l.wrap.b32 	%r4789, %r4788, %r4788, 8;
	add.s32 	%r4790, %r4784, %r4789;
	xor.b32  	%r4791, %r4786, %r4790;
	shf.l.wrap.b32 	%r4792, %r4791, %r4791, 7;
	add.s32 	%r4793, %r4751, %r4768;
	xor.b32  	%r4794, %r4789, %r4793;
	shf.l.wrap.b32 	%r4795, %r4794, %r4794, 16;
	add.s32 	%r4796, %r4778, %r4795;
	xor.b32  	%r4797, %r4768, %r4796;
	shf.l.wrap.b32 	%r4798, %r4797, %r4797, 12;
	add.s32 	%r4799, %r4793, %r4798;
	xor.b32  	%r4800, %r4795, %r4799;
	shf.l.wrap.b32 	%r4801, %r4800, %r4800, 8;
	add.s32 	%r4802, %r4796, %r4801;
	xor.b32  	%r4803, %r4798, %r4802;
	shf.l.wrap.b32 	%r4804, %r4803, %r4803, 7;
	add.s32 	%r4805, %r4763, %r4780;
	xor.b32  	%r4806, %r4753, %r4805;
	shf.l.wrap.b32 	%r4807, %r4806, %r4806, 16;
	add.s32 	%r4808, %r4790, %r4807;
	xor.b32  	%r4809, %r4780, %r4808;
	shf.l.wrap.b32 	%r4810, %r4809, %r4809, 12;
	add.s32 	%r4811, %r4805, %r4810;
	xor.b32  	%r4812, %r4807, %r4811;
	shf.l.wrap.b32 	%r4813, %r4812, %r4812, 8;
	add.s32 	%r4814, %r4808, %r4813;
	xor.b32  	%r4815, %r4810, %r4814;
	shf.l.wrap.b32 	%r4816, %r4815, %r4815, 7;
	add.s32 	%r4817, %r4775, %r4792;
	xor.b32  	%r4818, %r4765, %r4817;
	shf.l.wrap.b32 	%r4819, %r4818, %r4818, 16;
	add.s32 	%r4820, %r4754, %r4819;
	xor.b32  	%r4821, %r4792, %r4820;
	shf.l.wrap.b32 	%r4822, %r4821, %r4821, 12;
	add.s32 	%r4823, %r4817, %r4822;
	xor.b32  	%r4824, %r4819, %r4823;
	shf.l.wrap.b32 	%r4825, %r4824, %r4824, 8;
	add.s32 	%r4826, %r4820, %r4825;
	xor.b32  	%r4827, %r4822, %r4826;
	shf.l.wrap.b32 	%r4828, %r4827, %r4827, 7;
	add.s32 	%r4829, %r4787, %r4756;
	xor.b32  	%r4830, %r4777, %r4829;
	shf.l.wrap.b32 	%r4831, %r4830, %r4830, 16;
	add.s32 	%r4832, %r4766, %r4831;
	xor.b32  	%r4833, %r4756, %r4832;
	shf.l.wrap.b32 	%r4834, %r4833, %r4833, 12;
	add.s32 	%r4835, %r4829, %r4834;
	xor.b32  	%r4836, %r4831, %r4835;
	shf.l.wrap.b32 	%r4837, %r4836, %r4836, 8;
	add.s32 	%r4838, %r4832, %r4837;
	xor.b32  	%r4839, %r4834, %r4838;
	shf.l.wrap.b32 	%r4840, %r4839, %r4839, 7;
	add.s32 	%r4841, %r4799, %r4840;
	xor.b32  	%r4842, %r4813, %r4841;
	shf.l.wrap.b32 	%r4843, %r4842, %r4842, 16;
	add.s32 	%r4844, %r4826, %r4843;
	xor.b32  	%r4845, %r4840, %r4844;
	shf.l.wrap.b32 	%r4846, %r4845, %r4845, 12;
	add.s32 	%r4847, %r4841, %r4846;
	xor.b32  	%r4848, %r4843, %r4847;
	shf.l.wrap.b32 	%r4849, %r4848, %r4848, 8;
	add.s32 	%r4850, %r4844, %r4849;
	xor.b32  	%r4851, %r4846, %r4850;
	shf.l.wrap.b32 	%r4852, %r4851, %r4851, 7;
	add.s32 	%r4853, %r4811, %r4804;
	xor.b32  	%r4854, %r4825, %r4853;
	shf.l.wrap.b32 	%r4855, %r4854, %r4854, 16;
	add.s32 	%r4856, %r4838, %r4855;
	xor.b32  	%r4857, %r4804, %r4856;
	shf.l.wrap.b32 	%r4858, %r4857, %r4857, 12;
	add.s32 	%r4859, %r4853, %r4858;
	xor.b32  	%r4860, %r4855, %r4859;
	shf.l.wrap.b32 	%r4861, %r4860, %r4860, 8;
	add.s32 	%r4862, %r4856, %r4861;
	xor.b32  	%r4863, %r4858, %r4862;
	shf.l.wrap.b32 	%r4864, %r4863, %r4863, 7;
	add.s32 	%r4865, %r4823, %r4816;
	xor.b32  	%r4866, %r4837, %r4865;
	shf.l.wrap.b32 	%r4867, %r4866, %r4866, 16;
	add.s32 	%r4868, %r4802, %r4867;
	xor.b32  	%r4869, %r4816, %r4868;
	shf.l.wrap.b32 	%r4870, %r4869, %r4869, 12;
	add.s32 	%r4871, %r4865, %r4870;
	xor.b32  	%r4872, %r4867, %r4871;
	shf.l.wrap.b32 	%r4873, %r4872, %r4872, 8;
	add.s32 	%r4874, %r4868, %r4873;
	xor.b32  	%r4875, %r4870, %r4874;
	shf.l.wrap.b32 	%r4876, %r4875, %r4875, 7;
	add.s32 	%r4877, %r4835, %r4828;
	xor.b32  	%r4878, %r4801, %r4877;
	shf.l.wrap.b32 	%r4879, %r4878, %r4878, 16;
	add.s32 	%r4880, %r4814, %r4879;
	xor.b32  	%r4881, %r4828, %r4880;
	shf.l.wrap.b32 	%r4882, %r4881, %r4881, 12;
	add.s32 	%r4883, %r4877, %r4882;
	xor.b32  	%r4884, %r4879, %r4883;
	shf.l.wrap.b32 	%r4885, %r4884, %r4884, 8;
	add.s32 	%r4886, %r4880, %r4885;
	xor.b32  	%r4887, %r4882, %r4886;
	shf.l.wrap.b32 	%r4888, %r4887, %r4887, 7;
	add.s32 	%r4889, %r4847, %r4864;
	xor.b32  	%r4890, %r4885, %r4889;
	shf.l.wrap.b32 	%r4891, %r4890, %r4890, 16;
	add.s32 	%r4892, %r4874, %r4891;
	xor.b32  	%r4893, %r4864, %r4892;
	shf.l.wrap.b32 	%r4894, %r4893, %r4893, 12;
	add.s32 	%r4895, %r4889, %r4894;
	xor.b32  	%r4896, %r4891, %r4895;
	shf.l.wrap.b32 	%r4897, %r4896, %r4896, 8;
	add.s32 	%r4898, %r4892, %r4897;
	xor.b32  	%r4899, %r4894, %r4898;
	shf.l.wrap.b32 	%r4900, %r4899, %r4899, 7;
	add.s32 	%r4901, %r4859, %r4876;
	xor.b32  	%r4902, %r4849, %r4901;
	shf.l.wrap.b32 	%r4903, %r4902, %r4902, 16;
	add.s32 	%r4904, %r4886, %r4903;
	xor.b32  	%r4905, %r4876, %r4904;
	shf.l.wrap.b32 	%r4906, %r4905, %r4905, 12;
	add.s32 	%r4907, %r4901, %r4906;
	xor.b32  	%r4908, %r4903, %r4907;
	shf.l.wrap.b32 	%r4909, %r4908, %r4908, 8;
	add.s32 	%r4910, %r4904, %r4909;
	xor.b32  	%r4911, %r4906, %r4910;
	shf.l.wrap.b32 	%r4912, %r4911, %r4911, 7;
	add.s32 	%r4913, %r4871, %r4888;
	xor.b32  	%r4914, %r4861, %r4913;
	shf.l.wrap.b32 	%r4915, %r4914, %r4914, 16;
	add.s32 	%r4916, %r4850, %r4915;
	xor.b32  	%r4917, %r4888, %r4916;
	shf.l.wrap.b32 	%r4918, %r4917, %r4917, 12;
	add.s32 	%r4919, %r4913, %r4918;
	xor.b32  	%r4920, %r4915, %r4919;
	shf.l.wrap.b32 	%r4921, %r4920, %r4920, 8;
	add.s32 	%r4922, %r4916, %r4921;
	xor.b32  	%r4923, %r4918, %r4922;
	shf.l.wrap.b32 	%r4924, %r4923, %r4923, 7;
	add.s32 	%r4925, %r4883, %r4852;
	xor.b32  	%r4926, %r4873, %r4925;
	shf.l.wrap.b32 	%r4927, %r4926, %r4926, 16;
	add.s32 	%r4928, %r4862, %r4927;
	xor.b32  	%r4929, %r4852, %r4928;
	shf.l.wrap.b32 	%r4930, %r4929, %r4929, 12;
	add.s32 	%r4931, %r4925, %r4930;
	xor.b32  	%r4932, %r4927, %r4931;
	shf.l.wrap.b32 	%r4933, %r4932, %r4932, 8;
	add.s32 	%r4934, %r4928, %r4933;
	xor.b32  	%r4935, %r4930, %r4934;
	shf.l.wrap.b32 	%r4936, %r4935, %r4935, 7;
	add.s32 	%r4937, %r4895, %r4936;
	xor.b32  	%r4938, %r4909, %r4937;
	shf.l.wrap.b32 	%r4939, %r4938, %r4938, 16;
	add.s32 	%r4940, %r4922, %r4939;
	xor.b32  	%r4941, %r4936, %r4940;
	shf.l.wrap.b32 	%r4942, %r4941, %r4941, 12;
	add.s32 	%r4943, %r4937, %r4942;
	xor.b32  	%r4944, %r4939, %r4943;
	shf.l.wrap.b32 	%r4945, %r4944, %r4944, 8;
	add.s32 	%r4946, %r4907, %r4900;
	xor.b32  	%r4947, %r4921, %r4946;
	shf.l.wrap.b32 	%r4948, %r4947, %r4947, 16;
	add.s32 	%r4949, %r4934, %r4948;
	xor.b32  	%r4950, %r4900, %r4949;
	shf.l.wrap.b32 	%r4951, %r4950, %r4950, 12;
	add.s32 	%r4952, %r4946, %r4951;
	xor.b32  	%r4953, %r4948, %r4952;
	shf.l.wrap.b32 	%r4954, %r4953, %r4953, 8;
	add.s32 	%r4955, %r4949, %r4954;
	xor.b32  	%r4956, %r4951, %r4955;
	shf.l.wrap.b32 	%r4957, %r4956, %r4956, 7;
	add.s32 	%r4958, %r4919, %r4912;
	xor.b32  	%r4959, %r4933, %r4958;
	shf.l.wrap.b32 	%r4960, %r4959, %r4959, 16;
	add.s32 	%r4961, %r4898, %r4960;
	xor.b32  	%r4962, %r4912, %r4961;
	shf.l.wrap.b32 	%r4963, %r4962, %r4962, 12;
	add.s32 	%r4964, %r4958, %r4963;
	xor.b32  	%r4965, %r4960, %r4964;
	shf.l.wrap.b32 	%r4966, %r4965, %r4965, 8;
	add.s32 	%r4967, %r4961, %r4966;
	xor.b32  	%r4968, %r4963, %r4967;
	shf.l.wrap.b32 	%r4969, %r4968, %r4968, 7;
	add.s32 	%r4970, %r4931, %r4924;
	xor.b32  	%r4971, %r4897, %r4970;
	shf.l.wrap.b32 	%r4972, %r4971, %r4971, 16;
	add.s32 	%r4973, %r4910, %r4972;
	xor.b32  	%r4974, %r4924, %r4973;
	shf.l.wrap.b32 	%r4975, %r4974, %r4974, 12;
	add.s32 	%r4976, %r4970, %r4975;
	xor.b32  	%r4977, %r4972, %r4976;
	shf.l.wrap.b32 	%r4978, %r4977, %r4977, 8;
	add.s32 	%r4979, %r4973, %r4978;
	add.s32 	%r4980, %r4943, %r4957;
	xor.b32  	%r4981, %r4978, %r4980;
	shf.l.wrap.b32 	%r4982, %r4981, %r4981, 16;
	add.s32 	%r4983, %r4967, %r4982;
	xor.b32  	%r4984, %r4957, %r4983;
	shr.u32 	%r4985, %r4984, 20;
	add.s32 	%r4986, %r4980, %r4985;
	add.s32 	%r4987, %r4952, %r4969;
	xor.b32  	%r4988, %r4945, %r4987;
	shf.l.wrap.b32 	%r4989, %r4988, %r4988, 16;
	add.s32 	%r4990, %r4979, %r4989;
	xor.b32  	%r4991, %r4969, %r4990;
	shr.u32 	%r4992, %r4991, 20;
	add.s32 	%r4993, %r4987, %r4992;
	add.s32 	%r4994, %r13, %r4986;
	add.s32 	%r4995, %r14, %r4993;
	not.b32 	%r4996, %r10786;
	add.s32 	%r4997, %r201, %r4996;
	mov.b32 	%r4998, 1;
	shl.b32 	%r4999, %r4998, %r4997;
	and.b32  	%r216, %r4999, %r12;
	setp.eq.s32 	%p32, %r216, 0;
	selp.b32 	%r5000, %r4994, %r4995, %p32;
	cvt.u16.u32 	%rs91, %r5000;
	and.b16  	%rs165, %rs91, 1;
	and.b16  	%rs92, %rs163, 255;
	setp.ne.s16 	%p33, %rs92, 1;
	@%p33 bra 	$L__BB6_31;
	setp.eq.s32 	%p34, %r216, 0;
	mul.wide.u32 	%rd35, %r10786, 16;
	add.s64 	%rd36, %rd1, %rd35;
	ld.global.u32 	%r5001, [%rd36+1972];
	selp.b32 	%r5002, %r10790, %r10791, %p34;
	xor.b32  	%r5003, %r5002, %r5001;
	selp.b32 	%r5004, %r10789, %r10792, %p34;
	selp.b32 	%r10790, %r5003, %r10790, %p34;
	selp.b32 	%r10791, %r10791, %r5003, %p34;
	ld.global.u32 	%r5005, [%rd36+1976];
	xor.b32  	%r5006, %r5004, %r5005;
	selp.b32 	%r5007, %r10788, %r10793, %p34;
	selp.b32 	%r10789, %r5006, %r10789, %p34;
	selp.b32 	%r10792, %r10792, %r5006, %p34;
	ld.global.u32 	%r5008, [%rd36+1980];
	xor.b32  	%r5009, %r5007, %r5008;
	selp.b32 	%r5010, %r10787, %r10794, %p34;
	selp.b32 	%r10788, %r5009, %r10788, %p34;
	selp.b32 	%r10793, %r10793, %r5009, %p34;
	ld.global.u32 	%r5011, [%rd36+1984];
	xor.b32  	%r5012, %r5010, %r5011;
	selp.b32 	%r5013, 420, 445, %p34;
	selp.b32 	%r10787, %r5012, %r10787, %p34;
	selp.b32 	%r10794, %r10794, %r5012, %p34;
	add.s32 	%r5014, %r5013, %r10786;
	cvt.u64.u32 	%rd37, %r5014;
	add.s64 	%rd38, %rd1, %rd37;
	ld.global.u8 	%rs93, [%rd38+1952];
	xor.b16  	%rs165, %rs93, %rs165;
$L__BB6_31:
	setp.eq.s32 	%p35, %r216, 0;
	selp.b32 	%r10798, %r10790, %r10791, %p35;
	selp.b32 	%r10797, %r10789, %r10792, %p35;
	selp.b32 	%r10796, %r10788, %r10793, %p35;
	selp.b32 	%r10795, %r10787, %r10794, %p35;
	add.s32 	%r237, %r10786, 1;
	setp.ne.s32 	%p36, %r10786, %r202;
	mov.u16 	%rs163, %rs165;
	mov.u32 	%r10786, %r237;
	@%p36 bra 	$L__BB6_29;
$L__BB6_32:
	st.shared.v4.u32 	[s_mem+24752], {%r10798, %r10797, %r10796, %r10795};
	st.shared.u8 	[s_mem+24768], %rs165;
	ld.global.v2.u8 	{%rs168, %rs37}, [%rd1+2456];
	ld.global.u32 	%r10815, [%rd1+2440];
	ld.global.u32 	%r10814, [%rd1+2444];
	ld.global.u32 	%r10813, [%rd1+2448];
	ld.global.u32 	%r10812, [%rd1+2452];
	setp.lt.u16 	%p37, %rs37, 12;
	@%p37 bra 	$L__BB6_37;
	cvt.u32.u16 	%r5016, %rs37;
	and.b32  	%r246, %r5016, 255;
	add.s32 	%r247, %r246, -12;
	mov.b32 	%r10803, 0;
	mov.u16 	%rs166, %rs168;
$L__BB6_34:
	add.s32 	%r5017, %r13, %r10815;
	shf.l.wrap.b32 	%r5018, %r5017, %r5017, 16;
	add.s32 	%r5019, %r10815, %r5018;
	xor.b32  	%r5020, %r10815, %r5019;
	shf.l.wrap.b32 	%r5021, %r5020, %r5020, 12;
	add.s32 	%r5022, %r5017, %r5021;
	xor.b32  	%r5023, %r5018, %r5022;
	shf.l.wrap.b32 	%r5024, %r5023, %r5023, 8;
	add.s32 	%r5025, %r5019, %r5024;
	xor.b32  	%r5026, %r5021, %r5025;
	shf.l.wrap.b32 	%r5027, %r5026, %r5026, 7;
	add.s32 	%r5028, %r14, %r10814;
	shf.l.wrap.b32 	%r5029, %r5028, %r5028, 16;
	add.s32 	%r5030, %r10814, %r5029;
	xor.b32  	%r5031, %r10814, %r5030;
	shf.l.wrap.b32 	%r5032, %r5031, %r5031, 12;
	add.s32 	%r5033, %r5028, %r5032;
	xor.b32  	%r5034, %r5029, %r5033;
	shf.l.wrap.b32 	%r5035, %r5034, %r5034, 8;
	add.s32 	%r5036, %r5030, %r5035;
	xor.b32  	%r5037, %r5032, %r5036;
	shf.l.wrap.b32 	%r5038, %r5037, %r5037, 7;
	add.s32 	%r5039, %r15, %r10813;
	shf.l.wrap.b32 	%r5040, %r5039, %r5039, 16;
	add.s32 	%r5041, %r10813, %r5040;
	xor.b32  	%r5042, %r10813, %r5041;
	shf.l.wrap.b32 	%r5043, %r5042, %r5042, 12;
	add.s32 	%r5044, %r5039, %r5043;
	xor.b32  	%r5045, %r5040, %r5044;
	shf.l.wrap.b32 	%r5046, %r5045, %r5045, 8;
	add.s32 	%r5047, %r5041, %r5046;
	xor.b32  	%r5048, %r5043, %r5047;
	shf.l.wrap.b32 	%r5049, %r5048, %r5048, 7;
	add.s32 	%r5050, %r16, %r10812;
	shf.l.wrap.b32 	%r5051, %r5050, %r5050, 16;
	add.s32 	%r5052, %r10812, %r5051;
	xor.b32  	%r5053, %r10812, %r5052;
	shf.l.wrap.b32 	%r5054, %r5053, %r5053, 12;
	add.s32 	%r5055, %r5050, %r5054;
	xor.b32  	%r5056, %r5051, %r5055;
	shf.l.wrap.b32 	%r5057, %r5056, %r5056, 8;
	add.s32 	%r5058, %r5052, %r5057;
	xor.b32  	%r5059, %r5054, %r5058;
	shf.l.wrap.b32 	%r5060, %r5059, %r5059, 7;
	add.s32 	%r5061, %r5022, %r5038;
	xor.b32  	%r5062, %r5057, %r5061;
	shf.l.wrap.b32 	%r5063, %r5062, %r5062, 16;
	add.s32 	%r5064, %r5047, %r5063;
	xor.b32  	%r5065, %r5038, %r5064;
	shf.l.wrap.b32 	%r5066, %r5065, %r5065, 12;
	add.s32 	%r5067, %r5061, %r5066;
	xor.b32  	%r5068, %r5063, %r5067;
	shf.l.wrap.b32 	%r5069, %r5068, %r5068, 8;
	add.s32 	%r5070, %r5064, %r5069;
	xor.b32  	%r5071, %r5066, %r5070;
	shf.l.wrap.b32 	%r5072, %r5071, %r5071, 7;
	add.s32 	%r5073, %r5033, %r5049;
	xor.b32  	%r5074, %r5024, %r5073;
	shf.l.wrap.b32 	%r5075, %r5074, %r5074, 16;
	add.s32 	%r5076, %r5058, %r5075;
	xor.b32  	%r5077, %r5049, %r5076;
	shf.l.wrap.b32 	%r5078, %r5077, %r5077, 12;
	add.s32 	%r5079, %r5073, %r5078;
	xor.b32  	%r5080, %r5075, %r5079;
	shf.l.wrap.b32 	%r5081, %r5080, %r5080, 8;
	add.s32 	%r5082, %r5076, %r5081;
	xor.b32  	%r5083, %r5078, %r5082;
	shf.l.wrap.b32 	%r5084, %r5083, %r5083, 7;
	add.s32 	%r5085, %r5044, %r5060;
	xor.b32  	%r5086, %r5035, %r5085;
	shf.l.wrap.b32 	%r5087, %r5086, %r5086, 16;
	add.s32 	%r5088, %r5025, %r5087;
	xor.b32  	%r5089, %r5060, %r5088;
	shf.l.wrap.b32 	%r5090, %r5089, %r5089, 12;
	add.s32 	%r5091, %r5085, %r5090;
	xor.b32  	%r5092, %r5087, %r5091;
	shf.l.wrap.b32 	%r5093, %r5092, %r5092, 8;
	add.s32 	%r5094, %r5088, %r5093;
	xor.b32  	%r5095, %r5090, %r5094;
	shf.l.wrap.b32 	%r5096, %r5095, %r5095, 7;
	add.s32 	%r5097, %r5055, %r5027;
	xor.b32  	%r5098, %r5046, %r5097;
	shf.l.wrap.b32 	%r5099, %r5098, %r5098, 16;
	add.s32 	%r5100, %r5036, %r5099;
	xor.b32  	%r5101, %r5027, %r5100;
	shf.l.wrap.b32 	%r5102, %r5101, %r5101, 12;
	add.s32 	%r5103, %r5097, %r5102;
	xor.b32  	%r5104, %r5099, %r5103;
	shf.l.wrap.b32 	%r5105, %r5104, %r5104, 8;
	add.s32 	%r5106, %r5100, %r5105;
	xor.b32  	%r5107, %r5102, %r5106;
	shf.l.wrap.b32 	%r5108, %r5107, %r5107, 7;
	add.s32 	%r5109, %r5067, %r5108;
	xor.b32  	%r5110, %r5081, %r5109;
	shf.l.wrap.b32 	%r5111, %r5110, %r5110, 16;
	add.s32 	%r5112, %r5094, %r5111;
	xor.b32  	%r5113, %r5108, %r5112;
	shf.l.wrap.b32 	%r5114, %r5113, %r5113, 12;
	add.s32 	%r5115, %r5109, %r5114;
	xor.b32  	%r5116, %r5111, %r5115;
	shf.l.wrap.b32 	%r5117, %r5116, %r5116, 8;
	add.s32 	%r5118, %r5112, %r5117;
	xor.b32  	%r5119, %r5114, %r5118;
	shf.l.wrap.b32 	%r5120, %r5119, %r5119, 7;
	add.s32 	%r5121, %r5079, %r5072;
	xor.b32  	%r5122, %r5093, %r5121;
	shf.l.wrap.b32 	%r5123, %r5122, %r5122, 16;
	add.s32 	%r5124, %r5106, %r5123;
	xor.b32  	%r5125, %r5072, %r5124;
	shf.l.wrap.b32 	%r5126, %r5125, %r5125, 12;
	add.s32 	%r5127, %r5121, %r5126;
	xor.b32  	%r5128, %r5123, %r5127;
	shf.l.wrap.b32 	%r5129, %r5128, %r5128, 8;
	add.s32 	%r5130, %r5124, %r5129;
	xor.b32  	%r5131, %r5126, %r5130;
	shf.l.wrap.b32 	%r5132, %r5131, %r5131, 7;
	add.s32 	%r5133, %r5091, %r5084;
	xor.b32  	%r5134, %r5105, %r5133;
	shf.l.wrap.b32 	%r5135, %r5134, %r5134, 16;
	add.s32 	%r5136, %r5070, %r5135;
	xor.b32  	%r5137, %r5084, %r5136;
	shf.l.wrap.b32 	%r5138, %r5137, %r5137, 12;
	add.s32 	%r5139, %r5133, %r5138;
	xor.b32  	%r5140, %r5135, %r5139;
	shf.l.wrap.b32 	%r5141, %r5140, %r5140, 8;
	add.s32 	%r5142, %r5136, %r5141;
	xor.b32  	%r5143, %r5138, %r5142;
	shf.l.wrap.b32 	%r5144, %r5143, %r5143, 7;
	add.s32 	%r5145, %r5103, %r5096;
	xor.b32  	%r5146, %r5069, %r5145;
	shf.l.wrap.b32 	%r5147, %r5146, %r5146, 16;
	add.s32 	%r5148, %r5082, %r5147;
	xor.b32  	%r5149, %r5096, %r5148;
	shf.l.wrap.b32 	%r5150, %r5149, %r5149, 12;
	add.s32 	%r5151, %r5145, %r5150;
	xor.b32  	%r5152, %r5147, %r5151;
	shf.l.wrap.b32 	%r5153, %r5152, %r5152, 8;
	add.s32 	%r5154, %r5148, %r5153;
	xor.b32  	%r5155, %r5150, %r5154;
	shf.l.wrap.b32 	%r5156, %r5155, %r5155, 7;
	add.s32 	%r5157, %r5115, %r5132;
	xor.b32  	%r5158, %r5153, %r5157;
	shf.l.wrap.b32 	%r5159, %r5158, %r5158, 16;
	add.s32 	%r5160, %r5142, %r5159;
	xor.b32  	%r5161, %r5132, %r5160;
	shf.l.wrap.b32 	%r5162, %r5161, %r5161, 12;
	add.s32 	%r5163, %r5157, %r5162;
	xor.b32  	%r5164, %r5159, %r5163;
	shf.l.wrap.b32 	%r5165, %r5164, %r5164, 8;
	add.s32 	%r5166, %r5160, %r5165;
	xor.b32  	%r5167, %r5162, %r5166;
	shf.l.wrap.b32 	%r5168, %r5167, %r5167, 7;
	add.s32 	%r5169, %r5127, %r5144;
	xor.b32  	%r5170, %r5117, %r5169;
	shf.l.wrap.b32 	%r5171, %r5170, %r5170, 16;
	add.s32 	%r5172, %r5154, %r5171;
	xor.b32  	%r5173, %r5144, %r5172;
	shf.l.wrap.b32 	%r5174, %r5173, %r5173, 12;
	add.s32 	%r5175, %r5169, %r5174;
	xor.b32  	%r5176, %r5171, %r5175;
	shf.l.wrap.b32 	%r5177, %r5176, %r5176, 8;
	add.s32 	%r5178, %r5172, %r5177;
	xor.b32  	%r5179, %r5174, %r5178;
	shf.l.wrap.b32 	%r5180, %r5179, %r5179, 7;
	add.s32 	%r5181, %r5139, %r5156;
	xor.b32  	%r5182, %r5129, %r5181;
	shf.l.wrap.b32 	%r5183, %r5182, %r5182, 16;
	add.s32 	%r5184, %r5118, %r5183;
	xor.b32  	%r5185, %r5156, %r5184;
	shf.l.wrap.b32 	%r5186, %r5185, %r5185, 12;
	add.s32 	%r5187, %r5181, %r5186;
	xor.b32  	%r5188, %r5183, %r5187;
	shf.l.wrap.b32 	%r5189, %r5188, %r5188, 8;
	add.s32 	%r5190, %r5184, %r5189;
	xor.b32  	%r5191, %r5186, %r5190;
	shf.l.wrap.b32 	%r5192, %r5191, %r5191, 7;
	add.s32 	%r5193, %r5151, %r5120;
	xor.b32  	%r5194, %r5141, %r5193;
	shf.l.wrap.b32 	%r5195, %r5194, %r5194, 16;
	add.s32 	%r5196, %r5130, %r5195;
	xor.b32  	%r5197, %r5120, %r5196;
	shf.l.wrap.b32 	%r5198, %r5197, %r5197, 12;
	add.s32 	%r5199, %r5193, %r5198;
	xor.b32  	%r5200, %r5195, %r5199;
	shf.l.wrap.b32 	%r5201, %r5200, %r5200, 8;
	add.s32 	%r5202, %r5196, %r5201;
	xor.b32  	%r5203, %r5198, %r5202;
	shf.l.wrap.b32 	%r5204, %r5203, %r5203, 7;
	add.s32 	%r5205, %r5163, %r5204;
	xor.b32  	%r5206, %r5177, %r5205;
	shf.l.wrap.b32 	%r5207, %r5206, %r5206, 16;
	add.s32 	%r5208, %r5190, %r5207;
	xor.b32  	%r5209, %r5204, %r5208;
	shf.l.wrap.b32 	%r5210, %r5209, %r5209, 12;
	add.s32 	%r5211, %r5205, %r5210;
	xor.b32  	%r5212, %r5207, %r5211;
	shf.l.wrap.b32 	%r5213, %r5212, %r5212, 8;
	add.s32 	%r5214, %r5208, %r5213;
	xor.b32  	%r5215, %r5210, %r5214;
	shf.l.wrap.b32 	%r5216, %r5215, %r5215, 7;
	add.s32 	%r5217, %r5175, %r5168;
	xor.b32  	%r5218, %r5189, %r5217;
	shf.l.wrap.b32 	%r5219, %r5218, %r5218, 16;
	add.s32 	%r5220, %r5202, %r5219;
	xor.b32  	%r5221, %r5168, %r5220;
	shf.l.wrap.b32 	%r5222, %r5221, %r5221, 12;
	add.s32 	%r5223, %r5217, %r5222;
	xor.b32  	%r5224, %r5219, %r5223;
	shf.l.wrap.b32 	%r5225, %r5224, %r5224, 8;
	add.s32 	%r5226, %r5220, %r5225;
	xor.b32  	%r5227, %r5222, %r5226;
	shf.l.wrap.b32 	%r5228, %r5227, %r5227, 7;
	add.s32 	%r5229, %r5187, %r5180;
	xor.b32  	%r5230, %r5201, %r5229;
	shf.l.wrap.b32 	%r5231, %r5230, %r5230, 16;
	add.s32 	%r5232, %r5166, %r5231;
	xor.b32  	%r5233, %r5180, %r5232;
	shf.l.wrap.b32 	%r5234, %r5233, %r5233, 12;
	add.s32 	%r5235, %r5229, %r5234;
	xor.b32  	%r5236, %r5231, %r5235;
	shf.l.wrap.b32 	%r5237, %r5236, %r5236, 8;
	add.s32 	%r5238, %r5232, %r5237;
	xor.b32  	%r5239, %r5234, %r5238;
	shf.l.wrap.b32 	%r5240, %r5239, %r5239, 7;
	add.s32 	%r5241, %r5199, %r5192;
	xor.b32  	%r5242, %r5165, %r5241;
	shf.l.wrap.b32 	%r5243, %r5242, %r5242, 16;
	add.s32 	%r5244, %r5178, %r5243;
	xor.b32  	%r5245, %r5192, %r5244;
	shf.l.wrap.b32 	%r5246, %r5245, %r5245, 12;
	add.s32 	%r5247, %r5241, %r5246;
	xor.b32  	%r5248, %r5243, %r5247;
	shf.l.wrap.b32 	%r5249, %r5248, %r5248, 8;
	add.s32 	%r5250, %r5244, %r5249;
	xor.b32  	%r5251, %r5246, %r5250;
	shf.l.wrap.b32 	%r5252, %r5251, %r5251, 7;
	add.s32 	%r5253, %r5211, %r5228;
	xor.b32  	%r5254, %r5249, %r5253;
	shf.l.wrap.b32 	%r5255, %r5254, %r5254, 16;
	add.s32 	%r5256, %r5238, %r5255;
	xor.b32  	%r5257, %r5228, %r5256;
	shf.l.wrap.b32 	%r5258, %r5257, %r5257, 12;
	add.s32 	%r5259, %r5253, %r5258;
	xor.b32  	%r5260, %r5255, %r5259;
	shf.l.wrap.b32 	%r5261, %r5260, %r5260, 8;
	add.s32 	%r5262, %r5256, %r5261;
	xor.b32  	%r5263, %r5258, %r5262;
	shf.l.wrap.b32 	%r5264, %r5263, %r5263, 7;
	add.s32 	%r5265, %r5223, %r5240;
	xor.b32  	%r5266, %r5213, %r5265;
	shf.l.wrap.b32 	%r5267, %r5266, %r5266, 16;
	add.s32 	%r5268, %r5250, %r5267;
	xor.b32  	%r5269, %r5240, %r5268;
	shf.l.wrap.b32 	%r5270, %r5269, %r5269, 12;
	add.s32 	%r5271, %r5265, %r5270;
	xor.b32  	%r5272, %r5267, %r5271;
	shf.l.wrap.b32 	%r5273, %r5272, %r5272, 8;
	add.s32 	%r5274, %r5268, %r5273;
	xor.b32  	%r5275, %r5270, %r5274;
	shf.l.wrap.b32 	%r5276, %r5275, %r5275, 7;
	add.s32 	%r5277, %r5235, %r5252;
	xor.b32  	%r5278, %r5225, %r5277;
	shf.l.wrap.b32 	%r5279, %r5278, %r5278, 16;
	add.s32 	%r5280, %r5214, %r5279;
	xor.b32  	%r5281, %r5252, %r5280;
	shf.l.wrap.b32 	%r5282, %r5281, %r5281, 12;
	add.s32 	%r5283, %r5277, %r5282;
	xor.b32  	%r5284, %r5279, %r5283;
	shf.l.wrap.b32 	%r5285, %r5284, %r5284, 8;
	add.s32 	%r5286, %r5280, %r5285;
	xor.b32  	%r5287, %r5282, %r5286;
	shf.l.wrap.b32 	%r5288, %r5287, %r5287, 7;
	add.s32 	%r5289, %r5247, %r5216;
	xor.b32  	%r5290, %r5237, %r5289;
	shf.l.wrap.b32 	%r5291, %r5290, %r5290, 16;
	add.s32 	%r5292, %r5226, %r5291;
	xor.b32  	%r5293, %r5216, %r5292;
	shf.l.wrap.b32 	%r5294, %r5293, %r5293, 12;
	add.s32 	%r5295, %r5289, %r5294;
	xor.b32  	%r5296, %r5291, %r5295;
	shf.l.wrap.b32 	%r5297, %r5296, %r5296, 8;
	add.s32 	%r5298, %r5292, %r5297;
	xor.b32  	%r5299, %r5294, %r5298;
	shf.l.wrap.b32 	%r5300, %r5299, %r5299, 7;
	add.s32 	%r5301, %r5259, %r5300;
	xor.b32  	%r5302, %r5273, %r5301;
	shf.l.wrap.b32 	%r5303, %r5302, %r5302, 16;
	add.s32 	%r5304, %r5286, %r5303;
	xor.b32  	%r5305, %r5300, %r5304;
	shf.l.wrap.b32 	%r5306, %r5305, %r5305, 12;
	add.s32 	%r5307, %r5301, %r5306;
	xor.b32  	%r5308, %r5303, %r5307;
	shf.l.wrap.b32 	%r5309, %r5308, %r5308, 8;
	add.s32 	%r5310, %r5304, %r5309;
	xor.b32  	%r5311, %r5306, %r5310;
	shf.l.wrap.b32 	%r5312, %r5311, %r5311, 7;
	add.s32 	%r5313, %r5271, %r5264;
	xor.b32  	%r5314, %r5285, %r5313;
	shf.l.wrap.b32 	%r5315, %r5314, %r5314, 16;
	add.s32 	%r5316, %r5298, %r5315;
	xor.b32  	%r5317, %r5264, %r5316;
	shf.l.wrap.b32 	%r5318, %r5317, %r5317, 12;
	add.s32 	%r5319, %r5313, %r5318;
	xor.b32  	%r5320, %r5315, %r5319;
	shf.l.wrap.b32 	%r5321, %r5320, %r5320, 8;
	add.s32 	%r5322, %r5316, %r5321;
	xor.b32  	%r5323, %r5318, %r5322;
	shf.l.wrap.b32 	%r5324, %r5323, %r5323, 7;
	add.s32 	%r5325, %r5283, %r5276;
	xor.b32  	%r5326, %r5297, %r5325;
	shf.l.wrap.b32 	%r5327, %r5326, %r5326, 16;
	add.s32 	%r5328, %r5262, %r5327;
	xor.b32  	%r5329, %r5276, %r5328;
	shf.l.wrap.b32 	%r5330, %r5329, %r5329, 12;
	add.s32 	%r5331, %r5325, %r5330;
	xor.b32  	%r5332, %r5327, %r5331;
	shf.l.wrap.b32 	%r5333, %r5332, %r5332, 8;
	add.s32 	%r5334, %r5328, %r5333;
	xor.b32  	%r5335, %r5330, %r5334;
	shf.l.wrap.b32 	%r5336, %r5335, %r5335, 7;
	add.s32 	%r5337, %r5295, %r5288;
	xor.b32  	%r5338, %r5261, %r5337;
	shf.l.wrap.b32 	%r5339, %r5338, %r5338, 16;
	add.s32 	%r5340, %r5274, %r5339;
	xor.b32  	%r5341, %r5288, %r5340;
	shf.l.wrap.b32 	%r5342, %r5341, %r5341, 12;
	add.s32 	%r5343, %r5337, %r5342;
	xor.b32  	%r5344, %r5339, %r5343;
	shf.l.wrap.b32 	%r5345, %r5344, %r5344, 8;
	add.s32 	%r5346, %r5340, %r5345;
	xor.b32  	%r5347, %r5342, %r5346;
	shf.l.wrap.b32 	%r5348, %r5347, %r5347, 7;
	add.s32 	%r5349, %r5307, %r5324;
	xor.b32  	%r5350, %r5345, %r5349;
	shf.l.wrap.b32 	%r5351, %r5350, %r5350, 16;
	add.s32 	%r5352, %r5334, %r5351;
	xor.b32  	%r5353, %r5324, %r5352;
	shf.l.wrap.b32 	%r5354, %r5353, %r5353, 12;
	add.s32 	%r5355, %r5349, %r5354;
	xor.b32  	%r5356, %r5351, %r5355;
	shf.l.wrap.b32 	%r5357, %r5356, %r5356, 8;
	add.s32 	%r5358, %r5352, %r5357;
	xor.b32  	%r5359, %r5354, %r5358;
	shf.l.wrap.b32 	%r5360, %r5359, %r5359, 7;
	add.s32 	%r5361, %r5319, %r5336;
	xor.b32  	%r5362, %r5309, %r5361;
	shf.l.wrap.b32 	%r5363, %r5362, %r5362, 16;
	add.s32 	%r5364, %r5346, %r5363;
	xor.b32  	%r5365, %r5336, %r5364;
	shf.l.wrap.b32 	%r5366, %r5365, %r5365, 12;
	add.s32 	%r5367, %r5361, %r5366;
	xor.b32  	%r5368, %r5363, %r5367;
	shf.l.wrap.b32 	%r5369, %r5368, %r5368, 8;
	add.s32 	%r5370, %r5364, %r5369;
	xor.b32  	%r5371, %r5366, %r5370;
	shf.l.wrap.b32 	%r5372, %r5371, %r5371, 7;
	add.s32 	%r5373, %r5331, %r5348;
	xor.b32  	%r5374, %r5321, %r5373;
	shf.l.wrap.b32 	%r5375, %r5374, %r5374, 16;
	add.s32 	%r5376, %r5310, %r5375;
	xor.b32  	%r5377, %r5348, %r5376;
	shf.l.wrap.b32 	%r5378, %r5377, %r5377, 12;
	add.s32 	%r5379, %r5373, %r5378;
	xor.b32  	%r5380, %r5375, %r5379;
	shf.l.wrap.b32 	%r5381, %r5380, %r5380, 8;
	add.s32 	%r5382, %r5376, %r5381;
	xor.b32  	%r5383, %r5378, %r5382;
	shf.l.wrap.b32 	%r5384, %r5383, %r5383, 7;
	add.s32 	%r5385, %r5343, %r5312;
	xor.b32  	%r5386, %r5333, %r5385;
	shf.l.wrap.b32 	%r5387, %r5386, %r5386, 16;
	add.s32 	%r5388, %r5322, %r5387;
	xor.b32  	%r5389, %r5312, %r5388;
	shf.l.wrap.b32 	%r5390, %r5389, %r5389, 12;
	add.s32 	%r5391, %r5385, %r5390;
	xor.b32  	%r5392, %r5387, %r5391;
	shf.l.wrap.b32 	%r5393, %r5392, %r5392, 8;
	add.s32 	%r5394, %r5388, %r5393;
	xor.b32  	%r5395, %r5390, %r5394;
	shf.l.wrap.b32 	%r5396, %r5395, %r5395, 7;
	add.s32 	%r10807, %r13, %r5355;
	add.s32 	%r10806, %r14, %r5367;
	add.s32 	%r10805, %r15, %r5379;
	add.s32 	%r10804, %r16, %r5391;
	add.s32 	%r10808, %r10815, %r5396;
	add.s32 	%r10809, %r10814, %r5360;
	add.s32 	%r10810, %r10813, %r5372;
	add.s32 	%r10811, %r10812, %r5384;
	xor.b32  	%r5397, %r5017, 1;
	shf.l.wrap.b32 	%r5398, %r5017, %r5397, 16;
	add.s32 	%r5399, %r10815, %r5398;
	xor.b32  	%r5400, %r10815, %r5399;
	shf.l.wrap.b32 	%r5401, %r5400, %r5400, 12;
	add.s32 	%r5402, %r5017, %r5401;
	xor.b32  	%r5403, %r5398, %r5402;
	shf.l.wrap.b32 	%r5404, %r5403, %r5403, 8;
	add.s32 	%r5405, %r5399, %r5404;
	xor.b32  	%r5406, %r5401, %r5405;
	shf.l.wrap.b32 	%r5407, %r5406, %r5406, 7;
	add.s32 	%r5408, %r5402, %r5038;
	xor.b32  	%r5409, %r5057, %r5408;
	shf.l.wrap.b32 	%r5410, %r5409, %r5409, 16;
	add.s32 	%r5411, %r5047, %r5410;
	xor.b32  	%r5412, %r5038, %r5411;
	shf.l.wrap.b32 	%r5413, %r5412, %r5412, 12;
	add.s32 	%r5414, %r5408, %r5413;
	xor.b32  	%r5415, %r5410, %r5414;
	shf.l.wrap.b32 	%r5416, %r5415, %r5415, 8;
	add.s32 	%r5417, %r5411, %r5416;
	xor.b32  	%r5418, %r5413, %r5417;
	shf.l.wrap.b32 	%r5419, %r5418, %r5418, 7;
	xor.b32  	%r5420, %r5404, %r5073;
	shf.l.wrap.b32 	%r5421, %r5420, %r5420, 16;
	add.s32 	%r5422, %r5058, %r5421;
	xor.b32  	%r5423, %r5049, %r5422;
	shf.l.wrap.b32 	%r5424, %r5423, %r5423, 12;
	add.s32 	%r5425, %r5073, %r5424;
	xor.b32  	%r5426, %r5421, %r5425;
	shf.l.wrap.b32 	%r5427, %r5426, %r5426, 8;
	add.s32 	%r5428, %r5422, %r5427;
	xor.b32  	%r5429, %r5424, %r5428;
	shf.l.wrap.b32 	%r5430, %r5429, %r5429, 7;
	add.s32 	%r5431, %r5405, %r5087;
	xor.b32  	%r5432, %r5060, %r5431;
	shf.l.wrap.b32 	%r5433, %r5432, %r5432, 12;
	add.s32 	%r5434, %r5085, %r5433;
	xor.b32  	%r5435, %r5087, %r5434;
	shf.l.wrap.b32 	%r5436, %r5435, %r5435, 8;
	add.s32 	%r5437, %r5431, %r5436;
	xor.b32  	%r5438, %r5433, %r5437;
	shf.l.wrap.b32 	%r5439, %r5438, %r5438, 7;
	add.s32 	%r5440, %r5055, %r5407;
	xor.b32  	%r5441, %r5046, %r5440;
	shf.l.wrap.b32 	%r5442, %r5441, %r5441, 16;
	add.s32 	%r5443, %r5036, %r5442;
	xor.b32  	%r5444, %r5407, %r5443;
	shf.l.wrap.b32 	%r5445, %r5444, %r5444, 12;
	add.s32 	%r5446, %r5440, %r5445;
	xor.b32  	%r5447, %r5442, %r5446;
	shf.l.wrap.b32 	%r5448, %r5447, %r5447, 8;
	add.s32 	%r5449, %r5443, %r5448;
	xor.b32  	%r5450, %r5445, %r5449;
	shf.l.wrap.b32 	%r5451, %r5450, %r5450, 7;
	add.s32 	%r5452, %r5414, %r5451;
	xor.b32  	%r5453, %r5427, %r5452;
	shf.l.wrap.b32 	%r5454, %r5453, %r5453, 16;
	add.s32 	%r5455, %r5437, %r5454;
	xor.b32  	%r5456, %r5451, %r5455;
	shf.l.wrap.b32 	%r5457, %r5456, %r5456, 12;
	add.s32 	%r5458, %r5452, %r5457;
	xor.b32  	%r5459, %r5454, %r5458;
	shf.l.wrap.b32 	%r5460, %r5459, %r5459, 8;
	add.s32 	%r5461, %r5455, %r5460;
	xor.b32  	%r5462, %r5457, %r5461;
	shf.l.wrap.b32 	%r5463, %r5462, %r5462, 7;
	add.s32 	%r5464, %r5425, %r5419;
	xor.b32  	%r5465, %r5436, %r5464;
	shf.l.wrap.b32 	%r5466, %r5465, %r5465, 16;
	add.s32 	%r5467, %r5449, %r5466;
	xor.b32  	%r5468, %r5419, %r5467;
	shf.l.wrap.b32 	%r5469, %r5468, %r5468, 12;
	add.s32 	%r5470, %r5464, %r5469;
	xor.b32  	%r5471, %r5466, %r5470;
	shf.l.wrap.b32 	%r5472, %r5471, %r5471, 8;
	add.s32 	%r5473, %r5467, %r5472;
	xor.b32  	%r5474, %r5469, %r5473;
	shf.l.wrap.b32 	%r5475, %r5474, %r5474, 7;
	add.s32 	%r5476, %r5434, %r5430;
	xor.b32  	%r5477, %r5448, %r5476;
	shf.l.wrap.b32 	%r5478, %r5477, %r5477, 16;
	add.s32 	%r5479, %r5417, %r5478;
	xor.b32  	%r5480, %r5430, %r5479;
	shf.l.wrap.b32 	%r5481, %r5480, %r5480, 12;
	add.s32 	%r5482, %r5476, %r5481;
	xor.b32  	%r5483, %r5478, %r5482;
	shf.l.wrap.b32 	%r5484, %r5483, %r5483, 8;
	add.s32 	%r5485, %r5479, %r5484;
	xor.b32  	%r5486, %r5481, %r5485;
	shf.l.wrap.b32 	%r5487, %r5486, %r5486, 7;
	add.s32 	%r5488, %r5446, %r5439;
	xor.b32  	%r5489, %r5416, %r5488;
	shf.l.wrap.b32 	%r5490, %r5489, %r5489, 16;
	add.s32 	%r5491, %r5428, %r5490;
	xor.b32  	%r5492, %r5439, %r5491;
	shf.l.wrap.b32 	%r5493, %r5492, %r5492, 12;
	add.s32 	%r5494, %r5488, %r5493;
	xor.b32  	%r5495, %r5490, %r5494;
	shf.l.wrap.b32 	%r5496, %r5495, %r5495, 8;
	add.s32 	%r5497, %r5491, %r5496;
	xor.b32  	%r5498, %r5493, %r5497;
	shf.l.wrap.b32 	%r5499, %r5498, %r5498, 7;
	add.s32 	%r5500, %r5458, %r5475;
	xor.b32  	%r5501, %r5496, %r5500;
	shf.l.wrap.b32 	%r5502, %r5501, %r5501, 16;
	add.s32 	%r5503, %r5485, %r5502;
	xor.b32  	%r5504, %r5475, %r5503;
	shf.l.wrap.b32 	%r5505, %r5504, %r5504, 12;
	add.s32 	%r5506, %r5500, %r5505;
	xor.b32  	%r5507, %r5502, %r5506;
	shf.l.wrap.b32 	%r5508, %r5507, %r5507, 8;
	add.s32 	%r5509, %r5503, %r5508;
	xor.b32  	%r5510, %r5505, %r5509;
	shf.l.wrap.b32 	%r5511, %r5510, %r5510, 7;
	add.s32 	%r5512, %r5470, %r5487;
	xor.b32  	%r5513, %r5460, %r5512;
	shf.l.wrap.b32 	%r5514, %r5513, %r5513, 16;
	add.s32 	%r5515, %r5497, %r5514;
	xor.b32  	%r5516, %r5487, %r5515;
	shf.l.wrap.b32 	%r5517, %r5516, %r5516, 12;
	add.s32 	%r5518, %r5512, %r5517;
	xor.b32  	%r5519, %r5514, %r5518;
	shf.l.wrap.b32 	%r5520, %r5519, %r5519, 8;
	add.s32 	%r5521, %r5515, %r5520;
	xor.b32  	%r5522, %r5517, %r5521;
	shf.l.wrap.b32 	%r5523, %r5522, %r5522, 7;
	add.s32 	%r5524, %r5482, %r5499;
	xor.b32  	%r5525, %r5472, %r5524;
	shf.l.wrap.b32 	%r5526, %r5525, %r5525, 16;
	add.s32 	%r5527, %r5461, %r5526;
	xor.b32  	%r5528, %r5499, %r5527;
	shf.l.wrap.b32 	%r5529, %r5528, %r5528, 12;
	add.s32 	%r5530, %r5524, %r5529;
	xor.b32  	%r5531, %r5526, %r5530;
	shf.l.wrap.b32 	%r5532, %r5531, %r5531, 8;
	add.s32 	%r5533, %r5527, %r5532;
	xor.b32  	%r5534, %r5529, %r5533;
	shf.l.wrap.b32 	%r5535, %r5534, %r5534, 7;
	add.s32 	%r5536, %r5494, %r5463;
	xor.b32  	%r5537, %r5484, %r5536;
	shf.l.wrap.b32 	%r5538, %r5537, %r5537, 16;
	add.s32 	%r5539, %r5473, %r5538;
	xor.b32  	%r5540, %r5463, %r5539;
	shf.l.wrap.b32 	%r5541, %r5540, %r5540, 12;
	add.s32 	%r5542, %r5536, %r5541;
	xor.b32  	%r5543, %r5538, %r5542;
	shf.l.wrap.b32 	%r5544, %r5543, %r5543, 8;
	add.s32 	%r5545, %r5539, %r5544;
	xor.b32  	%r5546, %r5541, %r5545;
	shf.l.wrap.b32 	%r5547, %r5546, %r5546, 7;
	add.s32 	%r5548, %r5506, %r5547;
	xor.b32  	%r5549, %r5520, %r5548;
	shf.l.wrap.b32 	%r5550, %r5549, %r5549, 16;
	add.s32 	%r5551, %r5533, %r5550;
	xor.b32  	%r5552, %r5547, %r5551;
	shf.l.wrap.b32 	%r5553, %r5552, %r5552, 12;
	add.s32 	%r5554, %r5548, %r5553;
	xor.b32  	%r5555, %r5550, %r5554;
	shf.l.wrap.b32 	%r5556, %r5555, %r5555, 8;
	add.s32 	%r5557, %r5551, %r5556;
	xor.b32  	%r5558, %r5553, %r5557;
	shf.l.wrap.b32 	%r5559, %r5558, %r5558, 7;
	add.s32 	%r5560, %r5518, %r5511;
	xor.b32  	%r5561, %r5532, %r5560;
	shf.l.wrap.b32 	%r5562, %r5561, %r5561, 16;
	add.s32 	%r5563, %r5545, %r5562;
	xor.b32  	%r5564, %r5511, %r5563;
	shf.l.wrap.b32 	%r5565, %r5564, %r5564, 12;
	add.s32 	%r5566, %r5560, %r5565;
	xor.b32  	%r5567, %r5562, %r5566;
	shf.l.wrap.b32 	%r5568, %r5567, %r5567, 8;
	add.s32 	%r5569, %r5563, %r5568;
	xor.b32  	%r5570, %r5565, %r5569;
	shf.l.wrap.b32 	%r5571, %r5570, %r5570, 7;
	add.s32 	%r5572, %r5530, %r5523;
	xor.b32  	%r5573, %r5544, %r5572;
	shf.l.wrap.b32 	%r5574, %r5573, %r5573, 16;
	add.s32 	%r5575, %r5509, %r5574;
	xor.b32  	%r5576, %r5523, %r5575;
	shf.l.wrap.b32 	%r5577, %r5576, %r5576, 12;
	add.s32 	%r5578, %r5572, %r5577;
	xor.b32  	%r5579, %r5574, %r5578;
	shf.l.wrap.b32 	%r5580, %r5579, %r5579, 8;
	add.s32 	%r5581, %r5575, %r5580;
	xor.b32  	%r5582, %r5577, %r5581;
	shf.l.wrap.b32 	%r5583, %r5582, %r5582, 7;
	add.s32 	%r5584, %r5542, %r5535;
	xor.b32  	%r5585, %r5508, %r5584;
	shf.l.wrap.b32 	%r5586, %r5585, %r5585, 16;
	add.s32 	%r5587, %r5521, %r5586;
	xor.b32  	%r5588, %r5535, %r5587;
	shf.l.wrap.b32 	%r5589, %r5588, %r5588, 12;
	add.s32 	%r5590, %r5584, %r5589;
	xor.b32  	%r5591, %r5586, %r5590;
	shf.l.wrap.b32 	%r5592, %r5591, %r5591, 8;
	add.s32 	%r5593, %r5587, %r5592;
	xor.b32  	%r5594, %r5589, %r5593;
	shf.l.wrap.b32 	%r5595, %r5594, %r5594, 7;
	add.s32 	%r5596, %r5554, %r5571;
	xor.b32  	%r5597, %r5592, %r5596;
	shf.l.wrap.b32 	%r5598, %r5597, %r5597, 16;
	add.s32 	%r5599, %r5581, %r5598;
	xor.b32  	%r5600, %r5571, %r5599;
	shf.l.wrap.b32 	%r5601, %r5600, %r5600, 12;
	add.s32 	%r5602, %r5596, %r5601;
	xor.b32  	%r5603, %r5598, %r5602;
	shf.l.wrap.b32 	%r5604, %r5603, %r5603, 8;
	add.s32 	%r5605, %r5599, %r5604;
	xor.b32  	%r5606, %r5601, %r5605;
	shf.l.wrap.b32 	%r5607, %r5606, %r5606, 7;
	add.s32 	%r5608, %r5566, %r5583;
	xor.b32  	%r5609, %r5556, %r5608;
	shf.l.wrap.b32 	%r5610, %r5609, %r5609, 16;
	add.s32 	%r5611, %r5593, %r5610;
	xor.b32  	%r5612, %r5583, %r5611;
	shf.l.wrap.b32 	%r5613, %r5612, %r5612, 12;
	add.s32 	%r5614, %r5608, %r5613;
	xor.b32  	%r5615, %r5610, %r5614;
	shf.l.wrap.b32 	%r5616, %r5615, %r5615, 8;
	add.s32 	%r5617, %r5611, %r5616;
	xor.b32  	%r5618, %r5613, %r5617;
	shf.l.wrap.b32 	%r5619, %r5618, %r5618, 7;
	add.s32 	%r5620, %r5578, %r5595;
	xor.b32  	%r5621, %r5568, %r5620;
	shf.l.wrap.b32 	%r5622, %r5621, %r5621, 16;
	add.s32 	%r5623, %r5557, %r5622;
	xor.b32  	%r5624, %r5595, %r5623;
	shf.l.wrap.b32 	%r5625, %r5624, %r5624, 12;
	add.s32 	%r5626, %r5620, %r5625;
	xor.b32  	%r5627, %r5622, %r5626;
	shf.l.wrap.b32 	%r5628, %r5627, %r5627, 8;
	add.s32 	%r5629, %r5623, %r5628;
	xor.b32  	%r5630, %r5625, %r5629;
	shf.l.wrap.b32 	%r5631, %r5630, %r5630, 7;
	add.s32 	%r5632, %r5590, %r5559;
	xor.b32  	%r5633, %r5580, %r5632;
	shf.l.wrap.b32 	%r5634, %r5633, %r5633, 16;
	add.s32 	%r5635, %r5569, %r5634;
	xor.b32  	%r5636, %r5559, %r5635;
	shf.l.wrap.b32 	%r5637, %r5636, %r5636, 12;
	add.s32 	%r5638, %r5632, %r5637;
	xor.b32  	%r5639, %r5634, %r5638;
	shf.l.wrap.b32 	%r5640, %r5639, %r5639, 8;
	add.s32 	%r5641, %r5635, %r5640;
	xor.b32  	%r5642, %r5637, %r5641;
	shf.l.wrap.b32 	%r5643, %r5642, %r5642, 7;
	add.s32 	%r5644, %r5602, %r5643;
	xor.b32  	%r5645, %r5616, %r5644;
	shf.l.wrap.b32 	%r5646, %r5645, %r5645, 16;
	add.s32 	%r5647, %r5629, %r5646;
	xor.b32  	%r5648, %r5643, %r5647;
	shf.l.wrap.b32 	%r5649, %r5648, %r5648, 12;
	add.s32 	%r5650, %r5644, %r5649;
	xor.b32  	%r5651, %r5646, %r5650;
	shf.l.wrap.b32 	%r5652, %r5651, %r5651, 8;
	add.s32 	%r5653, %r5614, %r5607;
	xor.b32  	%r5654, %r5628, %r5653;
	shf.l.wrap.b32 	%r5655, %r5654, %r5654, 16;
	add.s32 	%r5656, %r5641, %r5655;
	xor.b32  	%r5657, %r5607, %r5656;
	shf.l.wrap.b32 	%r5658, %r5657, %r5657, 12;
	add.s32 	%r5659, %r5653, %r5658;
	xor.b32  	%r5660, %r5655, %r5659;
	shf.l.wrap.b32 	%r5661, %r5660, %r5660, 8;
	add.s32 	%r5662, %r5656, %r5661;
	xor.b32  	%r5663, %r5658, %r5662;
	shf.l.wrap.b32 	%r5664, %r5663, %r5663, 7;
	add.s32 	%r5665, %r5626, %r5619;
	xor.b32  	%r5666, %r5640, %r5665;
	shf.l.wrap.b32 	%r5667, %r5666, %r5666, 16;
	add.s32 	%r5668, %r5605, %r5667;
	xor.b32  	%r5669, %r5619, %r5668;
	shf.l.wrap.b32 	%r5670, %r5669, %r5669, 12;
	add.s32 	%r5671, %r5665, %r5670;
	xor.b32  	%r5672, %r5667, %r5671;
	shf.l.wrap.b32 	%r5673, %r5672, %r5672, 8;
	add.s32 	%r5674, %r5668, %r5673;
	xor.b32  	%r5675, %r5670, %r5674;
	shf.l.wrap.b32 	%r5676, %r5675, %r5675, 7;
	add.s32 	%r5677, %r5638, %r5631;
	xor.b32  	%r5678, %r5604, %r5677;
	shf.l.wrap.b32 	%r5679, %r5678, %r5678, 16;
	add.s32 	%r5680, %r5617, %r5679;
	xor.b32  	%r5681, %r5631, %r5680;
	shf.l.wrap.b32 	%r5682, %r5681, %r5681, 12;
	add.s32 	%r5683, %r5677, %r5682;
	xor.b32  	%r5684, %r5679, %r5683;
	shf.l.wrap.b32 	%r5685, %r5684, %r5684, 8;
	add.s32 	%r5686, %r5680, %r5685;
	add.s32 	%r5687, %r5650, %r5664;
	xor.b32  	%r5688, %r5685, %r5687;
	shf.l.wrap.b32 	%r5689, %r5688, %r5688, 16;
	add.s32 	%r5690, %r5674, %r5689;
	xor.b32  	%r5691, %r5664, %r5690;
	shr.u32 	%r5692, %r5691, 20;
	add.s32 	%r5693, %r5687, %r5692;
	add.s32 	%r5694, %r5659, %r5676;
	xor.b32  	%r5695, %r5652, %r5694;
	shf.l.wrap.b32 	%r5696, %r5695, %r5695, 16;
	add.s32 	%r5697, %r5686, %r5696;
	xor.b32  	%r5698, %r5676, %r5697;
	shr.u32 	%r5699, %r5698, 20;
	add.s32 	%r5700, %r5694, %r5699;
	add.s32 	%r5701, %r13, %r5693;
	add.s32 	%r5702, %r14, %r5700;
	not.b32 	%r5703, %r10803;
	add.s32 	%r5704, %r246, %r5703;
	mov.b32 	%r5705, 1;
	shl.b32 	%r5706, %r5705, %r5704;
	and.b32  	%r261, %r5706, %r12;
	setp.eq.s32 	%p38, %r261, 0;
	selp.b32 	%r5707, %r5701, %r5702, %p38;
	cvt.u16.u32 	%rs94, %r5707;
	and.b16  	%rs168, %rs94, 1;
	and.b16  	%rs95, %rs166, 255;
	setp.ne.s16 	%p39, %rs95, 1;
	@%p39 bra 	$L__BB6_36;
	setp.eq.s32 	%p40, %r261, 0;
	mul.wide.u32 	%rd39, %r10803, 16;
	add.s64 	%rd40, %rd1, %rd39;
	ld.global.u32 	%r5708, [%rd40+2460];
	selp.b32 	%r5709, %r10807, %r10808, %p40;
	xor.b32  	%r5710, %r5709, %r5708;
	selp.b32 	%r5711, %r10806, %r10809, %p40;
	selp.b32 	%r10807, %r5710, %r10807, %p40;
	selp.b32 	%r10808, %r10808, %r5710, %p40;
	ld.global.u32 	%r5712, [%rd40+2464];
	xor.b32  	%r5713, %r5711, %r5712;
	selp.b32 	%r5714, %r10805, %r10810, %p40;
	selp.b32 	%r10806, %r5713, %r10806, %p40;
	selp.b32 	%r10809, %r10809, %r5713, %p40;
	ld.global.u32 	%r5715, [%rd40+2468];
	xor.b32  	%r5716, %r5714, %r5715;
	selp.b32 	%r5717, %r10804, %r10811, %p40;
	selp.b32 	%r10805, %r5716, %r10805, %p40;
	selp.b32 	%r10810, %r10810, %r5716, %p40;
	ld.global.u32 	%r5718, [%rd40+2472];
	xor.b32  	%r5719, %r5717, %r5718;
	selp.b32 	%r5720, 420, 445, %p40;
	selp.b32 	%r10804, %r5719, %r10804, %p40;
	selp.b32 	%r10811, %r10811, %r5719, %p40;
	add.s32 	%r5721, %r5720, %r10803;
	cvt.u64.u32 	%rd41, %r5721;
	add.s64 	%rd42, %rd1, %rd41;
	ld.global.u8 	%rs96, [%rd42+2440];
	xor.b16  	%rs168, %rs96, %rs168;
$L__BB6_36:
	setp.eq.s32 	%p41, %r261, 0;
	selp.b32 	%r10815, %r10807, %r10808, %p41;
	selp.b32 	%r10814, %r10806, %r10809, %p41;
	selp.b32 	%r10813, %r10805, %r10810, %p41;
	selp.b32 	%r10812, %r10804, %r10811, %p41;
	add.s32 	%r282, %r10803, 1;
	setp.ne.s32 	%p42, %r10803, %r247;
	mov.u16 	%rs166, %rs168;
	mov.u32 	%r10803, %r282;
	@%p42 bra 	$L__BB6_34;
$L__BB6_37:
	st.shared.u32 	[s_mem+24772], %r10815;
	st.shared.v2.u32 	[s_mem+24776], {%r10814, %r10813};
	st.shared.u32 	[s_mem+24784], %r10812;
	st.shared.u8 	[s_mem+24788], %rs168;
$L__BB6_38:
	bar.sync 	0;
	mov.b32 	%r11347, 0;
	mov.u32 	%r5724, %tid.x;
	mov.u32 	%r11348, %r11347;
	mov.u32 	%r11349, %r11347;
	mov.u32 	%r11350, %r11347;
	mov.u32 	%r11351, %r11347;
	mov.u32 	%r11352, %r11347;
	mov.u32 	%r11353, %r11347;
	mov.u32 	%r11354, %r11347;
	mov.u32 	%r11355, %r11347;
	mov.u32 	%r11356, %r11347;
	mov.u32 	%r11357, %r11347;
	mov.u32 	%r11358, %r11347;
	mov.u32 	%r11359, %r11347;
	mov.u32 	%r11360, %r11347;
	mov.u32 	%r11361, %r11347;
	mov.u32 	%r11362, %r11347;
	mov.u32 	%r11363, %r11347;
	mov.u32 	%r11364, %r11347;
	mov.u32 	%r11365, %r11347;
	mov.u32 	%r11366, %r11347;
	mov.u32 	%r11367, %r11347;
	mov.u32 	%r11368, %r11347;
	mov.u32 	%r11369, %r11347;
	mov.u32 	%r11370, %r11347;
	mov.u32 	%r11371, %r11347;
	mov.u32 	%r11372, %r11347;
	mov.u32 	%r11373, %r11347;
	mov.u32 	%r11374, %r11347;
	mov.u32 	%r11375, %r11347;
	mov.u32 	%r11376, %r11347;
	mov.u32 	%r11377, %r11347;
	mov.u32 	%r11378, %r11347;
	mov.u32 	%r11379, %r11347;
	mov.u32 	%r11380, %r11347;
	mov.u32 	%r11381, %r11347;
	mov.u32 	%r11382, %r11347;
	mov.u32 	%r11383, %r11347;
	mov.u32 	%r11384, %r11347;
	mov.u32 	%r11385, %r11347;
	mov.u32 	%r11386, %r11347;
	mov.u32 	%r11387, %r11347;
	mov.u32 	%r11388, %r11347;
	mov.u32 	%r11389, %r11347;
	mov.u32 	%r11390, %r11347;
	mov.u32 	%r11391, %r11347;
	mov.u32 	%r11392, %r11347;
	mov.u32 	%r11393, %r11347;
	mov.u32 	%r11394, %r11347;
	mov.u32 	%r11395, %r11347;
	mov.u32 	%r11396, %r11347;
	mov.u32 	%r11397, %r11347;
	mov.u32 	%r11398, %r11347;
	mov.u32 	%r11399, %r11347;
	mov.u32 	%r11400, %r11347;
	mov.u32 	%r11401, %r11347;
	mov.u32 	%r11402, %r11347;
	mov.u32 	%r11403, %r11347;
	mov.u32 	%r11404, %r11347;
	mov.u32 	%r11405, %r11347;
	mov.u32 	%r11406, %r11347;
	mov.u32 	%r11407, %r11347;
	mov.u32 	%r11408, %r11347;
	mov.u32 	%r11409, %r11347;
	mov.u32 	%r11410, %r11347;
	mov.u32 	%r11411, %r11347;
	mov.u32 	%r11412, %r11347;
	mov.u32 	%r11413, %r11347;
	mov.u32 	%r11414, %r11347;
	mov.u32 	%r11415, %r11347;
	mov.u32 	%r11416, %r11347;
	mov.u32 	%r11417, %r11347;
	mov.u32 	%r11418, %r11347;
	mov.u32 	%r11419, %r11347;
	mov.u32 	%r11420, %r11347;
	mov.u32 	%r11421, %r11347;
	mov.u32 	%r11422, %r11347;
	mov.u32 	%r11423, %r11347;
	mov.u32 	%r11424, %r11347;
	mov.u32 	%r11425, %r11347;
	mov.u32 	%r11426, %r11347;
	mov.u32 	%r11427, %r11347;
	mov.u32 	%r11428, %r11347;
	mov.u32 	%r11429, %r11347;
	mov.u32 	%r11430, %r11347;
	mov.u32 	%r11431, %r11347;
	mov.u32 	%r11432, %r11347;
	mov.u32 	%r11433, %r11347;
	mov.u32 	%r11434, %r11347;
	mov.u32 	%r11435, %r11347;
	mov.u32 	%r11436, %r11347;
	mov.u32 	%r11437, %r11347;
	mov.u32 	%r11438, %r11347;
	mov.u32 	%r11439, %r11347;
	mov.u32 	%r11440, %r11347;
	mov.u32 	%r11441, %r11347;
	mov.u32 	%r11442, %r11347;
	mov.u32 	%r11443, %r11347;
	mov.u32 	%r11444, %r11347;
	mov.u32 	%r11445, %r11347;
	mov.u32 	%r11446, %r11347;
	mov.u32 	%r11447, %r11347;
	mov.u32 	%r11448, %r11347;
	mov.u32 	%r11449, %r11347;
	mov.u32 	%r11450, %r11347;
	mov.u32 	%r11451, %r11347;
	mov.u32 	%r11452, %r11347;
	mov.u32 	%r11453, %r11347;
	mov.u32 	%r11454, %r11347;
	mov.u32 	%r11455, %r11347;
	mov.u32 	%r11456, %r11347;
	mov.u32 	%r11457, %r11347;
	mov.u32 	%r11458, %r11347;
	mov.u32 	%r11459, %r11347;
	mov.u32 	%r11460, %r11347;
	mov.u32 	%r11461, %r11347;
	mov.u32 	%r11462, %r11347;
	mov.u32 	%r11463, %r11347;
	mov.u32 	%r11464, %r11347;
	mov.u32 	%r11465, %r11347;
	mov.u32 	%r11466, %r11347;
	mov.u32 	%r11467, %r11347;
	mov.u32 	%r11468, %r11347;
	mov.u32 	%r11469, %r11347;
	mov.u32 	%r11470, %r11347;
	mov.u32 	%r11471, %r11347;
	mov.u32 	%r11472, %r11347;
	mov.u32 	%r11473, %r11347;
	mov.u32 	%r11474, %r11347;
	mov.u32 	%r11475, %r11347;
	mov.u32 	%r11476, %r11347;
	mov.u32 	%r11477, %r11347;
	mov.u32 	%r11478, %r11347;
	mov.u32 	%r11479, %r11347;
	mov.u32 	%r11480, %r11347;
	mov.u32 	%r11481, %r11347;
	mov.u32 	%r11482, %r11347;
	mov.u32 	%r11483, %r11347;
	mov.u32 	%r11484, %r11347;
	mov.u32 	%r11485, %r11347;
	mov.u32 	%r11486, %r11347;
	mov.u32 	%r11487, %r11347;
	mov.u32 	%r11488, %r11347;
	mov.u32 	%r11489, %r11347;
	mov.u32 	%r11490, %r11347;
	mov.u32 	%r11491, %r11347;
	mov.u32 	%r11492, %r11347;
	mov.u32 	%r11493, %r11347;
	mov.u32 	%r11494, %r11347;
	mov.u32 	%r11495, %r11347;
	mov.u32 	%r11496, %r11347;
	mov.u32 	%r11497, %r11347;
	mov.u32 	%r11498, %r11347;
	mov.u32 	%r11499, %r11347;
	mov.u32 	%r11500, %r11347;
	mov.u32 	%r11501, %r11347;
	mov.u32 	%r11502, %r11347;
	mov.u32 	%r11503, %r11347;
	mov.u32 	%r11504, %r11347;
	mov.u32 	%r11505, %r11347;
	mov.u32 	%r11506, %r11347;
	mov.u32 	%r11507, %r11347;
	mov.u32 	%r11508, %r11347;
	mov.u32 	%r11509, %r11347;
	mov.u32 	%r11510, %r11347;
	mov.u32 	%r11511, %r11347;
	mov.u32 	%r11512, %r11347;
	mov.u32 	%r11513, %r11347;
	mov.u32 	%r11514, %r11347;
	mov.u32 	%r11515, %r11347;
	mov.u32 	%r11516, %r11347;
	mov.u32 	%r11517, %r11347;
	mov.u32 	%r11518, %r11347;
	mov.u32 	%r11519, %r11347;
	mov.u32 	%r11520, %r11347;
	mov.u32 	%r11521, %r11347;
	mov.u32 	%r11522, %r11347;
	mov.u32 	%r11523, %r11347;
	mov.u32 	%r11524, %r11347;
	mov.u32 	%r11525, %r11347;
	mov.u32 	%r11526, %r11347;
	mov.u32 	%r11527, %r11347;
	mov.u32 	%r11528, %r11347;
	mov.u32 	%r11529, %r11347;
	mov.u32 	%r11530, %r11347;
	mov.u32 	%r11531, %r11347;
	mov.u32 	%r11532, %r11347;
	mov.u32 	%r11533, %r11347;
	mov.u32 	%r11534, %r11347;
	mov.u32 	%r11535, %r11347;
	mov.u32 	%r11536, %r11347;
	mov.u32 	%r11537, %r11347;
	mov.u32 	%r11538, %r11347;
	mov.u32 	%r11008, %r11347;
$L__BB6_39:
	ld.param.u32 	%r10703, [fused_batch_pir_kernel_transposed_2_param_4];
	ld.param.u64 	%rd100, [fused_batch_pir_kernel_transposed_2_param_1];
	cvta.to.global.u64 	%rd2, %rd100;
	shl.b32 	%r5725, %r5724, 3;
	and.b32  	%r5726, %r5725, 7936;
	add.s32 	%r5727, %r11008, %r5726;
	mov.u32 	%r5728, %ctaid.x;
	shl.b32 	%r5729, %r5728, 11;
	and.b32  	%r5730, %r5724, 31;
	or.b32  	%r5731, %r5729, %r5730;
	add.s32 	%r484, %r5731, %r5727;
	setp.ge.s32 	%p43, %r484, %r10703;
	mov.b32 	%r11015, 0;
	mov.u32 	%r11016, %r11015;
	mov.u32 	%r11017, %r11015;
	mov.u32 	%r11018, %r11015;
	@%p43 bra 	$L__BB6_53;
	ld.global.u8 	%rs97, [%rd2+17];
	max.u16 	%rs98, %rs97, 11;
	cvt.u32.u16 	%r11014, %rs98;
	add.s32 	%r486, %r11014, -11;
	ld.shared.v4.u32 	{%r11018, %r11017, %r11016, %r11015}, [s_mem+24672];
	ld.shared.u8 	%rs169, [s_mem+24688];
	cvt.u32.u16 	%r491, %rs97;
	setp.ge.u32 	%p44, %r486, %r491;
	@%p44 bra 	$L__BB6_45;
	sub.s32 	%r11013, %r491, %r11014;
	cvt.u64.u32 	%rd43, %r486;
	add.s64 	%rd108, %rd2, %rd43;
	mul.wide.u32 	%rd44, %r486, 16;
	add.s64 	%rd45, %rd2, %rd44;
	add.s64 	%rd107, %rd45, 32;
	mov.u16 	%rs170, %rs169;
$L__BB6_42:
	add.s32 	%r5732, %r13, %r11018;
	shf.l.wrap.b32 	%r5733, %r5732, %r5732, 16;
	add.s32 	%r5734, %r11018, %r5733;
	xor.b32  	%r5735, %r11018, %r5734;
	shf.l.wrap.b32 	%r5736, %r5735, %r5735, 12;
	add.s32 	%r5737, %r5732, %r5736;
	xor.b32  	%r5738, %r5733, %r5737;
	shf.l.wrap.b32 	%r5739, %r5738, %r5738, 8;
	add.s32 	%r5740, %r5734, %r5739;
	xor.b32  	%r5741, %r5736, %r5740;
	shf.l.wrap.b32 	%r5742, %r5741, %r5741, 7;
	add.s32 	%r5743, %r14, %r11017;
	shf.l.wrap.b32 	%r5744, %r5743, %r5743, 16;
	add.s32 	%r5745, %r11017, %r5744;
	xor.b32  	%r5746, %r11017, %r5745;
	shf.l.wrap.b32 	%r5747, %r5746, %r5746, 12;
	add.s32 	%r5748, %r5743, %r5747;
	xor.b32  	%r5749, %r5744, %r5748;
	shf.l.wrap.b32 	%r5750, %r5749, %r5749, 8;
	add.s32 	%r5751, %r5745, %r5750;
	xor.b32  	%r5752, %r5747, %r5751;
	shf.l.wrap.b32 	%r5753, %r5752, %r5752, 7;
	add.s32 	%r5754, %r15, %r11016;
	shf.l.wrap.b32 	%r5755, %r5754, %r5754, 16;
	add.s32 	%r5756, %r11016, %r5755;
	xor.b32  	%r5757, %r11016, %r5756;
	shf.l.wrap.b32 	%r5758, %r5757, %r5757, 12;
	add.s32 	%r5759, %r5754, %r5758;
	xor.b32  	%r5760, %r5755, %r5759;
	shf.l.wrap.b32 	%r5761, %r5760, %r5760, 8;
	add.s32 	%r5762, %r5756, %r5761;
	xor.b32  	%r5763, %r5758, %r5762;
	shf.l.wrap.b32 	%r5764, %r5763, %r5763, 7;
	add.s32 	%r5765, %r16, %r11015;
	shf.l.wrap.b32 	%r5766, %r5765, %r5765, 16;
	add.s32 	%r5767, %r11015, %r5766;
	xor.b32  	%r5768, %r11015, %r5767;
	shf.l.wrap.b32 	%r5769, %r5768, %r5768, 12;
	add.s32 	%r5770, %r5765, %r5769;
	xor.b32  	%r5771, %r5766, %r5770;
	shf.l.wrap.b32 	%r5772, %r5771, %r5771, 8;
	add.s32 	%r5773, %r5767, %r5772;
	xor.b32  	%r5774, %r5769, %r5773;
	shf.l.wrap.b32 	%r5775, %r5774, %r5774, 7;
	add.s32 	%r5776, %r5737, %r5753;
	xor.b32  	%r5777, %r5772, %r5776;
	shf.l.wrap.b32 	%r5778, %r5777, %r5777, 16;
	add.s32 	%r5779, %r5762, %r5778;
	xor.b32  	%r5780, %r5753, %r5779;
	shf.l.wrap.b32 	%r5781, %r5780, %r5780, 12;
	add.s32 	%r5782, %r5776, %r5781;
	xor.b32  	%r5783, %r5778, %r5782;
	shf.l.wrap.b32 	%r5784, %r5783, %r5783, 8;
	add.s32 	%r5785, %r5779, %r5784;
	xor.b32  	%r5786, %r5781, %r5785;
	shf.l.wrap.b32 	%r5787, %r5786, %r5786, 7;
	add.s32 	%r5788, %r5748, %r5764;
	xor.b32  	%r5789, %r5739, %r5788;
	shf.l.wrap.b32 	%r5790, %r5789, %r5789, 16;
	add.s32 	%r5791, %r5773, %r5790;
	xor.b32  	%r5792, %r5764, %r5791;
	shf.l.wrap.b32 	%r5793, %r5792, %r5792, 12;
	add.s32 	%r5794, %r5788, %r5793;
	xor.b32  	%r5795, %r5790, %r5794;
	shf.l.wrap.b32 	%r5796, %r5795, %r5795, 8;
	add.s32 	%r5797, %r5791, %r5796;
	xor.b32  	%r5798, %r5793, %r5797;
	shf.l.wrap.b32 	%r5799, %r5798, %r5798, 7;
	add.s32 	%r5800, %r5759, %r5775;
	xor.b32  	%r5801, %r5750, %r5800;
	shf.l.wrap.b32 	%r5802, %r5801, %r5801, 16;
	add.s32 	%r5803, %r5740, %r5802;
	xor.b32  	%r5804, %r5775, %r5803;
	shf.l.wrap.b32 	%r5805, %r5804, %r5804, 12;
	add.s32 	%r5806, %r5800, %r5805;
	xor.b32  	%r5807, %r5802, %r5806;
	shf.l.wrap.b32 	%r5808, %r5807, %r5807, 8;
	add.s32 	%r5809, %r5803, %r5808;
	xor.b32  	%r5810, %r5805, %r5809;
	shf.l.wrap.b32 	%r5811, %r5810, %r5810, 7;
	add.s32 	%r5812, %r5770, %r5742;
	xor.b32  	%r5813, %r5761, %r5812;
	shf.l.wrap.b32 	%r5814, %r5813, %r5813, 16;
	add.s32 	%r5815, %r5751, %r5814;
	xor.b32  	%r5816, %r5742, %r5815;
	shf.l.wrap.b32 	%r5817, %r5816, %r5816, 12;
	add.s32 	%r5818, %r5812, %r5817;
	xor.b32  	%r5819, %r5814, %r5818;
	shf.l.wrap.b32 	%r5820, %r5819, %r5819, 8;
	add.s32 	%r5821, %r5815, %r5820;
	xor.b32  	%r5822, %r5817, %r5821;
	shf.l.wrap.b32 	%r5823, %r5822, %r5822, 7;
	add.s32 	%r5824, %r5782, %r5823;
	xor.b32  	%r5825, %r5796, %r5824;
	shf.l.wrap.b32 	%r5826, %r5825, %r5825, 16;
	add.s32 	%r5827, %r5809, %r5826;
	xor.b32  	%r5828, %r5823, %r5827;
	shf.l.wrap.b32 	%r5829, %r5828, %r5828, 12;
	add.s32 	%r5830, %r5824, %r5829;
	xor.b32  	%r5831, %r5826, %r5830;
	shf.l.wrap.b32 	%r5832, %r5831, %r5831, 8;
	add.s32 	%r5833, %r5827, %r5832;
	xor.b32  	%r5834, %r5829, %r5833;
	shf.l.wrap.b32 	%r5835, %r5834, %r5834, 7;
	add.s32 	%r5836, %r5794, %r5787;
	xor.b32  	%r5837, %r5808, %r5836;
	shf.l.wrap.b32 	%r5838, %r5837, %r5837, 16;
	add.s32 	%r5839, %r5821, %r5838;
	xor.b32  	%r5840, %r5787, %r5839;
	shf.l.wrap.b32 	%r5841, %r5840, %r5840, 12;
	add.s32 	%r5842, %r5836, %r5841;
	xor.b32  	%r5843, %r5838, %r5842;
	shf.l.wrap.b32 	%r5844, %r5843, %r5843, 8;
	add.s32 	%r5845, %r5839, %r5844;
	xor.b32  	%r5846, %r5841, %r5845;
	shf.l.wrap.b32 	%r5847, %r5846, %r5846, 7;
	add.s32 	%r5848, %r5806, %r5799;
	xor.b32  	%r5849, %r5820, %r5848;
	shf.l.wrap.b32 	%r5850, %r5849, %r5849, 16;
	add.s32 	%r5851, %r5785, %r5850;
	xor.b32  	%r5852, %r5799, %r5851;
	shf.l.wrap.b32 	%r5853, %r5852, %r5852, 12;
	add.s32 	%r5854, %r5848, %r5853;
	xor.b32  	%r5855, %r5850, %r5854;
	shf.l.wrap.b32 	%r5856, %r5855, %r5855, 8;
	add.s32 	%r5857, %r5851, %r5856;
	xor.b32  	%r5858, %r5853, %r5857;
	shf.l.wrap.b32 	%r5859, %r5858, %r5858, 7;
	add.s32 	%r5860, %r5818, %r5811;
	xor.b32  	%r5861, %r5784, %r5860;
	shf.l.wrap.b32 	%r5862, %r5861, %r5861, 16;
	add.s32 	%r5863, %r5797, %r5862;
	xor.b32  	%r5864, %r5811, %r5863;
	shf.l.wrap.b32 	%r5865, %r5864, %r5864, 12;
	add.s32 	%r5866, %r5860, %r5865;
	xor.b32  	%r5867, %r5862, %r5866;
	shf.l.wrap.b32 	%r5868, %r5867, %r5867, 8;
	add.s32 	%r5869, %r5863, %r5868;
	xor.b32  	%r5870, %r5865, %r5869;
	shf.l.wrap.b32 	%r5871, %r5870, %r5870, 7;
	add.s32 	%r5872, %r5830, %r5847;
	xor.b32  	%r5873, %r5868, %r5872;
	shf.l.wrap.b32 	%r5874, %r5873, %r5873, 16;
	add.s32 	%r5875, %r5857, %r5874;
	xor.b32  	%r5876, %r5847, %r5875;
	shf.l.wrap.b32 	%r5877, %r5876, %r5876, 12;
	add.s32 	%r5878, %r5872, %r5877;
	xor.b32  	%r5879, %r5874, %r5878;
	shf.l.wrap.b32 	%r5880, %r5879, %r5879, 8;
	add.s32 	%r5881, %r5875, %r5880;
	xor.b32  	%r5882, %r5877, %r5881;
	shf.l.wrap.b32 	%r5883, %r5882, %r5882, 7;
	add.s32 	%r5884, %r5842, %r5859;
	xor.b32  	%r5885, %r5832, %r5884;
	shf.l.wrap.b32 	%r5886, %r5885, %r5885, 16;
	add.s32 	%r5887, %r5869, %r5886;
	xor.b32  	%r5888, %r5859, %r5887;
	shf.l.wrap.b32 	%r5889, %r5888, %r5888, 12;
	add.s32 	%r5890, %r5884, %r5889;
	xor.b32  	%r5891, %r5886, %r5890;
	shf.l.wrap.b32 	%r5892, %r5891, %r5891, 8;
	add.s32 	%r5893, %r5887, %r5892;
	xor.b32  	%r5894, %r5889, %r5893;
	shf.l.wrap.b32 	%r5895, %r5894, %r5894, 7;
	add.s32 	%r5896, %r5854, %r5871;
	xor.b32  	%r5897, %r5844, %r5896;
	shf.l.wrap.b32 	%r5898, %r5897, %r5897, 16;
	add.s32 	%r5899, %r5833, %r5898;
	xor.b32  	%r5900, %r5871, %r5899;
	shf.l.wrap.b32 	%r5901, %r5900, %r5900, 12;
	add.s32 	%r5902, %r5896, %r5901;
	xor.b32  	%r5903, %r5898, %r5902;
	shf.l.wrap.b32 	%r5904, %r5903, %r5903, 8;
	add.s32 	%r5905, %r5899, %r5904;
	xor.b32  	%r5906, %r5901, %r5905;
	shf.l.wrap.b32 	%r5907, %r5906, %r5906, 7;
	add.s32 	%r5908, %r5866, %r5835;
	xor.b32  	%r5909, %r5856, %r5908;
	shf.l.wrap.b32 	%r5910, %r5909, %r5909, 16;
	add.s32 	%r5911, %r5845, %r5910;
	xor.b32  	%r5912, %r5835, %r5911;
	shf.l.wrap.b32 	%r5913, %r5912, %r5912, 12;
	add.s32 	%r5914, %r5908, %r5913;
	xor.b32  	%r5915, %r5910, %r5914;
	shf.l.wrap.b32 	%r5916, %r5915, %r5915, 8;
	add.s32 	%r5917, %r5911, %r5916;
	xor.b32  	%r5918, %r5913, %r5917;
	shf.l.wrap.b32 	%r5919, %r5918, %r5918, 7;
	add.s32 	%r5920, %r5878, %r5919;
	xor.b32  	%r5921, %r5892, %r5920;
	shf.l.wrap.b32 	%r5922, %r5921, %r5921, 16;
	add.s32 	%r5923, %r5905, %r5922;
	xor.b32  	%r5924, %r5919, %r5923;
	shf.l.wrap.b32 	%r5925, %r5924, %r5924, 12;
	add.s32 	%r5926, %r5920, %r5925;
	xor.b32  	%r5927, %r5922, %r5926;
	shf.l.wrap.b32 	%r5928, %r5927, %r5927, 8;
	add.s32 	%r5929, %r5923, %r5928;
	xor.b32  	%r5930, %r5925, %r5929;
	shf.l.wrap.b32 	%r5931, %r5930, %r5930, 7;
	add.s32 	%r5932, %r5890, %r5883;
	xor.b32  	%r5933, %r5904, %r5932;
	shf.l.wrap.b32 	%r5934, %r5933, %r5933, 16;
	add.s32 	%r5935, %r5917, %r5934;
	xor.b32  	%r5936, %r5883, %r5935;
	shf.l.wrap.b32 	%r5937, %r5936, %r5936, 12;
	add.s32 	%r5938, %r5932, %r5937;
	xor.b32  	%r5939, %r5934, %r5938;
	shf.l.wrap.b32 	%r5940, %r5939, %r5939, 8;
	add.s32 	%r5941, %r5935, %r5940;
	xor.b32  	%r5942, %r5937, %r5941;
	shf.l.wrap.b32 	%r5943, %r5942, %r5942, 7;
	add.s32 	%r5944, %r5902, %r5895;
	xor.b32  	%r5945, %r5916, %r5944;
	shf.l.wrap.b32 	%r5946, %r5945, %r5945, 16;
	add.s32 	%r5947, %r5881, %r5946;
	xor.b32  	%r5948, %r5895, %r5947;
	shf.l.wrap.b32 	%r5949, %r5948, %r5948, 12;
	add.s32 	%r5950, %r5944, %r5949;
	xor.b32  	%r5951, %r5946, %r5950;
	shf.l.wrap.b32 	%r5952, %r5951, %r5951, 8;
	add.s32 	%r5953, %r5947, %r5952;
	xor.b32  	%r5954, %r5949, %r5953;
	shf.l.wrap.b32 	%r5955, %r5954, %r5954, 7;
	add.s32 	%r5956, %r5914, %r5907;
	xor.b32  	%r5957, %r5880, %r5956;
	shf.l.wrap.b32 	%r5958, %r5957, %r5957, 16;
	add.s32 	%r5959, %r5893, %r5958;
	xor.b32  	%r5960, %r5907, %r5959;
	shf.l.wrap.b32 	%r5961, %r5960, %r5960, 12;
	add.s32 	%r5962, %r5956, %r5961;
	xor.b32  	%r5963, %r5958, %r5962;
	shf.l.wrap.b32 	%r5964, %r5963, %r5963, 8;
	add.s32 	%r5965, %r5959, %r5964;
	xor.b32  	%r5966, %r5961, %r5965;
	shf.l.wrap.b32 	%r5967, %r5966, %r5966, 7;
	add.s32 	%r5968, %r5926, %r5943;
	xor.b32  	%r5969, %r5964, %r5968;
	shf.l.wrap.b32 	%r5970, %r5969, %r5969, 16;
	add.s32 	%r5971, %r5953, %r5970;
	xor.b32  	%r5972, %r5943, %r5971;
	shf.l.wrap.b32 	%r5973, %r5972, %r5972, 12;
	add.s32 	%r5974, %r5968, %r5973;
	xor.b32  	%r5975, %r5970, %r5974;
	shf.l.wrap.b32 	%r5976, %r5975, %r5975, 8;
	add.s32 	%r5977, %r5971, %r5976;
	xor.b32  	%r5978, %r5973, %r5977;
	shf.l.wrap.b32 	%r5979, %r5978, %r5978, 7;
	add.s32 	%r5980, %r5938, %r5955;
	xor.b32  	%r5981, %r5928, %r5980;
	shf.l.wrap.b32 	%r5982, %r5981, %r5981, 16;
	add.s32 	%r5983, %r5965, %r5982;
	xor.b32  	%r5984, %r5955, %r5983;
	shf.l.wrap.b32 	%r5985, %r5984, %r5984, 12;
	add.s32 	%r5986, %r5980, %r5985;
	xor.b32  	%r5987, %r5982, %r5986;
	shf.l.wrap.b32 	%r5988, %r5987, %r5987, 8;
	add.s32 	%r5989, %r5983, %r5988;
	xor.b32  	%r5990, %r5985, %r5989;
	shf.l.wrap.b32 	%r5991, %r5990, %r5990, 7;
	add.s32 	%r5992, %r5950, %r5967;
	xor.b32  	%r5993, %r5940, %r5992;
	shf.l.wrap.b32 	%r5994, %r5993, %r5993, 16;
	add.s32 	%r5995, %r5929, %r5994;
	xor.b32  	%r5996, %r5967, %r5995;
	shf.l.wrap.b32 	%r5997, %r5996, %r5996, 12;
	add.s32 	%r5998, %r5992, %r5997;
	xor.b32  	%r5999, %r5994, %r5998;
	shf.l.wrap.b32 	%r6000, %r5999, %r5999, 8;
	add.s32 	%r6001, %r5995, %r6000;
	xor.b32  	%r6002, %r5997, %r6001;
	shf.l.wrap.b32 	%r6003, %r6002, %r6002, 7;
	add.s32 	%r6004, %r5962, %r5931;
	xor.b32  	%r6005, %r5952, %r6004;
	shf.l.wrap.b32 	%r6006, %r6005, %r6005, 16;
	add.s32 	%r6007, %r5941, %r6006;
	xor.b32  	%r6008, %r5931, %r6007;
	shf.l.wrap.b32 	%r6009, %r6008, %r6008, 12;
	add.s32 	%r6010, %r6004, %r6009;
	xor.b32  	%r6011, %r6006, %r6010;
	shf.l.wrap.b32 	%r6012, %r6011, %r6011, 8;
	add.s32 	%r6013, %r6007, %r6012;
	xor.b32  	%r6014, %r6009, %r6013;
	shf.l.wrap.b32 	%r6015, %r6014, %r6014, 7;
	add.s32 	%r6016, %r5974, %r6015;
	xor.b32  	%r6017, %r5988, %r6016;
	shf.l.wrap.b32 	%r6018, %r6017, %r6017, 16;
	add.s32 	%r6019, %r6001, %r6018;
	xor.b32  	%r6020, %r6015, %r6019;
	shf.l.wrap.b32 	%r6021, %r6020, %r6020, 12;
	add.s32 	%r6022, %r6016, %r6021;
	xor.b32  	%r6023, %r6018, %r6022;
	shf.l.wrap.b32 	%r6024, %r6023, %r6023, 8;
	add.s32 	%r6025, %r6019, %r6024;
	xor.b32  	%r6026, %r6021, %r6025;
	shf.l.wrap.b32 	%r6027, %r6026, %r6026, 7;
	add.s32 	%r6028, %r5986, %r5979;
	xor.b32  	%r6029, %r6000, %r6028;
	shf.l.wrap.b32 	%r6030, %r6029, %r6029, 16;
	add.s32 	%r6031, %r6013, %r6030;
	xor.b32  	%r6032, %r5979, %r6031;
	shf.l.wrap.b32 	%r6033, %r6032, %r6032, 12;
	add.s32 	%r6034, %r6028, %r6033;
	xor.b32  	%r6035, %r6030, %r6034;
	shf.l.wrap.b32 	%r6036, %r6035, %r6035, 8;
	add.s32 	%r6037, %r6031, %r6036;
	xor.b32  	%r6038, %r6033, %r6037;
	shf.l.wrap.b32 	%r6039, %r6038, %r6038, 7;
	add.s32 	%r6040, %r5998, %r5991;
	xor.b32  	%r6041, %r6012, %r6040;
	shf.l.wrap.b32 	%r6042, %r6041, %r6041, 16;
	add.s32 	%r6043, %r5977, %r6042;
	xor.b32  	%r6044, %r5991, %r6043;
	shf.l.wrap.b32 	%r6045, %r6044, %r6044, 12;
	add.s32 	%r6046, %r6040, %r6045;
	xor.b32  	%r6047, %r6042, %r6046;
	shf.l.wrap.b32 	%r6048, %r6047, %r6047, 8;
	add.s32 	%r6049, %r6043, %r6048;
	xor.b32  	%r6050, %r6045, %r6049;
	shf.l.wrap.b32 	%r6051, %r6050, %r6050, 7;
	add.s32 	%r6052, %r6010, %r6003;
	xor.b32  	%r6053, %r5976, %r6052;
	shf.l.wrap.b32 	%r6054, %r6053, %r6053, 16;
	add.s32 	%r6055, %r5989, %r6054;
	xor.b32  	%r6056, %r6003, %r6055;
	shf.l.wrap.b32 	%r6057, %r6056, %r6056, 12;
	add.s32 	%r6058, %r6052, %r6057;
	xor.b32  	%r6059, %r6054, %r6058;
	shf.l.wrap.b32 	%r6060, %r6059, %r6059, 8;
	add.s32 	%r6061, %r6055, %r6060;
	xor.b32  	%r6062, %r6057, %r6061;
	shf.l.wrap.b32 	%r6063, %r6062, %r6062, 7;
	add.s32 	%r6064, %r6022, %r6039;
	xor.b32  	%r6065, %r6060, %r6064;
	shf.l.wrap.b32 	%r6066, %r6065, %r6065, 16;
	add.s32 	%r6067, %r6049, %r6066;
	xor.b32  	%r6068, %r6039, %r6067;
	shf.l.wrap.b32 	%r6069, %r6068, %r6068, 12;
	add.s32 	%r6070, %r6064, %r6069;
	xor.b32  	%r6071, %r6066, %r6070;
	shf.l.wrap.b32 	%r6072, %r6071, %r6071, 8;
	add.s32 	%r6073, %r6067, %r6072;
	xor.b32  	%r6074, %r6069, %r6073;
	shf.l.wrap.b32 	%r6075, %r6074, %r6074, 7;
	add.s32 	%r6076, %r6034, %r6051;
	xor.b32  	%r6077, %r6024, %r6076;
	shf.l.wrap.b32 	%r6078, %r6077, %r6077, 16;
	add.s32 	%r6079, %r6061, %r6078;
	xor.b32  	%r6080, %r6051, %r6079;
	shf.l.wrap.b32 	%r6081, %r6080, %r6080, 12;
	add.s32 	%r6082, %r6076, %r6081;
	xor.b32  	%r6083, %r6078, %r6082;
	shf.l.wrap.b32 	%r6084, %r6083, %r6083, 8;
	add.s32 	%r6085, %r6079, %r6084;
	xor.b32  	%r6086, %r6081, %r6085;
	shf.l.wrap.b32 	%r6087, %r6086, %r6086, 7;
	add.s32 	%r6088, %r6046, %r6063;
	xor.b32  	%r6089, %r6036, %r6088;
	shf.l.wrap.b32 	%r6090, %r6089, %r6089, 16;
	add.s32 	%r6091, %r6025, %r6090;
	xor.b32  	%r6092, %r6063, %r6091;
	shf.l.wrap.b32 	%r6093, %r6092, %r6092, 12;
	add.s32 	%r6094, %r6088, %r6093;
	xor.b32  	%r6095, %r6090, %r6094;
	shf.l.wrap.b32 	%r6096, %r6095, %r6095, 8;
	add.s32 	%r6097, %r6091, %r6096;
	xor.b32  	%r6098, %r6093, %r6097;
	shf.l.wrap.b32 	%r6099, %r6098, %r6098, 7;
	add.s32 	%r6100, %r6058, %r6027;
	xor.b32  	%r6101, %r6048, %r6100;
	shf.l.wrap.b32 	%r6102, %r6101, %r6101, 16;
	add.s32 	%r6103, %r6037, %r6102;
	xor.b32  	%r6104, %r6027, %r6103;
	shf.l.wrap.b32 	%r6105, %r6104, %r6104, 12;
	add.s32 	%r6106, %r6100, %r6105;
	xor.b32  	%r6107, %r6102, %r6106;
	shf.l.wrap.b32 	%r6108, %r6107, %r6107, 8;
	add.s32 	%r6109, %r6103, %r6108;
	xor.b32  	%r6110, %r6105, %r6109;
	shf.l.wrap.b32 	%r6111, %r6110, %r6110, 7;
	add.s32 	%r11022, %r13, %r6070;
	add.s32 	%r11021, %r14, %r6082;
	add.s32 	%r11020, %r15, %r6094;
	add.s32 	%r11019, %r16, %r6106;
	add.s32 	%r11023, %r11018, %r6111;
	add.s32 	%r11024, %r11017, %r6075;
	add.s32 	%r11025, %r11016, %r6087;
	add.s32 	%r11026, %r11015, %r6099;
	xor.b32  	%r6112, %r5732, 1;
	shf.l.wrap.b32 	%r6113, %r5732, %r6112, 16;
	add.s32 	%r6114, %r11018, %r6113;
	xor.b32  	%r6115, %r11018, %r6114;
	shf.l.wrap.b32 	%r6116, %r6115, %r6115, 12;
	add.s32 	%r6117, %r5732, %r6116;
	xor.b32  	%r6118, %r6113, %r6117;
	shf.l.wrap.b32 	%r6119, %r6118, %r6118, 8;
	add.s32 	%r6120, %r6114, %r6119;
	xor.b32  	%r6121, %r6116, %r6120;
	shf.l.wrap.b32 	%r6122, %r6121, %r6121, 7;
	add.s32 	%r6123, %r6117, %r5753;
	xor.b32  	%r6124, %r5772, %r6123;
	shf.l.wrap.b32 	%r6125, %r6124, %r6124, 16;
	add.s32 	%r6126, %r5762, %r6125;
	xor.b32  	%r6127, %r5753, %r6126;
	shf.l.wrap.b32 	%r6128, %r6127, %r6127, 12;
	add.s32 	%r6129, %r6123, %r6128;
	xor.b32  	%r6130, %r6125, %r6129;
	shf.l.wrap.b32 	%r6131, %r6130, %r6130, 8;
	add.s32 	%r6132, %r6126, %r6131;
	xor.b32  	%r6133, %r6128, %r6132;
	shf.l.wrap.b32 	%r6134, %r6133, %r6133, 7;
	xor.b32  	%r6135, %r6119, %r5788;
	shf.l.wrap.b32 	%r6136, %r6135, %r6135, 16;
	add.s32 	%r6137, %r5773, %r6136;
	xor.b32  	%r6138, %r5764, %r6137;
	shf.l.wrap.b32 	%r6139, %r6138, %r6138, 12;
	add.s32 	%r6140, %r5788, %r6139;
	xor.b32  	%r6141, %r6136, %r6140;
	shf.l.wrap.b32 	%r6142, %r6141, %r6141, 8;
	add.s32 	%r6143, %r6137, %r6142;
	xor.b32  	%r6144, %r6139, %r6143;
	shf.l.wrap.b32 	%r6145, %r6144, %r6144, 7;
	add.s32 	%r6146, %r6120, %r5802;
	xor.b32  	%r6147, %r5775, %r6146;
	shf.l.wrap.b32 	%r6148, %r6147, %r6147, 12;
	add.s32 	%r6149, %r5800, %r6148;
	xor.b32  	%r6150, %r5802, %r6149;
	shf.l.wrap.b32 	%r6151, %r6150, %r6150, 8;
	add.s32 	%r6152, %r6146, %r6151;
	xor.b32  	%r6153, %r6148, %r6152;
	shf.l.wrap.b32 	%r6154, %r6153, %r6153, 7;
	add.s32 	%r6155, %r5770, %r6122;
	xor.b32  	%r6156, %r5761, %r6155;
	shf.l.wrap.b32 	%r6157, %r6156, %r6156, 16;
	add.s32 	%r6158, %r5751, %r6157;
	xor.b32  	%r6159, %r6122, %r6158;
	shf.l.wrap.b32 	%r6160, %r6159, %r6159, 12;
	add.s32 	%r6161, %r6155, %r6160;
	xor.b32  	%r6162, %r6157, %r6161;
	shf.l.wrap.b32 	%r6163, %r6162, %r6162, 8;
	add.s32 	%r6164, %r6158, %r6163;
	xor.b32  	%r6165, %r6160, %r6164;
	shf.l.wrap.b32 	%r6166, %r6165, %r6165, 7;
	add.s32 	%r6167, %r6129, %r6166;
	xor.b32  	%r6168, %r6142, %r6167;
	shf.l.wrap.b32 	%r6169, %r6168, %r6168, 16;
	add.s32 	%r6170, %r6152, %r6169;
	xor.b32  	%r6171, %r6166, %r6170;
	shf.l.wrap.b32 	%r6172, %r6171, %r6171, 12;
	add.s32 	%r6173, %r6167, %r6172;
	xor.b32  	%r6174, %r6169, %r6173;
	shf.l.wrap.b32 	%r6175, %r6174, %r6174, 8;
	add.s32 	%r6176, %r6170, %r6175;
	xor.b32  	%r6177, %r6172, %r6176;
	shf.l.wrap.b32 	%r6178, %r6177, %r6177, 7;
	add.s32 	%r6179, %r6140, %r6134;
	xor.b32  	%r6180, %r6151, %r6179;
	shf.l.wrap.b32 	%r6181, %r6180, %r6180, 16;
	add.s32 	%r6182, %r6164, %r6181;
	xor.b32  	%r6183, %r6134, %r6182;
	shf.l.wrap.b32 	%r6184, %r6183, %r6183, 12;
	add.s32 	%r6185, %r6179, %r6184;
	xor.b32  	%r6186, %r6181, %r6185;
	shf.l.wrap.b32 	%r6187, %r6186, %r6186, 8;
	add.s32 	%r6188, %r6182, %r6187;
	xor.b32  	%r6189, %r6184, %r6188;
	shf.l.wrap.b32 	%r6190, %r6189, %r6189, 7;
	add.s32 	%r6191, %r6149, %r6145;
	xor.b32  	%r6192, %r6163, %r6191;
	shf.l.wrap.b32 	%r6193, %r6192, %r6192, 16;
	add.s32 	%r6194, %r6132, %r6193;
	xor.b32  	%r6195, %r6145, %r6194;
	shf.l.wrap.b32 	%r6196, %r6195, %r6195, 12;
	add.s32 	%r6197, %r6191, %r6196;
	xor.b32  	%r6198, %r6193, %r6197;
	shf.l.wrap.b32 	%r6199, %r6198, %r6198, 8;
	add.s32 	%r6200, %r6194, %r6199;
	xor.b32  	%r6201, %r6196, %r6200;
	shf.l.wrap.b32 	%r6202, %r6201, %r6201, 7;
	add.s32 	%r6203, %r6161, %r6154;
	xor.b32  	%r6204, %r6131, %r6203;
	shf.l.wrap.b32 	%r6205, %r6204, %r6204, 16;
	add.s32 	%r6206, %r6143, %r6205;
	xor.b32  	%r6207, %r6154, %r6206;
	shf.l.wrap.b32 	%r6208, %r6207, %r6207, 12;
	add.s32 	%r6209, %r6203, %r6208;
	xor.b32  	%r6210, %r6205, %r6209;
	shf.l.wrap.b32 	%r6211, %r6210, %r6210, 8;
	add.s32 	%r6212, %r6206, %r6211;
	xor.b32  	%r6213, %r6208, %r6212;
	shf.l.wrap.b32 	%r6214, %r6213, %r6213, 7;
	add.s32 	%r6215, %r6173, %r6190;
	xor.b32  	%r6216, %r6211, %r6215;
	shf.l.wrap.b32 	%r6217, %r6216, %r6216, 16;
	add.s32 	%r6218, %r6200, %r6217;
	xor.b32  	%r6219, %r6190, %r6218;
	shf.l.wrap.b32 	%r6220, %r6219, %r6219, 12;
	add.s32 	%r6221, %r6215, %r6220;
	xor.b32  	%r6222, %r6217, %r6221;
	shf.l.wrap.b32 	%r6223, %r6222, %r6222, 8;
	add.s32 	%r6224, %r6218, %r6223;
	xor.b32  	%r6225, %r6220, %r6224;
	shf.l.wrap.b32 	%r6226, %r6225, %r6225, 7;
	add.s32 	%r6227, %r6185, %r6202;
	xor.b32  	%r6228, %r6175, %r6227;
	shf.l.wrap.b32 	%r6229, %r6228, %r6228, 16;
	add.s32 	%r6230, %r6212, %r6229;
	xor.b32  	%r6231, %r6202, %r6230;
	shf.l.wrap.b32 	%r6232, %r6231, %r6231, 12;
	add.s32 	%r6233, %r6227, %r6232;
	xor.b32  	%r6234, %r6229, %r6233;
	shf.l.wrap.b32 	%r6235, %r6234, %r6234, 8;
	add.s32 	%r6236, %r6230, %r6235;
	xor.b32  	%r6237, %r6232, %r6236;
	shf.l.wrap.b32 	%r6238, %r6237, %r6237, 7;
	add.s32 	%r6239, %r6197, %r6214;
	xor.b32  	%r6240, %r6187, %r6239;
	shf.l.wrap.b32 	%r6241, %r6240, %r6240, 16;
	add.s32 	%r6242, %r6176, %r6241;
	xor.b32  	%r6243, %r6214, %r6242;
	shf.l.wrap.b32 	%r6244, %r6243, %r6243, 12;
	add.s32 	%r6245, %r6239, %r6244;
	xor.b32  	%r6246, %r6241, %r6245;
	shf.l.wrap.b32 	%r6247, %r6246, %r6246, 8;
	add.s32 	%r6248, %r6242, %r6247;
	xor.b32  	%r6249, %r6244, %r6248;
	shf.l.wrap.b32 	%r6250, %r6249, %r6249, 7;
	add.s32 	%r6251, %r6209, %r6178;
	xor.b32  	%r6252, %r6199, %r6251;
	shf.l.wrap.b32 	%r6253, %r6252, %r6252, 16;
	add.s32 	%r6254, %r6188, %r6253;
	xor.b32  	%r6255, %r6178, %r6254;
	shf.l.wrap.b32 	%r6256, %r6255, %r6255, 12;
	add.s32 	%r6257, %r6251, %r6256;
	xor.b32  	%r6258, %r6253, %r6257;
	shf.l.wrap.b32 	%r6259, %r6258, %r6258, 8;
	add.s32 	%r6260, %r6254, %r6259;
	xor.b32  	%r6261, %r6256, %r6260;
	shf.l.wrap.b32 	%r6262, %r6261, %r6261, 7;
	add.s32 	%r6263, %r6221, %r6262;
	xor.b32  	%r6264, %r6235, %r6263;
	shf.l.wrap.b32 	%r6265, %r6264, %r6264, 16;
	add.s32 	%r6266, %r6248, %r6265;
	xor.b32  	%r6267, %r6262, %r6266;
	shf.l.wrap.b32 	%r6268, %r6267, %r6267, 12;
	add.s32 	%r6269, %r6263, %r6268;
	xor.b32  	%r6270, %r6265, %r6269;
	shf.l.wrap.b32 	%r6271, %r6270, %r6270, 8;
	add.s32 	%r6272, %r6266, %r6271;
	xor.b32  	%r6273, %r6268, %r6272;
	shf.l.wrap.b32 	%r6274, %r6273, %r6273, 7;
	add.s32 	%r6275, %r6233, %r6226;
	xor.b32  	%r6276, %r6247, %r6275;
	shf.l.wrap.b32 	%r6277, %r6276, %r6276, 16;
	add.s32 	%r6278, %r6260, %r6277;
	xor.b32  	%r6279, %r6226, %r6278;
	shf.l.wrap.b32 	%r6280, %r6279, %r6279, 12;
	add.s32 	%r6281, %r6275, %r6280;
	xor.b32  	%r6282, %r6277, %r6281;
	shf.l.wrap.b32 	%r6283, %r6282, %r6282, 8;
	add.s32 	%r6284, %r6278, %r6283;
	xor.b32  	%r6285, %r6280, %r6284;
	shf.l.wrap.b32 	%r6286, %r6285, %r6285, 7;
	add.s32 	%r6287, %r6245, %r6238;
	xor.b32  	%r6288, %r6259, %r6287;
	shf.l.wrap.b32 	%r6289, %r6288, %r6288, 16;
	add.s32 	%r6290, %r6224, %r6289;
	xor.b32  	%r6291, %r6238, %r6290;
	shf.l.wrap.b32 	%r6292, %r6291, %r6291, 12;
	add.s32 	%r6293, %r6287, %r6292;
	xor.b32  	%r6294, %r6289, %r6293;
	shf.l.wrap.b32 	%r6295, %r6294, %r6294, 8;
	add.s32 	%r6296, %r6290, %r6295;
	xor.b32  	%r6297, %r6292, %r6296;
	shf.l.wrap.b32 	%r6298, %r6297, %r6297, 7;
	add.s32 	%r6299, %r6257, %r6250;
	xor.b32  	%r6300, %r6223, %r6299;
	shf.l.wrap.b32 	%r6301, %r6300, %r6300, 16;
	add.s32 	%r6302, %r6236, %r6301;
	xor.b32  	%r6303, %r6250, %r6302;
	shf.l.wrap.b32 	%r6304, %r6303, %r6303, 12;
	add.s32 	%r6305, %r6299, %r6304;
	xor.b32  	%r6306, %r6301, %r6305;
	shf.l.wrap.b32 	%r6307, %r6306, %r6306, 8;
	add.s32 	%r6308, %r6302, %r6307;
	xor.b32  	%r6309, %r6304, %r6308;
	shf.l.wrap.b32 	%r6310, %r6309, %r6309, 7;
	add.s32 	%r6311, %r6269, %r6286;
	xor.b32  	%r6312, %r6307, %r6311;
	shf.l.wrap.b32 	%r6313, %r6312, %r6312, 16;
	add.s32 	%r6314, %r6296, %r6313;
	xor.b32  	%r6315, %r6286, %r6314;
	shf.l.wrap.b32 	%r6316, %r6315, %r6315, 12;
	add.s32 	%r6317, %r6311, %r6316;
	xor.b32  	%r6318, %r6313, %r6317;
	shf.l.wrap.b32 	%r6319, %r6318, %r6318, 8;
	add.s32 	%r6320, %r6314, %r6319;
	xor.b32  	%r6321, %r6316, %r6320;
	shf.l.wrap.b32 	%r6322, %r6321, %r6321, 7;
	add.s32 	%r6323, %r6281, %r6298;
	xor.b32  	%r6324, %r6271, %r6323;
	shf.l.wrap.b32 	%r6325, %r6324, %r6324, 16;
	add.s32 	%r6326, %r6308, %r6325;
	xor.b32  	%r6327, %r6298, %r6326;
	shf.l.wrap.b32 	%r6328, %r6327, %r6327, 12;
	add.s32 	%r6329, %r6323, %r6328;
	xor.b32  	%r6330, %r6325, %r6329;
	shf.l.wrap.b32 	%r6331, %r6330, %r6330, 8;
	add.s32 	%r6332, %r6326, %r6331;
	xor.b32  	%r6333, %r6328, %r6332;
	shf.l.wrap.b32 	%r6334, %r6333, %r6333, 7;
	add.s32 	%r6335, %r6293, %r6310;
	xor.b32  	%r6336, %r6283, %r6335;
	shf.l.wrap.b32 	%r6337, %r6336, %r6336, 16;
	add.s32 	%r6338, %r6272, %r6337;
	xor.b32  	%r6339, %r6310, %r6338;
	shf.l.wrap.b32 	%r6340, %r6339, %r6339, 12;
	add.s32 	%r6341, %r6335, %r6340;
	xor.b32  	%r6342, %r6337, %r6341;
	shf.l.wrap.b32 	%r6343, %r6342, %r6342, 8;
	add.s32 	%r6344, %r6338, %r6343;
	xor.b32  	%r6345, %r6340, %r6344;
	shf.l.wrap.b32 	%r6346, %r6345, %r6345, 7;
	add.s32 	%r6347, %r6305, %r6274;
	xor.b32  	%r6348, %r6295, %r6347;
	shf.l.wrap.b32 	%r6349, %r6348, %r6348, 16;
	add.s32 	%r6350, %r6284, %r6349;
	xor.b32  	%r6351, %r6274, %r6350;
	shf.l.wrap.b32 	%r6352, %r6351, %r6351, 12;
	add.s32 	%r6353, %r6347, %r6352;
	xor.b32  	%r6354, %r6349, %r6353;
	shf.l.wrap.b32 	%r6355, %r6354, %r6354, 8;
	add.s32 	%r6356, %r6350, %r6355;
	xor.b32  	%r6357, %r6352, %r6356;
	shf.l.wrap.b32 	%r6358, %r6357, %r6357, 7;
	add.s32 	%r6359, %r6317, %r6358;
	xor.b32  	%r6360, %r6331, %r6359;
	shf.l.wrap.b32 	%r6361, %r6360, %r6360, 16;
	add.s32 	%r6362, %r6344, %r6361;
	xor.b32  	%r6363, %r6358, %r6362;
	shf.l.wrap.b32 	%r6364, %r6363, %r6363, 12;
	add.s32 	%r6365, %r6359, %r6364;
	xor.b32  	%r6366, %r6361, %r6365;
	shf.l.wrap.b32 	%r6367, %r6366, %r6366, 8;
	add.s32 	%r6368, %r6329, %r6322;
	xor.b32  	%r6369, %r6343, %r6368;
	shf.l.wrap.b32 	%r6370, %r6369, %r6369, 16;
	add.s32 	%r6371, %r6356, %r6370;
	xor.b32  	%r6372, %r6322, %r6371;
	shf.l.wrap.b32 	%r6373, %r6372, %r6372, 12;
	add.s32 	%r6374, %r6368, %r6373;
	xor.b32  	%r6375, %r6370, %r6374;
	shf.l.wrap.b32 	%r6376, %r6375, %r6375, 8;
	add.s32 	%r6377, %r6371, %r6376;
	xor.b32  	%r6378, %r6373, %r6377;
	shf.l.wrap.b32 	%r6379, %r6378, %r6378, 7;
	add.s32 	%r6380, %r6341, %r6334;
	xor.b32  	%r6381, %r6355, %r6380;
	shf.l.wrap.b32 	%r6382, %r6381, %r6381, 16;
	add.s32 	%r6383, %r6320, %r6382;
	xor.b32  	%r6384, %r6334, %r6383;
	shf.l.wrap.b32 	%r6385, %r6384, %r6384, 12;
	add.s32 	%r6386, %r6380, %r6385;
	xor.b32  	%r6387, %r6382, %r6386;
	shf.l.wrap.b32 	%r6388, %r6387, %r6387, 8;
	add.s32 	%r6389, %r6383, %r6388;
	xor.b32  	%r6390, %r6385, %r6389;
	shf.l.wrap.b32 	%r6391, %r6390, %r6390, 7;
	add.s32 	%r6392, %r6353, %r6346;
	xor.b32  	%r6393, %r6319, %r6392;
	shf.l.wrap.b32 	%r6394, %r6393, %r6393, 16;
	add.s32 	%r6395, %r6332, %r6394;
	xor.b32  	%r6396, %r6346, %r6395;
	shf.l.wrap.b32 	%r6397, %r6396, %r6396, 12;
	add.s32 	%r6398, %r6392, %r6397;
	xor.b32  	%r6399, %r6394, %r6398;
	shf.l.wrap.b32 	%r6400, %r6399, %r6399, 8;
	add.s32 	%r6401, %r6395, %r6400;
	add.s32 	%r6402, %r6365, %r6379;
	xor.b32  	%r6403, %r6400, %r6402;
	shf.l.wrap.b32 	%r6404, %r6403, %r6403, 16;
	add.s32 	%r6405, %r6389, %r6404;
	xor.b32  	%r6406, %r6379, %r6405;
	shr.u32 	%r6407, %r6406, 20;
	add.s32 	%r6408, %r6402, %r6407;
	add.s32 	%r6409, %r6374, %r6391;
	xor.b32  	%r6410, %r6367, %r6409;
	shf.l.wrap.b32 	%r6411, %r6410, %r6410, 16;
	add.s32 	%r6412, %r6401, %r6411;
	xor.b32  	%r6413, %r6391, %r6412;
	shr.u32 	%r6414, %r6413, 20;
	add.s32 	%r6415, %r6409, %r6414;
	add.s32 	%r6416, %r13, %r6408;
	add.s32 	%r6417, %r14, %r6415;
	add.s32 	%r6418, %r11013, 10;
	mov.b32 	%r6419, 1;
	shl.b32 	%r6420, %r6419, %r6418;
	and.b32  	%r511, %r6420, %r484;
	setp.eq.s32 	%p45, %r511, 0;
	selp.b32 	%r6421, %r6416, %r6417, %p45;
	cvt.u16.u32 	%rs99, %r6421;
	and.b16  	%rs169, %rs99, 1;
	and.b16  	%rs100, %rs170, 255;
	setp.ne.s16 	%p46, %rs100, 1;
	@%p46 bra 	$L__BB6_44;
	ld.global.u32 	%r6422, [%rd107+-12];
	selp.b32 	%r6423, %r11022, %r11023, %p45;
	xor.b32  	%r6424, %r6423, %r6422;
	selp.b32 	%r6425, %r11021, %r11024, %p45;
	selp.b32 	%r11022, %r6424, %r11022, %p45;
	selp.b32 	%r11023, %r11023, %r6424, %p45;
	ld.global.u32 	%r6426, [%rd107+-8];
	xor.b32  	%r6427, %r6425, %r6426;
	selp.b32 	%r6428, %r11020, %r11025, %p45;
	selp.b32 	%r11021, %r6427, %r11021, %p45;
	selp.b32 	%r11024, %r11024, %r6427, %p45;
	ld.global.u32 	%r6429, [%rd107+-4];
	xor.b32  	%r6430, %r6428, %r6429;
	selp.b32 	%r6431, %r11019, %r11026, %p45;
	selp.b32 	%r11020, %r6430, %r11020, %p45;
	selp.b32 	%r11025, %r11025, %r6430, %p45;
	ld.global.u32 	%r6432, [%rd107];
	xor.b32  	%r6433, %r6431, %r6432;
	selp.b64 	%rd46, 420, 445, %p45;
	selp.b32 	%r11019, %r6433, %r11019, %p45;
	selp.b32 	%r11026, %r11026, %r6433, %p45;
	add.s64 	%rd47, %rd108, %rd46;
	ld.global.u8 	%rs101, [%rd47];
	xor.b16  	%rs169, %rs101, %rs169;
$L__BB6_44:
	selp.b32 	%r11018, %r11022, %r11023, %p45;
	selp.b32 	%r11017, %r11021, %r11024, %p45;
	selp.b32 	%r11016, %r11020, %r11025, %p45;
	selp.b32 	%r11015, %r11019, %r11026, %p45;
	add.s32 	%r532, %r11014, 1;
	add.s32 	%r6434, %r11014, -10;
	add.s32 	%r11013, %r11013, -1;
	add.s64 	%rd108, %rd108, 1;
	add.s64 	%rd107, %rd107, 16;
	setp.lt.u32 	%p49, %r6434, %r491;
	mov.u32 	%r11014, %r532;
	mov.u16 	%rs170, %rs169;
	@%p49 bra 	$L__BB6_42;
$L__BB6_45:
	and.b16  	%rs102, %rs169, 255;
	setp.eq.s16 	%p50, %rs102, 1;
	@%p50 bra 	$L__BB6_46;
	bra.uni 	$L__BB6_47;
$L__BB6_46:
	ld.global.u32 	%r6435, [%rd2+472];
	xor.b32  	%r11018, %r11018, %r6435;
$L__BB6_47:
	setp.ne.s16 	%p51, %rs102, 1;
	@%p51 bra 	$L__BB6_49;
	ld.global.u32 	%r6436, [%rd2+476];
	xor.b32  	%r11017, %r11017, %r6436;
$L__BB6_49:
	@%p51 bra 	$L__BB6_51;
	ld.global.u32 	%r6437, [%rd2+480];
	xor.b32  	%r11016, %r11016, %r6437;
$L__BB6_51:
	@%p51 bra 	$L__BB6_53;
	ld.global.u32 	%r6438, [%rd2+484];
	xor.b32  	%r11015, %r11015, %r6438;
$L__BB6_53:
	ld.param.u32 	%r10704, [fused_batch_pir_kernel_transposed_2_param_4];
	setp.ge.s32 	%p54, %r484, %r10704;
	mov.b32 	%r11047, 0;
	mov.u32 	%r11048, %r11047;
	mov.u32 	%r11049, %r11047;
	mov.u32 	%r11050, %r11047;
	@%p54 bra 	$L__BB6_67;
	ld.global.u8 	%rs106, [%rd2+505];
	max.u16 	%rs107, %rs106, 11;
	cvt.u32.u16 	%r6440, %rs107;
	add.s32 	%r11038, %r6440, -11;
	ld.shared.u32 	%r11050, [s_mem+24692];
	ld.shared.v2.u32 	{%r11049, %r11048}, [s_mem+24696];
	ld.shared.u32 	%r11047, [s_mem+24704];
	ld.shared.u8 	%rs174, [s_mem+24708];
	cvt.u32.u16 	%r550, %rs106;
	setp.ge.u32 	%p55, %r11038, %r550;
	@%p55 bra 	$L__BB6_59;
	mov.u16 	%rs172, %rs174;
$L__BB6_56:
	add.s32 	%r6441, %r13, %r11050;
	shf.l.wrap.b32 	%r6442, %r6441, %r6441, 16;
	add.s32 	%r6443, %r11050, %r6442;
	xor.b32  	%r6444, %r11050, %r6443;
	shf.l.wrap.b32 	%r6445, %r6444, %r6444, 12;
	add.s32 	%r6446, %r6441, %r6445;
	xor.b32  	%r6447, %r6442, %r6446;
	shf.l.wrap.b32 	%r6448, %r6447, %r6447, 8;
	add.s32 	%r6449, %r6443, %r6448;
	xor.b32  	%r6450, %r6445, %r6449;
	shf.l.wrap.b32 	%r6451, %r6450, %r6450, 7;
	add.s32 	%r6452, %r14, %r11049;
	shf.l.wrap.b32 	%r6453, %r6452, %r6452, 16;
	add.s32 	%r6454, %r11049, %r6453;
	xor.b32  	%r6455, %r11049, %r6454;
	shf.l.wrap.b32 	%r6456, %r6455, %r6455, 12;
	add.s32 	%r6457, %r6452, %r6456;
	xor.b32  	%r6458, %r6453, %r6457;
	shf.l.wrap.b32 	%r6459, %r6458, %r6458, 8;
	add.s32 	%r6460, %r6454, %r6459;
	xor.b32  	%r6461, %r6456, %r6460;
	shf.l.wrap.b32 	%r6462, %r6461, %r6461, 7;
	add.s32 	%r6463, %r15, %r11048;
	shf.l.wrap.b32 	%r6464, %r6463, %r6463, 16;
	add.s32 	%r6465, %r11048, %r6464;
	xor.b32  	%r6466, %r11048, %r6465;
	shf.l.wrap.b32 	%r6467, %r6466, %r6466, 12;
	add.s32 	%r6468, %r6463, %r6467;
	xor.b32  	%r6469, %r6464, %r6468;
	shf.l.wrap.b32 	%r6470, %r6469, %r6469, 8;
	add.s32 	%r6471, %r6465, %r6470;
	xor.b32  	%r6472, %r6467, %r6471;
	shf.l.wrap.b32 	%r6473, %r6472, %r6472, 7;
	add.s32 	%r6474, %r16, %r11047;
	shf.l.wrap.b32 	%r6475, %r6474, %r6474, 16;
	add.s32 	%r6476, %r11047, %r6475;
	xor.b32  	%r6477, %r11047, %r6476;
	shf.l.wrap.b32 	%r6478, %r6477, %r6477, 12;
	add.s32 	%r6479, %r6474, %r6478;
	xor.b32  	%r6480, %r6475, %r6479;
	shf.l.wrap.b32 	%r6481, %r6480, %r6480, 8;
	add.s32 	%r6482, %r6476, %r6481;
	xor.b32  	%r6483, %r6478, %r6482;
	shf.l.wrap.b32 	%r6484, %r6483, %r6483, 7;
	add.s32 	%r6485, %r6446, %r6462;
	xor.b32  	%r6486, %r6481, %r6485;
	shf.l.wrap.b32 	%r6487, %r6486, %r6486, 16;
	add.s32 	%r6488, %r6471, %r6487;
	xor.b32  	%r6489, %r6462, %r6488;
	shf.l.wrap.b32 	%r6490, %r6489, %r6489, 12;
	add.s32 	%r6491, %r6485, %r6490;
	xor.b32  	%r6492, %r6487, %r6491;
	shf.l.wrap.b32 	%r6493, %r6492, %r6492, 8;
	add.s32 	%r6494, %r6488, %r6493;
	xor.b32  	%r6495, %r6490, %r6494;
	shf.l.wrap.b32 	%r6496, %r6495, %r6495, 7;
	add.s32 	%r6497, %r6457, %r6473;
	xor.b32  	%r6498, %r6448, %r6497;
	shf.l.wrap.b32 	%r6499, %r6498, %r6498, 16;
	add.s32 	%r6500, %r6482, %r6499;
	xor.b32  	%r6501, %r6473, %r6500;
	shf.l.wrap.b32 	%r6502, %r6501, %r6501, 12;
	add.s32 	%r6503, %r6497, %r6502;
	xor.b32  	%r6504, %r6499, %r6503;
	shf.l.wrap.b32 	%r6505, %r6504, %r6504, 8;
	add.s32 	%r6506, %r6500, %r6505;
	xor.b32  	%r6507, %r6502, %r6506;
	shf.l.wrap.b32 	%r6508, %r6507, %r6507, 7;
	add.s32 	%r6509, %r6468, %r6484;
	xor.b32  	%r6510, %r6459, %r6509;
	shf.l.wrap.b32 	%r6511, %r6510, %r6510, 16;
	add.s32 	%r6512, %r6449, %r6511;
	xor.b32  	%r6513, %r6484, %r6512;
	shf.l.wrap.b32 	%r6514, %r6513, %r6513, 12;
	add.s32 	%r6515, %r6509, %r6514;
	xor.b32  	%r6516, %r6511, %r6515;
	shf.l.wrap.b32 	%r6517, %r6516, %r6516, 8;
	add.s32 	%r6518, %r6512, %r6517;
	xor.b32  	%r6519, %r6514, %r6518;
	shf.l.wrap.b32 	%r6520, %r6519, %r6519, 7;
	add.s32 	%r6521, %r6479, %r6451;
	xor.b32  	%r6522, %r6470, %r6521;
	shf.l.wrap.b32 	%r6523, %r6522, %r6522, 16;
	add.s32 	%r6524, %r6460, %r6523;
	xor.b32  	%r6525, %r6451, %r6524;
	shf.l.wrap.b32 	%r6526, %r6525, %r6525, 12;
	add.s32 	%r6527, %r6521, %r6526;
	xor.b32  	%r6528, %r6523, %r6527;
	shf.l.wrap.b32 	%r6529, %r6528, %r6528, 8;
	add.s32 	%r6530, %r6524, %r6529;
	xor.b32  	%r6531, %r6526, %r6530;
	shf.l.wrap.b32 	%r6532, %r6531, %r6531, 7;
	add.s32 	%r6533, %r6491, %r6532;
	xor.b32  	%r6534, %r6505, %r6533;
	shf.l.wrap.b32 	%r6535, %r6534, %r6534, 16;
	add.s32 	%r6536, %r6518, %r6535;
	xor.b32  	%r6537, %r6532, %r6536;
	shf.l.wrap.b32 	%r6538, %r6537, %r6537, 12;
	add.s32 	%r6539, %r6533, %r6538;
	xor.b32  	%r6540, %r6535, %r6539;
	shf.l.wrap.b32 	%r6541, %r6540, %r6540, 8;
	add.s32 	%r6542, %r6536, %r6541;
	xor.b32  	%r6543, %r6538, %r6542;
	shf.l.wrap.b32 	%r6544, %r6543, %r6543, 7;
	add.s32 	%r6545, %r6503, %r6496;
	xor.b32  	%r6546, %r6517, %r6545;
	shf.l.wrap.b32 	%r6547, %r6546, %r6546, 16;
	add.s32 	%r6548, %r6530, %r6547;
	xor.b32  	%r6549, %r6496, %r6548;
	shf.l.wrap.b32 	%r6550, %r6549, %r6549, 12;
	add.s32 	%r6551, %r6545, %r6550;
	xor.b32  	%r6552, %r6547, %r6551;
	shf.l.wrap.b32 	%r6553, %r6552, %r6552, 8;
	add.s32 	%r6554, %r6548, %r6553;
	xor.b32  	%r6555, %r6550, %r6554;
	shf.l.wrap.b32 	%r6556, %r6555, %r6555, 7;
	add.s32 	%r6557, %r6515, %r6508;
	xor.b32  	%r6558, %r6529, %r6557;
	shf.l.wrap.b32 	%r6559, %r6558, %r6558, 16;
	add.s32 	%r6560, %r6494, %r6559;
	xor.b32  	%r6561, %r6508, %r6560;
	shf.l.wrap.b32 	%r6562, %r6561, %r6561, 12;
	add.s32 	%r6563, %r6557, %r6562;
	xor.b32  	%r6564, %r6559, %r6563;
	shf.l.wrap.b32 	%r6565, %r6564, %r6564, 8;
	add.s32 	%r6566, %r6560, %r6565;
	xor.b32  	%r6567, %r6562, %r6566;
	shf.l.wrap.b32 	%r6568, %r6567, %r6567, 7;
	add.s32 	%r6569, %r6527, %r6520;
	xor.b32  	%r6570, %r6493, %r6569;
	shf.l.wrap.b32 	%r6571, %r6570, %r6570, 16;
	add.s32 	%r6572, %r6506, %r6571;
	xor.b32  	%r6573, %r6520, %r6572;
	shf.l.wrap.b32 	%r6574, %r6573, %r6573, 12;
	add.s32 	%r6575, %r6569, %r6574;
	xor.b32  	%r6576, %r6571, %r6575;
	shf.l.wrap.b32 	%r6577, %r6576, %r6576, 8;
	add.s32 	%r6578, %r6572, %r6577;
	xor.b32  	%r6579, %r6574, %r6578;
	shf.l.wrap.b32 	%r6580, %r6579, %r6579, 7;
	add.s32 	%r6581, %r6539, %r6556;
	xor.b32  	%r6582, %r6577, %r6581;
	shf.l.wrap.b32 	%r6583, %r6582, %r6582, 16;
	add.s32 	%r6584, %r6566, %r6583;
	xor.b32  	%r6585, %r6556, %r6584;
	shf.l.wrap.b32 	%r6586, %r6585, %r6585, 12;
	add.s32 	%r6587, %r6581, %r6586;
	xor.b32  	%r6588, %r6583, %r6587;
	shf.l.wrap.b32 	%r6589, %r6588, %r6588, 8;
	add.s32 	%r6590, %r6584, %r6589;
	xor.b32  	%r6591, %r6586, %r6590;
	shf.l.wrap.b32 	%r6592, %r6591, %r6591, 7;
	add.s32 	%r6593, %r6551, %r6568;
	xor.b32  	%r6594, %r6541, %r6593;
	shf.l.wrap.b32 	%r6595, %r6594, %r6594, 16;
	add.s32 	%r6596, %r6578, %r6595;
	xor.b32  	%r6597, %r6568, %r6596;
	shf.l.wrap.b32 	%r6598, %r6597, %r6597, 12;
	add.s32 	%r6599, %r6593, %r6598;
	xor.b32  	%r6600, %r6595, %r6599;
	shf.l.wrap.b32 	%r6601, %r6600, %r6600, 8;
	add.s32 	%r6602, %r6596, %r6601;
	xor.b32  	%r6603, %r6598, %r6602;
	shf.l.wrap.b32 	%r6604, %r6603, %r6603, 7;
	add.s32 	%r6605, %r6563, %r6580;
	xor.b32  	%r6606, %r6553, %r6605;
	shf.l.wrap.b32 	%r6607, %r6606, %r6606, 16;
	add.s32 	%r6608, %r6542, %r6607;
	xor.b32  	%r6609, %r6580, %r6608;
	shf.l.wrap.b32 	%r6610, %r6609, %r6609, 12;
	add.s32 	%r6611, %r6605, %r6610;
	xor.b32  	%r6612, %r6607, %r6611;
	shf.l.wrap.b32 	%r6613, %r6612, %r6612, 8;
	add.s32 	%r6614, %r6608, %r6613;
	xor.b32  	%r6615, %r6610, %r6614;
	shf.l.wrap.b32 	%r6616, %r6615, %r6615, 7;
	add.s32 	%r6617, %r6575, %r6544;
	xor.b32  	%r6618, %r6565, %r6617;
	shf.l.wrap.b32 	%r6619, %r6618, %r6618, 16;
	add.s32 	%r6620, %r6554, %r6619;
	xor.b32  	%r6621, %r6544, %r6620;
	shf.l.wrap.b32 	%r6622, %r6621, %r6621, 12;
	add.s32 	%r6623, %r6617, %r6622;
	xor.b32  	%r6624, %r6619, %r6623;
	shf.l.wrap.b32 	%r6625, %r6624, %r6624, 8;
	add.s32 	%r6626, %r6620, %r6625;
	xor.b32  	%r6627, %r6622, %r6626;
	shf.l.wrap.b32 	%r6628, %r6627, %r6627, 7;
	add.s32 	%r6629, %r6587, %r6628;
	xor.b32  	%r6630, %r6601, %r6629;
	shf.l.wrap.b32 	%r6631, %r6630, %r6630, 16;
	add.s32 	%r6632, %r6614, %r6631;
	xor.b32  	%r6633, %r6628, %r6632;
	shf.l.wrap.b32 	%r6634, %r6633, %r6633, 12;
	add.s32 	%r6635, %r6629, %r6634;
	xor.b32  	%r6636, %r6631, %r6635;
	shf.l.wrap.b32 	%r6637, %r6636, %r6636, 8;
	add.s32 	%r6638, %r6632, %r6637;
	xor.b32  	%r6639, %r6634, %r6638;
	shf.l.wrap.b32 	%r6640, %r6639, %r6639, 7;
	add.s32 	%r6641, %r6599, %r6592;
	xor.b32  	%r6642, %r6613, %r6641;
	shf.l.wrap.b32 	%r6643, %r6642, %r6642, 16;
	add.s32 	%r6644, %r6626, %r6643;
	xor.b32  	%r6645, %r6592, %r6644;
	shf.l.wrap.b32 	%r6646, %r6645, %r6645, 12;
	add.s32 	%r6647, %r6641, %r6646;
	xor.b32  	%r6648, %r6643, %r6647;
	shf.l.wrap.b32 	%r6649, %r6648, %r6648, 8;
	add.s32 	%r6650, %r6644, %r6649;
	xor.b32  	%r6651, %r6646, %r6650;
	shf.l.wrap.b32 	%r6652, %r6651, %r6651, 7;
	add.s32 	%r6653, %r6611, %r6604;
	xor.b32  	%r6654, %r6625, %r6653;
	shf.l.wrap.b32 	%r6655, %r6654, %r6654, 16;
	add.s32 	%r6656, %r6590, %r6655;
	xor.b32  	%r6657, %r6604, %r6656;
	shf.l.wrap.b32 	%r6658, %r6657, %r6657, 12;
	add.s32 	%r6659, %r6653, %r6658;
	xor.b32  	%r6660, %r6655, %r6659;
	shf.l.wrap.b32 	%r6661, %r6660, %r6660, 8;
	add.s32 	%r6662, %r6656, %r6661;
	xor.b32  	%r6663, %r6658, %r6662;
	shf.l.wrap.b32 	%r6664, %r6663, %r6663, 7;
	add.s32 	%r6665, %r6623, %r6616;
	xor.b32  	%r6666, %r6589, %r6665;
	shf.l.wrap.b32 	%r6667, %r6666, %r6666, 16;
	add.s32 	%r6668, %r6602, %r6667;
	xor.b32  	%r6669, %r6616, %r6668;
	shf.l.wrap.b32 	%r6670, %r6669, %r6669, 12;
	add.s32 	%r6671, %r6665, %r6670;
	xor.b32  	%r6672, %r6667, %r6671;
	shf.l.wrap.b32 	%r6673, %r6672, %r6672, 8;
	add.s32 	%r6674, %r6668, %r6673;
	xor.b32  	%r6675, %r6670, %r6674;
	shf.l.wrap.b32 	%r6676, %r6675, %r6675, 7;
	add.s32 	%r6677, %r6635, %r6652;
	xor.b32  	%r6678, %r6673, %r6677;
	shf.l.wrap.b32 	%r6679, %r6678, %r6678, 16;
	add.s32 	%r6680, %r6662, %r6679;
	xor.b32  	%r6681, %r6652, %r6680;
	shf.l.wrap.b32 	%r6682, %r6681, %r6681, 12;
	add.s32 	%r6683, %r6677, %r6682;
	xor.b32  	%r6684, %r6679, %r6683;
	shf.l.wrap.b32 	%r6685, %r6684, %r6684, 8;
	add.s32 	%r6686, %r6680, %r6685;
	xor.b32  	%r6687, %r6682, %r6686;
	shf.l.wrap.b32 	%r6688, %r6687, %r6687, 7;
	add.s32 	%r6689, %r6647, %r6664;
	xor.b32  	%r6690, %r6637, %r6689;
	shf.l.wrap.b32 	%r6691, %r6690, %r6690, 16;
	add.s32 	%r6692, %r6674, %r6691;
	xor.b32  	%r6693, %r6664, %r6692;
	shf.l.wrap.b32 	%r6694, %r6693, %r6693, 12;
	add.s32 	%r6695, %r6689, %r6694;
	xor.b32  	%r6696, %r6691, %r6695;
	shf.l.wrap.b32 	%r6697, %r6696, %r6696, 8;
	add.s32 	%r6698, %r6692, %r6697;
	xor.b32  	%r6699, %r6694, %r6698;
	shf.l.wrap.b32 	%r6700, %r6699, %r6699, 7;
	add.s32 	%r6701, %r6659, %r6676;
	xor.b32  	%r6702, %r6649, %r6701;
	shf.l.wrap.b32 	%r6703, %r6702, %r6702, 16;
	add.s32 	%r6704, %r6638, %r6703;
	xor.b32  	%r6705, %r6676, %r6704;
	shf.l.wrap.b32 	%r6706, %r6705, %r6705, 12;
	add.s32 	%r6707, %r6701, %r6706;
	xor.b32  	%r6708, %r6703, %r6707;
	shf.l.wrap.b32 	%r6709, %r6708, %r6708, 8;
	add.s32 	%r6710, %r6704, %r6709;
	xor.b32  	%r6711, %r6706, %r6710;
	shf.l.wrap.b32 	%r6712, %r6711, %r6711, 7;
	add.s32 	%r6713, %r6671, %r6640;
	xor.b32  	%r6714, %r6661, %r6713;
	shf.l.wrap.b32 	%r6715, %r6714, %r6714, 16;
	add.s32 	%r6716, %r6650, %r6715;
	xor.b32  	%r6717, %r6640, %r6716;
	shf.l.wrap.b32 	%r6718, %r6717, %r6717, 12;
	add.s32 	%r6719, %r6713, %r6718;
	xor.b32  	%r6720, %r6715, %r6719;
	shf.l.wrap.b32 	%r6721, %r6720, %r6720, 8;
	add.s32 	%r6722, %r6716, %r6721;
	xor.b32  	%r6723, %r6718, %r6722;
	shf.l.wrap.b32 	%r6724, %r6723, %r6723, 7;
	add.s32 	%r6725, %r6683, %r6724;
	xor.b32  	%r6726, %r6697, %r6725;
	shf.l.wrap.b32 	%r6727, %r6726, %r6726, 16;
	add.s32 	%r6728, %r6710, %r6727;
	xor.b32  	%r6729, %r6724, %r6728;
	shf.l.wrap.b32 	%r6730, %r6729, %r6729, 12;
	add.s32 	%r6731, %r6725, %r6730;
	xor.b32  	%r6732, %r6727, %r6731;
	shf.l.wrap.b32 	%r6733, %r6732, %r6732, 8;
	add.s32 	%r6734, %r6728, %r6733;
	xor.b32  	%r6735, %r6730, %r6734;
	shf.l.wrap.b32 	%r6736, %r6735, %r6735, 7;
	add.s32 	%r6737, %r6695, %r6688;
	xor.b32  	%r6738, %r6709, %r6737;
	shf.l.wrap.b32 	%r6739, %r6738, %r6738, 16;
	add.s32 	%r6740, %r6722, %r6739;
	xor.b32  	%r6741, %r6688, %r6740;
	shf.l.wrap.b32 	%r6742, %r6741, %r6741, 12;
	add.s32 	%r6743, %r6737, %r6742;
	xor.b32  	%r6744, %r6739, %r6743;
	shf.l.wrap.b32 	%r6745, %r6744, %r6744, 8;
	add.s32 	%r6746, %r6740, %r6745;
	xor.b32  	%r6747, %r6742, %r6746;
	shf.l.wrap.b32 	%r6748, %r6747, %r6747, 7;
	add.s32 	%r6749, %r6707, %r6700;
	xor.b32  	%r6750, %r6721, %r6749;
	shf.l.wrap.b32 	%r6751, %r6750, %r6750, 16;
	add.s32 	%r6752, %r6686, %r6751;
	xor.b32  	%r6753, %r6700, %r6752;
	shf.l.wrap.b32 	%r6754, %r6753, %r6753, 12;
	add.s32 	%r6755, %r6749, %r6754;
	xor.b32  	%r6756, %r6751, %r6755;
	shf.l.wrap.b32 	%r6757, %r6756, %r6756, 8;
	add.s32 	%r6758, %r6752, %r6757;
	xor.b32  	%r6759, %r6754, %r6758;
	shf.l.wrap.b32 	%r6760, %r6759, %r6759, 7;
	add.s32 	%r6761, %r6719, %r6712;
	xor.b32  	%r6762, %r6685, %r6761;
	shf.l.wrap.b32 	%r6763, %r6762, %r6762, 16;
	add.s32 	%r6764, %r6698, %r6763;
	xor.b32  	%r6765, %r6712, %r6764;
	shf.l.wrap.b32 	%r6766, %r6765, %r6765, 12;
	add.s32 	%r6767, %r6761, %r6766;
	xor.b32  	%r6768, %r6763, %r6767;
	shf.l.wrap.b32 	%r6769, %r6768, %r6768, 8;
	add.s32 	%r6770, %r6764, %r6769;
	xor.b32  	%r6771, %r6766, %r6770;
	shf.l.wrap.b32 	%r6772, %r6771, %r6771, 7;
	add.s32 	%r6773, %r6731, %r6748;
	xor.b32  	%r6774, %r6769, %r6773;
	shf.l.wrap.b32 	%r6775, %r6774, %r6774, 16;
	add.s32 	%r6776, %r6758, %r6775;
	xor.b32  	%r6777, %r6748, %r6776;
	shf.l.wrap.b32 	%r6778, %r6777, %r6777, 12;
	add.s32 	%r6779, %r6773, %r6778;
	xor.b32  	%r6780, %r6775, %r6779;
	shf.l.wrap.b32 	%r6781, %r6780, %r6780, 8;
	add.s32 	%r6782, %r6776, %r6781;
	xor.b32  	%r6783, %r6778, %r6782;
	shf.l.wrap.b32 	%r6784, %r6783, %r6783, 7;
	add.s32 	%r6785, %r6743, %r6760;
	xor.b32  	%r6786, %r6733, %r6785;
	shf.l.wrap.b32 	%r6787, %r6786, %r6786, 16;
	add.s32 	%r6788, %r6770, %r6787;
	xor.b32  	%r6789, %r6760, %r6788;
	shf.l.wrap.b32 	%r6790, %r6789, %r6789, 12;
	add.s32 	%r6791, %r6785, %r6790;
	xor.b32  	%r6792, %r6787, %r6791;
	shf.l.wrap.b32 	%r6793, %r6792, %r6792, 8;
	add.s32 	%r6794, %r6788, %r6793;
	xor.b32  	%r6795, %r6790, %r6794;
	shf.l.wrap.b32 	%r6796, %r6795, %r6795, 7;
	add.s32 	%r6797, %r6755, %r6772;
	xor.b32  	%r6798, %r6745, %r6797;
	shf.l.wrap.b32 	%r6799, %r6798, %r6798, 16;
	add.s32 	%r6800, %r6734, %r6799;
	xor.b32  	%r6801, %r6772, %r6800;
	shf.l.wrap.b32 	%r6802, %r6801, %r6801, 12;
	add.s32 	%r6803, %r6797, %r6802;
	xor.b32  	%r6804, %r6799, %r6803;
	shf.l.wrap.b32 	%r6805, %r6804, %r6804, 8;
	add.s32 	%r6806, %r6800, %r6805;
	xor.b32  	%r6807, %r6802, %r6806;
	shf.l.wrap.b32 	%r6808, %r6807, %r6807, 7;
	add.s32 	%r6809, %r6767, %r6736;
	xor.b32  	%r6810, %r6757, %r6809;
	shf.l.wrap.b32 	%r6811, %r6810, %r6810, 16;
	add.s32 	%r6812, %r6746, %r6811;
	xor.b32  	%r6813, %r6736, %r6812;
	shf.l.wrap.b32 	%r6814, %r6813, %r6813, 12;
	add.s32 	%r6815, %r6809, %r6814;
	xor.b32  	%r6816, %r6811, %r6815;
	shf.l.wrap.b32 	%r6817, %r6816, %r6816, 8;
	add.s32 	%r6818, %r6812, %r6817;
	xor.b32  	%r6819, %r6814, %r6818;
	shf.l.wrap.b32 	%r6820, %r6819, %r6819, 7;
	add.s32 	%r11042, %r13, %r6779;
	add.s32 	%r11041, %r14, %r6791;
	add.s32 	%r11040, %r15, %r6803;
	add.s32 	%r11039, %r16, %r6815;
	add.s32 	%r11043, %r11050, %r6820;
	add.s32 	%r11044, %r11049, %r6784;
	add.s32 	%r11045, %r11048, %r6796;
	add.s32 	%r11046, %r11047, %r6808;
	xor.b32  	%r6821, %r6441, 1;
	shf.l.wrap.b32 	%r6822, %r6441, %r6821, 16;
	add.s32 	%r6823, %r11050, %r6822;
	xor.b32  	%r6824, %r11050, %r6823;
	shf.l.wrap.b32 	%r6825, %r6824, %r6824, 12;
	add.s32 	%r6826, %r6441, %r6825;
	xor.b32  	%r6827, %r6822, %r6826;
	shf.l.wrap.b32 	%r6828, %r6827, %r6827, 8;
	add.s32 	%r6829, %r6823, %r6828;
	xor.b32  	%r6830, %r6825, %r6829;
	shf.l.wrap.b32 	%r6831, %r6830, %r6830, 7;
	add.s32 	%r6832, %r6826, %r6462;
	xor.b32  	%r6833, %r6481, %r6832;
	shf.l.wrap.b32 	%r6834, %r6833, %r6833, 16;
	add.s32 	%r6835, %r6471, %r6834;
	xor.b32  	%r6836, %r6462, %r6835;
	shf.l.wrap.b32 	%r6837, %r6836, %r6836, 12;
	add.s32 	%r6838, %r6832, %r6837;
	xor.b32  	%r6839, %r6834, %r6838;
	shf.l.wrap.b32 	%r6840, %r6839, %r6839, 8;
	add.s32 	%r6841, %r6835, %r6840;
	xor.b32  	%r6842, %r6837, %r6841;
	shf.l.wrap.b32 	%r6843, %r6842, %r6842, 7;
	xor.b32  	%r6844, %r6828, %r6497;
	shf.l.wrap.b32 	%r6845, %r6844, %r6844, 16;
	add.s32 	%r6846, %r6482, %r6845;
	xor.b32  	%r6847, %r6473, %r6846;
	shf.l.wrap.b32 	%r6848, %r6847, %r6847, 12;
	add.s32 	%r6849, %r6497, %r6848;
	xor.b32  	%r6850, %r6845, %r6849;
	shf.l.wrap.b32 	%r6851, %r6850, %r6850, 8;
	add.s32 	%r6852, %r6846, %r6851;
	xor.b32  	%r6853, %r6848, %r6852;
	shf.l.wrap.b32 	%r6854, %r6853, %r6853, 7;
	add.s32 	%r6855, %r6829, %r6511;
	xor.b32  	%r6856, %r6484, %r6855;
	shf.l.wrap.b32 	%r6857, %r6856, %r6856, 12;
	add.s32 	%r6858, %r6509, %r6857;
	xor.b32  	%r6859, %r6511, %r6858;
	shf.l.wrap.b32 	%r6860, %r6859, %r6859, 8;
	add.s32 	%r6861, %r6855, %r6860;
	xor.b32  	%r6862, %r6857, %r6861;
	shf.l.wrap.b32 	%r6863, %r6862, %r6862, 7;
	add.s32 	%r6864, %r6479, %r6831;
	xor.b32  	%r6865, %r6470, %r6864;
	shf.l.wrap.b32 	%r6866, %r6865, %r6865, 16;
	add.s32 	%r6867, %r6460, %r6866;
	xor.b32  	%r6868, %r6831, %r6867;
	shf.l.wrap.b32 	%r6869, %r6868, %r6868, 12;
	add.s32 	%r6870, %r6864, %r6869;
	xor.b32  	%r6871, %r6866, %r6870;
	shf.l.wrap.b32 	%r6872, %r6871, %r6871, 8;
	add.s32 	%r6873, %r6867, %r6872;
	xor.b32  	%r6874, %r6869, %r6873;
	shf.l.wrap.b32 	%r6875, %r6874, %r6874, 7;
	add.s32 	%r6876, %r6838, %r6875;
	xor.b32  	%r6877, %r6851, %r6876;
	shf.l.wrap.b32 	%r6878, %r6877, %r6877, 16;
	add.s32 	%r6879, %r6861, %r6878;
	xor.b32  	%r6880, %r6875, %r6879;
	shf.l.wrap.b32 	%r6881, %r6880, %r6880, 12;
	add.s32 	%r6882, %r6876, %r6881;
	xor.b32  	%r6883, %r6878, %r6882;
	shf.l.wrap.b32 	%r6884, %r6883, %r6883, 8;
	add.s32 	%r6885, %r6879, %r6884;
	xor.b32  	%r6886, %r6881, %r6885;
	shf.l.wrap.b32 	%r6887, %r6886, %r6886, 7;
	add.s32 	%r6888, %r6849, %r6843;
	xor.b32  	%r6889, %r6860, %r6888;
	shf.l.wrap.b32 	%r6890, %r6889, %r6889, 16;
	add.s32 	%r6891, %r6873, %r6890;
	xor.b32  	%r6892, %r6843, %r6891;
	shf.l.wrap.b32 	%r6893, %r6892, %r6892, 12;
	add.s32 	%r6894, %r6888, %r6893;
	xor.b32  	%r6895, %r6890, %r6894;
	shf.l.wrap.b32 	%r6896, %r6895, %r6895, 8;
	add.s32 	%r6897, %r6891, %r6896;
	xor.b32  	%r6898, %r6893, %r6897;
	shf.l.wrap.b32 	%r6899, %r6898, %r6898, 7;
	add.s32 	%r6900, %r6858, %r6854;
	xor.b32  	%r6901, %r6872, %r6900;
	shf.l.wrap.b32 	%r6902, %r6901, %r6901, 16;
	add.s32 	%r6903, %r6841, %r6902;
	xor.b32  	%r6904, %r6854, %r6903;
	shf.l.wrap.b32 	%r6905, %r6904, %r6904, 12;
	add.s32 	%r6906, %r6900, %r6905;
	xor.b32  	%r6907, %r6902, %r6906;
	shf.l.wrap.b32 	%r6908, %r6907, %r6907, 8;
	add.s32 	%r6909, %r6903, %r6908;
	xor.b32  	%r6910, %r6905, %r6909;
	shf.l.wrap.b32 	%r6911, %r6910, %r6910, 7;
	add.s32 	%r6912, %r6870, %r6863;
	xor.b32  	%r6913, %r6840, %r6912;
	shf.l.wrap.b32 	%r6914, %r6913, %r6913, 16;
	add.s32 	%r6915, %r6852, %r6914;
	xor.b32  	%r6916, %r6863, %r6915;
	shf.l.wrap.b32 	%r6917, %r6916, %r6916, 12;
	add.s32 	%r6918, %r6912, %r6917;
	xor.b32  	%r6919, %r6914, %r6918;
	shf.l.wrap.b32 	%r6920, %r6919, %r6919, 8;
	add.s32 	%r6921, %r6915, %r6920;
	xor.b32  	%r6922, %r6917, %r6921;
	shf.l.wrap.b32 	%r6923, %r6922, %r6922, 7;
	add.s32 	%r6924, %r6882, %r6899;
	xor.b32  	%r6925, %r6920, %r6924;
	shf.l.wrap.b32 	%r6926, %r6925, %r6925, 16;
	add.s32 	%r6927, %r6909, %r6926;
	xor.b32  	%r6928, %r6899, %r6927;
	shf.l.wrap.b32 	%r6929, %r6928, %r6928, 12;
	add.s32 	%r6930, %r6924, %r6929;
	xor.b32  	%r6931, %r6926, %r6930;
	shf.l.wrap.b32 	%r6932, %r6931, %r6931, 8;
	add.s32 	%r6933, %r6927, %r6932;
	xor.b32  	%r6934, %r6929, %r6933;
	shf.l.wrap.b32 	%r6935, %r6934, %r6934, 7;
	add.s32 	%r6936, %r6894, %r6911;
	xor.b32  	%r6937, %r6884, %r6936;
	shf.l.wrap.b32 	%r6938, %r6937, %r6937, 16;
	add.s32 	%r6939, %r6921, %r6938;
	xor.b32  	%r6940, %r6911, %r6939;
	shf.l.wrap.b32 	%r6941, %r6940, %r6940, 12;
	add.s32 	%r6942, %r6936, %r6941;
	xor.b32  	%r6943, %r6938, %r6942;
	shf.l.wrap.b32 	%r6944, %r6943, %r6943, 8;
	add.s32 	%r6945, %r6939, %r6944;
	xor.b32  	%r6946, %r6941, %r6945;
	shf.l.wrap.b32 	%r6947, %r6946, %r6946, 7;
	add.s32 	%r6948, %r6906, %r6923;
	xor.b32  	%r6949, %r6896, %r6948;
	shf.l.wrap.b32 	%r6950, %r6949, %r6949, 16;
	add.s32 	%r6951, %r6885, %r6950;
	xor.b32  	%r6952, %r6923, %r6951;
	shf.l.wrap.b32 	%r6953, %r6952, %r6952, 12;
	add.s32 	%r6954, %r6948, %r6953;
	xor.b32  	%r6955, %r6950, %r6954;
	shf.l.wrap.b32 	%r6956, %r6955, %r6955, 8;
	add.s32 	%r6957, %r6951, %r6956;
	xor.b32  	%r6958, %r6953, %r6957;
	shf.l.wrap.b32 	%r6959, %r6958, %r6958, 7;
	add.s32 	%r6960, %r6918, %r6887;
	xor.b32  	%r6961, %r6908, %r6960;
	shf.l.wrap.b32 	%r6962, %r6961, %r6961, 16;
	add.s32 	%r6963, %r6897, %r6962;
	xor.b32  	%r6964, %r6887, %r6963;
	shf.l.wrap.b32 	%r6965, %r6964, %r6964, 12;
	add.s32 	%r6966, %r6960, %r6965;
	xor.b32  	%r6967, %r6962, %r6966;
	shf.l.wrap.b32 	%r6968, %r6967, %r6967, 8;
	add.s32 	%r6969, %r6963, %r6968;
	xor.b32  	%r6970, %r6965, %r6969;
	shf.l.wrap.b32 	%r6971, %r6970, %r6970, 7;
	add.s32 	%r6972, %r6930, %r6971;
	xor.b32  	%r6973, %r6944, %r6972;
	shf.l.wrap.b32 	%r6974, %r6973, %r6973, 16;
	add.s32 	%r6975, %r6957, %r6974;
	xor.b32  	%r6976, %r6971, %r6975;
	shf.l.wrap.b32 	%r6977, %r6976, %r6976, 12;
	add.s32 	%r6978, %r6972, %r6977;
	xor.b32  	%r6979, %r6974, %r6978;
	shf.l.wrap.b32 	%r6980, %r6979, %r6979, 8;
	add.s32 	%r6981, %r6975, %r6980;
	xor.b32  	%r6982, %r6977, %r6981;
	shf.l.wrap.b32 	%r6983, %r6982, %r6982, 7;
	add.s32 	%r6984, %r6942, %r6935;
	xor.b32  	%r6985, %r6956, %r6984;
	shf.l.wrap.b32 	%r6986, %r6985, %r6985, 16;
	add.s32 	%r6987, %r6969, %r6986;
	xor.b32  	%r6988, %r6935, %r6987;
	shf.l.wrap.b32 	%r6989, %r6988, %r6988, 12;
	add.s32 	%r6990, %r6984, %r6989;
	xor.b32  	%r6991, %r6986, %r6990;
	shf.l.wrap.b32 	%r6992, %r6991, %r6991, 8;
	add.s32 	%r6993, %r6987, %r6992;
	xor.b32  	%r6994, %r6989, %r6993;
	shf.l.wrap.b32 	%r6995, %r6994, %r6994, 7;
	add.s32 	%r6996, %r6954, %r6947;
	xor.b32  	%r6997, %r6968, %r6996;
	shf.l.wrap.b32 	%r6998, %r6997, %r6997, 16;
	add.s32 	%r6999, %r6933, %r6998;
	xor.b32  	%r7000, %r6947, %r6999;
	shf.l.wrap.b32 	%r7001, %r7000, %r7000, 12;
	add.s32 	%r7002, %r6996, %r7001;
	xor.b32  	%r7003, %r6998, %r7002;
	shf.l.wrap.b32 	%r7004, %r7003, %r7003, 8;
	add.s32 	%r7005, %r6999, %r7004;
	xor.b32  	%r7006, %r7001, %r7005;
	shf.l.wrap.b32 	%r7007, %r7006, %r7006, 7;
	add.s32 	%r7008, %r6966, %r6959;
	xor.b32  	%r7009, %r6932, %r7008;
	shf.l.wrap.b32 	%r7010, %r7009, %r7009, 16;
	add.s32 	%r7011, %r6945, %r7010;
	xor.b32  	%r7012, %r6959, %r7011;
	shf.l.wrap.b32 	%r7013, %r7012, %r7012, 12;
	add.s32 	%r7014, %r7008, %r7013;
	xor.b32  	%r7015, %r7010, %r7014;
	shf.l.wrap.b32 	%r7016, %r7015, %r7015, 8;
	add.s32 	%r7017, %r7011, %r7016;
	xor.b32  	%r7018, %r7013, %r7017;
	shf.l.wrap.b32 	%r7019, %r7018, %r7018, 7;
	add.s32 	%r7020, %r6978, %r6995;
	xor.b32  	%r7021, %r7016, %r7020;
	shf.l.wrap.b32 	%r7022, %r7021, %r7021, 16;
	add.s32 	%r7023, %r7005, %r7022;
	xor.b32  	%r7024, %r6995, %r7023;
	shf.l.wrap.b32 	%r7025, %r7024, %r7024, 12;
	add.s32 	%r7026, %r7020, %r7025;
	xor.b32  	%r7027, %r7022, %r7026;
	shf.l.wrap.b32 	%r7028, %r7027, %r7027, 8;
	add.s32 	%r7029, %r7023, %r7028;
	xor.b32  	%r7030, %r7025, %r7029;
	shf.l.wrap.b32 	%r7031, %r7030, %r7030, 7;
	add.s32 	%r7032, %r6990, %r7007;
	xor.b32  	%r7033, %r6980, %r7032;
	shf.l.wrap.b32 	%r7034, %r7033, %r7033, 16;
	add.s32 	%r7035, %r7017, %r7034;
	xor.b32  	%r7036, %r7007, %r7035;
	shf.l.wrap.b32 	%r7037, %r7036, %r7036, 12;
	add.s32 	%r7038, %r7032, %r7037;
	xor.b32  	%r7039, %r7034, %r7038;
	shf.l.wrap.b32 	%r7040, %r7039, %r7039, 8;
	add.s32 	%r7041, %r7035, %r7040;
	xor.b32  	%r7042, %r7037, %r7041;
	shf.l.wrap.b32 	%r7043, %r7042, %r7042, 7;
	add.s32 	%r7044, %r7002, %r7019;
	xor.b32  	%r7045, %r6992, %r7044;
	shf.l.wrap.b32 	%r7046, %r7045, %r7045, 16;
	add.s32 	%r7047, %r6981, %r7046;
	xor.b32  	%r7048, %r7019, %r7047;
	shf.l.wrap.b32 	%r7049, %r7048, %r7048, 12;
	add.s32 	%r7050, %r7044, %r7049;
	xor.b32  	%r7051, %r7046, %r7050;
	shf.l.wrap.b32 	%r7052, %r7051, %r7051, 8;
	add.s32 	%r7053, %r7047, %r7052;
	xor.b32  	%r7054, %r7049, %r7053;
	shf.l.wrap.b32 	%r7055, %r7054, %r7054, 7;
	add.s32 	%r7056, %r7014, %r6983;
	xor.b32  	%r7057, %r7004, %r7056;
	shf.l.wrap.b32 	%r7058, %r7057, %r7057, 16;
	add.s32 	%r7059, %r6993, %r7058;
	xor.b32  	%r7060, %r6983, %r7059;
	shf.l.wrap.b32 	%r7061, %r7060, %r7060, 12;
	add.s32 	%r7062, %r7056, %r7061;
	xor.b32  	%r7063, %r7058, %r7062;
	shf.l.wrap.b32 	%r7064, %r7063, %r7063, 8;
	add.s32 	%r7065, %r7059, %r7064;
	xor.b32  	%r7066, %r7061, %r7065;
	shf.l.wrap.b32 	%r7067, %r7066, %r7066, 7;
	add.s32 	%r7068, %r7026, %r7067;
	xor.b32  	%r7069, %r7040, %r7068;
	shf.l.wrap.b32 	%r7070, %r7069, %r7069, 16;
	add.s32 	%r7071, %r7053, %r7070;
	xor.b32  	%r7072, %r7067, %r7071;
	shf.l.wrap.b32 	%r7073, %r7072, %r7072, 12;
	add.s32 	%r7074, %r7068, %r7073;
	xor.b32  	%r7075, %r7070, %r7074;
	shf.l.wrap.b32 	%r7076, %r7075, %r7075, 8;
	add.s32 	%r7077, %r7038, %r7031;
	xor.b32  	%r7078, %r7052, %r7077;
	shf.l.wrap.b32 	%r7079, %r7078, %r7078, 16;
	add.s32 	%r7080, %r7065, %r7079;
	xor.b32  	%r7081, %r7031, %r7080;
	shf.l.wrap.b32 	%r7082, %r7081, %r7081, 12;
	add.s32 	%r7083, %r7077, %r7082;
	xor.b32  	%r7084, %r7079, %r7083;
	shf.l.wrap.b32 	%r7085, %r7084, %r7084, 8;
	add.s32 	%r7086, %r7080, %r7085;
	xor.b32  	%r7087, %r7082, %r7086;
	shf.l.wrap.b32 	%r7088, %r7087, %r7087, 7;
	add.s32 	%r7089, %r7050, %r7043;
	xor.b32  	%r7090, %r7064, %r7089;
	shf.l.wrap.b32 	%r7091, %r7090, %r7090, 16;
	add.s32 	%r7092, %r7029, %r7091;
	xor.b32  	%r7093, %r7043, %r7092;
	shf.l.wrap.b32 	%r7094, %r7093, %r7093, 12;
	add.s32 	%r7095, %r7089, %r7094;
	xor.b32  	%r7096, %r7091, %r7095;
	shf.l.wrap.b32 	%r7097, %r7096, %r7096, 8;
	add.s32 	%r7098, %r7092, %r7097;
	xor.b32  	%r7099, %r7094, %r7098;
	shf.l.wrap.b32 	%r7100, %r7099, %r7099, 7;
	add.s32 	%r7101, %r7062, %r7055;
	xor.b32  	%r7102, %r7028, %r7101;
	shf.l.wrap.b32 	%r7103, %r7102, %r7102, 16;
	add.s32 	%r7104, %r7041, %r7103;
	xor.b32  	%r7105, %r7055, %r7104;
	shf.l.wrap.b32 	%r7106, %r7105, %r7105, 12;
	add.s32 	%r7107, %r7101, %r7106;
	xor.b32  	%r7108, %r7103, %r7107;
	shf.l.wrap.b32 	%r7109, %r7108, %r7108, 8;
	add.s32 	%r7110, %r7104, %r7109;
	add.s32 	%r7111, %r7074, %r7088;
	xor.b32  	%r7112, %r7109, %r7111;
	shf.l.wrap.b32 	%r7113, %r7112, %r7112, 16;
	add.s32 	%r7114, %r7098, %r7113;
	xor.b32  	%r7115, %r7088, %r7114;
	shr.u32 	%r7116, %r7115, 20;
	add.s32 	%r7117, %r7111, %r7116;
	add.s32 	%r7118, %r7083, %r7100;
	xor.b32  	%r7119, %r7076, %r7118;
	shf.l.wrap.b32 	%r7120, %r7119, %r7119, 16;
	add.s32 	%r7121, %r7110, %r7120;
	xor.b32  	%r7122, %r7100, %r7121;
	shr.u32 	%r7123, %r7122, 20;
	add.s32 	%r7124, %r7118, %r7123;
	add.s32 	%r7125, %r13, %r7117;
	add.s32 	%r7126, %r14, %r7124;
	not.b32 	%r7127, %r11038;
	add.s32 	%r7128, %r550, %r7127;
	mov.b32 	%r7129, 1;
	shl.b32 	%r7130, %r7129, %r7128;
	and.b32  	%r564, %r7130, %r484;
	setp.eq.s32 	%p56, %r564, 0;
	selp.b32 	%r7131, %r7125, %r7126, %p56;
	cvt.u16.u32 	%rs108, %r7131;
	and.b16  	%rs174, %rs108, 1;
	and.b16  	%rs109, %rs172, 255;
	setp.ne.s16 	%p57, %rs109, 1;
	@%p57 bra 	$L__BB6_58;
	cvt.s64.s32 	%rd48, %r11038;
	mul.wide.s32 	%rd49, %r11038, 16;
	add.s64 	%rd50, %rd2, %rd49;
	ld.global.u32 	%r7132, [%rd50+508];
	selp.b32 	%r7133, %r11042, %r11043, %p56;
	xor.b32  	%r7134, %r7133, %r7132;
	selp.b32 	%r7135, %r11041, %r11044, %p56;
	selp.b32 	%r11042, %r7134, %r11042, %p56;
	selp.b32 	%r11043, %r11043, %r7134, %p56;
	ld.global.u32 	%r7136, [%rd50+512];
	xor.b32  	%r7137, %r7135, %r7136;
	selp.b32 	%r7138, %r11040, %r11045, %p56;
	selp.b32 	%r11041, %r7137, %r11041, %p56;
	selp.b32 	%r11044, %r11044, %r7137, %p56;
	ld.global.u32 	%r7139, [%rd50+516];
	xor.b32  	%r7140, %r7138, %r7139;
	selp.b32 	%r7141, %r11039, %r11046, %p56;
	selp.b32 	%r11040, %r7140, %r11040, %p56;
	selp.b32 	%r11045, %r11045, %r7140, %p56;
	ld.global.u32 	%r7142, [%rd50+520];
	xor.b32  	%r7143, %r7141, %r7142;
	selp.b64 	%rd51, 420, 445, %p56;
	selp.b32 	%r11039, %r7143, %r11039, %p56;
	selp.b32 	%r11046, %r11046, %r7143, %p56;
	add.s64 	%rd52, %rd51, %rd48;
	add.s64 	%rd53, %rd2, %rd52;
	ld.global.u8 	%rs110, [%rd53+488];
	xor.b16  	%rs174, %rs110, %rs174;
$L__BB6_58:
	selp.b32 	%r11050, %r11042, %r11043, %p56;
	selp.b32 	%r11049, %r11041, %r11044, %p56;
	selp.b32 	%r11048, %r11040, %r11045, %p56;
	selp.b32 	%r11047, %r11039, %r11046, %p56;
	add.s32 	%r11038, %r11038, 1;
	setp.lt.u32 	%p60, %r11038, %r550;
	mov.u16 	%rs172, %rs174;
	@%p60 bra 	$L__BB6_56;
$L__BB6_59:
	and.b16  	%rs111, %rs174, 255;
	setp.ne.s16 	%p61, %rs111, 1;
	@%p61 bra 	$L__BB6_61;
	ld.global.u32 	%r7144, [%rd2+960];
	xor.b32  	%r11050, %r11050, %r7144;
$L__BB6_61:
	@%p61 bra 	$L__BB6_63;
	ld.global.u32 	%r7145, [%rd2+964];
	xor.b32  	%r11049, %r11049, %r7145;
$L__BB6_63:
	@%p61 bra 	$L__BB6_65;
	ld.global.u32 	%r7146, [%rd2+968];
	xor.b32  	%r11048, %r11048, %r7146;
$L__BB6_65:
	@%p61 bra 	$L__BB6_67;
	ld.global.u32 	%r7147, [%rd2+972];
	xor.b32  	%r11047, %r11047, %r7147;
$L__BB6_67:
	ld.param.u32 	%r10705, [fused_batch_pir_kernel_transposed_2_param_4];
	setp.ge.s32 	%p65, %r484, %r10705;
	mov.b32 	%r11071, 0;
	mov.u32 	%r11072, %r11071;
	mov.u32 	%r11073, %r11071;
	mov.u32 	%r11074, %r11071;
	@%p65 bra 	$L__BB6_81;
	ld.global.u8 	%rs115, [%rd2+993];
	max.u16 	%rs116, %rs115, 11;
	cvt.u32.u16 	%r7149, %rs116;
	add.s32 	%r11062, %r7149, -11;
	ld.shared.v2.u32 	{%r11074, %r11073}, [s_mem+24712];
	ld.shared.v2.u32 	{%r11072, %r11071}, [s_mem+24720];
	ld.shared.u8 	%rs177, [s_mem+24728];
	cvt.u32.u16 	%r606, %rs115;
	setp.ge.u32 	%p66, %r11062, %r606;
	@%p66 bra 	$L__BB6_73;
	mov.u16 	%rs175, %rs177;
$L__BB6_70:
	ld.const.u32 	%r7150, [CHACHA_CONSTANTS];
	add.s32 	%r7151, %r7150, %r11074;
	shf.l.wrap.b32 	%r7152, %r7151, %r7151, 16;
	add.s32 	%r7153, %r11074, %r7152;
	xor.b32  	%r7154, %r11074, %r7153;
	shf.l.wrap.b32 	%r7155, %r7154, %r7154, 12;
	add.s32 	%r7156, %r7151, %r7155;
	xor.b32  	%r7157, %r7152, %r7156;
	shf.l.wrap.b32 	%r7158, %r7157, %r7157, 8;
	add.s32 	%r7159, %r7153, %r7158;
	xor.b32  	%r7160, %r7155, %r7159;
	shf.l.wrap.b32 	%r7161, %r7160, %r7160, 7;
	add.s32 	%r7162, %r14, %r11073;
	shf.l.wrap.b32 	%r7163, %r7162, %r7162, 16;
	add.s32 	%r7164, %r11073, %r7163;
	xor.b32  	%r7165, %r11073, %r7164;
	shf.l.wrap.b32 	%r7166, %r7165, %r7165, 12;
	add.s32 	%r7167, %r7162, %r7166;
	xor.b32  	%r7168, %r7163, %r7167;
	shf.l.wrap.b32 	%r7169, %r7168, %r7168, 8;
	add.s32 	%r7170, %r7164, %r7169;
	xor.b32  	%r7171, %r7166, %r7170;
	shf.l.wrap.b32 	%r7172, %r7171, %r7171, 7;
	add.s32 	%r7173, %r15, %r11072;
	shf.l.wrap.b32 	%r7174, %r7173, %r7173, 16;
	add.s32 	%r7175, %r11072, %r7174;
	xor.b32  	%r7176, %r11072, %r7175;
	shf.l.wrap.b32 	%r7177, %r7176, %r7176, 12;
	add.s32 	%r7178, %r7173, %r7177;
	xor.b32  	%r7179, %r7174, %r7178;
	shf.l.wrap.b32 	%r7180, %r7179, %r7179, 8;
	add.s32 	%r7181, %r7175, %r7180;
	xor.b32  	%r7182, %r7177, %r7181;
	shf.l.wrap.b32 	%r7183, %r7182, %r7182, 7;
	add.s32 	%r7184, %r16, %r11071;
	shf.l.wrap.b32 	%r7185, %r7184, %r7184, 16;
	add.s32 	%r7186, %r11071, %r7185;
	xor.b32  	%r7187, %r11071, %r7186;
	shf.l.wrap.b32 	%r7188, %r7187, %r7187, 12;
	add.s32 	%r7189, %r7184, %r7188;
	xor.b32  	%r7190, %r7185, %r7189;
	shf.l.wrap.b32 	%r7191, %r7190, %r7190, 8;
	add.s32 	%r7192, %r7186, %r7191;
	xor.b32  	%r7193, %r7188, %r7192;
	shf.l.wrap.b32 	%r7194, %r7193, %r7193, 7;
	add.s32 	%r7195, %r7156, %r7172;
	xor.b32  	%r7196, %r7191, %r7195;
	shf.l.wrap.b32 	%r7197, %r7196, %r7196, 16;
	add.s32 	%r7198, %r7181, %r7197;
	xor.b32  	%r7199, %r7172, %r7198;
	shf.l.wrap.b32 	%r7200, %r7199, %r7199, 12;
	add.s32 	%r7201, %r7195, %r7200;
	xor.b32  	%r7202, %r7197, %r7201;
	shf.l.wrap.b32 	%r7203, %r7202, %r7202, 8;
	add.s32 	%r7204, %r7198, %r7203;
	xor.b32  	%r7205, %r7200, %r7204;
	shf.l.wrap.b32 	%r7206, %r7205, %r7205, 7;
	add.s32 	%r7207, %r7167, %r7183;
	xor.b32  	%r7208, %r7158, %r7207;
	shf.l.wrap.b32 	%r7209, %r7208, %r7208, 16;
	add.s32 	%r7210, %r7192, %r7209;
	xor.b32  	%r7211, %r7183, %r7210;
	shf.l.wrap.b32 	%r7212, %r7211, %r7211, 12;
	add.s32 	%r7213, %r7207, %r7212;
	xor.b32  	%r7214, %r7209, %r7213;
	shf.l.wrap.b32 	%r7215, %r7214, %r7214, 8;
	add.s32 	%r7216, %r7210, %r7215;
	xor.b32  	%r7217, %r7212, %r7216;
	shf.l.wrap.b32 	%r7218, %r7217, %r7217, 7;
	add.s32 	%r7219, %r7178, %r7194;
	xor.b32  	%r7220, %r7169, %r7219;
	shf.l.wrap.b32 	%r7221, %r7220, %r7220, 16;
	add.s32 	%r7222, %r7159, %r7221;
	xor.b32  	%r7223, %r7194, %r7222;
	shf.l.wrap.b32 	%r7224, %r7223, %r7223, 12;
	add.s32 	%r7225, %r7219, %r7224;
	xor.b32  	%r7226, %r7221, %r7225;
	shf.l.wrap.b32 	%r7227, %r7226, %r7226, 8;
	add.s32 	%r7228, %r7222, %r7227;
	xor.b32  	%r7229, %r7224, %r7228;
	shf.l.wrap.b32 	%r7230, %r7229, %r7229, 7;
	add.s32 	%r7231, %r7189, %r7161;
	xor.b32  	%r7232, %r7180, %r7231;
	shf.l.wrap.b32 	%r7233, %r7232, %r7232, 16;
	add.s32 	%r7234, %r7170, %r7233;
	xor.b32  	%r7235, %r7161, %r7234;
	shf.l.wrap.b32 	%r7236, %r7235, %r7235, 12;
	add.s32 	%r7237, %r7231, %r7236;
	xor.b32  	%r7238, %r7233, %r7237;
	shf.l.wrap.b32 	%r7239, %r7238, %r7238, 8;
	add.s32 	%r7240, %r7234, %r7239;
	xor.b32  	%r7241, %r7236, %r7240;
	shf.l.wrap.b32 	%r7242, %r7241, %r7241, 7;
	add.s32 	%r7243, %r7201, %r7242;
	xor.b32  	%r7244, %r7215, %r7243;
	shf.l.wrap.b32 	%r7245, %r7244, %r7244, 16;
	add.s32 	%r7246, %r7228, %r7245;
	xor.b32  	%r7247, %r7242, %r7246;
	shf.l.wrap.b32 	%r7248, %r7247, %r7247, 12;
	add.s32 	%r7249, %r7243, %r7248;
	xor.b32  	%r7250, %r7245, %r7249;
	shf.l.wrap.b32 	%r7251, %r7250, %r7250, 8;
	add.s32 	%r7252, %r7246, %r7251;
	xor.b32  	%r7253, %r7248, %r7252;
	shf.l.wrap.b32 	%r7254, %r7253, %r7253, 7;
	add.s32 	%r7255, %r7213, %r7206;
	xor.b32  	%r7256, %r7227, %r7255;
	shf.l.wrap.b32 	%r7257, %r7256, %r7256, 16;
	add.s32 	%r7258, %r7240, %r7257;
	xor.b32  	%r7259, %r7206, %r7258;
	shf.l.wrap.b32 	%r7260, %r7259, %r7259, 12;
	add.s32 	%r7261, %r7255, %r7260;
	xor.b32  	%r7262, %r7257, %r7261;
	shf.l.wrap.b32 	%r7263, %r7262, %r7262, 8;
	add.s32 	%r7264, %r7258, %r7263;
	xor.b32  	%r7265, %r7260, %r7264;
	shf.l.wrap.b32 	%r7266, %r7265, %r7265, 7;
	add.s32 	%r7267, %r7225, %r7218;
	xor.b32  	%r7268, %r7239, %r7267;
	shf.l.wrap.b32 	%r7269, %r7268, %r7268, 16;
	add.s32 	%r7270, %r7204, %r7269;
	xor.b32  	%r7271, %r7218, %r7270;
	shf.l.wrap.b32 	%r7272, %r7271, %r7271, 12;
	add.s32 	%r7273, %r7267, %r7272;
	xor.b32  	%r7274, %r7269, %r7273;
	shf.l.wrap.b32 	%r7275, %r7274, %r7274, 8;
	add.s32 	%r7276, %r7270, %r7275;
	xor.b32  	%r7277, %r7272, %r7276;
	shf.l.wrap.b32 	%r7278, %r7277, %r7277, 7;
	add.s32 	%r7279, %r7237, %r7230;
	xor.b32  	%r7280, %r7203, %r7279;
	shf.l.wrap.b32 	%r7281, %r7280, %r7280, 16;
	add.s32 	%r7282, %r7216, %r7281;
	xor.b32  	%r7283, %r7230, %r7282;
	shf.l.wrap.b32 	%r7284, %r7283, %r7283, 12;
	add.s32 	%r7285, %r7279, %r7284;
	xor.b32  	%r7286, %r7281, %r7285;
	shf.l.wrap.b32 	%r7287, %r7286, %r7286, 8;
	add.s32 	%r7288, %r7282, %r7287;
	xor.b32  	%r7289, %r7284, %r7288;
	shf.l.wrap.b32 	%r7290, %r7289, %r7289, 7;
	add.s32 	%r7291, %r7249, %r7266;
	xor.b32  	%r7292, %r7287, %r7291;
	shf.l.wrap.b32 	%r7293, %r7292, %r7292, 16;
	add.s32 	%r7294, %r7276, %r7293;
	xor.b32  	%r7295, %r7266, %r7294;
	shf.l.wrap.b32 	%r7296, %r7295, %r7295, 12;
	add.s32 	%r7297, %r7291, %r7296;
	xor.b32  	%r7298, %r7293, %r7297;
	shf.l.wrap.b32 	%r7299, %r7298, %r7298, 8;
	add.s32 	%r7300, %r7294, %r7299;
	xor.b32  	%r7301, %r7296, %r7300;
	shf.l.wrap.b32 	%r7302, %r7301, %r7301, 7;
	add.s32 	%r7303, %r7261, %r7278;
	xor.b32  	%r7304, %r7251, %r7303;
	shf.l.wrap.b32 	%r7305, %r7304, %r7304, 16;
	add.s32 	%r7306, %r7288, %r7305;
	xor.b32  	%r7307, %r7278, %r7306;
	shf.l.wrap.b32 	%r7308, %r7307, %r7307, 12;
	add.s32 	%r7309, %r7303, %r7308;
	xor.b32  	%r7310, %r7305, %r7309;
	shf.l.wrap.b32 	%r7311, %r7310, %r7310, 8;
	add.s32 	%r7312, %r7306, %r7311;
	xor.b32  	%r7313, %r7308, %r7312;
	shf.l.wrap.b32 	%r7314, %r7313, %r7313, 7;
	add.s32 	%r7315, %r7273, %r7290;
	xor.b32  	%r7316, %r7263, %r7315;
	shf.l.wrap.b32 	%r7317, %r7316, %r7316, 16;
	add.s32 	%r7318, %r7252, %r7317;
	xor.b32  	%r7319, %r7290, %r7318;
	shf.l.wrap.b32 	%r7320, %r7319, %r7319, 12;
	add.s32 	%r7321, %r7315, %r7320;
	xor.b32  	%r7322, %r7317, %r7321;
	shf.l.wrap.b32 	%r7323, %r7322, %r7322, 8;
	add.s32 	%r7324, %r7318, %r7323;
	xor.b32  	%r7325, %r7320, %r7324;
	shf.l.wrap.b32 	%r7326, %r7325, %r7325, 7;
	add.s32 	%r7327, %r7285, %r7254;
	xor.b32  	%r7328, %r7275, %r7327;
	shf.l.wrap.b32 	%r7329, %r7328, %r7328, 16;
	add.s32 	%r7330, %r7264, %r7329;
	xor.b32  	%r7331, %r7254, %r7330;
	shf.l.wrap.b32 	%r7332, %r7331, %r7331, 12;
	add.s32 	%r7333, %r7327, %r7332;
	xor.b32  	%r7334, %r7329, %r7333;
	shf.l.wrap.b32 	%r7335, %r7334, %r7334, 8;
	add.s32 	%r7336, %r7330, %r7335;
	xor.b32  	%r7337, %r7332, %r7336;
	shf.l.wrap.b32 	%r7338, %r7337, %r7337, 7;
	add.s32 	%r7339, %r7297, %r7338;
	xor.b32  	%r7340, %r7311, %r7339;
	shf.l.wrap.b32 	%r7341, %r7340, %r7340, 16;
	add.s32 	%r7342, %r7324, %r7341;
	xor.b32  	%r7343, %r7338, %r7342;
	shf.l.wrap.b32 	%r7344, %r7343, %r7343, 12;
	add.s32 	%r7345, %r7339, %r7344;
	xor.b32  	%r7346, %r7341, %r7345;
	shf.l.wrap.b32 	%r7347, %r7346, %r7346, 8;
	add.s32 	%r7348, %r7342, %r7347;
	xor.b32  	%r7349, %r7344, %r7348;
	shf.l.wrap.b32 	%r7350, %r7349, %r7349, 7;
	add.s32 	%r7351, %r7309, %r7302;
	xor.b32  	%r7352, %r7323, %r7351;
	shf.l.wrap.b32 	%r7353, %r7352, %r7352, 16;
	add.s32 	%r7354, %r7336, %r7353;
	xor.b32  	%r7355, %r7302, %r7354;
	shf.l.wrap.b32 	%r7356, %r7355, %r7355, 12;
	add.s32 	%r7357, %r7351, %r7356;
	xor.b32  	%r7358, %r7353, %r7357;
	shf.l.wrap.b32 	%r7359, %r7358, %r7358, 8;
	add.s32 	%r7360, %r7354, %r7359;
	xor.b32  	%r7361, %r7356, %r7360;
	shf.l.wrap.b32 	%r7362, %r7361, %r7361, 7;
	add.s32 	%r7363, %r7321, %r7314;
	xor.b32  	%r7364, %r7335, %r7363;
	shf.l.wrap.b32 	%r7365, %r7364, %r7364, 16;
	add.s32 	%r7366, %r7300, %r7365;
	xor.b32  	%r7367, %r7314, %r7366;
	shf.l.wrap.b32 	%r7368, %r7367, %r7367, 12;
	add.s32 	%r7369, %r7363, %r7368;
	xor.b32  	%r7370, %r7365, %r7369;
	shf.l.wrap.b32 	%r7371, %r7370, %r7370, 8;
	add.s32 	%r7372, %r7366, %r7371;
	xor.b32  	%r7373, %r7368, %r7372;
	shf.l.wrap.b32 	%r7374, %r7373, %r7373, 7;
	add.s32 	%r7375, %r7333, %r7326;
	xor.b32  	%r7376, %r7299, %r7375;
	shf.l.wrap.b32 	%r7377, %r7376, %r7376, 16;
	add.s32 	%r7378, %r7312, %r7377;
	xor.b32  	%r7379, %r7326, %r7378;
	shf.l.wrap.b32 	%r7380, %r7379, %r7379, 12;
	add.s32 	%r7381, %r7375, %r7380;
	xor.b32  	%r7382, %r7377, %r7381;
	shf.l.wrap.b32 	%r7383, %r7382, %r7382, 8;
	add.s32 	%r7384, %r7378, %r7383;
	xor.b32  	%r7385, %r7380, %r7384;
	shf.l.wrap.b32 	%r7386, %r7385, %r7385, 7;
	add.s32 	%r7387, %r7345, %r7362;
	xor.b32  	%r7388, %r7383, %r7387;
	shf.l.wrap.b32 	%r7389, %r7388, %r7388, 16;
	add.s32 	%r7390, %r7372, %r7389;
	xor.b32  	%r7391, %r7362, %r7390;
	shf.l.wrap.b32 	%r7392, %r7391, %r7391, 12;
	add.s32 	%r7393, %r7387, %r7392;
	xor.b32  	%r7394, %r7389, %r7393;
	shf.l.wrap.b32 	%r7395, %r7394, %r7394, 8;
	add.s32 	%r7396, %r7390, %r7395;
	xor.b32  	%r7397, %r7392, %r7396;
	shf.l.wrap.b32 	%r7398, %r7397, %r7397, 7;
	add.s32 	%r7399, %r7357, %r7374;
	xor.b32  	%r7400, %r7347, %r7399;
	shf.l.wrap.b32 	%r7401, %r7400, %r7400, 16;
	add.s32 	%r7402, %r7384, %r7401;
	xor.b32  	%r7403, %r7374, %r7402;
	shf.l.wrap.b32 	%r7404, %r7403, %r7403, 12;
	add.s32 	%r7405, %r7399, %r7404;
	xor.b32  	%r7406, %r7401, %r7405;
	shf.l.wrap.b32 	%r7407, %r7406, %r7406, 8;
	add.s32 	%r7408, %r7402, %r7407;
	xor.b32  	%r7409, %r7404, %r7408;
	shf.l.wrap.b32 	%r7410, %r7409, %r7409, 7;
	add.s32 	%r7411, %r7369, %r7386;
	xor.b32  	%r7412, %r7359, %r7411;
	shf.l.wrap.b32 	%r7413, %r7412, %r7412, 16;
	add.s32 	%r7414, %r7348, %r7413;
	xor.b32  	%r7415, %r7386, %r7414;
	shf.l.wrap.b32 	%r7416, %r7415, %r7415, 12;
	add.s32 	%r7417, %r7411, %r7416;
	xor.b32  	%r7418, %r7413, %r7417;
	shf.l.wrap.b32 	%r7419, %r7418, %r7418, 8;
	add.s32 	%r7420, %r7414, %r7419;
	xor.b32  	%r7421, %r7416, %r7420;
	shf.l.wrap.b32 	%r7422, %r7421, %r7421, 7;
	add.s32 	%r7423, %r7381, %r7350;
	xor.b32  	%r7424, %r7371, %r7423;
	shf.l.wrap.b32 	%r7425, %r7424, %r7424, 16;
	add.s32 	%r7426, %r7360, %r7425;
	xor.b32  	%r7427, %r7350, %r7426;
	shf.l.wrap.b32 	%r7428, %r7427, %r7427, 12;
	add.s32 	%r7429, %r7423, %r7428;
	xor.b32  	%r7430, %r7425, %r7429;
	shf.l.wrap.b32 	%r7431, %r7430, %r7430, 8;
	add.s32 	%r7432, %r7426, %r7431;
	xor.b32  	%r7433, %r7428, %r7432;
	shf.l.wrap.b32 	%r7434, %r7433, %r7433, 7;
	add.s32 	%r7435, %r7393, %r7434;
	xor.b32  	%r7436, %r7407, %r7435;
	shf.l.wrap.b32 	%r7437, %r7436, %r7436, 16;
	add.s32 	%r7438, %r7420, %r7437;
	xor.b32  	%r7439, %r7434, %r7438;
	shf.l.wrap.b32 	%r7440, %r7439, %r7439, 12;
	add.s32 	%r7441, %r7435, %r7440;
	xor.b32  	%r7442, %r7437, %r7441;
	shf.l.wrap.b32 	%r7443, %r7442, %r7442, 8;
	add.s32 	%r7444, %r7438, %r7443;
	xor.b32  	%r7445, %r7440, %r7444;
	shf.l.wrap.b32 	%r7446, %r7445, %r7445, 7;
	add.s32 	%r7447, %r7405, %r7398;
	xor.b32  	%r7448, %r7419, %r7447;
	shf.l.wrap.b32 	%r7449, %r7448, %r7448, 16;
	add.s32 	%r7450, %r7432, %r7449;
	xor.b32  	%r7451, %r7398, %r7450;
	shf.l.wrap.b32 	%r7452, %r7451, %r7451, 12;
	add.s32 	%r7453, %r7447, %r7452;
	xor.b32  	%r7454, %r7449, %r7453;
	shf.l.wrap.b32 	%r7455, %r7454, %r7454, 8;
	add.s32 	%r7456, %r7450, %r7455;
	xor.b32  	%r7457, %r7452, %r7456;
	shf.l.wrap.b32 	%r7458, %r7457, %r7457, 7;
	add.s32 	%r7459, %r7417, %r7410;
	xor.b32  	%r7460, %r7431, %r7459;
	shf.l.wrap.b32 	%r7461, %r7460, %r7460, 16;
	add.s32 	%r7462, %r7396, %r7461;
	xor.b32  	%r7463, %r7410, %r7462;
	shf.l.wrap.b32 	%r7464, %r7463, %r7463, 12;
	add.s32 	%r7465, %r7459, %r7464;
	xor.b32  	%r7466, %r7461, %r7465;
	shf.l.wrap.b32 	%r7467, %r7466, %r7466, 8;
	add.s32 	%r7468, %r7462, %r7467;
	xor.b32  	%r7469, %r7464, %r7468;
	shf.l.wrap.b32 	%r7470, %r7469, %r7469, 7;
	add.s32 	%r7471, %r7429, %r7422;
	xor.b32  	%r7472, %r7395, %r7471;
	shf.l.wrap.b32 	%r7473, %r7472, %r7472, 16;
	add.s32 	%r7474, %r7408, %r7473;
	xor.b32  	%r7475, %r7422, %r7474;
	shf.l.wrap.b32 	%r7476, %r7475, %r7475, 12;
	add.s32 	%r7477, %r7471, %r7476;
	xor.b32  	%r7478, %r7473, %r7477;
	shf.l.wrap.b32 	%r7479, %r7478, %r7478, 8;
	add.s32 	%r7480, %r7474, %r7479;
	xor.b32  	%r7481, %r7476, %r7480;
	shf.l.wrap.b32 	%r7482, %r7481, %r7481, 7;
	add.s32 	%r7483, %r7441, %r7458;
	xor.b32  	%r7484, %r7479, %r7483;
	shf.l.wrap.b32 	%r7485, %r7484, %r7484, 16;
	add.s32 	%r7486, %r7468, %r7485;
	xor.b32  	%r7487, %r7458, %r7486;
	shf.l.wrap.b32 	%r7488, %r7487, %r7487, 12;
	add.s32 	%r7489, %r7483, %r7488;
	xor.b32  	%r7490, %r7485, %r7489;
	shf.l.wrap.b32 	%r7491, %r7490, %r7490, 8;
	add.s32 	%r7492, %r7486, %r7491;
	xor.b32  	%r7493, %r7488, %r7492;
	shf.l.wrap.b32 	%r7494, %r7493, %r7493, 7;
	add.s32 	%r7495, %r7453, %r7470;
	xor.b32  	%r7496, %r7443, %r7495;
	shf.l.wrap.b32 	%r7497, %r7496, %r7496, 16;
	add.s32 	%r7498, %r7480, %r7497;
	xor.b32  	%r7499, %r7470, %r7498;
	shf.l.wrap.b32 	%r7500, %r7499, %r7499, 12;
	add.s32 	%r7501, %r7495, %r7500;
	xor.b32  	%r7502, %r7497, %r7501;
	shf.l.wrap.b32 	%r7503, %r7502, %r7502, 8;
	add.s32 	%r7504, %r7498, %r7503;
	xor.b32  	%r7505, %r7500, %r7504;
	shf.l.wrap.b32 	%r7506, %r7505, %r7505, 7;
	add.s32 	%r7507, %r7465, %r7482;
	xor.b32  	%r7508, %r7455, %r7507;
	shf.l.wrap.b32 	%r7509, %r7508, %r7508, 16;
	add.s32 	%r7510, %r7444, %r7509;
	xor.b32  	%r7511, %r7482, %r7510;
	shf.l.wrap.b32 	%r7512, %r7511, %r7511, 12;
	add.s32 	%r7513, %r7507, %r7512;
	xor.b32  	%r7514, %r7509, %r7513;
	shf.l.wrap.b32 	%r7515, %r7514, %r7514, 8;
	add.s32 	%r7516, %r7510, %r7515;
	xor.b32  	%r7517, %r7512, %r7516;
	shf.l.wrap.b32 	%r7518, %r7517, %r7517, 7;
	add.s32 	%r7519, %r7477, %r7446;
	xor.b32  	%r7520, %r7467, %r7519;
	shf.l.wrap.b32 	%r7521, %r7520, %r7520, 16;
	add.s32 	%r7522, %r7456, %r7521;
	xor.b32  	%r7523, %r7446, %r7522;
	shf.l.wrap.b32 	%r7524, %r7523, %r7523, 12;
	add.s32 	%r7525, %r7519, %r7524;
	xor.b32  	%r7526, %r7521, %r7525;
	shf.l.wrap.b32 	%r7527, %r7526, %r7526, 8;
	add.s32 	%r7528, %r7522, %r7527;
	xor.b32  	%r7529, %r7524, %r7528;
	shf.l.wrap.b32 	%r7530, %r7529, %r7529, 7;
	add.s32 	%r11066, %r7150, %r7489;
	add.s32 	%r11065, %r14, %r7501;
	add.s32 	%r11064, %r15, %r7513;
	add.s32 	%r11063, %r16, %r7525;
	add.s32 	%r11067, %r11074, %r7530;
	add.s32 	%r11068, %r11073, %r7494;
	add.s32 	%r11069, %r11072, %r7506;
	add.s32 	%r11070, %r11071, %r7518;
	xor.b32  	%r7531, %r7151, 1;
	shf.l.wrap.b32 	%r7532, %r7151, %r7531, 16;
	add.s32 	%r7533, %r11074, %r7532;
	xor.b32  	%r7534, %r11074, %r7533;
	shf.l.wrap.b32 	%r7535, %r7534, %r7534, 12;
	add.s32 	%r7536, %r7151, %r7535;
	xor.b32  	%r7537, %r7532, %r7536;
	shf.l.wrap.b32 	%r7538, %r7537, %r7537, 8;
	add.s32 	%r7539, %r7533, %r7538;
	xor.b32  	%r7540, %r7535, %r7539;
	shf.l.wrap.b32 	%r7541, %r7540, %r7540, 7;
	add.s32 	%r7542, %r7536, %r7172;
	xor.b32  	%r7543, %r7191, %r7542;
	shf.l.wrap.b32 	%r7544, %r7543, %r7543, 16;
	add.s32 	%r7545, %r7181, %r7544;
	xor.b32  	%r7546, %r7172, %r7545;
	shf.l.wrap.b32 	%r7547, %r7546, %r7546, 12;
	add.s32 	%r7548, %r7542, %r7547;
	xor.b32  	%r7549, %r7544, %r7548;
	shf.l.wrap.b32 	%r7550, %r7549, %r7549, 8;
	add.s32 	%r7551, %r7545, %r7550;
	xor.b32  	%r7552, %r7547, %r7551;
	shf.l.wrap.b32 	%r7553, %r7552, %r7552, 7;
	xor.b32  	%r7554, %r7538, %r7207;
	shf.l.wrap.b32 	%r7555, %r7554, %r7554, 16;
	add.s32 	%r7556, %r7192, %r7555;
	xor.b32  	%r7557, %r7183, %r7556;
	shf.l.wrap.b32 	%r7558, %r7557, %r7557, 12;
	add.s32 	%r7559, %r7207, %r7558;
	xor.b32  	%r7560, %r7555, %r7559;
	shf.l.wrap.b32 	%r7561, %r7560, %r7560, 8;
	add.s32 	%r7562, %r7556, %r7561;
	xor.b32  	%r7563, %r7558, %r7562;
	shf.l.wrap.b32 	%r7564, %r7563, %r7563, 7;
	add.s32 	%r7565, %r7539, %r7221;
	xor.b32  	%r7566, %r7194, %r7565;
	shf.l.wrap.b32 	%r7567, %r7566, %r7566, 12;
	add.s32 	%r7568, %r7219, %r7567;
	xor.b32  	%r7569, %r7221, %r7568;
	shf.l.wrap.b32 	%r7570, %r7569, %r7569, 8;
	add.s32 	%r7571, %r7565, %r7570;
	xor.b32  	%r7572, %r7567, %r7571;
	shf.l.wrap.b32 	%r7573, %r7572, %r7572, 7;
	add.s32 	%r7574, %r7189, %r7541;
	xor.b32  	%r7575, %r7180, %r7574;
	shf.l.wrap.b32 	%r7576, %r7575, %r7575, 16;
	add.s32 	%r7577, %r7170, %r7576;
	xor.b32  	%r7578, %r7541, %r7577;
	shf.l.wrap.b32 	%r7579, %r7578, %r7578, 12;
	add.s32 	%r7580, %r7574, %r7579;
	xor.b32  	%r7581, %r7576, %r7580;
	shf.l.wrap.b32 	%r7582, %r7581, %r7581, 8;
	add.s32 	%r7583, %r7577, %r7582;
	xor.b32  	%r7584, %r7579, %r7583;
	shf.l.wrap.b32 	%r7585, %r7584, %r7584, 7;
	add.s32 	%r7586, %r7548, %r7585;
	xor.b32  	%r7587, %r7561, %r7586;
	shf.l.wrap.b32 	%r7588, %r7587, %r7587, 16;
	add.s32 	%r7589, %r7571, %r7588;
	xor.b32  	%r7590, %r7585, %r7589;
	shf.l.wrap.b32 	%r7591, %r7590, %r7590, 12;
	add.s32 	%r7592, %r7586, %r7591;
	xor.b32  	%r7593, %r7588, %r7592;
	shf.l.wrap.b32 	%r7594, %r7593, %r7593, 8;
	add.s32 	%r7595, %r7589, %r7594;
	xor.b32  	%r7596, %r7591, %r7595;
	shf.l.wrap.b32 	%r7597, %r7596, %r7596, 7;
	add.s32 	%r7598, %r7559, %r7553;
	xor.b32  	%r7599, %r7570, %r7598;
	shf.l.wrap.b32 	%r7600, %r7599, %r7599, 16;
	add.s32 	%r7601, %r7583, %r7600;
	xor.b32  	%r7602, %r7553, %r7601;
	shf.l.wrap.b32 	%r7603, %r7602, %r7602, 12;
	add.s32 	%r7604, %r7598, %r7603;
	xor.b32  	%r7605, %r7600, %r7604;
	shf.l.wrap.b32 	%r7606, %r7605, %r7605, 8;
	add.s32 	%r7607, %r7601, %r7606;
	xor.b32  	%r7608, %r7603, %r7607;
	shf.l.wrap.b32 	%r7609, %r7608, %r7608, 7;
	add.s32 	%r7610, %r7568, %r7564;
	xor.b32  	%r7611, %r7582, %r7610;
	shf.l.wrap.b32 	%r7612, %r7611, %r7611, 16;
	add.s32 	%r7613, %r7551, %r7612;
	xor.b32  	%r7614, %r7564, %r7613;
	shf.l.wrap.b32 	%r7615, %r7614, %r7614, 12;
	add.s32 	%r7616, %r7610, %r7615;
	xor.b32  	%r7617, %r7612, %r7616;
	shf.l.wrap.b32 	%r7618, %r7617, %r7617, 8;
	add.s32 	%r7619, %r7613, %r7618;
	xor.b32  	%r7620, %r7615, %r7619;
	shf.l.wrap.b32 	%r7621, %r7620, %r7620, 7;
	add.s32 	%r7622, %r7580, %r7573;
	xor.b32  	%r7623, %r7550, %r7622;
	shf.l.wrap.b32 	%r7624, %r7623, %r7623, 16;
	add.s32 	%r7625, %r7562, %r7624;
	xor.b32  	%r7626, %r7573, %r7625;
	shf.l.wrap.b32 	%r7627, %r7626, %r7626, 12;
	add.s32 	%r7628, %r7622, %r7627;
	xor.b32  	%r7629, %r7624, %r7628;
	shf.l.wrap.b32 	%r7630, %r7629, %r7629, 8;
	add.s32 	%r7631, %r7625, %r7630;
	xor.b32  	%r7632, %r7627, %r7631;
	shf.l.wrap.b32 	%r7633, %r7632, %r7632, 7;
	add.s32 	%r7634, %r7592, %r7609;
	xor.b32  	%r7635, %r7630, %r7634;
	shf.l.wrap.b32 	%r7636, %r7635, %r7635, 16;
	add.s32 	%r7637, %r7619, %r7636;
	xor.b32  	%r7638, %r7609, %r7637;
	shf.l.wrap.b32 	%r7639, %r7638, %r7638, 12;
	add.s32 	%r7640, %r7634, %r7639;
	xor.b32  	%r7641, %r7636, %r7640;
	shf.l.wrap.b32 	%r7642, %r7641, %r7641, 8;
	add.s32 	%r7643, %r7637, %r7642;
	xor.b32  	%r7644, %r7639, %r7643;
	shf.l.wrap.b32 	%r7645, %r7644, %r7644, 7;
	add.s32 	%r7646, %r7604, %r7621;
	xor.b32  	%r7647, %r7594, %r7646;
	shf.l.wrap.b32 	%r7648, %r7647, %r7647, 16;
	add.s32 	%r7649, %r7631, %r7648;
	xor.b32  	%r7650, %r7621, %r7649;
	shf.l.wrap.b32 	%r7651, %r7650, %r7650, 12;
	add.s32 	%r7652, %r7646, %r7651;
	xor.b32  	%r7653, %r7648, %r7652;
	shf.l.wrap.b32 	%r7654, %r7653, %r7653, 8;
	add.s32 	%r7655, %r7649, %r7654;
	xor.b32  	%r7656, %r7651, %r7655;
	shf.l.wrap.b32 	%r7657, %r7656, %r7656, 7;
	add.s32 	%r7658, %r7616, %r7633;
	xor.b32  	%r7659, %r7606, %r7658;
	shf.l.wrap.b32 	%r7660, %r7659, %r7659, 16;
	add.s32 	%r7661, %r7595, %r7660;
	xor.b32  	%r7662, %r7633, %r7661;
	shf.l.wrap.b32 	%r7663, %r7662, %r7662, 12;
	add.s32 	%r7664, %r7658, %r7663;
	xor.b32  	%r7665, %r7660, %r7664;
	shf.l.wrap.b32 	%r7666, %r7665, %r7665, 8;
	add.s32 	%r7667, %r7661, %r7666;
	xor.b32  	%r7668, %r7663, %r7667;
	shf.l.wrap.b32 	%r7669, %r7668, %r7668, 7;
	add.s32 	%r7670, %r7628, %r7597;
	xor.b32  	%r7671, %r7618, %r7670;
	shf.l.wrap.b32 	%r7672, %r7671, %r7671, 16;
	add.s32 	%r7673, %r7607, %r7672;
	xor.b32  	%r7674, %r7597, %r7673;
	shf.l.wrap.b32 	%r7675, %r7674, %r7674, 12;
	add.s32 	%r7676, %r7670, %r7675;
	xor.b32  	%r7677, %r7672, %r7676;
	shf.l.wrap.b32 	%r7678, %r7677, %r7677, 8;
	add.s32 	%r7679, %r7673, %r7678;
	xor.b32  	%r7680, %r7675, %r7679;
	shf.l.wrap.b32 	%r7681, %r7680, %r7680, 7;
	add.s32 	%r7682, %r7640, %r7681;
	xor.b32  	%r7683, %r7654, %r7682;
	shf.l.wrap.b32 	%r7684, %r7683, %r7683, 16;
	add.s32 	%r7685, %r7667, %r7684;
	xor.b32  	%r7686, %r7681, %r7685;
	shf.l.wrap.b32 	%r7687, %r7686, %r7686, 12;
	add.s32 	%r7688, %r7682, %r7687;
	xor.b32  	%r7689, %r7684, %r7688;
	shf.l.wrap.b32 	%r7690, %r7689, %r7689, 8;
	add.s32 	%r7691, %r7685, %r7690;
	xor.b32  	%r7692, %r7687, %r7691;
	shf.l.wrap.b32 	%r7693, %r7692, %r7692, 7;
	add.s32 	%r7694, %r7652, %r7645;
	xor.b32  	%r7695, %r7666, %r7694;
	shf.l.wrap.b32 	%r7696, %r7695, %r7695, 16;
	add.s32 	%r7697, %r7679, %r7696;
	xor.b32  	%r7698, %r7645, %r7697;
	shf.l.wrap.b32 	%r7699, %r7698, %r7698, 12;
	add.s32 	%r7700, %r7694, %r7699;
	xor.b32  	%r7701, %r7696, %r7700;
	shf.l.wrap.b32 	%r7702, %r7701, %r7701, 8;
	add.s32 	%r7703, %r7697, %r7702;
	xor.b32  	%r7704, %r7699, %r7703;
	shf.l.wrap.b32 	%r7705, %r7704, %r7704, 7;
	add.s32 	%r7706, %r7664, %r7657;
	xor.b32  	%r7707, %r7678, %r7706;
	shf.l.wrap.b32 	%r7708, %r7707, %r7707, 16;
	add.s32 	%r7709, %r7643, %r7708;
	xor.b32  	%r7710, %r7657, %r7709;
	shf.l.wrap.b32 	%r7711, %r7710, %r7710, 12;
	add.s32 	%r7712, %r7706, %r7711;
	xor.b32  	%r7713, %r7708, %r7712;
	shf.l.wrap.b32 	%r7714, %r7713, %r7713, 8;
	add.s32 	%r7715, %r7709, %r7714;
	xor.b32  	%r7716, %r7711, %r7715;
	shf.l.wrap.b32 	%r7717, %r7716, %r7716, 7;
	add.s32 	%r7718, %r7676, %r7669;
	xor.b32  	%r7719, %r7642, %r7718;
	shf.l.wrap.b32 	%r7720, %r7719, %r7719, 16;
	add.s32 	%r7721, %r7655, %r7720;
	xor.b32  	%r7722, %r7669, %r7721;
	shf.l.wrap.b32 	%r7723, %r7722, %r7722, 12;
	add.s32 	%r7724, %r7718, %r7723;
	xor.b32  	%r7725, %r7720, %r7724;
	shf.l.wrap.b32 	%r7726, %r7725, %r7725, 8;
	add.s32 	%r7727, %r7721, %r7726;
	xor.b32  	%r7728, %r7723, %r7727;
	shf.l.wrap.b32 	%r7729, %r7728, %r7728, 7;
	add.s32 	%r7730, %r7688, %r7705;
	xor.b32  	%r7731, %r7726, %r7730;
	shf.l.wrap.b32 	%r7732, %r7731, %r7731, 16;
	add.s32 	%r7733, %r7715, %r7732;
	xor.b32  	%r7734, %r7705, %r7733;
	shf.l.wrap.b32 	%r7735, %r7734, %r7734, 12;
	add.s32 	%r7736, %r7730, %r7735;
	xor.b32  	%r7737, %r7732, %r7736;
	shf.l.wrap.b32 	%r7738, %r7737, %r7737, 8;
	add.s32 	%r7739, %r7733, %r7738;
	xor.b32  	%r7740, %r7735, %r7739;
	shf.l.wrap.b32 	%r7741, %r7740, %r7740, 7;
	add.s32 	%r7742, %r7700, %r7717;
	xor.b32  	%r7743, %r7690, %r7742;
	shf.l.wrap.b32 	%r7744, %r7743, %r7743, 16;
	add.s32 	%r7745, %r7727, %r7744;
	xor.b32  	%r7746, %r7717, %r7745;
	shf.l.wrap.b32 	%r7747, %r7746, %r7746, 12;
	add.s32 	%r7748, %r7742, %r7747;
	xor.b32  	%r7749, %r7744, %r7748;
	shf.l.wrap.b32 	%r7750, %r7749, %r7749, 8;
	add.s32 	%r7751, %r7745, %r7750;
	xor.b32  	%r7752, %r7747, %r7751;
	shf.l.wrap.b32 	%r7753, %r7752, %r7752, 7;
	add.s32 	%r7754, %r7712, %r7729;
	xor.b32  	%r7755, %r7702, %r7754;
	shf.l.wrap.b32 	%r7756, %r7755, %r7755, 16;
	add.s32 	%r7757, %r7691, %r7756;
	xor.b32  	%r7758, %r7729, %r7757;
	shf.l.wrap.b32 	%r7759, %r7758, %r7758, 12;
	add.s32 	%r7760, %r7754, %r7759;
	xor.b32  	%r7761, %r7756, %r7760;
	shf.l.wrap.b32 	%r7762, %r7761, %r7761, 8;
	add.s32 	%r7763, %r7757, %r7762;
	xor.b32  	%r7764, %r7759, %r7763;
	shf.l.wrap.b32 	%r7765, %r7764, %r7764, 7;
	add.s32 	%r7766, %r7724, %r7693;
	xor.b32  	%r7767, %r7714, %r7766;
	shf.l.wrap.b32 	%r7768, %r7767, %r7767, 16;
	add.s32 	%r7769, %r7703, %r7768;
	xor.b32  	%r7770, %r7693, %r7769;
	shf.l.wrap.b32 	%r7771, %r7770, %r7770, 12;
	add.s32 	%r7772, %r7766, %r7771;
	xor.b32  	%r7773, %r7768, %r7772;
	shf.l.wrap.b32 	%r7774, %r7773, %r7773, 8;
	add.s32 	%r7775, %r7769, %r7774;
	xor.b32  	%r7776, %r7771, %r7775;
	shf.l.wrap.b32 	%r7777, %r7776, %r7776, 7;
	add.s32 	%r7778, %r7736, %r7777;
	xor.b32  	%r7779, %r7750, %r7778;
	shf.l.wrap.b32 	%r7780, %r7779, %r7779, 16;
	add.s32 	%r7781, %r7763, %r7780;
	xor.b32  	%r7782, %r7777, %r7781;
	shf.l.wrap.b32 	%r7783, %r7782, %r7782, 12;
	add.s32 	%r7784, %r7778, %r7783;
	xor.b32  	%r7785, %r7780, %r7784;
	shf.l.wrap.b32 	%r7786, %r7785, %r7785, 8;
	add.s32 	%r7787, %r7748, %r7741;
	xor.b32  	%r7788, %r7762, %r7787;
	shf.l.wrap.b32 	%r7789, %r7788, %r7788, 16;
	add.s32 	%r7790, %r7775, %r7789;
	xor.b32  	%r7791, %r7741, %r7790;
	shf.l.wrap.b32 	%r7792, %r7791, %r7791, 12;
	add.s32 	%r7793, %r7787, %r7792;
	xor.b32  	%r7794, %r7789, %r7793;
	shf.l.wrap.b32 	%r7795, %r7794, %r7794, 8;
	add.s32 	%r7796, %r7790, %r7795;
	xor.b32  	%r7797, %r7792, %r7796;
	shf.l.wrap.b32 	%r7798, %r7797, %r7797, 7;
	add.s32 	%r7799, %r7760, %r7753;
	xor.b32  	%r7800, %r7774, %r7799;
	shf.l.wrap.b32 	%r7801, %r7800, %r7800, 16;
	add.s32 	%r7802, %r7739, %r7801;
	xor.b32  	%r7803, %r7753, %r7802;
	shf.l.wrap.b32 	%r7804, %r7803, %r7803, 12;
	add.s32 	%r7805, %r7799, %r7804;
	xor.b32  	%r7806, %r7801, %r7805;
	shf.l.wrap.b32 	%r7807, %r7806, %r7806, 8;
	add.s32 	%r7808, %r7802, %r7807;
	xor.b32  	%r7809, %r7804, %r7808;
	shf.l.wrap.b32 	%r7810, %r7809, %r7809, 7;
	add.s32 	%r7811, %r7772, %r7765;
	xor.b32  	%r7812, %r7738, %r7811;
	shf.l.wrap.b32 	%r7813, %r7812, %r7812, 16;
	add.s32 	%r7814, %r7751, %r7813;
	xor.b32  	%r7815, %r7765, %r7814;
	shf.l.wrap.b32 	%r7816, %r7815, %r7815, 12;
	add.s32 	%r7817, %r7811, %r7816;
	xor.b32  	%r7818, %r7813, %r7817;
	shf.l.wrap.b32 	%r7819, %r7818, %r7818, 8;
	add.s32 	%r7820, %r7814, %r7819;
	add.s32 	%r7821, %r7784, %r7798;
	xor.b32  	%r7822, %r7819, %r7821;
	shf.l.wrap.b32 	%r7823, %r7822, %r7822, 16;
	add.s32 	%r7824, %r7808, %r7823;
	xor.b32  	%r7825, %r7798, %r7824;
	shr.u32 	%r7826, %r7825, 20;
	add.s32 	%r7827, %r7821, %r7826;
	add.s32 	%r7828, %r7793, %r7810;
	xor.b32  	%r7829, %r7786, %r7828;
	shf.l.wrap.b32 	%r7830, %r7829, %r7829, 16;
	add.s32 	%r7831, %r7820, %r7830;
	xor.b32  	%r7832, %r7810, %r7831;
	shr.u32 	%r7833, %r7832, 20;
	add.s32 	%r7834, %r7828, %r7833;
	add.s32 	%r7835, %r7150, %r7827;
	add.s32 	%r7836, %r14, %r7834;
	not.b32 	%r7837, %r11062;
	add.s32 	%r7838, %r606, %r7837;
	mov.b32 	%r7839, 1;
	shl.b32 	%r7840, %r7839, %r7838;
	and.b32  	%r620, %r7840, %r484;
	setp.eq.s32 	%p67, %r620, 0;
	selp.b32 	%r7841, %r7835, %r7836, %p67;
	cvt.u16.u32 	%rs117, %r7841;
	and.b16  	%rs177, %rs117, 1;
	and.b16  	%rs118, %rs175, 255;
	setp.ne.s16 	%p68, %rs118, 1;
	@%p68 bra 	$L__BB6_72;
	cvt.s64.s32 	%rd54, %r11062;
	mul.wide.s32 	%rd55, %r11062, 16;
	add.s64 	%rd56, %rd2, %rd55;
	ld.global.u32 	%r7842, [%rd56+996];
	selp.b32 	%r7843, %r11066, %r11067, %p67;
	xor.b32  	%r7844, %r7843, %r7842;
	selp.b32 	%r7845, %r11065, %r11068, %p67;
	selp.b32 	%r11066, %r7844, %r11066, %p67;
	selp.b32 	%r11067, %r11067, %r7844, %p67;
	ld.global.u32 	%r7846, [%rd56+1000];
	xor.b32  	%r7847, %r7845, %r7846;
	selp.b32 	%r7848, %r11064, %r11069, %p67;
	selp.b32 	%r11065, %r7847, %r11065, %p67;
	selp.b32 	%r11068, %r11068, %r7847, %p67;
	ld.global.u32 	%r7849, [%rd56+1004];
	xor.b32  	%r7850, %r7848, %r7849;
	selp.b32 	%r7851, %r11063, %r11070, %p67;
	selp.b32 	%r11064, %r7850, %r11064, %p67;
	selp.b32 	%r11069, %r11069, %r7850, %p67;
	ld.global.u32 	%r7852, [%rd56+1008];
	xor.b32  	%r7853, %r7851, %r7852;
	selp.b64 	%rd57, 420, 445, %p67;
	selp.b32 	%r11063, %r7853, %r11063, %p67;
	selp.b32 	%r11070, %r11070, %r7853, %p67;
	add.s64 	%rd58, %rd57, %rd54;
	add.s64 	%rd59, %rd2, %rd58;
	ld.global.u8 	%rs119, [%rd59+976];
	xor.b16  	%rs177, %rs119, %rs177;
$L__BB6_72:
	selp.b32 	%r11074, %r11066, %r11067, %p67;
	selp.b32 	%r11073, %r11065, %r11068, %p67;
	selp.b32 	%r11072, %r11064, %r11069, %p67;
	selp.b32 	%r11071, %r11063, %r11070, %p67;
	add.s32 	%r11062, %r11062, 1;
	setp.lt.u32 	%p71, %r11062, %r606;
	mov.u16 	%rs175, %rs177;
	@%p71 bra 	$L__BB6_70;
$L__BB6_73:
	and.b16  	%rs120, %rs177, 255;
	setp.ne.s16 	%p72, %rs120, 1;
	@%p72 bra 	$L__BB6_75;
	ld.global.u32 	%r7854, [%rd2+1448];
	xor.b32  	%r11074, %r11074, %r7854;
$L__BB6_75:
	@%p72 bra 	$L__BB6_77;
	ld.global.u32 	%r7855, [%rd2+1452];
	xor.b32  	%r11073, %r11073, %r7855;
$L__BB6_77:
	@%p72 bra 	$L__BB6_79;
	ld.global.u32 	%r7856, [%rd2+1456];
	xor.b32  	%r11072, %r11072, %r7856;
$L__BB6_79:
	@%p72 bra 	$L__BB6_81;
	ld.global.u32 	%r7857, [%rd2+1460];
	xor.b32  	%r11071, %r11071, %r7857;
$L__BB6_81:
	ld.param.u32 	%r10706, [fused_batch_pir_kernel_transposed_2_param_4];
	setp.ge.s32 	%p76, %r484, %r10706;
	mov.b32 	%r11095, 0;
	mov.u32 	%r11096, %r11095;
	mov.u32 	%r11097, %r11095;
	mov.u32 	%r11098, %r11095;
	@%p76 bra 	$L__BB6_95;
	ld.global.u8 	%rs124, [%rd2+1481];
	max.u16 	%rs125, %rs124, 11;
	cvt.u32.u16 	%r7859, %rs125;
	add.s32 	%r11086, %r7859, -11;
	ld.shared.u32 	%r11098, [s_mem+24732];
	ld.shared.v4.u32 	{%r11097, %r11096, %r11095, %r7860}, [s_mem+24736];
	mov.b64 	%rd60, {%r11095, %r7860};
	shr.u64 	%rd61, %rd60, 32;
	cvt.u16.u64 	%rs180, %rd61;
	cvt.u32.u16 	%r662, %rs124;
	setp.ge.u32 	%p77, %r11086, %r662;
	@%p77 bra 	$L__BB6_87;
	mov.u16 	%rs178, %rs180;
$L__BB6_84:
	ld.const.u32 	%r7861, [CHACHA_CONSTANTS];
	add.s32 	%r7862, %r7861, %r11098;
	shf.l.wrap.b32 	%r7863, %r7862, %r7862, 16;
	add.s32 	%r7864, %r11098, %r7863;
	xor.b32  	%r7865, %r11098, %r7864;
	shf.l.wrap.b32 	%r7866, %r7865, %r7865, 12;
	add.s32 	%r7867, %r7862, %r7866;
	xor.b32  	%r7868, %r7863, %r7867;
	shf.l.wrap.b32 	%r7869, %r7868, %r7868, 8;
	add.s32 	%r7870, %r7864, %r7869;
	xor.b32  	%r7871, %r7866, %r7870;
	shf.l.wrap.b32 	%r7872, %r7871, %r7871, 7;
	ld.const.u32 	%r7873, [CHACHA_CONSTANTS+4];
	add.s32 	%r7874, %r7873, %r11097;
	shf.l.wrap.b32 	%r7875, %r7874, %r7874, 16;
	add.s32 	%r7876, %r11097, %r7875;
	xor.b32  	%r7877, %r11097, %r7876;
	shf.l.wrap.b32 	%r7878, %r7877, %r7877, 12;
	add.s32 	%r7879, %r7874, %r7878;
	xor.b32  	%r7880, %r7875, %r7879;
	shf.l.wrap.b32 	%r7881, %r7880, %r7880, 8;
	add.s32 	%r7882, %r7876, %r7881;
	xor.b32  	%r7883, %r7878, %r7882;
	shf.l.wrap.b32 	%r7884, %r7883, %r7883, 7;
	ld.const.u32 	%r7885, [CHACHA_CONSTANTS+8];
	add.s32 	%r7886, %r7885, %r11096;
	shf.l.wrap.b32 	%r7887, %r7886, %r7886, 16;
	add.s32 	%r7888, %r11096, %r7887;
	xor.b32  	%r7889, %r11096, %r7888;
	shf.l.wrap.b32 	%r7890, %r7889, %r7889, 12;
	add.s32 	%r7891, %r7886, %r7890;
	xor.b32  	%r7892, %r7887, %r7891;
	shf.l.wrap.b32 	%r7893, %r7892, %r7892, 8;
	add.s32 	%r7894, %r7888, %r7893;
	xor.b32  	%r7895, %r7890, %r7894;
	shf.l.wrap.b32 	%r7896, %r7895, %r7895, 7;
	ld.const.u32 	%r7897, [CHACHA_CONSTANTS+12];
	add.s32 	%r7898, %r7897, %r11095;
	shf.l.wrap.b32 	%r7899, %r7898, %r7898, 16;
	add.s32 	%r7900, %r11095, %r7899;
	xor.b32  	%r7901, %r11095, %r7900;
	shf.l.wrap.b32 	%r7902, %r7901, %r7901, 12;
	add.s32 	%r7903, %r7898, %r7902;
	xor.b32  	%r7904, %r7899, %r7903;
	shf.l.wrap.b32 	%r7905, %r7904, %r7904, 8;
	add.s32 	%r7906, %r7900, %r7905;
	xor.b32  	%r7907, %r7902, %r7906;
	shf.l.wrap.b32 	%r7908, %r7907, %r7907, 7;
	add.s32 	%r7909, %r7867, %r7884;
	xor.b32  	%r7910, %r7905, %r7909;
	shf.l.wrap.b32 	%r7911, %r7910, %r7910, 16;
	add.s32 	%r7912, %r7894, %r7911;
	xor.b32  	%r7913, %r7884, %r7912;
	shf.l.wrap.b32 	%r7914, %r7913, %r7913, 12;
	add.s32 	%r7915, %r7909, %r7914;
	xor.b32  	%r7916, %r7911, %r7915;
	shf.l.wrap.b32 	%r7917, %r7916, %r7916, 8;
	add.s32 	%r7918, %r7912, %r7917;
	xor.b32  	%r7919, %r7914, %r7918;
	shf.l.wrap.b32 	%r7920, %r7919, %r7919, 7;
	add.s32 	%r7921, %r7879, %r7896;
	xor.b32  	%r7922, %r7869, %r7921;
	shf.l.wrap.b32 	%r7923, %r7922, %r7922, 16;
	add.s32 	%r7924, %r7906, %r7923;
	xor.b32  	%r7925, %r7896, %r7924;
	shf.l.wrap.b32 	%r7926, %r7925, %r7925, 12;
	add.s32 	%r7927, %r7921, %r7926;
	xor.b32  	%r7928, %r7923, %r7927;
	shf.l.wrap.b32 	%r7929, %r7928, %r7928, 8;
	add.s32 	%r7930, %r7924, %r7929;
	xor.b32  	%r7931, %r7926, %r7930;
	shf.l.wrap.b32 	%r7932, %r7931, %r7931, 7;
	add.s32 	%r7933, %r7891, %r7908;
	xor.b32  	%r7934, %r7881, %r7933;
	shf.l.wrap.b32 	%r7935, %r7934, %r7934, 16;
	add.s32 	%r7936, %r7870, %r7935;
	xor.b32  	%r7937, %r7908, %r7936;
	shf.l.wrap.b32 	%r7938, %r7937, %r7937, 12;
	add.s32 	%r7939, %r7933, %r7938;
	xor.b32  	%r7940, %r7935, %r7939;
	shf.l.wrap.b32 	%r7941, %r7940, %r7940, 8;
	add.s32 	%r7942, %r7936, %r7941;
	xor.b32  	%r7943, %r7938, %r7942;
	shf.l.wrap.b32 	%r7944, %r7943, %r7943, 7;
	add.s32 	%r7945, %r7903, %r7872;
	xor.b32  	%r7946, %r7893, %r7945;
	shf.l.wrap.b32 	%r7947, %r7946, %r7946, 16;
	add.s32 	%r7948, %r7882, %r7947;
	xor.b32  	%r7949, %r7872, %r7948;
	shf.l.wrap.b32 	%r7950, %r7949, %r7949, 12;
	add.s32 	%r7951, %r7945, %r7950;
	xor.b32  	%r7952, %r7947, %r7951;
	shf.l.wrap.b32 	%r7953, %r7952, %r7952, 8;
	add.s32 	%r7954, %r7948, %r7953;
	xor.b32  	%r7955, %r7950, %r7954;
	shf.l.wrap.b32 	%r7956, %r7955, %r7955, 7;
	add.s32 	%r7957, %r7915, %r7956;
	xor.b32  	%r7958, %r7929, %r7957;
	shf.l.wrap.b32 	%r7959, %r7958, %r7958, 16;
	add.s32 	%r7960, %r7942, %r7959;
	xor.b32  	%r7961, %r7956, %r7960;
	shf.l.wrap.b32 	%r7962, %r7961, %r7961, 12;
	add.s32 	%r7963, %r7957, %r7962;
	xor.b32  	%r7964, %r7959, %r7963;
	shf.l.wrap.b32 	%r7965, %r7964, %r7964, 8;
	add.s32 	%r7966, %r7960, %r7965;
	xor.b32  	%r7967, %r7962, %r7966;
	shf.l.wrap.b32 	%r7968, %r7967, %r7967, 7;
	add.s32 	%r7969, %r7927, %r7920;
	xor.b32  	%r7970, %r7941, %r7969;
	shf.l.wrap.b32 	%r7971, %r7970, %r7970, 16;
	add.s32 	%r7972, %r7954, %r7971;
	xor.b32  	%r7973, %r7920, %r7972;
	shf.l.wrap.b32 	%r7974, %r7973, %r7973, 12;
	add.s32 	%r7975, %r7969, %r7974;
	xor.b32  	%r7976, %r7971, %r7975;
	shf.l.wrap.b32 	%r7977, %r7976, %r7976, 8;
	add.s32 	%r7978, %r7972, %r7977;
	xor.b32  	%r7979, %r7974, %r7978;
	shf.l.wrap.b32 	%r7980, %r7979, %r7979, 7;
	add.s32 	%r7981, %r7939, %r7932;
	xor.b32  	%r7982, %r7953, %r7981;
	shf.l.wrap.b32 	%r7983, %r7982, %r7982, 16;
	add.s32 	%r7984, %r7918, %r7983;
	xor.b32  	%r7985, %r7932, %r7984;
	shf.l.wrap.b32 	%r7986, %r7985, %r7985, 12;
	add.s32 	%r7987, %r7981, %r7986;
	xor.b32  	%r7988, %r7983, %r7987;
	shf.l.wrap.b32 	%r7989, %r7988, %r7988, 8;
	add.s32 	%r7990, %r7984, %r7989;
	xor.b32  	%r7991, %r7986, %r7990;
	shf.l.wrap.b32 	%r7992, %r7991, %r7991, 7;
	add.s32 	%r7993, %r7951, %r7944;
	xor.b32  	%r7994, %r7917, %r7993;
	shf.l.wrap.b32 	%r7995, %r7994, %r7994, 16;
	add.s32 	%r7996, %r7930, %r7995;
	xor.b32  	%r7997, %r7944, %r7996;
	shf.l.wrap.b32 	%r7998, %r7997, %r7997, 12;
	add.s32 	%r7999, %r7993, %r7998;
	xor.b32  	%r8000, %r7995, %r7999;
	shf.l.wrap.b32 	%r8001, %r8000, %r8000, 8;
	add.s32 	%r8002, %r7996, %r8001;
	xor.b32  	%r8003, %r7998, %r8002;
	shf.l.wrap.b32 	%r8004, %r8003, %r8003, 7;
	add.s32 	%r8005, %r7963, %r7980;
	xor.b32  	%r8006, %r8001, %r8005;
	shf.l.wrap.b32 	%r8007, %r8006, %r8006, 16;
	add.s32 	%r8008, %r7990, %r8007;
	xor.b32  	%r8009, %r7980, %r8008;
	shf.l.wrap.b32 	%r8010, %r8009, %r8009, 12;
	add.s32 	%r8011, %r8005, %r8010;
	xor.b32  	%r8012, %r8007, %r8011;
	shf.l.wrap.b32 	%r8013, %r8012, %r8012, 8;
	add.s32 	%r8014, %r8008, %r8013;
	xor.b32  	%r8015, %r8010, %r8014;
	shf.l.wrap.b32 	%r8016, %r8015, %r8015, 7;
	add.s32 	%r8017, %r7975, %r7992;
	xor.b32  	%r8018, %r7965, %r8017;
	shf.l.wrap.b32 	%r8019, %r8018, %r8018, 16;
	add.s32 	%r8020, %r8002, %r8019;
	xor.b32  	%r8021, %r7992, %r8020;
	shf.l.wrap.b32 	%r8022, %r8021, %r8021, 12;
	add.s32 	%r8023, %r8017, %r8022;
	xor.b32  	%r8024, %r8019, %r8023;
	shf.l.wrap.b32 	%r8025, %r8024, %r8024, 8;
	add.s32 	%r8026, %r8020, %r8025;
	xor.b32  	%r8027, %r8022, %r8026;
	shf.l.wrap.b32 	%r8028, %r8027, %r8027, 7;
	add.s32 	%r8029, %r7987, %r8004;
	xor.b32  	%r8030, %r7977, %r8029;
	shf.l.wrap.b32 	%r8031, %r8030, %r8030, 16;
	add.s32 	%r8032, %r7966, %r8031;
	xor.b32  	%r8033, %r8004, %r8032;
	shf.l.wrap.b32 	%r8034, %r8033, %r8033, 12;
	add.s32 	%r8035, %r8029, %r8034;
	xor.b32  	%r8036, %r8031, %r8035;
	shf.l.wrap.b32 	%r8037, %r8036, %r8036, 8;
	add.s32 	%r8038, %r8032, %r8037;
	xor.b32  	%r8039, %r8034, %r8038;
	shf.l.wrap.b32 	%r8040, %r8039, %r8039, 7;
	add.s32 	%r8041, %r7999, %r7968;
	xor.b32  	%r8042, %r7989, %r8041;
	shf.l.wrap.b32 	%r8043, %r8042, %r8042, 16;
	add.s32 	%r8044, %r7978, %r8043;
	xor.b32  	%r8045, %r7968, %r8044;
	shf.l.wrap.b32 	%r8046, %r8045, %r8045, 12;
	add.s32 	%r8047, %r8041, %r8046;
	xor.b32  	%r8048, %r8043, %r8047;
	shf.l.wrap.b32 	%r8049, %r8048, %r8048, 8;
	add.s32 	%r8050, %r8044, %r8049;
	xor.b32  	%r8051, %r8046, %r8050;
	shf.l.wrap.b32 	%r8052, %r8051, %r8051, 7;
	add.s32 	%r8053, %r8011, %r8052;
	xor.b32  	%r8054, %r8025, %r8053;
	shf.l.wrap.b32 	%r8055, %r8054, %r8054, 16;
	add.s32 	%r8056, %r8038, %r8055;
	xor.b32  	%r8057, %r8052, %r8056;
	shf.l.wrap.b32 	%r8058, %r8057, %r8057, 12;
	add.s32 	%r8059, %r8053, %r8058;
	xor.b32  	%r8060, %r8055, %r8059;
	shf.l.wrap.b32 	%r8061, %r8060, %r8060, 8;
	add.s32 	%r8062, %r8056, %r8061;
	xor.b32  	%r8063, %r8058, %r8062;
	shf.l.wrap.b32 	%r8064, %r8063, %r8063, 7;
	add.s32 	%r8065, %r8023, %r8016;
	xor.b32  	%r8066, %r8037, %r8065;
	shf.l.wrap.b32 	%r8067, %r8066, %r8066, 16;
	add.s32 	%r8068, %r8050, %r8067;
	xor.b32  	%r8069, %r8016, %r8068;
	shf.l.wrap.b32 	%r8070, %r8069, %r8069, 12;
	add.s32 	%r8071, %r8065, %r8070;
	xor.b32  	%r8072, %r8067, %r8071;
	shf.l.wrap.b32 	%r8073, %r8072, %r8072, 8;
	add.s32 	%r8074, %r8068, %r8073;
	xor.b32  	%r8075, %r8070, %r8074;
	shf.l.wrap.b32 	%r8076, %r8075, %r8075, 7;
	add.s32 	%r8077, %r8035, %r8028;
	xor.b32  	%r8078, %r8049, %r8077;
	shf.l.wrap.b32 	%r8079, %r8078, %r8078, 16;
	add.s32 	%r8080, %r8014, %r8079;
	xor.b32  	%r8081, %r8028, %r8080;
	shf.l.wrap.b32 	%r8082, %r8081, %r8081, 12;
	add.s32 	%r8083, %r8077, %r8082;
	xor.b32  	%r8084, %r8079, %r8083;
	shf.l.wrap.b32 	%r8085, %r8084, %r8084, 8;
	add.s32 	%r8086, %r8080, %r8085;
	xor.b32  	%r8087, %r8082, %r8086;
	shf.l.wrap.b32 	%r8088, %r8087, %r8087, 7;
	add.s32 	%r8089, %r8047, %r8040;
	xor.b32  	%r8090, %r8013, %r8089;
	shf.l.wrap.b32 	%r8091, %r8090, %r8090, 16;
	add.s32 	%r8092, %r8026, %r8091;
	xor.b32  	%r8093, %r8040, %r8092;
	shf.l.wrap.b32 	%r8094, %r8093, %r8093, 12;
	add.s32 	%r8095, %r8089, %r8094;
	xor.b32  	%r8096, %r8091, %r8095;
	shf.l.wrap.b32 	%r8097, %r8096, %r8096, 8;
	add.s32 	%r8098, %r8092, %r8097;
	xor.b32  	%r8099, %r8094, %r8098;
	shf.l.wrap.b32 	%r8100, %r8099, %r8099, 7;
	add.s32 	%r8101, %r8059, %r8076;
	xor.b32  	%r8102, %r8097, %r8101;
	shf.l.wrap.b32 	%r8103, %r8102, %r8102, 16;
	add.s32 	%r8104, %r8086, %r8103;
	xor.b32  	%r8105, %r8076, %r8104;
	shf.l.wrap.b32 	%r8106, %r8105, %r8105, 12;
	add.s32 	%r8107, %r8101, %r8106;
	xor.b32  	%r8108, %r8103, %r8107;
	shf.l.wrap.b32 	%r8109, %r8108, %r8108, 8;
	add.s32 	%r8110, %r8104, %r8109;
	xor.b32  	%r8111, %r8106, %r8110;
	shf.l.wrap.b32 	%r8112, %r8111, %r8111, 7;
	add.s32 	%r8113, %r8071, %r8088;
	xor.b32  	%r8114, %r8061, %r8113;
	shf.l.wrap.b32 	%r8115, %r8114, %r8114, 16;
	add.s32 	%r8116, %r8098, %r8115;
	xor.b32  	%r8117, %r8088, %r8116;
	shf.l.wrap.b32 	%r8118, %r8117, %r8117, 12;
	add.s32 	%r8119, %r8113, %r8118;
	xor.b32  	%r8120, %r8115, %r8119;
	shf.l.wrap.b32 	%r8121, %r8120, %r8120, 8;
	add.s32 	%r8122, %r8116, %r8121;
	xor.b32  	%r8123, %r8118, %r8122;
	shf.l.wrap.b32 	%r8124, %r8123, %r8123, 7;
	add.s32 	%r8125, %r8083, %r8100;
	xor.b32  	%r8126, %r8073, %r8125;
	shf.l.wrap.b32 	%r8127, %r8126, %r8126, 16;
	add.s32 	%r8128, %r8062, %r8127;
	xor.b32  	%r8129, %r8100, %r8128;
	shf.l.wrap.b32 	%r8130, %r8129, %r8129, 12;
	add.s32 	%r8131, %r8125, %r8130;
	xor.b32  	%r8132, %r8127, %r8131;
	shf.l.wrap.b32 	%r8133, %r8132, %r8132, 8;
	add.s32 	%r8134, %r8128, %r8133;
	xor.b32  	%r8135, %r8130, %r8134;
	shf.l.wrap.b32 	%r8136, %r8135, %r8135, 7;
	add.s32 	%r8137, %r8095, %r8064;
	xor.b32  	%r8138, %r8085, %r8137;
	shf.l.wrap.b32 	%r8139, %r8138, %r8138, 16;
	add.s32 	%r8140, %r8074, %r8139;
	xor.b32  	%r8141, %r8064, %r8140;
	shf.l.wrap.b32 	%r8142, %r8141, %r8141, 12;
	add.s32 	%r8143, %r8137, %r8142;
	xor.b32  	%r8144, %r8139, %r8143;
	shf.l.wrap.b32 	%r8145, %r8144, %r8144, 8;
	add.s32 	%r8146, %r8140, %r8145;
	xor.b32  	%r8147, %r8142, %r8146;
	shf.l.wrap.b32 	%r8148, %r8147, %r8147, 7;
	add.s32 	%r8149, %r8107, %r8148;
	xor.b32  	%r8150, %r8121, %r8149;
	shf.l.wrap.b32 	%r8151, %r8150, %r8150, 16;
	add.s32 	%r8152, %r8134, %r8151;
	xor.b32  	%r8153, %r8148, %r8152;
	shf.l.wrap.b32 	%r8154, %r8153, %r8153, 12;
	add.s32 	%r8155, %r8149, %r8154;
	xor.b32  	%r8156, %r8151, %r8155;
	shf.l.wrap.b32 	%r8157, %r8156, %r8156, 8;
	add.s32 	%r8158, %r8152, %r8157;
	xor.b32  	%r8159, %r8154, %r8158;
	shf.l.wrap.b32 	%r8160, %r8159, %r8159, 7;
	add.s32 	%r8161, %r8119, %r8112;
	xor.b32  	%r8162, %r8133, %r8161;
	shf.l.wrap.b32 	%r8163, %r8162, %r8162, 16;
	add.s32 	%r8164, %r8146, %r8163;
	xor.b32  	%r8165, %r8112, %r8164;
	shf.l.wrap.b32 	%r8166, %r8165, %r8165, 12;
	add.s32 	%r8167, %r8161, %r8166;
	xor.b32  	%r8168, %r8163, %r8167;
	shf.l.wrap.b32 	%r8169, %r8168, %r8168, 8;
	add.s32 	%r8170, %r8164, %r8169;
	xor.b32  	%r8171, %r8166, %r8170;
	shf.l.wrap.b32 	%r8172, %r8171, %r8171, 7;
	add.s32 	%r8173, %r8131, %r8124;
	xor.b32  	%r8174, %r8145, %r8173;
	shf.l.wrap.b32 	%r8175, %r8174, %r8174, 16;
	add.s32 	%r8176, %r8110, %r8175;
	xor.b32  	%r8177, %r8124, %r8176;
	shf.l.wrap.b32 	%r8178, %r8177, %r8177, 12;
	add.s32 	%r8179, %r8173, %r8178;
	xor.b32  	%r8180, %r8175, %r8179;
	shf.l.wrap.b32 	%r8181, %r8180, %r8180, 8;
	add.s32 	%r8182, %r8176, %r8181;
	xor.b32  	%r8183, %r8178, %r8182;
	shf.l.wrap.b32 	%r8184, %r8183, %r8183, 7;
	add.s32 	%r8185, %r8143, %r8136;
	xor.b32  	%r8186, %r8109, %r8185;
	shf.l.wrap.b32 	%r8187, %r8186, %r8186, 16;
	add.s32 	%r8188, %r8122, %r8187;
	xor.b32  	%r8189, %r8136, %r8188;
	shf.l.wrap.b32 	%r8190, %r8189, %r8189, 12;
	add.s32 	%r8191, %r8185, %r8190;
	xor.b32  	%r8192, %r8187, %r8191;
	shf.l.wrap.b32 	%r8193, %r8192, %r8192, 8;
	add.s32 	%r8194, %r8188, %r8193;
	xor.b32  	%r8195, %r8190, %r8194;
	shf.l.wrap.b32 	%r8196, %r8195, %r8195, 7;
	add.s32 	%r8197, %r8155, %r8172;
	xor.b32  	%r8198, %r8193, %r8197;
	shf.l.wrap.b32 	%r8199, %r8198, %r8198, 16;
	add.s32 	%r8200, %r8182, %r8199;
	xor.b32  	%r8201, %r8172, %r8200;
	shf.l.wrap.b32 	%r8202, %r8201, %r8201, 12;
	add.s32 	%r8203, %r8197, %r8202;
	xor.b32  	%r8204, %r8199, %r8203;
	shf.l.wrap.b32 	%r8205, %r8204, %r8204, 8;
	add.s32 	%r8206, %r8200, %r8205;
	xor.b32  	%r8207, %r8202, %r8206;
	shf.l.wrap.b32 	%r8208, %r8207, %r8207, 7;
	add.s32 	%r8209, %r8167, %r8184;
	xor.b32  	%r8210, %r8157, %r8209;
	shf.l.wrap.b32 	%r8211, %r8210, %r8210, 16;
	add.s32 	%r8212, %r8194, %r8211;
	xor.b32  	%r8213, %r8184, %r8212;
	shf.l.wrap.b32 	%r8214, %r8213, %r8213, 12;
	add.s32 	%r8215, %r8209, %r8214;
	xor.b32  	%r8216, %r8211, %r8215;
	shf.l.wrap.b32 	%r8217, %r8216, %r8216, 8;
	add.s32 	%r8218, %r8212, %r8217;
	xor.b32  	%r8219, %r8214, %r8218;
	shf.l.wrap.b32 	%r8220, %r8219, %r8219, 7;
	add.s32 	%r8221, %r8179, %r8196;
	xor.b32  	%r8222, %r8169, %r8221;
	shf.l.wrap.b32 	%r8223, %r8222, %r8222, 16;
	add.s32 	%r8224, %r8158, %r8223;
	xor.b32  	%r8225, %r8196, %r8224;
	shf.l.wrap.b32 	%r8226, %r8225, %r8225, 12;
	add.s32 	%r8227, %r8221, %r8226;
	xor.b32  	%r8228, %r8223, %r8227;
	shf.l.wrap.b32 	%r8229, %r8228, %r8228, 8;
	add.s32 	%r8230, %r8224, %r8229;
	xor.b32  	%r8231, %r8226, %r8230;
	shf.l.wrap.b32 	%r8232, %r8231, %r8231, 7;
	add.s32 	%r8233, %r8191, %r8160;
	xor.b32  	%r8234, %r8181, %r8233;
	shf.l.wrap.b32 	%r8235, %r8234, %r8234, 16;
	add.s32 	%r8236, %r8170, %r8235;
	xor.b32  	%r8237, %r8160, %r8236;
	shf.l.wrap.b32 	%r8238, %r8237, %r8237, 12;
	add.s32 	%r8239, %r8233, %r8238;
	xor.b32  	%r8240, %r8235, %r8239;
	shf.l.wrap.b32 	%r8241, %r8240, %r8240, 8;
	add.s32 	%r8242, %r8236, %r8241;
	xor.b32  	%r8243, %r8238, %r8242;
	shf.l.wrap.b32 	%r8244, %r8243, %r8243, 7;
	add.s32 	%r11090, %r7861, %r8203;
	add.s32 	%r11089, %r7873, %r8215;
	add.s32 	%r11088, %r7885, %r8227;
	add.s32 	%r11087, %r7897, %r8239;
	add.s32 	%r11091, %r11098, %r8244;
	add.s32 	%r11092, %r11097, %r8208;
	add.s32 	%r11093, %r11096, %r8220;
	add.s32 	%r11094, %r11095, %r8232;
	xor.b32  	%r8245, %r7862, 1;
	shf.l.wrap.b32 	%r8246, %r7862, %r8245, 16;
	add.s32 	%r8247, %r11098, %r8246;
	xor.b32  	%r8248, %r11098, %r8247;
	shf.l.wrap.b32 	%r8249, %r8248, %r8248, 12;
	add.s32 	%r8250, %r7862, %r8249;
	xor.b32  	%r8251, %r8246, %r8250;
	shf.l.wrap.b32 	%r8252, %r8251, %r8251, 8;
	add.s32 	%r8253, %r8247, %r8252;
	xor.b32  	%r8254, %r8249, %r8253;
	shf.l.wrap.b32 	%r8255, %r8254, %r8254, 7;
	add.s32 	%r8256, %r8250, %r7884;
	xor.b32  	%r8257, %r7905, %r8256;
	shf.l.wrap.b32 	%r8258, %r8257, %r8257, 16;
	add.s32 	%r8259, %r7894, %r8258;
	xor.b32  	%r8260, %r7884, %r8259;
	shf.l.wrap.b32 	%r8261, %r8260, %r8260, 12;
	add.s32 	%r8262, %r8256, %r8261;
	xor.b32  	%r8263, %r8258, %r8262;
	shf.l.wrap.b32 	%r8264, %r8263, %r8263, 8;
	add.s32 	%r8265, %r8259, %r8264;
	xor.b32  	%r8266, %r8261, %r8265;
	shf.l.wrap.b32 	%r8267, %r8266, %r8266, 7;
	xor.b32  	%r8268, %r8252, %r7921;
	shf.l.wrap.b32 	%r8269, %r8268, %r8268, 16;
	add.s32 	%r8270, %r7906, %r8269;
	xor.b32  	%r8271, %r7896, %r8270;
	shf.l.wrap.b32 	%r8272, %r8271, %r8271, 12;
	add.s32 	%r8273, %r7921, %r8272;
	xor.b32  	%r8274, %r8269, %r8273;
	shf.l.wrap.b32 	%r8275, %r8274, %r8274, 8;
	add.s32 	%r8276, %r8270, %r8275;
	xor.b32  	%r8277, %r8272, %r8276;
	shf.l.wrap.b32 	%r8278, %r8277, %r8277, 7;
	add.s32 	%r8279, %r8253, %r7935;
	xor.b32  	%r8280, %r7908, %r8279;
	shf.l.wrap.b32 	%r8281, %r8280, %r8280, 12;
	add.s32 	%r8282, %r7933, %r8281;
	xor.b32  	%r8283, %r7935, %r8282;
	shf.l.wrap.b32 	%r8284, %r8283, %r8283, 8;
	add.s32 	%r8285, %r8279, %r8284;
	xor.b32  	%r8286, %r8281, %r8285;
	shf.l.wrap.b32 	%r8287, %r8286, %r8286, 7;
	add.s32 	%r8288, %r7903, %r8255;
	xor.b32  	%r8289, %r7893, %r8288;
	shf.l.wrap.b32 	%r8290, %r8289, %r8289, 16;
	add.s32 	%r8291, %r7882, %r8290;
	xor.b32  	%r8292, %r8255, %r8291;
	shf.l.wrap.b32 	%r8293, %r8292, %r8292, 12;
	add.s32 	%r8294, %r8288, %r8293;
	xor.b32  	%r8295, %r8290, %r8294;
	shf.l.wrap.b32 	%r8296, %r8295, %r8295, 8;
	add.s32 	%r8297, %r8291, %r8296;
	xor.b32  	%r8298, %r8293, %r8297;
	shf.l.wrap.b32 	%r8299, %r8298, %r8298, 7;
	add.s32 	%r8300, %r8262, %r8299;
	xor.b32  	%r8301, %r8275, %r8300;
	shf.l.wrap.b32 	%r8302, %r8301, %r8301, 16;
	add.s32 	%r8303, %r8285, %r8302;
	xor.b32  	%r8304, %r8299, %r8303;
	shf.l.wrap.b32 	%r8305, %r8304, %r8304, 12;
	add.s32 	%r8306, %r8300, %r8305;
	xor.b32  	%r8307, %r8302, %r8306;
	shf.l.wrap.b32 	%r8308, %r8307, %r8307, 8;
	add.s32 	%r8309, %r8303, %r8308;
	xor.b32  	%r8310, %r8305, %r8309;
	shf.l.wrap.b32 	%r8311, %r8310, %r8310, 7;
	add.s32 	%r8312, %r8273, %r8267;
	xor.b32  	%r8313, %r8284, %r8312;
	shf.l.wrap.b32 	%r8314, %r8313, %r8313, 16;
	add.s32 	%r8315, %r8297, %r8314;
	xor.b32  	%r8316, %r8267, %r8315;
	shf.l.wrap.b32 	%r8317, %r8316, %r8316, 12;
	add.s32 	%r8318, %r8312, %r8317;
	xor.b32  	%r8319, %r8314, %r8318;
	shf.l.wrap.b32 	%r8320, %r8319, %r8319, 8;
	add.s32 	%r8321, %r8315, %r8320;
	xor.b32  	%r8322, %r8317, %r8321;
	shf.l.wrap.b32 	%r8323, %r8322, %r8322, 7;
	add.s32 	%r8324, %r8282, %r8278;
	xor.b32  	%r8325, %r8296, %r8324;
	shf.l.wrap.b32 	%r8326, %r8325, %r8325, 16;
	add.s32 	%r8327, %r8265, %r8326;
	xor.b32  	%r8328, %r8278, %r8327;
	shf.l.wrap.b32 	%r8329, %r8328, %r8328, 12;
	add.s32 	%r8330, %r8324, %r8329;
	xor.b32  	%r8331, %r8326, %r8330;
	shf.l.wrap.b32 	%r8332, %r8331, %r8331, 8;
	add.s32 	%r8333, %r8327, %r8332;
	xor.b32  	%r8334, %r8329, %r8333;
	shf.l.wrap.b32 	%r8335, %r8334, %r8334, 7;
	add.s32 	%r8336, %r8294, %r8287;
	xor.b32  	%r8337, %r8264, %r8336;
	shf.l.wrap.b32 	%r8338, %r8337, %r8337, 16;
	add.s32 	%r8339, %r8276, %r8338;
	xor.b32  	%r8340, %r8287, %r8339;
	shf.l.wrap.b32 	%r8341, %r8340, %r8340, 12;
	add.s32 	%r8342, %r8336, %r8341;
	xor.b32  	%r8343, %r8338, %r8342;
	shf.l.wrap.b32 	%r8344, %r8343, %r8343, 8;
	add.s32 	%r8345, %r8339, %r8344;
	xor.b32  	%r8346, %r8341, %r8345;
	shf.l.wrap.b32 	%r8347, %r8346, %r8346, 7;
	add.s32 	%r8348, %r8306, %r8323;
	xor.b32  	%r8349, %r8344, %r8348;
	shf.l.wrap.b32 	%r8350, %r8349, %r8349, 16;
	add.s32 	%r8351, %r8333, %r8350;
	xor.b32  	%r8352, %r8323, %r8351;
	shf.l.wrap.b32 	%r8353, %r8352, %r8352, 12;
	add.s32 	%r8354, %r8348, %r8353;
	xor.b32  	%r8355, %r8350, %r8354;
	shf.l.wrap.b32 	%r8356, %r8355, %r8355, 8;
	add.s32 	%r8357, %r8351, %r8356;
	xor.b32  	%r8358, %r8353, %r8357;
	shf.l.wrap.b32 	%r8359, %r8358, %r8358, 7;
	add.s32 	%r8360, %r8318, %r8335;
	xor.b32  	%r8361, %r8308, %r8360;
	shf.l.wrap.b32 	%r8362, %r8361, %r8361, 16;
	add.s32 	%r8363, %r8345, %r8362;
	xor.b32  	%r8364, %r8335, %r8363;
	shf.l.wrap.b32 	%r8365, %r8364, %r8364, 12;
	add.s32 	%r8366, %r8360, %r8365;
	xor.b32  	%r8367, %r8362, %r8366;
	shf.l.wrap.b32 	%r8368, %r8367, %r8367, 8;
	add.s32 	%r8369, %r8363, %r8368;
	xor.b32  	%r8370, %r8365, %r8369;
	shf.l.wrap.b32 	%r8371, %r8370, %r8370, 7;
	add.s32 	%r8372, %r8330, %r8347;
	xor.b32  	%r8373, %r8320, %r8372;
	shf.l.wrap.b32 	%r8374, %r8373, %r8373, 16;
	add.s32 	%r8375, %r8309, %r8374;
	xor.b32  	%r8376, %r8347, %r8375;
	shf.l.wrap.b32 	%r8377, %r8376, %r8376, 12;
	add.s32 	%r8378, %r8372, %r8377;
	xor.b32  	%r8379, %r8374, %r8378;
	shf.l.wrap.b32 	%r8380, %r8379, %r8379, 8;
	add.s32 	%r8381, %r8375, %r8380;
	xor.b32  	%r8382, %r8377, %r8381;
	shf.l.wrap.b32 	%r8383, %r8382, %r8382, 7;
	add.s32 	%r8384, %r8342, %r8311;
	xor.b32  	%r8385, %r8332, %r8384;
	shf.l.wrap.b32 	%r8386, %r8385, %r8385, 16;
	add.s32 	%r8387, %r8321, %r8386;
	xor.b32  	%r8388, %r8311, %r8387;
	shf.l.wrap.b32 	%r8389, %r8388, %r8388, 12;
	add.s32 	%r8390, %r8384, %r8389;
	xor.b32  	%r8391, %r8386, %r8390;
	shf.l.wrap.b32 	%r8392, %r8391, %r8391, 8;
	add.s32 	%r8393, %r8387, %r8392;
	xor.b32  	%r8394, %r8389, %r8393;
	shf.l.wrap.b32 	%r8395, %r8394, %r8394, 7;
	add.s32 	%r8396, %r8354, %r8395;
	xor.b32  	%r8397, %r8368, %r8396;
	shf.l.wrap.b32 	%r8398, %r8397, %r8397, 16;
	add.s32 	%r8399, %r8381, %r8398;
	xor.b32  	%r8400, %r8395, %r8399;
	shf.l.wrap.b32 	%r8401, %r8400, %r8400, 12;
	add.s32 	%r8402, %r8396, %r8401;
	xor.b32  	%r8403, %r8398, %r8402;
	shf.l.wrap.b32 	%r8404, %r8403, %r8403, 8;
	add.s32 	%r8405, %r8399, %r8404;
	xor.b32  	%r8406, %r8401, %r8405;
	shf.l.wrap.b32 	%r8407, %r8406, %r8406, 7;
	add.s32 	%r8408, %r8366, %r8359;
	xor.b32  	%r8409, %r8380, %r8408;
	shf.l.wrap.b32 	%r8410, %r8409, %r8409, 16;
	add.s32 	%r8411, %r8393, %r8410;
	xor.b32  	%r8412, %r8359, %r8411;
	shf.l.wrap.b32 	%r8413, %r8412, %r8412, 12;
	add.s32 	%r8414, %r8408, %r8413;
	xor.b32  	%r8415, %r8410, %r8414;
	shf.l.wrap.b32 	%r8416, %r8415, %r8415, 8;
	add.s32 	%r8417, %r8411, %r8416;
	xor.b32  	%r8418, %r8413, %r8417;
	shf.l.wrap.b32 	%r8419, %r8418, %r8418, 7;
	add.s32 	%r8420, %r8378, %r8371;
	xor.b32  	%r8421, %r8392, %r8420;
	shf.l.wrap.b32 	%r8422, %r8421, %r8421, 16;
	add.s32 	%r8423, %r8357, %r8422;
	xor.b32  	%r8424, %r8371, %r8423;
	shf.l.wrap.b32 	%r8425, %r8424, %r8424, 12;
	add.s32 	%r8426, %r8420, %r8425;
	xor.b32  	%r8427, %r8422, %r8426;
	shf.l.wrap.b32 	%r8428, %r8427, %r8427, 8;
	add.s32 	%r8429, %r8423, %r8428;
	xor.b32  	%r8430, %r8425, %r8429;
	shf.l.wrap.b32 	%r8431, %r8430, %r8430, 7;
	add.s32 	%r8432, %r8390, %r8383;
	xor.b32  	%r8433, %r8356, %r8432;
	shf.l.wrap.b32 	%r8434, %r8433, %r8433, 16;
	add.s32 	%r8435, %r8369, %r8434;
	xor.b32  	%r8436, %r8383, %r8435;
	shf.l.wrap.b32 	%r8437, %r8436, %r8436, 12;
	add.s32 	%r8438, %r8432, %r8437;
	xor.b32  	%r8439, %r8434, %r8438;
	shf.l.wrap.b32 	%r8440, %r8439, %r8439, 8;
	add.s32 	%r8441, %r8435, %r8440;
	xor.b32  	%r8442, %r8437, %r8441;
	shf.l.wrap.b32 	%r8443, %r8442, %r8442, 7;
	add.s32 	%r8444, %r8402, %r8419;
	xor.b32  	%r8445, %r8440, %r8444;
	shf.l.wrap.b32 	%r8446, %r8445, %r8445, 16;
	add.s32 	%r8447, %r8429, %r8446;
	xor.b32  	%r8448, %r8419, %r8447;
	shf.l.wrap.b32 	%r8449, %r8448, %r8448, 12;
	add.s32 	%r8450, %r8444, %r8449;
	xor.b32  	%r8451, %r8446, %r8450;
	shf.l.wrap.b32 	%r8452, %r8451, %r8451, 8;
	add.s32 	%r8453, %r8447, %r8452;
	xor.b32  	%r8454, %r8449, %r8453;
	shf.l.wrap.b32 	%r8455, %r8454, %r8454, 7;
	add.s32 	%r8456, %r8414, %r8431;
	xor.b32  	%r8457, %r8404, %r8456;
	shf.l.wrap.b32 	%r8458, %r8457, %r8457, 16;
	add.s32 	%r8459, %r8441, %r8458;
	xor.b32  	%r8460, %r8431, %r8459;
	shf.l.wrap.b32 	%r8461, %r8460, %r8460, 12;
	add.s32 	%r8462, %r8456, %r8461;
	xor.b32  	%r8463, %r8458, %r8462;
	shf.l.wrap.b32 	%r8464, %r8463, %r8463, 8;
	add.s32 	%r8465, %r8459, %r8464;
	xor.b32  	%r8466, %r8461, %r8465;
	shf.l.wrap.b32 	%r8467, %r8466, %r8466, 7;
	add.s32 	%r8468, %r8426, %r8443;
	xor.b32  	%r8469, %r8416, %r8468;
	shf.l.wrap.b32 	%r8470, %r8469, %r8469, 16;
	add.s32 	%r8471, %r8405, %r8470;
	xor.b32  	%r8472, %r8443, %r8471;
	shf.l.wrap.b32 	%r8473, %r8472, %r8472, 12;
	add.s32 	%r8474, %r8468, %r8473;
	xor.b32  	%r8475, %r8470, %r8474;
	shf.l.wrap.b32 	%r8476, %r8475, %r8475, 8;
	add.s32 	%r8477, %r8471, %r8476;
	xor.b32  	%r8478, %r8473, %r8477;
	shf.l.wrap.b32 	%r8479, %r8478, %r8478, 7;
	add.s32 	%r8480, %r8438, %r8407;
	xor.b32  	%r8481, %r8428, %r8480;
	shf.l.wrap.b32 	%r8482, %r8481, %r8481, 16;
	add.s32 	%r8483, %r8417, %r8482;
	xor.b32  	%r8484, %r8407, %r8483;
	shf.l.wrap.b32 	%r8485, %r8484, %r8484, 12;
	add.s32 	%r8486, %r8480, %r8485;
	xor.b32  	%r8487, %r8482, %r8486;
	shf.l.wrap.b32 	%r8488, %r8487, %r8487, 8;
	add.s32 	%r8489, %r8483, %r8488;
	xor.b32  	%r8490, %r8485, %r8489;
	shf.l.wrap.b32 	%r8491, %r8490, %r8490, 7;
	add.s32 	%r8492, %r8450, %r8491;
	xor.b32  	%r8493, %r8464, %r8492;
	shf.l.wrap.b32 	%r8494, %r8493, %r8493, 16;
	add.s32 	%r8495, %r8477, %r8494;
	xor.b32  	%r8496, %r8491, %r8495;
	shf.l.wrap.b32 	%r8497, %r8496, %r8496, 12;
	add.s32 	%r8498, %r8492, %r8497;
	xor.b32  	%r8499, %r8494, %r8498;
	shf.l.wrap.b32 	%r8500, %r8499, %r8499, 8;
	add.s32 	%r8501, %r8462, %r8455;
	xor.b32  	%r8502, %r8476, %r8501;
	shf.l.wrap.b32 	%r8503, %r8502, %r8502, 16;
	add.s32 	%r8504, %r8489, %r8503;
	xor.b32  	%r8505, %r8455, %r8504;
	shf.l.wrap.b32 	%r8506, %r8505, %r8505, 12;
	add.s32 	%r8507, %r8501, %r8506;
	xor.b32  	%r8508, %r8503, %r8507;
	shf.l.wrap.b32 	%r8509, %r8508, %r8508, 8;
	add.s32 	%r8510, %r8504, %r8509;
	xor.b32  	%r8511, %r8506, %r8510;
	shf.l.wrap.b32 	%r8512, %r8511, %r8511, 7;
	add.s32 	%r8513, %r8474, %r8467;
	xor.b32  	%r8514, %r8488, %r8513;
	shf.l.wrap.b32 	%r8515, %r8514, %r8514, 16;
	add.s32 	%r8516, %r8453, %r8515;
	xor.b32  	%r8517, %r8467, %r8516;
	shf.l.wrap.b32 	%r8518, %r8517, %r8517, 12;
	add.s32 	%r8519, %r8513, %r8518;
	xor.b32  	%r8520, %r8515, %r8519;
	shf.l.wrap.b32 	%r8521, %r8520, %r8520, 8;
	add.s32 	%r8522, %r8516, %r8521;
	xor.b32  	%r8523, %r8518, %r8522;
	shf.l.wrap.b32 	%r8524, %r8523, %r8523, 7;
	add.s32 	%r8525, %r8486, %r8479;
	xor.b32  	%r8526, %r8452, %r8525;
	shf.l.wrap.b32 	%r8527, %r8526, %r8526, 16;
	add.s32 	%r8528, %r8465, %r8527;
	xor.b32  	%r8529, %r8479, %r8528;
	shf.l.wrap.b32 	%r8530, %r8529, %r8529, 12;
	add.s32 	%r8531, %r8525, %r8530;
	xor.b32  	%r8532, %r8527, %r8531;
	shf.l.wrap.b32 	%r8533, %r8532, %r8532, 8;
	add.s32 	%r8534, %r8528, %r8533;
	add.s32 	%r8535, %r8498, %r8512;
	xor.b32  	%r8536, %r8533, %r8535;
	shf.l.wrap.b32 	%r8537, %r8536, %r8536, 16;
	add.s32 	%r8538, %r8522, %r8537;
	xor.b32  	%r8539, %r8512, %r8538;
	shr.u32 	%r8540, %r8539, 20;
	add.s32 	%r8541, %r8535, %r8540;
	add.s32 	%r8542, %r8507, %r8524;
	xor.b32  	%r8543, %r8500, %r8542;
	shf.l.wrap.b32 	%r8544, %r8543, %r8543, 16;
	add.s32 	%r8545, %r8534, %r8544;
	xor.b32  	%r8546, %r8524, %r8545;
	shr.u32 	%r8547, %r8546, 20;
	add.s32 	%r8548, %r8542, %r8547;
	add.s32 	%r8549, %r7861, %r8541;
	add.s32 	%r8550, %r7873, %r8548;
	not.b32 	%r8551, %r11086;
	add.s32 	%r8552, %r662, %r8551;
	mov.b32 	%r8553, 1;
	shl.b32 	%r8554, %r8553, %r8552;
	and.b32  	%r676, %r8554, %r484;
	setp.eq.s32 	%p78, %r676, 0;
	selp.b32 	%r8555, %r8549, %r8550, %p78;
	cvt.u16.u32 	%rs126, %r8555;
	and.b16  	%rs180, %rs126, 1;
	and.b16  	%rs127, %rs178, 255;
	setp.ne.s16 	%p79, %rs127, 1;
	@%p79 bra 	$L__BB6_86;
	cvt.s64.s32 	%rd62, %r11086;
	mul.wide.s32 	%rd63, %r11086, 16;
	add.s64 	%rd64, %rd2, %rd63;
	ld.global.u32 	%r8556, [%rd64+1484];
	selp.b32 	%r8557, %r11090, %r11091, %p78;
	xor.b32  	%r8558, %r8557, %r8556;
	selp.b32 	%r8559, %r11089, %r11092, %p78;
	selp.b32 	%r11090, %r8558, %r11090, %p78;
	selp.b32 	%r11091, %r11091, %r8558, %p78;
	ld.global.u32 	%r8560, [%rd64+1488];
	xor.b32  	%r8561, %r8559, %r8560;
	selp.b32 	%r8562, %r11088, %r11093, %p78;
	selp.b32 	%r11089, %r8561, %r11089, %p78;
	selp.b32 	%r11092, %r11092, %r8561, %p78;
	ld.global.u32 	%r8563, [%rd64+1492];
	xor.b32  	%r8564, %r8562, %r8563;
	selp.b32 	%r8565, %r11087, %r11094, %p78;
	selp.b32 	%r11088, %r8564, %r11088, %p78;
	selp.b32 	%r11093, %r11093, %r8564, %p78;
	ld.global.u32 	%r8566, [%rd64+1496];
	xor.b32  	%r8567, %r8565, %r8566;
	selp.b64 	%rd65, 420, 445, %p78;
	selp.b32 	%r11087, %r8567, %r11087, %p78;
	selp.b32 	%r11094, %r11094, %r8567, %p78;
	add.s64 	%rd66, %rd65, %rd62;
	add.s64 	%rd67, %rd2, %rd66;
	ld.global.u8 	%rs128, [%rd67+1464];
	xor.b16  	%rs180, %rs128, %rs180;
$L__BB6_86:
	selp.b32 	%r11098, %r11090, %r11091, %p78;
	selp.b32 	%r11097, %r11089, %r11092, %p78;
	selp.b32 	%r11096, %r11088, %r11093, %p78;
	selp.b32 	%r11095, %r11087, %r11094, %p78;
	add.s32 	%r11086, %r11086, 1;
	setp.lt.u32 	%p82, %r11086, %r662;
	mov.u16 	%rs178, %rs180;
	@%p82 bra 	$L__BB6_84;
$L__BB6_87:
	and.b16  	%rs129, %rs180, 255;
	setp.ne.s16 	%p83, %rs129, 1;
	@%p83 bra 	$L__BB6_89;
	ld.global.u32 	%r8568, [%rd2+1936];
	xor.b32  	%r11098, %r11098, %r8568;
$L__BB6_89:
	@%p83 bra 	$L__BB6_91;
	ld.global.u32 	%r8569, [%rd2+1940];
	xor.b32  	%r11097, %r11097, %r8569;
$L__BB6_91:
	@%p83 bra 	$L__BB6_93;
	ld.global.u32 	%r8570, [%rd2+1944];
	xor.b32  	%r11096, %r11096, %r8570;
$L__BB6_93:
	@%p83 bra 	$L__BB6_95;
	ld.global.u32 	%r8571, [%rd2+1948];
	xor.b32  	%r11095, %r11095, %r8571;
$L__BB6_95:
	ld.param.u32 	%r10707, [fused_batch_pir_kernel_transposed_2_param_4];
	setp.ge.s32 	%p87, %r484, %r10707;
	mov.b32 	%r11119, 0;
	mov.u32 	%r11120, %r11119;
	mov.u32 	%r11121, %r11119;
	mov.u32 	%r11122, %r11119;
	@%p87 bra 	$L__BB6_109;
	ld.global.u8 	%rs133, [%rd2+1969];
	max.u16 	%rs134, %rs133, 11;
	cvt.u32.u16 	%r8573, %rs134;
	add.s32 	%r11110, %r8573, -11;
	ld.shared.v4.u32 	{%r11122, %r11121, %r11120, %r11119}, [s_mem+24752];
	ld.shared.u8 	%rs183, [s_mem+24768];
	cvt.u32.u16 	%r718, %rs133;
	setp.ge.u32 	%p88, %r11110, %r718;
	@%p88 bra 	$L__BB6_101;
	mov.u16 	%rs181, %rs183;
$L__BB6_98:
	ld.const.u32 	%r8574, [CHACHA_CONSTANTS];
	add.s32 	%r8575, %r8574, %r11122;
	shf.l.wrap.b32 	%r8576, %r8575, %r8575, 16;
	add.s32 	%r8577, %r11122, %r8576;
	xor.b32  	%r8578, %r11122, %r8577;
	shf.l.wrap.b32 	%r8579, %r8578, %r8578, 12;
	add.s32 	%r8580, %r8575, %r8579;
	xor.b32  	%r8581, %r8576, %r8580;
	shf.l.wrap.b32 	%r8582, %r8581, %r8581, 8;
	add.s32 	%r8583, %r8577, %r8582;
	xor.b32  	%r8584, %r8579, %r8583;
	shf.l.wrap.b32 	%r8585, %r8584, %r8584, 7;
	ld.const.u32 	%r8586, [CHACHA_CONSTANTS+4];
	add.s32 	%r8587, %r8586, %r11121;
	shf.l.wrap.b32 	%r8588, %r8587, %r8587, 16;
	add.s32 	%r8589, %r11121, %r8588;
	xor.b32  	%r8590, %r11121, %r8589;
	shf.l.wrap.b32 	%r8591, %r8590, %r8590, 12;
	add.s32 	%r8592, %r8587, %r8591;
	xor.b32  	%r8593, %r8588, %r8592;
	shf.l.wrap.b32 	%r8594, %r8593, %r8593, 8;
	add.s32 	%r8595, %r8589, %r8594;
	xor.b32  	%r8596, %r8591, %r8595;
	shf.l.wrap.b32 	%r8597, %r8596, %r8596, 7;
	ld.const.u32 	%r8598, [CHACHA_CONSTANTS+8];
	add.s32 	%r8599, %r8598, %r11120;
	shf.l.wrap.b32 	%r8600, %r8599, %r8599, 16;
	add.s32 	%r8601, %r11120, %r8600;
	xor.b32  	%r8602, %r11120, %r8601;
	shf.l.wrap.b32 	%r8603, %r8602, %r8602, 12;
	add.s32 	%r8604, %r8599, %r8603;
	xor.b32  	%r8605, %r8600, %r8604;
	shf.l.wrap.b32 	%r8606, %r8605, %r8605, 8;
	add.s32 	%r8607, %r8601, %r8606;
	xor.b32  	%r8608, %r8603, %r8607;
	shf.l.wrap.b32 	%r8609, %r8608, %r8608, 7;
	ld.const.u32 	%r8610, [CHACHA_CONSTANTS+12];
	add.s32 	%r8611, %r8610, %r11119;
	shf.l.wrap.b32 	%r8612, %r8611, %r8611, 16;
	add.s32 	%r8613, %r11119, %r8612;
	xor.b32  	%r8614, %r11119, %r8613;
	shf.l.wrap.b32 	%r8615, %r8614, %r8614, 12;
	add.s32 	%r8616, %r8611, %r8615;
	xor.b32  	%r8617, %r8612, %r8616;
	shf.l.wrap.b32 	%r8618, %r8617, %r8617, 8;
	add.s32 	%r8619, %r8613, %r8618;
	xor.b32  	%r8620, %r8615, %r8619;
	shf.l.wrap.b32 	%r8621, %r8620, %r8620, 7;
	add.s32 	%r8622, %r8580, %r8597;
	xor.b32  	%r8623, %r8618, %r8622;
	shf.l.wrap.b32 	%r8624, %r8623, %r8623, 16;
	add.s32 	%r8625, %r8607, %r8624;
	xor.b32  	%r8626, %r8597, %r8625;
	shf.l.wrap.b32 	%r8627, %r8626, %r8626, 12;
	add.s32 	%r8628, %r8622, %r8627;
	xor.b32  	%r8629, %r8624, %r8628;
	shf.l.wrap.b32 	%r8630, %r8629, %r8629, 8;
	add.s32 	%r8631, %r8625, %r8630;
	xor.b32  	%r8632, %r8627, %r8631;
	shf.l.wrap.b32 	%r8633, %r8632, %r8632, 7;
	add.s32 	%r8634, %r8592, %r8609;
	xor.b32  	%r8635, %r8582, %r8634;
	shf.l.wrap.b32 	%r8636, %r8635, %r8635, 16;
	add.s32 	%r8637, %r8619, %r8636;
	xor.b32  	%r8638, %r8609, %r8637;
	shf.l.wrap.b32 	%r8639, %r8638, %r8638, 12;
	add.s32 	%r8640, %r8634, %r8639;
	xor.b32  	%r8641, %r8636, %r8640;
	shf.l.wrap.b32 	%r8642, %r8641, %r8641, 8;
	add.s32 	%r8643, %r8637, %r8642;
	xor.b32  	%r8644, %r8639, %r8643;
	shf.l.wrap.b32 	%r8645, %r8644, %r8644, 7;
	add.s32 	%r8646, %r8604, %r8621;
	xor.b32  	%r8647, %r8594, %r8646;
	shf.l.wrap.b32 	%r8648, %r8647, %r8647, 16;
	add.s32 	%r8649, %r8583, %r8648;
	xor.b32  	%r8650, %r8621, %r8649;
	shf.l.wrap.b32 	%r8651, %r8650, %r8650, 12;
	add.s32 	%r8652, %r8646, %r8651;
	xor.b32  	%r8653, %r8648, %r8652;
	shf.l.wrap.b32 	%r8654, %r8653, %r8653, 8;
	add.s32 	%r8655, %r8649, %r8654;
	xor.b32  	%r8656, %r8651, %r8655;
	shf.l.wrap.b32 	%r8657, %r8656, %r8656, 7;
	add.s32 	%r8658, %r8616, %r8585;
	xor.b32  	%r8659, %r8606, %r8658;
	shf.l.wrap.b32 	%r8660, %r8659, %r8659, 16;
	add.s32 	%r8661, %r8595, %r8660;
	xor.b32  	%r8662, %r8585, %r8661;
	shf.l.wrap.b32 	%r8663, %r8662, %r8662, 12;
	add.s32 	%r8664, %r8658, %r8663;
	xor.b32  	%r8665, %r8660, %r8664;
	shf.l.wrap.b32 	%r8666, %r8665, %r8665, 8;
	add.s32 	%r8667, %r8661, %r8666;
	xor.b32  	%r8668, %r8663, %r8667;
	shf.l.wrap.b32 	%r8669, %r8668, %r8668, 7;
	add.s32 	%r8670, %r8628, %r8669;
	xor.b32  	%r8671, %r8642, %r8670;
	shf.l.wrap.b32 	%r8672, %r8671, %r8671, 16;
	add.s32 	%r8673, %r8655, %r8672;
	xor.b32  	%r8674, %r8669, %r8673;
	shf.l.wrap.b32 	%r8675, %r8674, %r8674, 12;
	add.s32 	%r8676, %r8670, %r8675;
	xor.b32  	%r8677, %r8672, %r8676;
	shf.l.wrap.b32 	%r8678, %r8677, %r8677, 8;
	add.s32 	%r8679, %r8673, %r8678;
	xor.b32  	%r8680, %r8675, %r8679;
	shf.l.wrap.b32 	%r8681, %r8680, %r8680, 7;
	add.s32 	%r8682, %r8640, %r8633;
	xor.b32  	%r8683, %r8654, %r8682;
	shf.l.wrap.b32 	%r8684, %r8683, %r8683, 16;
	add.s32 	%r8685, %r8667, %r8684;
	xor.b32  	%r8686, %r8633, %r8685;
	shf.l.wrap.b32 	%r8687, %r8686, %r8686, 12;
	add.s32 	%r8688, %r8682, %r8687;
	xor.b32  	%r8689, %r8684, %r8688;
	shf.l.wrap.b32 	%r8690, %r8689, %r8689, 8;
	add.s32 	%r8691, %r8685, %r8690;
	xor.b32  	%r8692, %r8687, %r8691;
	shf.l.wrap.b32 	%r8693, %r8692, %r8692, 7;
	add.s32 	%r8694, %r8652, %r8645;
	xor.b32  	%r8695, %r8666, %r8694;
	shf.l.wrap.b32 	%r8696, %r8695, %r8695, 16;
	add.s32 	%r8697, %r8631, %r8696;
	xor.b32  	%r8698, %r8645, %r8697;
	shf.l.wrap.b32 	%r8699, %r8698, %r8698, 12;
	add.s32 	%r8700, %r8694, %r8699;
	xor.b32  	%r8701, %r8696, %r8700;
	shf.l.wrap.b32 	%r8702, %r8701, %r8701, 8;
	add.s32 	%r8703, %r8697, %r8702;
	xor.b32  	%r8704, %r8699, %r8703;
	shf.l.wrap.b32 	%r8705, %r8704, %r8704, 7;
	add.s32 	%r8706, %r8664, %r8657;
	xor.b32  	%r8707, %r8630, %r8706;
	shf.l.wrap.b32 	%r8708, %r8707, %r8707, 16;
	add.s32 	%r8709, %r8643, %r8708;
	xor.b32  	%r8710, %r8657, %r8709;
	shf.l.wrap.b32 	%r8711, %r8710, %r8710, 12;
	add.s32 	%r8712, %r8706, %r8711;
	xor.b32  	%r8713, %r8708, %r8712;
	shf.l.wrap.b32 	%r8714, %r8713, %r8713, 8;
	add.s32 	%r8715, %r8709, %r8714;
	xor.b32  	%r8716, %r8711, %r8715;
	shf.l.wrap.b32 	%r8717, %r8716, %r8716, 7;
	add.s32 	%r8718, %r8676, %r8693;
	xor.b32  	%r8719, %r8714, %r8718;
	shf.l.wrap.b32 	%r8720, %r8719, %r8719, 16;
	add.s32 	%r8721, %r8703, %r8720;
	xor.b32  	%r8722, %r8693, %r8721;
	shf.l.wrap.b32 	%r8723, %r8722, %r8722, 12;
	add.s32 	%r8724, %r8718, %r8723;
	xor.b32  	%r8725, %r8720, %r8724;
	shf.l.wrap.b32 	%r8726, %r8725, %r8725, 8;
	add.s32 	%r8727, %r8721, %r8726;
	xor.b32  	%r8728, %r8723, %r8727;
	shf.l.wrap.b32 	%r8729, %r8728, %r8728, 7;
	add.s32 	%r8730, %r8688, %r8705;
	xor.b32  	%r8731, %r8678, %r8730;
	shf.l.wrap.b32 	%r8732, %r8731, %r8731, 16;
	add.s32 	%r8733, %r8715, %r8732;
	xor.b32  	%r8734, %r8705, %r8733;
	shf.l.wrap.b32 	%r8735, %r8734, %r8734, 12;
	add.s32 	%r8736, %r8730, %r8735;
	xor.b32  	%r8737, %r8732, %r8736;
	shf.l.wrap.b32 	%r8738, %r8737, %r8737, 8;
	add.s32 	%r8739, %r8733, %r8738;
	xor.b32  	%r8740, %r8735, %r8739;
	shf.l.wrap.b32 	%r8741, %r8740, %r8740, 7;
	add.s32 	%r8742, %r8700, %r8717;
	xor.b32  	%r8743, %r8690, %r8742;
	shf.l.wrap.b32 	%r8744, %r8743, %r8743, 16;
	add.s32 	%r8745, %r8679, %r8744;
	xor.b32  	%r8746, %r8717, %r8745;
	shf.l.wrap.b32 	%r8747, %r8746, %r8746, 12;
	add.s32 	%r8748, %r8742, %r8747;
	xor.b32  	%r8749, %r8744, %r8748;
	shf.l.wrap.b32 	%r8750, %r8749, %r8749, 8;
	add.s32 	%r8751, %r8745, %r8750;
	xor.b32  	%r8752, %r8747, %r8751;
	shf.l.wrap.b32 	%r8753, %r8752, %r8752, 7;
	add.s32 	%r8754, %r8712, %r8681;
	xor.b32  	%r8755, %r8702, %r8754;
	shf.l.wrap.b32 	%r8756, %r8755, %r8755, 16;
	add.s32 	%r8757, %r8691, %r8756;
	xor.b32  	%r8758, %r8681, %r8757;
	shf.l.wrap.b32 	%r8759, %r8758, %r8758, 12;
	add.s32 	%r8760, %r8754, %r8759;
	xor.b32  	%r8761, %r8756, %r8760;
	shf.l.wrap.b32 	%r8762, %r8761, %r8761, 8;
	add.s32 	%r8763, %r8757, %r8762;
	xor.b32  	%r8764, %r8759, %r8763;
	shf.l.wrap.b32 	%r8765, %r8764, %r8764, 7;
	add.s32 	%r8766, %r8724, %r8765;
	xor.b32  	%r8767, %r8738, %r8766;
	shf.l.wrap.b32 	%r8768, %r8767, %r8767, 16;
	add.s32 	%r8769, %r8751, %r8768;
	xor.b32  	%r8770, %r8765, %r8769;
	shf.l.wrap.b32 	%r8771, %r8770, %r8770, 12;
	add.s32 	%r8772, %r8766, %r8771;
	xor.b32  	%r8773, %r8768, %r8772;
	shf.l.wrap.b32 	%r8774, %r8773, %r8773, 8;
	add.s32 	%r8775, %r8769, %r8774;
	xor.b32  	%r8776, %r8771, %r8775;
	shf.l.wrap.b32 	%r8777, %r8776, %r8776, 7;
	add.s32 	%r8778, %r8736, %r8729;
	xor.b32  	%r8779, %r8750, %r8778;
	shf.l.wrap.b32 	%r8780, %r8779, %r8779, 16;
	add.s32 	%r8781, %r8763, %r8780;
	xor.b32  	%r8782, %r8729, %r8781;
	shf.l.wrap.b32 	%r8783, %r8782, %r8782, 12;
	add.s32 	%r8784, %r8778, %r8783;
	xor.b32  	%r8785, %r8780, %r8784;
	shf.l.wrap.b32 	%r8786, %r8785, %r8785, 8;
	add.s32 	%r8787, %r8781, %r8786;
	xor.b32  	%r8788, %r8783, %r8787;
	shf.l.wrap.b32 	%r8789, %r8788, %r8788, 7;
	add.s32 	%r8790, %r8748, %r8741;
	xor.b32  	%r8791, %r8762, %r8790;
	shf.l.wrap.b32 	%r8792, %r8791, %r8791, 16;
	add.s32 	%r8793, %r8727, %r8792;
	xor.b32  	%r8794, %r8741, %r8793;
	shf.l.wrap.b32 	%r8795, %r8794, %r8794, 12;
	add.s32 	%r8796, %r8790, %r8795;
	xor.b32  	%r8797, %r8792, %r8796;
	shf.l.wrap.b32 	%r8798, %r8797, %r8797, 8;
	add.s32 	%r8799, %r8793, %r8798;
	xor.b32  	%r8800, %r8795, %r8799;
	shf.l.wrap.b32 	%r8801, %r8800, %r8800, 7;
	add.s32 	%r8802, %r8760, %r8753;
	xor.b32  	%r8803, %r8726, %r8802;
	shf.l.wrap.b32 	%r8804, %r8803, %r8803, 16;
	add.s32 	%r8805, %r8739, %r8804;
	xor.b32  	%r8806, %r8753, %r8805;
	shf.l.wrap.b32 	%r8807, %r8806, %r8806, 12;
	add.s32 	%r8808, %r8802, %r8807;
	xor.b32  	%r8809, %r8804, %r8808;
	shf.l.wrap.b32 	%r8810, %r8809, %r8809, 8;
	add.s32 	%r8811, %r8805, %r8810;
	xor.b32  	%r8812, %r8807, %r8811;
	shf.l.wrap.b32 	%r8813, %r8812, %r8812, 7;
	add.s32 	%r8814, %r8772, %r8789;
	xor.b32  	%r8815, %r8810, %r8814;
	shf.l.wrap.b32 	%r8816, %r8815, %r8815, 16;
	add.s32 	%r8817, %r8799, %r8816;
	xor.b32  	%r8818, %r8789, %r8817;
	shf.l.wrap.b32 	%r8819, %r8818, %r8818, 12;
	add.s32 	%r8820, %r8814, %r8819;
	xor.b32  	%r8821, %r8816, %r8820;
	shf.l.wrap.b32 	%r8822, %r8821, %r8821, 8;
	add.s32 	%r8823, %r8817, %r8822;
	xor.b32  	%r8824, %r8819, %r8823;
	shf.l.wrap.b32 	%r8825, %r8824, %r8824, 7;
	add.s32 	%r8826, %r8784, %r8801;
	xor.b32  	%r8827, %r8774, %r8826;
	shf.l.wrap.b32 	%r8828, %r8827, %r8827, 16;
	add.s32 	%r8829, %r8811, %r8828;
	xor.b32  	%r8830, %r8801, %r8829;
	shf.l.wrap.b32 	%r8831, %r8830, %r8830, 12;
	add.s32 	%r8832, %r8826, %r8831;
	xor.b32  	%r8833, %r8828, %r8832;
	shf.l.wrap.b32 	%r8834, %r8833, %r8833, 8;
	add.s32 	%r8835, %r8829, %r8834;
	xor.b32  	%r8836, %r8831, %r8835;
	shf.l.wrap.b32 	%r8837, %r8836, %r8836, 7;
	add.s32 	%r8838, %r8796, %r8813;
	xor.b32  	%r8839, %r8786, %r8838;
	shf.l.wrap.b32 	%r8840, %r8839, %r8839, 16;
	add.s32 	%r8841, %r8775, %r8840;
	xor.b32  	%r8842, %r8813, %r8841;
	shf.l.wrap.b32 	%r8843, %r8842, %r8842, 12;
	add.s32 	%r8844, %r8838, %r8843;
	xor.b32  	%r8845, %r8840, %r8844;
	shf.l.wrap.b32 	%r8846, %r8845, %r8845, 8;
	add.s32 	%r8847, %r8841, %r8846;
	xor.b32  	%r8848, %r8843, %r8847;
	shf.l.wrap.b32 	%r8849, %r8848, %r8848, 7;
	add.s32 	%r8850, %r8808, %r8777;
	xor.b32  	%r8851, %r8798, %r8850;
	shf.l.wrap.b32 	%r8852, %r8851, %r8851, 16;
	add.s32 	%r8853, %r8787, %r8852;
	xor.b32  	%r8854, %r8777, %r8853;
	shf.l.wrap.b32 	%r8855, %r8854, %r8854, 12;
	add.s32 	%r8856, %r8850, %r8855;
	xor.b32  	%r8857, %r8852, %r8856;
	shf.l.wrap.b32 	%r8858, %r8857, %r8857, 8;
	add.s32 	%r8859, %r8853, %r8858;
	xor.b32  	%r8860, %r8855, %r8859;
	shf.l.wrap.b32 	%r8861, %r8860, %r8860, 7;
	add.s32 	%r8862, %r8820, %r8861;
	xor.b32  	%r8863, %r8834, %r8862;
	shf.l.wrap.b32 	%r8864, %r8863, %r8863, 16;
	add.s32 	%r8865, %r8847, %r8864;
	xor.b32  	%r8866, %r8861, %r8865;
	shf.l.wrap.b32 	%r8867, %r8866, %r8866, 12;
	add.s32 	%r8868, %r8862, %r8867;
	xor.b32  	%r8869, %r8864, %r8868;
	shf.l.wrap.b32 	%r8870, %r8869, %r8869, 8;
	add.s32 	%r8871, %r8865, %r8870;
	xor.b32  	%r8872, %r8867, %r8871;
	shf.l.wrap.b32 	%r8873, %r8872, %r8872, 7;
	add.s32 	%r8874, %r8832, %r8825;
	xor.b32  	%r8875, %r8846, %r8874;
	shf.l.wrap.b32 	%r8876, %r8875, %r8875, 16;
	add.s32 	%r8877, %r8859, %r8876;
	xor.b32  	%r8878, %r8825, %r8877;
	shf.l.wrap.b32 	%r8879, %r8878, %r8878, 12;
	add.s32 	%r8880, %r8874, %r8879;
	xor.b32  	%r8881, %r8876, %r8880;
	shf.l.wrap.b32 	%r8882, %r8881, %r8881, 8;
	add.s32 	%r8883, %r8877, %r8882;
	xor.b32  	%r8884, %r8879, %r8883;
	shf.l.wrap.b32 	%r8885, %r8884, %r8884, 7;
	add.s32 	%r8886, %r8844, %r8837;
	xor.b32  	%r8887, %r8858, %r8886;
	shf.l.wrap.b32 	%r8888, %r8887, %r8887, 16;
	add.s32 	%r8889, %r8823, %r8888;
	xor.b32  	%r8890, %r8837, %r8889;
	shf.l.wrap.b32 	%r8891, %r8890, %r8890, 12;
	add.s32 	%r8892, %r8886, %r8891;
	xor.b32  	%r8893, %r8888, %r8892;
	shf.l.wrap.b32 	%r8894, %r8893, %r8893, 8;
	add.s32 	%r8895, %r8889, %r8894;
	xor.b32  	%r8896, %r8891, %r8895;
	shf.l.wrap.b32 	%r8897, %r8896, %r8896, 7;
	add.s32 	%r8898, %r8856, %r8849;
	xor.b32  	%r8899, %r8822, %r8898;
	shf.l.wrap.b32 	%r8900, %r8899, %r8899, 16;
	add.s32 	%r8901, %r8835, %r8900;
	xor.b32  	%r8902, %r8849, %r8901;
	shf.l.wrap.b32 	%r8903, %r8902, %r8902, 12;
	add.s32 	%r8904, %r8898, %r8903;
	xor.b32  	%r8905, %r8900, %r8904;
	shf.l.wrap.b32 	%r8906, %r8905, %r8905, 8;
	add.s32 	%r8907, %r8901, %r8906;
	xor.b32  	%r8908, %r8903, %r8907;
	shf.l.wrap.b32 	%r8909, %r8908, %r8908, 7;
	add.s32 	%r8910, %r8868, %r8885;
	xor.b32  	%r8911, %r8906, %r8910;
	shf.l.wrap.b32 	%r8912, %r8911, %r8911, 16;
	add.s32 	%r8913, %r8895, %r8912;
	xor.b32  	%r8914, %r8885, %r8913;
	shf.l.wrap.b32 	%r8915, %r8914, %r8914, 12;
	add.s32 	%r8916, %r8910, %r8915;
	xor.b32  	%r8917, %r8912, %r8916;
	shf.l.wrap.b32 	%r8918, %r8917, %r8917, 8;
	add.s32 	%r8919, %r8913, %r8918;
	xor.b32  	%r8920, %r8915, %r8919;
	shf.l.wrap.b32 	%r8921, %r8920, %r8920, 7;
	add.s32 	%r8922, %r8880, %r8897;
	xor.b32  	%r8923, %r8870, %r8922;
	shf.l.wrap.b32 	%r8924, %r8923, %r8923, 16;
	add.s32 	%r8925, %r8907, %r8924;
	xor.b32  	%r8926, %r8897, %r8925;
	shf.l.wrap.b32 	%r8927, %r8926, %r8926, 12;
	add.s32 	%r8928, %r8922, %r8927;
	xor.b32  	%r8929, %r8924, %r8928;
	shf.l.wrap.b32 	%r8930, %r8929, %r8929, 8;
	add.s32 	%r8931, %r8925, %r8930;
	xor.b32  	%r8932, %r8927, %r8931;
	shf.l.wrap.b32 	%r8933, %r8932, %r8932, 7;
	add.s32 	%r8934, %r8892, %r8909;
	xor.b32  	%r8935, %r8882, %r8934;
	shf.l.wrap.b32 	%r8936, %r8935, %r8935, 16;
	add.s32 	%r8937, %r8871, %r8936;
	xor.b32  	%r8938, %r8909, %r8937;
	shf.l.wrap.b32 	%r8939, %r8938, %r8938, 12;
	add.s32 	%r8940, %r8934, %r8939;
	xor.b32  	%r8941, %r8936, %r8940;
	shf.l.wrap.b32 	%r8942, %r8941, %r8941, 8;
	add.s32 	%r8943, %r8937, %r8942;
	xor.b32  	%r8944, %r8939, %r8943;
	shf.l.wrap.b32 	%r8945, %r8944, %r8944, 7;
	add.s32 	%r8946, %r8904, %r8873;
	xor.b32  	%r8947, %r8894, %r8946;
	shf.l.wrap.b32 	%r8948, %r8947, %r8947, 16;
	add.s32 	%r8949, %r8883, %r8948;
	xor.b32  	%r8950, %r8873, %r8949;
	shf.l.wrap.b32 	%r8951, %r8950, %r8950, 12;
	add.s32 	%r8952, %r8946, %r8951;
	xor.b32  	%r8953, %r8948, %r8952;
	shf.l.wrap.b32 	%r8954, %r8953, %r8953, 8;
	add.s32 	%r8955, %r8949, %r8954;
	xor.b32  	%r8956, %r8951, %r8955;
	shf.l.wrap.b32 	%r8957, %r8956, %r8956, 7;
	add.s32 	%r11114, %r8574, %r8916;
	add.s32 	%r11113, %r8586, %r8928;
	add.s32 	%r11112, %r8598, %r8940;
	add.s32 	%r11111, %r8610, %r8952;
	add.s32 	%r11115, %r11122, %r8957;
	add.s32 	%r11116, %r11121, %r8921;
	add.s32 	%r11117, %r11120, %r8933;
	add.s32 	%r11118, %r11119, %r8945;
	xor.b32  	%r8958, %r8575, 1;
	shf.l.wrap.b32 	%r8959, %r8575, %r8958, 16;
	add.s32 	%r8960, %r11122, %r8959;
	xor.b32  	%r8961, %r11122, %r8960;
	shf.l.wrap.b32 	%r8962, %r8961, %r8961, 12;
	add.s32 	%r8963, %r8575, %r8962;
	xor.b32  	%r8964, %r8959, %r8963;
	shf.l.wrap.b32 	%r8965, %r8964, %r8964, 8;
	add.s32 	%r8966, %r8960, %r8965;
	xor.b32  	%r8967, %r8962, %r8966;
	shf.l.wrap.b32 	%r8968, %r8967, %r8967, 7;
	add.s32 	%r8969, %r8963, %r8597;
	xor.b32  	%r8970, %r8618, %r8969;
	shf.l.wrap.b32 	%r8971, %r8970, %r8970, 16;
	add.s32 	%r8972, %r8607, %r8971;
	xor.b32  	%r8973, %r8597, %r8972;
	shf.l.wrap.b32 	%r8974, %r8973, %r8973, 12;
	add.s32 	%r8975, %r8969, %r8974;
	xor.b32  	%r8976, %r8971, %r8975;
	shf.l.wrap.b32 	%r8977, %r8976, %r8976, 8;
	add.s32 	%r8978, %r8972, %r8977;
	xor.b32  	%r8979, %r8974, %r8978;
	shf.l.wrap.b32 	%r8980, %r8979, %r8979, 7;
	xor.b32  	%r8981, %r8965, %r8634;
	shf.l.wrap.b32 	%r8982, %r8981, %r8981, 16;
	add.s32 	%r8983, %r8619, %r8982;
	xor.b32  	%r8984, %r8609, %r8983;
	shf.l.wrap.b32 	%r8985, %r8984, %r8984, 12;
	add.s32 	%r8986, %r8634, %r8985;
	xor.b32  	%r8987, %r8982, %r8986;
	shf.l.wrap.b32 	%r8988, %r8987, %r8987, 8;
	add.s32 	%r8989, %r8983, %r8988;
	xor.b32  	%r8990, %r8985, %r8989;
	shf.l.wrap.b32 	%r8991, %r8990, %r8990, 7;
	add.s32 	%r8992, %r8966, %r8648;
	xor.b32  	%r8993, %r8621, %r8992;
	shf.l.wrap.b32 	%r8994, %r8993, %r8993, 12;
	add.s32 	%r8995, %r8646, %r8994;
	xor.b32  	%r8996, %r8648, %r8995;
	shf.l.wrap.b32 	%r8997, %r8996, %r8996, 8;
	add.s32 	%r8998, %r8992, %r8997;
	xor.b32  	%r8999, %r8994, %r8998;
	shf.l.wrap.b32 	%r9000, %r8999, %r8999, 7;
	add.s32 	%r9001, %r8616, %r8968;
	xor.b32  	%r9002, %r8606, %r9001;
	shf.l.wrap.b32 	%r9003, %r9002, %r9002, 16;
	add.s32 	%r9004, %r8595, %r9003;
	xor.b32  	%r9005, %r8968, %r9004;
	shf.l.wrap.b32 	%r9006, %r9005, %r9005, 12;
	add.s32 	%r9007, %r9001, %r9006;
	xor.b32  	%r9008, %r9003, %r9007;
	shf.l.wrap.b32 	%r9009, %r9008, %r9008, 8;
	add.s32 	%r9010, %r9004, %r9009;
	xor.b32  	%r9011, %r9006, %r9010;
	shf.l.wrap.b32 	%r9012, %r9011, %r9011, 7;
	add.s32 	%r9013, %r8975, %r9012;
	xor.b32  	%r9014, %r8988, %r9013;
	shf.l.wrap.b32 	%r9015, %r9014, %r9014, 16;
	add.s32 	%r9016, %r8998, %r9015;
	xor.b32  	%r9017, %r9012, %r9016;
	shf.l.wrap.b32 	%r9018, %r9017, %r9017, 12;
	add.s32 	%r9019, %r9013, %r9018;
	xor.b32  	%r9020, %r9015, %r9019;
	shf.l.wrap.b32 	%r9021, %r9020, %r9020, 8;
	add.s32 	%r9022, %r9016, %r9021;
	xor.b32  	%r9023, %r9018, %r9022;
	shf.l.wrap.b32 	%r9024, %r9023, %r9023, 7;
	add.s32 	%r9025, %r8986, %r8980;
	xor.b32  	%r9026, %r8997, %r9025;
	shf.l.wrap.b32 	%r9027, %r9026, %r9026, 16;
	add.s32 	%r9028, %r9010, %r9027;
	xor.b32  	%r9029, %r8980, %r9028;
	shf.l.wrap.b32 	%r9030, %r9029, %r9029, 12;
	add.s32 	%r9031, %r9025, %r9030;
	xor.b32  	%r9032, %r9027, %r9031;
	shf.l.wrap.b32 	%r9033, %r9032, %r9032, 8;
	add.s32 	%r9034, %r9028, %r9033;
	xor.b32  	%r9035, %r9030, %r9034;
	shf.l.wrap.b32 	%r9036, %r9035, %r9035, 7;
	add.s32 	%r9037, %r8995, %r8991;
	xor.b32  	%r9038, %r9009, %r9037;
	shf.l.wrap.b32 	%r9039, %r9038, %r9038, 16;
	add.s32 	%r9040, %r8978, %r9039;
	xor.b32  	%r9041, %r8991, %r9040;
	shf.l.wrap.b32 	%r9042, %r9041, %r9041, 12;
	add.s32 	%r9043, %r9037, %r9042;
	xor.b32  	%r9044, %r9039, %r9043;
	shf.l.wrap.b32 	%r9045, %r9044, %r9044, 8;
	add.s32 	%r9046, %r9040, %r9045;
	xor.b32  	%r9047, %r9042, %r9046;
	shf.l.wrap.b32 	%r9048, %r9047, %r9047, 7;
	add.s32 	%r9049, %r9007, %r9000;
	xor.b32  	%r9050, %r8977, %r9049;
	shf.l.wrap.b32 	%r9051, %r9050, %r9050, 16;
	add.s32 	%r9052, %r8989, %r9051;
	xor.b32  	%r9053, %r9000, %r9052;
	shf.l.wrap.b32 	%r9054, %r9053, %r9053, 12;
	add.s32 	%r9055, %r9049, %r9054;
	xor.b32  	%r9056, %r9051, %r9055;
	shf.l.wrap.b32 	%r9057, %r9056, %r9056, 8;
	add.s32 	%r9058, %r9052, %r9057;
	xor.b32  	%r9059, %r9054, %r9058;
	shf.l.wrap.b32 	%r9060, %r9059, %r9059, 7;
	add.s32 	%r9061, %r9019, %r9036;
	xor.b32  	%r9062, %r9057, %r9061;
	shf.l.wrap.b32 	%r9063, %r9062, %r9062, 16;
	add.s32 	%r9064, %r9046, %r9063;
	xor.b32  	%r9065, %r9036, %r9064;
	shf.l.wrap.b32 	%r9066, %r9065, %r9065, 12;
	add.s32 	%r9067, %r9061, %r9066;
	xor.b32  	%r9068, %r9063, %r9067;
	shf.l.wrap.b32 	%r9069, %r9068, %r9068, 8;
	add.s32 	%r9070, %r9064, %r9069;
	xor.b32  	%r9071, %r9066, %r9070;
	shf.l.wrap.b32 	%r9072, %r9071, %r9071, 7;
	add.s32 	%r9073, %r9031, %r9048;
	xor.b32  	%r9074, %r9021, %r9073;
	shf.l.wrap.b32 	%r9075, %r9074, %r9074, 16;
	add.s32 	%r9076, %r9058, %r9075;
	xor.b32  	%r9077, %r9048, %r9076;
	shf.l.wrap.b32 	%r9078, %r9077, %r9077, 12;
	add.s32 	%r9079, %r9073, %r9078;
	xor.b32  	%r9080, %r9075, %r9079;
	shf.l.wrap.b32 	%r9081, %r9080, %r9080, 8;
	add.s32 	%r9082, %r9076, %r9081;
	xor.b32  	%r9083, %r9078, %r9082;
	shf.l.wrap.b32 	%r9084, %r9083, %r9083, 7;
	add.s32 	%r9085, %r9043, %r9060;
	xor.b32  	%r9086, %r9033, %r9085;
	shf.l.wrap.b32 	%r9087, %r9086, %r9086, 16;
	add.s32 	%r9088, %r9022, %r9087;
	xor.b32  	%r9089, %r9060, %r9088;
	shf.l.wrap.b32 	%r9090, %r9089, %r9089, 12;
	add.s32 	%r9091, %r9085, %r9090;
	xor.b32  	%r9092, %r9087, %r9091;
	shf.l.wrap.b32 	%r9093, %r9092, %r9092, 8;
	add.s32 	%r9094, %r9088, %r9093;
	xor.b32  	%r9095, %r9090, %r9094;
	shf.l.wrap.b32 	%r9096, %r9095, %r9095, 7;
	add.s32 	%r9097, %r9055, %r9024;
	xor.b32  	%r9098, %r9045, %r9097;
	shf.l.wrap.b32 	%r9099, %r9098, %r9098, 16;
	add.s32 	%r9100, %r9034, %r9099;
	xor.b32  	%r9101, %r9024, %r9100;
	shf.l.wrap.b32 	%r9102, %r9101, %r9101, 12;
	add.s32 	%r9103, %r9097, %r9102;
	xor.b32  	%r9104, %r9099, %r9103;
	shf.l.wrap.b32 	%r9105, %r9104, %r9104, 8;
	add.s32 	%r9106, %r9100, %r9105;
	xor.b32  	%r9107, %r9102, %r9106;
	shf.l.wrap.b32 	%r9108, %r9107, %r9107, 7;
	add.s32 	%r9109, %r9067, %r9108;
	xor.b32  	%r9110, %r9081, %r9109;
	shf.l.wrap.b32 	%r9111, %r9110, %r9110, 16;
	add.s32 	%r9112, %r9094, %r9111;
	xor.b32  	%r9113, %r9108, %r9112;
	shf.l.wrap.b32 	%r9114, %r9113, %r9113, 12;
	add.s32 	%r9115, %r9109, %r9114;
	xor.b32  	%r9116, %r9111, %r9115;
	shf.l.wrap.b32 	%r9117, %r9116, %r9116, 8;
	add.s32 	%r9118, %r9112, %r9117;
	xor.b32  	%r9119, %r9114, %r9118;
	shf.l.wrap.b32 	%r9120, %r9119, %r9119, 7;
	add.s32 	%r9121, %r9079, %r9072;
	xor.b32  	%r9122, %r9093, %r9121;
	shf.l.wrap.b32 	%r9123, %r9122, %r9122, 16;
	add.s32 	%r9124, %r9106, %r9123;
	xor.b32  	%r9125, %r9072, %r9124;
	shf.l.wrap.b32 	%r9126, %r9125, %r9125, 12;
	add.s32 	%r9127, %r9121, %r9126;
	xor.b32  	%r9128, %r9123, %r9127;
	shf.l.wrap.b32 	%r9129, %r9128, %r9128, 8;
	add.s32 	%r9130, %r9124, %r9129;
	xor.b32  	%r9131, %r9126, %r9130;
	shf.l.wrap.b32 	%r9132, %r9131, %r9131, 7;
	add.s32 	%r9133, %r9091, %r9084;
	xor.b32  	%r9134, %r9105, %r9133;
	shf.l.wrap.b32 	%r9135, %r9134, %r9134, 16;
	add.s32 	%r9136, %r9070, %r9135;
	xor.b32  	%r9137, %r9084, %r9136;
	shf.l.wrap.b32 	%r9138, %r9137, %r9137, 12;
	add.s32 	%r9139, %r9133, %r9138;
	xor.b32  	%r9140, %r9135, %r9139;
	shf.l.wrap.b32 	%r9141, %r9140, %r9140, 8;
	add.s32 	%r9142, %r9136, %r9141;
	xor.b32  	%r9143, %r9138, %r9142;
	shf.l.wrap.b32 	%r9144, %r9143, %r9143, 7;
	add.s32 	%r9145, %r9103, %r9096;
	xor.b32  	%r9146, %r9069, %r9145;
	shf.l.wrap.b32 	%r9147, %r9146, %r9146, 16;
	add.s32 	%r9148, %r9082, %r9147;
	xor.b32  	%r9149, %r9096, %r9148;
	shf.l.wrap.b32 	%r9150, %r9149, %r9149, 12;
	add.s32 	%r9151, %r9145, %r9150;
	xor.b32  	%r9152, %r9147, %r9151;
	shf.l.wrap.b32 	%r9153, %r9152, %r9152, 8;
	add.s32 	%r9154, %r9148, %r9153;
	xor.b32  	%r9155, %r9150, %r9154;
	shf.l.wrap.b32 	%r9156, %r9155, %r9155, 7;
	add.s32 	%r9157, %r9115, %r9132;
	xor.b32  	%r9158, %r9153, %r9157;
	shf.l.wrap.b32 	%r9159, %r9158, %r9158, 16;
	add.s32 	%r9160, %r9142, %r9159;
	xor.b32  	%r9161, %r9132, %r9160;
	shf.l.wrap.b32 	%r9162, %r9161, %r9161, 12;
	add.s32 	%r9163, %r9157, %r9162;
	xor.b32  	%r9164, %r9159, %r9163;
	shf.l.wrap.b32 	%r9165, %r9164, %r9164, 8;
	add.s32 	%r9166, %r9160, %r9165;
	xor.b32  	%r9167, %r9162, %r9166;
	shf.l.wrap.b32 	%r9168, %r9167, %r9167, 7;
	add.s32 	%r9169, %r9127, %r9144;
	xor.b32  	%r9170, %r9117, %r9169;
	shf.l.wrap.b32 	%r9171, %r9170, %r9170, 16;
	add.s32 	%r9172, %r9154, %r9171;
	xor.b32  	%r9173, %r9144, %r9172;
	shf.l.wrap.b32 	%r9174, %r9173, %r9173, 12;
	add.s32 	%r9175, %r9169, %r9174;
	xor.b32  	%r9176, %r9171, %r9175;
	shf.l.wrap.b32 	%r9177, %r9176, %r9176, 8;
	add.s32 	%r9178, %r9172, %r9177;
	xor.b32  	%r9179, %r9174, %r9178;
	shf.l.wrap.b32 	%r9180, %r9179, %r9179, 7;
	add.s32 	%r9181, %r9139, %r9156;
	xor.b32  	%r9182, %r9129, %r9181;
	shf.l.wrap.b32 	%r9183, %r9182, %r9182, 16;
	add.s32 	%r9184, %r9118, %r9183;
	xor.b32  	%r9185, %r9156, %r9184;
	shf.l.wrap.b32 	%r9186, %r9185, %r9185, 12;
	add.s32 	%r9187, %r9181, %r9186;
	xor.b32  	%r9188, %r9183, %r9187;
	shf.l.wrap.b32 	%r9189, %r9188, %r9188, 8;
	add.s32 	%r9190, %r9184, %r9189;
	xor.b32  	%r9191, %r9186, %r9190;
	shf.l.wrap.b32 	%r9192, %r9191, %r9191, 7;
	add.s32 	%r9193, %r9151, %r9120;
	xor.b32  	%r9194, %r9141, %r9193;
	shf.l.wrap.b32 	%r9195, %r9194, %r9194, 16;
	add.s32 	%r9196, %r9130, %r9195;
	xor.b32  	%r9197, %r9120, %r9196;
	shf.l.wrap.b32 	%r9198, %r9197, %r9197, 12;
	add.s32 	%r9199, %r9193, %r9198;
	xor.b32  	%r9200, %r9195, %r9199;
	shf.l.wrap.b32 	%r9201, %r9200, %r9200, 8;
	add.s32 	%r9202, %r9196, %r9201;
	xor.b32  	%r9203, %r9198, %r9202;
	shf.l.wrap.b32 	%r9204, %r9203, %r9203, 7;
	add.s32 	%r9205, %r9163, %r9204;
	xor.b32  	%r9206, %r9177, %r9205;
	shf.l.wrap.b32 	%r9207, %r9206, %r9206, 16;
	add.s32 	%r9208, %r9190, %r9207;
	xor.b32  	%r9209, %r9204, %r9208;
	shf.l.wrap.b32 	%r9210, %r9209, %r9209, 12;
	add.s32 	%r9211, %r9205, %r9210;
	xor.b32  	%r9212, %r9207, %r9211;
	shf.l.wrap.b32 	%r9213, %r9212, %r9212, 8;
	add.s32 	%r9214, %r9175, %r9168;
	xor.b32  	%r9215, %r9189, %r9214;
	shf.l.wrap.b32 	%r9216, %r9215, %r9215, 16;
	add.s32 	%r9217, %r9202, %r9216;
	xor.b32  	%r9218, %r9168, %r9217;
	shf.l.wrap.b32 	%r9219, %r9218, %r9218, 12;
	add.s32 	%r9220, %r9214, %r9219;
	xor.b32  	%r9221, %r9216, %r9220;
	shf.l.wrap.b32 	%r9222, %r9221, %r9221, 8;
	add.s32 	%r9223, %r9217, %r9222;
	xor.b32  	%r9224, %r9219, %r9223;
	shf.l.wrap.b32 	%r9225, %r9224, %r9224, 7;
	add.s32 	%r9226, %r9187, %r9180;
	xor.b32  	%r9227, %r9201, %r9226;
	shf.l.wrap.b32 	%r9228, %r9227, %r9227, 16;
	add.s32 	%r9229, %r9166, %r9228;
	xor.b32  	%r9230, %r9180, %r9229;
	shf.l.wrap.b32 	%r9231, %r9230, %r9230, 12;
	add.s32 	%r9232, %r9226, %r9231;
	xor.b32  	%r9233, %r9228, %r9232;
	shf.l.wrap.b32 	%r9234, %r9233, %r9233, 8;
	add.s32 	%r9235, %r9229, %r9234;
	xor.b32  	%r9236, %r9231, %r9235;
	shf.l.wrap.b32 	%r9237, %r9236, %r9236, 7;
	add.s32 	%r9238, %r9199, %r9192;
	xor.b32  	%r9239, %r9165, %r9238;
	shf.l.wrap.b32 	%r9240, %r9239, %r9239, 16;
	add.s32 	%r9241, %r9178, %r9240;
	xor.b32  	%r9242, %r9192, %r9241;
	shf.l.wrap.b32 	%r9243, %r9242, %r9242, 12;
	add.s32 	%r9244, %r9238, %r9243;
	xor.b32  	%r9245, %r9240, %r9244;
	shf.l.wrap.b32 	%r9246, %r9245, %r9245, 8;
	add.s32 	%r9247, %r9241, %r9246;
	add.s32 	%r9248, %r9211, %r9225;
	xor.b32  	%r9249, %r9246, %r9248;
	shf.l.wrap.b32 	%r9250, %r9249, %r9249, 16;
	add.s32 	%r9251, %r9235, %r9250;
	xor.b32  	%r9252, %r9225, %r9251;
	shr.u32 	%r9253, %r9252, 20;
	add.s32 	%r9254, %r9248, %r9253;
	add.s32 	%r9255, %r9220, %r9237;
	xor.b32  	%r9256, %r9213, %r9255;
	shf.l.wrap.b32 	%r9257, %r9256, %r9256, 16;
	add.s32 	%r9258, %r9247, %r9257;
	xor.b32  	%r9259, %r9237, %r9258;
	shr.u32 	%r9260, %r9259, 20;
	add.s32 	%r9261, %r9255, %r9260;
	add.s32 	%r9262, %r8574, %r9254;
	add.s32 	%r9263, %r8586, %r9261;
	not.b32 	%r9264, %r11110;
	add.s32 	%r9265, %r718, %r9264;
	mov.b32 	%r9266, 1;
	shl.b32 	%r9267, %r9266, %r9265;
	mov.u32 	%r9270, %tid.x;
	and.b32  	%r9271, %r9270, 31;
	or.b32  	%r9272, %r5729, %r9271;
	shl.b32 	%r9273, %r9270, 3;
	and.b32  	%r9274, %r9273, 7936;
	add.s32 	%r9275, %r11008, %r9274;
	add.s32 	%r9276, %r9272, %r9275;
	and.b32  	%r732, %r9267, %r9276;
	setp.eq.s32 	%p89, %r732, 0;
	selp.b32 	%r9277, %r9262, %r9263, %p89;
	cvt.u16.u32 	%rs135, %r9277;
	and.b16  	%rs183, %rs135, 1;
	and.b16  	%rs136, %rs181, 255;
	setp.ne.s16 	%p90, %rs136, 1;
	@%p90 bra 	$L__BB6_100;
	ld.param.u64 	%rd101, [fused_batch_pir_kernel_transposed_2_param_1];
	cvt.s64.s32 	%rd68, %r11110;
	cvta.to.global.u64 	%rd69, %rd101;
	mul.wide.s32 	%rd70, %r11110, 16;
	add.s64 	%rd71, %rd69, %rd70;
	ld.global.u32 	%r9278, [%rd71+1972];
	selp.b32 	%r9279, %r11114, %r11115, %p89;
	xor.b32  	%r9280, %r9279, %r9278;
	selp.b32 	%r9281, %r11113, %r11116, %p89;
	selp.b32 	%r11114, %r9280, %r11114, %p89;
	selp.b32 	%r11115, %r11115, %r9280, %p89;
	ld.global.u32 	%r9282, [%rd71+1976];
	xor.b32  	%r9283, %r9281, %r9282;
	selp.b32 	%r9284, %r11112, %r11117, %p89;
	selp.b32 	%r11113, %r9283, %r11113, %p89;
	selp.b32 	%r11116, %r11116, %r9283, %p89;
	ld.global.u32 	%r9285, [%rd71+1980];
	xor.b32  	%r9286, %r9284, %r9285;
	selp.b32 	%r9287, %r11111, %r11118, %p89;
	selp.b32 	%r11112, %r9286, %r11112, %p89;
	selp.b32 	%r11117, %r11117, %r9286, %p89;
	ld.global.u32 	%r9288, [%rd71+1984];
	xor.b32  	%r9289, %r9287, %r9288;
	selp.b64 	%rd72, 420, 445, %p89;
	selp.b32 	%r11111, %r9289, %r11111, %p89;
	selp.b32 	%r11118, %r11118, %r9289, %p89;
	add.s64 	%rd73, %rd72, %rd68;
	add.s64 	%rd74, %rd69, %rd73;
	ld.global.u8 	%rs137, [%rd74+1952];
	xor.b16  	%rs183, %rs137, %rs183;
$L__BB6_100:
	selp.b32 	%r11122, %r11114, %r11115, %p89;
	selp.b32 	%r11121, %r11113, %r11116, %p89;
	selp.b32 	%r11120, %r11112, %r11117, %p89;
	selp.b32 	%r11119, %r11111, %r11118, %p89;
	add.s32 	%r11110, %r11110, 1;
	setp.lt.u32 	%p93, %r11110, %r718;
	mov.u16 	%rs181, %rs183;
	@%p93 bra 	$L__BB6_98;
$L__BB6_101:
	ld.param.u64 	%rd102, [fused_batch_pir_kernel_transposed_2_param_1];
	cvta.to.global.u64 	%rd9, %rd102;
	and.b16  	%rs138, %rs183, 255;
	setp.ne.s16 	%p94, %rs138, 1;
	@%p94 bra 	$L__BB6_103;
	ld.global.u32 	%r9290, [%rd9+2424];
	xor.b32  	%r11122, %r11122, %r9290;
$L__BB6_103:
	@%p94 bra 	$L__BB6_105;
	ld.global.u32 	%r9291, [%rd9+2428];
	xor.b32  	%r11121, %r11121, %r9291;
$L__BB6_105:
	@%p94 bra 	$L__BB6_107;
	ld.global.u32 	%r9292, [%rd9+2432];
	xor.b32  	%r11120, %r11120, %r9292;
$L__BB6_107:
	@%p94 bra 	$L__BB6_109;
	ld.global.u32 	%r9293, [%rd9+2436];
	xor.b32  	%r11119, %r11119, %r9293;
$L__BB6_109:
	ld.param.u32 	%r10708, [fused_batch_pir_kernel_transposed_2_param_4];
	mov.u32 	%r9297, %tid.x;
	and.b32  	%r9298, %r9297, 31;
	or.b32  	%r9299, %r5729, %r9298;
	shl.b32 	%r9300, %r9297, 3;
	and.b32  	%r9301, %r9300, 7936;
	add.s32 	%r9302, %r11008, %r9301;
	add.s32 	%r9303, %r9299, %r9302;
	setp.ge.s32 	%p98, %r9303, %r10708;
	mov.b32 	%r11143, 0;
	mov.u32 	%r11144, %r11143;
	mov.u32 	%r11145, %r11143;
	mov.u32 	%r11146, %r11143;
	@%p98 bra 	$L__BB6_123;
	ld.param.u64 	%rd103, [fused_batch_pir_kernel_transposed_2_param_1];
	cvta.to.global.u64 	%rd75, %rd103;
	ld.global.u8 	%rs142, [%rd75+2457];
	max.u16 	%rs143, %rs142, 11;
	cvt.u32.u16 	%r9304, %rs143;
	add.s32 	%r11134, %r9304, -11;
	ld.shared.u32 	%r11146, [s_mem+24772];
	ld.shared.v2.u32 	{%r11145, %r11144}, [s_mem+24776];
	ld.shared.u32 	%r11143, [s_mem+24784];
	ld.shared.u8 	%rs186, [s_mem+24788];
	cvt.u32.u16 	%r774, %rs142;
	setp.ge.u32 	%p99, %r11134, %r774;
	@%p99 bra 	$L__BB6_115;
	mov.u16 	%rs184, %rs186;
$L__BB6_112:
	ld.const.u32 	%r9305, [CHACHA_CONSTANTS];
	add.s32 	%r9306, %r9305, %r11146;
	shf.l.wrap.b32 	%r9307, %r9306, %r9306, 16;
	add.s32 	%r9308, %r11146, %r9307;
	xor.b32  	%r9309, %r11146, %r9308;
	shf.l.wrap.b32 	%r9310, %r9309, %r9309, 12;
	add.s32 	%r9311, %r9306, %r9310;
	xor.b32  	%r9312, %r9307, %r9311;
	shf.l.wrap.b32 	%r9313, %r9312, %r9312, 8;
	add.s32 	%r9314, %r9308, %r9313;
	xor.b32  	%r9315, %r9310, %r9314;
	shf.l.wrap.b32 	%r9316, %r9315, %r9315, 7;
	ld.const.u32 	%r9317, [CHACHA_CONSTANTS+4];
	add.s32 	%r9318, %r9317, %r11145;
	shf.l.wrap.b32 	%r9319, %r9318, %r9318, 16;
	add.s32 	%r9320, %r11145, %r9319;
	xor.b32  	%r9321, %r11145, %r9320;
	shf.l.wrap.b32 	%r9322, %r9321, %r9321, 12;
	add.s32 	%r9323, %r9318, %r9322;
	xor.b32  	%r9324, %r9319, %r9323;
	shf.l.wrap.b32 	%r9325, %r9324, %r9324, 8;
	add.s32 	%r9326, %r9320, %r9325;
	xor.b32  	%r9327, %r9322, %r9326;
	shf.l.wrap.b32 	%r9328, %r9327, %r9327, 7;
	ld.const.u32 	%r9329, [CHACHA_CONSTANTS+8];
	add.s32 	%r9330, %r9329, %r11144;
	shf.l.wrap.b32 	%r9331, %r9330, %r9330, 16;
	add.s32 	%r9332, %r11144, %r9331;
	xor.b32  	%r9333, %r11144, %r9332;
	shf.l.wrap.b32 	%r9334, %r9333, %r9333, 12;
	add.s32 	%r9335, %r9330, %r9334;
	xor.b32  	%r9336, %r9331, %r9335;
	shf.l.wrap.b32 	%r9337, %r9336, %r9336, 8;
	add.s32 	%r9338, %r9332, %r9337;
	xor.b32  	%r9339, %r9334, %r9338;
	shf.l.wrap.b32 	%r9340, %r9339, %r9339, 7;
	ld.const.u32 	%r9341, [CHACHA_CONSTANTS+12];
	add.s32 	%r9342, %r9341, %r11143;
	shf.l.wrap.b32 	%r9343, %r9342, %r9342, 16;
	add.s32 	%r9344, %r11143, %r9343;
	xor.b32  	%r9345, %r11143, %r9344;
	shf.l.wrap.b32 	%r9346, %r9345, %r9345, 12;
	add.s32 	%r9347, %r9342, %r9346;
	xor.b32  	%r9348, %r9343, %r9347;
	shf.l.wrap.b32 	%r9349, %r9348, %r9348, 8;
	add.s32 	%r9350, %r9344, %r9349;
	xor.b32  	%r9351, %r9346, %r9350;
	shf.l.wrap.b32 	%r9352, %r9351, %r9351, 7;
	add.s32 	%r9353, %r9311, %r9328;
	xor.b32  	%r9354, %r9349, %r9353;
	shf.l.wrap.b32 	%r9355, %r9354, %r9354, 16;
	add.s32 	%r9356, %r9338, %r9355;
	xor.b32  	%r9357, %r9328, %r9356;
	shf.l.wrap.b32 	%r9358, %r9357, %r9357, 12;
	add.s32 	%r9359, %r9353, %r9358;
	xor.b32  	%r9360, %r9355, %r9359;
	shf.l.wrap.b32 	%r9361, %r9360, %r9360, 8;
	add.s32 	%r9362, %r9356, %r9361;
	xor.b32  	%r9363, %r9358, %r9362;
	shf.l.wrap.b32 	%r9364, %r9363, %r9363, 7;
	add.s32 	%r9365, %r9323, %r9340;
	xor.b32  	%r9366, %r9313, %r9365;
	shf.l.wrap.b32 	%r9367, %r9366, %r9366, 16;
	add.s32 	%r9368, %r9350, %r9367;
	xor.b32  	%r9369, %r9340, %r9368;
	shf.l.wrap.b32 	%r9370, %r9369, %r9369, 12;
	add.s32 	%r9371, %r9365, %r9370;
	xor.b32  	%r9372, %r9367, %r9371;
	shf.l.wrap.b32 	%r9373, %r9372, %r9372, 8;
	add.s32 	%r9374, %r9368, %r9373;
	xor.b32  	%r9375, %r9370, %r9374;
	shf.l.wrap.b32 	%r9376, %r9375, %r9375, 7;
	add.s32 	%r9377, %r9335, %r9352;
	xor.b32  	%r9378, %r9325, %r9377;
	shf.l.wrap.b32 	%r9379, %r9378, %r9378, 16;
	add.s32 	%r9380, %r9314, %r9379;
	xor.b32  	%r9381, %r9352, %r9380;
	shf.l.wrap.b32 	%r9382, %r9381, %r9381, 12;
	add.s32 	%r9383, %r9377, %r9382;
	xor.b32  	%r9384, %r9379, %r9383;
	shf.l.wrap.b32 	%r9385, %r9384, %r9384, 8;
	add.s32 	%r9386, %r9380, %r9385;
	xor.b32  	%r9387, %r9382, %r9386;
	shf.l.wrap.b32 	%r9388, %r9387, %r9387, 7;
	add.s32 	%r9389, %r9347, %r9316;
	xor.b32  	%r9390, %r9337, %r9389;
	shf.l.wrap.b32 	%r9391, %r9390, %r9390, 16;
	add.s32 	%r9392, %r9326, %r9391;
	xor.b32  	%r9393, %r9316, %r9392;
	shf.l.wrap.b32 	%r9394, %r9393, %r9393, 12;
	add.s32 	%r9395, %r9389, %r9394;
	xor.b32  	%r9396, %r9391, %r9395;
	shf.l.wrap.b32 	%r9397, %r9396, %r9396, 8;
	add.s32 	%r9398, %r9392, %r9397;
	xor.b32  	%r9399, %r9394, %r9398;
	shf.l.wrap.b32 	%r9400, %r9399, %r9399, 7;
	add.s32 	%r9401, %r9359, %r9400;
	xor.b32  	%r9402, %r9373, %r9401;
	shf.l.wrap.b32 	%r9403, %r9402, %r9402, 16;
	add.s32 	%r9404, %r9386, %r9403;
	xor.b32  	%r9405, %r9400, %r9404;
	shf.l.wrap.b32 	%r9406, %r9405, %r9405, 12;
	add.s32 	%r9407, %r9401, %r9406;
	xor.b32  	%r9408, %r9403, %r9407;
	shf.l.wrap.b32 	%r9409, %r9408, %r9408, 8;
	add.s32 	%r9410, %r9404, %r9409;
	xor.b32  	%r9411, %r9406, %r9410;
	shf.l.wrap.b32 	%r9412, %r9411, %r9411, 7;
	add.s32 	%r9413, %r9371, %r9364;
	xor.b32  	%r9414, %r9385, %r9413;
	shf.l.wrap.b32 	%r9415, %r9414, %r9414, 16;
	add.s32 	%r9416, %r9398, %r9415;
	xor.b32  	%r9417, %r9364, %r9416;
	shf.l.wrap.b32 	%r9418, %r9417, %r9417, 12;
	add.s32 	%r9419, %r9413, %r9418;
	xor.b32  	%r9420, %r9415, %r9419;
	shf.l.wrap.b32 	%r9421, %r9420, %r9420, 8;
	add.s32 	%r9422, %r9416, %r9421;
	xor.b32  	%r9423, %r9418, %r9422;
	shf.l.wrap.b32 	%r9424, %r9423, %r9423, 7;
	add.s32 	%r9425, %r9383, %r9376;
	xor.b32  	%r9426, %r9397, %r9425;
	shf.l.wrap.b32 	%r9427, %r9426, %r9426, 16;
	add.s32 	%r9428, %r9362, %r9427;
	xor.b32  	%r9429, %r9376, %r9428;
	shf.l.wrap.b32 	%r9430, %r9429, %r9429, 12;
	add.s32 	%r9431, %r9425, %r9430;
	xor.b32  	%r9432, %r9427, %r9431;
	shf.l.wrap.b32 	%r9433, %r9432, %r9432, 8;
	add.s32 	%r9434, %r9428, %r9433;
	xor.b32  	%r9435, %r9430, %r9434;
	shf.l.wrap.b32 	%r9436, %r9435, %r9435, 7;
	add.s32 	%r9437, %r9395, %r9388;
	xor.b32  	%r9438, %r9361, %r9437;
	shf.l.wrap.b32 	%r9439, %r9438, %r9438, 16;
	add.s32 	%r9440, %r9374, %r9439;
	xor.b32  	%r9441, %r9388, %r9440;
	shf.l.wrap.b32 	%r9442, %r9441, %r9441, 12;
	add.s32 	%r9443, %r9437, %r9442;
	xor.b32  	%r9444, %r9439, %r9443;
	shf.l.wrap.b32 	%r9445, %r9444, %r9444, 8;
	add.s32 	%r9446, %r9440, %r9445;
	xor.b32  	%r9447, %r9442, %r9446;
	shf.l.wrap.b32 	%r9448, %r9447, %r9447, 7;
	add.s32 	%r9449, %r9407, %r9424;
	xor.b32  	%r9450, %r9445, %r9449;
	shf.l.wrap.b32 	%r9451, %r9450, %r9450, 16;
	add.s32 	%r9452, %r9434, %r9451;
	xor.b32  	%r9453, %r9424, %r9452;
	shf.l.wrap.b32 	%r9454, %r9453, %r9453, 12;
	add.s32 	%r9455, %r9449, %r9454;
	xor.b32  	%r9456, %r9451, %r9455;
	shf.l.wrap.b32 	%r9457, %r9456, %r9456, 8;
	add.s32 	%r9458, %r9452, %r9457;
	xor.b32  	%r9459, %r9454, %r9458;
	shf.l.wrap.b32 	%r9460, %r9459, %r9459, 7;
	add.s32 	%r9461, %r9419, %r9436;
	xor.b32  	%r9462, %r9409, %r9461;
	shf.l.wrap.b32 	%r9463, %r9462, %r9462, 16;
	add.s32 	%r9464, %r9446, %r9463;
	xor.b32  	%r9465, %r9436, %r9464;
	shf.l.wrap.b32 	%r9466, %r9465, %r9465, 12;
	add.s32 	%r9467, %r9461, %r9466;
	xor.b32  	%r9468, %r9463, %r9467;
	shf.l.wrap.b32 	%r9469, %r9468, %r9468, 8;
	add.s32 	%r9470, %r9464, %r9469;
	xor.b32  	%r9471, %r9466, %r9470;
	shf.l.wrap.b32 	%r9472, %r9471, %r9471, 7;
	add.s32 	%r9473, %r9431, %r9448;
	xor.b32  	%r9474, %r9421, %r9473;
	shf.l.wrap.b32 	%r9475, %r9474, %r9474, 16;
	add.s32 	%r9476, %r9410, %r9475;
	xor.b32  	%r9477, %r9448, %r9476;
	shf.l.wrap.b32 	%r9478, %r9477, %r9477, 12;
	add.s32 	%r9479, %r9473, %r9478;
	xor.b32  	%r9480, %r9475, %r9479;
	shf.l.wrap.b32 	%r9481, %r9480, %r9480, 8;
	add.s32 	%r9482, %r9476, %r9481;
	xor.b32  	%r9483, %r9478, %r9482;
	shf.l.wrap.b32 	%r9484, %r9483, %r9483, 7;
	add.s32 	%r9485, %r9443, %r9412;
	xor.b32  	%r9486, %r9433, %r9485;
	shf.l.wrap.b32 	%r9487, %r9486, %r9486, 16;
	add.s32 	%r9488, %r9422, %r9487;
	xor.b32  	%r9489, %r9412, %r9488;
	shf.l.wrap.b32 	%r9490, %r9489, %r9489, 12;
	add.s32 	%r9491, %r9485, %r9490;
	xor.b32  	%r9492, %r9487, %r9491;
	shf.l.wrap.b32 	%r9493, %r9492, %r9492, 8;
	add.s32 	%r9494, %r9488, %r9493;
	xor.b32  	%r9495, %r9490, %r9494;
	shf.l.wrap.b32 	%r9496, %r9495, %r9495, 7;
	add.s32 	%r9497, %r9455, %r9496;
	xor.b32  	%r9498, %r9469, %r9497;
	shf.l.wrap.b32 	%r9499, %r9498, %r9498, 16;
	add.s32 	%r9500, %r9482, %r9499;
	xor.b32  	%r9501, %r9496, %r9500;
	shf.l.wrap.b32 	%r9502, %r9501, %r9501, 12;
	add.s32 	%r9503, %r9497, %r9502;
	xor.b32  	%r9504, %r9499, %r9503;
	shf.l.wrap.b32 	%r9505, %r9504, %r9504, 8;
	add.s32 	%r9506, %r9500, %r9505;
	xor.b32  	%r9507, %r9502, %r9506;
	shf.l.wrap.b32 	%r9508, %r9507, %r9507, 7;
	add.s32 	%r9509, %r9467, %r9460;
	xor.b32  	%r9510, %r9481, %r9509;
	shf.l.wrap.b32 	%r9511, %r9510, %r9510, 16;
	add.s32 	%r9512, %r9494, %r9511;
	xor.b32  	%r9513, %r9460, %r9512;
	shf.l.wrap.b32 	%r9514, %r9513, %r9513, 12;
	add.s32 	%r9515, %r9509, %r9514;
	xor.b32  	%r9516, %r9511, %r9515;
	shf.l.wrap.b32 	%r9517, %r9516, %r9516, 8;
	add.s32 	%r9518, %r9512, %r9517;
	xor.b32  	%r9519, %r9514, %r9518;
	shf.l.wrap.b32 	%r9520, %r9519, %r9519, 7;
	add.s32 	%r9521, %r9479, %r9472;
	xor.b32  	%r9522, %r9493, %r9521;
	shf.l.wrap.b32 	%r9523, %r9522, %r9522, 16;
	add.s32 	%r9524, %r9458, %r9523;
	xor.b32  	%r9525, %r9472, %r9524;
	shf.l.wrap.b32 	%r9526, %r9525, %r9525, 12;
	add.s32 	%r9527, %r9521, %r9526;
	xor.b32  	%r9528, %r9523, %r9527;
	shf.l.wrap.b32 	%r9529, %r9528, %r9528, 8;
	add.s32 	%r9530, %r9524, %r9529;
	xor.b32  	%r9531, %r9526, %r9530;
	shf.l.wrap.b32 	%r9532, %r9531, %r9531, 7;
	add.s32 	%r9533, %r9491, %r9484;
	xor.b32  	%r9534, %r9457, %r9533;
	shf.l.wrap.b32 	%r9535, %r9534, %r9534, 16;
	add.s32 	%r9536, %r9470, %r9535;
	xor.b32  	%r9537, %r9484, %r9536;
	shf.l.wrap.b32 	%r9538, %r9537, %r9537, 12;
	add.s32 	%r9539, %r9533, %r9538;
	xor.b32  	%r9540, %r9535, %r9539;
	shf.l.wrap.b32 	%r9541, %r9540, %r9540, 8;
	add.s32 	%r9542, %r9536, %r9541;
	xor.b32  	%r9543, %r9538, %r9542;
	shf.l.wrap.b32 	%r9544, %r9543, %r9543, 7;
	add.s32 	%r9545, %r9503, %r9520;
	xor.b32  	%r9546, %r9541, %r9545;
	shf.l.wrap.b32 	%r9547, %r9546, %r9546, 16;
	add.s32 	%r9548, %r9530, %r9547;
	xor.b32  	%r9549, %r9520, %r9548;
	shf.l.wrap.b32 	%r9550, %r9549, %r9549, 12;
	add.s32 	%r9551, %r9545, %r9550;
	xor.b32  	%r9552, %r9547, %r9551;
	shf.l.wrap.b32 	%r9553, %r9552, %r9552, 8;
	add.s32 	%r9554, %r9548, %r9553;
	xor.b32  	%r9555, %r9550, %r9554;
	shf.l.wrap.b32 	%r9556, %r9555, %r9555, 7;
	add.s32 	%r9557, %r9515, %r9532;
	xor.b32  	%r9558, %r9505, %r9557;
	shf.l.wrap.b32 	%r9559, %r9558, %r9558, 16;
	add.s32 	%r9560, %r9542, %r9559;
	xor.b32  	%r9561, %r9532, %r9560;
	shf.l.wrap.b32 	%r9562, %r9561, %r9561, 12;
	add.s32 	%r9563, %r9557, %r9562;
	xor.b32  	%r9564, %r9559, %r9563;
	shf.l.wrap.b32 	%r9565, %r9564, %r9564, 8;
	add.s32 	%r9566, %r9560, %r9565;
	xor.b32  	%r9567, %r9562, %r9566;
	shf.l.wrap.b32 	%r9568, %r9567, %r9567, 7;
	add.s32 	%r9569, %r9527, %r9544;
	xor.b32  	%r9570, %r9517, %r9569;
	shf.l.wrap.b32 	%r9571, %r9570, %r9570, 16;
	add.s32 	%r9572, %r9506, %r9571;
	xor.b32  	%r9573, %r9544, %r9572;
	shf.l.wrap.b32 	%r9574, %r9573, %r9573, 12;
	add.s32 	%r9575, %r9569, %r9574;
	xor.b32  	%r9576, %r9571, %r9575;
	shf.l.wrap.b32 	%r9577, %r9576, %r9576, 8;
	add.s32 	%r9578, %r9572, %r9577;
	xor.b32  	%r9579, %r9574, %r9578;
	shf.l.wrap.b32 	%r9580, %r9579, %r9579, 7;
	add.s32 	%r9581, %r9539, %r9508;
	xor.b32  	%r9582, %r9529, %r9581;
	shf.l.wrap.b32 	%r9583, %r9582, %r9582, 16;
	add.s32 	%r9584, %r9518, %r9583;
	xor.b32  	%r9585, %r9508, %r9584;
	shf.l.wrap.b32 	%r9586, %r9585, %r9585, 12;
	add.s32 	%r9587, %r9581, %r9586;
	xor.b32  	%r9588, %r9583, %r9587;
	shf.l.wrap.b32 	%r9589, %r9588, %r9588, 8;
	add.s32 	%r9590, %r9584, %r9589;
	xor.b32  	%r9591, %r9586, %r9590;
	shf.l.wrap.b32 	%r9592, %r9591, %r9591, 7;
	add.s32 	%r9593, %r9551, %r9592;
	xor.b32  	%r9594, %r9565, %r9593;
	shf.l.wrap.b32 	%r9595, %r9594, %r9594, 16;
	add.s32 	%r9596, %r9578, %r9595;
	xor.b32  	%r9597, %r9592, %r9596;
	shf.l.wrap.b32 	%r9598, %r9597, %r9597, 12;
	add.s32 	%r9599, %r9593, %r9598;
	xor.b32  	%r9600, %r9595, %r9599;
	shf.l.wrap.b32 	%r9601, %r9600, %r9600, 8;
	add.s32 	%r9602, %r9596, %r9601;
	xor.b32  	%r9603, %r9598, %r9602;
	shf.l.wrap.b32 	%r9604, %r9603, %r9603, 7;
	add.s32 	%r9605, %r9563, %r9556;
	xor.b32  	%r9606, %r9577, %r9605;
	shf.l.wrap.b32 	%r9607, %r9606, %r9606, 16;
	add.s32 	%r9608, %r9590, %r9607;
	xor.b32  	%r9609, %r9556, %r9608;
	shf.l.wrap.b32 	%r9610, %r9609, %r9609, 12;
	add.s32 	%r9611, %r9605, %r9610;
	xor.b32  	%r9612, %r9607, %r9611;
	shf.l.wrap.b32 	%r9613, %r9612, %r9612, 8;
	add.s32 	%r9614, %r9608, %r9613;
	xor.b32  	%r9615, %r9610, %r9614;
	shf.l.wrap.b32 	%r9616, %r9615, %r9615, 7;
	add.s32 	%r9617, %r9575, %r9568;
	xor.b32  	%r9618, %r9589, %r9617;
	shf.l.wrap.b32 	%r9619, %r9618, %r9618, 16;
	add.s32 	%r9620, %r9554, %r9619;
	xor.b32  	%r9621, %r9568, %r9620;
	shf.l.wrap.b32 	%r9622, %r9621, %r9621, 12;
	add.s32 	%r9623, %r9617, %r9622;
	xor.b32  	%r9624, %r9619, %r9623;
	shf.l.wrap.b32 	%r9625, %r9624, %r9624, 8;
	add.s32 	%r9626, %r9620, %r9625;
	xor.b32  	%r9627, %r9622, %r9626;
	shf.l.wrap.b32 	%r9628, %r9627, %r9627, 7;
	add.s32 	%r9629, %r9587, %r9580;
	xor.b32  	%r9630, %r9553, %r9629;
	shf.l.wrap.b32 	%r9631, %r9630, %r9630, 16;
	add.s32 	%r9632, %r9566, %r9631;
	xor.b32  	%r9633, %r9580, %r9632;
	shf.l.wrap.b32 	%r9634, %r9633, %r9633, 12;
	add.s32 	%r9635, %r9629, %r9634;
	xor.b32  	%r9636, %r9631, %r9635;
	shf.l.wrap.b32 	%r9637, %r9636, %r9636, 8;
	add.s32 	%r9638, %r9632, %r9637;
	xor.b32  	%r9639, %r9634, %r9638;
	shf.l.wrap.b32 	%r9640, %r9639, %r9639, 7;
	add.s32 	%r9641, %r9599, %r9616;
	xor.b32  	%r9642, %r9637, %r9641;
	shf.l.wrap.b32 	%r9643, %r9642, %r9642, 16;
	add.s32 	%r9644, %r9626, %r9643;
	xor.b32  	%r9645, %r9616, %r9644;
	shf.l.wrap.b32 	%r9646, %r9645, %r9645, 12;
	add.s32 	%r9647, %r9641, %r9646;
	xor.b32  	%r9648, %r9643, %r9647;
	shf.l.wrap.b32 	%r9649, %r9648, %r9648, 8;
	add.s32 	%r9650, %r9644, %r9649;
	xor.b32  	%r9651, %r9646, %r9650;
	shf.l.wrap.b32 	%r9652, %r9651, %r9651, 7;
	add.s32 	%r9653, %r9611, %r9628;
	xor.b32  	%r9654, %r9601, %r9653;
	shf.l.wrap.b32 	%r9655, %r9654, %r9654, 16;
	add.s32 	%r9656, %r9638, %r9655;
	xor.b32  	%r9657, %r9628, %r9656;
	shf.l.wrap.b32 	%r9658, %r9657, %r9657, 12;
	add.s32 	%r9659, %r9653, %r9658;
	xor.b32  	%r9660, %r9655, %r9659;
	shf.l.wrap.b32 	%r9661, %r9660, %r9660, 8;
	add.s32 	%r9662, %r9656, %r9661;
	xor.b32  	%r9663, %r9658, %r9662;
	shf.l.wrap.b32 	%r9664, %r9663, %r9663, 7;
	add.s32 	%r9665, %r9623, %r9640;
	xor.b32  	%r9666, %r9613, %r9665;
	shf.l.wrap.b32 	%r9667, %r9666, %r9666, 16;
	add.s32 	%r9668, %r9602, %r9667;
	xor.b32  	%r9669, %r9640, %r9668;
	shf.l.wrap.b32 	%r9670, %r9669, %r9669, 12;
	add.s32 	%r9671, %r9665, %r9670;
	xor.b32  	%r9672, %r9667, %r9671;
	shf.l.wrap.b32 	%r9673, %r9672, %r9672, 8;
	add.s32 	%r9674, %r9668, %r9673;
	xor.b32  	%r9675, %r9670, %r9674;
	shf.l.wrap.b32 	%r9676, %r9675, %r9675, 7;
	add.s32 	%r9677, %r9635, %r9604;
	xor.b32  	%r9678, %r9625, %r9677;
	shf.l.wrap.b32 	%r9679, %r9678, %r9678, 16;
	add.s32 	%r9680, %r9614, %r9679;
	xor.b32  	%r9681, %r9604, %r9680;
	shf.l.wrap.b32 	%r9682, %r9681, %r9681, 12;
	add.s32 	%r9683, %r9677, %r9682;
	xor.b32  	%r9684, %r9679, %r9683;
	shf.l.wrap.b32 	%r9685, %r9684, %r9684, 8;
	add.s32 	%r9686, %r9680, %r9685;
	xor.b32  	%r9687, %r9682, %r9686;
	shf.l.wrap.b32 	%r9688, %r9687, %r9687, 7;
	add.s32 	%r11138, %r9305, %r9647;
	add.s32 	%r11137, %r9317, %r9659;
	add.s32 	%r11136, %r9329, %r9671;
	add.s32 	%r11135, %r9341, %r9683;
	add.s32 	%r11139, %r11146, %r9688;
	add.s32 	%r11140, %r11145, %r9652;
	add.s32 	%r11141, %r11144, %r9664;
	add.s32 	%r11142, %r11143, %r9676;
	xor.b32  	%r9689, %r9306, 1;
	shf.l.wrap.b32 	%r9690, %r9306, %r9689, 16;
	add.s32 	%r9691, %r11146, %r9690;
	xor.b32  	%r9692, %r11146, %r9691;
	shf.l.wrap.b32 	%r9693, %r9692, %r9692, 12;
	add.s32 	%r9694, %r9306, %r9693;
	xor.b32  	%r9695, %r9690, %r9694;
	shf.l.wrap.b32 	%r9696, %r9695, %r9695, 8;
	add.s32 	%r9697, %r9691, %r9696;
	xor.b32  	%r9698, %r9693, %r9697;
	shf.l.wrap.b32 	%r9699, %r9698, %r9698, 7;
	add.s32 	%r9700, %r9694, %r9328;
	xor.b32  	%r9701, %r9349, %r9700;
	shf.l.wrap.b32 	%r9702, %r9701, %r9701, 16;
	add.s32 	%r9703, %r9338, %r9702;
	xor.b32  	%r9704, %r9328, %r9703;
	shf.l.wrap.b32 	%r9705, %r9704, %r9704, 12;
	add.s32 	%r9706, %r9700, %r9705;
	xor.b32  	%r9707, %r9702, %r9706;
	shf.l.wrap.b32 	%r9708, %r9707, %r9707, 8;
	add.s32 	%r9709, %r9703, %r9708;
	xor.b32  	%r9710, %r9705, %r9709;
	shf.l.wrap.b32 	%r9711, %r9710, %r9710, 7;
	xor.b32  	%r9712, %r9696, %r9365;
	shf.l.wrap.b32 	%r9713, %r9712, %r9712, 16;
	add.s32 	%r9714, %r9350, %r9713;
	xor.b32  	%r9715, %r9340, %r9714;
	shf.l.wrap.b32 	%r9716, %r9715, %r9715, 12;
	add.s32 	%r9717, %r9365, %r9716;
	xor.b32  	%r9718, %r9713, %r9717;
	shf.l.wrap.b32 	%r9719, %r9718, %r9718, 8;
	add.s32 	%r9720, %r9714, %r9719;
	xor.b32  	%r9721, %r9716, %r9720;
	shf.l.wrap.b32 	%r9722, %r9721, %r9721, 7;
	add.s32 	%r9723, %r9697, %r9379;
	xor.b32  	%r9724, %r9352, %r9723;
	shf.l.wrap.b32 	%r9725, %r9724, %r9724, 12;
	add.s32 	%r9726, %r9377, %r9725;
	xor.b32  	%r9727, %r9379, %r9726;
	shf.l.wrap.b32 	%r9728, %r9727, %r9727, 8;
	add.s32 	%r9729, %r9723, %r9728;
	xor.b32  	%r9730, %r9725, %r9729;
	shf.l.wrap.b32 	%r9731, %r9730, %r9730, 7;
	add.s32 	%r9732, %r9347, %r9699;
	xor.b32  	%r9733, %r9337, %r9732;
	shf.l.wrap.b32 	%r9734, %r9733, %r9733, 16;
	add.s32 	%r9735, %r9326, %r9734;
	xor.b32  	%r9736, %r9699, %r9735;
	shf.l.wrap.b32 	%r9737, %r9736, %r9736, 12;
	add.s32 	%r9738, %r9732, %r9737;
	xor.b32  	%r9739, %r9734, %r9738;
	shf.l.wrap.b32 	%r9740, %r9739, %r9739, 8;
	add.s32 	%r9741, %r9735, %r9740;
	xor.b32  	%r9742, %r9737, %r9741;
	shf.l.wrap.b32 	%r9743, %r9742, %r9742, 7;
	add.s32 	%r9744, %r9706, %r9743;
	xor.b32  	%r9745, %r9719, %r9744;
	shf.l.wrap.b32 	%r9746, %r9745, %r9745, 16;
	add.s32 	%r9747, %r9729, %r9746;
	xor.b32  	%r9748, %r9743, %r9747;
	shf.l.wrap.b32 	%r9749, %r9748, %r9748, 12;
	add.s32 	%r9750, %r9744, %r9749;
	xor.b32  	%r9751, %r9746, %r9750;
	shf.l.wrap.b32 	%r9752, %r9751, %r9751, 8;
	add.s32 	%r9753, %r9747, %r9752;
	xor.b32  	%r9754, %r9749, %r9753;
	shf.l.wrap.b32 	%r9755, %r9754, %r9754, 7;
	add.s32 	%r9756, %r9717, %r9711;
	xor.b32  	%r9757, %r9728, %r9756;
	shf.l.wrap.b32 	%r9758, %r9757, %r9757, 16;
	add.s32 	%r9759, %r9741, %r9758;
	xor.b32  	%r9760, %r9711, %r9759;
	shf.l.wrap.b32 	%r9761, %r9760, %r9760, 12;
	add.s32 	%r9762, %r9756, %r9761;
	xor.b32  	%r9763, %r9758, %r9762;
	shf.l.wrap.b32 	%r9764, %r9763, %r9763, 8;
	add.s32 	%r9765, %r9759, %r9764;
	xor.b32  	%r9766, %r9761, %r9765;
	shf.l.wrap.b32 	%r9767, %r9766, %r9766, 7;
	add.s32 	%r9768, %r9726, %r9722;
	xor.b32  	%r9769, %r9740, %r9768;
	shf.l.wrap.b32 	%r9770, %r9769, %r9769, 16;
	add.s32 	%r9771, %r9709, %r9770;
	xor.b32  	%r9772, %r9722, %r9771;
	shf.l.wrap.b32 	%r9773, %r9772, %r9772, 12;
	add.s32 	%r9774, %r9768, %r9773;
	xor.b32  	%r9775, %r9770, %r9774;
	shf.l.wrap.b32 	%r9776, %r9775, %r9775, 8;
	add.s32 	%r9777, %r9771, %r9776;
	xor.b32  	%r9778, %r9773, %r9777;
	shf.l.wrap.b32 	%r9779, %r9778, %r9778, 7;
	add.s32 	%r9780, %r9738, %r9731;
	xor.b32  	%r9781, %r9708, %r9780;
	shf.l.wrap.b32 	%r9782, %r9781, %r9781, 16;
	add.s32 	%r9783, %r9720, %r9782;
	xor.b32  	%r9784, %r9731, %r9783;
	shf.l.wrap.b32 	%r9785, %r9784, %r9784, 12;
	add.s32 	%r9786, %r9780, %r9785;
	xor.b32  	%r9787, %r9782, %r9786;
	shf.l.wrap.b32 	%r9788, %r9787, %r9787, 8;
	add.s32 	%r9789, %r9783, %r9788;
	xor.b32  	%r9790, %r9785, %r9789;
	shf.l.wrap.b32 	%r9791, %r9790, %r9790, 7;
	add.s32 	%r9792, %r9750, %r9767;
	xor.b32  	%r9793, %r9788, %r9792;
	shf.l.wrap.b32 	%r9794, %r9793, %r9793, 16;
	add.s32 	%r9795, %r9777, %r9794;
	xor.b32  	%r9796, %r9767, %r9795;
	shf.l.wrap.b32 	%r9797, %r9796, %r9796, 12;
	add.s32 	%r9798, %r9792, %r9797;
	xor.b32  	%r9799, %r9794, %r9798;
	shf.l.wrap.b32 	%r9800, %r9799, %r9799, 8;
	add.s32 	%r9801, %r9795, %r9800;
	xor.b32  	%r9802, %r9797, %r9801;
	shf.l.wrap.b32 	%r9803, %r9802, %r9802, 7;
	add.s32 	%r9804, %r9762, %r9779;
	xor.b32  	%r9805, %r9752, %r9804;
	shf.l.wrap.b32 	%r9806, %r9805, %r9805, 16;
	add.s32 	%r9807, %r9789, %r9806;
	xor.b32  	%r9808, %r9779, %r9807;
	shf.l.wrap.b32 	%r9809, %r9808, %r9808, 12;
	add.s32 	%r9810, %r9804, %r9809;
	xor.b32  	%r9811, %r9806, %r9810;
	shf.l.wrap.b32 	%r9812, %r9811, %r9811, 8;
	add.s32 	%r9813, %r9807, %r9812;
	xor.b32  	%r9814, %r9809, %r9813;
	shf.l.wrap.b32 	%r9815, %r9814, %r9814, 7;
	add.s32 	%r9816, %r9774, %r9791;
	xor.b32  	%r9817, %r9764, %r9816;
	shf.l.wrap.b32 	%r9818, %r9817, %r9817, 16;
	add.s32 	%r9819, %r9753, %r9818;
	xor.b32  	%r9820, %r9791, %r9819;
	shf.l.wrap.b32 	%r9821, %r9820, %r9820, 12;
	add.s32 	%r9822, %r9816, %r9821;
	xor.b32  	%r9823, %r9818, %r9822;
	shf.l.wrap.b32 	%r9824, %r9823, %r9823, 8;
	add.s32 	%r9825, %r9819, %r9824;
	xor.b32  	%r9826, %r9821, %r9825;
	shf.l.wrap.b32 	%r9827, %r9826, %r9826, 7;
	add.s32 	%r9828, %r9786, %r9755;
	xor.b32  	%r9829, %r9776, %r9828;
	shf.l.wrap.b32 	%r9830, %r9829, %r9829, 16;
	add.s32 	%r9831, %r9765, %r9830;
	xor.b32  	%r9832, %r9755, %r9831;
	shf.l.wrap.b32 	%r9833, %r9832, %r9832, 12;
	add.s32 	%r9834, %r9828, %r9833;
	xor.b32  	%r9835, %r9830, %r9834;
	shf.l.wrap.b32 	%r9836, %r9835, %r9835, 8;
	add.s32 	%r9837, %r9831, %r9836;
	xor.b32  	%r9838, %r9833, %r9837;
	shf.l.wrap.b32 	%r9839, %r9838, %r9838, 7;
	add.s32 	%r9840, %r9798, %r9839;
	xor.b32  	%r9841, %r9812, %r9840;
	shf.l.wrap.b32 	%r9842, %r9841, %r9841, 16;
	add.s32 	%r9843, %r9825, %r9842;
	xor.b32  	%r9844, %r9839, %r9843;
	shf.l.wrap.b32 	%r9845, %r9844, %r9844, 12;
	add.s32 	%r9846, %r9840, %r9845;
	xor.b32  	%r9847, %r9842, %r9846;
	shf.l.wrap.b32 	%r9848, %r9847, %r9847, 8;
	add.s32 	%r9849, %r9843, %r9848;
	xor.b32  	%r9850, %r9845, %r9849;
	shf.l.wrap.b32 	%r9851, %r9850, %r9850, 7;
	add.s32 	%r9852, %r9810, %r9803;
	xor.b32  	%r9853, %r9824, %r9852;
	shf.l.wrap.b32 	%r9854, %r9853, %r9853, 16;
	add.s32 	%r9855, %r9837, %r9854;
	xor.b32  	%r9856, %r9803, %r9855;
	shf.l.wrap.b32 	%r9857, %r9856, %r9856, 12;
	add.s32 	%r9858, %r9852, %r9857;
	xor.b32  	%r9859, %r9854, %r9858;
	shf.l.wrap.b32 	%r9860, %r9859, %r9859, 8;
	add.s32 	%r9861, %r9855, %r9860;
	xor.b32  	%r9862, %r9857, %r9861;
	shf.l.wrap.b32 	%r9863, %r9862, %r9862, 7;
	add.s32 	%r9864, %r9822, %r9815;
	xor.b32  	%r9865, %r9836, %r9864;
	shf.l.wrap.b32 	%r9866, %r9865, %r9865, 16;
	add.s32 	%r9867, %r9801, %r9866;
	xor.b32  	%r9868, %r9815, %r9867;
	shf.l.wrap.b32 	%r9869, %r9868, %r9868, 12;
	add.s32 	%r9870, %r9864, %r9869;
	xor.b32  	%r9871, %r9866, %r9870;
	shf.l.wrap.b32 	%r9872, %r9871, %r9871, 8;
	add.s32 	%r9873, %r9867, %r9872;
	xor.b32  	%r9874, %r9869, %r9873;
	shf.l.wrap.b32 	%r9875, %r9874, %r9874, 7;
	add.s32 	%r9876, %r9834, %r9827;
	xor.b32  	%r9877, %r9800, %r9876;
	shf.l.wrap.b32 	%r9878, %r9877, %r9877, 16;
	add.s32 	%r9879, %r9813, %r9878;
	xor.b32  	%r9880, %r9827, %r9879;
	shf.l.wrap.b32 	%r9881, %r9880, %r9880, 12;
	add.s32 	%r9882, %r9876, %r9881;
	xor.b32  	%r9883, %r9878, %r9882;
	shf.l.wrap.b32 	%r9884, %r9883, %r9883, 8;
	add.s32 	%r9885, %r9879, %r9884;
	xor.b32  	%r9886, %r9881, %r9885;
	shf.l.wrap.b32 	%r9887, %r9886, %r9886, 7;
	add.s32 	%r9888, %r9846, %r9863;
	xor.b32  	%r9889, %r9884, %r9888;
	shf.l.wrap.b32 	%r9890, %r9889, %r9889, 16;
	add.s32 	%r9891, %r9873, %r9890;
	xor.b32  	%r9892, %r9863, %r9891;
	shf.l.wrap.b32 	%r9893, %r9892, %r9892, 12;
	add.s32 	%r9894, %r9888, %r9893;
	xor.b32  	%r9895, %r9890, %r9894;
	shf.l.wrap.b32 	%r9896, %r9895, %r9895, 8;
	add.s32 	%r9897, %r9891, %r9896;
	xor.b32  	%r9898, %r9893, %r9897;
	shf.l.wrap.b32 	%r9899, %r9898, %r9898, 7;
	add.s32 	%r9900, %r9858, %r9875;
	xor.b32  	%r9901, %r9848, %r9900;
	shf.l.wrap.b32 	%r9902, %r9901, %r9901, 16;
	add.s32 	%r9903, %r9885, %r9902;
	xor.b32  	%r9904, %r9875, %r9903;
	shf.l.wrap.b32 	%r9905, %r9904, %r9904, 12;
	add.s32 	%r9906, %r9900, %r9905;
	xor.b32  	%r9907, %r9902, %r9906;
	shf.l.wrap.b32 	%r9908, %r9907, %r9907, 8;
	add.s32 	%r9909, %r9903, %r9908;
	xor.b32  	%r9910, %r9905, %r9909;
	shf.l.wrap.b32 	%r9911, %r9910, %r9910, 7;
	add.s32 	%r9912, %r9870, %r9887;
	xor.b32  	%r9913, %r9860, %r9912;
	shf.l.wrap.b32 	%r9914, %r9913, %r9913, 16;
	add.s32 	%r9915, %r9849, %r9914;
	xor.b32  	%r9916, %r9887, %r9915;
	shf.l.wrap.b32 	%r9917, %r9916, %r9916, 12;
	add.s32 	%r9918, %r9912, %r9917;
	xor.b32  	%r9919, %r9914, %r9918;
	shf.l.wrap.b32 	%r9920, %r9919, %r9919, 8;
	add.s32 	%r9921, %r9915, %r9920;
	xor.b32  	%r9922, %r9917, %r9921;
	shf.l.wrap.b32 	%r9923, %r9922, %r9922, 7;
	add.s32 	%r9924, %r9882, %r9851;
	xor.b32  	%r9925, %r9872, %r9924;
	shf.l.wrap.b32 	%r9926, %r9925, %r9925, 16;
	add.s32 	%r9927, %r9861, %r9926;
	xor.b32  	%r9928, %r9851, %r9927;
	shf.l.wrap.b32 	%r9929, %r9928, %r9928, 12;
	add.s32 	%r9930, %r9924, %r9929;
	xor.b32  	%r9931, %r9926, %r9930;
	shf.l.wrap.b32 	%r9932, %r9931, %r9931, 8;
	add.s32 	%r9933, %r9927, %r9932;
	xor.b32  	%r9934, %r9929, %r9933;
	shf.l.wrap.b32 	%r9935, %r9934, %r9934, 7;
	add.s32 	%r9936, %r9894, %r9935;
	xor.b32  	%r9937, %r9908, %r9936;
	shf.l.wrap.b32 	%r9938, %r9937, %r9937, 16;
	add.s32 	%r9939, %r9921, %r9938;
	xor.b32  	%r9940, %r9935, %r9939;
	shf.l.wrap.b32 	%r9941, %r9940, %r9940, 12;
	add.s32 	%r9942, %r9936, %r9941;
	xor.b32  	%r9943, %r9938, %r9942;
	shf.l.wrap.b32 	%r9944, %r9943, %r9943, 8;
	add.s32 	%r9945, %r9906, %r9899;
	xor.b32  	%r9946, %r9920, %r9945;
	shf.l.wrap.b32 	%r9947, %r9946, %r9946, 16;
	add.s32 	%r9948, %r9933, %r9947;
	xor.b32  	%r9949, %r9899, %r9948;
	shf.l.wrap.b32 	%r9950, %r9949, %r9949, 12;
	add.s32 	%r9951, %r9945, %r9950;
	xor.b32  	%r9952, %r9947, %r9951;
	shf.l.wrap.b32 	%r9953, %r9952, %r9952, 8;
	add.s32 	%r9954, %r9948, %r9953;
	xor.b32  	%r9955, %r9950, %r9954;
	shf.l.wrap.b32 	%r9956, %r9955, %r9955, 7;
	add.s32 	%r9957, %r9918, %r9911;
	xor.b32  	%r9958, %r9932, %r9957;
	shf.l.wrap.b32 	%r9959, %r9958, %r9958, 16;
	add.s32 	%r9960, %r9897, %r9959;
	xor.b32  	%r9961, %r9911, %r9960;
	shf.l.wrap.b32 	%r9962, %r9961, %r9961, 12;
	add.s32 	%r9963, %r9957, %r9962;
	xor.b32  	%r9964, %r9959, %r9963;
	shf.l.wrap.b32 	%r9965, %r9964, %r9964, 8;
	add.s32 	%r9966, %r9960, %r9965;
	xor.b32  	%r9967, %r9962, %r9966;
	shf.l.wrap.b32 	%r9968, %r9967, %r9967, 7;
	add.s32 	%r9969, %r9930, %r9923;
	xor.b32  	%r9970, %r9896, %r9969;
	shf.l.wrap.b32 	%r9971, %r9970, %r9970, 16;
	add.s32 	%r9972, %r9909, %r9971;
	xor.b32  	%r9973, %r9923, %r9972;
	shf.l.wrap.b32 	%r9974, %r9973, %r9973, 12;
	add.s32 	%r9975, %r9969, %r9974;
	xor.b32  	%r9976, %r9971, %r9975;
	shf.l.wrap.b32 	%r9977, %r9976, %r9976, 8;
	add.s32 	%r9978, %r9972, %r9977;
	add.s32 	%r9979, %r9942, %r9956;
	xor.b32  	%r9980, %r9977, %r9979;
	shf.l.wrap.b32 	%r9981, %r9980, %r9980, 16;
	add.s32 	%r9982, %r9966, %r9981;
	xor.b32  	%r9983, %r9956, %r9982;
	shr.u32 	%r9984, %r9983, 20;
	add.s32 	%r9985, %r9979, %r9984;
	add.s32 	%r9986, %r9951, %r9968;
	xor.b32  	%r9987, %r9944, %r9986;
	shf.l.wrap.b32 	%r9988, %r9987, %r9987, 16;
	add.s32 	%r9989, %r9978, %r9988;
	xor.b32  	%r9990, %r9968, %r9989;
	shr.u32 	%r9991, %r9990, 20;
	add.s32 	%r9992, %r9986, %r9991;
	add.s32 	%r9993, %r9305, %r9985;
	add.s32 	%r9994, %r9317, %r9992;
	not.b32 	%r9995, %r11134;
	add.s32 	%r9996, %r774, %r9995;
	shr.u32 	%r10006, %r9303, %r9996;
	and.b32  	%r10007, %r10006, 1;
	setp.eq.b32 	%p100, %r10007, 1;
	selp.b32 	%r10008, %r9994, %r9993, %p100;
	cvt.u16.u32 	%rs144, %r10008;
	and.b16  	%rs186, %rs144, 1;
	and.b16  	%rs145, %rs184, 255;
	setp.ne.s16 	%p101, %rs145, 1;
	@%p101 bra 	$L__BB6_114;
	ld.param.u64 	%rd104, [fused_batch_pir_kernel_transposed_2_param_1];
	cvt.s64.s32 	%rd76, %r11134;
	cvta.to.global.u64 	%rd77, %rd104;
	mul.wide.s32 	%rd78, %r11134, 16;
	add.s64 	%rd79, %rd77, %rd78;
	ld.global.u32 	%r10022, [%rd79+2460];
	selp.b32 	%r10023, %r11139, %r11138, %p100;
	xor.b32  	%r10024, %r10023, %r10022;
	selp.b32 	%r10025, %r11140, %r11137, %p100;
	selp.b32 	%r11138, %r11138, %r10024, %p100;
	selp.b32 	%r11139, %r10024, %r11139, %p100;
	ld.global.u32 	%r10026, [%rd79+2464];
	xor.b32  	%r10027, %r10025, %r10026;
	selp.b32 	%r10028, %r11141, %r11136, %p100;
	selp.b32 	%r11137, %r11137, %r10027, %p100;
	selp.b32 	%r11140, %r10027, %r11140, %p100;
	ld.global.u32 	%r10029, [%rd79+2468];
	xor.b32  	%r10030, %r10028, %r10029;
	selp.b32 	%r10031, %r11142, %r11135, %p100;
	selp.b32 	%r11136, %r11136, %r10030, %p100;
	selp.b32 	%r11141, %r10030, %r11141, %p100;
	ld.global.u32 	%r10032, [%rd79+2472];
	xor.b32  	%r10033, %r10031, %r10032;
	selp.b64 	%rd80, 445, 420, %p100;
	selp.b32 	%r11135, %r11135, %r10033, %p100;
	selp.b32 	%r11142, %r10033, %r11142, %p100;
	add.s64 	%rd81, %rd80, %rd76;
	add.s64 	%rd82, %rd77, %rd81;
	ld.global.u8 	%rs146, [%rd82+2440];
	xor.b16  	%rs186, %rs146, %rs186;
$L__BB6_114:
	selp.b32 	%r11146, %r11139, %r11138, %p100;
	selp.b32 	%r11145, %r11140, %r11137, %p100;
	selp.b32 	%r11144, %r11141, %r11136, %p100;
	selp.b32 	%r11143, %r11142, %r11135, %p100;
	add.s32 	%r11134, %r11134, 1;
	setp.lt.u32 	%p104, %r11134, %r774;
	mov.u16 	%rs184, %rs186;
	@%p104 bra 	$L__BB6_112;
$L__BB6_115:
	ld.param.u64 	%rd105, [fused_batch_pir_kernel_transposed_2_param_1];
	cvta.to.global.u64 	%rd10, %rd105;
	and.b16  	%rs147, %rs186, 255;
	setp.ne.s16 	%p105, %rs147, 1;
	@%p105 bra 	$L__BB6_117;
	ld.global.u32 	%r10047, [%rd10+2912];
	xor.b32  	%r11146, %r11146, %r10047;
$L__BB6_117:
	@%p105 bra 	$L__BB6_119;
	ld.global.u32 	%r10048, [%rd10+2916];
	xor.b32  	%r11145, %r11145, %r10048;
$L__BB6_119:
	@%p105 bra 	$L__BB6_121;
	ld.global.u32 	%r10049, [%rd10+2920];
	xor.b32  	%r11144, %r11144, %r10049;
$L__BB6_121:
	@%p105 bra 	$L__BB6_123;
	ld.global.u32 	%r10050, [%rd10+2924];
	xor.b32  	%r11143, %r11143, %r10050;
$L__BB6_123:
	mov.b32 	%r11346, 0;
$L__BB6_124:
	ld.param.u32 	%r10709, [fused_batch_pir_kernel_transposed_2_param_4];
	mov.u32 	%r10052, %tid.x;
	shl.b32 	%r10053, %r10052, 3;
	and.b32  	%r10054, %r10053, 7936;
	add.s32 	%r10055, %r11008, %r10054;
	mov.u32 	%r10056, %ctaid.x;
	shl.b32 	%r10057, %r10056, 11;
	add.s32 	%r10058, %r10055, %r10057;
	add.s32 	%r10059, %r10058, %r11346;
	setp.ge.s32 	%p109, %r10059, %r10709;
	@%p109 bra 	$L__BB6_126;
	ld.param.u64 	%rd99, [fused_batch_pir_kernel_transposed_2_param_0];
	mov.u32 	%r10060, %tid.x;
	shl.b32 	%r10061, %r10060, 3;
	and.b32  	%r10062, %r10061, 7936;
	add.s32 	%r10063, %r11008, %r10062;
	mov.u32 	%r10064, %ctaid.x;
	shl.b32 	%r10065, %r10064, 11;
	add.s32 	%r10066, %r10063, %r10065;
	add.s32 	%r10067, %r10066, %r11346;
	mul.wide.s32 	%rd83, %r10067, 4096;
	cvta.to.global.u64 	%rd84, %rd99;
	add.s64 	%rd85, %rd84, %rd83;
	shl.b32 	%r10068, %r10060, 4;
	cvt.u64.u32 	%rd86, %r10068;
	and.b64  	%rd87, %rd86, 496;
	add.s64 	%rd88, %rd85, %rd87;
	shfl.sync.idx.b32	%r10069|%p110, %r11018, %r11346, 31, -1;
	shfl.sync.idx.b32	%r10070|%p111, %r11017, %r11346, 31, -1;
	shfl.sync.idx.b32	%r10071|%p112, %r11016, %r11346, 31, -1;
	shfl.sync.idx.b32	%r10072|%p113, %r11015, %r11346, 31, -1;
	ld.global.v4.u32 	{%r10073, %r10074, %r10075, %r10076}, [%rd88];
	and.b32  	%r10077, %r10073, %r10069;
	xor.b32  	%r11538, %r11538, %r10077;
	and.b32  	%r10078, %r10074, %r10070;
	xor.b32  	%r11537, %r11537, %r10078;
	and.b32  	%r10079, %r10075, %r10071;
	xor.b32  	%r11536, %r11536, %r10079;
	and.b32  	%r10080, %r10076, %r10072;
	xor.b32  	%r11535, %r11535, %r10080;
	ld.global.v4.u32 	{%r10081, %r10082, %r10083, %r10084}, [%rd88+512];
	and.b32  	%r10085, %r10081, %r10069;
	xor.b32  	%r11534, %r11534, %r10085;
	and.b32  	%r10086, %r10082, %r10070;
	xor.b32  	%r11533, %r11533, %r10086;
	and.b32  	%r10087, %r10083, %r10071;
	xor.b32  	%r11532, %r11532, %r10087;
	and.b32  	%r10088, %r10084, %r10072;
	xor.b32  	%r11531, %r11531, %r10088;
	ld.global.v4.u32 	{%r10089, %r10090, %r10091, %r10092}, [%rd88+1024];
	and.b32  	%r10093, %r10089, %r10069;
	xor.b32  	%r11530, %r11530, %r10093;
	and.b32  	%r10094, %r10090, %r10070;
	xor.b32  	%r11529, %r11529, %r10094;
	and.b32  	%r10095, %r10091, %r10071;
	xor.b32  	%r11528, %r11528, %r10095;
	and.b32  	%r10096, %r10092, %r10072;
	xor.b32  	%r11527, %r11527, %r10096;
	ld.global.v4.u32 	{%r10097, %r10098, %r10099, %r10100}, [%rd88+1536];
	and.b32  	%r10101, %r10097, %r10069;
	xor.b32  	%r11526, %r11526, %r10101;
	and.b32  	%r10102, %r10098, %r10070;
	xor.b32  	%r11525, %r11525, %r10102;
	and.b32  	%r10103, %r10099, %r10071;
	xor.b32  	%r11524, %r11524, %r10103;
	and.b32  	%r10104, %r10100, %r10072;
	xor.b32  	%r11523, %r11523, %r10104;
	ld.global.v4.u32 	{%r10105, %r10106, %r10107, %r10108}, [%rd88+2048];
	and.b32  	%r10109, %r10105, %r10069;
	xor.b32  	%r11522, %r11522, %r10109;
	and.b32  	%r10110, %r10106, %r10070;
	xor.b32  	%r11521, %r11521, %r10110;
	and.b32  	%r10111, %r10107, %r10071;
	xor.b32  	%r11520, %r11520, %r10111;
	and.b32  	%r10112, %r10108, %r10072;
	xor.b32  	%r11519, %r11519, %r10112;
	ld.global.v4.u32 	{%r10113, %r10114, %r10115, %r10116}, [%rd88+2560];
	and.b32  	%r10117, %r10113, %r10069;
	xor.b32  	%r11518, %r11518, %r10117;
	and.b32  	%r10118, %r10114, %r10070;
	xor.b32  	%r11517, %r11517, %r10118;
	and.b32  	%r10119, %r10115, %r10071;
	xor.b32  	%r11516, %r11516, %r10119;
	and.b32  	%r10120, %r10116, %r10072;
	xor.b32  	%r11515, %r11515, %r10120;
	ld.global.v4.u32 	{%r10121, %r10122, %r10123, %r10124}, [%rd88+3072];
	and.b32  	%r10125, %r10121, %r10069;
	xor.b32  	%r11514, %r11514, %r10125;
	and.b32  	%r10126, %r10122, %r10070;
	xor.b32  	%r11513, %r11513, %r10126;
	and.b32  	%r10127, %r10123, %r10071;
	xor.b32  	%r11512, %r11512, %r10127;
	and.b32  	%r10128, %r10124, %r10072;
	xor.b32  	%r11511, %r11511, %r10128;
	ld.global.v4.u32 	{%r10129, %r10130, %r10131, %r10132}, [%rd88+3584];
	and.b32  	%r10133, %r10129, %r10069;
	xor.b32  	%r11510, %r11510, %r10133;
	and.b32  	%r10134, %r10130, %r10070;
	xor.b32  	%r11509, %r11509, %r10134;
	and.b32  	%r10135, %r10131, %r10071;
	xor.b32  	%r11508, %r11508, %r10135;
	and.b32  	%r10136, %r10132, %r10072;
	xor.b32  	%r11507, %r11507, %r10136;
	shfl.sync.idx.b32	%r10137|%p114, %r11050, %r11346, 31, -1;
	shfl.sync.idx.b32	%r10138|%p115, %r11049, %r11346, 31, -1;
	shfl.sync.idx.b32	%r10139|%p116, %r11048, %r11346, 31, -1;
	shfl.sync.idx.b32	%r10140|%p117, %r11047, %r11346, 31, -1;
	and.b32  	%r10141, %r10073, %r10137;
	xor.b32  	%r11506, %r11506, %r10141;
	and.b32  	%r10142, %r10074, %r10138;
	xor.b32  	%r11505, %r11505, %r10142;
	and.b32  	%r10143, %r10075, %r10139;
	xor.b32  	%r11504, %r11504, %r10143;
	and.b32  	%r10144, %r10076, %r10140;
	xor.b32  	%r11503, %r11503, %r10144;
	and.b32  	%r10145, %r10081, %r10137;
	xor.b32  	%r11502, %r11502, %r10145;
	and.b32  	%r10146, %r10082, %r10138;
	xor.b32  	%r11501, %r11501, %r10146;
	and.b32  	%r10147, %r10083, %r10139;
	xor.b32  	%r11500, %r11500, %r10147;
	and.b32  	%r10148, %r10084, %r10140;
	xor.b32  	%r11499, %r11499, %r10148;
	and.b32  	%r10149, %r10089, %r10137;
	xor.b32  	%r11498, %r11498, %r10149;
	and.b32  	%r10150, %r10090, %r10138;
	xor.b32  	%r11497, %r11497, %r10150;
	and.b32  	%r10151, %r10091, %r10139;
	xor.b32  	%r11496, %r11496, %r10151;
	and.b32  	%r10152, %r10092, %r10140;
	xor.b32  	%r11495, %r11495, %r10152;
	and.b32  	%r10153, %r10097, %r10137;
	xor.b32  	%r11494, %r11494, %r10153;
	and.b32  	%r10154, %r10098, %r10138;
	xor.b32  	%r11493, %r11493, %r10154;
	and.b32  	%r10155, %r10099, %r10139;
	xor.b32  	%r11492, %r11492, %r10155;
	and.b32  	%r10156, %r10100, %r10140;
	xor.b32  	%r11491, %r11491, %r10156;
	and.b32  	%r10157, %r10105, %r10137;
	xor.b32  	%r11490, %r11490, %r10157;
	and.b32  	%r10158, %r10106, %r10138;
	xor.b32  	%r11489, %r11489, %r10158;
	and.b32  	%r10159, %r10107, %r10139;
	xor.b32  	%r11488, %r11488, %r10159;
	and.b32  	%r10160, %r10108, %r10140;
	xor.b32  	%r11487, %r11487, %r10160;
	and.b32  	%r10161, %r10113, %r10137;
	xor.b32  	%r11486, %r11486, %r10161;
	and.b32  	%r10162, %r10114, %r10138;
	xor.b32  	%r11485, %r11485, %r10162;
	and.b32  	%r10163, %r10115, %r10139;
	xor.b32  	%r11484, %r11484, %r10163;
	and.b32  	%r10164, %r10116, %r10140;
	xor.b32  	%r11483, %r11483, %r10164;
	and.b32  	%r10165, %r10121, %r10137;
	xor.b32  	%r11482, %r11482, %r10165;
	and.b32  	%r10166, %r10122, %r10138;
	xor.b32  	%r11481, %r11481, %r10166;
	and.b32  	%r10167, %r10123, %r10139;
	xor.b32  	%r11480, %r11480, %r10167;
	and.b32  	%r10168, %r10124, %r10140;
	xor.b32  	%r11479, %r11479, %r10168;
	and.b32  	%r10169, %r10129, %r10137;
	xor.b32  	%r11478, %r11478, %r10169;
	and.b32  	%r10170, %r10130, %r10138;
	xor.b32  	%r11477, %r11477, %r10170;
	and.b32  	%r10171, %r10131, %r10139;
	xor.b32  	%r11476, %r11476, %r10171;
	and.b32  	%r10172, %r10132, %r10140;
	xor.b32  	%r11475, %r11475, %r10172;
	shfl.sync.idx.b32	%r10173|%p118, %r11074, %r11346, 31, -1;
	shfl.sync.idx.b32	%r10174|%p119, %r11073, %r11346, 31, -1;
	shfl.sync.idx.b32	%r10175|%p120, %r11072, %r11346, 31, -1;
	shfl.sync.idx.b32	%r10176|%p121, %r11071, %r11346, 31, -1;
	and.b32  	%r10177, %r10073, %r10173;
	xor.b32  	%r11474, %r11474, %r10177;
	and.b32  	%r10178, %r10074, %r10174;
	xor.b32  	%r11473, %r11473, %r10178;
	and.b32  	%r10179, %r10075, %r10175;
	xor.b32  	%r11472, %r11472, %r10179;
	and.b32  	%r10180, %r10076, %r10176;
	xor.b32  	%r11471, %r11471, %r10180;
	and.b32  	%r10181, %r10081, %r10173;
	xor.b32  	%r11470, %r11470, %r10181;
	and.b32  	%r10182, %r10082, %r10174;
	xor.b32  	%r11469, %r11469, %r10182;
	and.b32  	%r10183, %r10083, %r10175;
	xor.b32  	%r11468, %r11468, %r10183;
	and.b32  	%r10184, %r10084, %r10176;
	xor.b32  	%r11467, %r11467, %r10184;
	and.b32  	%r10185, %r10089, %r10173;
	xor.b32  	%r11466, %r11466, %r10185;
	and.b32  	%r10186, %r10090, %r10174;
	xor.b32  	%r11465, %r11465, %r10186;
	and.b32  	%r10187, %r10091, %r10175;
	xor.b32  	%r11464, %r11464, %r10187;
	and.b32  	%r10188, %r10092, %r10176;
	xor.b32  	%r11463, %r11463, %r10188;
	and.b32  	%r10189, %r10097, %r10173;
	xor.b32  	%r11462, %r11462, %r10189;
	and.b32  	%r10190, %r10098, %r10174;
	xor.b32  	%r11461, %r11461, %r10190;
	and.b32  	%r10191, %r10099, %r10175;
	xor.b32  	%r11460, %r11460, %r10191;
	and.b32  	%r10192, %r10100, %r10176;
	xor.b32  	%r11459, %r11459, %r10192;
	and.b32  	%r10193, %r10105, %r10173;
	xor.b32  	%r11458, %r11458, %r10193;
	and.b32  	%r10194, %r10106, %r10174;
	xor.b32  	%r11457, %r11457, %r10194;
	and.b32  	%r10195, %r10107, %r10175;
	xor.b32  	%r11456, %r11456, %r10195;
	and.b32  	%r10196, %r10108, %r10176;
	xor.b32  	%r11455, %r11455, %r10196;
	and.b32  	%r10197, %r10113, %r10173;
	xor.b32  	%r11454, %r11454, %r10197;
	and.b32  	%r10198, %r10114, %r10174;
	xor.b32  	%r11453, %r11453, %r10198;
	and.b32  	%r10199, %r10115, %r10175;
	xor.b32  	%r11452, %r11452, %r10199;
	and.b32  	%r10200, %r10116, %r10176;
	xor.b32  	%r11451, %r11451, %r10200;
	and.b32  	%r10201, %r10121, %r10173;
	xor.b32  	%r11450, %r11450, %r10201;
	and.b32  	%r10202, %r10122, %r10174;
	xor.b32  	%r11449, %r11449, %r10202;
	and.b32  	%r10203, %r10123, %r10175;
	xor.b32  	%r11448, %r11448, %r10203;
	and.b32  	%r10204, %r10124, %r10176;
	xor.b32  	%r11447, %r11447, %r10204;
	and.b32  	%r10205, %r10129, %r10173;
	xor.b32  	%r11446, %r11446, %r10205;
	and.b32  	%r10206, %r10130, %r10174;
	xor.b32  	%r11445, %r11445, %r10206;
	and.b32  	%r10207, %r10131, %r10175;
	xor.b32  	%r11444, %r11444, %r10207;
	and.b32  	%r10208, %r10132, %r10176;
	xor.b32  	%r11443, %r11443, %r10208;
	shfl.sync.idx.b32	%r10209|%p122, %r11098, %r11346, 31, -1;
	shfl.sync.idx.b32	%r10210|%p123, %r11097, %r11346, 31, -1;
	shfl.sync.idx.b32	%r10211|%p124, %r11096, %r11346, 31, -1;
	shfl.sync.idx.b32	%r10212|%p125, %r11095, %r11346, 31, -1;
	and.b32  	%r10213, %r10073, %r10209;
	xor.b32  	%r11442, %r11442, %r10213;
	and.b32  	%r10214, %r10074, %r10210;
	xor.b32  	%r11441, %r11441, %r10214;
	and.b32  	%r10215, %r10075, %r10211;
	xor.b32  	%r11440, %r11440, %r10215;
	and.b32  	%r10216, %r10076, %r10212;
	xor.b32  	%r11439, %r11439, %r10216;
	and.b32  	%r10217, %r10081, %r10209;
	xor.b32  	%r11438, %r11438, %r10217;
	and.b32  	%r10218, %r10082, %r10210;
	xor.b32  	%r11437, %r11437, %r10218;
	and.b32  	%r10219, %r10083, %r10211;
	xor.b32  	%r11436, %r11436, %r10219;
	and.b32  	%r10220, %r10084, %r10212;
	xor.b32  	%r11435, %r11435, %r10220;
	and.b32  	%r10221, %r10089, %r10209;
	xor.b32  	%r11434, %r11434, %r10221;
	and.b32  	%r10222, %r10090, %r10210;
	xor.b32  	%r11433, %r11433, %r10222;
	and.b32  	%r10223, %r10091, %r10211;
	xor.b32  	%r11432, %r11432, %r10223;
	and.b32  	%r10224, %r10092, %r10212;
	xor.b32  	%r11431, %r11431, %r10224;
	and.b32  	%r10225, %r10097, %r10209;
	xor.b32  	%r11430, %r11430, %r10225;
	and.b32  	%r10226, %r10098, %r10210;
	xor.b32  	%r11429, %r11429, %r10226;
	and.b32  	%r10227, %r10099, %r10211;
	xor.b32  	%r11428, %r11428, %r10227;
	and.b32  	%r10228, %r10100, %r10212;
	xor.b32  	%r11427, %r11427, %r10228;
	and.b32  	%r10229, %r10105, %r10209;
	xor.b32  	%r11426, %r11426, %r10229;
	and.b32  	%r10230, %r10106, %r10210;
	xor.b32  	%r11425, %r11425, %r10230;
	and.b32  	%r10231, %r10107, %r10211;
	xor.b32  	%r11424, %r11424, %r10231;
	and.b32  	%r10232, %r10108, %r10212;
	xor.b32  	%r11423, %r11423, %r10232;
	and.b32  	%r10233, %r10113, %r10209;
	xor.b32  	%r11422, %r11422, %r10233;
	and.b32  	%r10234, %r10114, %r10210;
	xor.b32  	%r11421, %r11421, %r10234;
	and.b32  	%r10235, %r10115, %r10211;
	xor.b32  	%r11420, %r11420, %r10235;
	and.b32  	%r10236, %r10116, %r10212;
	xor.b32  	%r11419, %r11419, %r10236;
	and.b32  	%r10237, %r10121, %r10209;
	xor.b32  	%r11418, %r11418, %r10237;
	and.b32  	%r10238, %r10122, %r10210;
	xor.b32  	%r11417, %r11417, %r10238;
	and.b32  	%r10239, %r10123, %r10211;
	xor.b32  	%r11416, %r11416, %r10239;
	and.b32  	%r10240, %r10124, %r10212;
	xor.b32  	%r11415, %r11415, %r10240;
	and.b32  	%r10241, %r10129, %r10209;
	xor.b32  	%r11414, %r11414, %r10241;
	and.b32  	%r10242, %r10130, %r10210;
	xor.b32  	%r11413, %r11413, %r10242;
	and.b32  	%r10243, %r10131, %r10211;
	xor.b32  	%r11412, %r11412, %r10243;
	and.b32  	%r10244, %r10132, %r10212;
	xor.b32  	%r11411, %r11411, %r10244;
	shfl.sync.idx.b32	%r10245|%p126, %r11122, %r11346, 31, -1;
	shfl.sync.idx.b32	%r10246|%p127, %r11121, %r11346, 31, -1;
	shfl.sync.idx.b32	%r10247|%p128, %r11120, %r11346, 31, -1;
	shfl.sync.idx.b32	%r10248|%p129, %r11119, %r11346, 31, -1;
	and.b32  	%r10249, %r10073, %r10245;
	xor.b32  	%r11410, %r11410, %r10249;
	and.b32  	%r10250, %r10074, %r10246;
	xor.b32  	%r11409, %r11409, %r10250;
	and.b32  	%r10251, %r10075, %r10247;
	xor.b32  	%r11408, %r11408, %r10251;
	and.b32  	%r10252, %r10076, %r10248;
	xor.b32  	%r11407, %r11407, %r10252;
	and.b32  	%r10253, %r10081, %r10245;
	xor.b32  	%r11406, %r11406, %r10253;
	and.b32  	%r10254, %r10082, %r10246;
	xor.b32  	%r11405, %r11405, %r10254;
	and.b32  	%r10255, %r10083, %r10247;
	xor.b32  	%r11404, %r11404, %r10255;
	and.b32  	%r10256, %r10084, %r10248;
	xor.b32  	%r11403, %r11403, %r10256;
	and.b32  	%r10257, %r10089, %r10245;
	xor.b32  	%r11402, %r11402, %r10257;
	and.b32  	%r10258, %r10090, %r10246;
	xor.b32  	%r11401, %r11401, %r10258;
	and.b32  	%r10259, %r10091, %r10247;
	xor.b32  	%r11400, %r11400, %r10259;
	and.b32  	%r10260, %r10092, %r10248;
	xor.b32  	%r11399, %r11399, %r10260;
	and.b32  	%r10261, %r10097, %r10245;
	xor.b32  	%r11398, %r11398, %r10261;
	and.b32  	%r10262, %r10098, %r10246;
	xor.b32  	%r11397, %r11397, %r10262;
	and.b32  	%r10263, %r10099, %r10247;
	xor.b32  	%r11396, %r11396, %r10263;
	and.b32  	%r10264, %r10100, %r10248;
	xor.b32  	%r11395, %r11395, %r10264;
	and.b32  	%r10265, %r10105, %r10245;
	xor.b32  	%r11394, %r11394, %r10265;
	and.b32  	%r10266, %r10106, %r10246;
	xor.b32  	%r11393, %r11393, %r10266;
	and.b32  	%r10267, %r10107, %r10247;
	xor.b32  	%r11392, %r11392, %r10267;
	and.b32  	%r10268, %r10108, %r10248;
	xor.b32  	%r11391, %r11391, %r10268;
	and.b32  	%r10269, %r10113, %r10245;
	xor.b32  	%r11390, %r11390, %r10269;
	and.b32  	%r10270, %r10114, %r10246;
	xor.b32  	%r11389, %r11389, %r10270;
	and.b32  	%r10271, %r10115, %r10247;
	xor.b32  	%r11388, %r11388, %r10271;
	and.b32  	%r10272, %r10116, %r10248;
	xor.b32  	%r11387, %r11387, %r10272;
	and.b32  	%r10273, %r10121, %r10245;
	xor.b32  	%r11386, %r11386, %r10273;
	and.b32  	%r10274, %r10122, %r10246;
	xor.b32  	%r11385, %r11385, %r10274;
	and.b32  	%r10275, %r10123, %r10247;
	xor.b32  	%r11384, %r11384, %r10275;
	and.b32  	%r10276, %r10124, %r10248;
	xor.b32  	%r11383, %r11383, %r10276;
	and.b32  	%r10277, %r10129, %r10245;
	xor.b32  	%r11382, %r11382, %r10277;
	and.b32  	%r10278, %r10130, %r10246;
	xor.b32  	%r11381, %r11381, %r10278;
	and.b32  	%r10279, %r10131, %r10247;
	xor.b32  	%r11380, %r11380, %r10279;
	and.b32  	%r10280, %r10132, %r10248;
	xor.b32  	%r11379, %r11379, %r10280;
	shfl.sync.idx.b32	%r10281|%p130, %r11146, %r11346, 31, -1;
	shfl.sync.idx.b32	%r10282|%p131, %r11145, %r11346, 31, -1;
	shfl.sync.idx.b32	%r10283|%p132, %r11144, %r11346, 31, -1;
	shfl.sync.idx.b32	%r10284|%p133, %r11143, %r11346, 31, -1;
	and.b32  	%r10285, %r10073, %r10281;
	xor.b32  	%r11378, %r11378, %r10285;
	and.b32  	%r10286, %r10074, %r10282;
	xor.b32  	%r11377, %r11377, %r10286;
	and.b32  	%r10287, %r10075, %r10283;
	xor.b32  	%r11376, %r11376, %r10287;
	and.b32  	%r10288, %r10076, %r10284;
	xor.b32  	%r11375, %r11375, %r10288;
	and.b32  	%r10289, %r10081, %r10281;
	xor.b32  	%r11374, %r11374, %r10289;
	and.b32  	%r10290, %r10082, %r10282;
	xor.b32  	%r11373, %r11373, %r10290;
	and.b32  	%r10291, %r10083, %r10283;
	xor.b32  	%r11372, %r11372, %r10291;
	and.b32  	%r10292, %r10084, %r10284;
	xor.b32  	%r11371, %r11371, %r10292;
	and.b32  	%r10293, %r10089, %r10281;
	xor.b32  	%r11370, %r11370, %r10293;
	and.b32  	%r10294, %r10090, %r10282;
	xor.b32  	%r11369, %r11369, %r10294;
	and.b32  	%r10295, %r10091, %r10283;
	xor.b32  	%r11368, %r11368, %r10295;
	and.b32  	%r10296, %r10092, %r10284;
	xor.b32  	%r11367, %r11367, %r10296;
	and.b32  	%r10297, %r10097, %r10281;
	xor.b32  	%r11366, %r11366, %r10297;
	and.b32  	%r10298, %r10098, %r10282;
	xor.b32  	%r11365, %r11365, %r10298;
	and.b32  	%r10299, %r10099, %r10283;
	xor.b32  	%r11364, %r11364, %r10299;
	and.b32  	%r10300, %r10100, %r10284;
	xor.b32  	%r11363, %r11363, %r10300;
	and.b32  	%r10301, %r10105, %r10281;
	xor.b32  	%r11362, %r11362, %r10301;
	and.b32  	%r10302, %r10106, %r10282;
	xor.b32  	%r11361, %r11361, %r10302;
	and.b32  	%r10303, %r10107, %r10283;
	xor.b32  	%r11360, %r11360, %r10303;
	and.b32  	%r10304, %r10108, %r10284;
	xor.b32  	%r11359, %r11359, %r10304;
	and.b32  	%r10305, %r10113, %r10281;
	xor.b32  	%r11358, %r11358, %r10305;
	and.b32  	%r10306, %r10114, %r10282;
	xor.b32  	%r11357, %r11357, %r10306;
	and.b32  	%r10307, %r10115, %r10283;
	xor.b32  	%r11356, %r11356, %r10307;
	and.b32  	%r10308, %r10116, %r10284;
	xor.b32  	%r11355, %r11355, %r10308;
	and.b32  	%r10309, %r10121, %r10281;
	xor.b32  	%r11354, %r11354, %r10309;
	and.b32  	%r10310, %r10122, %r10282;
	xor.b32  	%r11353, %r11353, %r10310;
	and.b32  	%r10311, %r10123, %r10283;
	xor.b32  	%r11352, %r11352, %r10311;
	and.b32  	%r10312, %r10124, %r10284;
	xor.b32  	%r11351, %r11351, %r10312;
	and.b32  	%r10313, %r10129, %r10281;
	xor.b32  	%r11350, %r11350, %r10313;
	and.b32  	%r10314, %r10130, %r10282;
	xor.b32  	%r11349, %r11349, %r10314;
	and.b32  	%r10315, %r10131, %r10283;
	xor.b32  	%r11348, %r11348, %r10315;
	and.b32  	%r10316, %r10132, %r10284;
	xor.b32  	%r11347, %r11347, %r10316;
	add.s32 	%r11346, %r11346, 1;
	setp.ne.s32 	%p134, %r11346, 32;
	@%p134 bra 	$L__BB6_124;
$L__BB6_126:
	add.s32 	%r1402, %r11008, 32;
	setp.lt.u32 	%p135, %r11008, 224;
	mov.u32 	%r11008, %r1402;
	@%p135 bra 	$L__BB6_39;
	or.b32  	%r10317, %r11537, %r11538;
	or.b32  	%r10318, %r10317, %r11536;
	or.b32  	%r10319, %r10318, %r11535;
	setp.eq.s32 	%p136, %r10319, 0;
	mov.u32 	%r11546, %tid.x;
	shl.b32 	%r10320, %r11546, 4;
	and.b32  	%r10321, %r10320, 496;
	mov.u32 	%r10322, s_mem;
	add.s32 	%r1404, %r10322, %r10321;
	@%p136 bra 	$L__BB6_129;
	atom.shared.xor.b32 	%r10323, [%r1404], %r11538;
	atom.shared.xor.b32 	%r10324, [%r1404+4], %r11537;
	atom.shared.xor.b32 	%r10325, [%r1404+8], %r11536;
	atom.shared.xor.b32 	%r10326, [%r1404+12], %r11535;
$L__BB6_129:
	or.b32  	%r10327, %r11533, %r11534;
	or.b32  	%r10328, %r10327, %r11532;
	or.b32  	%r10329, %r10328, %r11531;
	setp.eq.s32 	%p137, %r10329, 0;
	@%p137 bra 	$L__BB6_131;
	atom.shared.xor.b32 	%r10330, [%r1404+512], %r11534;
	atom.shared.xor.b32 	%r10331, [%r1404+516], %r11533;
	atom.shared.xor.b32 	%r10332, [%r1404+520], %r11532;
	atom.shared.xor.b32 	%r10333, [%r1404+524], %r11531;
$L__BB6_131:
	or.b32  	%r10334, %r11529, %r11530;
	or.b32  	%r10335, %r10334, %r11528;
	or.b32  	%r10336, %r10335, %r11527;
	setp.eq.s32 	%p138, %r10336, 0;
	@%p138 bra 	$L__BB6_133;
	atom.shared.xor.b32 	%r10337, [%r1404+1024], %r11530;
	atom.shared.xor.b32 	%r10338, [%r1404+1028], %r11529;
	atom.shared.xor.b32 	%r10339, [%r1404+1032], %r11528;
	atom.shared.xor.b32 	%r10340, [%r1404+1036], %r11527;
$L__BB6_133:
	or.b32  	%r10341, %r11525, %r11526;
	or.b32  	%r10342, %r10341, %r11524;
	or.b32  	%r10343, %r10342, %r11523;
	setp.eq.s32 	%p139, %r10343, 0;
	@%p139 bra 	$L__BB6_135;
	atom.shared.xor.b32 	%r10344, [%r1404+1536], %r11526;
	atom.shared.xor.b32 	%r10345, [%r1404+1540], %r11525;
	atom.shared.xor.b32 	%r10346, [%r1404+1544], %r11524;
	atom.shared.xor.b32 	%r10347, [%r1404+1548], %r11523;
$L__BB6_135:
	or.b32  	%r10348, %r11521, %r11522;
	or.b32  	%r10349, %r10348, %r11520;
	or.b32  	%r10350, %r10349, %r11519;
	setp.eq.s32 	%p140, %r10350, 0;
	@%p140 bra 	$L__BB6_137;
	atom.shared.xor.b32 	%r10351, [%r1404+2048], %r11522;
	atom.shared.xor.b32 	%r10352, [%r1404+2052], %r11521;
	atom.shared.xor.b32 	%r10353, [%r1404+2056], %r11520;
	atom.shared.xor.b32 	%r10354, [%r1404+2060], %r11519;
$L__BB6_137:
	or.b32  	%r10355, %r11517, %r11518;
	or.b32  	%r10356, %r10355, %r11516;
	or.b32  	%r10357, %r10356, %r11515;
	setp.eq.s32 	%p141, %r10357, 0;
	@%p141 bra 	$L__BB6_139;
	atom.shared.xor.b32 	%r10358, [%r1404+2560], %r11518;
	atom.shared.xor.b32 	%r10359, [%r1404+2564], %r11517;
	atom.shared.xor.b32 	%r10360, [%r1404+2568], %r11516;
	atom.shared.xor.b32 	%r10361, [%r1404+2572], %r11515;
$L__BB6_139:
	or.b32  	%r10362, %r11513, %r11514;
	or.b32  	%r10363, %r10362, %r11512;
	or.b32  	%r10364, %r10363, %r11511;
	setp.eq.s32 	%p142, %r10364, 0;
	@%p142 bra 	$L__BB6_141;
	atom.shared.xor.b32 	%r10365, [%r1404+3072], %r11514;
	atom.shared.xor.b32 	%r10366, [%r1404+3076], %r11513;
	atom.shared.xor.b32 	%r10367, [%r1404+3080], %r11512;
	atom.shared.xor.b32 	%r10368, [%r1404+3084], %r11511;
$L__BB6_141:
	or.b32  	%r10369, %r11509, %r11510;
	or.b32  	%r10370, %r10369, %r11508;
	or.b32  	%r10371, %r10370, %r11507;
	setp.eq.s32 	%p143, %r10371, 0;
	@%p143 bra 	$L__BB6_143;
	atom.shared.xor.b32 	%r10372, [%r1404+3584], %r11510;
	atom.shared.xor.b32 	%r10373, [%r1404+3588], %r11509;
	atom.shared.xor.b32 	%r10374, [%r1404+3592], %r11508;
	atom.shared.xor.b32 	%r10375, [%r1404+3596], %r11507;
$L__BB6_143:
	or.b32  	%r10376, %r11505, %r11506;
	or.b32  	%r10377, %r10376, %r11504;
	or.b32  	%r10378, %r10377, %r11503;
	setp.eq.s32 	%p144, %r10378, 0;
	@%p144 bra 	$L__BB6_145;
	atom.shared.xor.b32 	%r10379, [%r1404+4096], %r11506;
	atom.shared.xor.b32 	%r10380, [%r1404+4100], %r11505;
	atom.shared.xor.b32 	%r10381, [%r1404+4104], %r11504;
	atom.shared.xor.b32 	%r10382, [%r1404+4108], %r11503;
$L__BB6_145:
	or.b32  	%r10383, %r11501, %r11502;
	or.b32  	%r10384, %r10383, %r11500;
	or.b32  	%r10385, %r10384, %r11499;
	setp.eq.s32 	%p145, %r10385, 0;
	@%p145 bra 	$L__BB6_147;
	atom.shared.xor.b32 	%r10386, [%r1404+4608], %r11502;
	atom.shared.xor.b32 	%r10387, [%r1404+4612], %r11501;
	atom.shared.xor.b32 	%r10388, [%r1404+4616], %r11500;
	atom.shared.xor.b32 	%r10389, [%r1404+4620], %r11499;
$L__BB6_147:
	or.b32  	%r10390, %r11497, %r11498;
	or.b32  	%r10391, %r10390, %r11496;
	or.b32  	%r10392, %r10391, %r11495;
	setp.eq.s32 	%p146, %r10392, 0;
	@%p146 bra 	$L__BB6_149;
	atom.shared.xor.b32 	%r10393, [%r1404+5120], %r11498;
	atom.shared.xor.b32 	%r10394, [%r1404+5124], %r11497;
	atom.shared.xor.b32 	%r10395, [%r1404+5128], %r11496;
	atom.shared.xor.b32 	%r10396, [%r1404+5132], %r11495;
$L__BB6_149:
	or.b32  	%r10397, %r11493, %r11494;
	or.b32  	%r10398, %r10397, %r11492;
	or.b32  	%r10399, %r10398, %r11491;
	setp.eq.s32 	%p147, %r10399, 0;
	@%p147 bra 	$L__BB6_151;
	atom.shared.xor.b32 	%r10400, [%r1404+5632], %r11494;
	atom.shared.xor.b32 	%r10401, [%r1404+5636], %r11493;
	atom.shared.xor.b32 	%r10402, [%r1404+5640], %r11492;
	atom.shared.xor.b32 	%r10403, [%r1404+5644], %r11491;
$L__BB6_151:
	or.b32  	%r10404, %r11489, %r11490;
	or.b32  	%r10405, %r10404, %r11488;
	or.b32  	%r10406, %r10405, %r11487;
	setp.eq.s32 	%p148, %r10406, 0;
	@%p148 bra 	$L__BB6_153;
	atom.shared.xor.b32 	%r10407, [%r1404+6144], %r11490;
	atom.shared.xor.b32 	%r10408, [%r1404+6148], %r11489;
	atom.shared.xor.b32 	%r10409, [%r1404+6152], %r11488;
	atom.shared.xor.b32 	%r10410, [%r1404+6156], %r11487;
$L__BB6_153:
	or.b32  	%r10411, %r11485, %r11486;
	or.b32  	%r10412, %r10411, %r11484;
	or.b32  	%r10413, %r10412, %r11483;
	setp.eq.s32 	%p149, %r10413, 0;
	@%p149 bra 	$L__BB6_155;
	atom.shared.xor.b32 	%r10414, [%r1404+6656], %r11486;
	atom.shared.xor.b32 	%r10415, [%r1404+6660], %r11485;
	atom.shared.xor.b32 	%r10416, [%r1404+6664], %r11484;
	atom.shared.xor.b32 	%r10417, [%r1404+6668], %r11483;
$L__BB6_155:
	or.b32  	%r10418, %r11481, %r11482;
	or.b32  	%r10419, %r10418, %r11480;
	or.b32  	%r10420, %r10419, %r11479;
	setp.eq.s32 	%p150, %r10420, 0;
	@%p150 bra 	$L__BB6_157;
	atom.shared.xor.b32 	%r10421, [%r1404+7168], %r11482;
	atom.shared.xor.b32 	%r10422, [%r1404+7172], %r11481;
	atom.shared.xor.b32 	%r10423, [%r1404+7176], %r11480;
	atom.shared.xor.b32 	%r10424, [%r1404+7180], %r11479;
$L__BB6_157:
	or.b32  	%r10425, %r11477, %r11478;
	or.b32  	%r10426, %r10425, %r11476;
	or.b32  	%r10427, %r10426, %r11475;
	setp.eq.s32 	%p151, %r10427, 0;
	@%p151 bra 	$L__BB6_159;
	atom.shared.xor.b32 	%r10428, [%r1404+7680], %r11478;
	atom.shared.xor.b32 	%r10429, [%r1404+7684], %r11477;
	atom.shared.xor.b32 	%r10430, [%r1404+7688], %r11476;
	atom.shared.xor.b32 	%r10431, [%r1404+7692], %r11475;
$L__BB6_159:
	or.b32  	%r10432, %r11473, %r11474;
	or.b32  	%r10433, %r10432, %r11472;
	or.b32  	%r10434, %r10433, %r11471;
	setp.eq.s32 	%p152, %r10434, 0;
	@%p152 bra 	$L__BB6_161;
	atom.shared.xor.b32 	%r10435, [%r1404+8192], %r11474;
	atom.shared.xor.b32 	%r10436, [%r1404+8196], %r11473;
	atom.shared.xor.b32 	%r10437, [%r1404+8200], %r11472;
	atom.shared.xor.b32 	%r10438, [%r1404+8204], %r11471;
$L__BB6_161:
	or.b32  	%r10439, %r11469, %r11470;
	or.b32  	%r10440, %r10439, %r11468;
	or.b32  	%r10441, %r10440, %r11467;
	setp.eq.s32 	%p153, %r10441, 0;
	@%p153 bra 	$L__BB6_163;
	atom.shared.xor.b32 	%r10442, [%r1404+8704], %r11470;
	atom.shared.xor.b32 	%r10443, [%r1404+8708], %r11469;
	atom.shared.xor.b32 	%r10444, [%r1404+8712], %r11468;
	atom.shared.xor.b32 	%r10445, [%r1404+8716], %r11467;
$L__BB6_163:
	or.b32  	%r10446, %r11465, %r11466;
	or.b32  	%r10447, %r10446, %r11464;
	or.b32  	%r10448, %r10447, %r11463;
	setp.eq.s32 	%p154, %r10448, 0;
	@%p154 bra 	$L__BB6_165;
	atom.shared.xor.b32 	%r10449, [%r1404+9216], %r11466;
	atom.shared.xor.b32 	%r10450, [%r1404+9220], %r11465;
	atom.shared.xor.b32 	%r10451, [%r1404+9224], %r11464;
	atom.shared.xor.b32 	%r10452, [%r1404+9228], %r11463;
$L__BB6_165:
	or.b32  	%r10453, %r11461, %r11462;
	or.b32  	%r10454, %r10453, %r11460;
	or.b32  	%r10455, %r10454, %r11459;
	setp.eq.s32 	%p155, %r10455, 0;
	@%p155 bra 	$L__BB6_167;
	atom.shared.xor.b32 	%r10456, [%r1404+9728], %r11462;
	atom.shared.xor.b32 	%r10457, [%r1404+9732], %r11461;
	atom.shared.xor.b32 	%r10458, [%r1404+9736], %r11460;
	atom.shared.xor.b32 	%r10459, [%r1404+9740], %r11459;
$L__BB6_167:
	or.b32  	%r10460, %r11457, %r11458;
	or.b32  	%r10461, %r10460, %r11456;
	or.b32  	%r10462, %r10461, %r11455;
	setp.eq.s32 	%p156, %r10462, 0;
	@%p156 bra 	$L__BB6_169;
	atom.shared.xor.b32 	%r10463, [%r1404+10240], %r11458;
	atom.shared.xor.b32 	%r10464, [%r1404+10244], %r11457;
	atom.shared.xor.b32 	%r10465, [%r1404+10248], %r11456;
	atom.shared.xor.b32 	%r10466, [%r1404+10252], %r11455;
$L__BB6_169:
	or.b32  	%r10467, %r11453, %r11454;
	or.b32  	%r10468, %r10467, %r11452;
	or.b32  	%r10469, %r10468, %r11451;
	setp.eq.s32 	%p157, %r10469, 0;
	@%p157 bra 	$L__BB6_171;
	atom.shared.xor.b32 	%r10470, [%r1404+10752], %r11454;
	atom.shared.xor.b32 	%r10471, [%r1404+10756], %r11453;
	atom.shared.xor.b32 	%r10472, [%r1404+10760], %r11452;
	atom.shared.xor.b32 	%r10473, [%r1404+10764], %r11451;
$L__BB6_171:
	or.b32  	%r10474, %r11449, %r11450;
	or.b32  	%r10475, %r10474, %r11448;
	or.b32  	%r10476, %r10475, %r11447;
	setp.eq.s32 	%p158, %r10476, 0;
	@%p158 bra 	$L__BB6_173;
	atom.shared.xor.b32 	%r10477, [%r1404+11264], %r11450;
	atom.shared.xor.b32 	%r10478, [%r1404+11268], %r11449;
	atom.shared.xor.b32 	%r10479, [%r1404+11272], %r11448;
	atom.shared.xor.b32 	%r10480, [%r1404+11276], %r11447;
$L__BB6_173:
	or.b32  	%r10481, %r11445, %r11446;
	or.b32  	%r10482, %r10481, %r11444;
	or.b32  	%r10483, %r10482, %r11443;
	setp.eq.s32 	%p159, %r10483, 0;
	@%p159 bra 	$L__BB6_175;
	atom.shared.xor.b32 	%r10484, [%r1404+11776], %r11446;
	atom.shared.xor.b32 	%r10485, [%r1404+11780], %r11445;
	atom.shared.xor.b32 	%r10486, [%r1404+11784], %r11444;
	atom.shared.xor.b32 	%r10487, [%r1404+11788], %r11443;
$L__BB6_175:
	or.b32  	%r10488, %r11441, %r11442;
	or.b32  	%r10489, %r10488, %r11440;
	or.b32  	%r10490, %r10489, %r11439;
	setp.eq.s32 	%p160, %r10490, 0;
	@%p160 bra 	$L__BB6_177;
	atom.shared.xor.b32 	%r10491, [%r1404+12288], %r11442;
	atom.shared.xor.b32 	%r10492, [%r1404+12292], %r11441;
	atom.shared.xor.b32 	%r10493, [%r1404+12296], %r11440;
	atom.shared.xor.b32 	%r10494, [%r1404+12300], %r11439;
$L__BB6_177:
	or.b32  	%r10495, %r11437, %r11438;
	or.b32  	%r10496, %r10495, %r11436;
	or.b32  	%r10497, %r10496, %r11435;
	setp.eq.s32 	%p161, %r10497, 0;
	@%p161 bra 	$L__BB6_179;
	atom.shared.xor.b32 	%r10498, [%r1404+12800], %r11438;
	atom.shared.xor.b32 	%r10499, [%r1404+12804], %r11437;
	atom.shared.xor.b32 	%r10500, [%r1404+12808], %r11436;
	atom.shared.xor.b32 	%r10501, [%r1404+12812], %r11435;
$L__BB6_179:
	or.b32  	%r10502, %r11433, %r11434;
	or.b32  	%r10503, %r10502, %r11432;
	or.b32  	%r10504, %r10503, %r11431;
	setp.eq.s32 	%p162, %r10504, 0;
	@%p162 bra 	$L__BB6_181;
	atom.shared.xor.b32 	%r10505, [%r1404+13312], %r11434;
	atom.shared.xor.b32 	%r10506, [%r1404+13316], %r11433;
	atom.shared.xor.b32 	%r10507, [%r1404+13320], %r11432;
	atom.shared.xor.b32 	%r10508, [%r1404+13324], %r11431;
$L__BB6_181:
	or.b32  	%r10509, %r11429, %r11430;
	or.b32  	%r10510, %r10509, %r11428;
	or.b32  	%r10511, %r10510, %r11427;
	setp.eq.s32 	%p163, %r10511, 0;
	@%p163 bra 	$L__BB6_183;
	atom.shared.xor.b32 	%r10512, [%r1404+13824], %r11430;
	atom.shared.xor.b32 	%r10513, [%r1404+13828], %r11429;
	atom.shared.xor.b32 	%r10514, [%r1404+13832], %r11428;
	atom.shared.xor.b32 	%r10515, [%r1404+13836], %r11427;
$L__BB6_183:
	or.b32  	%r10516, %r11425, %r11426;
	or.b32  	%r10517, %r10516, %r11424;
	or.b32  	%r10518, %r10517, %r11423;
	setp.eq.s32 	%p164, %r10518, 0;
	@%p164 bra 	$L__BB6_185;
	atom.shared.xor.b32 	%r10519, [%r1404+14336], %r11426;
	atom.shared.xor.b32 	%r10520, [%r1404+14340], %r11425;
	atom.shared.xor.b32 	%r10521, [%r1404+14344], %r11424;
	atom.shared.xor.b32 	%r10522, [%r1404+14348], %r11423;
$L__BB6_185:
	or.b32  	%r10523, %r11421, %r11422;
	or.b32  	%r10524, %r10523, %r11420;
	or.b32  	%r10525, %r10524, %r11419;
	setp.eq.s32 	%p165, %r10525, 0;
	@%p165 bra 	$L__BB6_187;
	atom.shared.xor.b32 	%r10526, [%r1404+14848], %r11422;
	atom.shared.xor.b32 	%r10527, [%r1404+14852], %r11421;
	atom.shared.xor.b32 	%r10528, [%r1404+14856], %r11420;
	atom.shared.xor.b32 	%r10529, [%r1404+14860], %r11419;
$L__BB6_187:
	or.b32  	%r10530, %r11417, %r11418;
	or.b32  	%r10531, %r10530, %r11416;
	or.b32  	%r10532, %r10531, %r11415;
	setp.eq.s32 	%p166, %r10532, 0;
	@%p166 bra 	$L__BB6_189;
	atom.shared.xor.b32 	%r10533, [%r1404+15360], %r11418;
	atom.shared.xor.b32 	%r10534, [%r1404+15364], %r11417;
	atom.shared.xor.b32 	%r10535, [%r1404+15368], %r11416;
	atom.shared.xor.b32 	%r10536, [%r1404+15372], %r11415;
$L__BB6_189:
	or.b32  	%r10537, %r11413, %r11414;
	or.b32  	%r10538, %r10537, %r11412;
	or.b32  	%r10539, %r10538, %r11411;
	setp.eq.s32 	%p167, %r10539, 0;
	@%p167 bra 	$L__BB6_191;
	atom.shared.xor.b32 	%r10540, [%r1404+15872], %r11414;
	atom.shared.xor.b32 	%r10541, [%r1404+15876], %r11413;
	atom.shared.xor.b32 	%r10542, [%r1404+15880], %r11412;
	atom.shared.xor.b32 	%r10543, [%r1404+15884], %r11411;
$L__BB6_191:
	or.b32  	%r10544, %r11409, %r11410;
	or.b32  	%r10545, %r10544, %r11408;
	or.b32  	%r10546, %r10545, %r11407;
	setp.eq.s32 	%p168, %r10546, 0;
	@%p168 bra 	$L__BB6_193;
	atom.shared.xor.b32 	%r10547, [%r1404+16384], %r11410;
	atom.shared.xor.b32 	%r10548, [%r1404+16388], %r11409;
	atom.shared.xor.b32 	%r10549, [%r1404+16392], %r11408;
	atom.shared.xor.b32 	%r10550, [%r1404+16396], %r11407;
$L__BB6_193:
	or.b32  	%r10551, %r11405, %r11406;
	or.b32  	%r10552, %r10551, %r11404;
	or.b32  	%r10553, %r10552, %r11403;
	setp.eq.s32 	%p169, %r10553, 0;
	@%p169 bra 	$L__BB6_195;
	atom.shared.xor.b32 	%r10554, [%r1404+16896], %r11406;
	atom.shared.xor.b32 	%r10555, [%r1404+16900], %r11405;
	atom.shared.xor.b32 	%r10556, [%r1404+16904], %r11404;
	atom.shared.xor.b32 	%r10557, [%r1404+16908], %r11403;
$L__BB6_195:
	or.b32  	%r10558, %r11401, %r11402;
	or.b32  	%r10559, %r10558, %r11400;
	or.b32  	%r10560, %r10559, %r11399;
	setp.eq.s32 	%p170, %r10560, 0;
	@%p170 bra 	$L__BB6_197;
	atom.shared.xor.b32 	%r10561, [%r1404+17408], %r11402;
	atom.shared.xor.b32 	%r10562, [%r1404+17412], %r11401;
	atom.shared.xor.b32 	%r10563, [%r1404+17416], %r11400;
	atom.shared.xor.b32 	%r10564, [%r1404+17420], %r11399;
$L__BB6_197:
	or.b32  	%r10565, %r11397, %r11398;
	or.b32  	%r10566, %r10565, %r11396;
	or.b32  	%r10567, %r10566, %r11395;
	setp.eq.s32 	%p171, %r10567, 0;
	@%p171 bra 	$L__BB6_199;
	atom.shared.xor.b32 	%r10568, [%r1404+17920], %r11398;
	atom.shared.xor.b32 	%r10569, [%r1404+17924], %r11397;
	atom.shared.xor.b32 	%r10570, [%r1404+17928], %r11396;
	atom.shared.xor.b32 	%r10571, [%r1404+17932], %r11395;
$L__BB6_199:
	or.b32  	%r10572, %r11393, %r11394;
	or.b32  	%r10573, %r10572, %r11392;
	or.b32  	%r10574, %r10573, %r11391;
	setp.eq.s32 	%p172, %r10574, 0;
	@%p172 bra 	$L__BB6_201;
	atom.shared.xor.b32 	%r10575, [%r1404+18432], %r11394;
	atom.shared.xor.b32 	%r10576, [%r1404+18436], %r11393;
	atom.shared.xor.b32 	%r10577, [%r1404+18440], %r11392;
	atom.shared.xor.b32 	%r10578, [%r1404+18444], %r11391;
$L__BB6_201:
	or.b32  	%r10579, %r11389, %r11390;
	or.b32  	%r10580, %r10579, %r11388;
	or.b32  	%r10581, %r10580, %r11387;
	setp.eq.s32 	%p173, %r10581, 0;
	@%p173 bra 	$L__BB6_203;
	atom.shared.xor.b32 	%r10582, [%r1404+18944], %r11390;
	atom.shared.xor.b32 	%r10583, [%r1404+18948], %r11389;
	atom.shared.xor.b32 	%r10584, [%r1404+18952], %r11388;
	atom.shared.xor.b32 	%r10585, [%r1404+18956], %r11387;
$L__BB6_203:
	or.b32  	%r10586, %r11385, %r11386;
	or.b32  	%r10587, %r10586, %r11384;
	or.b32  	%r10588, %r10587, %r11383;
	setp.eq.s32 	%p174, %r10588, 0;
	@%p174 bra 	$L__BB6_205;
	atom.shared.xor.b32 	%r10589, [%r1404+19456], %r11386;
	atom.shared.xor.b32 	%r10590, [%r1404+19460], %r11385;
	atom.shared.xor.b32 	%r10591, [%r1404+19464], %r11384;
	atom.shared.xor.b32 	%r10592, [%r1404+19468], %r11383;
$L__BB6_205:
	or.b32  	%r10593, %r11381, %r11382;
	or.b32  	%r10594, %r10593, %r11380;
	or.b32  	%r10595, %r10594, %r11379;
	setp.eq.s32 	%p175, %r10595, 0;
	@%p175 bra 	$L__BB6_207;
	atom.shared.xor.b32 	%r10596, [%r1404+19968], %r11382;
	atom.shared.xor.b32 	%r10597, [%r1404+19972], %r11381;
	atom.shared.xor.b32 	%r10598, [%r1404+19976], %r11380;
	atom.shared.xor.b32 	%r10599, [%r1404+19980], %r11379;
$L__BB6_207:
	or.b32  	%r10600, %r11377, %r11378;
	or.b32  	%r10601, %r10600, %r11376;
	or.b32  	%r10602, %r10601, %r11375;
	setp.eq.s32 	%p176, %r10602, 0;
	@%p176 bra 	$L__BB6_209;
	atom.shared.xor.b32 	%r10603, [%r1404+20480], %r11378;
	atom.shared.xor.b32 	%r10604, [%r1404+20484], %r11377;
	atom.shared.xor.b32 	%r10605, [%r1404+20488], %r11376;
	atom.shared.xor.b32 	%r10606, [%r1404+20492], %r11375;
$L__BB6_209:
	or.b32  	%r10607, %r11373, %r11374;
	or.b32  	%r10608, %r10607, %r11372;
	or.b32  	%r10609, %r10608, %r11371;
	setp.eq.s32 	%p177, %r10609, 0;
	@%p177 bra 	$L__BB6_211;
	atom.shared.xor.b32 	%r10610, [%r1404+20992], %r11374;
	atom.shared.xor.b32 	%r10611, [%r1404+20996], %r11373;
	atom.shared.xor.b32 	%r10612, [%r1404+21000], %r11372;
	atom.shared.xor.b32 	%r10613, [%r1404+21004], %r11371;
$L__BB6_211:
	or.b32  	%r10614, %r11369, %r11370;
	or.b32  	%r10615, %r10614, %r11368;
	or.b32  	%r10616, %r10615, %r11367;
	setp.eq.s32 	%p178, %r10616, 0;
	@%p178 bra 	$L__BB6_213;
	atom.shared.xor.b32 	%r10617, [%r1404+21504], %r11370;
	atom.shared.xor.b32 	%r10618, [%r1404+21508], %r11369;
	atom.shared.xor.b32 	%r10619, [%r1404+21512], %r11368;
	atom.shared.xor.b32 	%r10620, [%r1404+21516], %r11367;
$L__BB6_213:
	or.b32  	%r10621, %r11365, %r11366;
	or.b32  	%r10622, %r10621, %r11364;
	or.b32  	%r10623, %r10622, %r11363;
	setp.eq.s32 	%p179, %r10623, 0;
	@%p179 bra 	$L__BB6_215;
	atom.shared.xor.b32 	%r10624, [%r1404+22016], %r11366;
	atom.shared.xor.b32 	%r10625, [%r1404+22020], %r11365;
	atom.shared.xor.b32 	%r10626, [%r1404+22024], %r11364;
	atom.shared.xor.b32 	%r10627, [%r1404+22028], %r11363;
$L__BB6_215:
	or.b32  	%r10628, %r11361, %r11362;
	or.b32  	%r10629, %r10628, %r11360;
	or.b32  	%r10630, %r10629, %r11359;
	setp.eq.s32 	%p180, %r10630, 0;
	@%p180 bra 	$L__BB6_217;
	atom.shared.xor.b32 	%r10631, [%r1404+22528], %r11362;
	atom.shared.xor.b32 	%r10632, [%r1404+22532], %r11361;
	atom.shared.xor.b32 	%r10633, [%r1404+22536], %r11360;
	atom.shared.xor.b32 	%r10634, [%r1404+22540], %r11359;
$L__BB6_217:
	or.b32  	%r10635, %r11357, %r11358;
	or.b32  	%r10636, %r10635, %r11356;
	or.b32  	%r10637, %r10636, %r11355;
	setp.eq.s32 	%p181, %r10637, 0;
	@%p181 bra 	$L__BB6_219;
	atom.shared.xor.b32 	%r10638, [%r1404+23040], %r11358;
	atom.shared.xor.b32 	%r10639, [%r1404+23044], %r11357;
	atom.shared.xor.b32 	%r10640, [%r1404+23048], %r11356;
	atom.shared.xor.b32 	%r10641, [%r1404+23052], %r11355;
$L__BB6_219:
	or.b32  	%r10642, %r11353, %r11354;
	or.b32  	%r10643, %r10642, %r11352;
	or.b32  	%r10644, %r10643, %r11351;
	setp.eq.s32 	%p182, %r10644, 0;
	@%p182 bra 	$L__BB6_221;
	atom.shared.xor.b32 	%r10645, [%r1404+23552], %r11354;
	atom.shared.xor.b32 	%r10646, [%r1404+23556], %r11353;
	atom.shared.xor.b32 	%r10647, [%r1404+23560], %r11352;
	atom.shared.xor.b32 	%r10648, [%r1404+23564], %r11351;
$L__BB6_221:
	or.b32  	%r10649, %r11349, %r11350;
	or.b32  	%r10650, %r10649, %r11348;
	or.b32  	%r10651, %r10650, %r11347;
	setp.eq.s32 	%p183, %r10651, 0;
	@%p183 bra 	$L__BB6_223;
	atom.shared.xor.b32 	%r10652, [%r1404+24064], %r11350;
	atom.shared.xor.b32 	%r10653, [%r1404+24068], %r11349;
	atom.shared.xor.b32 	%r10654, [%r1404+24072], %r11348;
	atom.shared.xor.b32 	%r10655, [%r1404+24076], %r11347;
$L__BB6_223:
	ld.param.u64 	%rd106, [fused_batch_pir_kernel_transposed_2_param_2];
	mov.u32 	%r1405, %ntid.x;
	cvta.to.global.u64 	%rd11, %rd106;
	and.b32  	%r10656, %r3, 3;
	setp.eq.s32 	%p184, %r10656, 3;
	bar.sync 	0;
	@%p184 bra 	$L__BB6_228;
	mul.wide.u32 	%rd89, %r11546, 16;
	add.s64 	%rd90, %rd89, %rd11;
	add.s64 	%rd109, %rd90, 8;
	mul.wide.u32 	%rd13, %r1405, 16;
	add.s32 	%r11540, %r10322, %r10320;
	shl.b32 	%r1407, %r1405, 4;
	add.s32 	%r10659, %r3, 1;
	and.b32  	%r10660, %r10659, 3;
	neg.s32 	%r11539, %r10660;
	mad.lo.s32 	%r11546, %r1405, %r10660, %r11546;
$L__BB6_225:
	.pragma "nounroll";
	ld.shared.v4.u32 	{%r1412, %r1413, %r1414, %r1415}, [%r11540];
	or.b32  	%r10661, %r1413, %r1412;
	or.b32  	%r10662, %r10661, %r1414;
	or.b32  	%r10663, %r10662, %r1415;
	setp.eq.s32 	%p185, %r10663, 0;
	@%p185 bra 	$L__BB6_227;
	atom.global.xor.b32 	%r10664, [%rd109+-8], %r1412;
	atom.global.xor.b32 	%r10665, [%rd109+-4], %r1413;
	atom.global.xor.b32 	%r10666, [%rd109], %r1414;
	atom.global.xor.b32 	%r10667, [%rd109+4], %r1415;
$L__BB6_227:
	add.s64 	%rd109, %rd109, %rd13;
	add.s32 	%r11540, %r11540, %r1407;
	add.s32 	%r11539, %r11539, 1;
	setp.ne.s32 	%p186, %r11539, 0;
	@%p186 bra 	$L__BB6_225;
$L__BB6_228:
	setp.lt.u32 	%p187, %r3, 3;
	@%p187 bra 	$L__BB6_239;
	shl.b32 	%r10668, %r1405, 1;
	add.s32 	%r11545, %r11546, %r10668;
	shl.b32 	%r1420, %r1405, 2;
	mad.lo.s32 	%r11544, %r1405, 3, %r11546;
	add.s32 	%r11543, %r1405, %r11546;
	shl.b32 	%r1423, %r1405, 4;
	shl.b32 	%r10669, %r11546, 4;
	add.s32 	%r11542, %r10322, %r10669;
	shl.b32 	%r1425, %r1405, 6;
	shl.b32 	%r1426, %r1405, 5;
	mul.lo.s32 	%r1427, %r1405, 48;
$L__BB6_230:
	ld.shared.v4.u32 	{%r1433, %r1434, %r1435, %r1436}, [%r11542];
	or.b32  	%r10671, %r1434, %r1433;
	or.b32  	%r10672, %r10671, %r1435;
	or.b32  	%r10673, %r10672, %r1436;
	setp.eq.s32 	%p188, %r10673, 0;
	@%p188 bra 	$L__BB6_232;
	mul.wide.u32 	%rd91, %r11546, 16;
	add.s64 	%rd92, %rd11, %rd91;
	atom.global.xor.b32 	%r10674, [%rd92], %r1433;
	atom.global.xor.b32 	%r10675, [%rd92+4], %r1434;
	atom.global.xor.b32 	%r10676, [%rd92+8], %r1435;
	atom.global.xor.b32 	%r10677, [%rd92+12], %r1436;
$L__BB6_232:
	add.s32 	%r10678, %r11542, %r1423;
	ld.shared.v4.u32 	{%r1437, %r1438, %r1439, %r1440}, [%r10678];
	or.b32  	%r10679, %r1438, %r1437;
	or.b32  	%r10680, %r10679, %r1439;
	or.b32  	%r10681, %r10680, %r1440;
	setp.eq.s32 	%p189, %r10681, 0;
	@%p189 bra 	$L__BB6_234;
	mul.wide.u32 	%rd93, %r11543, 16;
	add.s64 	%rd94, %rd11, %rd93;
	atom.global.xor.b32 	%r10682, [%rd94], %r1437;
	atom.global.xor.b32 	%r10683, [%rd94+4], %r1438;
	atom.global.xor.b32 	%r10684, [%rd94+8], %r1439;
	atom.global.xor.b32 	%r10685, [%rd94+12], %r1440;
$L__BB6_234:
	add.s32 	%r1441, %r11546, %r1405;
	add.s32 	%r10686, %r11542, %r1426;
	ld.shared.v4.u32 	{%r1442, %r1443, %r1444, %r1445}, [%r10686];
	or.b32  	%r10687, %r1443, %r1442;
	or.b32  	%r10688, %r10687, %r1444;
	or.b32  	%r10689, %r10688, %r1445;
	setp.eq.s32 	%p190, %r10689, 0;
	@%p190 bra 	$L__BB6_236;
	mul.wide.u32 	%rd95, %r11545, 16;
	add.s64 	%rd96, %rd11, %rd95;
	atom.global.xor.b32 	%r10690, [%rd96], %r1442;
	atom.global.xor.b32 	%r10691, [%rd96+4], %r1443;
	atom.global.xor.b32 	%r10692, [%rd96+8], %r1444;
	atom.global.xor.b32 	%r10693, [%rd96+12], %r1445;
$L__BB6_236:
	add.s32 	%r1446, %r1441, %r1405;
	add.s32 	%r10694, %r11542, %r1427;
	ld.shared.v4.u32 	{%r1447, %r1448, %r1449, %r1450}, [%r10694];
	or.b32  	%r10695, %r1448, %r1447;
	or.b32  	%r10696, %r10695, %r1449;
	or.b32  	%r10697, %r10696, %r1450;
	setp.eq.s32 	%p191, %r10697, 0;
	@%p191 bra 	$L__BB6_238;
	mul.wide.u32 	%rd97, %r11544, 16;
	add.s64 	%rd98, %rd11, %rd97;
	atom.global.xor.b32 	%r10698, [%rd98], %r1447;
	atom.global.xor.b32 	%r10699, [%rd98+4], %r1448;
	atom.global.xor.b32 	%r10700, [%rd98+8], %r1449;
	atom.global.xor.b32 	%r10701, [%rd98+12], %r1450;
$L__BB6_238:
	add.s32 	%r10702, %r1446, %r1405;
	add.s32 	%r11546, %r10702, %r1405;
	add.s32 	%r11545, %r11545, %r1420;
	add.s32 	%r11544, %r11544, %r1420;
	add.s32 	%r11543, %r11543, %r1420;
	add.s32 	%r11542, %r11542, %r1425;
	setp.lt.u32 	%p192, %r11546, 1536;
	@%p192 bra 	$L__BB6_230;
$L__BB6_239:
	ret;

}
	// .globl	fused_batch_pir_kernel_transposed_4
.visible .entry fused_batch_pir_kernel_transposed_4(
	.param .u64 .ptr .align 1 fused_batch_pir_kernel_transposed_4_param_0,
	.param .u64 .ptr .align 1 fused_batch_pir_kernel_transposed_4_param_1,
	.param .u64 .ptr .align 1 fused_batch_pir_kernel_transposed_4_param_2,
	.param .u64 .ptr .align 1 fused_batch_pir_kernel_transposed_4_param_3,
	.param .u32 fused_batch_pir_kernel_transposed_4_param_4,
	.param .u32 fused_batch_pir_kernel_transposed_4_param_5
)
{
	.reg .pred 	%p<366>;
	.reg .b16 	%rs<380>;
	.reg .b32 	%r<23475>;
	.reg .b64 	%rd<301>;

	ld.param.u64 	%rd10, [fused_batch_pir_kernel_transposed_4_param_1];
	cvta.to.global.u64 	%rd1, %rd10;
	mov.u32 	%r1, %tid.x;
	mov.u32 	%r2, %ntid.x;
	add.s32 	%r2809, %r1, %r2;
	cvt.u16.u32 	%rs158, %r2809;
	sub.s16 	%rs159, 3071, %rs158;
	cvt.u16.u32 	%rs160, %r2;
	div.u16 	%rs1, %rs159, %rs160;
	and.b16  	%rs161, %rs1, 3;
	cvt.u32.u16 	%r3, %rs161;
	setp.eq.s16 	%p1, %rs161, 2;
	mov.u32 	%r21818, %r1;
	@%p1 bra 	$L__BB7_3;
	mov.b32 	%r21817, 0;
	mov.u32 	%r2812, s_mem;
	mov.u32 	%r21818, %r1;
$L__BB7_2:
	.pragma "nounroll";
	shl.b32 	%r2811, %r21818, 4;
	add.s32 	%r2813, %r2812, %r2811;
	mov.b32 	%r2814, 0;
	st.shared.v4.u32 	[%r2813], {%r2814, %r2814, %r2814, %r2814};
	add.s32 	%r21818, %r21818, %r2;
	add.s32 	%r21817, %r21817, 1;
	xor.b32  	%r2815, %r21817, %r3;
	setp.ne.s32 	%p2, %r2815, 2;
	@%p2 bra 	$L__BB7_2;
$L__BB7_3:
	setp.lt.u16 	%p3, %rs1, 2;
	@%p3 bra 	$L__BB7_6;
	mov.u32 	%r2817, s_mem;
	shl.b32 	%r2820, %r2, 4;
	shl.b32 	%r2824, %r2, 2;
$L__BB7_5:
	shl.b32 	%r2816, %r21818, 4;
	add.s32 	%r2818, %r2817, %r2816;
	mov.b32 	%r2819, 0;
	st.shared.v4.u32 	[%r2818], {%r2819, %r2819, %r2819, %r2819};
	add.s32 	%r2821, %r2818, %r2820;
	st.shared.v4.u32 	[%r2821], {%r2819, %r2819, %r2819, %r2819};
	add.s32 	%r2822, %r2821, %r2820;
	st.shared.v4.u32 	[%r2822], {%r2819, %r2819, %r2819, %r2819};
	add.s32 	%r2823, %r2822, %r2820;
	st.shared.v4.u32 	[%r2823], {%r2819, %r2819, %r2819, %r2819};
	add.s32 	%r21818, %r2824, %r21818;
	setp.lt.u32 	%p4, %r21818, 3072;
	@%p4 bra 	$L__BB7_5;
$L__BB7_6:
	bar.sync 	0;
	mov.u32 	%r2825, %ctaid.x;
	shl.b32 	%r11, %r2825, 11;
	setp.ne.s32 	%p5, %r1, 0;
	ld.const.u32 	%r12, [CHACHA_CONSTANTS];
	ld.const.u32 	%r13, [CHACHA_CONSTANTS+4];
	ld.const.u32 	%r14, [CHACHA_CONSTANTS+8];
	ld.const.u32 	%r15, [CHACHA_CONSTANTS+12];
	@%p5 bra 	$L__BB7_68;
	ld.global.v2.u8 	{%rs310, %rs3}, [%rd1+16];
	ld.global.u32 	%r21836, [%rd1];
	ld.global.u32 	%r21835, [%rd1+4];
	ld.global.u32 	%r21834, [%rd1+8];
	ld.global.u32 	%r21833, [%rd1+12];
	setp.lt.u16 	%p6, %rs3, 12;
	@%p6 bra 	$L__BB7_12;
	cvt.u32.u16 	%r2827, %rs3;
	and.b32  	%r20, %r2827, 255;
	add.s32 	%r21, %r20, -12;
	mov.b32 	%r21824, 0;
	mov.u16 	%rs308, %rs310;
$L__BB7_9:
	add.s32 	%r2828, %r12, %r21836;
	shf.l.wrap.b32 	%r2829, %r2828, %r2828, 16;
	add.s32 	%r2830, %r21836, %r2829;
	xor.b32  	%r2831, %r21836, %r2830;
	shf.l.wrap.b32 	%r2832, %r2831, %r2831, 12;
	add.s32 	%r2833, %r2828, %r2832;
	xor.b32  	%r2834, %r2829, %r2833;
	shf.l.wrap.b32 	%r2835, %r2834, %r2834, 8;
	add.s32 	%r2836, %r2830, %r2835;
	xor.b32  	%r2837, %r2832, %r2836;
	shf.l.wrap.b32 	%r2838, %r2837, %r2837, 7;
	add.s32 	%r2839, %r13, %r21835;
	shf.l.wrap.b32 	%r2840, %r2839, %r2839, 16;
	add.s32 	%r2841, %r21835, %r2840;
	xor.b32  	%r2842, %r21835, %r2841;
	shf.l.wrap.b32 	%r2843, %r2842, %r2842, 12;
	add.s32 	%r2844, %r2839, %r2843;
	xor.b32  	%r2845, %r2840, %r2844;
	shf.l.wrap.b32 	%r2846, %r2845, %r2845, 8;
	add.s32 	%r2847, %r2841, %r2846;
	xor.b32  	%r2848, %r2843, %r2847;
	shf.l.wrap.b32 	%r2849, %r2848, %r2848, 7;
	add.s32 	%r2850, %r14, %r21834;
	shf.l.wrap.b32 	%r2851, %r2850, %r2850, 16;
	add.s32 	%r2852, %r21834, %r2851;
	xor.b32  	%r2853, %r21834, %r2852;
	shf.l.wrap.b32 	%r2854, %r2853, %r2853, 12;
	add.s32 	%r2855, %r2850, %r2854;
	xor.b32  	%r2856, %r2851, %r2855;
	shf.l.wrap.b32 	%r2857, %r2856, %r2856, 8;
	add.s32 	%r2858, %r2852, %r2857;
	xor.b32  	%r2859, %r2854, %r2858;
	shf.l.wrap.b32 	%r2860, %r2859, %r2859, 7;
	add.s32 	%r2861, %r15, %r21833;
	shf.l.wrap.b32 	%r2862, %r2861, %r2861, 16;
	add.s32 	%r2863, %r21833, %r2862;
	xor.b32  	%r2864, %r21833, %r2863;
	shf.l.wrap.b32 	%r2865, %r2864, %r2864, 12;
	add.s32 	%r2866, %r2861, %r2865;
	xor.b32  	%r2867, %r2862, %r2866;
	shf.l.wrap.b32 	%r2868, %r2867, %r2867, 8;
	add.s32 	%r2869, %r2863, %r2868;
	xor.b32  	%r2870, %r2865, %r2869;
	shf.l.wrap.b32 	%r2871, %r2870, %r2870, 7;
	add.s32 	%r2872, %r2833, %r2849;
	xor.b32  	%r2873, %r2868, %r2872;
	shf.l.wrap.b32 	%r2874, %r2873, %r2873, 16;
	add.s32 	%r2875, %r2858, %r2874;
	xor.b32  	%r2876, %r2849, %r2875;
	shf.l.wrap.b32 	%r2877, %r2876, %r2876, 12;
	add.s32 	%r2878, %r2872, %r2877;
	xor.b32  	%r2879, %r2874, %r2878;
	shf.l.wrap.b32 	%r2880, %r2879, %r2879, 8;
	add.s32 	%r2881, %r2875, %r2880;
	xor.b32  	%r2882, %r2877, %r2881;
	shf.l.wrap.b32 	%r2883, %r2882, %r2882, 7;
	add.s32 	%r2884, %r2844, %r2860;
	xor.b32  	%r2885, %r2835, %r2884;
	shf.l.wrap.b32 	%r2886, %r2885, %r2885, 16;
	add.s32 	%r2887, %r2869, %r2886;
	xor.b32  	%r2888, %r2860, %r2887;
	shf.l.wrap.b32 	%r2889, %r2888, %r2888, 12;
	add.s32 	%r2890, %r2884, %r2889;
	xor.b32  	%r2891, %r2886, %r2890;
	shf.l.wrap.b32 	%r2892, %r2891, %r2891, 8;
	add.s32 	%r2893, %r2887, %r2892;
	xor.b32  	%r2894, %r2889, %r2893;
	shf.l.wrap.b32 	%r2895, %r2894, %r2894, 7;
	add.s32 	%r2896, %r2855, %r2871;
	xor.b32  	%r2897, %r2846, %r2896;
	shf.l.wrap.b32 	%r2898, %r2897, %r2897, 16;
	add.s32 	%r2899, %r2836, %r2898;
	xor.b32  	%r2900, %r2871, %r2899;
	shf.l.wrap.b32 	%r2901, %r2900, %r2900, 12;
	add.s32 	%r2902, %r2896, %r2901;
	xor.b32  	%r2903, %r2898, %r2902;
	shf.l.wrap.b32 	%r2904, %r2903, %r2903, 8;
	add.s32 	%r2905, %r2899, %r2904;
	xor.b32  	%r2906, %r2901, %r2905;
	shf.l.wrap.b32 	%r2907, %r2906, %r2906, 7;
	add.s32 	%r2908, %r2866, %r2838;
	xor.b32  	%r2909, %r2857, %r2908;
	shf.l.wrap.b32 	%r2910, %r2909, %r2909, 16;
	add.s32 	%r2911, %r2847, %r2910;
	xor.b32  	%r2912, %r2838, %r2911;
	shf.l.wrap.b32 	%r2913, %r2912, %r2912, 12;
	add.s32 	%r2914, %r2908, %r2913;
	xor.b32  	%r2915, %r2910, %r2914;
	shf.l.wrap.b32 	%r2916, %r2915, %r2915, 8;
	add.s32 	%r2917, %r2911, %r2916;
	xor.b32  	%r2918, %r2913, %r2917;
	shf.l.wrap.b32 	%r2919, %r2918, %r2918, 7;
	add.s32 	%r2920, %r2878, %r2919;
	xor.b32  	%r2921, %r2892, %r2920;
	shf.l.wrap.b32 	%r2922, %r2921, %r2921, 16;
	add.s32 	%r2923, %r2905, %r2922;
	xor.b32  	%r2924, %r2919, %r2923;
	shf.l.wrap.b32 	%r2925, %r2924, %r2924, 12;
	add.s32 	%r2926, %r2920, %r2925;
	xor.b32  	%r2927, %r2922, %r2926;
	shf.l.wrap.b32 	%r2928, %r2927, %r2927, 8;
	add.s32 	%r2929, %r2923, %r2928;
	xor.b32  	%r2930, %r2925, %r2929;
	shf.l.wrap.b32 	%r2931, %r2930, %r2930, 7;
	add.s32 	%r2932, %r2890, %r2883;
	xor.b32  	%r2933, %r2904, %r2932;
	shf.l.wrap.b32 	%r2934, %r2933, %r2933, 16;
	add.s32 	%r2935, %r2917, %r2934;
	xor.b32  	%r2936, %r2883, %r2935;
	shf.l.wrap.b32 	%r2937, %r2936, %r2936, 12;
	add.s32 	%r2938, %r2932, %r2937;
	xor.b32  	%r2939, %r2934, %r2938;
	shf.l.wrap.b32 	%r2940, %r2939, %r2939, 8;
	add.s32 	%r2941, %r2935, %r2940;
	xor.b32  	%r2942, %r2937, %r2941;
	shf.l.wrap.b32 	%r2943, %r2942, %r2942, 7;
	add.s32 	%r2944, %r2902, %r2895;
	xor.b32  	%r2945, %r2916, %r2944;
	shf.l.wrap.b32 	%r2946, %r2945, %r2945, 16;
	add.s32 	%r2947, %r2881, %r2946;
	xor.b32  	%r2948, %r2895, %r2947;
	shf.l.wrap.b32 	%r2949, %r2948, %r2948, 12;
	add.s32 	%r2950, %r2944, %r2949;
	xor.b32  	%r2951, %r2946, %r2950;
	shf.l.wrap.b32 	%r2952, %r2951, %r2951, 8;
	add.s32 	%r2953, %r2947, %r2952;
	xor.b32  	%r2954, %r2949, %r2953;
	shf.l.wrap.b32 	%r2955, %r2954, %r2954, 7;
	add.s32 	%r2956, %r2914, %r2907;
	xor.b32  	%r2957, %r2880, %r2956;
	shf.l.wrap.b32 	%r2958, %r2957, %r2957, 16;
	add.s32 	%r2959, %r2893, %r2958;
	xor.b32  	%r2960, %r2907, %r2959;
	shf.l.wrap.b32 	%r2961, %r2960, %r2960, 12;
	add.s32 	%r2962, %r2956, %r2961;
	xor.b32  	%r2963, %r2958, %r2962;
	shf.l.wrap.b32 	%r2964, %r2963, %r2963, 8;
	add.s32 	%r2965, %r2959, %r2964;
	xor.b32  	%r2966, %r2961, %r2965;
	shf.l.wrap.b32 	%r2967, %r2966, %r2966, 7;
	add.s32 	%r2968, %r2926, %r2943;
	xor.b32  	%r2969, %r2964, %r2968;
	shf.l.wrap.b32 	%r2970, %r2969, %r2969, 16;
	add.s32 	%r2971, %r2953, %r2970;
	xor.b32  	%r2972, %r2943, %r2971;
	shf.l.wrap.b32 	%r2973, %r2972, %r2972, 12;
	add.s32 	%r2974, %r2968, %r2973;
	xor.b32  	%r2975, %r2970, %r2974;
	shf.l.wrap.b32 	%r2976, %r2975, %r2975, 8;
	add.s32 	%r2977, %r2971, %r2976;
	xor.b32  	%r2978, %r2973, %r2977;
	shf.l.wrap.b32 	%r2979, %r2978, %r2978, 7;
	add.s32 	%r2980, %r2938, %r2955;
	xor.b32  	%r2981, %r2928, %r2980;
	shf.l.wrap.b32 	%r2982, %r2981, %r2981, 16;
	add.s32 	%r2983, %r2965, %r2982;
	xor.b32  	%r2984, %r2955, %r2983;
	shf.l.wrap.b32 	%r2985, %r2984, %r2984, 12;
	add.s32 	%r2986, %r2980, %r2985;
	xor.b32  	%r2987, %r2982, %r2986;
	shf.l.wrap.b32 	%r2988, %r2987, %r2987, 8;
	add.s32 	%r2989, %r2983, %r2988;
	xor.b32  	%r2990, %r2985, %r2989;
	shf.l.wrap.b32 	%r2991, %r2990, %r2990, 7;
	add.s32 	%r2992, %r2950, %r2967;
	xor.b32  	%r2993, %r2940, %r2992;
	shf.l.wrap.b32 	%r2994, %r2993, %r2993, 16;
	add.s32 	%r2995, %r2929, %r2994;
	xor.b32  	%r2996, %r2967, %r2995;
	shf.l.wrap.b32 	%r2997, %r2996, %r2996, 12;
	add.s32 	%r2998, %r2992, %r2997;
	xor.b32  	%r2999, %r2994, %r2998;
	shf.l.wrap.b32 	%r3000, %r2999, %r2999, 8;
	add.s32 	%r3001, %r2995, %r3000;
	xor.b32  	%r3002, %r2997, %r3001;
	shf.l.wrap.b32 	%r3003, %r3002, %r3002, 7;
	add.s32 	%r3004, %r2962, %r2931;
	xor.b32  	%r3005, %r2952, %r3004;
	shf.l.wrap.b32 	%r3006, %r3005, %r3005, 16;
	add.s32 	%r3007, %r2941, %r3006;
	xor.b32  	%r3008, %r2931, %r3007;
	shf.l.wrap.b32 	%r3009, %r3008, %r3008, 12;
	add.s32 	%r3010, %r3004, %r3009;
	xor.b32  	%r3011, %r3006, %r3010;
	shf.l.wrap.b32 	%r3012, %r3011, %r3011, 8;
	add.s32 	%r3013, %r3007, %r3012;
	xor.b32  	%r3014, %r3009, %r3013;
	shf.l.wrap.b32 	%r3015, %r3014, %r3014, 7;
	add.s32 	%r3016, %r2974, %r3015;
	xor.b32  	%r3017, %r2988, %r3016;
	shf.l.wrap.b32 	%r3018, %r3017, %r3017, 16;
	add.s32 	%r3019, %r3001, %r3018;
	xor.b32  	%r3020, %r3015, %r3019;
	shf.l.wrap.b32 	%r3021, %r3020, %r3020, 12;
	add.s32 	%r3022, %r3016, %r3021;
	xor.b32  	%r3023, %r3018, %r3022;
	shf.l.wrap.b32 	%r3024, %r3023, %r3023, 8;
	add.s32 	%r3025, %r3019, %r3024;
	xor.b32  	%r3026, %r3021, %r3025;
	shf.l.wrap.b32 	%r3027, %r3026, %r3026, 7;
	add.s32 	%r3028, %r2986, %r2979;
	xor.b32  	%r3029, %r3000, %r3028;
	shf.l.wrap.b32 	%r3030, %r3029, %r3029, 16;
	add.s32 	%r3031, %r3013, %r3030;
	xor.b32  	%r3032, %r2979, %r3031;
	shf.l.wrap.b32 	%r3033, %r3032, %r3032, 12;
	add.s32 	%r3034, %r3028, %r3033;
	xor.b32  	%r3035, %r3030, %r3034;
	shf.l.wrap.b32 	%r3036, %r3035, %r3035, 8;
	add.s32 	%r3037, %r3031, %r3036;
	xor.b32  	%r3038, %r3033, %r3037;
	shf.l.wrap.b32 	%r3039, %r3038, %r3038, 7;
	add.s32 	%r3040, %r2998, %r2991;
	xor.b32  	%r3041, %r3012, %r3040;
	shf.l.wrap.b32 	%r3042, %r3041, %r3041, 16;
	add.s32 	%r3043, %r2977, %r3042;
	xor.b32  	%r3044, %r2991, %r3043;
	shf.l.wrap.b32 	%r3045, %r3044, %r3044, 12;
	add.s32 	%r3046, %r3040, %r3045;
	xor.b32  	%r3047, %r3042, %r3046;
	shf.l.wrap.b32 	%r3048, %r3047, %r3047, 8;
	add.s32 	%r3049, %r3043, %r3048;
	xor.b32  	%r3050, %r3045, %r3049;
	shf.l.wrap.b32 	%r3051, %r3050, %r3050, 7;
	add.s32 	%r3052, %r3010, %r3003;
	xor.b32  	%r3053, %r2976, %r3052;
	shf.l.wrap.b32 	%r3054, %r3053, %r3053, 16;
	add.s32 	%r3055, %r2989, %r3054;
	xor.b32  	%r3056, %r3003, %r3055;
	shf.l.wrap.b32 	%r3057, %r3056, %r3056, 12;
	add.s32 	%r3058, %r3052, %r3057;
	xor.b32  	%r3059, %r3054, %r3058;
	shf.l.wrap.b32 	%r3060, %r3059, %r3059, 8;
	add.s32 	%r3061, %r3055, %r3060;
	xor.b32  	%r3062, %r3057, %r3061;
	shf.l.wrap.b32 	%r3063, %r3062, %r3062, 7;
	add.s32 	%r3064, %r3022, %r3039;
	xor.b32  	%r3065, %r3060, %r3064;
	shf.l.wrap.b32 	%r3066, %r3065, %r3065, 16;
	add.s32 	%r3067, %r3049, %r3066;
	xor.b32  	%r3068, %r3039, %r3067;
	shf.l.wrap.b32 	%r3069, %r3068, %r3068, 12;
	add.s32 	%r3070, %r3064, %r3069;
	xor.b32  	%r3071, %r3066, %r3070;
	shf.l.wrap.b32 	%r3072, %r3071, %r3071, 8;
	add.s32 	%r3073, %r3067, %r3072;
	xor.b32  	%r3074, %r3069, %r3073;
	shf.l.wrap.b32 	%r3075, %r3074, %r3074, 7;
	add.s32 	%r3076, %r3034, %r3051;
	xor.b32  	%r3077, %r3024, %r3076;
	shf.l.wrap.b32 	%r3078, %r3077, %r3077, 16;
	add.s32 	%r3079, %r3061, %r3078;
	xor.b32  	%r3080, %r3051, %r3079;
	shf.l.wrap.b32 	%r3081, %r3080, %r3080, 12;
	add.s32 	%r3082, %r3076, %r3081;
	xor.b32  	%r3083, %r3078, %r3082;
	shf.l.wrap.b32 	%r3084, %r3083, %r3083, 8;
	add.s32 	%r3085, %r3079, %r3084;
	xor.b32  	%r3086, %r3081, %r3085;
	shf.l.wrap.b32 	%r3087, %r3086, %r3086, 7;
	add.s32 	%r3088, %r3046, %r3063;
	xor.b32  	%r3089, %r3036, %r3088;
	shf.l.wrap.b32 	%r3090, %r3089, %r3089, 16;
	add.s32 	%r3091, %r3025, %r3090;
	xor.b32  	%r3092, %r3063, %r3091;
	shf.l.wrap.b32 	%r3093, %r3092, %r3092, 12;
	add.s32 	%r3094, %r3088, %r3093;
	xor.b32  	%r3095, %r3090, %r3094;
	shf.l.wrap.b32 	%r3096, %r3095, %r3095, 8;
	add.s32 	%r3097, %r3091, %r3096;
	xor.b32  	%r3098, %r3093, %r3097;
	shf.l.wrap.b32 	%r3099, %r3098, %r3098, 7;
	add.s32 	%r3100, %r3058, %r3027;
	xor.b32  	%r3101, %r3048, %r3100;
	shf.l.wrap.b32 	%r3102, %r3101, %r3101, 16;
	add.s32 	%r3103, %r3037, %r3102;
	xor.b32  	%r3104, %r3027, %r3103;
	shf.l.wrap.b32 	%r3105, %r3104, %r3104, 12;
	add.s32 	%r3106, %r3100, %r3105;
	xor.b32  	%r3107, %r3102, %r3106;
	shf.l.wrap.b32 	%r3108, %r3107, %r3107, 8;
	add.s32 	%r3109, %r3103, %r3108;
	xor.b32  	%r3110, %r3105, %r3109;
	shf.l.wrap.b32 	%r3111, %r3110, %r3110, 7;
	add.s32 	%r3112, %r3070, %r3111;
	xor.b32  	%r3113, %r3084, %r3112;
	shf.l.wrap.b32 	%r3114, %r3113, %r3113, 16;
	add.s32 	%r3115, %r3097, %r3114;
	xor.b32  	%r3116, %r3111, %r3115;
	shf.l.wrap.b32 	%r3117, %r3116, %r3116, 12;
	add.s32 	%r3118, %r3112, %r3117;
	xor.b32  	%r3119, %r3114, %r3118;
	shf.l.wrap.b32 	%r3120, %r3119, %r3119, 8;
	add.s32 	%r3121, %r3115, %r3120;
	xor.b32  	%r3122, %r3117, %r3121;
	shf.l.wrap.b32 	%r3123, %r3122, %r3122, 7;
	add.s32 	%r3124, %r3082, %r3075;
	xor.b32  	%r3125, %r3096, %r3124;
	shf.l.wrap.b32 	%r3126, %r3125, %r3125, 16;
	add.s32 	%r3127, %r3109, %r3126;
	xor.b32  	%r3128, %r3075, %r3127;
	shf.l.wrap.b32 	%r3129, %r3128, %r3128, 12;
	add.s32 	%r3130, %r3124, %r3129;
	xor.b32  	%r3131, %r3126, %r3130;
	shf.l.wrap.b32 	%r3132, %r3131, %r3131, 8;
	add.s32 	%r3133, %r3127, %r3132;
	xor.b32  	%r3134, %r3129, %r3133;
	shf.l.wrap.b32 	%r3135, %r3134, %r3134, 7;
	add.s32 	%r3136, %r3094, %r3087;
	xor.b32  	%r3137, %r3108, %r3136;
	shf.l.wrap.b32 	%r3138, %r3137, %r3137, 16;
	add.s32 	%r3139, %r3073, %r3138;
	xor.b32  	%r3140, %r3087, %r3139;
	shf.l.wrap.b32 	%r3141, %r3140, %r3140, 12;
	add.s32 	%r3142, %r3136, %r3141;
	xor.b32  	%r3143, %r3138, %r3142;
	shf.l.wrap.b32 	%r3144, %r3143, %r3143, 8;
	add.s32 	%r3145, %r3139, %r3144;
	xor.b32  	%r3146, %r3141, %r3145;
	shf.l.wrap.b32 	%r3147, %r3146, %r3146, 7;
	add.s32 	%r3148, %r3106, %r3099;
	xor.b32  	%r3149, %r3072, %r3148;
	shf.l.wrap.b32 	%r3150, %r3149, %r3149, 16;
	add.s32 	%r3151, %r3085, %r3150;
	xor.b32  	%r3152, %r3099, %r3151;
	shf.l.wrap.b32 	%r3153, %r3152, %r3152, 12;
	add.s32 	%r3154, %r3148, %r3153;
	xor.b32  	%r3155, %r3150, %r3154;
	shf.l.wrap.b32 	%r3156, %r3155, %r3155, 8;
	add.s32 	%r3157, %r3151, %r3156;
	xor.b32  	%r3158, %r3153, %r3157;
	shf.l.wrap.b32 	%r3159, %r3158, %r3158, 7;
	add.s32 	%r3160, %r3118, %r3135;
	xor.b32  	%r3161, %r3156, %r3160;
	shf.l.wrap.b32 	%r3162, %r3161, %r3161, 16;
	add.s32 	%r3163, %r3145, %r3162;
	xor.b32  	%r3164, %r3135, %r3163;
	shf.l.wrap.b32 	%r3165, %r3164, %r3164, 12;
	add.s32 	%r3166, %r3160, %r3165;
	xor.b32  	%r3167, %r3162, %r3166;
	shf.l.wrap.b32 	%r3168, %r3167, %r3167, 8;
	add.s32 	%r3169, %r3163, %r3168;
	xor.b32  	%r3170, %r3165, %r3169;
	shf.l.wrap.b32 	%r3171, %r3170, %r3170, 7;
	add.s32 	%r3172, %r3130, %r3147;
	xor.b32  	%r3173, %r3120, %r3172;
	shf.l.wrap.b32 	%r3174, %r3173, %r3173, 16;
	add.s32 	%r3175, %r3157, %r3174;
	xor.b32  	%r3176, %r3147, %r3175;
	shf.l.wrap.b32 	%r3177, %r3176, %r3176, 12;
	add.s32 	%r3178, %r3172, %r3177;
	xor.b32  	%r3179, %r3174, %r3178;
	shf.l.wrap.b32 	%r3180, %r3179, %r3179, 8;
	add.s32 	%r3181, %r3175, %r3180;
	xor.b32  	%r3182, %r3177, %r3181;
	shf.l.wrap.b32 	%r3183, %r3182, %r3182, 7;
	add.s32 	%r3184, %r3142, %r3159;
	xor.b32  	%r3185, %r3132, %r3184;
	shf.l.wrap.b32 	%r3186, %r3185, %r3185, 16;
	add.s32 	%r3187, %r3121, %r3186;
	xor.b32  	%r3188, %r3159, %r3187;
	shf.l.wrap.b32 	%r3189, %r3188, %r3188, 12;
	add.s32 	%r3190, %r3184, %r3189;
	xor.b32  	%r3191, %r3186, %r3190;
	shf.l.wrap.b32 	%r3192, %r3191, %r3191, 8;
	add.s32 	%r3193, %r3187, %r3192;
	xor.b32  	%r3194, %r3189, %r3193;
	shf.l.wrap.b32 	%r3195, %r3194, %r3194, 7;
	add.s32 	%r3196, %r3154, %r3123;
	xor.b32  	%r3197, %r3144, %r3196;
	shf.l.wrap.b32 	%r3198, %r3197, %r3197, 16;
	add.s32 	%r3199, %r3133, %r3198;
	xor.b32  	%r3200, %r3123, %r3199;
	shf.l.wrap.b32 	%r3201, %r3200, %r3200, 12;
	add.s32 	%r3202, %r3196, %r3201;
	xor.b32  	%r3203, %r3198, %r3202;
	shf.l.wrap.b32 	%r3204, %r3203, %r3203, 8;
	add.s32 	%r3205, %r3199, %r3204;
	xor.b32  	%r3206, %r3201, %r3205;
	shf.l.wrap.b32 	%r3207, %r3206, %r3206, 7;
	add.s32 	%r21828, %r12, %r3166;
	add.s32 	%r21827, %r13, %r3178;
	add.s32 	%r21826, %r14, %r3190;
	add.s32 	%r21825, %r15, %r3202;
	add.s32 	%r21829, %r21836, %r3207;
	add.s32 	%r21830, %r21835, %r3171;
	add.s32 	%r21831, %r21834, %r3183;
	add.s32 	%r21832, %r21833, %r3195;
	xor.b32  	%r3208, %r2828, 1;
	shf.l.wrap.b32 	%r3209, %r2828, %r3208, 16;
	add.s32 	%r3210, %r21836, %r3209;
	xor.b32  	%r3211, %r21836, %r3210;
	shf.l.wrap.b32 	%r3212, %r3211, %r3211, 12;
	add.s32 	%r3213, %r2828, %r3212;
	xor.b32  	%r3214, %r3209, %r3213;
	shf.l.wrap.b32 	%r3215, %r3214, %r3214, 8;
	add.s32 	%r3216, %r3210, %r3215;
	xor.b32  	%r3217, %r3212, %r3216;
	shf.l.wrap.b32 	%r3218, %r3217, %r3217, 7;
	add.s32 	%r3219, %r3213, %r2849;
	xor.b32  	%r3220, %r2868, %r3219;
	shf.l.wrap.b32 	%r3221, %r3220, %r3220, 16;
	add.s32 	%r3222, %r2858, %r3221;
	xor.b32  	%r3223, %r2849, %r3222;
	shf.l.wrap.b32 	%r3224, %r3223, %r3223, 12;
	add.s32 	%r3225, %r3219, %r3224;
	xor.b32  	%r3226, %r3221, %r3225;
	shf.l.wrap.b32 	%r3227, %r3226, %r3226, 8;
	add.s32 	%r3228, %r3222, %r3227;
	xor.b32  	%r3229, %r3224, %r3228;
	shf.l.wrap.b32 	%r3230, %r3229, %r3229, 7;
	xor.b32  	%r3231, %r3215, %r2884;
	shf.l.wrap.b32 	%r3232, %r3231, %r3231, 16;
	add.s32 	%r3233, %r2869, %r3232;
	xor.b32  	%r3234, %r2860, %r3233;
	shf.l.wrap.b32 	%r3235, %r3234, %r3234, 12;
	add.s32 	%r3236, %r2884, %r3235;
	xor.b32  	%r3237, %r3232, %r3236;
	shf.l.wrap.b32 	%r3238, %r3237, %r3237, 8;
	add.s32 	%r3239, %r3233, %r3238;
	xor.b32  	%r3240, %r3235, %r3239;
	shf.l.wrap.b32 	%r3241, %r3240, %r3240, 7;
	add.s32 	%r3242, %r3216, %r2898;
	xor.b32  	%r3243, %r2871, %r3242;
	shf.l.wrap.b32 	%r3244, %r3243, %r3243, 12;
	add.s32 	%r3245, %r2896, %r3244;
	xor.b32  	%r3246, %r2898, %r3245;
	shf.l.wrap.b32 	%r3247, %r3246, %r3246, 8;
	add.s32 	%r3248, %r3242, %r3247;
	xor.b32  	%r3249, %r3244, %r3248;
	shf.l.wrap.b32 	%r3250, %r3249, %r3249, 7;
	add.s32 	%r3251, %r2866, %r3218;
	xor.b32  	%r3252, %r2857, %r3251;
	shf.l.wrap.b32 	%r3253, %r3252, %r3252, 16;
	add.s32 	%r3254, %r2847, %r3253;
	xor.b32  	%r3255, %r3218, %r3254;
	shf.l.wrap.b32 	%r3256, %r3255, %r3255, 12;
	add.s32 	%r3257, %r3251, %r3256;
	xor.b32  	%r3258, %r3253, %r3257;
	shf.l.wrap.b32 	%r3259, %r3258, %r3258, 8;
	add.s32 	%r3260, %r3254, %r3259;
	xor.b32  	%r3261, %r3256, %r3260;
	shf.l.wrap.b32 	%r3262, %r3261, %r3261, 7;
	add.s32 	%r3263, %r3225, %r3262;
	xor.b32  	%r3264, %r3238, %r3263;
	shf.l.wrap.b32 	%r3265, %r3264, %r3264, 16;
	add.s32 	%r3266, %r3248, %r3265;
	xor.b32  	%r3267, %r3262, %r3266;
	shf.l.wrap.b32 	%r3268, %r3267, %r3267, 12;
	add.s32 	%r3269, %r3263, %r3268;
	xor.b32  	%r3270, %r3265, %r3269;
	shf.l.wrap.b32 	%r3271, %r3270, %r3270, 8;
	add.s32 	%r3272, %r3266, %r3271;
	xor.b32  	%r3273, %r3268, %r3272;
	shf.l.wrap.b32 	%r3274, %r3273, %r3273, 7;
	add.s32 	%r3275, %r3236, %r3230;
	xor.b32  	%r3276, %r3247, %r3275;
	shf.l.wrap.b32 	%r3277, %r3276, %r3276, 16;
	add.s32 	%r3278, %r3260, %r3277;
	xor.b32  	%r3279, %r3230, %r3278;
	shf.l.wrap.b32 	%r3280, %r3279, %r3279, 12;
	add.s32 	%r3281, %r3275, %r3280;
	xor.b32  	%r3282, %r3277, %r3281;
	shf.l.wrap.b32 	%r3283, %r3282, %r3282, 8;
	add.s32 	%r3284, %r3278, %r3283;
	xor.b32  	%r3285, %r3280, %r3284;
	shf.l.wrap.b32 	%r3286, %r3285, %r3285, 7;
	add.s32 	%r3287, %r3245, %r3241;
	xor.b32  	%r3288, %r3259, %r3287;
	shf.l.wrap.b32 	%r3289, %r3288, %r3288, 16;
	add.s32 	%r3290, %r3228, %r3289;
	xor.b32  	%r3291, %r3241, %r3290;
	shf.l.wrap.b32 	%r3292, %r3291, %r3291, 12;
	add.s32 	%r3293, %r3287, %r3292;
	xor.b32  	%r3294, %r3289, %r3293;
	shf.l.wrap.b32 	%r3295, %r3294, %r3294, 8;
	add.s32 	%r3296, %r3290, %r3295;
	xor.b32  	%r3297, %r3292, %r3296;
	shf.l.wrap.b32 	%r3298, %r3297, %r3297, 7;
	add.s32 	%r3299, %r3257, %r3250;
	xor.b32  	%r3300, %r3227, %r3299;
	shf.l.wrap.b32 	%r3301, %r3300, %r3300, 16;
	add.s32 	%r3302, %r3239, %r3301;
	xor.b32  	%r3303, %r3250, %r3302;
	shf.l.wrap.b32 	%r3304, %r3303, %r3303, 12;
	add.s32 	%r3305, %r3299, %r3304;
	xor.b32  	%r3306, %r3301, %r3305;
	shf.l.wrap.b32 	%r3307, %r3306, %r3306, 8;
	add.s32 	%r3308, %r3302, %r3307;
	xor.b32  	%r3309, %r3304, %r3308;
	shf.l.wrap.b32 	%r3310, %r3309, %r3309, 7;
	add.s32 	%r3311, %r3269, %r3286;
	xor.b32  	%r3312, %r3307, %r3311;
	shf.l.wrap.b32 	%r3313, %r3312, %r3312, 16;
	add.s32 	%r3314, %r3296, %r3313;
	xor.b32  	%r3315, %r3286, %r3314;
	shf.l.wrap.b32 	%r3316, %r3315, %r3315, 12;
	add.s32 	%r3317, %r3311, %r3316;
	xor.b32  	%r3318, %r3313, %r3317;
	shf.l.wrap.b32 	%r3319, %r3318, %r3318, 8;
	add.s32 	%r3320, %r3314, %r3319;
	xor.b32  	%r3321, %r3316, %r3320;
	shf.l.wrap.b32 	%r3322, %r3321, %r3321, 7;
	add.s32 	%r3323, %r3281, %r3298;
	xor.b32  	%r3324, %r3271, %r3323;
	shf.l.wrap.b32 	%r3325, %r3324, %r3324, 16;
	add.s32 	%r3326, %r3308, %r3325;
	xor.b32  	%r3327, %r3298, %r3326;
	shf.l.wrap.b32 	%r3328, %r3327, %r3327, 12;
	add.s32 	%r3329, %r3323, %r3328;
	xor.b32  	%r3330, %r3325, %r3329;
	shf.l.wrap.b32 	%r3331, %r3330, %r3330, 8;
	add.s32 	%r3332, %r3326, %r3331;
	xor.b32  	%r3333, %r3328, %r3332;
	shf.l.wrap.b32 	%r3334, %r3333, %r3333, 7;
	add.s32 	%r3335, %r3293, %r3310;
	xor.b32  	%r3336, %r3283, %r3335;
	shf.l.wrap.b32 	%r3337, %r3336, %r3336, 16;
	add.s32 	%r3338, %r3272, %r3337;
	xor.b32  	%r3339, %r3310, %r3338;
	shf.l.wrap.b32 	%r3340, %r3339, %r3339, 12;
	add.s32 	%r3341, %r3335, %r3340;
	xor.b32  	%r3342, %r3337, %r3341;
	shf.l.wrap.b32 	%r3343, %r3342, %r3342, 8;
	add.s32 	%r3344, %r3338, %r3343;
	xor.b32  	%r3345, %r3340, %r3344;
	shf.l.wrap.b32 	%r3346, %r3345, %r3345, 7;
	add.s32 	%r3347, %r3305, %r3274;
	xor.b32  	%r3348, %r3295, %r3347;
	shf.l.wrap.b32 	%r3349, %r3348, %r3348, 16;
	add.s32 	%r3350, %r3284, %r3349;
	xor.b32  	%r3351, %r3274, %r3350;
	shf.l.wrap.b32 	%r3352, %r3351, %r3351, 12;
	add.s32 	%r3353, %r3347, %r3352;
	xor.b32  	%r3354, %r3349, %r3353;
	shf.l.wrap.b32 	%r3355, %r3354, %r3354, 8;
	add.s32 	%r3356, %r3350, %r3355;
	xor.b32  	%r3357, %r3352, %r3356;
	shf.l.wrap.b32 	%r3358, %r3357, %r3357, 7;
	add.s32 	%r3359, %r3317, %r3358;
	xor.b32  	%r3360, %r3331, %r3359;
	shf.l.wrap.b32 	%r3361, %r3360, %r3360, 16;
	add.s32 	%r3362, %r3344, %r3361;
	xor.b32  	%r3363, %r3358, %r3362;
	shf.l.wrap.b32 	%r3364, %r3363, %r3363, 12;
	add.s32 	%r3365, %r3359, %r3364;
	xor.b32  	%r3366, %r3361, %r3365;
	shf.l.wrap.b32 	%r3367, %r3366, %r3366, 8;
	add.s32 	%r3368, %r3362, %r3367;
	xor.b32  	%r3369, %r3364, %r3368;
	shf.l.wrap.b32 	%r3370, %r3369, %r3369, 7;
	add.s32 	%r3371, %r3329, %r3322;
	xor.b32  	%r3372, %r3343, %r3371;
	shf.l.wrap.b32 	%r3373, %r3372, %r3372, 16;
	add.s32 	%r3374, %r3356, %r3373;
	xor.b32  	%r3375, %r3322, %r3374;
	shf.l.wrap.b32 	%r3376, %r3375, %r3375, 12;
	add.s32 	%r3377, %r3371, %r3376;
	xor.b32  	%r3378, %r3373, %r3377;
	shf.l.wrap.b32 	%r3379, %r3378, %r3378, 8;
	add.s32 	%r3380, %r3374, %r3379;
	xor.b32  	%r3381, %r3376, %r3380;
	shf.l.wrap.b32 	%r3382, %r3381, %r3381, 7;
	add.s32 	%r3383, %r3341, %r3334;
	xor.b32  	%r3384, %r3355, %r3383;
	shf.l.wrap.b32 	%r3385, %r3384, %r3384, 16;
	add.s32 	%r3386, %r3320, %r3385;
	xor.b32  	%r3387, %r3334, %r3386;
	shf.l.wrap.b32 	%r3388, %r3387, %r3387, 12;
	add.s32 	%r3389, %r3383, %r3388;
	xor.b32  	%r3390, %r3385, %r3389;
	shf.l.wrap.b32 	%r3391, %r3390, %r3390, 8;
	add.s32 	%r3392, %r3386, %r3391;
	xor.b32  	%r3393, %r3388, %r3392;
	shf.l.wrap.b32 	%r3394, %r3393, %r3393, 7;
	add.s32 	%r3395, %r3353, %r3346;
	xor.b32  	%r3396, %r3319, %r3395;
	shf.l.wrap.b32 	%r3397, %r3396, %r3396, 16;
	add.s32 	%r3398, %r3332, %r3397;
	xor.b32  	%r3399, %r3346, %r3398;
	shf.l.wrap.b32 	%r3400, %r3399, %r3399, 12;
	add.s32 	%r3401, %r3395, %r3400;
	xor.b32  	%r3402, %r3397, %r3401;
	shf.l.wrap.b32 	%r3403, %r3402, %r3402, 8;
	add.s32 	%r3404, %r3398, %r3403;
	xor.b32  	%r3405, %r3400, %r3404;
	shf.l.wrap.b32 	%r3406, %r3405, %r3405, 7;
	add.s32 	%r3407, %r3365, %r3382;
	xor.b32  	%r3408, %r3403, %r3407;
	shf.l.wrap.b32 	%r3409, %r3408, %r3408, 16;
	add.s32 	%r3410, %r3392, %r3409;
	xor.b32  	%r3411, %r3382, %r3410;
	shf.l.wrap.b32 	%r3412, %r3411, %r3411, 12;
	add.s32 	%r3413, %r3407, %r3412;
	xor.b32  	%r3414, %r3409, %r3413;
	shf.l.wrap.b32 	%r3415, %r3414, %r3414, 8;
	add.s32 	%r3416, %r3410, %r3415;
	xor.b32  	%r3417, %r3412, %r3416;
	shf.l.wrap.b32 	%r3418, %r3417, %r3417, 7;
	add.s32 	%r3419, %r3377, %r3394;
	xor.b32  	%r3420, %r3367, %r3419;
	shf.l.wrap.b32 	%r3421, %r3420, %r3420, 16;
	add.s32 	%r3422, %r3404, %r3421;
	xor.b32  	%r3423, %r3394, %r3422;
	shf.l.wrap.b32 	%r3424, %r3423, %r3423, 12;
	add.s32 	%r3425, %r3419, %r3424;
	xor.b32  	%r3426, %r3421, %r3425;
	shf.l.wrap.b32 	%r3427, %r3426, %r3426, 8;
	add.s32 	%r3428, %r3422, %r3427;
	xor.b32  	%r3429, %r3424, %r3428;
	shf.l.wrap.b32 	%r3430, %r3429, %r3429, 7;
	add.s32 	%r3431, %r3389, %r3406;
	xor.b32  	%r3432, %r3379, %r3431;
	shf.l.wrap.b32 	%r3433, %r3432, %r3432, 16;
	add.s32 	%r3434, %r3368, %r3433;
	xor.b32  	%r3435, %r3406, %r3434;
	shf.l.wrap.b32 	%r3436, %r3435, %r3435, 12;
	add.s32 	%r3437, %r3431, %r3436;
	xor.b32  	%r3438, %r3433, %r3437;
	shf.l.wrap.b32 	%r3439, %r3438, %r3438, 8;
	add.s32 	%r3440, %r3434, %r3439;
	xor.b32  	%r3441, %r3436, %r3440;
	shf.l.wrap.b32 	%r3442, %r3441, %r3441, 7;
	add.s32 	%r3443, %r3401, %r3370;
	xor.b32  	%r3444, %r3391, %r3443;
	shf.l.wrap.b32 	%r3445, %r3444, %r3444, 16;
	add.s32 	%r3446, %r3380, %r3445;
	xor.b32  	%r3447, %r3370, %r3446;
	shf.l.wrap.b32 	%r3448, %r3447, %r3447, 12;
	add.s32 	%r3449, %r3443, %r3448;
	xor.b32  	%r3450, %r3445, %r3449;
	shf.l.wrap.b32 	%r3451, %r3450, %r3450, 8;
	add.s32 	%r3452, %r3446, %r3451;
	xor.b32  	%r3453, %r3448, %r3452;
	shf.l.wrap.b32 	%r3454, %r3453, %r3453, 7;
	add.s32 	%r3455, %r3413, %r3454;
	xor.b32  	%r3456, %r3427, %r3455;
	shf.l.wrap.b32 	%r3457, %r3456, %r3456, 16;
	add.s32 	%r3458, %r3440, %r3457;
	xor.b32  	%r3459, %r3454, %r3458;
	shf.l.wrap.b32 	%r3460, %r3459, %r3459, 12;
	add.s32 	%r3461, %r3455, %r3460;
	xor.b32  	%r3462, %r3457, %r3461;
	shf.l.wrap.b32 	%r3463, %r3462, %r3462, 8;
	add.s32 	%r3464, %r3425, %r3418;
	xor.b32  	%r3465, %r3439, %r3464;
	shf.l.wrap.b32 	%r3466, %r3465, %r3465, 16;
	add.s32 	%r3467, %r3452, %r3466;
	xor.b32  	%r3468, %r3418, %r3467;
	shf.l.wrap.b32 	%r3469, %r3468, %r3468, 12;
	add.s32 	%r3470, %r3464, %r3469;
	xor.b32  	%r3471, %r3466, %r3470;
	shf.l.wrap.b32 	%r3472, %r3471, %r3471, 8;
	add.s32 	%r3473, %r3467, %r3472;
	xor.b32  	%r3474, %r3469, %r3473;
	shf.l.wrap.b32 	%r3475, %r3474, %r3474, 7;
	add.s32 	%r3476, %r3437, %r3430;
	xor.b32  	%r3477, %r3451, %r3476;
	shf.l.wrap.b32 	%r3478, %r3477, %r3477, 16;
	add.s32 	%r3479, %r3416, %r3478;
	xor.b32  	%r3480, %r3430, %r3479;
	shf.l.wrap.b32 	%r3481, %r3480, %r3480, 12;
	add.s32 	%r3482, %r3476, %r3481;
	xor.b32  	%r3483, %r3478, %r3482;
	shf.l.wrap.b32 	%r3484, %r3483, %r3483, 8;
	add.s32 	%r3485, %r3479, %r3484;
	xor.b32  	%r3486, %r3481, %r3485;
	shf.l.wrap.b32 	%r3487, %r3486, %r3486, 7;
	add.s32 	%r3488, %r3449, %r3442;
	xor.b32  	%r3489, %r3415, %r3488;
	shf.l.wrap.b32 	%r3490, %r3489, %r3489, 16;
	add.s32 	%r3491, %r3428, %r3490;
	xor.b32  	%r3492, %r3442, %r3491;
	shf.l.wrap.b32 	%r3493, %r3492, %r3492, 12;
	add.s32 	%r3494, %r3488, %r3493;
	xor.b32  	%r3495, %r3490, %r3494;
	shf.l.wrap.b32 	%r3496, %r3495, %r3495, 8;
	add.s32 	%r3497, %r3491, %r3496;
	add.s32 	%r3498, %r3461, %r3475;
	xor.b32  	%r3499, %r3496, %r3498;
	shf.l.wrap.b32 	%r3500, %r3499, %r3499, 16;
	add.s32 	%r3501, %r3485, %r3500;
	xor.b32  	%r3502, %r3475, %r3501;
	shr.u32 	%r3503, %r3502, 20;
	add.s32 	%r3504, %r3498, %r3503;
	add.s32 	%r3505, %r3470, %r3487;
	xor.b32  	%r3506, %r3463, %r3505;
	shf.l.wrap.b32 	%r3507, %r3506, %r3506, 16;
	add.s32 	%r3508, %r3497, %r3507;
	xor.b32  	%r3509, %r3487, %r3508;
	shr.u32 	%r3510, %r3509, 20;
	add.s32 	%r3511, %r3505, %r3510;
	add.s32 	%r3512, %r12, %r3504;
	add.s32 	%r3513, %r13, %r3511;
	not.b32 	%r3514, %r21824;
	add.s32 	%r3515, %r20, %r3514;
	mov.b32 	%r3516, 1;
	shl.b32 	%r3517, %r3516, %r3515;
	and.b32  	%r35, %r3517, %r11;
	setp.eq.s32 	%p7, %r35, 0;
	selp.b32 	%r3518, %r3512, %r3513, %p7;
	cvt.u16.u32 	%rs162, %r3518;
	and.b16  	%rs310, %rs162, 1;
	and.b16  	%rs163, %rs308, 255;
	setp.ne.s16 	%p8, %rs163, 1;
	@%p8 bra 	$L__BB7_11;
	setp.eq.s32 	%p9, %r35, 0;
	mul.wide.u32 	%rd12, %r21824, 16;
	add.s64 	%rd13, %rd1, %rd12;
	ld.global.u32 	%r3519, [%rd13+20];
	selp.b32 	%r3520, %r21828, %r21829, %p9;
	xor.b32  	%r3521, %r3520, %r3519;
	selp.b32 	%r3522, %r21827, %r21830, %p9;
	selp.b32 	%r21828, %r3521, %r21828, %p9;
	selp.b32 	%r21829, %r21829, %r3521, %p9;
	ld.global.u32 	%r3523, [%rd13+24];
	xor.b32  	%r3524, %r3522, %r3523;
	selp.b32 	%r3525, %r21826, %r21831, %p9;
	selp.b32 	%r21827, %r3524, %r21827, %p9;
	selp.b32 	%r21830, %r21830, %r3524, %p9;
	ld.global.u32 	%r3526, [%rd13+28];
	xor.b32  	%r3527, %r3525, %r3526;
	selp.b32 	%r3528, %r21825, %r21832, %p9;
	selp.b32 	%r21826, %r3527, %r21826, %p9;
	selp.b32 	%r21831, %r21831, %r3527, %p9;
	ld.global.u32 	%r3529, [%rd13+32];
	xor.b32  	%r3530, %r3528, %r3529;
	selp.b32 	%r3531, 420, 445, %p9;
	selp.b32 	%r21825, %r3530, %r21825, %p9;
	selp.b32 	%r21832, %r21832, %r3530, %p9;
	add.s32 	%r3532, %r3531, %r21824;
	cvt.u64.u32 	%rd14, %r3532;
	add.s64 	%rd15, %rd1, %rd14;
	ld.global.u8 	%rs164, [%rd15];
	xor.b16  	%rs310, %rs164, %rs310;
$L__BB7_11:
	setp.eq.s32 	%p10, %r35, 0;
	selp.b32 	%r21836, %r21828, %r21829, %p10;
	selp.b32 	%r21835, %r21827, %r21830, %p10;
	selp.b32 	%r21834, %r21826, %r21831, %p10;
	selp.b32 	%r21833, %r21825, %r21832, %p10;
	add.s32 	%r56, %r21824, 1;
	setp.ne.s32 	%p11, %r21824, %r21;
	mov.u16 	%rs308, %rs310;
	mov.u32 	%r21824, %r56;
	@%p11 bra 	$L__BB7_9;
$L__BB7_12:
	st.shared.v4.u32 	[s_mem+49344], {%r21836, %r21835, %r21834, %r21833};
	st.shared.u8 	[s_mem+49360], %rs310;
	ld.global.v2.u8 	{%rs313, %rs10}, [%rd1+504];
	ld.global.u32 	%r21853, [%rd1+488];
	ld.global.u32 	%r21852, [%rd1+492];
	ld.global.u32 	%r21851, [%rd1+496];
	ld.global.u32 	%r21850, [%rd1+500];
	setp.lt.u16 	%p12, %rs10, 12;
	@%p12 bra 	$L__BB7_17;
	cvt.u32.u16 	%r3534, %rs10;
	and.b32  	%r65, %r3534, 255;
	add.s32 	%r66, %r65, -12;
	mov.b32 	%r21841, 0;
	mov.u16 	%rs311, %rs313;
$L__BB7_14:
	add.s32 	%r3535, %r12, %r21853;
	shf.l.wrap.b32 	%r3536, %r3535, %r3535, 16;
	add.s32 	%r3537, %r21853, %r3536;
	xor.b32  	%r3538, %r21853, %r3537;
	shf.l.wrap.b32 	%r3539, %r3538, %r3538, 12;
	add.s32 	%r3540, %r3535, %r3539;
	xor.b32  	%r3541, %r3536, %r3540;
	shf.l.wrap.b32 	%r3542, %r3541, %r3541, 8;
	add.s32 	%r3543, %r3537, %r3542;
	xor.b32  	%r3544, %r3539, %r3543;
	shf.l.wrap.b32 	%r3545, %r3544, %r3544, 7;
	add.s32 	%r3546, %r13, %r21852;
	shf.l.wrap.b32 	%r3547, %r3546, %r3546, 16;
	add.s32 	%r3548, %r21852, %r3547;
	xor.b32  	%r3549, %r21852, %r3548;
	shf.l.wrap.b32 	%r3550, %r3549, %r3549, 12;
	add.s32 	%r3551, %r3546, %r3550;
	xor.b32  	%r3552, %r3547, %r3551;
	shf.l.wrap.b32 	%r3553, %r3552, %r3552, 8;
	add.s32 	%r3554, %r3548, %r3553;
	xor.b32  	%r3555, %r3550, %r3554;
	shf.l.wrap.b32 	%r3556, %r3555, %r3555, 7;
	add.s32 	%r3557, %r14, %r21851;
	shf.l.wrap.b32 	%r3558, %r3557, %r3557, 16;
	add.s32 	%r3559, %r21851, %r3558;
	xor.b32  	%r3560, %r21851, %r3559;
	shf.l.wrap.b32 	%r3561, %r3560, %r3560, 12;
	add.s32 	%r3562, %r3557, %r3561;
	xor.b32  	%r3563, %r3558, %r3562;
	shf.l.wrap.b32 	%r3564, %r3563, %r3563, 8;
	add.s32 	%r3565, %r3559, %r3564;
	xor.b32  	%r3566, %r3561, %r3565;
	shf.l.wrap.b32 	%r3567, %r3566, %r3566, 7;
	add.s32 	%r3568, %r15, %r21850;
	shf.l.wrap.b32 	%r3569, %r3568, %r3568, 16;
	add.s32 	%r3570, %r21850, %r3569;
	xor.b32  	%r3571, %r21850, %r3570;
	shf.l.wrap.b32 	%r3572, %r3571, %r3571, 12;
	add.s32 	%r3573, %r3568, %r3572;
	xor.b32  	%r3574, %r3569, %r3573;
	shf.l.wrap.b32 	%r3575, %r3574, %r3574, 8;
	add.s32 	%r3576, %r3570, %r3575;
	xor.b32  	%r3577, %r3572, %r3576;
	shf.l.wrap.b32 	%r3578, %r3577, %r3577, 7;
	add.s32 	%r3579, %r3540, %r3556;
	xor.b32  	%r3580, %r3575, %r3579;
	shf.l.wrap.b32 	%r3581, %r3580, %r3580, 16;
	add.s32 	%r3582, %r3565, %r3581;
	xor.b32  	%r3583, %r3556, %r3582;
	shf.l.wrap.b32 	%r3584, %r3583, %r3583, 12;
	add.s32 	%r3585, %r3579, %r3584;
	xor.b32  	%r3586, %r3581, %r3585;
	shf.l.wrap.b32 	%r3587, %r3586, %r3586, 8;
	add.s32 	%r3588, %r3582, %r3587;
	xor.b32  	%r3589, %r3584, %r3588;
	shf.l.wrap.b32 	%r3590, %r3589, %r3589, 7;
	add.s32 	%r3591, %r3551, %r3567;
	xor.b32  	%r3592, %r3542, %r3591;
	shf.l.wrap.b32 	%r3593, %r3592, %r3592, 16;
	add.s32 	%r3594, %r3576, %r3593;
	xor.b32  	%r3595, %r3567, %r3594;
	shf.l.wrap.b32 	%r3596, %r3595, %r3595, 12;
	add.s32 	%r3597, %r3591, %r3596;
	xor.b32  	%r3598, %r3593, %r3597;
	shf.l.wrap.b32 	%r3599, %r3598, %r3598, 8;
	add.s32 	%r3600, %r3594, %r3599;
	xor.b32  	%r3601, %r3596, %r3600;
	shf.l.wrap.b32 	%r3602, %r3601, %r3601, 7;
	add.s32 	%r3603, %r3562, %r3578;
	xor.b32  	%r3604, %r3553, %r3603;
	shf.l.wrap.b32 	%r3605, %r3604, %r3604, 16;
	add.s32 	%r3606, %r3543, %r3605;
	xor.b32  	%r3607, %r3578, %r3606;
	shf.l.wrap.b32 	%r3608, %r3607, %r3607, 12;
	add.s32 	%r3609, %r3603, %r3608;
	xor.b32  	%r3610, %r3605, %r3609;
	shf.l.wrap.b32 	%r3611, %r3610, %r3610, 8;
	add.s32 	%r3612, %r3606, %r3611;
	xor.b32  	%r3613, %r3608, %r3612;
	shf.l.wrap.b32 	%r3614, %r3613, %r3613, 7;
	add.s32 	%r3615, %r3573, %r3545;
	xor.b32  	%r3616, %r3564, %r3615;
	shf.l.wrap.b32 	%r3617, %r3616, %r3616, 16;
	add.s32 	%r3618, %r3554, %r3617;
	xor.b32  	%r3619, %r3545, %r3618;
	shf.l.wrap.b32 	%r3620, %r3619, %r3619, 12;
	add.s32 	%r3621, %r3615, %r3620;
	xor.b32  	%r3622, %r3617, %r3621;
	shf.l.wrap.b32 	%r3623, %r3622, %r3622, 8;
	add.s32 	%r3624, %r3618, %r3623;
	xor.b32  	%r3625, %r3620, %r3624;
	shf.l.wrap.b32 	%r3626, %r3625, %r3625, 7;
	add.s32 	%r3627, %r3585, %r3626;
	xor.b32  	%r3628, %r3599, %r3627;
	shf.l.wrap.b32 	%r3629, %r3628, %r3628, 16;
	add.s32 	%r3630, %r3612, %r3629;
	xor.b32  	%r3631, %r3626, %r3630;
	shf.l.wrap.b32 	%r3632, %r3631, %r3631, 12;
	add.s32 	%r3633, %r3627, %r3632;
	xor.b32  	%r3634, %r3629, %r3633;
	shf.l.wrap.b32 	%r3635, %r3634, %r3634, 8;
	add.s32 	%r3636, %r3630, %r3635;
	xor.b32  	%r3637, %r3632, %r3636;
	shf.l.wrap.b32 	%r3638, %r3637, %r3637, 7;
	add.s32 	%r3639, %r3597, %r3590;
	xor.b32  	%r3640, %r3611, %r3639;
	shf.l.wrap.b32 	%r3641, %r3640, %r3640, 16;
	add.s32 	%r3642, %r3624, %r3641;
	xor.b32  	%r3643, %r3590, %r3642;
	shf.l.wrap.b32 	%r3644, %r3643, %r3643, 12;
	add.s32 	%r3645, %r3639, %r3644;
	xor.b32  	%r3646, %r3641, %r3645;
	shf.l.wrap.b32 	%r3647, %r3646, %r3646, 8;
	add.s32 	%r3648, %r3642, %r3647;
	xor.b32  	%r3649, %r3644, %r3648;
	shf.l.wrap.b32 	%r3650, %r3649, %r3649, 7;
	add.s32 	%r3651, %r3609, %r3602;
	xor.b32  	%r3652, %r3623, %r3651;
	shf.l.wrap.b32 	%r3653, %r3652, %r3652, 16;
	add.s32 	%r3654, %r3588, %r3653;
	xor.b32  	%r3655, %r3602, %r3654;
	shf.l.wrap.b32 	%r3656, %r3655, %r3655, 12;
	add.s32 	%r3657, %r3651, %r3656;
	xor.b32  	%r3658, %r3653, %r3657;
	shf.l.wrap.b32 	%r3659, %r3658, %r3658, 8;
	add.s32 	%r3660, %r3654, %r3659;
	xor.b32  	%r3661, %r3656, %r3660;
	shf.l.wrap.b32 	%r3662, %r3661, %r3661, 7;
	add.s32 	%r3663, %r3621, %r3614;
	xor.b32  	%r3664, %r3587, %r3663;
	shf.l.wrap.b32 	%r3665, %r3664, %r3664, 16;
	add.s32 	%r3666, %r3600, %r3665;
	xor.b32  	%r3667, %r3614, %r3666;
	shf.l.wrap.b32 	%r3668, %r3667, %r3667, 12;
	add.s32 	%r3669, %r3663, %r3668;
	xor.b32  	%r3670, %r3665, %r3669;
	shf.l.wrap.b32 	%r3671, %r3670, %r3670, 8;
	add.s32 	%r3672, %r3666, %r3671;
	xor.b32  	%r3673, %r3668, %r3672;
	shf.l.wrap.b32 	%r3674, %r3673, %r3673, 7;
	add.s32 	%r3675, %r3633, %r3650;
	xor.b32  	%r3676, %r3671, %r3675;
	shf.l.wrap.b32 	%r3677, %r3676, %r3676, 16;
	add.s32 	%r3678, %r3660, %r3677;
	xor.b32  	%r3679, %r3650, %r3678;
	shf.l.wrap.b32 	%r3680, %r3679, %r3679, 12;
	add.s32 	%r3681, %r3675, %r3680;
	xor.b32  	%r3682, %r3677, %r3681;
	shf.l.wrap.b32 	%r3683, %r3682, %r3682, 8;
	add.s32 	%r3684, %r3678, %r3683;
	xor.b32  	%r3685, %r3680, %r3684;
	shf.l.wrap.b32 	%r3686, %r3685, %r3685, 7;
	add.s32 	%r3687, %r3645, %r3662;
	xor.b32  	%r3688, %r3635, %r3687;
	shf.l.wrap.b32 	%r3689, %r3688, %r3688, 16;
	add.s32 	%r3690, %r3672, %r3689;
	xor.b32  	%r3691, %r3662, %r3690;
	shf.l.wrap.b32 	%r3692, %r3691, %r3691, 12;
	add.s32 	%r3693, %r3687, %r3692;
	xor.b32  	%r3694, %r3689, %r3693;
	shf.l.wrap.b32 	%r3695, %r3694, %r3694, 8;
	add.s32 	%r3696, %r3690, %r3695;
	xor.b32  	%r3697, %r3692, %r3696;
	shf.l.wrap.b32 	%r3698, %r3697, %r3697, 7;
	add.s32 	%r3699, %r3657, %r3674;
	xor.b32  	%r3700, %r3647, %r3699;
	shf.l.wrap.b32 	%r3701, %r3700, %r3700, 16;
	add.s32 	%r3702, %r3636, %r3701;
	xor.b32  	%r3703, %r3674, %r3702;
	shf.l.wrap.b32 	%r3704, %r3703, %r3703, 12;
	add.s32 	%r3705, %r3699, %r3704;
	xor.b32  	%r3706, %r3701, %r3705;
	shf.l.wrap.b32 	%r3707, %r3706, %r3706, 8;
	add.s32 	%r3708, %r3702, %r3707;
	xor.b32  	%r3709, %r3704, %r3708;
	shf.l.wrap.b32 	%r3710, %r3709, %r3709, 7;
	add.s32 	%r3711, %r3669, %r3638;
	xor.b32  	%r3712, %r3659, %r3711;
	shf.l.wrap.b32 	%r3713, %r3712, %r3712, 16;
	add.s32 	%r3714, %r3648, %r3713;
	xor.b32  	%r3715, %r3638, %r3714;
	shf.l.wrap.b32 	%r3716, %r3715, %r3715, 12;
	add.s32 	%r3717, %r3711, %r3716;
	xor.b32  	%r3718, %r3713, %r3717;
	shf.l.wrap.b32 	%r3719, %r3718, %r3718, 8;
	add.s32 	%r3720, %r3714, %r3719;
	xor.b32  	%r3721, %r3716, %r3720;
	shf.l.wrap.b32 	%r3722, %r3721, %r3721, 7;
	add.s32 	%r3723, %r3681, %r3722;
	xor.b32  	%r3724, %r3695, %r3723;
	shf.l.wrap.b32 	%r3725, %r3724, %r3724, 16;
	add.s32 	%r3726, %r3708, %r3725;
	xor.b32  	%r3727, %r3722, %r3726;
	shf.l.wrap.b32 	%r3728, %r3727, %r3727, 12;
	add.s32 	%r3729, %r3723, %r3728;
	xor.b32  	%r3730, %r3725, %r3729;
	shf.l.wrap.b32 	%r3731, %r3730, %r3730, 8;
	add.s32 	%r3732, %r3726, %r3731;
	xor.b32  	%r3733, %r3728, %r3732;
	shf.l.wrap.b32 	%r3734, %r3733, %r3733, 7;
	add.s32 	%r3735, %r3693, %r3686;
	xor.b32  	%r3736, %r3707, %r3735;
	shf.l.wrap.b32 	%r3737, %r3736, %r3736, 16;
	add.s32 	%r3738, %r3720, %r3737;
	xor.b32  	%r3739, %r3686, %r3738;
	shf.l.wrap.b32 	%r3740, %r3739, %r3739, 12;
	add.s32 	%r3741, %r3735, %r3740;
	xor.b32  	%r3742, %r3737, %r3741;
	shf.l.wrap.b32 	%r3743, %r3742, %r3742, 8;
	add.s32 	%r3744, %r3738, %r3743;
	xor.b32  	%r3745, %r3740, %r3744;
	shf.l.wrap.b32 	%r3746, %r3745, %r3745, 7;
	add.s32 	%r3747, %r3705, %r3698;
	xor.b32  	%r3748, %r3719, %r3747;
	shf.l.wrap.b32 	%r3749, %r3748, %r3748, 16;
	add.s32 	%r3750, %r3684, %r3749;
	xor.b32  	%r3751, %r3698, %r3750;
	shf.l.wrap.b32 	%r3752, %r3751, %r3751, 12;
	add.s32 	%r3753, %r3747, %r3752;
	xor.b32  	%r3754, %r3749, %r3753;
	shf.l.wrap.b32 	%r3755, %r3754, %r3754, 8;
	add.s32 	%r3756, %r3750, %r3755;
	xor.b32  	%r3757, %r3752, %r3756;
	shf.l.wrap.b32 	%r3758, %r3757, %r3757, 7;
	add.s32 	%r3759, %r3717, %r3710;
	xor.b32  	%r3760, %r3683, %r3759;
	shf.l.wrap.b32 	%r3761, %r3760, %r3760, 16;
	add.s32 	%r3762, %r3696, %r3761;
	xor.b32  	%r3763, %r3710, %r3762;
	shf.l.wrap.b32 	%r3764, %r3763, %r3763, 12;
	add.s32 	%r3765, %r3759, %r3764;
	xor.b32  	%r3766, %r3761, %r3765;
	shf.l.wrap.b32 	%r3767, %r3766, %r3766, 8;
	add.s32 	%r3768, %r3762, %r3767;
	xor.b32  	%r3769, %r3764, %r3768;
	shf.l.wrap.b32 	%r3770, %r3769, %r3769, 7;
	add.s32 	%r3771, %r3729, %r3746;
	xor.b32  	%r3772, %r3767, %r3771;
	shf.l.wrap.b32 	%r3773, %r3772, %r3772, 16;
	add.s32 	%r3774, %r3756, %r3773;
	xor.b32  	%r3775, %r3746, %r3774;
	shf.l.wrap.b32 	%r3776, %r3775, %r3775, 12;
	add.s32 	%r3777, %r3771, %r3776;
	xor.b32  	%r3778, %r3773, %r3777;
	shf.l.wrap.b32 	%r3779, %r3778, %r3778, 8;
	add.s32 	%r3780, %r3774, %r3779;
	xor.b32  	%r3781, %r3776, %r3780;
	shf.l.wrap.b32 	%r3782, %r3781, %r3781, 7;
	add.s32 	%r3783, %r3741, %r3758;
	xor.b32  	%r3784, %r3731, %r3783;
	shf.l.wrap.b32 	%r3785, %r3784, %r3784, 16;
	add.s32 	%r3786, %r3768, %r3785;
	xor.b32  	%r3787, %r3758, %r3786;
	shf.l.wrap.b32 	%r3788, %r3787, %r3787, 12;
	add.s32 	%r3789, %r3783, %r3788;
	xor.b32  	%r3790, %r3785, %r3789;
	shf.l.wrap.b32 	%r3791, %r3790, %r3790, 8;
	add.s32 	%r3792, %r3786, %r3791;
	xor.b32  	%r3793, %r3788, %r3792;
	shf.l.wrap.b32 	%r3794, %r3793, %r3793, 7;
	add.s32 	%r3795, %r3753, %r3770;
	xor.b32  	%r3796, %r3743, %r3795;
	shf.l.wrap.b32 	%r3797, %r3796, %r3796, 16;
	add.s32 	%r3798, %r3732, %r3797;
	xor.b32  	%r3799, %r3770, %r3798;
	shf.l.wrap.b32 	%r3800, %r3799, %r3799, 12;
	add.s32 	%r3801, %r3795, %r3800;
	xor.b32  	%r3802, %r3797, %r3801;
	shf.l.wrap.b32 	%r3803, %r3802, %r3802, 8;
	add.s32 	%r3804, %r3798, %r3803;
	xor.b32  	%r3805, %r3800, %r3804;
	shf.l.wrap.b32 	%r3806, %r3805, %r3805, 7;
	add.s32 	%r3807, %r3765, %r3734;
	xor.b32  	%r3808, %r3755, %r3807;
	shf.l.wrap.b32 	%r3809, %r3808, %r3808, 16;
	add.s32 	%r3810, %r3744, %r3809;
	xor.b32  	%r3811, %r3734, %r3810;
	shf.l.wrap.b32 	%r3812, %r3811, %r3811, 12;
	add.s32 	%r3813, %r3807, %r3812;
	xor.b32  	%r3814, %r3809, %r3813;
	shf.l.wrap.b32 	%r3815, %r3814, %r3814, 8;
	add.s32 	%r3816, %r3810, %r3815;
	xor.b32  	%r3817, %r3812, %r3816;
	shf.l.wrap.b32 	%r3818, %r3817, %r3817, 7;
	add.s32 	%r3819, %r3777, %r3818;
	xor.b32  	%r3820, %r3791, %r3819;
	shf.l.wrap.b32 	%r3821, %r3820, %r3820, 16;
	add.s32 	%r3822, %r3804, %r3821;
	xor.b32  	%r3823, %r3818, %r3822;
	shf.l.wrap.b32 	%r3824, %r3823, %r3823, 12;
	add.s32 	%r3825, %r3819, %r3824;
	xor.b32  	%r3826, %r3821, %r3825;
	shf.l.wrap.b32 	%r3827, %r3826, %r3826, 8;
	add.s32 	%r3828, %r3822, %r3827;
	xor.b32  	%r3829, %r3824, %r3828;
	shf.l.wrap.b32 	%r3830, %r3829, %r3829, 7;
	add.s32 	%r3831, %r3789, %r3782;
	xor.b32  	%r3832, %r3803, %r3831;
	shf.l.wrap.b32 	%r3833, %r3832, %r3832, 16;
	add.s32 	%r3834, %r3816, %r3833;
	xor.b32  	%r3835, %r3782, %r3834;
	shf.l.wrap.b32 	%r3836, %r3835, %r3835, 12;
	add.s32 	%r3837, %r3831, %r3836;
	xor.b32  	%r3838, %r3833, %r3837;
	shf.l.wrap.b32 	%r3839, %r3838, %r3838, 8;
	add.s32 	%r3840, %r3834, %r3839;
	xor.b32  	%r3841, %r3836, %r3840;
	shf.l.wrap.b32 	%r3842, %r3841, %r3841, 7;
	add.s32 	%r3843, %r3801, %r3794;
	xor.b32  	%r3844, %r3815, %r3843;
	shf.l.wrap.b32 	%r3845, %r3844, %r3844, 16;
	add.s32 	%r3846, %r3780, %r3845;
	xor.b32  	%r3847, %r3794, %r3846;
	shf.l.wrap.b32 	%r3848, %r3847, %r3847, 12;
	add.s32 	%r3849, %r3843, %r3848;
	xor.b32  	%r3850, %r3845, %r3849;
	shf.l.wrap.b32 	%r3851, %r3850, %r3850, 8;
	add.s32 	%r3852, %r3846, %r3851;
	xor.b32  	%r3853, %r3848, %r3852;
	shf.l.wrap.b32 	%r3854, %r3853, %r3853, 7;
	add.s32 	%r3855, %r3813, %r3806;
	xor.b32  	%r3856, %r3779, %r3855;
	shf.l.wrap.b32 	%r3857, %r3856, %r3856, 16;
	add.s32 	%r3858, %r3792, %r3857;
	xor.b32  	%r3859, %r3806, %r3858;
	shf.l.wrap.b32 	%r3860, %r3859, %r3859, 12;
	add.s32 	%r3861, %r3855, %r3860;
	xor.b32  	%r3862, %r3857, %r3861;
	shf.l.wrap.b32 	%r3863, %r3862, %r3862, 8;
	add.s32 	%r3864, %r3858, %r3863;
	xor.b32  	%r3865, %r3860, %r3864;
	shf.l.wrap.b32 	%r3866, %r3865, %r3865, 7;
	add.s32 	%r3867, %r3825, %r3842;
	xor.b32  	%r3868, %r3863, %r3867;
	shf.l.wrap.b32 	%r3869, %r3868, %r3868, 16;
	add.s32 	%r3870, %r3852, %r3869;
	xor.b32  	%r3871, %r3842, %r3870;
	shf.l.wrap.b32 	%r3872, %r3871, %r3871, 12;
	add.s32 	%r3873, %r3867, %r3872;
	xor.b32  	%r3874, %r3869, %r3873;
	shf.l.wrap.b32 	%r3875, %r3874, %r3874, 8;
	add.s32 	%r3876, %r3870, %r3875;
	xor.b32  	%r3877, %r3872, %r3876;
	shf.l.wrap.b32 	%r3878, %r3877, %r3877, 7;
	add.s32 	%r3879, %r3837, %r3854;
	xor.b32  	%r3880, %r3827, %r3879;
	shf.l.wrap.b32 	%r3881, %r3880, %r3880, 16;
	add.s32 	%r3882, %r3864, %r3881;
	xor.b32  	%r3883, %r3854, %r3882;
	shf.l.wrap.b32 	%r3884, %r3883, %r3883, 12;
	add.s32 	%r3885, %r3879, %r3884;
	xor.b32  	%r3886, %r3881, %r3885;
	shf.l.wrap.b32 	%r3887, %r3886, %r3886, 8;
	add.s32 	%r3888, %r3882, %r3887;
	xor.b32  	%r3889, %r3884, %r3888;
	shf.l.wrap.b32 	%r3890, %r3889, %r3889, 7;
	add.s32 	%r3891, %r3849, %r3866;
	xor.b32  	%r3892, %r3839, %r3891;
	shf.l.wrap.b32 	%r3893, %r3892, %r3892, 16;
	add.s32 	%r3894, %r3828, %r3893;
	xor.b32  	%r3895, %r3866, %r3894;
	shf.l.wrap.b32 	%r3896, %r3895, %r3895, 12;
	add.s32 	%r3897, %r3891, %r3896;
	xor.b32  	%r3898, %r3893, %r3897;
	shf.l.wrap.b32 	%r3899, %r3898, %r3898, 8;
	add.s32 	%r3900, %r3894, %r3899;
	xor.b32  	%r3901, %r3896, %r3900;
	shf.l.wrap.b32 	%r3902, %r3901, %r3901, 7;
	add.s32 	%r3903, %r3861, %r3830;
	xor.b32  	%r3904, %r3851, %r3903;
	shf.l.wrap.b32 	%r3905, %r3904, %r3904, 16;
	add.s32 	%r3906, %r3840, %r3905;
	xor.b32  	%r3907, %r3830, %r3906;
	shf.l.wrap.b32 	%r3908, %r3907, %r3907, 12;
	add.s32 	%r3909, %r3903, %r3908;
	xor.b32  	%r3910, %r3905, %r3909;
	shf.l.wrap.b32 	%r3911, %r3910, %r3910, 8;
	add.s32 	%r3912, %r3906, %r3911;
	xor.b32  	%r3913, %r3908, %r3912;
	shf.l.wrap.b32 	%r3914, %r3913, %r3913, 7;
	add.s32 	%r21845, %r12, %r3873;
	add.s32 	%r21844, %r13, %r3885;
	add.s32 	%r21843, %r14, %r3897;
	add.s32 	%r21842, %r15, %r3909;
	add.s32 	%r21846, %r21853, %r3914;
	add.s32 	%r21847, %r21852, %r3878;
	add.s32 	%r21848, %r21851, %r3890;
	add.s32 	%r21849, %r21850, %r3902;
	xor.b32  	%r3915, %r3535, 1;
	shf.l.wrap.b32 	%r3916, %r3535, %r3915, 16;
	add.s32 	%r3917, %r21853, %r3916;
	xor.b32  	%r3918, %r21853, %r3917;
	shf.l.wrap.b32 	%r3919, %r3918, %r3918, 12;
	add.s32 	%r3920, %r3535, %r3919;
	xor.b32  	%r3921, %r3916, %r3920;
	shf.l.wrap.b32 	%r3922, %r3921, %r3921, 8;
	add.s32 	%r3923, %r3917, %r3922;
	xor.b32  	%r3924, %r3919, %r3923;
	shf.l.wrap.b32 	%r3925, %r3924, %r3924, 7;
	add.s32 	%r3926, %r3920, %r3556;
	xor.b32  	%r3927, %r3575, %r3926;
	shf.l.wrap.b32 	%r3928, %r3927, %r3927, 16;
	add.s32 	%r3929, %r3565, %r3928;
	xor.b32  	%r3930, %r3556, %r3929;
	shf.l.wrap.b32 	%r3931, %r3930, %r3930, 12;
	add.s32 	%r3932, %r3926, %r3931;
	xor.b32  	%r3933, %r3928, %r3932;
	shf.l.wrap.b32 	%r3934, %r3933, %r3933, 8;
	add.s32 	%r3935, %r3929, %r3934;
	xor.b32  	%r3936, %r3931, %r3935;
	shf.l.wrap.b32 	%r3937, %r3936, %r3936, 7;
	xor.b32  	%r3938, %r3922, %r3591;
	shf.l.wrap.b32 	%r3939, %r3938, %r3938, 16;
	add.s32 	%r3940, %r3576, %r3939;
	xor.b32  	%r3941, %r3567, %r3940;
	shf.l.wrap.b32 	%r3942, %r3941, %r3941, 12;
	add.s32 	%r3943, %r3591, %r3942;
	xor.b32  	%r3944, %r3939, %r3943;
	shf.l.wrap.b32 	%r3945, %r3944, %r3944, 8;
	add.s32 	%r3946, %r3940, %r3945;
	xor.b32  	%r3947, %r3942, %r3946;
	shf.l.wrap.b32 	%r3948, %r3947, %r3947, 7;
	add.s32 	%r3949, %r3923, %r3605;
	xor.b32  	%r3950, %r3578, %r3949;
	shf.l.wrap.b32 	%r3951, %r3950, %r3950, 12;
	add.s32 	%r3952, %r3603, %r3951;
	xor.b32  	%r3953, %r3605, %r3952;
	shf.l.wrap.b32 	%r3954, %r3953, %r3953, 8;
	add.s32 	%r3955, %r3949, %r3954;
	xor.b32  	%r3956, %r3951, %r3955;
	shf.l.wrap.b32 	%r3957, %r3956, %r3956, 7;
	add.s32 	%r3958, %r3573, %r3925;
	xor.b32  	%r3959, %r3564, %r3958;
	shf.l.wrap.b32 	%r3960, %r3959, %r3959, 16;
	add.s32 	%r3961, %r3554, %r3960;
	xor.b32  	%r3962, %r3925, %r3961;
	shf.l.wrap.b32 	%r3963, %r3962, %r3962, 12;
	add.s32 	%r3964, %r3958, %r3963;
	xor.b32  	%r3965, %r3960, %r3964;
	shf.l.wrap.b32 	%r3966, %r3965, %r3965, 8;
	add.s32 	%r3967, %r3961, %r3966;
	xor.b32  	%r3968, %r3963, %r3967;
	shf.l.wrap.b32 	%r3969, %r3968, %r3968, 7;
	add.s32 	%r3970, %r3932, %r3969;
	xor.b32  	%r3971, %r3945, %r3970;
	shf.l.wrap.b32 	%r3972, %r3971, %r3971, 16;
	add.s32 	%r3973, %r3955, %r3972;
	xor.b32  	%r3974, %r3969, %r3973;
	shf.l.wrap.b32 	%r3975, %r3974, %r3974, 12;
	add.s32 	%r3976, %r3970, %r3975;
	xor.b32  	%r3977, %r3972, %r3976;
	shf.l.wrap.b32 	%r3978, %r3977, %r3977, 8;
	add.s32 	%r3979, %r3973, %r3978;
	xor.b32  	%r3980, %r3975, %r3979;
	shf.l.wrap.b32 	%r3981, %r3980, %r3980, 7;
	add.s32 	%r3982, %r3943, %r3937;
	xor.b32  	%r3983, %r3954, %r3982;
	shf.l.wrap.b32 	%r3984, %r3983, %r3983, 16;
	add.s32 	%r3985, %r3967, %r3984;
	xor.b32  	%r3986, %r3937, %r3985;
	shf.l.wrap.b32 	%r3987, %r3986, %r3986, 12;
	add.s32 	%r3988, %r3982, %r3987;
	xor.b32  	%r3989, %r3984, %r3988;
	shf.l.wrap.b32 	%r3990, %r3989, %r3989, 8;
	add.s32 	%r3991, %r3985, %r3990;
	xor.b32  	%r3992, %r3987, %r3991;
	shf.l.wrap.b32 	%r3993, %r3992, %r3992, 7;
	add.s32 	%r3994, %r3952, %r3948;
	xor.b32  	%r3995, %r3966, %r3994;
	shf.l.wrap.b32 	%r3996, %r3995, %r3995, 16;
	add.s32 	%r3997, %r3935, %r3996;
	xor.b32  	%r3998, %r3948, %r3997;
	shf.l.wrap.b32 	%r3999, %r3998, %r3998, 12;
	add.s32 	%r4000, %r3994, %r3999;
	xor.b32  	%r4001, %r3996, %r4000;
	shf.l.wrap.b32 	%r4002, %r4001, %r4001, 8;
	add.s32 	%r4003, %r3997, %r4002;
	xor.b32  	%r4004, %r3999, %r4003;
	shf.l.wrap.b32 	%r4005, %r4004, %r4004, 7;
	add.s32 	%r4006, %r3964, %r3957;
	xor.b32  	%r4007, %r3934, %r4006;
	shf.l.wrap.b32 	%r4008, %r4007, %r4007, 16;
	add.s32 	%r4009, %r3946, %r4008;
	xor.b32  	%r4010, %r3957, %r4009;
	shf.l.wrap.b32 	%r4011, %r4010, %r4010, 12;
	add.s32 	%r4012, %r4006, %r4011;
	xor.b32  	%r4013, %r4008, %r4012;
	shf.l.wrap.b32 	%r4014, %r4013, %r4013, 8;
	add.s32 	%r4015, %r4009, %r4014;
	xor.b32  	%r4016, %r4011, %r4015;
	shf.l.wrap.b32 	%r4017, %r4016, %r4016, 7;
	add.s32 	%r4018, %r3976, %r3993;
	xor.b32  	%r4019, %r4014, %r4018;
	shf.l.wrap.b32 	%r4020, %r4019, %r4019, 16;
	add.s32 	%r4021, %r4003, %r4020;
	xor.b32  	%r4022, %r3993, %r4021;
	shf.l.wrap.b32 	%r4023, %r4022, %r4022, 12;
	add.s32 	%r4024, %r4018, %r4023;
	xor.b32  	%r4025, %r4020, %r4024;
	shf.l.wrap.b32 	%r4026, %r4025, %r4025, 8;
	add.s32 	%r4027, %r4021, %r4026;
	xor.b32  	%r4028, %r4023, %r4027;
	shf.l.wrap.b32 	%r4029, %r4028, %r4028, 7;
	add.s32 	%r4030, %r3988, %r4005;
	xor.b32  	%r4031, %r3978, %r4030;
	shf.l.wrap.b32 	%r4032, %r4031, %r4031, 16;
	add.s32 	%r4033, %r4015, %r4032;
	xor.b32  	%r4034, %r4005, %r4033;
	shf.l.wrap.b32 	%r4035, %r4034, %r4034, 12;
	add.s32 	%r4036, %r4030, %r4035;
	xor.b32  	%r4037, %r4032, %r4036;
	shf.l.wrap.b32 	%r4038, %r4037, %r4037, 8;
	add.s32 	%r4039, %r4033, %r4038;
	xor.b32  	%r4040, %r4035, %r4039;
	shf.l.wrap.b32 	%r4041, %r4040, %r4040, 7;
	add.s32 	%r4042, %r4000, %r4017;
	xor.b32  	%r4043, %r3990, %r4042;
	shf.l.wrap.b32 	%r4044, %r4043, %r4043, 16;
	add.s32 	%r4045, %r3979, %r4044;
	xor.b32  	%r4046, %r4017, %r4045;
	shf.l.wrap.b32 	%r4047, %r4046, %r4046, 12;
	add.s32 	%r4048, %r4042, %r4047;
	xor.b32  	%r4049, %r4044, %r4048;
	shf.l.wrap.b32 	%r4050, %r4049, %r4049, 8;
	add.s32 	%r4051, %r4045, %r4050;
	xor.b32  	%r4052, %r4047, %r4051;
	shf.l.wrap.b32 	%r4053, %r4052, %r4052, 7;
	add.s32 	%r4054, %r4012, %r3981;
	xor.b32  	%r4055, %r4002, %r4054;
	shf.l.wrap.b32 	%r4056, %r4055, %r4055, 16;
	add.s32 	%r4057, %r3991, %r4056;
	xor.b32  	%r4058, %r3981, %r4057;
	shf.l.wrap.b32 	%r4059, %r4058, %r4058, 12;
	add.s32 	%r4060, %r4054, %r4059;
	xor.b32  	%r4061, %r4056, %r4060;
	shf.l.wrap.b32 	%r4062, %r4061, %r4061, 8;
	add.s32 	%r4063, %r4057, %r4062;
	xor.b32  	%r4064, %r4059, %r4063;
	shf.l.wrap.b32 	%r4065, %r4064, %r4064, 7;
	add.s32 	%r4066, %r4024, %r4065;
	xor.b32  	%r4067, %r4038, %r4066;
	shf.l.wrap.b32 	%r4068, %r4067, %r4067, 16;
	add.s32 	%r4069, %r4051, %r4068;
	xor.b32  	%r4070, %r4065, %r4069;
	shf.l.wrap.b32 	%r4071, %r4070, %r4070, 12;
	add.s32 	%r4072, %r4066, %r4071;
	xor.b32  	%r4073, %r4068, %r4072;
	shf.l.wrap.b32 	%r4074, %r4073, %r4073, 8;
	add.s32 	%r4075, %r4069, %r4074;
	xor.b32  	%r4076, %r4071, %r4075;
	shf.l.wrap.b32 	%r4077, %r4076, %r4076, 7;
	add.s32 	%r4078, %r4036, %r4029;
	xor.b32  	%r4079, %r4050, %r4078;
	shf.l.wrap.b32 	%r4080, %r4079, %r4079, 16;
	add.s32 	%r4081, %r4063, %r4080;
	xor.b32  	%r4082, %r4029, %r4081;
	shf.l.wrap.b32 	%r4083, %r4082, %r4082, 12;
	add.s32 	%r4084, %r4078, %r4083;
	xor.b32  	%r4085, %r4080, %r4084;
	shf.l.wrap.b32 	%r4086, %r4085, %r4085, 8;
	add.s32 	%r4087, %r4081, %r4086;
	xor.b32  	%r4088, %r4083, %r4087;
	shf.l.wrap.b32 	%r4089, %r4088, %r4088, 7;
	add.s32 	%r4090, %r4048, %r4041;
	xor.b32  	%r4091, %r4062, %r4090;
	shf.l.wrap.b32 	%r4092, %r4091, %r4091, 16;
	add.s32 	%r4093, %r4027, %r4092;
	xor.b32  	%r4094, %r4041, %r4093;
	shf.l.wrap.b32 	%r4095, %r4094, %r4094, 12;
	add.s32 	%r4096, %r4090, %r4095;
	xor.b32  	%r4097, %r4092, %r4096;
	shf.l.wrap.b32 	%r4098, %r4097, %r4097, 8;
	add.s32 	%r4099, %r4093, %r4098;
	xor.b32  	%r4100, %r4095, %r4099;
	shf.l.wrap.b32 	%r4101, %r4100, %r4100, 7;
	add.s32 	%r4102, %r4060, %r4053;
	xor.b32  	%r4103, %r4026, %r4102;
	shf.l.wrap.b32 	%r4104, %r4103, %r4103, 16;
	add.s32 	%r4105, %r4039, %r4104;
	xor.b32  	%r4106, %r4053, %r4105;
	shf.l.wrap.b32 	%r4107, %r4106, %r4106, 12;
	add.s32 	%r4108, %r4102, %r4107;
	xor.b32  	%r4109, %r4104, %r4108;
	shf.l.wrap.b32 	%r4110, %r4109, %r4109, 8;
	add.s32 	%r4111, %r4105, %r4110;
	xor.b32  	%r4112, %r4107, %r4111;
	shf.l.wrap.b32 	%r4113, %r4112, %r4112, 7;
	add.s32 	%r4114, %r4072, %r4089;
	xor.b32  	%r4115, %r4110, %r4114;
	shf.l.wrap.b32 	%r4116, %r4115, %r4115, 16;
	add.s32 	%r4117, %r4099, %r4116;
	xor.b32  	%r4118, %r4089, %r4117;
	shf.l.wrap.b32 	%r4119, %r4118, %r4118, 12;
	add.s32 	%r4120, %r4114, %r4119;
	xor.b32  	%r4121, %r4116, %r4120;
	shf.l.wrap.b32 	%r4122, %r4121, %r4121, 8;
	add.s32 	%r4123, %r4117, %r4122;
	xor.b32  	%r4124, %r4119, %r4123;
	shf.l.wrap.b32 	%r4125, %r4124, %r4124, 7;
	add.s32 	%r4126, %r4084, %r4101;
	xor.b32  	%r4127, %r4074, %r4126;
	shf.l.wrap.b32 	%r4128, %r4127, %r4127, 16;
	add.s32 	%r4129, %r4111, %r4128;
	xor.b32  	%r4130, %r4101, %r4129;
	shf.l.wrap.b32 	%r4131, %r4130, %r4130, 12;
	add.s32 	%r4132, %r4126, %r4131;
	xor.b32  	%r4133, %r4128, %r4132;
	shf.l.wrap.b32 	%r4134, %r4133, %r4133, 8;
	add.s32 	%r4135, %r4129, %r4134;
	xor.b32  	%r4136, %r4131, %r4135;
	shf.l.wrap.b32 	%r4137, %r4136, %r4136, 7;
	add.s32 	%r4138, %r4096, %r4113;
	xor.b32  	%r4139, %r4086, %r4138;
	shf.l.wrap.b32 	%r4140, %r4139, %r4139, 16;
	add.s32 	%r4141, %r4075, %r4140;
	xor.b32  	%r4142, %r4113, %r4141;
	shf.l.wrap.b32 	%r4143, %r4142, %r4142, 12;
	add.s32 	%r4144, %r4138, %r4143;
	xor.b32  	%r4145, %r4140, %r4144;
	shf.l.wrap.b32 	%r4146, %r4145, %r4145, 8;
	add.s32 	%r4147, %r4141, %r4146;
	xor.b32  	%r4148, %r4143, %r4147;
	shf.l.wrap.b32 	%r4149, %r4148, %r4148, 7;
	add.s32 	%r4150, %r4108, %r4077;
	xor.b32  	%r4151, %r4098, %r4150;
	shf.l.wrap.b32 	%r4152, %r4151, %r4151, 16;
	add.s32 	%r4153, %r4087, %r4152;
	xor.b32  	%r4154, %r4077, %r4153;
	shf.l.wrap.b32 	%r4155, %r4154, %r4154, 12;
	add.s32 	%r4156, %r4150, %r4155;
	xor.b32  	%r4157, %r4152, %r4156;
	shf.l.wrap.b32 	%r4158, %r4157, %r4157, 8;
	add.s32 	%r4159, %r4153, %r4158;
	xor.b32  	%r4160, %r4155, %r4159;
	shf.l.wrap.b32 	%r4161, %r4160, %r4160, 7;
	add.s32 	%r4162, %r4120, %r4161;
	xor.b32  	%r4163, %r4134, %r4162;
	shf.l.wrap.b32 	%r4164, %r4163, %r4163, 16;
	add.s32 	%r4165, %r4147, %r4164;
	xor.b32  	%r4166, %r4161, %r4165;
	shf.l.wrap.b32 	%r4167, %r4166, %r4166, 12;
	add.s32 	%r4168, %r4162, %r4167;
	xor.b32  	%r4169, %r4164, %r4168;
	shf.l.wrap.b32 	%r4170, %r4169, %r4169, 8;
	add.s32 	%r4171, %r4132, %r4125;
	xor.b32  	%r4172, %r4146, %r4171;
	shf.l.wrap.b32 	%r4173, %r4172, %r4172, 16;
	add.s32 	%r4174, %r4159, %r4173;
	xor.b32  	%r4175, %r4125, %r4174;
	shf.l.wrap.b32 	%r4176, %r4175, %r4175, 12;
	add.s32 	%r4177, %r4171, %r4176;
	xor.b32  	%r4178, %r4173, %r4177;
	shf.l.wrap.b32 	%r4179, %r4178, %r4178, 8;
	add.s32 	%r4180, %r4174, %r4179;
	xor.b32  	%r4181, %r4176, %r4180;
	shf.l.wrap.b32 	%r4182, %r4181, %r4181, 7;
	add.s32 	%r4183, %r4144, %r4137;
	xor.b32  	%r4184, %r4158, %r4183;
	shf.l.wrap.b32 	%r4185, %r4184, %r4184, 16;
	add.s32 	%r4186, %r4123, %r4185;
	xor.b32  	%r4187, %r4137, %r4186;
	shf.l.wrap.b32 	%r4188, %r4187, %r4187, 12;
	add.s32 	%r4189, %r4183, %r4188;
	xor.b32  	%r4190, %r4185, %r4189;
	shf.l.wrap.b32 	%r4191, %r4190, %r4190, 8;
	add.s32 	%r4192, %r4186, %r4191;
	xor.b32  	%r4193, %r4188, %r4192;
	shf.l.wrap.b32 	%r4194, %r4193, %r4193, 7;
	add.s32 	%r4195, %r4156, %r4149;
	xor.b32  	%r4196, %r4122, %r4195;
	shf.l.wrap.b32 	%r4197, %r4196, %r4196, 16;
	add.s32 	%r4198, %r4135, %r4197;
	xor.b32  	%r4199, %r4149, %r4198;
	shf.l.wrap.b32 	%r4200, %r4199, %r4199, 12;
	add.s32 	%r4201, %r4195, %r4200;
	xor.b32  	%r4202, %r4197, %r4201;
	shf.l.wrap.b32 	%r4203, %r4202, %r4202, 8;
	add.s32 	%r4204, %r4198, %r4203;
	add.s32 	%r4205, %r4168, %r4182;
	xor.b32  	%r4206, %r4203, %r4205;
	shf.l.wrap.b32 	%r4207, %r4206, %r4206, 16;
	add.s32 	%r4208, %r4192, %r4207;
	xor.b32  	%r4209, %r4182, %r4208;
	shr.u32 	%r4210, %r4209, 20;
	add.s32 	%r4211, %r4205, %r4210;
	add.s32 	%r4212, %r4177, %r4194;
	xor.b32  	%r4213, %r4170, %r4212;
	shf.l.wrap.b32 	%r4214, %r4213, %r4213, 16;
	add.s32 	%r4215, %r4204, %r4214;
	xor.b32  	%r4216, %r4194, %r4215;
	shr.u32 	%r4217, %r4216, 20;
	add.s32 	%r4218, %r4212, %r4217;
	add.s32 	%r4219, %r12, %r4211;
	add.s32 	%r4220, %r13, %r4218;
	not.b32 	%r4221, %r21841;
	add.s32 	%r4222, %r65, %r4221;
	mov.b32 	%r4223, 1;
	shl.b32 	%r4224, %r4223, %r4222;
	and.b32  	%r80, %r4224, %r11;
	setp.eq.s32 	%p13, %r80, 0;
	selp.b32 	%r4225, %r4219, %r4220, %p13;
	cvt.u16.u32 	%rs165, %r4225;
	and.b16  	%rs313, %rs165, 1;
	and.b16  	%rs166, %rs311, 255;
	setp.ne.s16 	%p14, %rs166, 1;
	@%p14 bra 	$L__BB7_16;
	setp.eq.s32 	%p15, %r80, 0;
	mul.wide.u32 	%rd16, %r21841, 16;
	add.s64 	%rd17, %rd1, %rd16;
	ld.global.u32 	%r4226, [%rd17+508];
	selp.b32 	%r4227, %r21845, %r21846, %p15;
	xor.b32  	%r4228, %r4227, %r4226;
	selp.b32 	%r4229, %r21844, %r21847, %p15;
	selp.b32 	%r21845, %r4228, %r21845, %p15;
	selp.b32 	%r21846, %r21846, %r4228, %p15;
	ld.global.u32 	%r4230, [%rd17+512];
	xor.b32  	%r4231, %r4229, %r4230;
	selp.b32 	%r4232, %r21843, %r21848, %p15;
	selp.b32 	%r21844, %r4231, %r21844, %p15;
	selp.b32 	%r21847, %r21847, %r4231, %p15;
	ld.global.u32 	%r4233, [%rd17+516];
	xor.b32  	%r4234, %r4232, %r4233;
	selp.b32 	%r4235, %r21842, %r21849, %p15;
	selp.b32 	%r21843, %r4234, %r21843, %p15;
	selp.b32 	%r21848, %r21848, %r4234, %p15;
	ld.global.u32 	%r4236, [%rd17+520];
	xor.b32  	%r4237, %r4235, %r4236;
	selp.b32 	%r4238, 420, 445, %p15;
	selp.b32 	%r21842, %r4237, %r21842, %p15;
	selp.b32 	%r21849, %r21849, %r4237, %p15;
	add.s32 	%r4239, %r4238, %r21841;
	cvt.u64.u32 	%rd18, %r4239;
	add.s64 	%rd19, %rd1, %rd18;
	ld.global.u8 	%rs167, [%rd19+488];
	xor.b16  	%rs313, %rs167, %rs313;
$L__BB7_16:
	setp.eq.s32 	%p16, %r80, 0;
	selp.b32 	%r21853, %r21845, %r21846, %p16;
	selp.b32 	%r21852, %r21844, %r21847, %p16;
	selp.b32 	%r21851, %r21843, %r21848, %p16;
	selp.b32 	%r21850, %r21842, %r21849, %p16;
	add.s32 	%r101, %r21841, 1;
	setp.ne.s32 	%p17, %r21841, %r66;
	mov.u16 	%rs311, %rs313;
	mov.u32 	%r21841, %r101;
	@%p17 bra 	$L__BB7_14;
$L__BB7_17:
	st.shared.u32 	[s_mem+49364], %r21853;
	st.shared.v2.u32 	[s_mem+49368], {%r21852, %r21851};
	st.shared.u32 	[s_mem+49376], %r21850;
	st.shared.u8 	[s_mem+49380], %rs313;
	ld.global.v2.u8 	{%rs316, %rs17}, [%rd1+992];
	ld.global.u32 	%r21870, [%rd1+976];
	ld.global.u32 	%r21869, [%rd1+980];
	ld.global.u32 	%r21868, [%rd1+984];
	ld.global.u32 	%r21867, [%rd1+988];
	setp.lt.u16 	%p18, %rs17, 12;
	@%p18 bra 	$L__BB7_22;
	cvt.u32.u16 	%r4241, %rs17;
	and.b32  	%r110, %r4241, 255;
	add.s32 	%r111, %r110, -12;
	mov.b32 	%r21858, 0;
	mov.u16 	%rs314, %rs316;
$L__BB7_19:
	add.s32 	%r4242, %r12, %r21870;
	shf.l.wrap.b32 	%r4243, %r4242, %r4242, 16;
	add.s32 	%r4244, %r21870, %r4243;
	xor.b32  	%r4245, %r21870, %r4244;
	shf.l.wrap.b32 	%r4246, %r4245, %r4245, 12;
	add.s32 	%r4247, %r4242, %r4246;
	xor.b32  	%r4248, %r4243, %r4247;
	shf.l.wrap.b32 	%r4249, %r4248, %r4248, 8;
	add.s32 	%r4250, %r4244, %r4249;
	xor.b32  	%r4251, %r4246, %r4250;
	shf.l.wrap.b32 	%r4252, %r4251, %r4251, 7;
	add.s32 	%r4253, %r13, %r21869;
	shf.l.wrap.b32 	%r4254, %r4253, %r4253, 16;
	add.s32 	%r4255, %r21869, %r4254;
	xor.b32  	%r4256, %r21869, %r4255;
	shf.l.wrap.b32 	%r4257, %r4256, %r4256, 12;
	add.s32 	%r4258, %r4253, %r4257;
	xor.b32  	%r4259, %r4254, %r4258;
	shf.l.wrap.b32 	%r4260, %r4259, %r4259, 8;
	add.s32 	%r4261, %r4255, %r4260;
	xor.b32  	%r4262, %r4257, %r4261;
	shf.l.wrap.b32 	%r4263, %r4262, %r4262, 7;
	add.s32 	%r4264, %r14, %r21868;
	shf.l.wrap.b32 	%r4265, %r4264, %r4264, 16;
	add.s32 	%r4266, %r21868, %r4265;
	xor.b32  	%r4267, %r21868, %r4266;
	shf.l.wrap.b32 	%r4268, %r4267, %r4267, 12;
	add.s32 	%r4269, %r4264, %r4268;
	xor.b32  	%r4270, %r4265, %r4269;
	shf.l.wrap.b32 	%r4271, %r4270, %r4270, 8;
	add.s32 	%r4272, %r4266, %r4271;
	xor.b32  	%r4273, %r4268, %r4272;
	shf.l.wrap.b32 	%r4274, %r4273, %r4273, 7;
	add.s32 	%r4275, %r15, %r21867;
	shf.l.wrap.b32 	%r4276, %r4275, %r4275, 16;
	add.s32 	%r4277, %r21867, %r4276;
	xor.b32  	%r4278, %r21867, %r4277;
	shf.l.wrap.b32 	%r4279, %r4278, %r4278, 12;
	add.s32 	%r4280, %r4275, %r4279;
	xor.b32  	%r4281, %r4276, %r4280;
	shf.l.wrap.b32 	%r4282, %r4281, %r4281, 8;
	add.s32 	%r4283, %r4277, %r4282;
	xor.b32  	%r4284, %r4279, %r4283;
	shf.l.wrap.b32 	%r4285, %r4284, %r4284, 7;
	add.s32 	%r4286, %r4247, %r4263;
	xor.b32  	%r4287, %r4282, %r4286;
	shf.l.wrap.b32 	%r4288, %r4287, %r4287, 16;
	add.s32 	%r4289, %r4272, %r4288;
	xor.b32  	%r4290, %r4263, %r4289;
	shf.l.wrap.b32 	%r4291, %r4290, %r4290, 12;
	add.s32 	%r4292, %r4286, %r4291;
	xor.b32  	%r4293, %r4288, %r4292;
	shf.l.wrap.b32 	%r4294, %r4293, %r4293, 8;
	add.s32 	%r4295, %r4289, %r4294;
	xor.b32  	%r4296, %r4291, %r4295;
	shf.l.wrap.b32 	%r4297, %r4296, %r4296, 7;
	add.s32 	%r4298, %r4258, %r4274;
	xor.b32  	%r4299, %r4249, %r4298;
	shf.l.wrap.b32 	%r4300, %r4299, %r4299, 16;
	add.s32 	%r4301, %r4283, %r4300;
	xor.b32  	%r4302, %r4274, %r4301;
	shf.l.wrap.b32 	%r4303, %r4302, %r4302, 12;
	add.s32 	%r4304, %r4298, %r4303;
	xor.b32  	%r4305, %r4300, %r4304;
	shf.l.wrap.b32 	%r4306, %r4305, %r4305, 8;
	add.s32 	%r4307, %r4301, %r4306;
	xor.b32  	%r4308, %r4303, %r4307;
	shf.l.wrap.b32 	%r4309, %r4308, %r4308, 7;
	add.s32 	%r4310, %r4269, %r4285;
	xor.b32  	%r4311, %r4260, %r4310;
	shf.l.wrap.b32 	%r4312, %r4311, %r4311, 16;
	add.s32 	%r4313, %r4250, %r4312;
	xor.b32  	%r4314, %r4285, %r4313;
	shf.l.wrap.b32 	%r4315, %r4314, %r4314, 12;
	add.s32 	%r4316, %r4310, %r4315;
	xor.b32  	%r4317, %r4312, %r4316;
	shf.l.wrap.b32 	%r4318, %r4317, %r4317, 8;
	add.s32 	%r4319, %r4313, %r4318;
	xor.b32  	%r4320, %r4315, %r4319;
	shf.l.wrap.b32 	%r4321, %r4320, %r4320, 7;
	add.s32 	%r4322, %r4280, %r4252;
	xor.b32  	%r4323, %r4271, %r4322;
	shf.l.wrap.b32 	%r4324, %r4323, %r4323, 16;
	add.s32 	%r4325, %r4261, %r4324;
	xor.b32  	%r4326, %r4252, %r4325;
	shf.l.wrap.b32 	%r4327, %r4326, %r4326, 12;
	add.s32 	%r4328, %r4322, %r4327;
	xor.b32  	%r4329, %r4324, %r4328;
	shf.l.wrap.b32 	%r4330, %r4329, %r4329, 8;
	add.s32 	%r4331, %r4325, %r4330;
	xor.b32  	%r4332, %r4327, %r4331;
	shf.l.wrap.b32 	%r4333, %r4332, %r4332, 7;
	add.s32 	%r4334, %r4292, %r4333;
	xor.b32  	%r4335, %r4306, %r4334;
	shf.l.wrap.b32 	%r4336, %r4335, %r4335, 16;
	add.s32 	%r4337, %r4319, %r4336;
	xor.b32  	%r4338, %r4333, %r4337;
	shf.l.wrap.b32 	%r4339, %r4338, %r4338, 12;
	add.s32 	%r4340, %r4334, %r4339;
	xor.b32  	%r4341, %r4336, %r4340;
	shf.l.wrap.b32 	%r4342, %r4341, %r4341, 8;
	add.s32 	%r4343, %r4337, %r4342;
	xor.b32  	%r4344, %r4339, %r4343;
	shf.l.wrap.b32 	%r4345, %r4344, %r4344, 7;
	add.s32 	%r4346, %r4304, %r4297;
	xor.b32  	%r4347, %r4318, %r4346;
	shf.l.wrap.b32 	%r4348, %r4347, %r4347, 16;
	add.s32 	%r4349, %r4331, %r4348;
	xor.b32  	%r4350, %r4297, %r4349;
	shf.l.wrap.b32 	%r4351, %r4350, %r4350, 12;
	add.s32 	%r4352, %r4346, %r4351;
	xor.b32  	%r4353, %r4348, %r4352;
	shf.l.wrap.b32 	%r4354, %r4353, %r4353, 8;
	add.s32 	%r4355, %r4349, %r4354;
	xor.b32  	%r4356, %r4351, %r4355;
	shf.l.wrap.b32 	%r4357, %r4356, %r4356, 7;
	add.s32 	%r4358, %r4316, %r4309;
	xor.b32  	%r4359, %r4330, %r4358;
	shf.l.wrap.b32 	%r4360, %r4359, %r4359, 16;
	add.s32 	%r4361, %r4295, %r4360;
	xor.b32  	%r4362, %r4309, %r4361;
	shf.l.wrap.b32 	%r4363, %r4362, %r4362, 12;
	add.s32 	%r4364, %r4358, %r4363;
	xor.b32  	%r4365, %r4360, %r4364;
	shf.l.wrap.b32 	%r4366, %r4365, %r4365, 8;
	add.s32 	%r4367, %r4361, %r4366;
	xor.b32  	%r4368, %r4363, %r4367;
	shf.l.wrap.b32 	%r4369, %r4368, %r4368, 7;
	add.s32 	%r4370, %r4328, %r4321;
	xor.b32  	%r4371, %r4294, %r4370;
	shf.l.wrap.b32 	%r4372, %r4371, %r4371, 16;
	add.s32 	%r4373, %r4307, %r4372;
	xor.b32  	%r4374, %r4321, %r4373;
	shf.l.wrap.b32 	%r4375, %r4374, %r4374, 12;
	add.s32 	%r4376, %r4370, %r4375;
	xor.b32  	%r4377, %r4372, %r4376;
	shf.l.wrap.b32 	%r4378, %r4377, %r4377, 8;
	add.s32 	%r4379, %r4373, %r4378;
	xor.b32  	%r4380, %r4375, %r4379;
	shf.l.wrap.b32 	%r4381, %r4380, %r4380, 7;
	add.s32 	%r4382, %r4340, %r4357;
	xor.b32  	%r4383, %r4378, %r4382;
	shf.l.wrap.b32 	%r4384, %r4383, %r4383, 16;
	add.s32 	%r4385, %r4367, %r4384;
	xor.b32  	%r4386, %r4357, %r4385;
	shf.l.wrap.b32 	%r4387, %r4386, %r4386, 12;
	add.s32 	%r4388, %r4382, %r4387;
	xor.b32  	%r4389, %r4384, %r4388;
	shf.l.wrap.b32 	%r4390, %r4389, %r4389, 8;
	add.s32 	%r4391, %r4385, %r4390;
	xor.b32  	%r4392, %r4387, %r4391;
	shf.l.wrap.b32 	%r4393, %r4392, %r4392, 7;
	add.s32 	%r4394, %r4352, %r4369;
	xor.b32  	%r4395, %r4342, %r4394;
	shf.l.wrap.b32 	%r4396, %r4395, %r4395, 16;
	add.s32 	%r4397, %r4379, %r4396;
	xor.b32  	%r4398, %r4369, %r4397;
	shf.l.wrap.b32 	%r4399, %r4398, %r4398, 12;
	add.s32 	%r4400, %r4394, %r4399;
	xor.b32  	%r4401, %r4396, %r4400;
	shf.l.wrap.b32 	%r4402, %r4401, %r4401, 8;
	add.s32 	%r4403, %r4397, %r4402;
	xor.b32  	%r4404, %r4399, %r4403;
	shf.l.wrap.b32 	%r4405, %r4404, %r4404, 7;
	add.s32 	%r4406, %r4364, %r4381;
	xor.b32  	%r4407, %r4354, %r4406;
	shf.l.wrap.b32 	%r4408, %r4407, %r4407, 16;
	add.s32 	%r4409, %r4343, %r4408;
	xor.b32  	%r4410, %r4381, %r4409;
	shf.l.wrap.b32 	%r4411, %r4410, %r4410, 12;
	add.s32 	%r4412, %r4406, %r4411;
	xor.b32  	%r4413, %r4408, %r4412;
	shf.l.wrap.b32 	%r4414, %r4413, %r4413, 8;
	add.s32 	%r4415, %r4409, %r4414;
	xor.b32  	%r4416, %r4411, %r4415;
	shf.l.wrap.b32 	%r4417, %r4416, %r4416, 7;
	add.s32 	%r4418, %r4376, %r4345;
	xor.b32  	%r4419, %r4366, %r4418;
	shf.l.wrap.b32 	%r4420, %r4419, %r4419, 16;
	add.s32 	%r4421, %r4355, %r4420;
	xor.b32  	%r4422, %r4345, %r4421;
	shf.l.wrap.b32 	%r4423, %r4422, %r4422, 12;
	add.s32 	%r4424, %r4418, %r4423;
	xor.b32  	%r4425, %r4420, %r4424;
	shf.l.wrap.b32 	%r4426, %r4425, %r4425, 8;
	add.s32 	%r4427, %r4421, %r4426;
	xor.b32  	%r4428, %r4423, %r4427;
	shf.l.wrap.b32 	%r4429, %r4428, %r4428, 7;
	add.s32 	%r4430, %r4388, %r4429;
	xor.b32  	%r4431, %r4402, %r4430;
	shf.l.wrap.b32 	%r4432, %r4431, %r4431, 16;
	add.s32 	%r4433, %r4415, %r4432;
	xor.b32  	%r4434, %r4429, %r4433;
	shf.l.wrap.b32 	%r4435, %r4434, %r4434, 12;
	add.s32 	%r4436, %r4430, %r4435;
	xor.b32  	%r4437, %r4432, %r4436;
	shf.l.wrap.b32 	%r4438, %r4437, %r4437, 8;
	add.s32 	%r4439, %r4433, %r4438;
	xor.b32  	%r4440, %r4435, %r4439;
	shf.l.wrap.b32 	%r4441, %r4440, %r4440, 7;
	add.s32 	%r4442, %r4400, %r4393;
	xor.b32  	%r4443, %r4414, %r4442;
	shf.l.wrap.b32 	%r4444, %r4443, %r4443, 16;
	add.s32 	%r4445, %r4427, %r4444;
	xor.b32  	%r4446, %r4393, %r4445;
	shf.l.wrap.b32 	%r4447, %r4446, %r4446, 12;
	add.s32 	%r4448, %r4442, %r4447;
	xor.b32  	%r4449, %r4444, %r4448;
	shf.l.wrap.b32 	%r4450, %r4449, %r4449, 8;
	add.s32 	%r4451, %r4445, %r4450;
	xor.b32  	%r4452, %r4447, %r4451;
	shf.l.wrap.b32 	%r4453, %r4452, %r4452, 7;
	add.s32 	%r4454, %r4412, %r4405;
	xor.b32  	%r4455, %r4426, %r4454;
	shf.l.wrap.b32 	%r4456, %r4455, %r4455, 16;
	add.s32 	%r4457, %r4391, %r4456;
	xor.b32  	%r4458, %r4405, %r4457;
	shf.l.wrap.b32 	%r4459, %r4458, %r4458, 12;
	add.s32 	%r4460, %r4454, %r4459;
	xor.b32  	%r4461, %r4456, %r4460;
	shf.l.wrap.b32 	%r4462, %r4461, %r4461, 8;
	add.s32 	%r4463, %r4457, %r4462;
	xor.b32  	%r4464, %r4459, %r4463;
	shf.l.wrap.b32 	%r4465, %r4464, %r4464, 7;
	add.s32 	%r4466, %r4424, %r4417;
	xor.b32  	%r4467, %r4390, %r4466;
	shf.l.wrap.b32 	%r4468, %r4467, %r4467, 16;
	add.s32 	%r4469, %r4403, %r4468;
	xor.b32  	%r4470, %r4417, %r4469;
	shf.l.wrap.b32 	%r4471, %r4470, %r4470, 12;
	add.s32 	%r4472, %r4466, %r4471;
	xor.b32  	%r4473, %r4468, %r4472;
	shf.l.wrap.b32 	%r4474, %r4473, %r4473, 8;
	add.s32 	%r4475, %r4469, %r4474;
	xor.b32  	%r4476, %r4471, %r4475;
	shf.l.wrap.b32 	%r4477, %r4476, %r4476, 7;
	add.s32 	%r4478, %r4436, %r4453;
	xor.b32  	%r4479, %r4474, %r4478;
	shf.l.wrap.b32 	%r4480, %r4479, %r4479, 16;
	add.s32 	%r4481, %r4463, %r4480;
	xor.b32  	%r4482, %r4453, %r4481;
	shf.l.wrap.b32 	%r4483, %r4482, %r4482, 12;
	add.s32 	%r4484, %r4478, %r4483;
	xor.b32  	%r4485, %r4480, %r4484;
	shf.l.wrap.b32 	%r4486, %r4485, %r4485, 8;
	add.s32 	%r4487, %r4481, %r4486;
	xor.b32  	%r4488, %r4483, %r4487;
	shf.l.wrap.b32 	%r4489, %r4488, %r4488, 7;
	add.s32 	%r4490, %r4448, %r4465;
	xor.b32  	%r4491, %r4438, %r4490;
	shf.l.wrap.b32 	%r4492, %r4491, %r4491, 16;
	add.s32 	%r4493, %r4475, %r4492;
	xor.b32  	%r4494, %r4465, %r4493;
	shf.l.wrap.b32 	%r4495, %r4494, %r4494, 12;
	add.s32 	%r4496, %r4490, %r4495;
	xor.b32  	%r4497, %r4492, %r4496;
	shf.l.wrap.b32 	%r4498, %r4497, %r4497, 8;
	add.s32 	%r4499, %r4493, %r4498;
	xor.b32  	%r4500, %r4495, %r4499;
	shf.l.wrap.b32 	%r4501, %r4500, %r4500, 7;
	add.s32 	%r4502, %r4460, %r4477;
	xor.b32  	%r4503, %r4450, %r4502;
	shf.l.wrap.b32 	%r4504, %r4503, %r4503, 16;
	add.s32 	%r4505, %r4439, %r4504;
	xor.b32  	%r4506, %r4477, %r4505;
	shf.l.wrap.b32 	%r4507, %r4506, %r4506, 12;
	add.s32 	%r4508, %r4502, %r4507;
	xor.b32  	%r4509, %r4504, %r4508;
	shf.l.wrap.b32 	%r4510, %r4509, %r4509, 8;
	add.s32 	%r4511, %r4505, %r4510;
	xor.b32  	%r4512, %r4507, %r4511;
	shf.l.wrap.b32 	%r4513, %r4512, %r4512, 7;
	add.s32 	%r4514, %r4472, %r4441;
	xor.b32  	%r4515, %r4462, %r4514;
	shf.l.wrap.b32 	%r4516, %r4515, %r4515, 16;
	add.s32 	%r4517, %r4451, %r4516;
	xor.b32  	%r4518, %r4441, %r4517;
	shf.l.wrap.b32 	%r4519, %r4518, %r4518, 12;
	add.s32 	%r4520, %r4514, %r4519;
	xor.b32  	%r4521, %r4516, %r4520;
	shf.l.wrap.b32 	%r4522, %r4521, %r4521, 8;
	add.s32 	%r4523, %r4517, %r4522;
	xor.b32  	%r4524, %r4519, %r4523;
	shf.l.wrap.b32 	%r4525, %r4524, %r4524, 7;
	add.s32 	%r4526, %r4484, %r4525;
	xor.b32  	%r4527, %r4498, %r4526;
	shf.l.wrap.b32 	%r4528, %r4527, %r4527, 16;
	add.s32 	%r4529, %r4511, %r4528;
	xor.b32  	%r4530, %r4525, %r4529;
	shf.l.wrap.b32 	%r4531, %r4530, %r4530, 12;
	add.s32 	%r4532, %r4526, %r4531;
	xor.b32  	%r4533, %r4528, %r4532;
	shf.l.wrap.b32 	%r4534, %r4533, %r4533, 8;
	add.s32 	%r4535, %r4529, %r4534;
	xor.b32  	%r4536, %r4531, %r4535;
	shf.l.wrap.b32 	%r4537, %r4536, %r4536, 7;
	add.s32 	%r4538, %r4496, %r4489;
	xor.b32  	%r4539, %r4510, %r4538;
	shf.l.wrap.b32 	%r4540, %r4539, %r4539, 16;
	add.s32 	%r4541, %r4523, %r4540;
	xor.b32  	%r4542, %r4489, %r4541;
	shf.l.wrap.b32 	%r4543, %r4542, %r4542, 12;
	add.s32 	%r4544, %r4538, %r4543;
	xor.b32  	%r4545, %r4540, %r4544;
	shf.l.wrap.b32 	%r4546, %r4545, %r4545, 8;
	add.s32 	%r4547, %r4541, %r4546;
	xor.b32  	%r4548, %r4543, %r4547;
	shf.l.wrap.b32 	%r4549, %r4548, %r4548, 7;
	add.s32 	%r4550, %r4508, %r4501;
	xor.b32  	%r4551, %r4522, %r4550;
	shf.l.wrap.b32 	%r4552, %r4551, %r4551, 16;
	add.s32 	%r4553, %r4487, %r4552;
	xor.b32  	%r4554, %r4501, %r4553;
	shf.l.wrap.b32 	%r4555, %r4554, %r4554, 12;
	add.s32 	%r4556, %r4550, %r4555;
	xor.b32  	%r4557, %r4552, %r4556;
	shf.l.wrap.b32 	%r4558, %r4557, %r4557, 8;
	add.s32 	%r4559, %r4553, %r4558;
	xor.b32  	%r4560, %r4555, %r4559;
	shf.l.wrap.b32 	%r4561, %r4560, %r4560, 7;
	add.s32 	%r4562, %r4520, %r4513;
	xor.b32  	%r4563, %r4486, %r4562;
	shf.l.wrap.b32 	%r4564, %r4563, %r4563, 16;
	add.s32 	%r4565, %r4499, %r4564;
	xor.b32  	%r4566, %r4513, %r4565;
	shf.l.wrap.b32 	%r4567, %r4566, %r4566, 12;
	add.s32 	%r4568, %r4562, %r4567;
	xor.b32  	%r4569, %r4564, %r4568;
	shf.l.wrap.b32 	%r4570, %r4569, %r4569, 8;
	add.s32 	%r4571, %r4565, %r4570;
	xor.b32  	%r4572, %r4567, %r4571;
	shf.l.wrap.b32 	%r4573, %r4572, %r4572, 7;
	add.s32 	%r4574, %r4532, %r4549;
	xor.b32  	%r4575, %r4570, %r4574;
	shf.l.wrap.b32 	%r4576, %r4575, %r4575, 16;
	add.s32 	%r4577, %r4559, %r4576;
	xor.b32  	%r4578, %r4549, %r4577;
	shf.l.wrap.b32 	%r4579, %r4578, %r4578, 12;
	add.s32 	%r4580, %r4574, %r4579;
	xor.b32  	%r4581, %r4576, %r4580;
	shf.l.wrap.b32 	%r4582, %r4581, %r4581, 8;
	add.s32 	%r4583, %r4577, %r4582;
	xor.b32  	%r4584, %r4579, %r4583;
	shf.l.wrap.b32 	%r4585, %r4584, %r4584, 7;
	add.s32 	%r4586, %r4544, %r4561;
	xor.b32  	%r4587, %r4534, %r4586;
	shf.l.wrap.b32 	%r4588, %r4587, %r4587, 16;
	add.s32 	%r4589, %r4571, %r4588;
	xor.b32  	%r4590, %r4561, %r4589;
	shf.l.wrap.b32 	%r4591, %r4590, %r4590, 12;
	add.s32 	%r4592, %r4586, %r4591;
	xor.b32  	%r4593, %r4588, %r4592;
	shf.l.wrap.b32 	%r4594, %r4593, %r4593, 8;
	add.s32 	%r4595, %r4589, %r4594;
	xor.b32  	%r4596, %r4591, %r4595;
	shf.l.wrap.b32 	%r4597, %r4596, %r4596, 7;
	add.s32 	%r4598, %r4556, %r4573;
	xor.b32  	%r4599, %r4546, %r4598;
	shf.l.wrap.b32 	%r4600, %r4599, %r4599, 16;
	add.s32 	%r4601, %r4535, %r4600;
	xor.b32  	%r4602, %r4573, %r4601;
	shf.l.wrap.b32 	%r4603, %r4602, %r4602, 12;
	add.s32 	%r4604, %r4598, %r4603;
	xor.b32  	%r4605, %r4600, %r4604;
	shf.l.wrap.b32 	%r4606, %r4605, %r4605, 8;
	add.s32 	%r4607, %r4601, %r4606;
	xor.b32  	%r4608, %r4603, %r4607;
	shf.l.wrap.b32 	%r4609, %r4608, %r4608, 7;
	add.s32 	%r4610, %r4568, %r4537;
	xor.b32  	%r4611, %r4558, %r4610;
	shf.l.wrap.b32 	%r4612, %r4611, %r4611, 16;
	add.s32 	%r4613, %r4547, %r4612;
	xor.b32  	%r4614, %r4537, %r4613;
	shf.l.wrap.b32 	%r4615, %r4614, %r4614, 12;
	add.s32 	%r4616, %r4610, %r4615;
	xor.b32  	%r4617, %r4612, %r4616;
	shf.l.wrap.b32 	%r4618, %r4617, %r4617, 8;
	add.s32 	%r4619, %r4613, %r4618;
	xor.b32  	%r4620, %r4615, %r4619;
	shf.l.wrap.b32 	%r4621, %r4620, %r4620, 7;
	add.s32 	%r21862, %r12, %r4580;
	add.s32 	%r21861, %r13, %r4592;
	add.s32 	%r21860, %r14, %r4604;
	add.s32 	%r21859, %r15, %r4616;
	add.s32 	%r21863, %r21870, %r4621;
	add.s32 	%r21864, %r21869, %r4585;
	add.s32 	%r21865, %r21868, %r4597;
	add.s32 	%r21866, %r21867, %r4609;
	xor.b32  	%r4622, %r4242, 1;
	shf.l.wrap.b32 	%r4623, %r4242, %r4622, 16;
	add.s32 	%r4624, %r21870, %r4623;
	xor.b32  	%r4625, %r21870, %r4624;
	shf.l.wrap.b32 	%r4626, %r4625, %r4625, 12;
	add.s32 	%r4627, %r4242, %r4626;
	xor.b32  	%r4628, %r4623, %r4627;
	shf.l.wrap.b32 	%r4629, %r4628, %r4628, 8;
	add.s32 	%r4630, %r4624, %r4629;
	xor.b32  	%r4631, %r4626, %r4630;
	shf.l.wrap.b32 	%r4632, %r4631, %r4631, 7;
	add.s32 	%r4633, %r4627, %r4263;
	xor.b32  	%r4634, %r4282, %r4633;
	shf.l.wrap.b32 	%r4635, %r4634, %r4634, 16;
	add.s32 	%r4636, %r4272, %r4635;
	xor.b32  	%r4637, %r4263, %r4636;
	shf.l.wrap.b32 	%r4638, %r4637, %r4637, 12;
	add.s32 	%r4639, %r4633, %r4638;
	xor.b32  	%r4640, %r4635, %r4639;
	shf.l.wrap.b32 	%r4641, %r4640, %r4640, 8;
	add.s32 	%r4642, %r4636, %r4641;
	xor.b32  	%r4643, %r4638, %r4642;
	shf.l.wrap.b32 	%r4644, %r4643, %r4643, 7;
	xor.b32  	%r4645, %r4629, %r4298;
	shf.l.wrap.b32 	%r4646, %r4645, %r4645, 16;
	add.s32 	%r4647, %r4283, %r4646;
	xor.b32  	%r4648, %r4274, %r4647;
	shf.l.wrap.b32 	%r4649, %r4648, %r4648, 12;
	add.s32 	%r4650, %r4298, %r4649;
	xor.b32  	%r4651, %r4646, %r4650;
	shf.l.wrap.b32 	%r4652, %r4651, %r4651, 8;
	add.s32 	%r4653, %r4647, %r4652;
	xor.b32  	%r4654, %r4649, %r4653;
	shf.l.wrap.b32 	%r4655, %r4654, %r4654, 7;
	add.s32 	%r4656, %r4630, %r4312;
	xor.b32  	%r4657, %r4285, %r4656;
	shf.l.wrap.b32 	%r4658, %r4657, %r4657, 12;
	add.s32 	%r4659, %r4310, %r4658;
	xor.b32  	%r4660, %r4312, %r4659;
	shf.l.wrap.b32 	%r4661, %r4660, %r4660, 8;
	add.s32 	%r4662, %r4656, %r4661;
	xor.b32  	%r4663, %r4658, %r4662;
	shf.l.wrap.b32 	%r4664, %r4663, %r4663, 7;
	add.s32 	%r4665, %r4280, %r4632;
	xor.b32  	%r4666, %r4271, %r4665;
	shf.l.wrap.b32 	%r4667, %r4666, %r4666, 16;
	add.s32 	%r4668, %r4261, %r4667;
	xor.b32  	%r4669, %r4632, %r4668;
	shf.l.wrap.b32 	%r4670, %r4669, %r4669, 12;
	add.s32 	%r4671, %r4665, %r4670;
	xor.b32  	%r4672, %r4667, %r4671;
	shf.l.wrap.b32 	%r4673, %r4672, %r4672, 8;
	add.s32 	%r4674, %r4668, %r4673;
	xor.b32  	%r4675, %r4670, %r4674;
	shf.l.wrap.b32 	%r4676, %r4675, %r4675, 7;
	add.s32 	%r4677, %r4639, %r4676;
	xor.b32  	%r4678, %r4652, %r4677;
	shf.l.wrap.b32 	%r4679, %r4678, %r4678, 16;
	add.s32 	%r4680, %r4662, %r4679;
	xor.b32  	%r4681, %r4676, %r4680;
	shf.l.wrap.b32 	%r4682, %r4681, %r4681, 12;
	add.s32 	%r4683, %r4677, %r4682;
	xor.b32  	%r4684, %r4679, %r4683;
	shf.l.wrap.b32 	%r4685, %r4684, %r4684, 8;
	add.s32 	%r4686, %r4680, %r4685;
	xor.b32  	%r4687, %r4682, %r4686;
	shf.l.wrap.b32 	%r4688, %r4687, %r4687, 7;
	add.s32 	%r4689, %r4650, %r4644;
	xor.b32  	%r4690, %r4661, %r4689;
	shf.l.wrap.b32 	%r4691, %r4690, %r4690, 16;
	add.s32 	%r4692, %r4674, %r4691;
	xor.b32  	%r4693, %r4644, %r4692;
	shf.l.wrap.b32 	%r4694, %r4693, %r4693, 12;
	add.s32 	%r4695, %r4689, %r4694;
	xor.b32  	%r4696, %r4691, %r4695;
	shf.l.wrap.b32 	%r4697, %r4696, %r4696, 8;
	add.s32 	%r4698, %r4692, %r4697;
	xor.b32  	%r4699, %r4694, %r4698;
	shf.l.wrap.b32 	%r4700, %r4699, %r4699, 7;
	add.s32 	%r4701, %r4659, %r4655;
	xor.b32  	%r4702, %r4673, %r4701;
	shf.l.wrap.b32 	%r4703, %r4702, %r4702, 16;
	add.s32 	%r4704, %r4642, %r4703;
	xor.b32  	%r4705, %r4655, %r4704;
	shf.l.wrap.b32 	%r4706, %r4705, %r4705, 12;
	add.s32 	%r4707, %r4701, %r4706;
	xor.b32  	%r4708, %r4703, %r4707;
	shf.l.wrap.b32 	%r4709, %r4708, %r4708, 8;
	add.s32 	%r4710, %r4704, %r4709;
	xor.b32  	%r4711, %r4706, %r4710;
	shf.l.wrap.b32 	%r4712, %r4711, %r4711, 7;
	add.s32 	%r4713, %r4671, %r4664;
	xor.b32  	%r4714, %r4641, %r4713;
	shf.l.wrap.b32 	%r4715, %r4714, %r4714, 16;
	add.s32 	%r4716, %r4653, %r4715;
	xor.b32  	%r4717, %r4664, %r4716;
	shf.l.wrap.b32 	%r4718, %r4717, %r4717, 12;
	add.s32 	%r4719, %r4713, %r4718;
	xor.b32  	%r4720, %r4715, %r4719;
	shf.l.wrap.b32 	%r4721, %r4720, %r4720, 8;
	add.s32 	%r4722, %r4716, %r4721;
	xor.b32  	%r4723, %r4718, %r4722;
	shf.l.wrap.b32 	%r4724, %r4723, %r4723, 7;
	add.s32 	%r4725, %r4683, %r4700;
	xor.b32  	%r4726, %r4721, %r4725;
	shf.l.wrap.b32 	%r4727, %r4726, %r4726, 16;
	add.s32 	%r4728, %r4710, %r4727;
	xor.b32  	%r4729, %r4700, %r4728;
	shf.l.wrap.b32 	%r4730, %r4729, %r4729, 12;
	add.s32 	%r4731, %r4725, %r4730;
	xor.b32  	%r4732, %r4727, %r4731;
	shf.l.wrap.b32 	%r4733, %r4732, %r4732, 8;
	add.s32 	%r4734, %r4728, %r4733;
	xor.b32  	%r4735, %r4730, %r4734;
	shf.l.wrap.b32 	%r4736, %r4735, %r4735, 7;
	add.s32 	%r4737, %r4695, %r4712;
	xor.b32  	%r4738, %r4685, %r4737;
	shf.l.wrap.b32 	%r4739, %r4738, %r4738, 16;
	add.s32 	%r4740, %r4722, %r4739;
	xor.b32  	%r4741, %r4712, %r4740;
	shf.l.wrap.b32 	%r4742, %r4741, %r4741, 12;
	add.s32 	%r4743, %r4737, %r4742;
	xor.b32  	%r4744, %r4739, %r4743;
	shf.l.wrap.b32 	%r4745, %r4744, %r4744, 8;
	add.s32 	%r4746, %r4740, %r4745;
	xor.b32  	%r4747, %r4742, %r4746;
	shf.l.wrap.b32 	%r4748, %r4747, %r4747, 7;
	add.s32 	%r4749, %r4707, %r4724;
	xor.b32  	%r4750, %r4697, %r4749;
	shf.l.wrap.b32 	%r4751, %r4750, %r4750, 16;
	add.s32 	%r4752, %r4686, %r4751;
	xor.b32  	%r4753, %r4724, %r4752;
	shf.l.wrap.b32 	%r4754, %r4753, %r4753, 12;
	add.s32 	%r4755, %r4749, %r4754;
	xor.b32  	%r4756, %r4751, %r4755;
	shf.l.wrap.b32 	%r4757, %r4756, %r4756, 8;
	add.s32 	%r4758, %r4752, %r4757;
	xor.b32  	%r4759, %r4754, %r4758;
	shf.l.wrap.b32 	%r4760, %r4759, %r4759, 7;
	add.s32 	%r4761, %r4719, %r4688;
	xor.b32  	%r4762, %r4709, %r4761;
	shf.l.wrap.b32 	%r4763, %r4762, %r4762, 16;
	add.s32 	%r4764, %r4698, %r4763;
	xor.b32  	%r4765, %r4688, %r4764;
	shf.l.wrap.b32 	%r4766, %r4765, %r4765, 12;
	add.s32 	%r4767, %r4761, %r4766;
	xor.b32  	%r4768, %r4763, %r4767;
	shf.l.wrap.b32 	%r4769, %r4768, %r4768, 8;
	add.s32 	%r4770, %r4764, %r4769;
	xor.b32  	%r4771, %r4766, %r4770;
	shf.l.wrap.b32 	%r4772, %r4771, %r4771, 7;
	add.s32 	%r4773, %r4731, %r4772;
	xor.b32  	%r4774, %r4745, %r4773;
	shf.l.wrap.b32 	%r4775, %r4774, %r4774, 16;
	add.s32 	%r4776, %r4758, %r4775;
	xor.b32  	%r4777, %r4772, %r4776;
	shf.l.wrap.b32 	%r4778, %r4777, %r4777, 12;
	add.s32 	%r4779, %r4773, %r4778;
	xor.b32  	%r4780, %r4775, %r4779;
	shf.l.wrap.b32 	%r4781, %r4780, %r4780, 8;
	add.s32 	%r4782, %r4776, %r4781;
	xor.b32  	%r4783, %r4778, %r4782;
	shf.l.wrap.b32 	%r4784, %r4783, %r4783, 7;
	add.s32 	%r4785, %r4743, %r4736;
	xor.b32  	%r4786, %r4757, %r4785;
	shf.l.wrap.b32 	%r4787, %r4786, %r4786, 16;
	add.s32 	%r4788, %r4770, %r4787;
	xor.b32  	%r4789, %r4736, %r4788;
	shf.l.wrap.b32 	%r4790, %r4789, %r4789, 12;
	add.s32 	%r4791, %r4785, %r4790;
	xor.b32  	%r4792, %r4787, %r4791;
	shf.l.wrap.b32 	%r4793, %r4792, %r4792, 8;
	add.s32 	%r4794, %r4788, %r4793;
	xor.b32  	%r4795, %r4790, %r4794;
	shf.l.wrap.b32 	%r4796, %r4795, %r4795, 7;
	add.s32 	%r4797, %r4755, %r4748;
	xor.b32  	%r4798, %r4769, %r4797;
	shf.l.wrap.b32 	%r4799, %r4798, %r4798, 16;
	add.s32 	%r4800, %r4734, %r4799;
	xor.b32  	%r4801, %r4748, %r4800;
	shf.l.wrap.b32 	%r4802, %r4801, %r4801, 12;
	add.s32 	%r4803, %r4797, %r4802;
	xor.b32  	%r4804, %r4799, %r4803;
	shf.l.wrap.b32 	%r4805, %r4804, %r4804, 8;
	add.s32 	%r4806, %r4800, %r4805;
	xor.b32  	%r4807, %r4802, %r4806;
	shf.l.wrap.b32 	%r4808, %r4807, %r4807, 7;
	add.s32 	%r4809, %r4767, %r4760;
	xor.b32  	%r4810, %r4733, %r4809;
	shf.l.wrap.b32 	%r4811, %r4810, %r4810, 16;
	add.s32 	%r4812, %r4746, %r4811;
	xor.b32  	%r4813, %r4760, %r4812;
	shf.l.wrap.b32 	%r4814, %r4813, %r4813, 12;
	add.s32 	%r4815, %r4809, %r4814;
	xor.b32  	%r4816, %r4811, %r4815;
	shf.l.wrap.b32 	%r4817, %r4816, %r4816, 8;
	add.s32 	%r4818, %r4812, %r4817;
	xor.b32  	%r4819, %r4814, %r4818;
	shf.l.wrap.b32 	%r4820, %r4819, %r4819, 7;
	add.s32 	%r4821, %r4779, %r4796;
	xor.b32  	%r4822, %r4817, %r4821;
	shf.l.wrap.b32 	%r4823, %r4822, %r4822, 16;
	add.s32 	%r4824, %r4806, %r4823;
	xor.b32  	%r4825, %r4796, %r4824;
	shf.l.wrap.b32 	%r4826, %r4825, %r4825, 12;
	add.s32 	%r4827, %r4821, %r4826;
	xor.b32  	%r4828, %r4823, %r4827;
	shf.l.wrap.b32 	%r4829, %r4828, %r4828, 8;
	add.s32 	%r4830, %r4824, %r4829;
	xor.b32  	%r4831, %r4826, %r4830;
	shf.l.wrap.b32 	%r4832, %r4831, %r4831, 7;
	add.s32 	%r4833, %r4791, %r4808;
	xor.b32  	%r4834, %r4781, %r4833;
	shf.l.wrap.b32 	%r4835, %r4834, %r4834, 16;
	add.s32 	%r4836, %r4818, %r4835;
	xor.b32  	%r4837, %r4808, %r4836;
	shf.l.wrap.b32 	%r4838, %r4837, %r4837, 12;
	add.s32 	%r4839, %r4833, %r4838;
	xor.b32  	%r4840, %r4835, %r4839;
	shf.l.wrap.b32 	%r4841, %r4840, %r4840, 8;
	add.s32 	%r4842, %r4836, %r4841;
	xor.b32  	%r4843, %r4838, %r4842;
	shf.l.wrap.b32 	%r4844, %r4843, %r4843, 7;
	add.s32 	%r4845, %r4803, %r4820;
	xor.b32  	%r4846, %r4793, %r4845;
	shf.l.wrap.b32 	%r4847, %r4846, %r4846, 16;
	add.s32 	%r4848, %r4782, %r4847;
	xor.b32  	%r4849, %r4820, %r4848;
	shf.l.wrap.b32 	%r4850, %r4849, %r4849, 12;
	add.s32 	%r4851, %r4845, %r4850;
	xor.b32  	%r4852, %r4847, %r4851;
	shf.l.wrap.b32 	%r4853, %r4852, %r4852, 8;
	add.s32 	%r4854, %r4848, %r4853;
	xor.b32  	%r4855, %r4850, %r4854;
	shf.l.wrap.b32 	%r4856, %r4855, %r4855, 7;
	add.s32 	%r4857, %r4815, %r4784;
	xor.b32  	%r4858, %r4805, %r4857;
	shf.l.wrap.b32 	%r4859, %r4858, %r4858, 16;
	add.s32 	%r4860, %r4794, %r4859;
	xor.b32  	%r4861, %r4784, %r4860;
	shf.l.wrap.b32 	%r4862, %r4861, %r4861, 12;
	add.s32 	%r4863, %r4857, %r4862;
	xor.b32  	%r4864, %r4859, %r4863;
	shf.l.wrap.b32 	%r4865, %r4864, %r4864, 8;
	add.s32 	%r4866, %r4860, %r4865;
	xor.b32  	%r4867, %r4862, %r4866;
	shf.l.wrap.b32 	%r4868, %r4867, %r4867, 7;
	add.s32 	%r4869, %r4827, %r4868;
	xor.b32  	%r4870, %r4841, %r4869;
	shf.l.wrap.b32 	%r4871, %r4870, %r4870, 16;
	add.s32 	%r4872, %r4854, %r4871;
	xor.b32  	%r4873, %r4868, %r4872;
	shf.l.wrap.b32 	%r4874, %r4873, %r4873, 12;
	add.s32 	%r4875, %r4869, %r4874;
	xor.b32  	%r4876, %r4871, %r4875;
	shf.l.wrap.b32 	%r4877, %r4876, %r4876, 8;
	add.s32 	%r4878, %r4839, %r4832;
	xor.b32  	%r4879, %r4853, %r4878;
	shf.l.wrap.b32 	%r4880, %r4879, %r4879, 16;
	add.s32 	%r4881, %r4866, %r4880;
	xor.b32  	%r4882, %r4832, %r4881;
	shf.l.wrap.b32 	%r4883, %r4882, %r4882, 12;
	add.s32 	%r4884, %r4878, %r4883;
	xor.b32  	%r4885, %r4880, %r4884;
	shf.l.wrap.b32 	%r4886, %r4885, %r4885, 8;
	add.s32 	%r4887, %r4881, %r4886;
	xor.b32  	%r4888, %r4883, %r4887;
	shf.l.wrap.b32 	%r4889, %r4888, %r4888, 7;
	add.s32 	%r4890, %r4851, %r4844;
	xor.b32  	%r4891, %r4865, %r4890;
	shf.l.wrap.b32 	%r4892, %r4891, %r4891, 16;
	add.s32 	%r4893, %r4830, %r4892;
	xor.b32  	%r4894, %r4844, %r4893;
	shf.l.wrap.b32 	%r4895, %r4894, %r4894, 12;
	add.s32 	%r4896, %r4890, %r4895;
	xor.b32  	%r4897, %r4892, %r4896;
	shf.l.wrap.b32 	%r4898, %r4897, %r4897, 8;
	add.s32 	%r4899, %r4893, %r4898;
	xor.b32  	%r4900, %r4895, %r4899;
	shf.l.wrap.b32 	%r4901, %r4900, %r4900, 7;
	add.s32 	%r4902, %r4863, %r4856;
	xor.b32  	%r4903, %r4829, %r4902;
	shf.l.wrap.b32 	%r4904, %r4903, %r4903, 16;
	add.s32 	%r4905, %r4842, %r4904;
	xor.b32  	%r4906, %r4856, %r4905;
	shf.l.wrap.b32 	%r4907, %r4906, %r4906, 12;
	add.s32 	%r4908, %r4902, %r4907;
	xor.b32  	%r4909, %r4904, %r4908;
	shf.l.wrap.b32 	%r4910, %r4909, %r4909, 8;
	add.s32 	%r4911, %r4905, %r4910;
	add.s32 	%r4912, %r4875, %r4889;
	xor.b32  	%r4913, %r4910, %r4912;
	shf.l.wrap.b32 	%r4914, %r4913, %r4913, 16;
	add.s32 	%r4915, %r4899, %r4914;
	xor.b32  	%r4916, %r4889, %r4915;
	shr.u32 	%r4917, %r4916, 20;
	add.s32 	%r4918, %r4912, %r4917;
	add.s32 	%r4919, %r4884, %r4901;
	xor.b32  	%r4920, %r4877, %r4919;
	shf.l.wrap.b32 	%r4921, %r4920, %r4920, 16;
	add.s32 	%r4922, %r4911, %r4921;
	xor.b32  	%r4923, %r4901, %r4922;
	shr.u32 	%r4924, %r4923, 20;
	add.s32 	%r4925, %r4919, %r4924;
	add.s32 	%r4926, %r12, %r4918;
	add.s32 	%r4927, %r13, %r4925;
	not.b32 	%r4928, %r21858;
	add.s32 	%r4929, %r110, %r4928;
	mov.b32 	%r4930, 1;
	shl.b32 	%r4931, %r4930, %r4929;
	and.b32  	%r125, %r4931, %r11;
	setp.eq.s32 	%p19, %r125, 0;
	selp.b32 	%r4932, %r4926, %r4927, %p19;
	cvt.u16.u32 	%rs168, %r4932;
	and.b16  	%rs316, %rs168, 1;
	and.b16  	%rs169, %rs314, 255;
	setp.ne.s16 	%p20, %rs169, 1;
	@%p20 bra 	$L__BB7_21;
	setp.eq.s32 	%p21, %r125, 0;
	mul.wide.u32 	%rd20, %r21858, 16;
	add.s64 	%rd21, %rd1, %rd20;
	ld.global.u32 	%r4933, [%rd21+996];
	selp.b32 	%r4934, %r21862, %r21863, %p21;
	xor.b32  	%r4935, %r4934, %r4933;
	selp.b32 	%r4936, %r21861, %r21864, %p21;
	selp.b32 	%r21862, %r4935, %r21862, %p21;
	selp.b32 	%r21863, %r21863, %r4935, %p21;
	ld.global.u32 	%r4937, [%rd21+1000];
	xor.b32  	%r4938, %r4936, %r4937;
	selp.b32 	%r4939, %r21860, %r21865, %p21;
	selp.b32 	%r21861, %r4938, %r21861, %p21;
	selp.b32 	%r21864, %r21864, %r4938, %p21;
	ld.global.u32 	%r4940, [%rd21+1004];
	xor.b32  	%r4941, %r4939, %r4940;
	selp.b32 	%r4942, %r21859, %r21866, %p21;
	selp.b32 	%r21860, %r4941, %r21860, %p21;
	selp.b32 	%r21865, %r21865, %r4941, %p21;
	ld.global.u32 	%r4943, [%rd21+1008];
	xor.b32  	%r4944, %r4942, %r4943;
	selp.b32 	%r4945, 420, 445, %p21;
	selp.b32 	%r21859, %r4944, %r21859, %p21;
	selp.b32 	%r21866, %r21866, %r4944, %p21;
	add.s32 	%r4946, %r4945, %r21858;
	cvt.u64.u32 	%rd22, %r4946;
	add.s64 	%rd23, %rd1, %rd22;
	ld.global.u8 	%rs170, [%rd23+976];
	xor.b16  	%rs316, %rs170, %rs316;
$L__BB7_21:
	setp.eq.s32 	%p22, %r125, 0;
	selp.b32 	%r21870, %r21862, %r21863, %p22;
	selp.b32 	%r21869, %r21861, %r21864, %p22;
	selp.b32 	%r21868, %r21860, %r21865, %p22;
	selp.b32 	%r21867, %r21859, %r21866, %p22;
	add.s32 	%r146, %r21858, 1;
	setp.ne.s32 	%p23, %r21858, %r111;
	mov.u16 	%rs314, %rs316;
	mov.u32 	%r21858, %r146;
	@%p23 bra 	$L__BB7_19;
$L__BB7_22:
	st.shared.v2.u32 	[s_mem+49384], {%r21870, %r21869};
	st.shared.v2.u32 	[s_mem+49392], {%r21868, %r21867};
	st.shared.u8 	[s_mem+49400], %rs316;
	ld.global.v2.u8 	{%rs319, %rs24}, [%rd1+1480];
	ld.global.u32 	%r21887, [%rd1+1464];
	ld.global.u32 	%r21886, [%rd1+1468];
	ld.global.u32 	%r21885, [%rd1+1472];
	ld.global.u32 	%r21884, [%rd1+1476];
	setp.lt.u16 	%p24, %rs24, 12;
	@%p24 bra 	$L__BB7_27;
	cvt.u32.u16 	%r4948, %rs24;
	and.b32  	%r155, %r4948, 255;
	add.s32 	%r156, %r155, -12;
	mov.b32 	%r21875, 0;
	mov.u16 	%rs317, %rs319;
$L__BB7_24:
	add.s32 	%r4949, %r12, %r21887;
	shf.l.wrap.b32 	%r4950, %r4949, %r4949, 16;
	add.s32 	%r4951, %r21887, %r4950;
	xor.b32  	%r4952, %r21887, %r4951;
	shf.l.wrap.b32 	%r4953, %r4952, %r4952, 12;
	add.s32 	%r4954, %r4949, %r4953;
	xor.b32  	%r4955, %r4950, %r4954;
	shf.l.wrap.b32 	%r4956, %r4955, %r4955, 8;
	add.s32 	%r4957, %r4951, %r4956;
	xor.b32  	%r4958, %r4953, %r4957;
	shf.l.wrap.b32 	%r4959, %r4958, %r4958, 7;
	add.s32 	%r4960, %r13, %r21886;
	shf.l.wrap.b32 	%r4961, %r4960, %r4960, 16;
	add.s32 	%r4962, %r21886, %r4961;
	xor.b32  	%r4963, %r21886, %r4962;
	shf.l.wrap.b32 	%r4964, %r4963, %r4963, 12;
	add.s32 	%r4965, %r4960, %r4964;
	xor.b32  	%r4966, %r4961, %r4965;
	shf.l.wrap.b32 	%r4967, %r4966, %r4966, 8;
	add.s32 	%r4968, %r4962, %r4967;
	xor.b32  	%r4969, %r4964, %r4968;
	shf.l.wrap.b32 	%r4970, %r4969, %r4969, 7;
	add.s32 	%r4971, %r14, %r21885;
	shf.l.wrap.b32 	%r4972, %r4971, %r4971, 16;
	add.s32 	%r4973, %r21885, %r4972;
	xor.b32  	%r4974, %r21885, %r4973;
	shf.l.wrap.b32 	%r4975, %r4974, %r4974, 12;
	add.s32 	%r4976, %r4971, %r4975;
	xor.b32  	%r4977, %r4972, %r4976;
	shf.l.wrap.b32 	%r4978, %r4977, %r4977, 8;
	add.s32 	%r4979, %r4973, %r4978;
	xor.b32  	%r4980, %r4975, %r4979;
	shf.l.wrap.b32 	%r4981, %r4980, %r4980, 7;
	add.s32 	%r4982, %r15, %r21884;
	shf.l.wrap.b32 	%r4983, %r4982, %r4982, 16;
	add.s32 	%r4984, %r21884, %r4983;
	xor.b32  	%r4985, %r21884, %r4984;
	shf.l.wrap.b32 	%r4986, %r4985, %r4985, 12;
	add.s32 	%r4987, %r4982, %r4986;
	xor.b32  	%r4988, %r4983, %r4987;
	shf.l.wrap.b32 	%r4989, %r4988, %r4988, 8;
	add.s32 	%r4990, %r4984, %r4989;
	xor.b32  	%r4991, %r4986, %r4990;
	shf.l.wrap.b32 	%r4992, %r4991, %r4991, 7;
	add.s32 	%r4993, %r4954, %r4970;
	xor.b32  	%r4994, %r4989, %r4993;
	shf.l.wrap.b32 	%r4995, %r4994, %r4994, 16;
	add.s32 	%r4996, %r4979, %r4995;
	xor.b32  	%r4997, %r4970, %r4996;
	shf.l.wrap.b32 	%r4998, %r4997, %r4997, 12;
	add.s32 	%r4999, %r4993, %r4998;
	xor.b32  	%r5000, %r4995, %r4999;
	shf.l.wrap.b32 	%r5001, %r5000, %r5000, 8;
	add.s32 	%r5002, %r4996, %r5001;
	xor.b32  	%r5003, %r4998, %r5002;
	shf.l.wrap.b32 	%r5004, %r5003, %r5003, 7;
	add.s32 	%r5005, %r4965, %r4981;
	xor.b32  	%r5006, %r4956, %r5005;
	shf.l.wrap.b32 	%r5007, %r5006, %r5006, 16;
	add.s32 	%r5008, %r4990, %r5007;
	xor.b32  	%r5009, %r4981, %r5008;
	shf.l.wrap.b32 	%r5010, %r5009, %r5009, 12;
	add.s32 	%r5011, %r5005, %r5010;
	xor.b32  	%r5012, %r5007, %r5011;
	shf.l.wrap.b32 	%r5013, %r5012, %r5012, 8;
	add.s32 	%r5014, %r5008, %r5013;
	xor.b32  	%r5015, %r5010, %r5014;
	shf.l.wrap.b32 	%r5016, %r5015, %r5015, 7;
	add.s32 	%r5017, %r4976, %r4992;
	xor.b32  	%r5018, %r4967, %r5017;
	shf.l.wrap.b32 	%r5019, %r5018, %r5018, 16;
	add.s32 	%r5020, %r4957, %r5019;
	xor.b32  	%r5021, %r4992, %r5020;
	shf.l.wrap.b32 	%r5022, %r5021, %r5021, 12;
	add.s32 	%r5023, %r5017, %r5022;
	xor.b32  	%r5024, %r5019, %r5023;
	shf.l.wrap.b32 	%r5025, %r5024, %r5024, 8;
	add.s32 	%r5026, %r5020, %r5025;
	xor.b32  	%r5027, %r5022, %r5026;
	shf.l.wrap.b32 	%r5028, %r5027, %r5027, 7;
	add.s32 	%r5029, %r4987, %r4959;
	xor.b32  	%r5030, %r4978, %r5029;
	shf.l.wrap.b32 	%r5031, %r5030, %r5030, 16;
	add.s32 	%r5032, %r4968, %r5031;
	xor.b32  	%r5033, %r4959, %r5032;
	shf.l.wrap.b32 	%r5034, %r5033, %r5033, 12;
	add.s32 	%r5035, %r5029, %r5034;
	xor.b32  	%r5036, %r5031, %r5035;
	shf.l.wrap.b32 	%r5037, %r5036, %r5036, 8;
	add.s32 	%r5038, %r5032, %r5037;
	xor.b32  	%r5039, %r5034, %r5038;
	shf.l.wrap.b32 	%r5040, %r5039, %r5039, 7;
	add.s32 	%r5041, %r4999, %r5040;
	xor.b32  	%r5042, %r5013, %r5041;
	shf.l.wrap.b32 	%r5043, %r5042, %r5042, 16;
	add.s32 	%r5044, %r5026, %r5043;
	xor.b32  	%r5045, %r5040, %r5044;
	shf.l.wrap.b32 	%r5046, %r5045, %r5045, 12;
	add.s32 	%r5047, %r5041, %r5046;
	xor.b32  	%r5048, %r5043, %r5047;
	shf.l.wrap.b32 	%r5049, %r5048, %r5048, 8;
	add.s32 	%r5050, %r5044, %r5049;
	xor.b32  	%r5051, %r5046, %r5050;
	shf.l.wrap.b32 	%r5052, %r5051, %r5051, 7;
	add.s32 	%r5053, %r5011, %r5004;
	xor.b32  	%r5054, %r5025, %r5053;
	shf.l.wrap.b32 	%r5055, %r5054, %r5054, 16;
	add.s32 	%r5056, %r5038, %r5055;
	xor.b32  	%r5057, %r5004, %r5056;
	shf.l.wrap.b32 	%r5058, %r5057, %r5057, 12;
	add.s32 	%r5059, %r5053, %r5058;
	xor.b32  	%r5060, %r5055, %r5059;
	shf.l.wrap.b32 	%r5061, %r5060, %r5060, 8;
	add.s32 	%r5062, %r5056, %r5061;
	xor.b32  	%r5063, %r5058, %r5062;
	shf.l.wrap.b32 	%r5064, %r5063, %r5063, 7;
	add.s32 	%r5065, %r5023, %r5016;
	xor.b32  	%r5066, %r5037, %r5065;
	shf.l.wrap.b32 	%r5067, %r5066, %r5066, 16;
	add.s32 	%r5068, %r5002, %r5067;
	xor.b32  	%r5069, %r5016, %r5068;
	shf.l.wrap.b32 	%r5070, %r5069, %r5069, 12;
	add.s32 	%r5071, %r5065, %r5070;
	xor.b32  	%r5072, %r5067, %r5071;
	shf.l.wrap.b32 	%r5073, %r5072, %r5072, 8;
	add.s32 	%r5074, %r5068, %r5073;
	xor.b32  	%r5075, %r5070, %r5074;
	shf.l.wrap.b32 	%r5076, %r5075, %r5075, 7;
	add.s32 	%r5077, %r5035, %r5028;
	xor.b32  	%r5078, %r5001, %r5077;
	shf.l.wrap.b32 	%r5079, %r5078, %r5078, 16;
	add.s32 	%r5080, %r5014, %r5079;
	xor.b32  	%r5081, %r5028, %r5080;
	shf.l.wrap.b32 	%r5082, %r5081, %r5081, 12;
	add.s32 	%r5083, %r5077, %r5082;
	xor.b32  	%r5084, %r5079, %r5083;
	shf.l.wrap.b32 	%r5085, %r5084, %r5084, 8;
	add.s32 	%r5086, %r5080, %r5085;
	xor.b32  	%r5087, %r5082, %r5086;
	shf.l.wrap.b32 	%r5088, %r5087, %r5087, 7;
	add.s32 	%r5089, %r5047, %r5064;
	xor.b32  	%r5090, %r5085, %r5089;
	shf.l.wrap.b32 	%r5091, %r5090, %r5090, 16;
	add.s32 	%r5092, %r5074, %r5091;
	xor.b32  	%r5093, %r5064, %r5092;
	shf.l.wrap.b32 	%r5094, %r5093, %r5093, 12;
	add.s32 	%r5095, %r5089, %r5094;
	xor.b32  	%r5096, %r5091, %r5095;
	shf.l.wrap.b32 	%r5097, %r5096, %r5096, 8;
	add.s32 	%r5098, %r5092, %r5097;
	xor.b32  	%r5099, %r5094, %r5098;
	shf.l.wrap.b32 	%r5100, %r5099, %r5099, 7;
	add.s32 	%r5101, %r5059, %r5076;
	xor.b32  	%r5102, %r5049, %r5101;
	shf.l.wrap.b32 	%r5103, %r5102, %r5102, 16;
	add.s32 	%r5104, %r5086, %r5103;
	xor.b32  	%r5105, %r5076, %r5104;
	shf.l.wrap.b32 	%r5106, %r5105, %r5105, 12;
	add.s32 	%r5107, %r5101, %r5106;
	xor.b32  	%r5108, %r5103, %r5107;
	shf.l.wrap.b32 	%r5109, %r5108, %r5108, 8;
	add.s32 	%r5110, %r5104, %r5109;
	xor.b32  	%r5111, %r5106, %r5110;
	shf.l.wrap.b32 	%r5112, %r5111, %r5111, 7;
	add.s32 	%r5113, %r5071, %r5088;
	xor.b32  	%r5114, %r5061, %r5113;
	shf.l.wrap.b32 	%r5115, %r5114, %r5114, 16;
	add.s32 	%r5116, %r5050, %r5115;
	xor.b32  	%r5117, %r5088, %r5116;
	shf.l.wrap.b32 	%r5118, %r5117, %r5117, 12;
	add.s32 	%r5119, %r5113, %r5118;
	xor.b32  	%r5120, %r5115, %r5119;
	shf.l.wrap.b32 	%r5121, %r5120, %r5120, 8;
	add.s32 	%r5122, %r5116, %r5121;
	xor.b32  	%r5123, %r5118, %r5122;
	shf.l.wrap.b32 	%r5124, %r5123, %r5123, 7;
	add.s32 	%r5125, %r5083, %r5052;
	xor.b32  	%r5126, %r5073, %r5125;
	shf.l.wrap.b32 	%r5127, %r5126, %r5126, 16;
	add.s32 	%r5128, %r5062, %r5127;
	xor.b32  	%r5129, %r5052, %r5128;
	shf.l.wrap.b32 	%r5130, %r5129, %r5129, 12;
	add.s32 	%r5131, %r5125, %r5130;
	xor.b32  	%r5132, %r5127, %r5131;
	shf.l.wrap.b32 	%r5133, %r5132, %r5132, 8;
	add.s32 	%r5134, %r5128, %r5133;
	xor.b32  	%r5135, %r5130, %r5134;
	shf.l.wrap.b32 	%r5136, %r5135, %r5135, 7;
	add.s32 	%r5137, %r5095, %r5136;
	xor.b32  	%r5138, %r5109, %r5137;
	shf.l.wrap.b32 	%r5139, %r5138, %r5138, 16;
	add.s32 	%r5140, %r5122, %r5139;
	xor.b32  	%r5141, %r5136, %r5140;
	shf.l.wrap.b32 	%r5142, %r5141, %r5141, 12;
	add.s32 	%r5143, %r5137, %r5142;
	xor.b32  	%r5144, %r5139, %r5143;
	shf.l.wrap.b32 	%r5145, %r5144, %r5144, 8;
	add.s32 	%r5146, %r5140, %r5145;
	xor.b32  	%r5147, %r5142, %r5146;
	shf.l.wrap.b32 	%r5148, %r5147, %r5147, 7;
	add.s32 	%r5149, %r5107, %r5100;
	xor.b32  	%r5150, %r5121, %r5149;
	shf.l.wrap.b32 	%r5151, %r5150, %r5150, 16;
	add.s32 	%r5152, %r5134, %r5151;
	xor.b32  	%r5153, %r5100, %r5152;
	shf.l.wrap.b32 	%r5154, %r5153, %r5153, 12;
	add.s32 	%r5155, %r5149, %r5154;
	xor.b32  	%r5156, %r5151, %r5155;
	shf.l.wrap.b32 	%r5157, %r5156, %r5156, 8;
	add.s32 	%r5158, %r5152, %r5157;
	xor.b32  	%r5159, %r5154, %r5158;
	shf.l.wrap.b32 	%r5160, %r5159, %r5159, 7;
	add.s32 	%r5161, %r5119, %r5112;
	xor.b32  	%r5162, %r5133, %r5161;
	shf.l.wrap.b32 	%r5163, %r5162, %r5162, 16;
	add.s32 	%r5164, %r5098, %r5163;
	xor.b32  	%r5165, %r5112, %r5164;
	shf.l.wrap.b32 	%r5166, %r5165, %r5165, 12;
	add.s32 	%r5167, %r5161, %r5166;
	xor.b32  	%r5168, %r5163, %r5167;
	shf.l.wrap.b32 	%r5169, %r5168, %r5168, 8;
	add.s32 	%r5170, %r5164, %r5169;
	xor.b32  	%r5171, %r5166, %r5170;
	shf.l.wrap.b32 	%r5172, %r5171, %r5171, 7;
	add.s32 	%r5173, %r5131, %r5124;
	xor.b32  	%r5174, %r5097, %r5173;
	shf.l.wrap.b32 	%r5175, %r5174, %r5174, 16;
	add.s32 	%r5176, %r5110, %r5175;
	xor.b32  	%r5177, %r5124, %r5176;
	shf.l.wrap.b32 	%r5178, %r5177, %r5177, 12;
	add.s32 	%r5179, %r5173, %r5178;
	xor.b32  	%r5180, %r5175, %r5179;
	shf.l.wrap.b32 	%r5181, %r5180, %r5180, 8;
	add.s32 	%r5182, %r5176, %r5181;
	xor.b32  	%r5183, %r5178, %r5182;
	shf.l.wrap.b32 	%r5184, %r5183, %r5183, 7;
	add.s32 	%r5185, %r5143, %r5160;
	xor.b32  	%r5186, %r5181, %r5185;
	shf.l.wrap.b32 	%r5187, %r5186, %r5186, 16;
	add.s32 	%r5188, %r5170, %r5187;
	xor.b32  	%r5189, %r5160, %r5188;
	shf.l.wrap.b32 	%r5190, %r5189, %r5189, 12;
	add.s32 	%r5191, %r5185, %r5190;
	xor.b32  	%r5192, %r5187, %r5191;
	shf.l.wrap.b32 	%r5193, %r5192, %r5192, 8;
	add.s32 	%r5194, %r5188, %r5193;
	xor.b32  	%r5195, %r5190, %r5194;
	shf.l.wrap.b32 	%r5196, %r5195, %r5195, 7;
	add.s32 	%r5197, %r5155, %r5172;
	xor.b32  	%r5198, %r5145, %r5197;
	shf.l.wrap.b32 	%r5199, %r5198, %r5198, 16;
	add.s32 	%r5200, %r5182, %r5199;
	xor.b32  	%r5201, %r5172, %r5200;
	shf.l.wrap.b32 	%r5202, %r5201, %r5201, 12;
	add.s32 	%r5203, %r5197, %r5202;
	xor.b32  	%r5204, %r5199, %r5203;
	shf.l.wrap.b32 	%r5205, %r5204, %r5204, 8;
	add.s32 	%r5206, %r5200, %r5205;
	xor.b32  	%r5207, %r5202, %r5206;
	shf.l.wrap.b32 	%r5208, %r5207, %r5207, 7;
	add.s32 	%r5209, %r5167, %r5184;
	xor.b32  	%r5210, %r5157, %r5209;
	shf.l.wrap.b32 	%r5211, %r5210, %r5210, 16;
	add.s32 	%r5212, %r5146, %r5211;
	xor.b32  	%r5213, %r5184, %r5212;
	shf.l.wrap.b32 	%r5214, %r5213, %r5213, 12;
	add.s32 	%r5215, %r5209, %r5214;
	xor.b32  	%r5216, %r5211, %r5215;
	shf.l.wrap.b32 	%r5217, %r5216, %r5216, 8;
	add.s32 	%r5218, %r5212, %r5217;
	xor.b32  	%r5219, %r5214, %r5218;
	shf.l.wrap.b32 	%r5220, %r5219, %r5219, 7;
	add.s32 	%r5221, %r5179, %r5148;
	xor.b32  	%r5222, %r5169, %r5221;
	shf.l.wrap.b32 	%r5223, %r5222, %r5222, 16;
	add.s32 	%r5224, %r5158, %r5223;
	xor.b32  	%r5225, %r5148, %r5224;
	shf.l.wrap.b32 	%r5226, %r5225, %r5225, 12;
	add.s32 	%r5227, %r5221, %r5226;
	xor.b32  	%r5228, %r5223, %r5227;
	shf.l.wrap.b32 	%r5229, %r5228, %r5228, 8;
	add.s32 	%r5230, %r5224, %r5229;
	xor.b32  	%r5231, %r5226, %r5230;
	shf.l.wrap.b32 	%r5232, %r5231, %r5231, 7;
	add.s32 	%r5233, %r5191, %r5232;
	xor.b32  	%r5234, %r5205, %r5233;
	shf.l.wrap.b32 	%r5235, %r5234, %r5234, 16;
	add.s32 	%r5236, %r5218, %r5235;
	xor.b32  	%r5237, %r5232, %r5236;
	shf.l.wrap.b32 	%r5238, %r5237, %r5237, 12;
	add.s32 	%r5239, %r5233, %r5238;
	xor.b32  	%r5240, %r5235, %r5239;
	shf.l.wrap.b32 	%r5241, %r5240, %r5240, 8;
	add.s32 	%r5242, %r5236, %r5241;
	xor.b32  	%r5243, %r5238, %r5242;
	shf.l.wrap.b32 	%r5244, %r5243, %r5243, 7;
	add.s32 	%r5245, %r5203, %r5196;
	xor.b32  	%r5246, %r5217, %r5245;
	shf.l.wrap.b32 	%r5247, %r5246, %r5246, 16;
	add.s32 	%r5248, %r5230, %r5247;
	xor.b32  	%r5249, %r5196, %r5248;
	shf.l.wrap.b32 	%r5250, %r5249, %r5249, 12;
	add.s32 	%r5251, %r5245, %r5250;
	xor.b32  	%r5252, %r5247, %r5251;
	shf.l.wrap.b32 	%r5253, %r5252, %r5252, 8;
	add.s32 	%r5254, %r5248, %r5253;
	xor.b32  	%r5255, %r5250, %r5254;
	shf.l.wrap.b32 	%r5256, %r5255, %r5255, 7;
	add.s32 	%r5257, %r5215, %r5208;
	xor.b32  	%r5258, %r5229, %r5257;
	shf.l.wrap.b32 	%r5259, %r5258, %r5258, 16;
	add.s32 	%r5260, %r5194, %r5259;
	xor.b32  	%r5261, %r5208, %r5260;
	shf.l.wrap.b32 	%r5262, %r5261, %r5261, 12;
	add.s32 	%r5263, %r5257, %r5262;
	xor.b32  	%r5264, %r5259, %r5263;
	shf.l.wrap.b32 	%r5265, %r5264, %r5264, 8;
	add.s32 	%r5266, %r5260, %r5265;
	xor.b32  	%r5267, %r5262, %r5266;
	shf.l.wrap.b32 	%r5268, %r5267, %r5267, 7;
	add.s32 	%r5269, %r5227, %r5220;
	xor.b32  	%r5270, %r5193, %r5269;
	shf.l.wrap.b32 	%r5271, %r5270, %r5270, 16;
	add.s32 	%r5272, %r5206, %r5271;
	xor.b32  	%r5273, %r5220, %r5272;
	shf.l.wrap.b32 	%r5274, %r5273, %r5273, 12;
	add.s32 	%r5275, %r5269, %r5274;
	xor.b32  	%r5276, %r5271, %r5275;
	shf.l.wrap.b32 	%r5277, %r5276, %r5276, 8;
	add.s32 	%r5278, %r5272, %r5277;
	xor.b32  	%r5279, %r5274, %r5278;
	shf.l.wrap.b32 	%r5280, %r5279, %r5279, 7;
	add.s32 	%r5281, %r5239, %r5256;
	xor.b32  	%r5282, %r5277, %r5281;
	shf.l.wrap.b32 	%r5283, %r5282, %r5282, 16;
	add.s32 	%r5284, %r5266, %r5283;
	xor.b32  	%r5285, %r5256, %r5284;
	shf.l.wrap.b32 	%r5286, %r5285, %r5285, 12;
	add.s32 	%r5287, %r5281, %r5286;
	xor.b32  	%r5288, %r5283, %r5287;
	shf.l.wrap.b32 	%r5289, %r5288, %r5288, 8;
	add.s32 	%r5290, %r5284, %r5289;
	xor.b32  	%r5291, %r5286, %r5290;
	shf.l.wrap.b32 	%r5292, %r5291, %r5291, 7;
	add.s32 	%r5293, %r5251, %r5268;
	xor.b32  	%r5294, %r5241, %r5293;
	shf.l.wrap.b32 	%r5295, %r5294, %r5294, 16;
	add.s32 	%r5296, %r5278, %r5295;
	xor.b32  	%r5297, %r5268, %r5296;
	shf.l.wrap.b32 	%r5298, %r5297, %r5297, 12;
	add.s32 	%r5299, %r5293, %r5298;
	xor.b32  	%r5300, %r5295, %r5299;
	shf.l.wrap.b32 	%r5301, %r5300, %r5300, 8;
	add.s32 	%r5302, %r5296, %r5301;
	xor.b32  	%r5303, %r5298, %r5302;
	shf.l.wrap.b32 	%r5304, %r5303, %r5303, 7;
	add.s32 	%r5305, %r5263, %r5280;
	xor.b32  	%r5306, %r5253, %r5305;
	shf.l.wrap.b32 	%r5307, %r5306, %r5306, 16;
	add.s32 	%r5308, %r5242, %r5307;
	xor.b32  	%r5309, %r5280, %r5308;
	shf.l.wrap.b32 	%r5310, %r5309, %r5309, 12;
	add.s32 	%r5311, %r5305, %r5310;
	xor.b32  	%r5312, %r5307, %r5311;
	shf.l.wrap.b32 	%r5313, %r5312, %r5312, 8;
	add.s32 	%r5314, %r5308, %r5313;
	xor.b32  	%r5315, %r5310, %r5314;
	shf.l.wrap.b32 	%r5316, %r5315, %r5315, 7;
	add.s32 	%r5317, %r5275, %r5244;
	xor.b32  	%r5318, %r5265, %r5317;
	shf.l.wrap.b32 	%r5319, %r5318, %r5318, 16;
	add.s32 	%r5320, %r5254, %r5319;
	xor.b32  	%r5321, %r5244, %r5320;
	shf.l.wrap.b32 	%r5322, %r5321, %r5321, 12;
	add.s32 	%r5323, %r5317, %r5322;
	xor.b32  	%r5324, %r5319, %r5323;
	shf.l.wrap.b32 	%r5325, %r5324, %r5324, 8;
	add.s32 	%r5326, %r5320, %r5325;
	xor.b32  	%r5327, %r5322, %r5326;
	shf.l.wrap.b32 	%r5328, %r5327, %r5327, 7;
	add.s32 	%r21879, %r12, %r5287;
	add.s32 	%r21878, %r13, %r5299;
	add.s32 	%r21877, %r14, %r5311;
	add.s32 	%r21876, %r15, %r5323;
	add.s32 	%r21880, %r21887, %r5328;
	add.s32 	%r21881, %r21886, %r5292;
	add.s32 	%r21882, %r21885, %r5304;
	add.s32 	%r21883, %r21884, %r5316;
	xor.b32  	%r5329, %r4949, 1;
	shf.l.wrap.b32 	%r5330, %r4949, %r5329, 16;
	add.s32 	%r5331, %r21887, %r5330;
	xor.b32  	%r5332, %r21887, %r5331;
	shf.l.wrap.b32 	%r5333, %r5332, %r5332, 12;
	add.s32 	%r5334, %r4949, %r5333;
	xor.b32  	%r5335, %r5330, %r5334;
	shf.l.wrap.b32 	%r5336, %r5335, %r5335, 8;
	add.s32 	%r5337, %r5331, %r5336;
	xor.b32  	%r5338, %r5333, %r5337;
	shf.l.wrap.b32 	%r5339, %r5338, %r5338, 7;
	add.s32 	%r5340, %r5334, %r4970;
	xor.b32  	%r5341, %r4989, %r5340;
	shf.l.wrap.b32 	%r5342, %r5341, %r5341, 16;
	add.s32 	%r5343, %r4979, %r5342;
	xor.b32  	%r5344, %r4970, %r5343;
	shf.l.wrap.b32 	%r5345, %r5344, %r5344, 12;
	add.s32 	%r5346, %r5340, %r5345;
	xor.b32  	%r5347, %r5342, %r5346;
	shf.l.wrap.b32 	%r5348, %r5347, %r5347, 8;
	add.s32 	%r5349, %r5343, %r5348;
	xor.b32  	%r5350, %r5345, %r5349;
	shf.l.wrap.b32 	%r5351, %r5350, %r5350, 7;
	xor.b32  	%r5352, %r5336, %r5005;
	shf.l.wrap.b32 	%r5353, %r5352, %r5352, 16;
	add.s32 	%r5354, %r4990, %r5353;
	xor.b32  	%r5355, %r4981, %r5354;
	shf.l.wrap.b32 	%r5356, %r5355, %r5355, 12;
	add.s32 	%r5357, %r5005, %r5356;
	xor.b32  	%r5358, %r5353, %r5357;
	shf.l.wrap.b32 	%r5359, %r5358, %r5358, 8;
	add.s32 	%r5360, %r5354, %r5359;
	xor.b32  	%r5361, %r5356, %r5360;
	shf.l.wrap.b32 	%r5362, %r5361, %r5361, 7;
	add.s32 	%r5363, %r5337, %r5019;
	xor.b32  	%r5364, %r4992, %r5363;
	shf.l.wrap.b32 	%r5365, %r5364, %r5364, 12;
	add.s32 	%r5366, %r5017, %r5365;
	xor.b32  	%r5367, %r5019, %r5366;
	shf.l.wrap.b32 	%r5368, %r5367, %r5367, 8;
	add.s32 	%r5369, %r5363, %r5368;
	xor.b32  	%r5370, %r5365, %r5369;
	shf.l.wrap.b32 	%r5371, %r5370, %r5370, 7;
	add.s32 	%r5372, %r4987, %r5339;
	xor.b32  	%r5373, %r4978, %r5372;
	shf.l.wrap.b32 	%r5374, %r5373, %r5373, 16;
	add.s32 	%r5375, %r4968, %r5374;
	xor.b32  	%r5376, %r5339, %r5375;
	shf.l.wrap.b32 	%r5377, %r5376, %r5376, 12;
	add.s32 	%r5378, %r5372, %r5377;
	xor.b32  	%r5379, %r5374, %r5378;
	shf.l.wrap.b32 	%r5380, %r5379, %r5379, 8;
	add.s32 	%r5381, %r5375, %r5380;
	xor.b32  	%r5382, %r5377, %r5381;
	shf.l.wrap.b32 	%r5383, %r5382, %r5382, 7;
	add.s32 	%r5384, %r5346, %r5383;
	xor.b32  	%r5385, %r5359, %r5384;
	shf.l.wrap.b32 	%r5386, %r5385, %r5385, 16;
	add.s32 	%r5387, %r5369, %r5386;
	xor.b32  	%r5388, %r5383, %r5387;
	shf.l.wrap.b32 	%r5389, %r5388, %r5388, 12;
	add.s32 	%r5390, %r5384, %r5389;
	xor.b32  	%r5391, %r5386, %r5390;
	shf.l.wrap.b32 	%r5392, %r5391, %r5391, 8;
	add.s32 	%r5393, %r5387, %r5392;
	xor.b32  	%r5394, %r5389, %r5393;
	shf.l.wrap.b32 	%r5395, %r5394, %r5394, 7;
	add.s32 	%r5396, %r5357, %r5351;
	xor.b32  	%r5397, %r5368, %r5396;
	shf.l.wrap.b32 	%r5398, %r5397, %r5397, 16;
	add.s32 	%r5399, %r5381, %r5398;
	xor.b32  	%r5400, %r5351, %r5399;
	shf.l.wrap.b32 	%r5401, %r5400, %r5400, 12;
	add.s32 	%r5402, %r5396, %r5401;
	xor.b32  	%r5403, %r5398, %r5402;
	shf.l.wrap.b32 	%r5404, %r5403, %r5403, 8;
	add.s32 	%r5405, %r5399, %r5404;
	xor.b32  	%r5406, %r5401, %r5405;
	shf.l.wrap.b32 	%r5407, %r5406, %r5406, 7;
	add.s32 	%r5408, %r5366, %r5362;
	xor.b32  	%r5409, %r5380, %r5408;
	shf.l.wrap.b32 	%r5410, %r5409, %r5409, 16;
	add.s32 	%r5411, %r5349, %r5410;
	xor.b32  	%r5412, %r5362, %r5411;
	shf.l.wrap.b32 	%r5413, %r5412, %r5412, 12;
	add.s32 	%r5414, %r5408, %r5413;
	xor.b32  	%r5415, %r5410, %r5414;
	shf.l.wrap.b32 	%r5416, %r5415, %r5415, 8;
	add.s32 	%r5417, %r5411, %r5416;
	xor.b32  	%r5418, %r5413, %r5417;
	shf.l.wrap.b32 	%r5419, %r5418, %r5418, 7;
	add.s32 	%r5420, %r5378, %r5371;
	xor.b32  	%r5421, %r5348, %r5420;
	shf.l.wrap.b32 	%r5422, %r5421, %r5421, 16;
	add.s32 	%r5423, %r5360, %r5422;
	xor.b32  	%r5424, %r5371, %r5423;
	shf.l.wrap.b32 	%r5425, %r5424, %r5424, 12;
	add.s32 	%r5426, %r5420, %r5425;
	xor.b32  	%r5427, %r5422, %r5426;
	shf.l.wrap.b32 	%r5428, %r5427, %r5427, 8;
	add.s32 	%r5429, %r5423, %r5428;
	xor.b32  	%r5430, %r5425, %r5429;
	shf.l.wrap.b32 	%r5431, %r5430, %r5430, 7;
	add.s32 	%r5432, %r5390, %r5407;
	xor.b32  	%r5433, %r5428, %r5432;
	shf.l.wrap.b32 	%r5434, %r5433, %r5433, 16;
	add.s32 	%r5435, %r5417, %r5434;
	xor.b32  	%r5436, %r5407, %r5435;
	shf.l.wrap.b32 	%r5437, %r5436, %r5436, 12;
	add.s32 	%r5438, %r5432, %r5437;
	xor.b32  	%r5439, %r5434, %r5438;
	shf.l.wrap.b32 	%r5440, %r5439, %r5439, 8;
	add.s32 	%r5441, %r5435, %r5440;
	xor.b32  	%r5442, %r5437, %r5441;
	shf.l.wrap.b32 	%r5443, %r5442, %r5442, 7;
	add.s32 	%r5444, %r5402, %r5419;
	xor.b32  	%r5445, %r5392, %r5444;
	shf.l.wrap.b32 	%r5446, %r5445, %r5445, 16;
	add.s32 	%r5447, %r5429, %r5446;
	xor.b32  	%r5448, %r5419, %r5447;
	shf.l.wrap.b32 	%r5449, %r5448, %r5448, 12;
	add.s32 	%r5450, %r5444, %r5449;
	xor.b32  	%r5451, %r5446, %r5450;
	shf.l.wrap.b32 	%r5452, %r5451, %r5451, 8;
	add.s32 	%r5453, %r5447, %r5452;
	xor.b32  	%r5454, %r5449, %r5453;
	shf.l.wrap.b32 	%r5455, %r5454, %r5454, 7;
	add.s32 	%r5456, %r5414, %r5431;
	xor.b32  	%r5457, %r5404, %r5456;
	shf.l.wrap.b32 	%r5458, %r5457, %r5457, 16;
	add.s32 	%r5459, %r5393, %r5458;
	xor.b32  	%r5460, %r5431, %r5459;
	shf.l.wrap.b32 	%r5461, %r5460, %r5460, 12;
	add.s32 	%r5462, %r5456, %r5461;
	xor.b32  	%r5463, %r5458, %r5462;
	shf.l.wrap.b32 	%r5464, %r5463, %r5463, 8;
	add.s32 	%r5465, %r5459, %r5464;
	xor.b32  	%r5466, %r5461, %r5465;
	shf.l.wrap.b32 	%r5467, %r5466, %r5466, 7;
	add.s32 	%r5468, %r5426, %r5395;
	xor.b32  	%r5469, %r5416, %r5468;
	shf.l.wrap.b32 	%r5470, %r5469, %r5469, 16;
	add.s32 	%r5471, %r5405, %r5470;
	xor.b32  	%r5472, %r5395, %r5471;
	shf.l.wrap.b32 	%r5473, %r5472, %r5472, 12;
	add.s32 	%r5474, %r5468, %r5473;
	xor.b32  	%r5475, %r5470, %r5474;
	shf.l.wrap.b32 	%r5476, %r5475, %r5475, 8;
	add.s32 	%r5477, %r5471, %r5476;
	xor.b32  	%r5478, %r5473, %r5477;
	shf.l.wrap.b32 	%r5479, %r5478, %r5478, 7;
	add.s32 	%r5480, %r5438, %r5479;
	xor.b32  	%r5481, %r5452, %r5480;
	shf.l.wrap.b32 	%r5482, %r5481, %r5481, 16;
	add.s32 	%r5483, %r5465, %r5482;
	xor.b32  	%r5484, %r5479, %r5483;
	shf.l.wrap.b32 	%r5485, %r5484, %r5484, 12;
	add.s32 	%r5486, %r5480, %r5485;
	xor.b32  	%r5487, %r5482, %r5486;
	shf.l.wrap.b32 	%r5488, %r5487, %r5487, 8;
	add.s32 	%r5489, %r5483, %r5488;
	xor.b32  	%r5490, %r5485, %r5489;
	shf.l.wrap.b32 	%r5491, %r5490, %r5490, 7;
	add.s32 	%r5492, %r5450, %r5443;
	xor.b32  	%r5493, %r5464, %r5492;
	shf.l.wrap.b32 	%r5494, %r5493, %r5493, 16;
	add.s32 	%r5495, %r5477, %r5494;
	xor.b32  	%r5496, %r5443, %r5495;
	shf.l.wrap.b32 	%r5497, %r5496, %r5496, 12;
	add.s32 	%r5498, %r5492, %r5497;
	xor.b32  	%r5499, %r5494, %r5498;
	shf.l.wrap.b32 	%r5500, %r5499, %r5499, 8;
	add.s32 	%r5501, %r5495, %r5500;
	xor.b32  	%r5502, %r5497, %r5501;
	shf.l.wrap.b32 	%r5503, %r5502, %r5502, 7;
	add.s32 	%r5504, %r5462, %r5455;
	xor.b32  	%r5505, %r5476, %r5504;
	shf.l.wrap.b32 	%r5506, %r5505, %r5505, 16;
	add.s32 	%r5507, %r5441, %r5506;
	xor.b32  	%r5508, %r5455, %r5507;
	shf.l.wrap.b32 	%r5509, %r5508, %r5508, 12;
	add.s32 	%r5510, %r5504, %r5509;
	xor.b32  	%r5511, %r5506, %r5510;
	shf.l.wrap.b32 	%r5512, %r5511, %r5511, 8;
	add.s32 	%r5513, %r5507, %r5512;
	xor.b32  	%r5514, %r5509, %r5513;
	shf.l.wrap.b32 	%r5515, %r5514, %r5514, 7;
	add.s32 	%r5516, %r5474, %r5467;
	xor.b32  	%r5517, %r5440, %r5516;
	shf.l.wrap.b32 	%r5518, %r5517, %r5517, 16;
	add.s32 	%r5519, %r5453, %r5518;
	xor.b32  	%r5520, %r5467, %r5519;
	shf.l.wrap.b32 	%r5521, %r5520, %r5520, 12;
	add.s32 	%r5522, %r5516, %r5521;
	xor.b32  	%r5523, %r5518, %r5522;
	shf.l.wrap.b32 	%r5524, %r5523, %r5523, 8;
	add.s32 	%r5525, %r5519, %r5524;
	xor.b32  	%r5526, %r5521, %r5525;
	shf.l.wrap.b32 	%r5527, %r5526, %r5526, 7;
	add.s32 	%r5528, %r5486, %r5503;
	xor.b32  	%r5529, %r5524, %r5528;
	shf.l.wrap.b32 	%r5530, %r5529, %r5529, 16;
	add.s32 	%r5531, %r5513, %r5530;
	xor.b32  	%r5532, %r5503, %r5531;
	shf.l.wrap.b32 	%r5533, %r5532, %r5532, 12;
	add.s32 	%r5534, %r5528, %r5533;
	xor.b32  	%r5535, %r5530, %r5534;
	shf.l.wrap.b32 	%r5536, %r5535, %r5535, 8;
	add.s32 	%r5537, %r5531, %r5536;
	xor.b32  	%r5538, %r5533, %r5537;
	shf.l.wrap.b32 	%r5539, %r5538, %r5538, 7;
	add.s32 	%r5540, %r5498, %r5515;
	xor.b32  	%r5541, %r5488, %r5540;
	shf.l.wrap.b32 	%r5542, %r5541, %r5541, 16;
	add.s32 	%r5543, %r5525, %r5542;
	xor.b32  	%r5544, %r5515, %r5543;
	shf.l.wrap.b32 	%r5545, %r5544, %r5544, 12;
	add.s32 	%r5546, %r5540, %r5545;
	xor.b32  	%r5547, %r5542, %r5546;
	shf.l.wrap.b32 	%r5548, %r5547, %r5547, 8;
	add.s32 	%r5549, %r5543, %r5548;
	xor.b32  	%r5550, %r5545, %r5549;
	shf.l.wrap.b32 	%r5551, %r5550, %r5550, 7;
	add.s32 	%r5552, %r5510, %r5527;
	xor.b32  	%r5553, %r5500, %r5552;
	shf.l.wrap.b32 	%r5554, %r5553, %r5553, 16;
	add.s32 	%r5555, %r5489, %r5554;
	xor.b32  	%r5556, %r5527, %r5555;
	shf.l.wrap.b32 	%r5557, %r5556, %r5556, 12;
	add.s32 	%r5558, %r5552, %r5557;
	xor.b32  	%r5559, %r5554, %r5558;
	shf.l.wrap.b32 	%r5560, %r5559, %r5559, 8;
	add.s32 	%r5561, %r5555, %r5560;
	xor.b32  	%r5562, %r5557, %r5561;
	shf.l.wrap.b32 	%r5563, %r5562, %r5562, 7;
	add.s32 	%r5564, %r5522, %r5491;
	xor.b32  	%r5565, %r5512, %r5564;
	shf.l.wrap.b32 	%r5566, %r5565, %r5565, 16;
	add.s32 	%r5567, %r5501, %r5566;
	xor.b32  	%r5568, %r5491, %r5567;
	shf.l.wrap.b32 	%r5569, %r5568, %r5568, 12;
	add.s32 	%r5570, %r5564, %r5569;
	xor.b32  	%r5571, %r5566, %r5570;
	shf.l.wrap.b32 	%r5572, %r5571, %r5571, 8;
	add.s32 	%r5573, %r5567, %r5572;
	xor.b32  	%r5574, %r5569, %r5573;
	shf.l.wrap.b32 	%r5575, %r5574, %r5574, 7;
	add.s32 	%r5576, %r5534, %r5575;
	xor.b32  	%r5577, %r5548, %r5576;
	shf.l.wrap.b32 	%r5578, %r5577, %r5577, 16;
	add.s32 	%r5579, %r5561, %r5578;
	xor.b32  	%r5580, %r5575, %r5579;
	shf.l.wrap.b32 	%r5581, %r5580, %r5580, 12;
	add.s32 	%r5582, %r5576, %r5581;
	xor.b32  	%r5583, %r5578, %r5582;
	shf.l.wrap.b32 	%r5584, %r5583, %r5583, 8;
	add.s32 	%r5585, %r5546, %r5539;
	xor.b32  	%r5586, %r5560, %r5585;
	shf.l.wrap.b32 	%r5587, %r5586, %r5586, 16;
	add.s32 	%r5588, %r5573, %r5587;
	xor.b32  	%r5589, %r5539, %r5588;
	shf.l.wrap.b32 	%r5590, %r5589, %r5589, 12;
	add.s32 	%r5591, %r5585, %r5590;
	xor.b32  	%r5592, %r5587, %r5591;
	shf.l.wrap.b32 	%r5593, %r5592, %r5592, 8;
	add.s32 	%r5594, %r5588, %r5593;
	xor.b32  	%r5595, %r5590, %r5594;
	shf.l.wrap.b32 	%r5596, %r5595, %r5595, 7;
	add.s32 	%r5597, %r5558, %r5551;
	xor.b32  	%r5598, %r5572, %r5597;
	shf.l.wrap.b32 	%r5599, %r5598, %r5598, 16;
	add.s32 	%r5600, %r5537, %r5599;
	xor.b32  	%r5601, %r5551, %r5600;
	shf.l.wrap.b32 	%r5602, %r5601, %r5601, 12;
	add.s32 	%r5603, %r5597, %r5602;
	xor.b32  	%r5604, %r5599, %r5603;
	shf.l.wrap.b32 	%r5605, %r5604, %r5604, 8;
	add.s32 	%r5606, %r5600, %r5605;
	xor.b32  	%r5607, %r5602, %r5606;
	shf.l.wrap.b32 	%r5608, %r5607, %r5607, 7;
	add.s32 	%r5609, %r5570, %r5563;
	xor.b32  	%r5610, %r5536, %r5609;
	shf.l.wrap.b32 	%r5611, %r5610, %r5610, 16;
	add.s32 	%r5612, %r5549, %r5611;
	xor.b32  	%r5613, %r5563, %r5612;
	shf.l.wrap.b32 	%r5614, %r5613, %r5613, 12;
	add.s32 	%r5615, %r5609, %r5614;
	xor.b32  	%r5616, %r5611, %r5615;
	shf.l.wrap.b32 	%r5617, %r5616, %r5616, 8;
	add.s32 	%r5618, %r5612, %r5617;
	add.s32 	%r5619, %r5582, %r5596;
	xor.b32  	%r5620, %r5617, %r5619;
	shf.l.wrap.b32 	%r5621, %r5620, %r5620, 16;
	add.s32 	%r5622, %r5606, %r5621;
	xor.b32  	%r5623, %r5596, %r5622;
	shr.u32 	%r5624, %r5623, 20;
	add.s32 	%r5625, %r5619, %r5624;
	add.s32 	%r5626, %r5591, %r5608;
	xor.b32  	%r5627, %r5584, %r5626;
	shf.l.wrap.b32 	%r5628, %r5627, %r5627, 16;
	add.s32 	%r5629, %r5618, %r5628;
	xor.b32  	%r5630, %r5608, %r5629;
	shr.u32 	%r5631, %r5630, 20;
	add.s32 	%r5632, %r5626, %r5631;
	add.s32 	%r5633, %r12, %r5625;
	add.s32 	%r5634, %r13, %r5632;
	not.b32 	%r5635, %r21875;
	add.s32 	%r5636, %r155, %r5635;
	mov.b32 	%r5637, 1;
	shl.b32 	%r5638, %r5637, %r5636;
	and.b32  	%r170, %r5638, %r11;
	setp.eq.s32 	%p25, %r170, 0;
	selp.b32 	%r5639, %r5633, %r5634, %p25;
	cvt.u16.u32 	%rs171, %r5639;
	and.b16  	%rs319, %rs171, 1;
	and.b16  	%rs172, %rs317, 255;
	setp.ne.s16 	%p26, %rs172, 1;
	@%p26 bra 	$L__BB7_26;
	setp.eq.s32 	%p27, %r170, 0;
	mul.wide.u32 	%rd24, %r21875, 16;
	add.s64 	%rd25, %rd1, %rd24;
	ld.global.u32 	%r5640, [%rd25+1484];
	selp.b32 	%r5641, %r21879, %r21880, %p27;
	xor.b32  	%r5642, %r5641, %r5640;
	selp.b32 	%r5643, %r21878, %r21881, %p27;
	selp.b32 	%r21879, %r5642, %r21879, %p27;
	selp.b32 	%r21880, %r21880, %r5642, %p27;
	ld.global.u32 	%r5644, [%rd25+1488];
	xor.b32  	%r5645, %r5643, %r5644;
	selp.b32 	%r5646, %r21877, %r21882, %p27;
	selp.b32 	%r21878, %r5645, %r21878, %p27;
	selp.b32 	%r21881, %r21881, %r5645, %p27;
	ld.global.u32 	%r5647, [%rd25+1492];
	xor.b32  	%r5648, %r5646, %r5647;
	selp.b32 	%r5649, %r21876, %r21883, %p27;
	selp.b32 	%r21877, %r5648, %r21877, %p27;
	selp.b32 	%r21882, %r21882, %r5648, %p27;
	ld.global.u32 	%r5650, [%rd25+1496];
	xor.b32  	%r5651, %r5649, %r5650;
	selp.b32 	%r5652, 420, 445, %p27;
	selp.b32 	%r21876, %r5651, %r21876, %p27;
	selp.b32 	%r21883, %r21883, %r5651, %p27;
	add.s32 	%r5653, %r5652, %r21875;
	cvt.u64.u32 	%rd26, %r5653;
	add.s64 	%rd27, %rd1, %rd26;
	ld.global.u8 	%rs173, [%rd27+1464];
	xor.b16  	%rs319, %rs173, %rs319;
$L__BB7_26:
	setp.eq.s32 	%p28, %r170, 0;
	selp.b32 	%r21887, %r21879, %r21880, %p28;
	selp.b32 	%r21886, %r21878, %r21881, %p28;
	selp.b32 	%r21885, %r21877, %r21882, %p28;
	selp.b32 	%r21884, %r21876, %r21883, %p28;
	add.s32 	%r191, %r21875, 1;
	setp.ne.s32 	%p29, %r21875, %r156;
	mov.u16 	%rs317, %rs319;
	mov.u32 	%r21875, %r191;
	@%p29 bra 	$L__BB7_24;
$L__BB7_27:
	st.shared.u32 	[s_mem+49404], %r21887;
	st.shared.v2.u32 	[s_mem+49408], {%r21886, %r21885};
	st.shared.u32 	[s_mem+49416], %r21884;
	st.shared.u8 	[s_mem+49420], %rs319;
	ld.global.v2.u8 	{%rs322, %rs31}, [%rd1+1968];
	ld.global.u32 	%r21904, [%rd1+1952];
	ld.global.u32 	%r21903, [%rd1+1956];
	ld.global.u32 	%r21902, [%rd1+1960];
	ld.global.u32 	%r21901, [%rd1+1964];
	setp.lt.u16 	%p30, %rs31, 12;
	@%p30 bra 	$L__BB7_32;
	cvt.u32.u16 	%r5655, %rs31;
	and.b32  	%r200, %r5655, 255;
	add.s32 	%r201, %r200, -12;
	mov.b32 	%r21892, 0;
	mov.u16 	%rs320, %rs322;
$L__BB7_29:
	add.s32 	%r5656, %r12, %r21904;
	shf.l.wrap.b32 	%r5657, %r5656, %r5656, 16;
	add.s32 	%r5658, %r21904, %r5657;
	xor.b32  	%r5659, %r21904, %r5658;
	shf.l.wrap.b32 	%r5660, %r5659, %r5659, 12;
	add.s32 	%r5661, %r5656, %r5660;
	xor.b32  	%r5662, %r5657, %r5661;
	shf.l.wrap.b32 	%r5663, %r5662, %r5662, 8;
	add.s32 	%r5664, %r5658, %r5663;
	xor.b32  	%r5665, %r5660, %r5664;
	shf.l.wrap.b32 	%r5666, %r5665, %r5665, 7;
	add.s32 	%r5667, %r13, %r21903;
	shf.l.wrap.b32 	%r5668, %r5667, %r5667, 16;
	add.s32 	%r5669, %r21903, %r5668;
	xor.b32  	%r5670, %r21903, %r5669;
	shf.l.wrap.b32 	%r5671, %r5670, %r5670, 12;
	add.s32 	%r5672, %r5667, %r5671;
	xor.b32  	%r5673, %r5668, %r5672;
	shf.l.wrap.b32 	%r5674, %r5673, %r5673, 8;
	add.s32 	%r5675, %r5669, %r5674;
	xor.b32  	%r5676, %r5671, %r5675;
	shf.l.wrap.b32 	%r5677, %r5676, %r5676, 7;
	add.s32 	%r5678, %r14, %r21902;
	shf.l.wrap.b32 	%r5679, %r5678, %r5678, 16;
	add.s32 	%r5680, %r21902, %r5679;
	xor.b32  	%r5681, %r21902, %r5680;
	shf.l.wrap.b32 	%r5682, %r5681, %r5681, 12;
	add.s32 	%r5683, %r5678, %r5682;
	xor.b32  	%r5684, %r5679, %r5683;
	shf.l.wrap.b32 	%r5685, %r5684, %r5684, 8;
	add.s32 	%r5686, %r5680, %r5685;
	xor.b32  	%r5687, %r5682, %r5686;
	shf.l.wrap.b32 	%r5688, %r5687, %r5687, 7;
	add.s32 	%r5689, %r15, %r21901;
	shf.l.wrap.b32 	%r5690, %r5689, %r5689, 16;
	add.s32 	%r5691, %r21901, %r5690;
	xor.b32  	%r5692, %r21901, %r5691;
	shf.l.wrap.b32 	%r5693, %r5692, %r5692, 12;
	add.s32 	%r5694, %r5689, %r5693;
	xor.b32  	%r5695, %r5690, %r5694;
	shf.l.wrap.b32 	%r5696, %r5695, %r5695, 8;
	add.s32 	%r5697, %r5691, %r5696;
	xor.b32  	%r5698, %r5693, %r5697;
	shf.l.wrap.b32 	%r5699, %r5698, %r5698, 7;
	add.s32 	%r5700, %r5661, %r5677;
	xor.b32  	%r5701, %r5696, %r5700;
	shf.l.wrap.b32 	%r5702, %r5701, %r5701, 16;
	add.s32 	%r5703, %r5686, %r5702;
	xor.b32  	%r5704, %r5677, %r5703;
	shf.l.wrap.b32 	%r5705, %r5704, %r5704, 12;
	add.s32 	%r5706, %r5700, %r5705;
	xor.b32  	%r5707, %r5702, %r5706;
	shf.l.wrap.b32 	%r5708, %r5707, %r5707, 8;
	add.s32 	%r5709, %r5703, %r5708;
	xor.b32  	%r5710, %r5705, %r5709;
	shf.l.wrap.b32 	%r5711, %r5710, %r5710, 7;
	add.s32 	%r5712, %r5672, %r5688;
	xor.b32  	%r5713, %r5663, %r5712;
	shf.l.wrap.b32 	%r5714, %r5713, %r5713, 16;
	add.s32 	%r5715, %r5697, %r5714;
	xor.b32  	%r5716, %r5688, %r5715;
	shf.l.wrap.b32 	%r5717, %r5716, %r5716, 12;
	add.s32 	%r5718, %r5712, %r5717;
	xor.b32  	%r5719, %r5714, %r5718;
	shf.l.wrap.b32 	%r5720, %r5719, %r5719, 8;
	add.s32 	%r5721, %r5715, %r5720;
	xor.b32  	%r5722, %r5717, %r5721;
	shf.l.wrap.b32 	%r5723, %r5722, %r5722, 7;
	add.s32 	%r5724, %r5683, %r5699;
	xor.b32  	%r5725, %r5674, %r5724;
	shf.l.wrap.b32 	%r5726, %r5725, %r5725, 16;
	add.s32 	%r5727, %r5664, %r5726;
	xor.b32  	%r5728, %r5699, %r5727;
	shf.l.wrap.b32 	%r5729, %r5728, %r5728, 12;
	add.s32 	%r5730, %r5724, %r5729;
	xor.b32  	%r5731, %r5726, %r5730;
	shf.l.wrap.b32 	%r5732, %r5731, %r5731, 8;
	add.s32 	%r5733, %r5727, %r5732;
	xor.b32  	%r5734, %r5729, %r5733;
	shf.l.wrap.b32 	%r5735, %r5734, %r5734, 7;
	add.s32 	%r5736, %r5694, %r5666;
	xor.b32  	%r5737, %r5685, %r5736;
	shf.l.wrap.b32 	%r5738, %r5737, %r5737, 16;
	add.s32 	%r5739, %r5675, %r5738;
	xor.b32  	%r5740, %r5666, %r5739;
	shf.l.wrap.b32 	%r5741, %r5740, %r5740, 12;
	add.s32 	%r5742, %r5736, %r5741;
	xor.b32  	%r5743, %r5738, %r5742;
	shf.l.wrap.b32 	%r5744, %r5743, %r5743, 8;
	add.s32 	%r5745, %r5739, %r5744;
	xor.b32  	%r5746, %r5741, %r5745;
	shf.l.wrap.b32 	%r5747, %r5746, %r5746, 7;
	add.s32 	%r5748, %r5706, %r5747;
	xor.b32  	%r5749, %r5720, %r5748;
	shf.l.wrap.b32 	%r5750, %r5749, %r5749, 16;
	add.s32 	%r5751, %r5733, %r5750;
	xor.b32  	%r5752, %r5747, %r5751;
	shf.l.wrap.b32 	%r5753, %r5752, %r5752, 12;
	add.s32 	%r5754, %r5748, %r5753;
	xor.b32  	%r5755, %r5750, %r5754;
	shf.l.wrap.b32 	%r5756, %r5755, %r5755, 8;
	add.s32 	%r5757, %r5751, %r5756;
	xor.b32  	%r5758, %r5753, %r5757;
	shf.l.wrap.b32 	%r5759, %r5758, %r5758, 7;
	add.s32 	%r5760, %r5718, %r5711;
	xor.b32  	%r5761, %r5732, %r5760;
	shf.l.wrap.b32 	%r5762, %r5761, %r5761, 16;
	add.s32 	%r5763, %r5745, %r5762;
	xor.b32  	%r5764, %r5711, %r5763;
	shf.l.wrap.b32 	%r5765, %r5764, %r5764, 12;
	add.s32 	%r5766, %r5760, %r5765;
	xor.b32  	%r5767, %r5762, %r5766;
	shf.l.wrap.b32 	%r5768, %r5767, %r5767, 8;
	add.s32 	%r5769, %r5763, %r5768;
	xor.b32  	%r5770, %r5765, %r5769;
	shf.l.wrap.b32 	%r5771, %r5770, %r5770, 7;
	add.s32 	%r5772, %r5730, %r5723;
	xor.b32  	%r5773, %r5744, %r5772;
	shf.l.wrap.b32 	%r5774, %r5773, %r5773, 16;
	add.s32 	%r5775, %r5709, %r5774;
	xor.b32  	%r5776, %r5723, %r5775;
	shf.l.wrap.b32 	%r5777, %r5776, %r5776, 12;
	add.s32 	%r5778, %r5772, %r5777;
	xor.b32  	%r5779, %r5774, %r5778;
	shf.l.wrap.b32 	%r5780, %r5779, %r5779, 8;
	add.s32 	%r5781, %r5775, %r5780;
	xor.b32  	%r5782, %r5777, %r5781;
	shf.l.wrap.b32 	%r5783, %r5782, %r5782, 7;
	add.s32 	%r5784, %r5742, %r5735;
	xor.b32  	%r5785, %r5708, %r5784;
	shf.l.wrap.b32 	%r5786, %r5785, %r5785, 16;
	add.s32 	%r5787, %r5721, %r5786;
	xor.b32  	%r5788, %r5735, %r5787;
	shf.l.wrap.b32 	%r5789, %r5788, %r5788, 12;
	add.s32 	%r5790, %r5784, %r5789;
	xor.b32  	%r5791, %r5786, %r5790;
	shf.l.wrap.b32 	%r5792, %r5791, %r5791, 8;
	add.s32 	%r5793, %r5787, %r5792;
	xor.b32  	%r5794, %r5789, %r5793;
	shf.l.wrap.b32 	%r5795, %r5794, %r5794, 7;
	add.s32 	%r5796, %r5754, %r5771;
	xor.b32  	%r5797, %r5792, %r5796;
	shf.l.wrap.b32 	%r5798, %r5797, %r5797, 16;
	add.s32 	%r5799, %r5781, %r5798;
	xor.b32  	%r5800, %r5771, %r5799;
	shf.l.wrap.b32 	%r5801, %r5800, %r5800, 12;
	add.s32 	%r5802, %r5796, %r5801;
	xor.b32  	%r5803, %r5798, %r5802;
	shf.l.wrap.b32 	%r5804, %r5803, %r5803, 8;
	add.s32 	%r5805, %r5799, %r5804;
	xor.b32  	%r5806, %r5801, %r5805;
	shf.l.wrap.b32 	%r5807, %r5806, %r5806, 7;
	add.s32 	%r5808, %r5766, %r5783;
	xor.b32  	%r5809, %r5756, %r5808;
	shf.l.wrap.b32 	%r5810, %r5809, %r5809, 16;
	add.s32 	%r5811, %r5793, %r5810;
	xor.b32  	%r5812, %r5783, %r5811;
	shf.l.wrap.b32 	%r5813, %r5812, %r5812, 12;
	add.s32 	%r5814, %r5808, %r5813;
	xor.b32  	%r5815, %r5810, %r5814;
	shf.l.wrap.b32 	%r5816, %r5815, %r5815, 8;
	add.s32 	%r5817, %r5811, %r5816;
	xor.b32  	%r5818, %r5813, %r5817;
	shf.l.wrap.b32 	%r5819, %r5818, %r5818, 7;
	add.s32 	%r5820, %r5778, %r5795;
	xor.b32  	%r5821, %r5768, %r5820;
	shf.l.wrap.b32 	%r5822, %r5821, %r5821, 16;
	add.s32 	%r5823, %r5757, %r5822;
	xor.b32  	%r5824, %r5795, %r5823;
	shf.l.wrap.b32 	%r5825, %r5824, %r5824, 12;
	add.s32 	%r5826, %r5820, %r5825;
	xor.b32  	%r5827, %r5822, %r5826;
	shf.l.wrap.b32 	%r5828, %r5827, %r5827, 8;
	add.s32 	%r5829, %r5823, %r5828;
	xor.b32  	%r5830, %r5825, %r5829;
	shf.l.wrap.b32 	%r5831, %r5830, %r5830, 7;
	add.s32 	%r5832, %r5790, %r5759;
	xor.b32  	%r5833, %r5780, %r5832;
	shf.l.wrap.b32 	%r5834, %r5833, %r5833, 16;
	add.s32 	%r5835, %r5769, %r5834;
	xor.b32  	%r5836, %r5759, %r5835;
	shf.l.wrap.b32 	%r5837, %r5836, %r5836, 12;
	add.s32 	%r5838, %r5832, %r5837;
	xor.b32  	%r5839, %r5834, %r5838;
	shf.l.wrap.b32 	%r5840, %r5839, %r5839, 8;
	add.s32 	%r5841, %r5835, %r5840;
	xor.b32  	%r5842, %r5837, %r5841;
	shf.l.wrap.b32 	%r5843, %r5842, %r5842, 7;
	add.s32 	%r5844, %r5802, %r5843;
	xor.b32  	%r5845, %r5816, %r5844;
	shf.l.wrap.b32 	%r5846, %r5845, %r5845, 16;
	add.s32 	%r5847, %r5829, %r5846;
	xor.b32  	%r5848, %r5843, %r5847;
	shf.l.wrap.b32 	%r5849, %r5848, %r5848, 12;
	add.s32 	%r5850, %r5844, %r5849;
	xor.b32  	%r5851, %r5846, %r5850;
	shf.l.wrap.b32 	%r5852, %r5851, %r5851, 8;
	add.s32 	%r5853, %r5847, %r5852;
	xor.b32  	%r5854, %r5849, %r5853;
	shf.l.wrap.b32 	%r5855, %r5854, %r5854, 7;
	add.s32 	%r5856, %r5814, %r5807;
	xor.b32  	%r5857, %r5828, %r5856;
	shf.l.wrap.b32 	%r5858, %r5857, %r5857, 16;
	add.s32 	%r5859, %r5841, %r5858;
	xor.b32  	%r5860, %r5807, %r5859;
	shf.l.wrap.b32 	%r5861, %r5860, %r5860, 12;
	add.s32 	%r5862, %r5856, %r5861;
	xor.b32  	%r5863, %r5858, %r5862;
	shf.l.wrap.b32 	%r5864, %r5863, %r5863, 8;
	add.s32 	%r5865, %r5859, %r5864;
	xor.b32  	%r5866, %r5861, %r5865;
	shf.l.wrap.b32 	%r5867, %r5866, %r5866, 7;
	add.s32 	%r5868, %r5826, %r5819;
	xor.b32  	%r5869, %r5840, %r5868;
	shf.l.wrap.b32 	%r5870, %r5869, %r5869, 16;
	add.s32 	%r5871, %r5805, %r5870;
	xor.b32  	%r5872, %r5819, %r5871;
	shf.l.wrap.b32 	%r5873, %r5872, %r5872, 12;
	add.s32 	%r5874, %r5868, %r5873;
	xor.b32  	%r5875, %r5870, %r5874;
	shf.l.wrap.b32 	%r5876, %r5875, %r5875, 8;
	add.s32 	%r5877, %r5871, %r5876;
	xor.b32  	%r5878, %r5873, %r5877;
	shf.l.wrap.b32 	%r5879, %r5878, %r5878, 7;
	add.s32 	%r5880, %r5838, %r5831;
	xor.b32  	%r5881, %r5804, %r5880;
	shf.l.wrap.b32 	%r5882, %r5881, %r5881, 16;
	add.s32 	%r5883, %r5817, %r5882;
	xor.b32  	%r5884, %r5831, %r5883;
	shf.l.wrap.b32 	%r5885, %r5884, %r5884, 12;
	add.s32 	%r5886, %r5880, %r5885;
	xor.b32  	%r5887, %r5882, %r5886;
	shf.l.wrap.b32 	%r5888, %r5887, %r5887, 8;
	add.s32 	%r5889, %r5883, %r5888;
	xor.b32  	%r5890, %r5885, %r5889;
	shf.l.wrap.b32 	%r5891, %r5890, %r5890, 7;
	add.s32 	%r5892, %r5850, %r5867;
	xor.b32  	%r5893, %r5888, %r5892;
	shf.l.wrap.b32 	%r5894, %r5893, %r5893, 16;
	add.s32 	%r5895, %r5877, %r5894;
	xor.b32  	%r5896, %r5867, %r5895;
	shf.l.wrap.b32 	%r5897, %r5896, %r5896, 12;
	add.s32 	%r5898, %r5892, %r5897;
	xor.b32  	%r5899, %r5894, %r5898;
	shf.l.wrap.b32 	%r5900, %r5899, %r5899, 8;
	add.s32 	%r5901, %r5895, %r5900;
	xor.b32  	%r5902, %r5897, %r5901;
	shf.l.wrap.b32 	%r5903, %r5902, %r5902, 7;
	add.s32 	%r5904, %r5862, %r5879;
	xor.b32  	%r5905, %r5852, %r5904;
	shf.l.wrap.b32 	%r5906, %r5905, %r5905, 16;
	add.s32 	%r5907, %r5889, %r5906;
	xor.b32  	%r5908, %r5879, %r5907;
	shf.l.wrap.b32 	%r5909, %r5908, %r5908, 12;
	add.s32 	%r5910, %r5904, %r5909;
	xor.b32  	%r5911, %r5906, %r5910;
	shf.l.wrap.b32 	%r5912, %r5911, %r5911, 8;
	add.s32 	%r5913, %r5907, %r5912;
	xor.b32  	%r5914, %r5909, %r5913;
	shf.l.wrap.b32 	%r5915, %r5914, %r5914, 7;
	add.s32 	%r5916, %r5874, %r5891;
	xor.b32  	%r5917, %r5864, %r5916;
	shf.l.wrap.b32 	%r5918, %r5917, %r5917, 16;
	add.s32 	%r5919, %r5853, %r5918;
	xor.b32  	%r5920, %r5891, %r5919;
	shf.l.wrap.b32 	%r5921, %r5920, %r5920, 12;
	add.s32 	%r5922, %r5916, %r5921;
	xor.b32  	%r5923, %r5918, %r5922;
	shf.l.wrap.b32 	%r5924, %r5923, %r5923, 8;
	add.s32 	%r5925, %r5919, %r5924;
	xor.b32  	%r5926, %r5921, %r5925;
	shf.l.wrap.b32 	%r5927, %r5926, %r5926, 7;
	add.s32 	%r5928, %r5886, %r5855;
	xor.b32  	%r5929, %r5876, %r5928;
	shf.l.wrap.b32 	%r5930, %r5929, %r5929, 16;
	add.s32 	%r5931, %r5865, %r5930;
	xor.b32  	%r5932, %r5855, %r5931;
	shf.l.wrap.b32 	%r5933, %r5932, %r5932, 12;
	add.s32 	%r5934, %r5928, %r5933;
	xor.b32  	%r5935, %r5930, %r5934;
	shf.l.wrap.b32 	%r5936, %r5935, %r5935, 8;
	add.s32 	%r5937, %r5931, %r5936;
	xor.b32  	%r5938, %r5933, %r5937;
	shf.l.wrap.b32 	%r5939, %r5938, %r5938, 7;
	add.s32 	%r5940, %r5898, %r5939;
	xor.b32  	%r5941, %r5912, %r5940;
	shf.l.wrap.b32 	%r5942, %r5941, %r5941, 16;
	add.s32 	%r5943, %r5925, %r5942;
	xor.b32  	%r5944, %r5939, %r5943;
	shf.l.wrap.b32 	%r5945, %r5944, %r5944, 12;
	add.s32 	%r5946, %r5940, %r5945;
	xor.b32  	%r5947, %r5942, %r5946;
	shf.l.wrap.b32 	%r5948, %r5947, %r5947, 8;
	add.s32 	%r5949, %r5943, %r5948;
	xor.b32  	%r5950, %r5945, %r5949;
	shf.l.wrap.b32 	%r5951, %r5950, %r5950, 7;
	add.s32 	%r5952, %r5910, %r5903;
	xor.b32  	%r5953, %r5924, %r5952;
	shf.l.wrap.b32 	%r5954, %r5953, %r5953, 16;
	add.s32 	%r5955, %r5937, %r5954;
	xor.b32  	%r5956, %r5903, %r5955;
	shf.l.wrap.b32 	%r5957, %r5956, %r5956, 12;
	add.s32 	%r5958, %r5952, %r5957;
	xor.b32  	%r5959, %r5954, %r5958;
	shf.l.wrap.b32 	%r5960, %r5959, %r5959, 8;
	add.s32 	%r5961, %r5955, %r5960;
	xor.b32  	%r5962, %r5957, %r5961;
	shf.l.wrap.b32 	%r5963, %r5962, %r5962, 7;
	add.s32 	%r5964, %r5922, %r5915;
	xor.b32  	%r5965, %r5936, %r5964;
	shf.l.wrap.b32 	%r5966, %r5965, %r5965, 16;
	add.s32 	%r5967, %r5901, %r5966;
	xor.b32  	%r5968, %r5915, %r5967;
	shf.l.wrap.b32 	%r5969, %r5968, %r5968, 12;
	add.s32 	%r5970, %r5964, %r5969;
	xor.b32  	%r5971, %r5966, %r5970;
	shf.l.wrap.b32 	%r5972, %r5971, %r5971, 8;
	add.s32 	%r5973, %r5967, %r5972;
	xor.b32  	%r5974, %r5969, %r5973;
	shf.l.wrap.b32 	%r5975, %r5974, %r5974, 7;
	add.s32 	%r5976, %r5934, %r5927;
	xor.b32  	%r5977, %r5900, %r5976;
	shf.l.wrap.b32 	%r5978, %r5977, %r5977, 16;
	add.s32 	%r5979, %r5913, %r5978;
	xor.b32  	%r5980, %r5927, %r5979;
	shf.l.wrap.b32 	%r5981, %r5980, %r5980, 12;
	add.s32 	%r5982, %r5976, %r5981;
	xor.b32  	%r5983, %r5978, %r5982;
	shf.l.wrap.b32 	%r5984, %r5983, %r5983, 8;
	add.s32 	%r5985, %r5979, %r5984;
	xor.b32  	%r5986, %r5981, %r5985;
	shf.l.wrap.b32 	%r5987, %r5986, %r5986, 7;
	add.s32 	%r5988, %r5946, %r5963;
	xor.b32  	%r5989, %r5984, %r5988;
	shf.l.wrap.b32 	%r5990, %r5989, %r5989, 16;
	add.s32 	%r5991, %r5973, %r5990;
	xor.b32  	%r5992, %r5963, %r5991;
	shf.l.wrap.b32 	%r5993, %r5992, %r5992, 12;
	add.s32 	%r5994, %r5988, %r5993;
	xor.b32  	%r5995, %r5990, %r5994;
	shf.l.wrap.b32 	%r5996, %r5995, %r5995, 8;
	add.s32 	%r5997, %r5991, %r5996;
	xor.b32  	%r5998, %r5993, %r5997;
	shf.l.wrap.b32 	%r5999, %r5998, %r5998, 7;
	add.s32 	%r6000, %r5958, %r5975;
	xor.b32  	%r6001, %r5948, %r6000;
	shf.l.wrap.b32 	%r6002, %r6001, %r6001, 16;
	add.s32 	%r6003, %r5985, %r6002;
	xor.b32  	%r6004, %r5975, %r6003;
	shf.l.wrap.b32 	%r6005, %r6004, %r6004, 12;
	add.s32 	%r6006, %r6000, %r6005;
	xor.b32  	%r6007, %r6002, %r6006;
	shf.l.wrap.b32 	%r6008, %r6007, %r6007, 8;
	add.s32 	%r6009, %r6003, %r6008;
	xor.b32  	%r6010, %r6005, %r6009;
	shf.l.wrap.b32 	%r6011, %r6010, %r6010, 7;
	add.s32 	%r6012, %r5970, %r5987;
	xor.b32  	%r6013, %r5960, %r6012;
	shf.l.wrap.b32 	%r6014, %r6013, %r6013, 16;
	add.s32 	%r6015, %r5949, %r6014;
	xor.b32  	%r6016, %r5987, %r6015;
	shf.l.wrap.b32 	%r6017, %r6016, %r6016, 12;
	add.s32 	%r6018, %r6012, %r6017;
	xor.b32  	%r6019, %r6014, %r6018;
	shf.l.wrap.b32 	%r6020, %r6019, %r6019, 8;
	add.s32 	%r6021, %r6015, %r6020;
	xor.b32  	%r6022, %r6017, %r6021;
	shf.l.wrap.b32 	%r6023, %r6022, %r6022, 7;
	add.s32 	%r6024, %r5982, %r5951;
	xor.b32  	%r6025, %r5972, %r6024;
	shf.l.wrap.b32 	%r6026, %r6025, %r6025, 16;
	add.s32 	%r6027, %r5961, %r6026;
	xor.b32  	%r6028, %r5951, %r6027;
	shf.l.wrap.b32 	%r6029, %r6028, %r6028, 12;
	add.s32 	%r6030, %r6024, %r6029;
	xor.b32  	%r6031, %r6026, %r6030;
	shf.l.wrap.b32 	%r6032, %r6031, %r6031, 8;
	add.s32 	%r6033, %r6027, %r6032;
	xor.b32  	%r6034, %r6029, %r6033;
	shf.l.wrap.b32 	%r6035, %r6034, %r6034, 7;
	add.s32 	%r21896, %r12, %r5994;
	add.s32 	%r21895, %r13, %r6006;
	add.s32 	%r21894, %r14, %r6018;
	add.s32 	%r21893, %r15, %r6030;
	add.s32 	%r21897, %r21904, %r6035;
	add.s32 	%r21898, %r21903, %r5999;
	add.s32 	%r21899, %r21902, %r6011;
	add.s32 	%r21900, %r21901, %r6023;
	xor.b32  	%r6036, %r5656, 1;
	shf.l.wrap.b32 	%r6037, %r5656, %r6036, 16;
	add.s32 	%r6038, %r21904, %r6037;
	xor.b32  	%r6039, %r21904, %r6038;
	shf.l.wrap.b32 	%r6040, %r6039, %r6039, 12;
	add.s32 	%r6041, %r5656, %r6040;
	xor.b32  	%r6042, %r6037, %r6041;
	shf.l.wrap.b32 	%r6043, %r6042, %r6042, 8;
	add.s32 	%r6044, %r6038, %r6043;
	xor.b32  	%r6045, %r6040, %r6044;
	shf.l.wrap.b32 	%r6046, %r6045, %r6045, 7;
	add.s32 	%r6047, %r6041, %r5677;
	xor.b32  	%r6048, %r5696, %r6047;
	shf.l.wrap.b32 	%r6049, %r6048, %r6048, 16;
	add.s32 	%r6050, %r5686, %r6049;
	xor.b32  	%r6051, %r5677, %r6050;
	shf.l.wrap.b32 	%r6052, %r6051, %r6051, 12;
	add.s32 	%r6053, %r6047, %r6052;
	xor.b32  	%r6054, %r6049, %r6053;
	shf.l.wrap.b32 	%r6055, %r6054, %r6054, 8;
	add.s32 	%r6056, %r6050, %r6055;
	xor.b32  	%r6057, %r6052, %r6056;
	shf.l.wrap.b32 	%r6058, %r6057, %r6057, 7;
	xor.b32  	%r6059, %r6043, %r5712;
	shf.l.wrap.b32 	%r6060, %r6059, %r6059, 16;
	add.s32 	%r6061, %r5697, %r6060;
	xor.b32  	%r6062, %r5688, %r6061;
	shf.l.wrap.b32 	%r6063, %r6062, %r6062, 12;
	add.s32 	%r6064, %r5712, %r6063;
	xor.b32  	%r6065, %r6060, %r6064;
	shf.l.wrap.b32 	%r6066, %r6065, %r6065, 8;
	add.s32 	%r6067, %r6061, %r6066;
	xor.b32  	%r6068, %r6063, %r6067;
	shf.l.wrap.b32 	%r6069, %r6068, %r6068, 7;
	add.s32 	%r6070, %r6044, %r5726;
	xor.b32  	%r6071, %r5699, %r6070;
	shf.l.wrap.b32 	%r6072, %r6071, %r6071, 12;
	add.s32 	%r6073, %r5724, %r6072;
	xor.b32  	%r6074, %r5726, %r6073;
	shf.l.wrap.b32 	%r6075, %r6074, %r6074, 8;
	add.s32 	%r6076, %r6070, %r6075;
	xor.b32  	%r6077, %r6072, %r6076;
	shf.l.wrap.b32 	%r6078, %r6077, %r6077, 7;
	add.s32 	%r6079, %r5694, %r6046;
	xor.b32  	%r6080, %r5685, %r6079;
	shf.l.wrap.b32 	%r6081, %r6080, %r6080, 16;
	add.s32 	%r6082, %r5675, %r6081;
	xor.b32  	%r6083, %r6046, %r6082;
	shf.l.wrap.b32 	%r6084, %r6083, %r6083, 12;
	add.s32 	%r6085, %r6079, %r6084;
	xor.b32  	%r6086, %r6081, %r6085;
	shf.l.wrap.b32 	%r6087, %r6086, %r6086, 8;
	add.s32 	%r6088, %r6082, %r6087;
	xor.b32  	%r6089, %r6084, %r6088;
	shf.l.wrap.b32 	%r6090, %r6089, %r6089, 7;
	add.s32 	%r6091, %r6053, %r6090;
	xor.b32  	%r6092, %r6066, %r6091;
	shf.l.wrap.b32 	%r6093, %r6092, %r6092, 16;
	add.s32 	%r6094, %r6076, %r6093;
	xor.b32  	%r6095, %r6090, %r6094;
	shf.l.wrap.b32 	%r6096, %r6095, %r6095, 12;
	add.s32 	%r6097, %r6091, %r6096;
	xor.b32  	%r6098, %r6093, %r6097;
	shf.l.wrap.b32 	%r6099, %r6098, %r6098, 8;
	add.s32 	%r6100, %r6094, %r6099;
	xor.b32  	%r6101, %r6096, %r6100;
	shf.l.wrap.b32 	%r6102, %r6101, %r6101, 7;
	add.s32 	%r6103, %r6064, %r6058;
	xor.b32  	%r6104, %r6075, %r6103;
	shf.l.wrap.b32 	%r6105, %r6104, %r6104, 16;
	add.s32 	%r6106, %r6088, %r6105;
	xor.b32  	%r6107, %r6058, %r6106;
	shf.l.wrap.b32 	%r6108, %r6107, %r6107, 12;
	add.s32 	%r6109, %r6103, %r6108;
	xor.b32  	%r6110, %r6105, %r6109;
	shf.l.wrap.b32 	%r6111, %r6110, %r6110, 8;
	add.s32 	%r6112, %r6106, %r6111;
	xor.b32  	%r6113, %r6108, %r6112;
	shf.l.wrap.b32 	%r6114, %r6113, %r6113, 7;
	add.s32 	%r6115, %r6073, %r6069;
	xor.b32  	%r6116, %r6087, %r6115;
	shf.l.wrap.b32 	%r6117, %r6116, %r6116, 16;
	add.s32 	%r6118, %r6056, %r6117;
	xor.b32  	%r6119, %r6069, %r6118;
	shf.l.wrap.b32 	%r6120, %r6119, %r6119, 12;
	add.s32 	%r6121, %r6115, %r6120;
	xor.b32  	%r6122, %r6117, %r6121;
	shf.l.wrap.b32 	%r6123, %r6122, %r6122, 8;
	add.s32 	%r6124, %r6118, %r6123;
	xor.b32  	%r6125, %r6120, %r6124;
	shf.l.wrap.b32 	%r6126, %r6125, %r6125, 7;
	add.s32 	%r6127, %r6085, %r6078;
	xor.b32  	%r6128, %r6055, %r6127;
	shf.l.wrap.b32 	%r6129, %r6128, %r6128, 16;
	add.s32 	%r6130, %r6067, %r6129;
	xor.b32  	%r6131, %r6078, %r6130;
	shf.l.wrap.b32 	%r6132, %r6131, %r6131, 12;
	add.s32 	%r6133, %r6127, %r6132;
	xor.b32  	%r6134, %r6129, %r6133;
	shf.l.wrap.b32 	%r6135, %r6134, %r6134, 8;
	add.s32 	%r6136, %r6130, %r6135;
	xor.b32  	%r6137, %r6132, %r6136;
	shf.l.wrap.b32 	%r6138, %r6137, %r6137, 7;
	add.s32 	%r6139, %r6097, %r6114;
	xor.b32  	%r6140, %r6135, %r6139;
	shf.l.wrap.b32 	%r6141, %r6140, %r6140, 16;
	add.s32 	%r6142, %r6124, %r6141;
	xor.b32  	%r6143, %r6114, %r6142;
	shf.l.wrap.b32 	%r6144, %r6143, %r6143, 12;
	add.s32 	%r6145, %r6139, %r6144;
	xor.b32  	%r6146, %r6141, %r6145;
	shf.l.wrap.b32 	%r6147, %r6146, %r6146, 8;
	add.s32 	%r6148, %r6142, %r6147;
	xor.b32  	%r6149, %r6144, %r6148;
	shf.l.wrap.b32 	%r6150, %r6149, %r6149, 7;
	add.s32 	%r6151, %r6109, %r6126;
	xor.b32  	%r6152, %r6099, %r6151;
	shf.l.wrap.b32 	%r6153, %r6152, %r6152, 16;
	add.s32 	%r6154, %r6136, %r6153;
	xor.b32  	%r6155, %r6126, %r6154;
	shf.l.wrap.b32 	%r6156, %r6155, %r6155, 12;
	add.s32 	%r6157, %r6151, %r6156;
	xor.b32  	%r6158, %r6153, %r6157;
	shf.l.wrap.b32 	%r6159, %r6158, %r6158, 8;
	add.s32 	%r6160, %r6154, %r6159;
	xor.b32  	%r6161, %r6156, %r6160;
	shf.l.wrap.b32 	%r6162, %r6161, %r6161, 7;
	add.s32 	%r6163, %r6121, %r6138;
	xor.b32  	%r6164, %r6111, %r6163;
	shf.l.wrap.b32 	%r6165, %r6164, %r6164, 16;
	add.s32 	%r6166, %r6100, %r6165;
	xor.b32  	%r6167, %r6138, %r6166;
	shf.l.wrap.b32 	%r6168, %r6167, %r6167, 12;
	add.s32 	%r6169, %r6163, %r6168;
	xor.b32  	%r6170, %r6165, %r6169;
	shf.l.wrap.b32 	%r6171, %r6170, %r6170, 8;
	add.s32 	%r6172, %r6166, %r6171;
	xor.b32  	%r6173, %r6168, %r6172;
	shf.l.wrap.b32 	%r6174, %r6173, %r6173, 7;
	add.s32 	%r6175, %r6133, %r6102;
	xor.b32  	%r6176, %r6123, %r6175;
	shf.l.wrap.b32 	%r6177, %r6176, %r6176, 16;
	add.s32 	%r6178, %r6112, %r6177;
	xor.b32  	%r6179, %r6102, %r6178;
	shf.l.wrap.b32 	%r6180, %r6179, %r6179, 12;
	add.s32 	%r6181, %r6175, %r6180;
	xor.b32  	%r6182, %r6177, %r6181;
	shf.l.wrap.b32 	%r6183, %r6182, %r6182, 8;
	add.s32 	%r6184, %r6178, %r6183;
	xor.b32  	%r6185, %r6180, %r6184;
	shf.l.wrap.b32 	%r6186, %r6185, %r6185, 7;
	add.s32 	%r6187, %r6145, %r6186;
	xor.b32  	%r6188, %r6159, %r6187;
	shf.l.wrap.b32 	%r6189, %r6188, %r6188, 16;
	add.s32 	%r6190, %r6172, %r6189;
	xor.b32  	%r6191, %r6186, %r6190;
	shf.l.wrap.b32 	%r6192, %r6191, %r6191, 12;
	add.s32 	%r6193, %r6187, %r6192;
	xor.b32  	%r6194, %r6189, %r6193;
	shf.l.wrap.b32 	%r6195, %r6194, %r6194, 8;
	add.s32 	%r6196, %r6190, %r6195;
	xor.b32  	%r6197, %r6192, %r6196;
	shf.l.wrap.b32 	%r6198, %r6197, %r6197, 7;
	add.s32 	%r6199, %r6157, %r6150;
	xor.b32  	%r6200, %r6171, %r6199;
	shf.l.wrap.b32 	%r6201, %r6200, %r6200, 16;
	add.s32 	%r6202, %r6184, %r6201;
	xor.b32  	%r6203, %r6150, %r6202;
	shf.l.wrap.b32 	%r6204, %r6203, %r6203, 12;
	add.s32 	%r6205, %r6199, %r6204;
	xor.b32  	%r6206, %r6201, %r6205;
	shf.l.wrap.b32 	%r6207, %r6206, %r6206, 8;
	add.s32 	%r6208, %r6202, %r6207;
	xor.b32  	%r6209, %r6204, %r6208;
	shf.l.wrap.b32 	%r6210, %r6209, %r6209, 7;
	add.s32 	%r6211, %r6169, %r6162;
	xor.b32  	%r6212, %r6183, %r6211;
	shf.l.wrap.b32 	%r6213, %r6212, %r6212, 16;
	add.s32 	%r6214, %r6148, %r6213;
	xor.b32  	%r6215, %r6162, %r6214;
	shf.l.wrap.b32 	%r6216, %r6215, %r6215, 12;
	add.s32 	%r6217, %r6211, %r6216;
	xor.b32  	%r6218, %r6213, %r6217;
	shf.l.wrap.b32 	%r6219, %r6218, %r6218, 8;
	add.s32 	%r6220, %r6214, %r6219;
	xor.b32  	%r6221, %r6216, %r6220;
	shf.l.wrap.b32 	%r6222, %r6221, %r6221, 7;
	add.s32 	%r6223, %r6181, %r6174;
	xor.b32  	%r6224, %r6147, %r6223;
	shf.l.wrap.b32 	%r6225, %r6224, %r6224, 16;
	add.s32 	%r6226, %r6160, %r6225;
	xor.b32  	%r6227, %r6174, %r6226;
	shf.l.wrap.b32 	%r6228, %r6227, %r6227, 12;
	add.s32 	%r6229, %r6223, %r6228;
	xor.b32  	%r6230, %r6225, %r6229;
	shf.l.wrap.b32 	%r6231, %r6230, %r6230, 8;
	add.s32 	%r6232, %r6226, %r6231;
	xor.b32  	%r6233, %r6228, %r6232;
	shf.l.wrap.b32 	%r6234, %r6233, %r6233, 7;
	add.s32 	%r6235, %r6193, %r6210;
	xor.b32  	%r6236, %r6231, %r6235;
	shf.l.wrap.b32 	%r6237, %r6236, %r6236, 16;
	add.s32 	%r6238, %r6220, %r6237;
	xor.b32  	%r6239, %r6210, %r6238;
	shf.l.wrap.b32 	%r6240, %r6239, %r6239, 12;
	add.s32 	%r6241, %r6235, %r6240;
	xor.b32  	%r6242, %r6237, %r6241;
	shf.l.wrap.b32 	%r6243, %r6242, %r6242, 8;
	add.s32 	%r6244, %r6238, %r6243;
	xor.b32  	%r6245, %r6240, %r6244;
	shf.l.wrap.b32 	%r6246, %r6245, %r6245, 7;
	add.s32 	%r6247, %r6205, %r6222;
	xor.b32  	%r6248, %r6195, %r6247;
	shf.l.wrap.b32 	%r6249, %r6248, %r6248, 16;
	add.s32 	%r6250, %r6232, %r6249;
	xor.b32  	%r6251, %r6222, %r6250;
	shf.l.wrap.b32 	%r6252, %r6251, %r6251, 12;
	add.s32 	%r6253, %r6247, %r6252;
	xor.b32  	%r6254, %r6249, %r6253;
	shf.l.wrap.b32 	%r6255, %r6254, %r6254, 8;
	add.s32 	%r6256, %r6250, %r6255;
	xor.b32  	%r6257, %r6252, %r6256;
	shf.l.wrap.b32 	%r6258, %r6257, %r6257, 7;
	add.s32 	%r6259, %r6217, %r6234;
	xor.b32  	%r6260, %r6207, %r6259;
	shf.l.wrap.b32 	%r6261, %r6260, %r6260, 16;
	add.s32 	%r6262, %r6196, %r6261;
	xor.b32  	%r6263, %r6234, %r6262;
	shf.l.wrap.b32 	%r6264, %r6263, %r6263, 12;
	add.s32 	%r6265, %r6259, %r6264;
	xor.b32  	%r6266, %r6261, %r6265;
	shf.l.wrap.b32 	%r6267, %r6266, %r6266, 8;
	add.s32 	%r6268, %r6262, %r6267;
	xor.b32  	%r6269, %r6264, %r6268;
	shf.l.wrap.b32 	%r6270, %r6269, %r6269, 7;
	add.s32 	%r6271, %r6229, %r6198;
	xor.b32  	%r6272, %r6219, %r6271;
	shf.l.wrap.b32 	%r6273, %r6272, %r6272, 16;
	add.s32 	%r6274, %r6208, %r6273;
	xor.b32  	%r6275, %r6198, %r6274;
	shf.l.wrap.b32 	%r6276, %r6275, %r6275, 12;
	add.s32 	%r6277, %r6271, %r6276;
	xor.b32  	%r6278, %r6273, %r6277;
	shf.l.wrap.b32 	%r6279, %r6278, %r6278, 8;
	add.s32 	%r6280, %r6274, %r6279;
	xor.b32  	%r6281, %r6276, %r6280;
	shf.l.wrap.b32 	%r6282, %r6281, %r6281, 7;
	add.s32 	%r6283, %r6241, %r6282;
	xor.b32  	%r6284, %r6255, %r6283;
	shf.l.wrap.b32 	%r6285, %r6284, %r6284, 16;
	add.s32 	%r6286, %r6268, %r6285;
	xor.b32  	%r6287, %r6282, %r6286;
	shf.l.wrap.b32 	%r6288, %r6287, %r6287, 12;
	add.s32 	%r6289, %r6283, %r6288;
	xor.b32  	%r6290, %r6285, %r6289;
	shf.l.wrap.b32 	%r6291, %r6290, %r6290, 8;
	add.s32 	%r6292, %r6253, %r6246;
	xor.b32  	%r6293, %r6267, %r6292;
	shf.l.wrap.b32 	%r6294, %r6293, %r6293, 16;
	add.s32 	%r6295, %r6280, %r6294;
	xor.b32  	%r6296, %r6246, %r6295;
	shf.l.wrap.b32 	%r6297, %r6296, %r6296, 12;
	add.s32 	%r6298, %r6292, %r6297;
	xor.b32  	%r6299, %r6294, %r6298;
	shf.l.wrap.b32 	%r6300, %r6299, %r6299, 8;
	add.s32 	%r6301, %r6295, %r6300;
	xor.b32  	%r6302, %r6297, %r6301;
	shf.l.wrap.b32 	%r6303, %r6302, %r6302, 7;
	add.s32 	%r6304, %r6265, %r6258;
	xor.b32  	%r6305, %r6279, %r6304;
	shf.l.wrap.b32 	%r6306, %r6305, %r6305, 16;
	add.s32 	%r6307, %r6244, %r6306;
	xor.b32  	%r6308, %r6258, %r6307;
	shf.l.wrap.b32 	%r6309, %r6308, %r6308, 12;
	add.s32 	%r6310, %r6304, %r6309;
	xor.b32  	%r6311, %r6306, %r6310;
	shf.l.wrap.b32 	%r6312, %r6311, %r6311, 8;
	add.s32 	%r6313, %r6307, %r6312;
	xor.b32  	%r6314, %r6309, %r6313;
	shf.l.wrap.b32 	%r6315, %r6314, %r6314, 7;
	add.s32 	%r6316, %r6277, %r6270;
	xor.b32  	%r6317, %r6243, %r6316;
	shf.l.wrap.b32 	%r6318, %r6317, %r6317, 16;
	add.s32 	%r6319, %r6256, %r6318;
	xor.b32  	%r6320, %r6270, %r6319;
	shf.l.wrap.b32 	%r6321, %r6320, %r6320, 12;
	add.s32 	%r6322, %r6316, %r6321;
	xor.b32  	%r6323, %r6318, %r6322;
	shf.l.wrap.b32 	%r6324, %r6323, %r6323, 8;
	add.s32 	%r6325, %r6319, %r6324;
	add.s32 	%r6326, %r6289, %r6303;
	xor.b32  	%r6327, %r6324, %r6326;
	shf.l.wrap.b32 	%r6328, %r6327, %r6327, 16;
	add.s32 	%r6329, %r6313, %r6328;
	xor.b32  	%r6330, %r6303, %r6329;
	shr.u32 	%r6331, %r6330, 20;
	add.s32 	%r6332, %r6326, %r6331;
	add.s32 	%r6333, %r6298, %r6315;
	xor.b32  	%r6334, %r6291, %r6333;
	shf.l.wrap.b32 	%r6335, %r6334, %r6334, 16;
	add.s32 	%r6336, %r6325, %r6335;
	xor.b32  	%r6337, %r6315, %r6336;
	shr.u32 	%r6338, %r6337, 20;
	add.s32 	%r6339, %r6333, %r6338;
	add.s32 	%r6340, %r12, %r6332;
	add.s32 	%r6341, %r13, %r6339;
	not.b32 	%r6342, %r21892;
	add.s32 	%r6343, %r200, %r6342;
	mov.b32 	%r6344, 1;
	shl.b32 	%r6345, %r6344, %r6343;
	and.b32  	%r215, %r6345, %r11;
	setp.eq.s32 	%p31, %r215, 0;
	selp.b32 	%r6346, %r6340, %r6341, %p31;
	cvt.u16.u32 	%rs174, %r6346;
	and.b16  	%rs322, %rs174, 1;
	and.b16  	%rs175, %rs320, 255;
	setp.ne.s16 	%p32, %rs175, 1;
	@%p32 bra 	$L__BB7_31;
	setp.eq.s32 	%p33, %r215, 0;
	mul.wide.u32 	%rd28, %r21892, 16;
	add.s64 	%rd29, %rd1, %rd28;
	ld.global.u32 	%r6347, [%rd29+1972];
	selp.b32 	%r6348, %r21896, %r21897, %p33;
	xor.b32  	%r6349, %r6348, %r6347;
	selp.b32 	%r6350, %r21895, %r21898, %p33;
	selp.b32 	%r21896, %r6349, %r21896, %p33;
	selp.b32 	%r21897, %r21897, %r6349, %p33;
	ld.global.u32 	%r6351, [%rd29+1976];
	xor.b32  	%r6352, %r6350, %r6351;
	selp.b32 	%r6353, %r21894, %r21899, %p33;
	selp.b32 	%r21895, %r6352, %r21895, %p33;
	selp.b32 	%r21898, %r21898, %r6352, %p33;
	ld.global.u32 	%r6354, [%rd29+1980];
	xor.b32  	%r6355, %r6353, %r6354;
	selp.b32 	%r6356, %r21893, %r21900, %p33;
	selp.b32 	%r21894, %r6355, %r21894, %p33;
	selp.b32 	%r21899, %r21899, %r6355, %p33;
	ld.global.u32 	%r6357, [%rd29+1984];
	xor.b32  	%r6358, %r6356, %r6357;
	selp.b32 	%r6359, 420, 445, %p33;
	selp.b32 	%r21893, %r6358, %r21893, %p33;
	selp.b32 	%r21900, %r21900, %r6358, %p33;
	add.s32 	%r6360, %r6359, %r21892;
	cvt.u64.u32 	%rd30, %r6360;
	add.s64 	%rd31, %rd1, %rd30;
	ld.global.u8 	%rs176, [%rd31+1952];
	xor.b16  	%rs322, %rs176, %rs322;
$L__BB7_31:
	setp.eq.s32 	%p34, %r215, 0;
	selp.b32 	%r21904, %r21896, %r21897, %p34;
	selp.b32 	%r21903, %r21895, %r21898, %p34;
	selp.b32 	%r21902, %r21894, %r21899, %p34;
	selp.b32 	%r21901, %r21893, %r21900, %p34;
	add.s32 	%r236, %r21892, 1;
	setp.ne.s32 	%p35, %r21892, %r201;
	mov.u16 	%rs320, %rs322;
	mov.u32 	%r21892, %r236;
	@%p35 bra 	$L__BB7_29;
$L__BB7_32:
	st.shared.v4.u32 	[s_mem+49424], {%r21904, %r21903, %r21902, %r21901};
	st.shared.u8 	[s_mem+49440], %rs322;
	ld.global.v2.u8 	{%rs325, %rs38}, [%rd1+2456];
	ld.global.u32 	%r21921, [%rd1+2440];
	ld.global.u32 	%r21920, [%rd1+2444];
	ld.global.u32 	%r21919, [%rd1+2448];
	ld.global.u32 	%r21918, [%rd1+2452];
	setp.lt.u16 	%p36, %rs38, 12;
	@%p36 bra 	$L__BB7_37;
	cvt.u32.u16 	%r6362, %rs38;
	and.b32  	%r245, %r6362, 255;
	add.s32 	%r246, %r245, -12;
	mov.b32 	%r21909, 0;
	mov.u16 	%rs323, %rs325;
$L__BB7_34:
	add.s32 	%r6363, %r12, %r21921;
	shf.l.wrap.b32 	%r6364, %r6363, %r6363, 16;
	add.s32 	%r6365, %r21921, %r6364;
	xor.b32  	%r6366, %r21921, %r6365;
	shf.l.wrap.b32 	%r6367, %r6366, %r6366, 12;
	add.s32 	%r6368, %r6363, %r6367;
	xor.b32  	%r6369, %r6364, %r6368;
	shf.l.wrap.b32 	%r6370, %r6369, %r6369, 8;
	add.s32 	%r6371, %r6365, %r6370;
	xor.b32  	%r6372, %r6367, %r6371;
	shf.l.wrap.b32 	%r6373, %r6372, %r6372, 7;
	add.s32 	%r6374, %r13, %r21920;
	shf.l.wrap.b32 	%r6375, %r6374, %r6374, 16;
	add.s32 	%r6376, %r21920, %r6375;
	xor.b32  	%r6377, %r21920, %r6376;
	shf.l.wrap.b32 	%r6378, %r6377, %r6377, 12;
	add.s32 	%r6379, %r6374, %r6378;
	xor.b32  	%r6380, %r6375, %r6379;
	shf.l.wrap.b32 	%r6381, %r6380, %r6380, 8;
	add.s32 	%r6382, %r6376, %r6381;
	xor.b32  	%r6383, %r6378, %r6382;
	shf.l.wrap.b32 	%r6384, %r6383, %r6383, 7;
	add.s32 	%r6385, %r14, %r21919;
	shf.l.wrap.b32 	%r6386, %r6385, %r6385, 16;
	add.s32 	%r6387, %r21919, %r6386;
	xor.b32  	%r6388, %r21919, %r6387;
	shf.l.wrap.b32 	%r6389, %r6388, %r6388, 12;
	add.s32 	%r6390, %r6385, %r6389;
	xor.b32  	%r6391, %r6386, %r6390;
	shf.l.wrap.b32 	%r6392, %r6391, %r6391, 8;
	add.s32 	%r6393, %r6387, %r6392;
	xor.b32  	%r6394, %r6389, %r6393;
	shf.l.wrap.b32 	%r6395, %r6394, %r6394, 7;
	add.s32 	%r6396, %r15, %r21918;
	shf.l.wrap.b32 	%r6397, %r6396, %r6396, 16;
	add.s32 	%r6398, %r21918, %r6397;
	xor.b32  	%r6399, %r21918, %r6398;
	shf.l.wrap.b32 	%r6400, %r6399, %r6399, 12;
	add.s32 	%r6401, %r6396, %r6400;
	xor.b32  	%r6402, %r6397, %r6401;
	shf.l.wrap.b32 	%r6403, %r6402, %r6402, 8;
	add.s32 	%r6404, %r6398, %r6403;
	xor.b32  	%r6405, %r6400, %r6404;
	shf.l.wrap.b32 	%r6406, %r6405, %r6405, 7;
	add.s32 	%r6407, %r6368, %r6384;
	xor.b32  	%r6408, %r6403, %r6407;
	shf.l.wrap.b32 	%r6409, %r6408, %r6408, 16;
	add.s32 	%r6410, %r6393, %r6409;
	xor.b32  	%r6411, %r6384, %r6410;
	shf.l.wrap.b32 	%r6412, %r6411, %r6411, 12;
	add.s32 	%r6413, %r6407, %r6412;
	xor.b32  	%r6414, %r6409, %r6413;
	shf.l.wrap.b32 	%r6415, %r6414, %r6414, 8;
	add.s32 	%r6416, %r6410, %r6415;
	xor.b32  	%r6417, %r6412, %r6416;
	shf.l.wrap.b32 	%r6418, %r6417, %r6417, 7;
	add.s32 	%r6419, %r6379, %r6395;
	xor.b32  	%r6420, %r6370, %r6419;
	shf.l.wrap.b32 	%r6421, %r6420, %r6420, 16;
	add.s32 	%r6422, %r6404, %r6421;
	xor.b32  	%r6423, %r6395, %r6422;
	shf.l.wrap.b32 	%r6424, %r6423, %r6423, 12;
	add.s32 	%r6425, %r6419, %r6424;
	xor.b32  	%r6426, %r6421, %r6425;
	shf.l.wrap.b32 	%r6427, %r6426, %r6426, 8;
	add.s32 	%r6428, %r6422, %r6427;
	xor.b32  	%r6429, %r6424, %r6428;
	shf.l.wrap.b32 	%r6430, %r6429, %r6429, 7;
	add.s32 	%r6431, %r6390, %r6406;
	xor.b32  	%r6432, %r6381, %r6431;
	shf.l.wrap.b32 	%r6433, %r6432, %r6432, 16;
	add.s32 	%r6434, %r6371, %r6433;
	xor.b32  	%r6435, %r6406, %r6434;
	shf.l.wrap.b32 	%r6436, %r6435, %r6435, 12;
	add.s32 	%r6437, %r6431, %r6436;
	xor.b32  	%r6438, %r6433, %r6437;
	shf.l.wrap.b32 	%r6439, %r6438, %r6438, 8;
	add.s32 	%r6440, %r6434, %r6439;
	xor.b32  	%r6441, %r6436, %r6440;
	shf.l.wrap.b32 	%r6442, %r6441, %r6441, 7;
	add.s32 	%r6443, %r6401, %r6373;
	xor.b32  	%r6444, %r6392, %r6443;
	shf.l.wrap.b32 	%r6445, %r6444, %r6444, 16;
	add.s32 	%r6446, %r6382, %r6445;
	xor.b32  	%r6447, %r6373, %r6446;
	shf.l.wrap.b32 	%r6448, %r6447, %r6447, 12;
	add.s32 	%r6449, %r6443, %r6448;
	xor.b32  	%r6450, %r6445, %r6449;
	shf.l.wrap.b32 	%r6451, %r6450, %r6450, 8;
	add.s32 	%r6452, %r6446, %r6451;
	xor.b32  	%r6453, %r6448, %r6452;
	shf.l.wrap.b32 	%r6454, %r6453, %r6453, 7;
	add.s32 	%r6455, %r6413, %r6454;
	xor.b32  	%r6456, %r6427, %r6455;
	shf.l.wrap.b32 	%r6457, %r6456, %r6456, 16;
	add.s32 	%r6458, %r6440, %r6457;
	xor.b32  	%r6459, %r6454, %r6458;
	shf.l.wrap.b32 	%r6460, %r6459, %r6459, 12;
	add.s32 	%r6461, %r6455, %r6460;
	xor.b32  	%r6462, %r6457, %r6461;
	shf.l.wrap.b32 	%r6463, %r6462, %r6462, 8;
	add.s32 	%r6464, %r6458, %r6463;
	xor.b32  	%r6465, %r6460, %r6464;
	shf.l.wrap.b32 	%r6466, %r6465, %r6465, 7;
	add.s32 	%r6467, %r6425, %r6418;
	xor.b32  	%r6468, %r6439, %r6467;
	shf.l.wrap.b32 	%r6469, %r6468, %r6468, 16;
	add.s32 	%r6470, %r6452, %r6469;
	xor.b32  	%r6471, %r6418, %r6470;
	shf.l.wrap.b32 	%r6472, %r6471, %r6471, 12;
	add.s32 	%r6473, %r6467, %r6472;
	xor.b32  	%r6474, %r6469, %r6473;
	shf.l.wrap.b32 	%r6475, %r6474, %r6474, 8;
	add.s32 	%r6476, %r6470, %r6475;
	xor.b32  	%r6477, %r6472, %r6476;
	shf.l.wrap.b32 	%r6478, %r6477, %r6477, 7;
	add.s32 	%r6479, %r6437, %r6430;
	xor.b32  	%r6480, %r6451, %r6479;
	shf.l.wrap.b32 	%r6481, %r6480, %r6480, 16;
	add.s32 	%r6482, %r6416, %r6481;
	xor.b32  	%r6483, %r6430, %r6482;
	shf.l.wrap.b32 	%r6484, %r6483, %r6483, 12;
	add.s32 	%r6485, %r6479, %r6484;
	xor.b32  	%r6486, %r6481, %r6485;
	shf.l.wrap.b32 	%r6487, %r6486, %r6486, 8;
	add.s32 	%r6488, %r6482, %r6487;
	xor.b32  	%r6489, %r6484, %r6488;
	shf.l.wrap.b32 	%r6490, %r6489, %r6489, 7;
	add.s32 	%r6491, %r6449, %r6442;
	xor.b32  	%r6492, %r6415, %r6491;
	shf.l.wrap.b32 	%r6493, %r6492, %r6492, 16;
	add.s32 	%r6494, %r6428, %r6493;
	xor.b32  	%r6495, %r6442, %r6494;
	shf.l.wrap.b32 	%r6496, %r6495, %r6495, 12;
	add.s32 	%r6497, %r6491, %r6496;
	xor.b32  	%r6498, %r6493, %r6497;
	shf.l.wrap.b32 	%r6499, %r6498, %r6498, 8;
	add.s32 	%r6500, %r6494, %r6499;
	xor.b32  	%r6501, %r6496, %r6500;
	shf.l.wrap.b32 	%r6502, %r6501, %r6501, 7;
	add.s32 	%r6503, %r6461, %r6478;
	xor.b32  	%r6504, %r6499, %r6503;
	shf.l.wrap.b32 	%r6505, %r6504, %r6504, 16;
	add.s32 	%r6506, %r6488, %r6505;
	xor.b32  	%r6507, %r6478, %r6506;
	shf.l.wrap.b32 	%r6508, %r6507, %r6507, 12;
	add.s32 	%r6509, %r6503, %r6508;
	xor.b32  	%r6510, %r6505, %r6509;
	shf.l.wrap.b32 	%r6511, %r6510, %r6510, 8;
	add.s32 	%r6512, %r6506, %r6511;
	xor.b32  	%r6513, %r6508, %r6512;
	shf.l.wrap.b32 	%r6514, %r6513, %r6513, 7;
	add.s32 	%r6515, %r6473, %r6490;
	xor.b32  	%r6516, %r6463, %r6515;
	shf.l.wrap.b32 	%r6517, %r6516, %r6516, 16;
	add.s32 	%r6518, %r6500, %r6517;
	xor.b32  	%r6519, %r6490, %r6518;
	shf.l.wrap.b32 	%r6520, %r6519, %r6519, 12;
	add.s32 	%r6521, %r6515, %r6520;
	xor.b32  	%r6522, %r6517, %r6521;
	shf.l.wrap.b32 	%r6523, %r6522, %r6522, 8;
	add.s32 	%r6524, %r6518, %r6523;
	xor.b32  	%r6525, %r6520, %r6524;
	shf.l.wrap.b32 	%r6526, %r6525, %r6525, 7;
	add.s32 	%r6527, %r6485, %r6502;
	xor.b32  	%r6528, %r6475, %r6527;
	shf.l.wrap.b32 	%r6529, %r6528, %r6528, 16;
	add.s32 	%r6530, %r6464, %r6529;
	xor.b32  	%r6531, %r6502, %r6530;
	shf.l.wrap.b32 	%r6532, %r6531, %r6531, 12;
	add.s32 	%r6533, %r6527, %r6532;
	xor.b32  	%r6534, %r6529, %r6533;
	shf.l.wrap.b32 	%r6535, %r6534, %r6534, 8;
	add.s32 	%r6536, %r6530, %r6535;
	xor.b32  	%r6537, %r6532, %r6536;
	shf.l.wrap.b32 	%r6538, %r6537, %r6537, 7;
	add.s32 	%r6539, %r6497, %r6466;
	xor.b32  	%r6540, %r6487, %r6539;
	shf.l.wrap.b32 	%r6541, %r6540, %r6540, 16;
	add.s32 	%r6542, %r6476, %r6541;
	xor.b32  	%r6543, %r6466, %r6542;
	shf.l.wrap.b32 	%r6544, %r6543, %r6543, 12;
	add.s32 	%r6545, %r6539, %r6544;
	xor.b32  	%r6546, %r6541, %r6545;
	shf.l.wrap.b32 	%r6547, %r6546, %r6546, 8;
	add.s32 	%r6548, %r6542, %r6547;
	xor.b32  	%r6549, %r6544, %r6548;
	shf.l.wrap.b32 	%r6550, %r6549, %r6549, 7;
	add.s32 	%r6551, %r6509, %r6550;
	xor.b32  	%r6552, %r6523, %r6551;
	shf.l.wrap.b32 	%r6553, %r6552, %r6552, 16;
	add.s32 	%r6554, %r6536, %r6553;
	xor.b32  	%r6555, %r6550, %r6554;
	shf.l.wrap.b32 	%r6556, %r6555, %r6555, 12;
	add.s32 	%r6557, %r6551, %r6556;
	xor.b32  	%r6558, %r6553, %r6557;
	shf.l.wrap.b32 	%r6559, %r6558, %r6558, 8;
	add.s32 	%r6560, %r6554, %r6559;
	xor.b32  	%r6561, %r6556, %r6560;
	shf.l.wrap.b32 	%r6562, %r6561, %r6561, 7;
	add.s32 	%r6563, %r6521, %r6514;
	xor.b32  	%r6564, %r6535, %r6563;
	shf.l.wrap.b32 	%r6565, %r6564, %r6564, 16;
	add.s32 	%r6566, %r6548, %r6565;
	xor.b32  	%r6567, %r6514, %r6566;
	shf.l.wrap.b32 	%r6568, %r6567, %r6567, 12;
	add.s32 	%r6569, %r6563, %r6568;
	xor.b32  	%r6570, %r6565, %r6569;
	shf.l.wrap.b32 	%r6571, %r6570, %r6570, 8;
	add.s32 	%r6572, %r6566, %r6571;
	xor.b32  	%r6573, %r6568, %r6572;
	shf.l.wrap.b32 	%r6574, %r6573, %r6573, 7;
	add.s32 	%r6575, %r6533, %r6526;
	xor.b32  	%r6576, %r6547, %r6575;
	shf.l.wrap.b32 	%r6577, %r6576, %r6576, 16;
	add.s32 	%r6578, %r6512, %r6577;
	xor.b32  	%r6579, %r6526, %r6578;
	shf.l.wrap.b32 	%r6580, %r6579, %r6579, 12;
	add.s32 	%r6581, %r6575, %r6580;
	xor.b32  	%r6582, %r6577, %r6581;
	shf.l.wrap.b32 	%r6583, %r6582, %r6582, 8;
	add.s32 	%r6584, %r6578, %r6583;
	xor.b32  	%r6585, %r6580, %r6584;
	shf.l.wrap.b32 	%r6586, %r6585, %r6585, 7;
	add.s32 	%r6587, %r6545, %r6538;
	xor.b32  	%r6588, %r6511, %r6587;
	shf.l.wrap.b32 	%r6589, %r6588, %r6588, 16;
	add.s32 	%r6590, %r6524, %r6589;
	xor.b32  	%r6591, %r6538, %r6590;
	shf.l.wrap.b32 	%r6592, %r6591, %r6591, 12;
	add.s32 	%r6593, %r6587, %r6592;
	xor.b32  	%r6594, %r6589, %r6593;
	shf.l.wrap.b32 	%r6595, %r6594, %r6594, 8;
	add.s32 	%r6596, %r6590, %r6595;
	xor.b32  	%r6597, %r6592, %r6596;
	shf.l.wrap.b32 	%r6598, %r6597, %r6597, 7;
	add.s32 	%r6599, %r6557, %r6574;
	xor.b32  	%r6600, %r6595, %r6599;
	shf.l.wrap.b32 	%r6601, %r6600, %r6600, 16;
	add.s32 	%r6602, %r6584, %r6601;
	xor.b32  	%r6603, %r6574, %r6602;
	shf.l.wrap.b32 	%r6604, %r6603, %r6603, 12;
	add.s32 	%r6605, %r6599, %r6604;
	xor.b32  	%r6606, %r6601, %r6605;
	shf.l.wrap.b32 	%r6607, %r6606, %r6606, 8;
	add.s32 	%r6608, %r6602, %r6607;
	xor.b32  	%r6609, %r6604, %r6608;
	shf.l.wrap.b32 	%r6610, %r6609, %r6609, 7;
	add.s32 	%r6611, %r6569, %r6586;
	xor.b32  	%r6612, %r6559, %r6611;
	shf.l.wrap.b32 	%r6613, %r6612, %r6612, 16;
	add.s32 	%r6614, %r6596, %r6613;
	xor.b32  	%r6615, %r6586, %r6614;
	shf.l.wrap.b32 	%r6616, %r6615, %r6615, 12;
	add.s32 	%r6617, %r6611, %r6616;
	xor.b32  	%r6618, %r6613, %r6617;
	shf.l.wrap.b32 	%r6619, %r6618, %r6618, 8;
	add.s32 	%r6620, %r6614, %r6619;
	xor.b32  	%r6621, %r6616, %r6620;
	shf.l.wrap.b32 	%r6622, %r6621, %r6621, 7;
	add.s32 	%r6623, %r6581, %r6598;
	xor.b32  	%r6624, %r6571, %r6623;
	shf.l.wrap.b32 	%r6625, %r6624, %r6624, 16;
	add.s32 	%r6626, %r6560, %r6625;
	xor.b32  	%r6627, %r6598, %r6626;
	shf.l.wrap.b32 	%r6628, %r6627, %r6627, 12;
	add.s32 	%r6629, %r6623, %r6628;
	xor.b32  	%r6630, %r6625, %r6629;
	shf.l.wrap.b32 	%r6631, %r6630, %r6630, 8;
	add.s32 	%r6632, %r6626, %r6631;
	xor.b32  	%r6633, %r6628, %r6632;
	shf.l.wrap.b32 	%r6634, %r6633, %r6633, 7;
	add.s32 	%r6635, %r6593, %r6562;
	xor.b32  	%r6636, %r6583, %r6635;
	shf.l.wrap.b32 	%r6637, %r6636, %r6636, 16;
	add.s32 	%r6638, %r6572, %r6637;
	xor.b32  	%r6639, %r6562, %r6638;
	shf.l.wrap.b32 	%r6640, %r6639, %r6639, 12;
	add.s32 	%r6641, %r6635, %r6640;
	xor.b32  	%r6642, %r6637, %r6641;
	shf.l.wrap.b32 	%r6643, %r6642, %r6642, 8;
	add.s32 	%r6644, %r6638, %r6643;
	xor.b32  	%r6645, %r6640, %r6644;
	shf.l.wrap.b32 	%r6646, %r6645, %r6645, 7;
	add.s32 	%r6647, %r6605, %r6646;
	xor.b32  	%r6648, %r6619, %r6647;
	shf.l.wrap.b32 	%r6649, %r6648, %r6648, 16;
	add.s32 	%r6650, %r6632, %r6649;
	xor.b32  	%r6651, %r6646, %r6650;
	shf.l.wrap.b32 	%r6652, %r6651, %r6651, 12;
	add.s32 	%r6653, %r6647, %r6652;
	xor.b32  	%r6654, %r6649, %r6653;
	shf.l.wrap.b32 	%r6655, %r6654, %r6654, 8;
	add.s32 	%r6656, %r6650, %r6655;
	xor.b32  	%r6657, %r6652, %r6656;
	shf.l.wrap.b32 	%r6658, %r6657, %r6657, 7;
	add.s32 	%r6659, %r6617, %r6610;
	xor.b32  	%r6660, %r6631, %r6659;
	shf.l.wrap.b32 	%r6661, %r6660, %r6660, 16;
	add.s32 	%r6662, %r6644, %r6661;
	xor.b32  	%r6663, %r6610, %r6662;
	shf.l.wrap.b32 	%r6664, %r6663, %r6663, 12;
	add.s32 	%r6665, %r6659, %r6664;
	xor.b32  	%r6666, %r6661, %r6665;
	shf.l.wrap.b32 	%r6667, %r6666, %r6666, 8;
	add.s32 	%r6668, %r6662, %r6667;
	xor.b32  	%r6669, %r6664, %r6668;
	shf.l.wrap.b32 	%r6670, %r6669, %r6669, 7;
	add.s32 	%r6671, %r6629, %r6622;
	xor.b32  	%r6672, %r6643, %r6671;
	shf.l.wrap.b32 	%r6673, %r6672, %r6672, 16;
	add.s32 	%r6674, %r6608, %r6673;
	xor.b32  	%r6675, %r6622, %r6674;
	shf.l.wrap.b32 	%r6676, %r6675, %r6675, 12;
	add.s32 	%r6677, %r6671, %r6676;
	xor.b32  	%r6678, %r6673, %r6677;
	shf.l.wrap.b32 	%r6679, %r6678, %r6678, 8;
	add.s32 	%r6680, %r6674, %r6679;
	xor.b32  	%r6681, %r6676, %r6680;
	shf.l.wrap.b32 	%r6682, %r6681, %r6681, 7;
	add.s32 	%r6683, %r6641, %r6634;
	xor.b32  	%r6684, %r6607, %r6683;
	shf.l.wrap.b32 	%r6685, %r6684, %r6684, 16;
	add.s32 	%r6686, %r6620, %r6685;
	xor.b32  	%r6687, %r6634, %r6686;
	shf.l.wrap.b32 	%r6688, %r6687, %r6687, 12;
	add.s32 	%r6689, %r6683, %r6688;
	xor.b32  	%r6690, %r6685, %r6689;
	shf.l.wrap.b32 	%r6691, %r6690, %r6690, 8;
	add.s32 	%r6692, %r6686, %r6691;
	xor.b32  	%r6693, %r6688, %r6692;
	shf.l.wrap.b32 	%r6694, %r6693, %r6693, 7;
	add.s32 	%r6695, %r6653, %r6670;
	xor.b32  	%r6696, %r6691, %r6695;
	shf.l.wrap.b32 	%r6697, %r6696, %r6696, 16;
	add.s32 	%r6698, %r6680, %r6697;
	xor.b32  	%r6699, %r6670, %r6698;
	shf.l.wrap.b32 	%r6700, %r6699, %r6699, 12;
	add.s32 	%r6701, %r6695, %r6700;
	xor.b32  	%r6702, %r6697, %r6701;
	shf.l.wrap.b32 	%r6703, %r6702, %r6702, 8;
	add.s32 	%r6704, %r6698, %r6703;
	xor.b32  	%r6705, %r6700, %r6704;
	shf.l.wrap.b32 	%r6706, %r6705, %r6705, 7;
	add.s32 	%r6707, %r6665, %r6682;
	xor.b32  	%r6708, %r6655, %r6707;
	shf.l.wrap.b32 	%r6709, %r6708, %r6708, 16;
	add.s32 	%r6710, %r6692, %r6709;
	xor.b32  	%r6711, %r6682, %r6710;
	shf.l.wrap.b32 	%r6712, %r6711, %r6711, 12;
	add.s32 	%r6713, %r6707, %r6712;
	xor.b32  	%r6714, %r6709, %r6713;
	shf.l.wrap.b32 	%r6715, %r6714, %r6714, 8;
	add.s32 	%r6716, %r6710, %r6715;
	xor.b32  	%r6717, %r6712, %r6716;
	shf.l.wrap.b32 	%r6718, %r6717, %r6717, 7;
	add.s32 	%r6719, %r6677, %r6694;
	xor.b32  	%r6720, %r6667, %r6719;
	shf.l.wrap.b32 	%r6721, %r6720, %r6720, 16;
	add.s32 	%r6722, %r6656, %r6721;
	xor.b32  	%r6723, %r6694, %r6722;
	shf.l.wrap.b32 	%r6724, %r6723, %r6723, 12;
	add.s32 	%r6725, %r6719, %r6724;
	xor.b32  	%r6726, %r6721, %r6725;
	shf.l.wrap.b32 	%r6727, %r6726, %r6726, 8;
	add.s32 	%r6728, %r6722, %r6727;
	xor.b32  	%r6729, %r6724, %r6728;
	shf.l.wrap.b32 	%r6730, %r6729, %r6729, 7;
	add.s32 	%r6731, %r6689, %r6658;
	xor.b32  	%r6732, %r6679, %r6731;
	shf.l.wrap.b32 	%r6733, %r6732, %r6732, 16;
	add.s32 	%r6734, %r6668, %r6733;
	xor.b32  	%r6735, %r6658, %r6734;
	shf.l.wrap.b32 	%r6736, %r6735, %r6735, 12;
	add.s32 	%r6737, %r6731, %r6736;
	xor.b32  	%r6738, %r6733, %r6737;
	shf.l.wrap.b32 	%r6739, %r6738, %r6738, 8;
	add.s32 	%r6740, %r6734, %r6739;
	xor.b32  	%r6741, %r6736, %r6740;
	shf.l.wrap.b32 	%r6742, %r6741, %r6741, 7;
	add.s32 	%r21913, %r12, %r6701;
	add.s32 	%r21912, %r13, %r6713;
	add.s32 	%r21911, %r14, %r6725;
	add.s32 	%r21910, %r15, %r6737;
	add.s32 	%r21914, %r21921, %r6742;
	add.s32 	%r21915, %r21920, %r6706;
	add.s32 	%r21916, %r21919, %r6718;
	add.s32 	%r21917, %r21918, %r6730;
	xor.b32  	%r6743, %r6363, 1;
	shf.l.wrap.b32 	%r6744, %r6363, %r6743, 16;
	add.s32 	%r6745, %r21921, %r6744;
	xor.b32  	%r6746, %r21921, %r6745;
	shf.l.wrap.b32 	%r6747, %r6746, %r6746, 12;
	add.s32 	%r6748, %r6363, %r6747;
	xor.b32  	%r6749, %r6744, %r6748;
	shf.l.wrap.b32 	%r6750, %r6749, %r6749, 8;
	add.s32 	%r6751, %r6745, %r6750;
	xor.b32  	%r6752, %r6747, %r6751;
	shf.l.wrap.b32 	%r6753, %r6752, %r6752, 7;
	add.s32 	%r6754, %r6748, %r6384;
	xor.b32  	%r6755, %r6403, %r6754;
	shf.l.wrap.b32 	%r6756, %r6755, %r6755, 16;
	add.s32 	%r6757, %r6393, %r6756;
	xor.b32  	%r6758, %r6384, %r6757;
	shf.l.wrap.b32 	%r6759, %r6758, %r6758, 12;
	add.s32 	%r6760, %r6754, %r6759;
	xor.b32  	%r6761, %r6756, %r6760;
	shf.l.wrap.b32 	%r6762, %r6761, %r6761, 8;
	add.s32 	%r6763, %r6757, %r6762;
	xor.b32  	%r6764, %r6759, %r6763;
	shf.l.wrap.b32 	%r6765, %r6764, %r6764, 7;
	xor.b32  	%r6766, %r6750, %r6419;
	shf.l.wrap.b32 	%r6767, %r6766, %r6766, 16;
	add.s32 	%r6768, %r6404, %r6767;
	xor.b32  	%r6769, %r6395, %r6768;
	shf.l.wrap.b32 	%r6770, %r6769, %r6769, 12;
	add.s32 	%r6771, %r6419, %r6770;
	xor.b32  	%r6772, %r6767, %r6771;
	shf.l.wrap.b32 	%r6773, %r6772, %r6772, 8;
	add.s32 	%r6774, %r6768, %r6773;
	xor.b32  	%r6775, %r6770, %r6774;
	shf.l.wrap.b32 	%r6776, %r6775, %r6775, 7;
	add.s32 	%r6777, %r6751, %r6433;
	xor.b32  	%r6778, %r6406, %r6777;
	shf.l.wrap.b32 	%r6779, %r6778, %r6778, 12;
	add.s32 	%r6780, %r6431, %r6779;
	xor.b32  	%r6781, %r6433, %r6780;
	shf.l.wrap.b32 	%r6782, %r6781, %r6781, 8;
	add.s32 	%r6783, %r6777, %r6782;
	xor.b32  	%r6784, %r6779, %r6783;
	shf.l.wrap.b32 	%r6785, %r6784, %r6784, 7;
	add.s32 	%r6786, %r6401, %r6753;
	xor.b32  	%r6787, %r6392, %r6786;
	shf.l.wrap.b32 	%r6788, %r6787, %r6787, 16;
	add.s32 	%r6789, %r6382, %r6788;
	xor.b32  	%r6790, %r6753, %r6789;
	shf.l.wrap.b32 	%r6791, %r6790, %r6790, 12;
	add.s32 	%r6792, %r6786, %r6791;
	xor.b32  	%r6793, %r6788, %r6792;
	shf.l.wrap.b32 	%r6794, %r6793, %r6793, 8;
	add.s32 	%r6795, %r6789, %r6794;
	xor.b32  	%r6796, %r6791, %r6795;
	shf.l.wrap.b32 	%r6797, %r6796, %r6796, 7;
	add.s32 	%r6798, %r6760, %r6797;
	xor.b32  	%r6799, %r6773, %r6798;
	shf.l.wrap.b32 	%r6800, %r6799, %r6799, 16;
	add.s32 	%r6801, %r6783, %r6800;
	xor.b32  	%r6802, %r6797, %r6801;
	shf.l.wrap.b32 	%r6803, %r6802, %r6802, 12;
	add.s32 	%r6804, %r6798, %r6803;
	xor.b32  	%r6805, %r6800, %r6804;
	shf.l.wrap.b32 	%r6806, %r6805, %r6805, 8;
	add.s32 	%r6807, %r6801, %r6806;
	xor.b32  	%r6808, %r6803, %r6807;
	shf.l.wrap.b32 	%r6809, %r6808, %r6808, 7;
	add.s32 	%r6810, %r6771, %r6765;
	xor.b32  	%r6811, %r6782, %r6810;
	shf.l.wrap.b32 	%r6812, %r6811, %r6811, 16;
	add.s32 	%r6813, %r6795, %r6812;
	xor.b32  	%r6814, %r6765, %r6813;
	shf.l.wrap.b32 	%r6815, %r6814, %r6814, 12;
	add.s32 	%r6816, %r6810, %r6815;
	xor.b32  	%r6817, %r6812, %r6816;
	shf.l.wrap.b32 	%r6818, %r6817, %r6817, 8;
	add.s32 	%r6819, %r6813, %r6818;
	xor.b32  	%r6820, %r6815, %r6819;
	shf.l.wrap.b32 	%r6821, %r6820, %r6820, 7;
	add.s32 	%r6822, %r6780, %r6776;
	xor.b32  	%r6823, %r6794, %r6822;
	shf.l.wrap.b32 	%r6824, %r6823, %r6823, 16;
	add.s32 	%r6825, %r6763, %r6824;
	xor.b32  	%r6826, %r6776, %r6825;
	shf.l.wrap.b32 	%r6827, %r6826, %r6826, 12;
	add.s32 	%r6828, %r6822, %r6827;
	xor.b32  	%r6829, %r6824, %r6828;
	shf.l.wrap.b32 	%r6830, %r6829, %r6829, 8;
	add.s32 	%r6831, %r6825, %r6830;
	xor.b32  	%r6832, %r6827, %r6831;
	shf.l.wrap.b32 	%r6833, %r6832, %r6832, 7;
	add.s32 	%r6834, %r6792, %r6785;
	xor.b32  	%r6835, %r6762, %r6834;
	shf.l.wrap.b32 	%r6836, %r6835, %r6835, 16;
	add.s32 	%r6837, %r6774, %r6836;
	xor.b32  	%r6838, %r6785, %r6837;
	shf.l.wrap.b32 	%r6839, %r6838, %r6838, 12;
	add.s32 	%r6840, %r6834, %r6839;
	xor.b32  	%r6841, %r6836, %r6840;
	shf.l.wrap.b32 	%r6842, %r6841, %r6841, 8;
	add.s32 	%r6843, %r6837, %r6842;
	xor.b32  	%r6844, %r6839, %r6843;
	shf.l.wrap.b32 	%r6845, %r6844, %r6844, 7;
	add.s32 	%r6846, %r6804, %r6821;
	xor.b32  	%r6847, %r6842, %r6846;
	shf.l.wrap.b32 	%r6848, %r6847, %r6847, 16;
	add.s32 	%r6849, %r6831, %r6848;
	xor.b32  	%r6850, %r6821, %r6849;
	shf.l.wrap.b32 	%r6851, %r6850, %r6850, 12;
	add.s32 	%r6852, %r6846, %r6851;
	xor.b32  	%r6853, %r6848, %r6852;
	shf.l.wrap.b32 	%r6854, %r6853, %r6853, 8;
	add.s32 	%r6855, %r6849, %r6854;
	xor.b32  	%r6856, %r6851, %r6855;
	shf.l.wrap.b32 	%r6857, %r6856, %r6856, 7;
	add.s32 	%r6858, %r6816, %r6833;
	xor.b32  	%r6859, %r6806, %r6858;
	shf.l.wrap.b32 	%r6860, %r6859, %r6859, 16;
	add.s32 	%r6861, %r6843, %r6860;
	xor.b32  	%r6862, %r6833, %r6861;
	shf.l.wrap.b32 	%r6863, %r6862, %r6862, 12;
	add.s32 	%r6864, %r6858, %r6863;
	xor.b32  	%r6865, %r6860, %r6864;
	shf.l.wrap.b32 	%r6866, %r6865, %r6865, 8;
	add.s32 	%r6867, %r6861, %r6866;
	xor.b32  	%r6868, %r6863, %r6867;
	shf.l.wrap.b32 	%r6869, %r6868, %r6868, 7;
	add.s32 	%r6870, %r6828, %r6845;
	xor.b32  	%r6871, %r6818, %r6870;
	shf.l.wrap.b32 	%r6872, %r6871, %r6871, 16;
	add.s32 	%r6873, %r6807, %r6872;
	xor.b32  	%r6874, %r6845, %r6873;
	shf.l.wrap.b32 	%r6875, %r6874, %r6874, 12;
	add.s32 	%r6876, %r6870, %r6875;
	xor.b32  	%r6877, %r6872, %r6876;
	shf.l.wrap.b32 	%r6878, %r6877, %r6877, 8;
	add.s32 	%r6879, %r6873, %r6878;
	xor.b32  	%r6880, %r6875, %r6879;
	shf.l.wrap.b32 	%r6881, %r6880, %r6880, 7;
	add.s32 	%r6882, %r6840, %r6809;
	xor.b32  	%r6883, %r6830, %r6882;
	shf.l.wrap.b32 	%r6884, %r6883, %r6883, 16;
	add.s32 	%r6885, %r6819, %r6884;
	xor.b32  	%r6886, %r6809, %r6885;
	shf.l.wrap.b32 	%r6887, %r6886, %r6886, 12;
	add.s32 	%r6888, %r6882, %r6887;
	xor.b32  	%r6889, %r6884, %r6888;
	shf.l.wrap.b32 	%r6890, %r6889, %r6889, 8;
	add.s32 	%r6891, %r6885, %r6890;
	xor.b32  	%r6892, %r6887, %r6891;
	shf.l.wrap.b32 	%r6893, %r6892, %r6892, 7;
	add.s32 	%r6894, %r6852, %r6893;
	xor.b32  	%r6895, %r6866, %r6894;
	shf.l.wrap.b32 	%r6896, %r6895, %r6895, 16;
	add.s32 	%r6897, %r6879, %r6896;
	xor.b32  	%r6898, %r6893, %r6897;
	shf.l.wrap.b32 	%r6899, %r6898, %r6898, 12;
	add.s32 	%r6900, %r6894, %r6899;
	xor.b32  	%r6901, %r6896, %r6900;
	shf.l.wrap.b32 	%r6902, %r6901, %r6901, 8;
	add.s32 	%r6903, %r6897, %r6902;
	xor.b32  	%r6904, %r6899, %r6903;
	shf.l.wrap.b32 	%r6905, %r6904, %r6904, 7;
	add.s32 	%r6906, %r6864, %r6857;
	xor.b32  	%r6907, %r6878, %r6906;
	shf.l.wrap.b32 	%r6908, %r6907, %r6907, 16;
	add.s32 	%r6909, %r6891, %r6908;
	xor.b32  	%r6910, %r6857, %r6909;
	shf.l.wrap.b32 	%r6911, %r6910, %r6910, 12;
	add.s32 	%r6912, %r6906, %r6911;
	xor.b32  	%r6913, %r6908, %r6912;
	shf.l.wrap.b32 	%r6914, %r6913, %r6913, 8;
	add.s32 	%r6915, %r6909, %r6914;
	xor.b32  	%r6916, %r6911, %r6915;
	shf.l.wrap.b32 	%r6917, %r6916, %r6916, 7;
	add.s32 	%r6918, %r6876, %r6869;
	xor.b32  	%r6919, %r6890, %r6918;
	shf.l.wrap.b32 	%r6920, %r6919, %r6919, 16;
	add.s32 	%r6921, %r6855, %r6920;
	xor.b32  	%r6922, %r6869, %r6921;
	shf.l.wrap.b32 	%r6923, %r6922, %r6922, 12;
	add.s32 	%r6924, %r6918, %r6923;
	xor.b32  	%r6925, %r6920, %r6924;
	shf.l.wrap.b32 	%r6926, %r6925, %r6925, 8;
	add.s32 	%r6927, %r6921, %r6926;
	xor.b32  	%r6928, %r6923, %r6927;
	shf.l.wrap.b32 	%r6929, %r6928, %r6928, 7;
	add.s32 	%r6930, %r6888, %r6881;
	xor.b32  	%r6931, %r6854, %r6930;
	shf.l.wrap.b32 	%r6932, %r6931, %r6931, 16;
	add.s32 	%r6933, %r6867, %r6932;
	xor.b32  	%r6934, %r6881, %r6933;
	shf.l.wrap.b32 	%r6935, %r6934, %r6934, 12;
	add.s32 	%r6936, %r6930, %r6935;
	xor.b32  	%r6937, %r6932, %r6936;
	shf.l.wrap.b32 	%r6938, %r6937, %r6937, 8;
	add.s32 	%r6939, %r6933, %r6938;
	xor.b32  	%r6940, %r6935, %r6939;
	shf.l.wrap.b32 	%r6941, %r6940, %r6940, 7;
	add.s32 	%r6942, %r6900, %r6917;
	xor.b32  	%r6943, %r6938, %r6942;
	shf.l.wrap.b32 	%r6944, %r6943, %r6943, 16;
	add.s32 	%r6945, %r6927, %r6944;
	xor.b32  	%r6946, %r6917, %r6945;
	shf.l.wrap.b32 	%r6947, %r6946, %r6946, 12;
	add.s32 	%r6948, %r6942, %r6947;
	xor.b32  	%r6949, %r6944, %r6948;
	shf.l.wrap.b32 	%r6950, %r6949, %r6949, 8;
	add.s32 	%r6951, %r6945, %r6950;
	xor.b32  	%r6952, %r6947, %r6951;
	shf.l.wrap.b32 	%r6953, %r6952, %r6952, 7;
	add.s32 	%r6954, %r6912, %r6929;
	xor.b32  	%r6955, %r6902, %r6954;
	shf.l.wrap.b32 	%r6956, %r6955, %r6955, 16;
	add.s32 	%r6957, %r6939, %r6956;
	xor.b32  	%r6958, %r6929, %r6957;
	shf.l.wrap.b32 	%r6959, %r6958, %r6958, 12;
	add.s32 	%r6960, %r6954, %r6959;
	xor.b32  	%r6961, %r6956, %r6960;
	shf.l.wrap.b32 	%r6962, %r6961, %r6961, 8;
	add.s32 	%r6963, %r6957, %r6962;
	xor.b32  	%r6964, %r6959, %r6963;
	shf.l.wrap.b32 	%r6965, %r6964, %r6964, 7;
	add.s32 	%r6966, %r6924, %r6941;
	xor.b32  	%r6967, %r6914, %r6966;
	shf.l.wrap.b32 	%r6968, %r6967, %r6967, 16;
	add.s32 	%r6969, %r6903, %r6968;
	xor.b32  	%r6970, %r6941, %r6969;
	shf.l.wrap.b32 	%r6971, %r6970, %r6970, 12;
	add.s32 	%r6972, %r6966, %r6971;
	xor.b32  	%r6973, %r6968, %r6972;
	shf.l.wrap.b32 	%r6974, %r6973, %r6973, 8;
	add.s32 	%r6975, %r6969, %r6974;
	xor.b32  	%r6976, %r6971, %r6975;
	shf.l.wrap.b32 	%r6977, %r6976, %r6976, 7;
	add.s32 	%r6978, %r6936, %r6905;
	xor.b32  	%r6979, %r6926, %r6978;
	shf.l.wrap.b32 	%r6980, %r6979, %r6979, 16;
	add.s32 	%r6981, %r6915, %r6980;
	xor.b32  	%r6982, %r6905, %r6981;
	shf.l.wrap.b32 	%r6983, %r6982, %r6982, 12;
	add.s32 	%r6984, %r6978, %r6983;
	xor.b32  	%r6985, %r6980, %r6984;
	shf.l.wrap.b32 	%r6986, %r6985, %r6985, 8;
	add.s32 	%r6987, %r6981, %r6986;
	xor.b32  	%r6988, %r6983, %r6987;
	shf.l.wrap.b32 	%r6989, %r6988, %r6988, 7;
	add.s32 	%r6990, %r6948, %r6989;
	xor.b32  	%r6991, %r6962, %r6990;
	shf.l.wrap.b32 	%r6992, %r6991, %r6991, 16;
	add.s32 	%r6993, %r6975, %r6992;
	xor.b32  	%r6994, %r6989, %r6993;
	shf.l.wrap.b32 	%r6995, %r6994, %r6994, 12;
	add.s32 	%r6996, %r6990, %r6995;
	xor.b32  	%r6997, %r6992, %r6996;
	shf.l.wrap.b32 	%r6998, %r6997, %r6997, 8;
	add.s32 	%r6999, %r6960, %r6953;
	xor.b32  	%r7000, %r6974, %r6999;
	shf.l.wrap.b32 	%r7001, %r7000, %r7000, 16;
	add.s32 	%r7002, %r6987, %r7001;
	xor.b32  	%r7003, %r6953, %r7002;
	shf.l.wrap.b32 	%r7004, %r7003, %r7003, 12;
	add.s32 	%r7005, %r6999, %r7004;
	xor.b32  	%r7006, %r7001, %r7005;
	shf.l.wrap.b32 	%r7007, %r7006, %r7006, 8;
	add.s32 	%r7008, %r7002, %r7007;
	xor.b32  	%r7009, %r7004, %r7008;
	shf.l.wrap.b32 	%r7010, %r7009, %r7009, 7;
	add.s32 	%r7011, %r6972, %r6965;
	xor.b32  	%r7012, %r6986, %r7011;
	shf.l.wrap.b32 	%r7013, %r7012, %r7012, 16;
	add.s32 	%r7014, %r6951, %r7013;
	xor.b32  	%r7015, %r6965, %r7014;
	shf.l.wrap.b32 	%r7016, %r7015, %r7015, 12;
	add.s32 	%r7017, %r7011, %r7016;
	xor.b32  	%r7018, %r7013, %r7017;
	shf.l.wrap.b32 	%r7019, %r7018, %r7018, 8;
	add.s32 	%r7020, %r7014, %r7019;
	xor.b32  	%r7021, %r7016, %r7020;
	shf.l.wrap.b32 	%r7022, %r7021, %r7021, 7;
	add.s32 	%r7023, %r6984, %r6977;
	xor.b32  	%r7024, %r6950, %r7023;
	shf.l.wrap.b32 	%r7025, %r7024, %r7024, 16;
	add.s32 	%r7026, %r6963, %r7025;
	xor.b32  	%r7027, %r6977, %r7026;
	shf.l.wrap.b32 	%r7028, %r7027, %r7027, 12;
	add.s32 	%r7029, %r7023, %r7028;
	xor.b32  	%r7030, %r7025, %r7029;
	shf.l.wrap.b32 	%r7031, %r7030, %r7030, 8;
	add.s32 	%r7032, %r7026, %r7031;
	add.s32 	%r7033, %r6996, %r7010;
	xor.b32  	%r7034, %r7031, %r7033;
	shf.l.wrap.b32 	%r7035, %r7034, %r7034, 16;
	add.s32 	%r7036, %r7020, %r7035;
	xor.b32  	%r7037, %r7010, %r7036;
	shr.u32 	%r7038, %r7037, 20;
	add.s32 	%r7039, %r7033, %r7038;
	add.s32 	%r7040, %r7005, %r7022;
	xor.b32  	%r7041, %r6998, %r7040;
	shf.l.wrap.b32 	%r7042, %r7041, %r7041, 16;
	add.s32 	%r7043, %r7032, %r7042;
	xor.b32  	%r7044, %r7022, %r7043;
	shr.u32 	%r7045, %r7044, 20;
	add.s32 	%r7046, %r7040, %r7045;
	add.s32 	%r7047, %r12, %r7039;
	add.s32 	%r7048, %r13, %r7046;
	not.b32 	%r7049, %r21909;
	add.s32 	%r7050, %r245, %r7049;
	mov.b32 	%r7051, 1;
	shl.b32 	%r7052, %r7051, %r7050;
	and.b32  	%r260, %r7052, %r11;
	setp.eq.s32 	%p37, %r260, 0;
	selp.b32 	%r7053, %r7047, %r7048, %p37;
	cvt.u16.u32 	%rs177, %r7053;
	and.b16  	%rs325, %rs177, 1;
	and.b16  	%rs178, %rs323, 255;
	setp.ne.s16 	%p38, %rs178, 1;
	@%p38 bra 	$L__BB7_36;
	setp.eq.s32 	%p39, %r260, 0;
	mul.wide.u32 	%rd32, %r21909, 16;
	add.s64 	%rd33, %rd1, %rd32;
	ld.global.u32 	%r7054, [%rd33+2460];
	selp.b32 	%r7055, %r21913, %r21914, %p39;
	xor.b32  	%r7056, %r7055, %r7054;
	selp.b32 	%r7057, %r21912, %r21915, %p39;
	selp.b32 	%r21913, %r7056, %r21913, %p39;
	selp.b32 	%r21914, %r21914, %r7056, %p39;
	ld.global.u32 	%r7058, [%rd33+2464];
	xor.b32  	%r7059, %r7057, %r7058;
	selp.b32 	%r7060, %r21911, %r21916, %p39;
	selp.b32 	%r21912, %r7059, %r21912, %p39;
	selp.b32 	%r21915, %r21915, %r7059, %p39;
	ld.global.u32 	%r7061, [%rd33+2468];
	xor.b32  	%r7062, %r7060, %r7061;
	selp.b32 	%r7063, %r21910, %r21917, %p39;
	selp.b32 	%r21911, %r7062, %r21911, %p39;
	selp.b32 	%r21916, %r21916, %r7062, %p39;
	ld.global.u32 	%r7064, [%rd33+2472];
	xor.b32  	%r7065, %r7063, %r7064;
	selp.b32 	%r7066, 420, 445, %p39;
	selp.b32 	%r21910, %r7065, %r21910, %p39;
	selp.b32 	%r21917, %r21917, %r7065, %p39;
	add.s32 	%r7067, %r7066, %r21909;
	cvt.u64.u32 	%rd34, %r7067;
	add.s64 	%rd35, %rd1, %rd34;
	ld.global.u8 	%rs179, [%rd35+2440];
	xor.b16  	%rs325, %rs179, %rs325;
$L__BB7_36:
	setp.eq.s32 	%p40, %r260, 0;
	selp.b32 	%r21921, %r21913, %r21914, %p40;
	selp.b32 	%r21920, %r21912, %r21915, %p40;
	selp.b32 	%r21919, %r21911, %r21916, %p40;
	selp.b32 	%r21918, %r21910, %r21917, %p40;
	add.s32 	%r281, %r21909, 1;
	setp.ne.s32 	%p41, %r21909, %r246;
	mov.u16 	%rs323, %rs325;
	mov.u32 	%r21909, %r281;
	@%p41 bra 	$L__BB7_34;
$L__BB7_37:
	st.shared.u32 	[s_mem+49444], %r21921;
	st.shared.v2.u32 	[s_mem+49448], {%r21920, %r21919};
	st.shared.u32 	[s_mem+49456], %r21918;
	st.shared.u8 	[s_mem+49460], %rs325;
	ld.global.v2.u8 	{%rs328, %rs45}, [%rd1+2944];
	ld.global.u32 	%r21938, [%rd1+2928];
	ld.global.u32 	%r21937, [%rd1+2932];
	ld.global.u32 	%r21936, [%rd1+2936];
	ld.global.u32 	%r21935, [%rd1+2940];
	setp.lt.u16 	%p42, %rs45, 12;
	@%p42 bra 	$L__BB7_42;
	cvt.u32.u16 	%r7069, %rs45;
	and.b32  	%r290, %r7069, 255;
	add.s32 	%r291, %r290, -12;
	mov.b32 	%r21926, 0;
	mov.u16 	%rs326, %rs328;
$L__BB7_39:
	add.s32 	%r7070, %r12, %r21938;
	shf.l.wrap.b32 	%r7071, %r7070, %r7070, 16;
	add.s32 	%r7072, %r21938, %r7071;
	xor.b32  	%r7073, %r21938, %r7072;
	shf.l.wrap.b32 	%r7074, %r7073, %r7073, 12;
	add.s32 	%r7075, %r7070, %r7074;
	xor.b32  	%r7076, %r7071, %r7075;
	shf.l.wrap.b32 	%r7077, %r7076, %r7076, 8;
	add.s32 	%r7078, %r7072, %r7077;
	xor.b32  	%r7079, %r7074, %r7078;
	shf.l.wrap.b32 	%r7080, %r7079, %r7079, 7;
	add.s32 	%r7081, %r13, %r21937;
	shf.l.wrap.b32 	%r7082, %r7081, %r7081, 16;
	add.s32 	%r7083, %r21937, %r7082;
	xor.b32  	%r7084, %r21937, %r7083;
	shf.l.wrap.b32 	%r7085, %r7084, %r7084, 12;
	add.s32 	%r7086, %r7081, %r7085;
	xor.b32  	%r7087, %r7082, %r7086;
	shf.l.wrap.b32 	%r7088, %r7087, %r7087, 8;
	add.s32 	%r7089, %r7083, %r7088;
	xor.b32  	%r7090, %r7085, %r7089;
	shf.l.wrap.b32 	%r7091, %r7090, %r7090, 7;
	add.s32 	%r7092, %r14, %r21936;
	shf.l.wrap.b32 	%r7093, %r7092, %r7092, 16;
	add.s32 	%r7094, %r21936, %r7093;
	xor.b32  	%r7095, %r21936, %r7094;
	shf.l.wrap.b32 	%r7096, %r7095, %r7095, 12;
	add.s32 	%r7097, %r7092, %r7096;
	xor.b32  	%r7098, %r7093, %r7097;
	shf.l.wrap.b32 	%r7099, %r7098, %r7098, 8;
	add.s32 	%r7100, %r7094, %r7099;
	xor.b32  	%r7101, %r7096, %r7100;
	shf.l.wrap.b32 	%r7102, %r7101, %r7101, 7;
	add.s32 	%r7103, %r15, %r21935;
	shf.l.wrap.b32 	%r7104, %r7103, %r7103, 16;
	add.s32 	%r7105, %r21935, %r7104;
	xor.b32  	%r7106, %r21935, %r7105;
	shf.l.wrap.b32 	%r7107, %r7106, %r7106, 12;
	add.s32 	%r7108, %r7103, %r7107;
	xor.b32  	%r7109, %r7104, %r7108;
	shf.l.wrap.b32 	%r7110, %r7109, %r7109, 8;
	add.s32 	%r7111, %r7105, %r7110;
	xor.b32  	%r7112, %r7107, %r7111;
	shf.l.wrap.b32 	%r7113, %r7112, %r7112, 7;
	add.s32 	%r7114, %r7075, %r7091;
	xor.b32  	%r7115, %r7110, %r7114;
	shf.l.wrap.b32 	%r7116, %r7115, %r7115, 16;
	add.s32 	%r7117, %r7100, %r7116;
	xor.b32  	%r7118, %r7091, %r7117;
	shf.l.wrap.b32 	%r7119, %r7118, %r7118, 12;
	add.s32 	%r7120, %r7114, %r7119;
	xor.b32  	%r7121, %r7116, %r7120;
	shf.l.wrap.b32 	%r7122, %r7121, %r7121, 8;
	add.s32 	%r7123, %r7117, %r7122;
	xor.b32  	%r7124, %r7119, %r7123;
	shf.l.wrap.b32 	%r7125, %r7124, %r7124, 7;
	add.s32 	%r7126, %r7086, %r7102;
	xor.b32  	%r7127, %r7077, %r7126;
	shf.l.wrap.b32 	%r7128, %r7127, %r7127, 16;
	add.s32 	%r7129, %r7111, %r7128;
	xor.b32  	%r7130, %r7102, %r7129;
	shf.l.wrap.b32 	%r7131, %r7130, %r7130, 12;
	add.s32 	%r7132, %r7126, %r7131;
	xor.b32  	%r7133, %r7128, %r7132;
	shf.l.wrap.b32 	%r7134, %r7133, %r7133, 8;
	add.s32 	%r7135, %r7129, %r7134;
	xor.b32  	%r7136, %r7131, %r7135;
	shf.l.wrap.b32 	%r7137, %r7136, %r7136, 7;
	add.s32 	%r7138, %r7097, %r7113;
	xor.b32  	%r7139, %r7088, %r7138;
	shf.l.wrap.b32 	%r7140, %r7139, %r7139, 16;
	add.s32 	%r7141, %r7078, %r7140;
	xor.b32  	%r7142, %r7113, %r7141;
	shf.l.wrap.b32 	%r7143, %r7142, %r7142, 12;
	add.s32 	%r7144, %r7138, %r7143;
	xor.b32  	%r7145, %r7140, %r7144;
	shf.l.wrap.b32 	%r7146, %r7145, %r7145, 8;
	add.s32 	%r7147, %r7141, %r7146;
	xor.b32  	%r7148, %r7143, %r7147;
	shf.l.wrap.b32 	%r7149, %r7148, %r7148, 7;
	add.s32 	%r7150, %r7108, %r7080;
	xor.b32  	%r7151, %r7099, %r7150;
	shf.l.wrap.b32 	%r7152, %r7151, %r7151, 16;
	add.s32 	%r7153, %r7089, %r7152;
	xor.b32  	%r7154, %r7080, %r7153;
	shf.l.wrap.b32 	%r7155, %r7154, %r7154, 12;
	add.s32 	%r7156, %r7150, %r7155;
	xor.b32  	%r7157, %r7152, %r7156;
	shf.l.wrap.b32 	%r7158, %r7157, %r7157, 8;
	add.s32 	%r7159, %r7153, %r7158;
	xor.b32  	%r7160, %r7155, %r7159;
	shf.l.wrap.b32 	%r7161, %r7160, %r7160, 7;
	add.s32 	%r7162, %r7120, %r7161;
	xor.b32  	%r7163, %r7134, %r7162;
	shf.l.wrap.b32 	%r7164, %r7163, %r7163, 16;
	add.s32 	%r7165, %r7147, %r7164;
	xor.b32  	%r7166, %r7161, %r7165;
	shf.l.wrap.b32 	%r7167, %r7166, %r7166, 12;
	add.s32 	%r7168, %r7162, %r7167;
	xor.b32  	%r7169, %r7164, %r7168;
	shf.l.wrap.b32 	%r7170, %r7169, %r7169, 8;
	add.s32 	%r7171, %r7165, %r7170;
	xor.b32  	%r7172, %r7167, %r7171;
	shf.l.wrap.b32 	%r7173, %r7172, %r7172, 7;
	add.s32 	%r7174, %r7132, %r7125;
	xor.b32  	%r7175, %r7146, %r7174;
	shf.l.wrap.b32 	%r7176, %r7175, %r7175, 16;
	add.s32 	%r7177, %r7159, %r7176;
	xor.b32  	%r7178, %r7125, %r7177;
	shf.l.wrap.b32 	%r7179, %r7178, %r7178, 12;
	add.s32 	%r7180, %r7174, %r7179;
	xor.b32  	%r7181, %r7176, %r7180;
	shf.l.wrap.b32 	%r7182, %r7181, %r7181, 8;
	add.s32 	%r7183, %r7177, %r7182;
	xor.b32  	%r7184, %r7179, %r7183;
	shf.l.wrap.b32 	%r7185, %r7184, %r7184, 7;
	add.s32 	%r7186, %r7144, %r7137;
	xor.b32  	%r7187, %r7158, %r7186;
	shf.l.wrap.b32 	%r7188, %r7187, %r7187, 16;
	add.s32 	%r7189, %r7123, %r7188;
	xor.b32  	%r7190, %r7137, %r7189;
	shf.l.wrap.b32 	%r7191, %r7190, %r7190, 12;
	add.s32 	%r7192, %r7186, %r7191;
	xor.b32  	%r7193, %r7188, %r7192;
	shf.l.wrap.b32 	%r7194, %r7193, %r7193, 8;
	add.s32 	%r7195, %r7189, %r7194;
	xor.b32  	%r7196, %r7191, %r7195;
	shf.l.wrap.b32 	%r7197, %r7196, %r7196, 7;
	add.s32 	%r7198, %r7156, %r7149;
	xor.b32  	%r7199, %r7122, %r7198;
	shf.l.wrap.b32 	%r7200, %r7199, %r7199, 16;
	add.s32 	%r7201, %r7135, %r7200;
	xor.b32  	%r7202, %r7149, %r7201;
	shf.l.wrap.b32 	%r7203, %r7202, %r7202, 12;
	add.s32 	%r7204, %r7198, %r7203;
	xor.b32  	%r7205, %r7200, %r7204;
	shf.l.wrap.b32 	%r7206, %r7205, %r7205, 8;
	add.s32 	%r7207, %r7201, %r7206;
	xor.b32  	%r7208, %r7203, %r7207;
	shf.l.wrap.b32 	%r7209, %r7208, %r7208, 7;
	add.s32 	%r7210, %r7168, %r7185;
	xor.b32  	%r7211, %r7206, %r7210;
	shf.l.wrap.b32 	%r7212, %r7211, %r7211, 16;
	add.s32 	%r7213, %r7195, %r7212;
	xor.b32  	%r7214, %r7185, %r7213;
	shf.l.wrap.b32 	%r7215, %r7214, %r7214, 12;
	add.s32 	%r7216, %r7210, %r7215;
	xor.b32  	%r7217, %r7212, %r7216;
	shf.l.wrap.b32 	%r7218, %r7217, %r7217, 8;
	add.s32 	%r7219, %r7213, %r7218;
	xor.b32  	%r7220, %r7215, %r7219;
	shf.l.wrap.b32 	%r7221, %r7220, %r7220, 7;
	add.s32 	%r7222, %r7180, %r7197;
	xor.b32  	%r7223, %r7170, %r7222;
	shf.l.wrap.b32 	%r7224, %r7223, %r7223, 16;
	add.s32 	%r7225, %r7207, %r7224;
	xor.b32  	%r7226, %r7197, %r7225;
	shf.l.wrap.b32 	%r7227, %r7226, %r7226, 12;
	add.s32 	%r7228, %r7222, %r7227;
	xor.b32  	%r7229, %r7224, %r7228;
	shf.l.wrap.b32 	%r7230, %r7229, %r7229, 8;
	add.s32 	%r7231, %r7225, %r7230;
	xor.b32  	%r7232, %r7227, %r7231;
	shf.l.wrap.b32 	%r7233, %r7232, %r7232, 7;
	add.s32 	%r7234, %r7192, %r7209;
	xor.b32  	%r7235, %r7182, %r7234;
	shf.l.wrap.b32 	%r7236, %r7235, %r7235, 16;
	add.s32 	%r7237, %r7171, %r7236;
	xor.b32  	%r7238, %r7209, %r7237;
	shf.l.wrap.b32 	%r7239, %r7238, %r7238, 12;
	add.s32 	%r7240, %r7234, %r7239;
	xor.b32  	%r7241, %r7236, %r7240;
	shf.l.wrap.b32 	%r7242, %r7241, %r7241, 8;
	add.s32 	%r7243, %r7237, %r7242;
	xor.b32  	%r7244, %r7239, %r7243;
	shf.l.wrap.b32 	%r7245, %r7244, %r7244, 7;
	add.s32 	%r7246, %r7204, %r7173;
	xor.b32  	%r7247, %r7194, %r7246;
	shf.l.wrap.b32 	%r7248, %r7247, %r7247, 16;
	add.s32 	%r7249, %r7183, %r7248;
	xor.b32  	%r7250, %r7173, %r7249;
	shf.l.wrap.b32 	%r7251, %r7250, %r7250, 12;
	add.s32 	%r7252, %r7246, %r7251;
	xor.b32  	%r7253, %r7248, %r7252;
	shf.l.wrap.b32 	%r7254, %r7253, %r7253, 8;
	add.s32 	%r7255, %r7249, %r7254;
	xor.b32  	%r7256, %r7251, %r7255;
	shf.l.wrap.b32 	%r7257, %r7256, %r7256, 7;
	add.s32 	%r7258, %r7216, %r7257;
	xor.b32  	%r7259, %r7230, %r7258;
	shf.l.wrap.b32 	%r7260, %r7259, %r7259, 16;
	add.s32 	%r7261, %r7243, %r7260;
	xor.b32  	%r7262, %r7257, %r7261;
	shf.l.wrap.b32 	%r7263, %r7262, %r7262, 12;
	add.s32 	%r7264, %r7258, %r7263;
	xor.b32  	%r7265, %r7260, %r7264;
	shf.l.wrap.b32 	%r7266, %r7265, %r7265, 8;
	add.s32 	%r7267, %r7261, %r7266;
	xor.b32  	%r7268, %r7263, %r7267;
	shf.l.wrap.b32 	%r7269, %r7268, %r7268, 7;
	add.s32 	%r7270, %r7228, %r7221;
	xor.b32  	%r7271, %r7242, %r7270;
	shf.l.wrap.b32 	%r7272, %r7271, %r7271, 16;
	add.s32 	%r7273, %r7255, %r7272;
	xor.b32  	%r7274, %r7221, %r7273;
	shf.l.wrap.b32 	%r7275, %r7274, %r7274, 12;
	add.s32 	%r7276, %r7270, %r7275;
	xor.b32  	%r7277, %r7272, %r7276;
	shf.l.wrap.b32 	%r7278, %r7277, %r7277, 8;
	add.s32 	%r7279, %r7273, %r7278;
	xor.b32  	%r7280, %r7275, %r7279;
	shf.l.wrap.b32 	%r7281, %r7280, %r7280, 7;
	add.s32 	%r7282, %r7240, %r7233;
	xor.b32  	%r7283, %r7254, %r7282;
	shf.l.wrap.b32 	%r7284, %r7283, %r7283, 16;
	add.s32 	%r7285, %r7219, %r7284;
	xor.b32  	%r7286, %r7233, %r7285;
	shf.l.wrap.b32 	%r7287, %r7286, %r7286, 12;
	add.s32 	%r7288, %r7282, %r7287;
	xor.b32  	%r7289, %r7284, %r7288;
	shf.l.wrap.b32 	%r7290, %r7289, %r7289, 8;
	add.s32 	%r7291, %r7285, %r7290;
	xor.b32  	%r7292, %r7287, %r7291;
	shf.l.wrap.b32 	%r7293, %r7292, %r7292, 7;
	add.s32 	%r7294, %r7252, %r7245;
	xor.b32  	%r7295, %r7218, %r7294;
	shf.l.wrap.b32 	%r7296, %r7295, %r7295, 16;
	add.s32 	%r7297, %r7231, %r7296;
	xor.b32  	%r7298, %r7245, %r7297;
	shf.l.wrap.b32 	%r7299, %r7298, %r7298, 12;
	add.s32 	%r7300, %r7294, %r7299;
	xor.b32  	%r7301, %r7296, %r7300;
	shf.l.wrap.b32 	%r7302, %r7301, %r7301, 8;
	add.s32 	%r7303, %r7297, %r7302;
	xor.b32  	%r7304, %r7299, %r7303;
	shf.l.wrap.b32 	%r7305, %r7304, %r7304, 7;
	add.s32 	%r7306, %r7264, %r7281;
	xor.b32  	%r7307, %r7302, %r7306;
	shf.l.wrap.b32 	%r7308, %r7307, %r7307, 16;
	add.s32 	%r7309, %r7291, %r7308;
	xor.b32  	%r7310, %r7281, %r7309;
	shf.l.wrap.b32 	%r7311, %r7310, %r7310, 12;
	add.s32 	%r7312, %r7306, %r7311;
	xor.b32  	%r7313, %r7308, %r7312;
	shf.l.wrap.b32 	%r7314, %r7313, %r7313, 8;
	add.s32 	%r7315, %r7309, %r7314;
	xor.b32  	%r7316, %r7311, %r7315;
	shf.l.wrap.b32 	%r7317, %r7316, %r7316, 7;
	add.s32 	%r7318, %r7276, %r7293;
	xor.b32  	%r7319, %r7266, %r7318;
	shf.l.wrap.b32 	%r7320, %r7319, %r7319, 16;
	add.s32 	%r7321, %r7303, %r7320;
	xor.b32  	%r7322, %r7293, %r7321;
	shf.l.wrap.b32 	%r7323, %r7322, %r7322, 12;
	add.s32 	%r7324, %r7318, %r7323;
	xor.b32  	%r7325, %r7320, %r7324;
	shf.l.wrap.b32 	%r7326, %r7325, %r7325, 8;
	add.s32 	%r7327, %r7321, %r7326;
	xor.b32  	%r7328, %r7323, %r7327;
	shf.l.wrap.b32 	%r7329, %r7328, %r7328, 7;
	add.s32 	%r7330, %r7288, %r7305;
	xor.b32  	%r7331, %r7278, %r7330;
	shf.l.wrap.b32 	%r7332, %r7331, %r7331, 16;
	add.s32 	%r7333, %r7267, %r7332;
	xor.b32  	%r7334, %r7305, %r7333;
	shf.l.wrap.b32 	%r7335, %r7334, %r7334, 12;
	add.s32 	%r7336, %r7330, %r7335;
	xor.b32  	%r7337, %r7332, %r7336;
	shf.l.wrap.b32 	%r7338, %r7337, %r7337, 8;
	add.s32 	%r7339, %r7333, %r7338;
	xor.b32  	%r7340, %r7335, %r7339;
	shf.l.wrap.b32 	%r7341, %r7340, %r7340, 7;
	add.s32 	%r7342, %r7300, %r7269;
	xor.b32  	%r7343, %r7290, %r7342;
	shf.l.wrap.b32 	%r7344, %r7343, %r7343, 16;
	add.s32 	%r7345, %r7279, %r7344;
	xor.b32  	%r7346, %r7269, %r7345;
	shf.l.wrap.b32 	%r7347, %r7346, %r7346, 12;
	add.s32 	%r7348, %r7342, %r7347;
	xor.b32  	%r7349, %r7344, %r7348;
	shf.l.wrap.b32 	%r7350, %r7349, %r7349, 8;
	add.s32 	%r7351, %r7345, %r7350;
	xor.b32  	%r7352, %r7347, %r7351;
	shf.l.wrap.b32 	%r7353, %r7352, %r7352, 7;
	add.s32 	%r7354, %r7312, %r7353;
	xor.b32  	%r7355, %r7326, %r7354;
	shf.l.wrap.b32 	%r7356, %r7355, %r7355, 16;
	add.s32 	%r7357, %r7339, %r7356;
	xor.b32  	%r7358, %r7353, %r7357;
	shf.l.wrap.b32 	%r7359, %r7358, %r7358, 12;
	add.s32 	%r7360, %r7354, %r7359;
	xor.b32  	%r7361, %r7356, %r7360;
	shf.l.wrap.b32 	%r7362, %r7361, %r7361, 8;
	add.s32 	%r7363, %r7357, %r7362;
	xor.b32  	%r7364, %r7359, %r7363;
	shf.l.wrap.b32 	%r7365, %r7364, %r7364, 7;
	add.s32 	%r7366, %r7324, %r7317;
	xor.b32  	%r7367, %r7338, %r7366;
	shf.l.wrap.b32 	%r7368, %r7367, %r7367, 16;
	add.s32 	%r7369, %r7351, %r7368;
	xor.b32  	%r7370, %r7317, %r7369;
	shf.l.wrap.b32 	%r7371, %r7370, %r7370, 12;
	add.s32 	%r7372, %r7366, %r7371;
	xor.b32  	%r7373, %r7368, %r7372;
	shf.l.wrap.b32 	%r7374, %r7373, %r7373, 8;
	add.s32 	%r7375, %r7369, %r7374;
	xor.b32  	%r7376, %r7371, %r7375;
	shf.l.wrap.b32 	%r7377, %r7376, %r7376, 7;
	add.s32 	%r7378, %r7336, %r7329;
	xor.b32  	%r7379, %r7350, %r7378;
	shf.l.wrap.b32 	%r7380, %r7379, %r7379, 16;
	add.s32 	%r7381, %r7315, %r7380;
	xor.b32  	%r7382, %r7329, %r7381;
	shf.l.wrap.b32 	%r7383, %r7382, %r7382, 12;
	add.s32 	%r7384, %r7378, %r7383;
	xor.b32  	%r7385, %r7380, %r7384;
	shf.l.wrap.b32 	%r7386, %r7385, %r7385, 8;
	add.s32 	%r7387, %r7381, %r7386;
	xor.b32  	%r7388, %r7383, %r7387;
	shf.l.wrap.b32 	%r7389, %r7388, %r7388, 7;
	add.s32 	%r7390, %r7348, %r7341;
	xor.b32  	%r7391, %r7314, %r7390;
	shf.l.wrap.b32 	%r7392, %r7391, %r7391, 16;
	add.s32 	%r7393, %r7327, %r7392;
	xor.b32  	%r7394, %r7341, %r7393;
	shf.l.wrap.b32 	%r7395, %r7394, %r7394, 12;
	add.s32 	%r7396, %r7390, %r7395;
	xor.b32  	%r7397, %r7392, %r7396;
	shf.l.wrap.b32 	%r7398, %r7397, %r7397, 8;
	add.s32 	%r7399, %r7393, %r7398;
	xor.b32  	%r7400, %r7395, %r7399;
	shf.l.wrap.b32 	%r7401, %r7400, %r7400, 7;
	add.s32 	%r7402, %r7360, %r7377;
	xor.b32  	%r7403, %r7398, %r7402;
	shf.l.wrap.b32 	%r7404, %r7403, %r7403, 16;
	add.s32 	%r7405, %r7387, %r7404;
	xor.b32  	%r7406, %r7377, %r7405;
	shf.l.wrap.b32 	%r7407, %r7406, %r7406, 12;
	add.s32 	%r7408, %r7402, %r7407;
	xor.b32  	%r7409, %r7404, %r7408;
	shf.l.wrap.b32 	%r7410, %r7409, %r7409, 8;
	add.s32 	%r7411, %r7405, %r7410;
	xor.b32  	%r7412, %r7407, %r7411;
	shf.l.wrap.b32 	%r7413, %r7412, %r7412, 7;
	add.s32 	%r7414, %r7372, %r7389;
	xor.b32  	%r7415, %r7362, %r7414;
	shf.l.wrap.b32 	%r7416, %r7415, %r7415, 16;
	add.s32 	%r7417, %r7399, %r7416;
	xor.b32  	%r7418, %r7389, %r7417;
	shf.l.wrap.b32 	%r7419, %r7418, %r7418, 12;
	add.s32 	%r7420, %r7414, %r7419;
	xor.b32  	%r7421, %r7416, %r7420;
	shf.l.wrap.b32 	%r7422, %r7421, %r7421, 8;
	add.s32 	%r7423, %r7417, %r7422;
	xor.b32  	%r7424, %r7419, %r7423;
	shf.l.wrap.b32 	%r7425, %r7424, %r7424, 7;
	add.s32 	%r7426, %r7384, %r7401;
	xor.b32  	%r7427, %r7374, %r7426;
	shf.l.wrap.b32 	%r7428, %r7427, %r7427, 16;
	add.s32 	%r7429, %r7363, %r7428;
	xor.b32  	%r7430, %r7401, %r7429;
	shf.l.wrap.b32 	%r7431, %r7430, %r7430, 12;
	add.s32 	%r7432, %r7426, %r7431;
	xor.b32  	%r7433, %r7428, %r7432;
	shf.l.wrap.b32 	%r7434, %r7433, %r7433, 8;
	add.s32 	%r7435, %r7429, %r7434;
	xor.b32  	%r7436, %r7431, %r7435;
	shf.l.wrap.b32 	%r7437, %r7436, %r7436, 7;
	add.s32 	%r7438, %r7396, %r7365;
	xor.b32  	%r7439, %r7386, %r7438;
	shf.l.wrap.b32 	%r7440, %r7439, %r7439, 16;
	add.s32 	%r7441, %r7375, %r7440;
	xor.b32  	%r7442, %r7365, %r7441;
	shf.l.wrap.b32 	%r7443, %r7442, %r7442, 12;
	add.s32 	%r7444, %r7438, %r7443;
	xor.b32  	%r7445, %r7440, %r7444;
	shf.l.wrap.b32 	%r7446, %r7445, %r7445, 8;
	add.s32 	%r7447, %r7441, %r7446;
	xor.b32  	%r7448, %r7443, %r7447;
	shf.l.wrap.b32 	%r7449, %r7448, %r7448, 7;
	add.s32 	%r21930, %r12, %r7408;
	add.s32 	%r21929, %r13, %r7420;
	add.s32 	%r21928, %r14, %r7432;
	add.s32 	%r21927, %r15, %r7444;
	add.s32 	%r21931, %r21938, %r7449;
	add.s32 	%r21932, %r21937, %r7413;
	add.s32 	%r21933, %r21936, %r7425;
	add.s32 	%r21934, %r21935, %r7437;
	xor.b32  	%r7450, %r7070, 1;
	shf.l.wrap.b32 	%r7451, %r7070, %r7450, 16;
	add.s32 	%r7452, %r21938, %r7451;
	xor.b32  	%r7453, %r21938, %r7452;
	shf.l.wrap.b32 	%r7454, %r7453, %r7453, 12;
	add.s32 	%r7455, %r7070, %r7454;
	xor.b32  	%r7456, %r7451, %r7455;
	shf.l.wrap.b32 	%r7457, %r7456, %r7456, 8;
	add.s32 	%r7458, %r7452, %r7457;
	xor.b32  	%r7459, %r7454, %r7458;
	shf.l.wrap.b32 	%r7460, %r7459, %r7459, 7;
	add.s32 	%r7461, %r7455, %r7091;
	xor.b32  	%r7462, %r7110, %r7461;
	shf.l.wrap.b32 	%r7463, %r7462, %r7462, 16;
	add.s32 	%r7464, %r7100, %r7463;
	xor.b32  	%r7465, %r7091, %r7464;
	shf.l.wrap.b32 	%r7466, %r7465, %r7465, 12;
	add.s32 	%r7467, %r7461, %r7466;
	xor.b32  	%r7468, %r7463, %r7467;
	shf.l.wrap.b32 	%r7469, %r7468, %r7468, 8;
	add.s32 	%r7470, %r7464, %r7469;
	xor.b32  	%r7471, %r7466, %r7470;
	shf.l.wrap.b32 	%r7472, %r7471, %r7471, 7;
	xor.b32  	%r7473, %r7457, %r7126;
	shf.l.wrap.b32 	%r7474, %r7473, %r7473, 16;
	add.s32 	%r7475, %r7111, %r7474;
	xor.b32  	%r7476, %r7102, %r7475;
	shf.l.wrap.b32 	%r7477, %r7476, %r7476, 12;
	add.s32 	%r7478, %r7126, %r7477;
	xor.b32  	%r7479, %r7474, %r7478;
	shf.l.wrap.b32 	%r7480, %r7479, %r7479, 8;
	add.s32 	%r7481, %r7475, %r7480;
	xor.b32  	%r7482, %r7477, %r7481;
	shf.l.wrap.b32 	%r7483, %r7482, %r7482, 7;
	add.s32 	%r7484, %r7458, %r7140;
	xor.b32  	%r7485, %r7113, %r7484;
	shf.l.wrap.b32 	%r7486, %r7485, %r7485, 12;
	add.s32 	%r7487, %r7138, %r7486;
	xor.b32  	%r7488, %r7140, %r7487;
	shf.l.wrap.b32 	%r7489, %r7488, %r7488, 8;
	add.s32 	%r7490, %r7484, %r7489;
	xor.b32  	%r7491, %r7486, %r7490;
	shf.l.wrap.b32 	%r7492, %r7491, %r7491, 7;
	add.s32 	%r7493, %r7108, %r7460;
	xor.b32  	%r7494, %r7099, %r7493;
	shf.l.wrap.b32 	%r7495, %r7494, %r7494, 16;
	add.s32 	%r7496, %r7089, %r7495;
	xor.b32  	%r7497, %r7460, %r7496;
	shf.l.wrap.b32 	%r7498, %r7497, %r7497, 12;
	add.s32 	%r7499, %r7493, %r7498;
	xor.b32  	%r7500, %r7495, %r7499;
	shf.l.wrap.b32 	%r7501, %r7500, %r7500, 8;
	add.s32 	%r7502, %r7496, %r7501;
	xor.b32  	%r7503, %r7498, %r7502;
	shf.l.wrap.b32 	%r7504, %r7503, %r7503, 7;
	add.s32 	%r7505, %r7467, %r7504;
	xor.b32  	%r7506, %r7480, %r7505;
	shf.l.wrap.b32 	%r7507, %r7506, %r7506, 16;
	add.s32 	%r7508, %r7490, %r7507;
	xor.b32  	%r7509, %r7504, %r7508;
	shf.l.wrap.b32 	%r7510, %r7509, %r7509, 12;
	add.s32 	%r7511, %r7505, %r7510;
	xor.b32  	%r7512, %r7507, %r7511;
	shf.l.wrap.b32 	%r7513, %r7512, %r7512, 8;
	add.s32 	%r7514, %r7508, %r7513;
	xor.b32  	%r7515, %r7510, %r7514;
	shf.l.wrap.b32 	%r7516, %r7515, %r7515, 7;
	add.s32 	%r7517, %r7478, %r7472;
	xor.b32  	%r7518, %r7489, %r7517;
	shf.l.wrap.b32 	%r7519, %r7518, %r7518, 16;
	add.s32 	%r7520, %r7502, %r7519;
	xor.b32  	%r7521, %r7472, %r7520;
	shf.l.wrap.b32 	%r7522, %r7521, %r7521, 12;
	add.s32 	%r7523, %r7517, %r7522;
	xor.b32  	%r7524, %r7519, %r7523;
	shf.l.wrap.b32 	%r7525, %r7524, %r7524, 8;
	add.s32 	%r7526, %r7520, %r7525;
	xor.b32  	%r7527, %r7522, %r7526;
	shf.l.wrap.b32 	%r7528, %r7527, %r7527, 7;
	add.s32 	%r7529, %r7487, %r7483;
	xor.b32  	%r7530, %r7501, %r7529;
	shf.l.wrap.b32 	%r7531, %r7530, %r7530, 16;
	add.s32 	%r7532, %r7470, %r7531;
	xor.b32  	%r7533, %r7483, %r7532;
	shf.l.wrap.b32 	%r7534, %r7533, %r7533, 12;
	add.s32 	%r7535, %r7529, %r7534;
	xor.b32  	%r7536, %r7531, %r7535;
	shf.l.wrap.b32 	%r7537, %r7536, %r7536, 8;
	add.s32 	%r7538, %r7532, %r7537;
	xor.b32  	%r7539, %r7534, %r7538;
	shf.l.wrap.b32 	%r7540, %r7539, %r7539, 7;
	add.s32 	%r7541, %r7499, %r7492;
	xor.b32  	%r7542, %r7469, %r7541;
	shf.l.wrap.b32 	%r7543, %r7542, %r7542, 16;
	add.s32 	%r7544, %r7481, %r7543;
	xor.b32  	%r7545, %r7492, %r7544;
	shf.l.wrap.b32 	%r7546, %r7545, %r7545, 12;
	add.s32 	%r7547, %r7541, %r7546;
	xor.b32  	%r7548, %r7543, %r7547;
	shf.l.wrap.b32 	%r7549, %r7548, %r7548, 8;
	add.s32 	%r7550, %r7544, %r7549;
	xor.b32  	%r7551, %r7546, %r7550;
	shf.l.wrap.b32 	%r7552, %r7551, %r7551, 7;
	add.s32 	%r7553, %r7511, %r7528;
	xor.b32  	%r7554, %r7549, %r7553;
	shf.l.wrap.b32 	%r7555, %r7554, %r7554, 16;
	add.s32 	%r7556, %r7538, %r7555;
	xor.b32  	%r7557, %r7528, %r7556;
	shf.l.wrap.b32 	%r7558, %r7557, %r7557, 12;
	add.s32 	%r7559, %r7553, %r7558;
	xor.b32  	%r7560, %r7555, %r7559;
	shf.l.wrap.b32 	%r7561, %r7560, %r7560, 8;
	add.s32 	%r7562, %r7556, %r7561;
	xor.b32  	%r7563, %r7558, %r7562;
	shf.l.wrap.b32 	%r7564, %r7563, %r7563, 7;
	add.s32 	%r7565, %r7523, %r7540;
	xor.b32  	%r7566, %r7513, %r7565;
	shf.l.wrap.b32 	%r7567, %r7566, %r7566, 16;
	add.s32 	%r7568, %r7550, %r7567;
	xor.b32  	%r7569, %r7540, %r7568;
	shf.l.wrap.b32 	%r7570, %r7569, %r7569, 12;
	add.s32 	%r7571, %r7565, %r7570;
	xor.b32  	%r7572, %r7567, %r7571;
	shf.l.wrap.b32 	%r7573, %r7572, %r7572, 8;
	add.s32 	%r7574, %r7568, %r7573;
	xor.b32  	%r7575, %r7570, %r7574;
	shf.l.wrap.b32 	%r7576, %r7575, %r7575, 7;
	add.s32 	%r7577, %r7535, %r7552;
	xor.b32  	%r7578, %r7525, %r7577;
	shf.l.wrap.b32 	%r7579, %r7578, %r7578, 16;
	add.s32 	%r7580, %r7514, %r7579;
	xor.b32  	%r7581, %r7552, %r7580;
	shf.l.wrap.b32 	%r7582, %r7581, %r7581, 12;
	add.s32 	%r7583, %r7577, %r7582;
	xor.b32  	%r7584, %r7579, %r7583;
	shf.l.wrap.b32 	%r7585, %r7584, %r7584, 8;
	add.s32 	%r7586, %r7580, %r7585;
	xor.b32  	%r7587, %r7582, %r7586;
	shf.l.wrap.b32 	%r7588, %r7587, %r7587, 7;
	add.s32 	%r7589, %r7547, %r7516;
	xor.b32  	%r7590, %r7537, %r7589;
	shf.l.wrap.b32 	%r7591, %r7590, %r7590, 16;
	add.s32 	%r7592, %r7526, %r7591;
	xor.b32  	%r7593, %r7516, %r7592;
	shf.l.wrap.b32 	%r7594, %r7593, %r7593, 12;
	add.s32 	%r7595, %r7589, %r7594;
	xor.b32  	%r7596, %r7591, %r7595;
	shf.l.wrap.b32 	%r7597, %r7596, %r7596, 8;
	add.s32 	%r7598, %r7592, %r7597;
	xor.b32  	%r7599, %r7594, %r7598;
	shf.l.wrap.b32 	%r7600, %r7599, %r7599, 7;
	add.s32 	%r7601, %r7559, %r7600;
	xor.b32  	%r7602, %r7573, %r7601;
	shf.l.wrap.b32 	%r7603, %r7602, %r7602, 16;
	add.s32 	%r7604, %r7586, %r7603;
	xor.b32  	%r7605, %r7600, %r7604;
	shf.l.wrap.b32 	%r7606, %r7605, %r7605, 12;
	add.s32 	%r7607, %r7601, %r7606;
	xor.b32  	%r7608, %r7603, %r7607;
	shf.l.wrap.b32 	%r7609, %r7608, %r7608, 8;
	add.s32 	%r7610, %r7604, %r7609;
	xor.b32  	%r7611, %r7606, %r7610;
	shf.l.wrap.b32 	%r7612, %r7611, %r7611, 7;
	add.s32 	%r7613, %r7571, %r7564;
	xor.b32  	%r7614, %r7585, %r7613;
	shf.l.wrap.b32 	%r7615, %r7614, %r7614, 16;
	add.s32 	%r7616, %r7598, %r7615;
	xor.b32  	%r7617, %r7564, %r7616;
	shf.l.wrap.b32 	%r7618, %r7617, %r7617, 12;
	add.s32 	%r7619, %r7613, %r7618;
	xor.b32  	%r7620, %r7615, %r7619;
	shf.l.wrap.b32 	%r7621, %r7620, %r7620, 8;
	add.s32 	%r7622, %r7616, %r7621;
	xor.b32  	%r7623, %r7618, %r7622;
	shf.l.wrap.b32 	%r7624, %r7623, %r7623, 7;
	add.s32 	%r7625, %r7583, %r7576;
	xor.b32  	%r7626, %r7597, %r7625;
	shf.l.wrap.b32 	%r7627, %r7626, %r7626, 16;
	add.s32 	%r7628, %r7562, %r7627;
	xor.b32  	%r7629, %r7576, %r7628;
	shf.l.wrap.b32 	%r7630, %r7629, %r7629, 12;
	add.s32 	%r7631, %r7625, %r7630;
	xor.b32  	%r7632, %r7627, %r7631;
	shf.l.wrap.b32 	%r7633, %r7632, %r7632, 8;
	add.s32 	%r7634, %r7628, %r7633;
	xor.b32  	%r7635, %r7630, %r7634;
	shf.l.wrap.b32 	%r7636, %r7635, %r7635, 7;
	add.s32 	%r7637, %r7595, %r7588;
	xor.b32  	%r7638, %r7561, %r7637;
	shf.l.wrap.b32 	%r7639, %r7638, %r7638, 16;
	add.s32 	%r7640, %r7574, %r7639;
	xor.b32  	%r7641, %r7588, %r7640;
	shf.l.wrap.b32 	%r7642, %r7641, %r7641, 12;
	add.s32 	%r7643, %r7637, %r7642;
	xor.b32  	%r7644, %r7639, %r7643;
	shf.l.wrap.b32 	%r7645, %r7644, %r7644, 8;
	add.s32 	%r7646, %r7640, %r7645;
	xor.b32  	%r7647, %r7642, %r7646;
	shf.l.wrap.b32 	%r7648, %r7647, %r7647, 7;
	add.s32 	%r7649, %r7607, %r7624;
	xor.b32  	%r7650, %r7645, %r7649;
	shf.l.wrap.b32 	%r7651, %r7650, %r7650, 16;
	add.s32 	%r7652, %r7634, %r7651;
	xor.b32  	%r7653, %r7624, %r7652;
	shf.l.wrap.b32 	%r7654, %r7653, %r7653, 12;
	add.s32 	%r7655, %r7649, %r7654;
	xor.b32  	%r7656, %r7651, %r7655;
	shf.l.wrap.b32 	%r7657, %r7656, %r7656, 8;
	add.s32 	%r7658, %r7652, %r7657;
	xor.b32  	%r7659, %r7654, %r7658;
	shf.l.wrap.b32 	%r7660, %r7659, %r7659, 7;
	add.s32 	%r7661, %r7619, %r7636;
	xor.b32  	%r7662, %r7609, %r7661;
	shf.l.wrap.b32 	%r7663, %r7662, %r7662, 16;
	add.s32 	%r7664, %r7646, %r7663;
	xor.b32  	%r7665, %r7636, %r7664;
	shf.l.wrap.b32 	%r7666, %r7665, %r7665, 12;
	add.s32 	%r7667, %r7661, %r7666;
	xor.b32  	%r7668, %r7663, %r7667;
	shf.l.wrap.b32 	%r7669, %r7668, %r7668, 8;
	add.s32 	%r7670, %r7664, %r7669;
	xor.b32  	%r7671, %r7666, %r7670;
	shf.l.wrap.b32 	%r7672, %r7671, %r7671, 7;
	add.s32 	%r7673, %r7631, %r7648;
	xor.b32  	%r7674, %r7621, %r7673;
	shf.l.wrap.b32 	%r7675, %r7674, %r7674, 16;
	add.s32 	%r7676, %r7610, %r7675;
	xor.b32  	%r7677, %r7648, %r7676;
	shf.l.wrap.b32 	%r7678, %r7677, %r7677, 12;
	add.s32 	%r7679, %r7673, %r7678;
	xor.b32  	%r7680, %r7675, %r7679;
	shf.l.wrap.b32 	%r7681, %r7680, %r7680, 8;
	add.s32 	%r7682, %r7676, %r7681;
	xor.b32  	%r7683, %r7678, %r7682;
	shf.l.wrap.b32 	%r7684, %r7683, %r7683, 7;
	add.s32 	%r7685, %r7643, %r7612;
	xor.b32  	%r7686, %r7633, %r7685;
	shf.l.wrap.b32 	%r7687, %r7686, %r7686, 16;
	add.s32 	%r7688, %r7622, %r7687;
	xor.b32  	%r7689, %r7612, %r7688;
	shf.l.wrap.b32 	%r7690, %r7689, %r7689, 12;
	add.s32 	%r7691, %r7685, %r7690;
	xor.b32  	%r7692, %r7687, %r7691;
	shf.l.wrap.b32 	%r7693, %r7692, %r7692, 8;
	add.s32 	%r7694, %r7688, %r7693;
	xor.b32  	%r7695, %r7690, %r7694;
	shf.l.wrap.b32 	%r7696, %r7695, %r7695, 7;
	add.s32 	%r7697, %r7655, %r7696;
	xor.b32  	%r7698, %r7669, %r7697;
	shf.l.wrap.b32 	%r7699, %r7698, %r7698, 16;
	add.s32 	%r7700, %r7682, %r7699;
	xor.b32  	%r7701, %r7696, %r7700;
	shf.l.wrap.b32 	%r7702, %r7701, %r7701, 12;
	add.s32 	%r7703, %r7697, %r7702;
	xor.b32  	%r7704, %r7699, %r7703;
	shf.l.wrap.b32 	%r7705, %r7704, %r7704, 8;
	add.s32 	%r7706, %r7667, %r7660;
	xor.b32  	%r7707, %r7681, %r7706;
	shf.l.wrap.b32 	%r7708, %r7707, %r7707, 16;
	add.s32 	%r7709, %r7694, %r7708;
	xor.b32  	%r7710, %r7660, %r7709;
	shf.l.wrap.b32 	%r7711, %r7710, %r7710, 12;
	add.s32 	%r7712, %r7706, %r7711;
	xor.b32  	%r7713, %r7708, %r7712;
	shf.l.wrap.b32 	%r7714, %r7713, %r7713, 8;
	add.s32 	%r7715, %r7709, %r7714;
	xor.b32  	%r7716, %r7711, %r7715;
	shf.l.wrap.b32 	%r7717, %r7716, %r7716, 7;
	add.s32 	%r7718, %r7679, %r7672;
	xor.b32  	%r7719, %r7693, %r7718;
	shf.l.wrap.b32 	%r7720, %r7719, %r7719, 16;
	add.s32 	%r7721, %r7658, %r7720;
	xor.b32  	%r7722, %r7672, %r7721;
	shf.l.wrap.b32 	%r7723, %r7722, %r7722, 12;
	add.s32 	%r7724, %r7718, %r7723;
	xor.b32  	%r7725, %r7720, %r7724;
	shf.l.wrap.b32 	%r7726, %r7725, %r7725, 8;
	add.s32 	%r7727, %r7721, %r7726;
	xor.b32  	%r7728, %r7723, %r7727;
	shf.l.wrap.b32 	%r7729, %r7728, %r7728, 7;
	add.s32 	%r7730, %r7691, %r7684;
	xor.b32  	%r7731, %r7657, %r7730;
	shf.l.wrap.b32 	%r7732, %r7731, %r7731, 16;
	add.s32 	%r7733, %r7670, %r7732;
	xor.b32  	%r7734, %r7684, %r7733;
	shf.l.wrap.b32 	%r7735, %r7734, %r7734, 12;
	add.s32 	%r7736, %r7730, %r7735;
	xor.b32  	%r7737, %r7732, %r7736;
	shf.l.wrap.b32 	%r7738, %r7737, %r7737, 8;
	add.s32 	%r7739, %r7733, %r7738;
	add.s32 	%r7740, %r7703, %r7717;
	xor.b32  	%r7741, %r7738, %r7740;
	shf.l.wrap.b32 	%r7742, %r7741, %r7741, 16;
	add.s32 	%r7743, %r7727, %r7742;
	xor.b32  	%r7744, %r7717, %r7743;
	shr.u32 	%r7745, %r7744, 20;
	add.s32 	%r7746, %r7740, %r7745;
	add.s32 	%r7747, %r7712, %r7729;
	xor.b32  	%r7748, %r7705, %r7747;
	shf.l.wrap.b32 	%r7749, %r7748, %r7748, 16;
	add.s32 	%r7750, %r7739, %r7749;
	xor.b32  	%r7751, %r7729, %r7750;
	shr.u32 	%r7752, %r7751, 20;
	add.s32 	%r7753, %r7747, %r7752;
	add.s32 	%r7754, %r12, %r7746;
	add.s32 	%r7755, %r13, %r7753;
	not.b32 	%r7756, %r21926;
	add.s32 	%r7757, %r290, %r7756;
	mov.b32 	%r7758, 1;
	shl.b32 	%r7759, %r7758, %r7757;
	and.b32  	%r305, %r7759, %r11;
	setp.eq.s32 	%p43, %r305, 0;
	selp.b32 	%r7760, %r7754, %r7755, %p43;
	cvt.u16.u32 	%rs180, %r7760;
	and.b16  	%rs328, %rs180, 1;
	and.b16  	%rs181, %rs326, 255;
	setp.ne.s16 	%p44, %rs181, 1;
	@%p44 bra 	$L__BB7_41;
	setp.eq.s32 	%p45, %r305, 0;
	mul.wide.u32 	%rd36, %r21926, 16;
	add.s64 	%rd37, %rd1, %rd36;
	ld.global.u32 	%r7761, [%rd37+2948];
	selp.b32 	%r7762, %r21930, %r21931, %p45;
	xor.b32  	%r7763, %r7762, %r7761;
	selp.b32 	%r7764, %r21929, %r21932, %p45;
	selp.b32 	%r21930, %r7763, %r21930, %p45;
	selp.b32 	%r21931, %r21931, %r7763, %p45;
	ld.global.u32 	%r7765, [%rd37+2952];
	xor.b32  	%r7766, %r7764, %r7765;
	selp.b32 	%r7767, %r21928, %r21933, %p45;
	selp.b32 	%r21929, %r7766, %r21929, %p45;
	selp.b32 	%r21932, %r21932, %r7766, %p45;
	ld.global.u32 	%r7768, [%rd37+2956];
	xor.b32  	%r7769, %r7767, %r7768;
	selp.b32 	%r7770, %r21927, %r21934, %p45;
	selp.b32 	%r21928, %r7769, %r21928, %p45;
	selp.b32 	%r21933, %r21933, %r7769, %p45;
	ld.global.u32 	%r7771, [%rd37+2960];
	xor.b32  	%r7772, %r7770, %r7771;
	selp.b32 	%r7773, 420, 445, %p45;
	selp.b32 	%r21927, %r7772, %r21927, %p45;
	selp.b32 	%r21934, %r21934, %r7772, %p45;
	add.s32 	%r7774, %r7773, %r21926;
	cvt.u64.u32 	%rd38, %r7774;
	add.s64 	%rd39, %rd1, %rd38;
	ld.global.u8 	%rs182, [%rd39+2928];
	xor.b16  	%rs328, %rs182, %rs328;
$L__BB7_41:
	setp.eq.s32 	%p46, %r305, 0;
	selp.b32 	%r21938, %r21930, %r21931, %p46;
	selp.b32 	%r21937, %r21929, %r21932, %p46;
	selp.b32 	%r21936, %r21928, %r21933, %p46;
	selp.b32 	%r21935, %r21927, %r21934, %p46;
	add.s32 	%r326, %r21926, 1;
	setp.ne.s32 	%p47, %r21926, %r291;
	mov.u16 	%rs326, %rs328;
	mov.u32 	%r21926, %r326;
	@%p47 bra 	$L__BB7_39;
$L__BB7_42:
	st.shared.v2.u32 	[s_mem+49464], {%r21938, %r21937};
	st.shared.v2.u32 	[s_mem+49472], {%r21936, %r21935};
	st.shared.u8 	[s_mem+49480], %rs328;
	ld.global.v2.u8 	{%rs331, %rs52}, [%rd1+3432];
	ld.global.u32 	%r21955, [%rd1+3416];
	ld.global.u32 	%r21954, [%rd1+3420];
	ld.global.u32 	%r21953, [%rd1+3424];
	ld.global.u32 	%r21952, [%rd1+3428];
	setp.lt.u16 	%p48, %rs52, 12;
	@%p48 bra 	$L__BB7_47;
	cvt.u32.u16 	%r7776, %rs52;
	and.b32  	%r335, %r7776, 255;
	add.s32 	%r336, %r335, -12;
	mov.b32 	%r21943, 0;
	mov.u16 	%rs329, %rs331;
$L__BB7_44:
	add.s32 	%r7777, %r12, %r21955;
	shf.l.wrap.b32 	%r7778, %r7777, %r7777, 16;
	add.s32 	%r7779, %r21955, %r7778;
	xor.b32  	%r7780, %r21955, %r7779;
	shf.l.wrap.b32 	%r7781, %r7780, %r7780, 12;
	add.s32 	%r7782, %r7777, %r7781;
	xor.b32  	%r7783, %r7778, %r7782;
	shf.l.wrap.b32 	%r7784, %r7783, %r7783, 8;
	add.s32 	%r7785, %r7779, %r7784;
	xor.b32  	%r7786, %r7781, %r7785;
	shf.l.wrap.b32 	%r7787, %r7786, %r7786, 7;
	add.s32 	%r7788, %r13, %r21954;
	shf.l.wrap.b32 	%r7789, %r7788, %r7788, 16;
	add.s32 	%r7790, %r21954, %r7789;
	xor.b32  	%r7791, %r21954, %r7790;
	shf.l.wrap.b32 	%r7792, %r7791, %r7791, 12;
	add.s32 	%r7793, %r7788, %r7792;
	xor.b32  	%r7794, %r7789, %r7793;
	shf.l.wrap.b32 	%r7795, %r7794, %r7794, 8;
	add.s32 	%r7796, %r7790, %r7795;
	xor.b32  	%r7797, %r7792, %r7796;
	shf.l.wrap.b32 	%r7798, %r7797, %r7797, 7;
	add.s32 	%r7799, %r14, %r21953;
	shf.l.wrap.b32 	%r7800, %r7799, %r7799, 16;
	add.s32 	%r7801, %r21953, %r7800;
	xor.b32  	%r7802, %r21953, %r7801;
	shf.l.wrap.b32 	%r7803, %r7802, %r7802, 12;
	add.s32 	%r7804, %r7799, %r7803;
	xor.b32  	%r7805, %r7800, %r7804;
	shf.l.wrap.b32 	%r7806, %r7805, %r7805, 8;
	add.s32 	%r7807, %r7801, %r7806;
	xor.b32  	%r7808, %r7803, %r7807;
	shf.l.wrap.b32 	%r7809, %r7808, %r7808, 7;
	add.s32 	%r7810, %r15, %r21952;
	shf.l.wrap.b32 	%r7811, %r7810, %r7810, 16;
	add.s32 	%r7812, %r21952, %r7811;
	xor.b32  	%r7813, %r21952, %r7812;
	shf.l.wrap.b32 	%r7814, %r7813, %r7813, 12;
	add.s32 	%r7815, %r7810, %r7814;
	xor.b32  	%r7816, %r7811, %r7815;
	shf.l.wrap.b32 	%r7817, %r7816, %r7816, 8;
	add.s32 	%r7818, %r7812, %r7817;
	xor.b32  	%r7819, %r7814, %r7818;
	shf.l.wrap.b32 	%r7820, %r7819, %r7819, 7;
	add.s32 	%r7821, %r7782, %r7798;
	xor.b32  	%r7822, %r7817, %r7821;
	shf.l.wrap.b32 	%r7823, %r7822, %r7822, 16;
	add.s32 	%r7824, %r7807, %r7823;
	xor.b32  	%r7825, %r7798, %r7824;
	shf.l.wrap.b32 	%r7826, %r7825, %r7825, 12;
	add.s32 	%r7827, %r7821, %r7826;
	xor.b32  	%r7828, %r7823, %r7827;
	shf.l.wrap.b32 	%r7829, %r7828, %r7828, 8;
	add.s32 	%r7830, %r7824, %r7829;
	xor.b32  	%r7831, %r7826, %r7830;
	shf.l.wrap.b32 	%r7832, %r7831, %r7831, 7;
	add.s32 	%r7833, %r7793, %r7809;
	xor.b32  	%r7834, %r7784, %r7833;
	shf.l.wrap.b32 	%r7835, %r7834, %r7834, 16;
	add.s32 	%r7836, %r7818, %r7835;
	xor.b32  	%r7837, %r7809, %r7836;
	shf.l.wrap.b32 	%r7838, %r7837, %r7837, 12;
	add.s32 	%r7839, %r7833, %r7838;
	xor.b32  	%r7840, %r7835, %r7839;
	shf.l.wrap.b32 	%r7841, %r7840, %r7840, 8;
	add.s32 	%r7842, %r7836, %r7841;
	xor.b32  	%r7843, %r7838, %r7842;
	shf.l.wrap.b32 	%r7844, %r7843, %r7843, 7;
	add.s32 	%r7845, %r7804, %r7820;
	xor.b32  	%r7846, %r7795, %r7845;
	shf.l.wrap.b32 	%r7847, %r7846, %r7846, 16;
	add.s32 	%r7848, %r7785, %r7847;
	xor.b32  	%r7849, %r7820, %r7848;
	shf.l.wrap.b32 	%r7850, %r7849, %r7849, 12;
	add.s32 	%r7851, %r7845, %r7850;
	xor.b32  	%r7852, %r7847, %r7851;
	shf.l.wrap.b32 	%r7853, %r7852, %r7852, 8;
	add.s32 	%r7854, %r7848, %r7853;
	xor.b32  	%r7855, %r7850, %r7854;
	shf.l.wrap.b32 	%r7856, %r7855, %r7855, 7;
	add.s32 	%r7857, %r7815, %r7787;
	xor.b32  	%r7858, %r7806, %r7857;
	shf.l.wrap.b32 	%r7859, %r7858, %r7858, 16;
	add.s32 	%r7860, %r7796, %r7859;
	xor.b32  	%r7861, %r7787, %r7860;
	shf.l.wrap.b32 	%r7862, %r7861, %r7861, 12;
	add.s32 	%r7863, %r7857, %r7862;
	xor.b32  	%r7864, %r7859, %r7863;
	shf.l.wrap.b32 	%r7865, %r7864, %r7864, 8;
	add.s32 	%r7866, %r7860, %r7865;
	xor.b32  	%r7867, %r7862, %r7866;
	shf.l.wrap.b32 	%r7868, %r7867, %r7867, 7;
	add.s32 	%r7869, %r7827, %r7868;
	xor.b32  	%r7870, %r7841, %r7869;
	shf.l.wrap.b32 	%r7871, %r7870, %r7870, 16;
	add.s32 	%r7872, %r7854, %r7871;
	xor.b32  	%r7873, %r7868, %r7872;
	shf.l.wrap.b32 	%r7874, %r7873, %r7873, 12;
	add.s32 	%r7875, %r7869, %r7874;
	xor.b32  	%r7876, %r7871, %r7875;
	shf.l.wrap.b32 	%r7877, %r7876, %r7876, 8;
	add.s32 	%r7878, %r7872, %r7877;
	xor.b32  	%r7879, %r7874, %r7878;
	shf.l.wrap.b32 	%r7880, %r7879, %r7879, 7;
	add.s32 	%r7881, %r7839, %r7832;
	xor.b32  	%r7882, %r7853, %r7881;
	shf.l.wrap.b32 	%r7883, %r7882, %r7882, 16;
	add.s32 	%r7884, %r7866, %r7883;
	xor.b32  	%r7885, %r7832, %r7884;
	shf.l.wrap.b32 	%r7886, %r7885, %r7885, 12;
	add.s32 	%r7887, %r7881, %r7886;
	xor.b32  	%r7888, %r7883, %r7887;
	shf.l.wrap.b32 	%r7889, %r7888, %r7888, 8;
	add.s32 	%r7890, %r7884, %r7889;
	xor.b32  	%r7891, %r7886, %r7890;
	shf.l.wrap.b32 	%r7892, %r7891, %r7891, 7;
	add.s32 	%r7893, %r7851, %r7844;
	xor.b32  	%r7894, %r7865, %r7893;
	shf.l.wrap.b32 	%r7895, %r7894, %r7894, 16;
	add.s32 	%r7896, %r7830, %r7895;
	xor.b32  	%r7897, %r7844, %r7896;
	shf.l.wrap.b32 	%r7898, %r7897, %r7897, 12;
	add.s32 	%r7899, %r7893, %r7898;
	xor.b32  	%r7900, %r7895, %r7899;
	shf.l.wrap.b32 	%r7901, %r7900, %r7900, 8;
	add.s32 	%r7902, %r7896, %r7901;
	xor.b32  	%r7903, %r7898, %r7902;
	shf.l.wrap.b32 	%r7904, %r7903, %r7903, 7;
	add.s32 	%r7905, %r7863, %r7856;
	xor.b32  	%r7906, %r7829, %r7905;
	shf.l.wrap.b32 	%r7907, %r7906, %r7906, 16;
	add.s32 	%r7908, %r7842, %r7907;
	xor.b32  	%r7909, %r7856, %r7908;
	shf.l.wrap.b32 	%r7910, %r7909, %r7909, 12;
	add.s32 	%r7911, %r7905, %r7910;
	xor.b32  	%r7912, %r7907, %r7911;
	shf.l.wrap.b32 	%r7913, %r7912, %r7912, 8;
	add.s32 	%r7914, %r7908, %r7913;
	xor.b32  	%r7915, %r7910, %r7914;
	shf.l.wrap.b32 	%r7916, %r7915, %r7915, 7;
	add.s32 	%r7917, %r7875, %r7892;
	xor.b32  	%r7918, %r7913, %r7917;
	shf.l.wrap.b32 	%r7919, %r7918, %r7918, 16;
	add.s32 	%r7920, %r7902, %r7919;
	xor.b32  	%r7921, %r7892, %r7920;
	shf.l.wrap.b32 	%r7922, %r7921, %r7921, 12;
	add.s32 	%r7923, %r7917, %r7922;
	xor.b32  	%r7924, %r7919, %r7923;
	shf.l.wrap.b32 	%r7925, %r7924, %r7924, 8;
	add.s32 	%r7926, %r7920, %r7925;
	xor.b32  	%r7927, %r7922, %r7926;
	shf.l.wrap.b32 	%r7928, %r7927, %r7927, 7;
	add.s32 	%r7929, %r7887, %r7904;
	xor.b32  	%r7930, %r7877, %r7929;
	shf.l.wrap.b32 	%r7931, %r7930, %r7930, 16;
	add.s32 	%r7932, %r7914, %r7931;
	xor.b32  	%r7933, %r7904, %r7932;
	shf.l.wrap.b32 	%r7934, %r7933, %r7933, 12;
	add.s32 	%r7935, %r7929, %r7934;
	xor.b32  	%r7936, %r7931, %r7935;
	shf.l.wrap.b32 	%r7937, %r7936, %r7936, 8;
	add.s32 	%r7938, %r7932, %r7937;
	xor.b32  	%r7939, %r7934, %r7938;
	shf.l.wrap.b32 	%r7940, %r7939, %r7939, 7;
	add.s32 	%r7941, %r7899, %r7916;
	xor.b32  	%r7942, %r7889, %r7941;
	shf.l.wrap.b32 	%r7943, %r7942, %r7942, 16;
	add.s32 	%r7944, %r7878, %r7943;
	xor.b32  	%r7945, %r7916, %r7944;
	shf.l.wrap.b32 	%r7946, %r7945, %r7945, 12;
	add.s32 	%r7947, %r7941, %r7946;
	xor.b32  	%r7948, %r7943, %r7947;
	shf.l.wrap.b32 	%r7949, %r7948, %r7948, 8;
	add.s32 	%r7950, %r7944, %r7949;
	xor.b32  	%r7951, %r7946, %r7950;
	shf.l.wrap.b32 	%r7952, %r7951, %r7951, 7;
	add.s32 	%r7953, %r7911, %r7880;
	xor.b32  	%r7954, %r7901, %r7953;
	shf.l.wrap.b32 	%r7955, %r7954, %r7954, 16;
	add.s32 	%r7956, %r7890, %r7955;
	xor.b32  	%r7957, %r7880, %r7956;
	shf.l.wrap.b32 	%r7958, %r7957, %r7957, 12;
	add.s32 	%r7959, %r7953, %r7958;
	xor.b32  	%r7960, %r7955, %r7959;
	shf.l.wrap.b32 	%r7961, %r7960, %r7960, 8;
	add.s32 	%r7962, %r7956, %r7961;
	xor.b32  	%r7963, %r7958, %r7962;
	shf.l.wrap.b32 	%r7964, %r7963, %r7963, 7;
	add.s32 	%r7965, %r7923, %r7964;
	xor.b32  	%r7966, %r7937, %r7965;
	shf.l.wrap.b32 	%r7967, %r7966, %r7966, 16;
	add.s32 	%r7968, %r7950, %r7967;
	xor.b32  	%r7969, %r7964, %r7968;
	shf.l.wrap.b32 	%r7970, %r7969, %r7969, 12;
	add.s32 	%r7971, %r7965, %r7970;
	xor.b32  	%r7972, %r7967, %r7971;
	shf.l.wrap.b32 	%r7973, %r7972, %r7972, 8;
	add.s32 	%r7974, %r7968, %r7973;
	xor.b32  	%r7975, %r7970, %r7974;
	shf.l.wrap.b32 	%r7976, %r7975, %r7975, 7;
	add.s32 	%r7977, %r7935, %r7928;
	xor.b32  	%r7978, %r7949, %r7977;
	shf.l.wrap.b32 	%r7979, %r7978, %r7978, 16;
	add.s32 	%r7980, %r7962, %r7979;
	xor.b32  	%r7981, %r7928, %r7980;
	shf.l.wrap.b32 	%r7982, %r7981, %r7981, 12;
	add.s32 	%r7983, %r7977, %r7982;
	xor.b32  	%r7984, %r7979, %r7983;
	shf.l.wrap.b32 	%r7985, %r7984, %r7984, 8;
	add.s32 	%r7986, %r7980, %r7985;
	xor.b32  	%r7987, %r7982, %r7986;
	shf.l.wrap.b32 	%r7988, %r7987, %r7987, 7;
	add.s32 	%r7989, %r7947, %r7940;
	xor.b32  	%r7990, %r7961, %r7989;
	shf.l.wrap.b32 	%r7991, %r7990, %r7990, 16;
	add.s32 	%r7992, %r7926, %r7991;
	xor.b32  	%r7993, %r7940, %r7992;
	shf.l.wrap.b32 	%r7994, %r7993, %r7993, 12;
	add.s32 	%r7995, %r7989, %r7994;
	xor.b32  	%r7996, %r7991, %r7995;
	shf.l.wrap.b32 	%r7997, %r7996, %r7996, 8;
	add.s32 	%r7998, %r7992, %r7997;
	xor.b32  	%r7999, %r7994, %r7998;
	shf.l.wrap.b32 	%r8000, %r7999, %r7999, 7;
	add.s32 	%r8001, %r7959, %r7952;
	xor.b32  	%r8002, %r7925, %r8001;
	shf.l.wrap.b32 	%r8003, %r8002, %r8002, 16;
	add.s32 	%r8004, %r7938, %r8003;
	xor.b32  	%r8005, %r7952, %r8004;
	shf.l.wrap.b32 	%r8006, %r8005, %r8005, 12;
	add.s32 	%r8007, %r8001, %r8006;
	xor.b32  	%r8008, %r8003, %r8007;
	shf.l.wrap.b32 	%r8009, %r8008, %r8008, 8;
	add.s32 	%r8010, %r8004, %r8009;
	xor.b32  	%r8011, %r8006, %r8010;
	shf.l.wrap.b32 	%r8012, %r8011, %r8011, 7;
	add.s32 	%r8013, %r7971, %r7988;
	xor.b32  	%r8014, %r8009, %r8013;
	shf.l.wrap.b32 	%r8015, %r8014, %r8014, 16;
	add.s32 	%r8016, %r7998, %r8015;
	xor.b32  	%r8017, %r7988, %r8016;
	shf.l.wrap.b32 	%r8018, %r8017, %r8017, 12;
	add.s32 	%r8019, %r8013, %r8018;
	xor.b32  	%r8020, %r8015, %r8019;
	shf.l.wrap.b32 	%r8021, %r8020, %r8020, 8;
	add.s32 	%r8022, %r8016, %r8021;
	xor.b32  	%r8023, %r8018, %r8022;
	shf.l.wrap.b32 	%r8024, %r8023, %r8023, 7;
	add.s32 	%r8025, %r7983, %r8000;
	xor.b32  	%r8026, %r7973, %r8025;
	shf.l.wrap.b32 	%r8027, %r8026, %r8026, 16;
	add.s32 	%r8028, %r8010, %r8027;
	xor.b32  	%r8029, %r8000, %r8028;
	shf.l.wrap.b32 	%r8030, %r8029, %r8029, 12;
	add.s32 	%r8031, %r8025, %r8030;
	xor.b32  	%r8032, %r8027, %r8031;
	shf.l.wrap.b32 	%r8033, %r8032, %r8032, 8;
	add.s32 	%r8034, %r8028, %r8033;
	xor.b32  	%r8035, %r8030, %r8034;
	shf.l.wrap.b32 	%r8036, %r8035, %r8035, 7;
	add.s32 	%r8037, %r7995, %r8012;
	xor.b32  	%r8038, %r7985, %r8037;
	shf.l.wrap.b32 	%r8039, %r8038, %r8038, 16;
	add.s32 	%r8040, %r7974, %r8039;
	xor.b32  	%r8041, %r8012, %r8040;
	shf.l.wrap.b32 	%r8042, %r8041, %r8041, 12;
	add.s32 	%r8043, %r8037, %r8042;
	xor.b32  	%r8044, %r8039, %r8043;
	shf.l.wrap.b32 	%r8045, %r8044, %r8044, 8;
	add.s32 	%r8046, %r8040, %r8045;
	xor.b32  	%r8047, %r8042, %r8046;
	shf.l.wrap.b32 	%r8048, %r8047, %r8047, 7;
	add.s32 	%r8049, %r8007, %r7976;
	xor.b32  	%r8050, %r7997, %r8049;
	shf.l.wrap.b32 	%r8051, %r8050, %r8050, 16;
	add.s32 	%r8052, %r7986, %r8051;
	xor.b32  	%r8053, %r7976, %r8052;
	shf.l.wrap.b32 	%r8054, %r8053, %r8053, 12;
	add.s32 	%r8055, %r8049, %r8054;
	xor.b32  	%r8056, %r8051, %r8055;
	shf.l.wrap.b32 	%r8057, %r8056, %r8056, 8;
	add.s32 	%r8058, %r8052, %r8057;
	xor.b32  	%r8059, %r8054, %r8058;
	shf.l.wrap.b32 	%r8060, %r8059, %r8059, 7;
	add.s32 	%r8061, %r8019, %r8060;
	xor.b32  	%r8062, %r8033, %r8061;
	shf.l.wrap.b32 	%r8063, %r8062, %r8062, 16;
	add.s32 	%r8064, %r8046, %r8063;
	xor.b32  	%r8065, %r8060, %r8064;
	shf.l.wrap.b32 	%r8066, %r8065, %r8065, 12;
	add.s32 	%r8067, %r8061, %r8066;
	xor.b32  	%r8068, %r8063, %r8067;
	shf.l.wrap.b32 	%r8069, %r8068, %r8068, 8;
	add.s32 	%r8070, %r8064, %r8069;
	xor.b32  	%r8071, %r8066, %r8070;
	shf.l.wrap.b32 	%r8072, %r8071, %r8071, 7;
	add.s32 	%r8073, %r8031, %r8024;
	xor.b32  	%r8074, %r8045, %r8073;
	shf.l.wrap.b32 	%r8075, %r8074, %r8074, 16;
	add.s32 	%r8076, %r8058, %r8075;
	xor.b32  	%r8077, %r8024, %r8076;
	shf.l.wrap.b32 	%r8078, %r8077, %r8077, 12;
	add.s32 	%r8079, %r8073, %r8078;
	xor.b32  	%r8080, %r8075, %r8079;
	shf.l.wrap.b32 	%r8081, %r8080, %r8080, 8;
	add.s32 	%r8082, %r8076, %r8081;
	xor.b32  	%r8083, %r8078, %r8082;
	shf.l.wrap.b32 	%r8084, %r8083, %r8083, 7;
	add.s32 	%r8085, %r8043, %r8036;
	xor.b32  	%r8086, %r8057, %r8085;
	shf.l.wrap.b32 	%r8087, %r8086, %r8086, 16;
	add.s32 	%r8088, %r8022, %r8087;
	xor.b32  	%r8089, %r8036, %r8088;
	shf.l.wrap.b32 	%r8090, %r8089, %r8089, 12;
	add.s32 	%r8091, %r8085, %r8090;
	xor.b32  	%r8092, %r8087, %r8091;
	shf.l.wrap.b32 	%r8093, %r8092, %r8092, 8;
	add.s32 	%r8094, %r8088, %r8093;
	xor.b32  	%r8095, %r8090, %r8094;
	shf.l.wrap.b32 	%r8096, %r8095, %r8095, 7;
	add.s32 	%r8097, %r8055, %r8048;
	xor.b32  	%r8098, %r8021, %r8097;
	shf.l.wrap.b32 	%r8099, %r8098, %r8098, 16;
	add.s32 	%r8100, %r8034, %r8099;
	xor.b32  	%r8101, %r8048, %r8100;
	shf.l.wrap.b32 	%r8102, %r8101, %r8101, 12;
	add.s32 	%r8103, %r8097, %r8102;
	xor.b32  	%r8104, %r8099, %r8103;
	shf.l.wrap.b32 	%r8105, %r8104, %r8104, 8;
	add.s32 	%r8106, %r8100, %r8105;
	xor.b32  	%r8107, %r8102, %r8106;
	shf.l.wrap.b32 	%r8108, %r8107, %r8107, 7;
	add.s32 	%r8109, %r8067, %r8084;
	xor.b32  	%r8110, %r8105, %r8109;
	shf.l.wrap.b32 	%r8111, %r8110, %r8110, 16;
	add.s32 	%r8112, %r8094, %r8111;
	xor.b32  	%r8113, %r8084, %r8112;
	shf.l.wrap.b32 	%r8114, %r8113, %r8113, 12;
	add.s32 	%r8115, %r8109, %r8114;
	xor.b32  	%r8116, %r8111, %r8115;
	shf.l.wrap.b32 	%r8117, %r8116, %r8116, 8;
	add.s32 	%r8118, %r8112, %r8117;
	xor.b32  	%r8119, %r8114, %r8118;
	shf.l.wrap.b32 	%r8120, %r8119, %r8119, 7;
	add.s32 	%r8121, %r8079, %r8096;
	xor.b32  	%r8122, %r8069, %r8121;
	shf.l.wrap.b32 	%r8123, %r8122, %r8122, 16;
	add.s32 	%r8124, %r8106, %r8123;
	xor.b32  	%r8125, %r8096, %r8124;
	shf.l.wrap.b32 	%r8126, %r8125, %r8125, 12;
	add.s32 	%r8127, %r8121, %r8126;
	xor.b32  	%r8128, %r8123, %r8127;
	shf.l.wrap.b32 	%r8129, %r8128, %r8128, 8;
	add.s32 	%r8130, %r8124, %r8129;
	xor.b32  	%r8131, %r8126, %r8130;
	shf.l.wrap.b32 	%r8132, %r8131, %r8131, 7;
	add.s32 	%r8133, %r8091, %r8108;
	xor.b32  	%r8134, %r8081, %r8133;
	shf.l.wrap.b32 	%r8135, %r8134, %r8134, 16;
	add.s32 	%r8136, %r8070, %r8135;
	xor.b32  	%r8137, %r8108, %r8136;
	shf.l.wrap.b32 	%r8138, %r8137, %r8137, 12;
	add.s32 	%r8139, %r8133, %r8138;
	xor.b32  	%r8140, %r8135, %r8139;
	shf.l.wrap.b32 	%r8141, %r8140, %r8140, 8;
	add.s32 	%r8142, %r8136, %r8141;
	xor.b32  	%r8143, %r8138, %r8142;
	shf.l.wrap.b32 	%r8144, %r8143, %r8143, 7;
	add.s32 	%r8145, %r8103, %r8072;
	xor.b32  	%r8146, %r8093, %r8145;
	shf.l.wrap.b32 	%r8147, %r8146, %r8146, 16;
	add.s32 	%r8148, %r8082, %r8147;
	xor.b32  	%r8149, %r8072, %r8148;
	shf.l.wrap.b32 	%r8150, %r8149, %r8149, 12;
	add.s32 	%r8151, %r8145, %r8150;
	xor.b32  	%r8152, %r8147, %r8151;
	shf.l.wrap.b32 	%r8153, %r8152, %r8152, 8;
	add.s32 	%r8154, %r8148, %r8153;
	xor.b32  	%r8155, %r8150, %r8154;
	shf.l.wrap.b32 	%r8156, %r8155, %r8155, 7;
	add.s32 	%r21947, %r12, %r8115;
	add.s32 	%r21946, %r13, %r8127;
	add.s32 	%r21945, %r14, %r8139;
	add.s32 	%r21944, %r15, %r8151;
	add.s32 	%r21948, %r21955, %r8156;
	add.s32 	%r21949, %r21954, %r8120;
	add.s32 	%r21950, %r21953, %r8132;
	add.s32 	%r21951, %r21952, %r8144;
	xor.b32  	%r8157, %r7777, 1;
	shf.l.wrap.b32 	%r8158, %r7777, %r8157, 16;
	add.s32 	%r8159, %r21955, %r8158;
	xor.b32  	%r8160, %r21955, %r8159;
	shf.l.wrap.b32 	%r8161, %r8160, %r8160, 12;
	add.s32 	%r8162, %r7777, %r8161;
	xor.b32  	%r8163, %r8158, %r8162;
	shf.l.wrap.b32 	%r8164, %r8163, %r8163, 8;
	add.s32 	%r8165, %r8159, %r8164;
	xor.b32  	%r8166, %r8161, %r8165;
	shf.l.wrap.b32 	%r8167, %r8166, %r8166, 7;
	add.s32 	%r8168, %r8162, %r7798;
	xor.b32  	%r8169, %r7817, %r8168;
	shf.l.wrap.b32 	%r8170, %r8169, %r8169, 16;
	add.s32 	%r8171, %r7807, %r8170;
	xor.b32  	%r8172, %r7798, %r8171;
	shf.l.wrap.b32 	%r8173, %r8172, %r8172, 12;
	add.s32 	%r8174, %r8168, %r8173;
	xor.b32  	%r8175, %r8170, %r8174;
	shf.l.wrap.b32 	%r8176, %r8175, %r8175, 8;
	add.s32 	%r8177, %r8171, %r8176;
	xor.b32  	%r8178, %r8173, %r8177;
	shf.l.wrap.b32 	%r8179, %r8178, %r8178, 7;
	xor.b32  	%r8180, %r8164, %r7833;
	shf.l.wrap.b32 	%r8181, %r8180, %r8180, 16;
	add.s32 	%r8182, %r7818, %r8181;
	xor.b32  	%r8183, %r7809, %r8182;
	shf.l.wrap.b32 	%r8184, %r8183, %r8183, 12;
	add.s32 	%r8185, %r7833, %r8184;
	xor.b32  	%r8186, %r8181, %r8185;
	shf.l.wrap.b32 	%r8187, %r8186, %r8186, 8;
	add.s32 	%r8188, %r8182, %r8187;
	xor.b32  	%r8189, %r8184, %r8188;
	shf.l.wrap.b32 	%r8190, %r8189, %r8189, 7;
	add.s32 	%r8191, %r8165, %r7847;
	xor.b32  	%r8192, %r7820, %r8191;
	shf.l.wrap.b32 	%r8193, %r8192, %r8192, 12;
	add.s32 	%r8194, %r7845, %r8193;
	xor.b32  	%r8195, %r7847, %r8194;
	shf.l.wrap.b32 	%r8196, %r8195, %r8195, 8;
	add.s32 	%r8197, %r8191, %r8196;
	xor.b32  	%r8198, %r8193, %r8197;
	shf.l.wrap.b32 	%r8199, %r8198, %r8198, 7;
	add.s32 	%r8200, %r7815, %r8167;
	xor.b32  	%r8201, %r7806, %r8200;
	shf.l.wrap.b32 	%r8202, %r8201, %r8201, 16;
	add.s32 	%r8203, %r7796, %r8202;
	xor.b32  	%r8204, %r8167, %r8203;
	shf.l.wrap.b32 	%r8205, %r8204, %r8204, 12;
	add.s32 	%r8206, %r8200, %r8205;
	xor.b32  	%r8207, %r8202, %r8206;
	shf.l.wrap.b32 	%r8208, %r8207, %r8207, 8;
	add.s32 	%r8209, %r8203, %r8208;
	xor.b32  	%r8210, %r8205, %r8209;
	shf.l.wrap.b32 	%r8211, %r8210, %r8210, 7;
	add.s32 	%r8212, %r8174, %r8211;
	xor.b32  	%r8213, %r8187, %r8212;
	shf.l.wrap.b32 	%r8214, %r8213, %r8213, 16;
	add.s32 	%r8215, %r8197, %r8214;
	xor.b32  	%r8216, %r8211, %r8215;
	shf.l.wrap.b32 	%r8217, %r8216, %r8216, 12;
	add.s32 	%r8218, %r8212, %r8217;
	xor.b32  	%r8219, %r8214, %r8218;
	shf.l.wrap.b32 	%r8220, %r8219, %r8219, 8;
	add.s32 	%r8221, %r8215, %r8220;
	xor.b32  	%r8222, %r8217, %r8221;
	shf.l.wrap.b32 	%r8223, %r8222, %r8222, 7;
	add.s32 	%r8224, %r8185, %r8179;
	xor.b32  	%r8225, %r8196, %r8224;
	shf.l.wrap.b32 	%r8226, %r8225, %r8225, 16;
	add.s32 	%r8227, %r8209, %r8226;
	xor.b32  	%r8228, %r8179, %r8227;
	shf.l.wrap.b32 	%r8229, %r8228, %r8228, 12;
	add.s32 	%r8230, %r8224, %r8229;
	xor.b32  	%r8231, %r8226, %r8230;
	shf.l.wrap.b32 	%r8232, %r8231, %r8231, 8;
	add.s32 	%r8233, %r8227, %r8232;
	xor.b32  	%r8234, %r8229, %r8233;
	shf.l.wrap.b32 	%r8235, %r8234, %r8234, 7;
	add.s32 	%r8236, %r8194, %r8190;
	xor.b32  	%r8237, %r8208, %r8236;
	shf.l.wrap.b32 	%r8238, %r8237, %r8237, 16;
	add.s32 	%r8239, %r8177, %r8238;
	xor.b32  	%r8240, %r8190, %r8239;
	shf.l.wrap.b32 	%r8241, %r8240, %r8240, 12;
	add.s32 	%r8242, %r8236, %r8241;
	xor.b32  	%r8243, %r8238, %r8242;
	shf.l.wrap.b32 	%r8244, %r8243, %r8243, 8;
	add.s32 	%r8245, %r8239, %r8244;
	xor.b32  	%r8246, %r8241, %r8245;
	shf.l.wrap.b32 	%r8247, %r8246, %r8246, 7;
	add.s32 	%r8248, %r8206, %r8199;
	xor.b32  	%r8249, %r8176, %r8248;
	shf.l.wrap.b32 	%r8250, %r8249, %r8249, 16;
	add.s32 	%r8251, %r8188, %r8250;
	xor.b32  	%r8252, %r8199, %r8251;
	shf.l.wrap.b32 	%r8253, %r8252, %r8252, 12;
	add.s32 	%r8254, %r8248, %r8253;
	xor.b32  	%r8255, %r8250, %r8254;
	shf.l.wrap.b32 	%r8256, %r8255, %r8255, 8;
	add.s32 	%r8257, %r8251, %r8256;
	xor.b32  	%r8258, %r8253, %r8257;
	shf.l.wrap.b32 	%r8259, %r8258, %r8258, 7;
	add.s32 	%r8260, %r8218, %r8235;
	xor.b32  	%r8261, %r8256, %r8260;
	shf.l.wrap.b32 	%r8262, %r8261, %r8261, 16;
	add.s32 	%r8263, %r8245, %r8262;
	xor.b32  	%r8264, %r8235, %r8263;
	shf.l.wrap.b32 	%r8265, %r8264, %r8264, 12;
	add.s32 	%r8266, %r8260, %r8265;
	xor.b32  	%r8267, %r8262, %r8266;
	shf.l.wrap.b32 	%r8268, %r8267, %r8267, 8;
	add.s32 	%r8269, %r8263, %r8268;
	xor.b32  	%r8270, %r8265, %r8269;
	shf.l.wrap.b32 	%r8271, %r8270, %r8270, 7;
	add.s32 	%r8272, %r8230, %r8247;
	xor.b32  	%r8273, %r8220, %r8272;
	shf.l.wrap.b32 	%r8274, %r8273, %r8273, 16;
	add.s32 	%r8275, %r8257, %r8274;
	xor.b32  	%r8276, %r8247, %r8275;
	shf.l.wrap.b32 	%r8277, %r8276, %r8276, 12;
	add.s32 	%r8278, %r8272, %r8277;
	xor.b32  	%r8279, %r8274, %r8278;
	shf.l.wrap.b32 	%r8280, %r8279, %r8279, 8;
	add.s32 	%r8281, %r8275, %r8280;
	xor.b32  	%r8282, %r8277, %r8281;
	shf.l.wrap.b32 	%r8283, %r8282, %r8282, 7;
	add.s32 	%r8284, %r8242, %r8259;
	xor.b32  	%r8285, %r8232, %r8284;
	shf.l.wrap.b32 	%r8286, %r8285, %r8285, 16;
	add.s32 	%r8287, %r8221, %r8286;
	xor.b32  	%r8288, %r8259, %r8287;
	shf.l.wrap.b32 	%r8289, %r8288, %r8288, 12;
	add.s32 	%r8290, %r8284, %r8289;
	xor.b32  	%r8291, %r8286, %r8290;
	shf.l.wrap.b32 	%r8292, %r8291, %r8291, 8;
	add.s32 	%r8293, %r8287, %r8292;
	xor.b32  	%r8294, %r8289, %r8293;
	shf.l.wrap.b32 	%r8295, %r8294, %r8294, 7;
	add.s32 	%r8296, %r8254, %r8223;
	xor.b32  	%r8297, %r8244, %r8296;
	shf.l.wrap.b32 	%r8298, %r8297, %r8297, 16;
	add.s32 	%r8299, %r8233, %r8298;
	xor.b32  	%r8300, %r8223, %r8299;
	shf.l.wrap.b32 	%r8301, %r8300, %r8300, 12;
	add.s32 	%r8302, %r8296, %r8301;
	xor.b32  	%r8303, %r8298, %r8302;
	shf.l.wrap.b32 	%r8304, %r8303, %r8303, 8;
	add.s32 	%r8305, %r8299, %r8304;
	xor.b32  	%r8306, %r8301, %r8305;
	shf.l.wrap.b32 	%r8307, %r8306, %r8306, 7;
	add.s32 	%r8308, %r8266, %r8307;
	xor.b32  	%r8309, %r8280, %r8308;
	shf.l.wrap.b32 	%r8310, %r8309, %r8309, 16;
	add.s32 	%r8311, %r8293, %r8310;
	xor.b32  	%r8312, %r8307, %r8311;
	shf.l.wrap.b32 	%r8313, %r8312, %r8312, 12;
	add.s32 	%r8314, %r8308, %r8313;
	xor.b32  	%r8315, %r8310, %r8314;
	shf.l.wrap.b32 	%r8316, %r8315, %r8315, 8;
	add.s32 	%r8317, %r8311, %r8316;
	xor.b32  	%r8318, %r8313, %r8317;
	shf.l.wrap.b32 	%r8319, %r8318, %r8318, 7;
	add.s32 	%r8320, %r8278, %r8271;
	xor.b32  	%r8321, %r8292, %r8320;
	shf.l.wrap.b32 	%r8322, %r8321, %r8321, 16;
	add.s32 	%r8323, %r8305, %r8322;
	xor.b32  	%r8324, %r8271, %r8323;
	shf.l.wrap.b32 	%r8325, %r8324, %r8324, 12;
	add.s32 	%r8326, %r8320, %r8325;
	xor.b32  	%r8327, %r8322, %r8326;
	shf.l.wrap.b32 	%r8328, %r8327, %r8327, 8;
	add.s32 	%r8329, %r8323, %r8328;
	xor.b32  	%r8330, %r8325, %r8329;
	shf.l.wrap.b32 	%r8331, %r8330, %r8330, 7;
	add.s32 	%r8332, %r8290, %r8283;
	xor.b32  	%r8333, %r8304, %r8332;
	shf.l.wrap.b32 	%r8334, %r8333, %r8333, 16;
	add.s32 	%r8335, %r8269, %r8334;
	xor.b32  	%r8336, %r8283, %r8335;
	shf.l.wrap.b32 	%r8337, %r8336, %r8336, 12;
	add.s32 	%r8338, %r8332, %r8337;
	xor.b32  	%r8339, %r8334, %r8338;
	shf.l.wrap.b32 	%r8340, %r8339, %r8339, 8;
	add.s32 	%r8341, %r8335, %r8340;
	xor.b32  	%r8342, %r8337, %r8341;
	shf.l.wrap.b32 	%r8343, %r8342, %r8342, 7;
	add.s32 	%r8344, %r8302, %r8295;
	xor.b32  	%r8345, %r8268, %r8344;
	shf.l.wrap.b32 	%r8346, %r8345, %r8345, 16;
	add.s32 	%r8347, %r8281, %r8346;
	xor.b32  	%r8348, %r8295, %r8347;
	shf.l.wrap.b32 	%r8349, %r8348, %r8348, 12;
	add.s32 	%r8350, %r8344, %r8349;
	xor.b32  	%r8351, %r8346, %r8350;
	shf.l.wrap.b32 	%r8352, %r8351, %r8351, 8;
	add.s32 	%r8353, %r8347, %r8352;
	xor.b32  	%r8354, %r8349, %r8353;
	shf.l.wrap.b32 	%r8355, %r8354, %r8354, 7;
	add.s32 	%r8356, %r8314, %r8331;
	xor.b32  	%r8357, %r8352, %r8356;
	shf.l.wrap.b32 	%r8358, %r8357, %r8357, 16;
	add.s32 	%r8359, %r8341, %r8358;
	xor.b32  	%r8360, %r8331, %r8359;
	shf.l.wrap.b32 	%r8361, %r8360, %r8360, 12;
	add.s32 	%r8362, %r8356, %r8361;
	xor.b32  	%r8363, %r8358, %r8362;
	shf.l.wrap.b32 	%r8364, %r8363, %r8363, 8;
	add.s32 	%r8365, %r8359, %r8364;
	xor.b32  	%r8366, %r8361, %r8365;
	shf.l.wrap.b32 	%r8367, %r8366, %r8366, 7;
	add.s32 	%r8368, %r8326, %r8343;
	xor.b32  	%r8369, %r8316, %r8368;
	shf.l.wrap.b32 	%r8370, %r8369, %r8369, 16;
	add.s32 	%r8371, %r8353, %r8370;
	xor.b32  	%r8372, %r8343, %r8371;
	shf.l.wrap.b32 	%r8373, %r8372, %r8372, 12;
	add.s32 	%r8374, %r8368, %r8373;
	xor.b32  	%r8375, %r8370, %r8374;
	shf.l.wrap.b32 	%r8376, %r8375, %r8375, 8;
	add.s32 	%r8377, %r8371, %r8376;
	xor.b32  	%r8378, %r8373, %r8377;
	shf.l.wrap.b32 	%r8379, %r8378, %r8378, 7;
	add.s32 	%r8380, %r8338, %r8355;
	xor.b32  	%r8381, %r8328, %r8380;
	shf.l.wrap.b32 	%r8382, %r8381, %r8381, 16;
	add.s32 	%r8383, %r8317, %r8382;
	xor.b32  	%r8384, %r8355, %r8383;
	shf.l.wrap.b32 	%r8385, %r8384, %r8384, 12;
	add.s32 	%r8386, %r8380, %r8385;
	xor.b32  	%r8387, %r8382, %r8386;
	shf.l.wrap.b32 	%r8388, %r8387, %r8387, 8;
	add.s32 	%r8389, %r8383, %r8388;
	xor.b32  	%r8390, %r8385, %r8389;
	shf.l.wrap.b32 	%r8391, %r8390, %r8390, 7;
	add.s32 	%r8392, %r8350, %r8319;
	xor.b32  	%r8393, %r8340, %r8392;
	shf.l.wrap.b32 	%r8394, %r8393, %r8393, 16;
	add.s32 	%r8395, %r8329, %r8394;
	xor.b32  	%r8396, %r8319, %r8395;
	shf.l.wrap.b32 	%r8397, %r8396, %r8396, 12;
	add.s32 	%r8398, %r8392, %r8397;
	xor.b32  	%r8399, %r8394, %r8398;
	shf.l.wrap.b32 	%r8400, %r8399, %r8399, 8;
	add.s32 	%r8401, %r8395, %r8400;
	xor.b32  	%r8402, %r8397, %r8401;
	shf.l.wrap.b32 	%r8403, %r8402, %r8402, 7;
	add.s32 	%r8404, %r8362, %r8403;
	xor.b32  	%r8405, %r8376, %r8404;
	shf.l.wrap.b32 	%r8406, %r8405, %r8405, 16;
	add.s32 	%r8407, %r8389, %r8406;
	xor.b32  	%r8408, %r8403, %r8407;
	shf.l.wrap.b32 	%r8409, %r8408, %r8408, 12;
	add.s32 	%r8410, %r8404, %r8409;
	xor.b32  	%r8411, %r8406, %r8410;
	shf.l.wrap.b32 	%r8412, %r8411, %r8411, 8;
	add.s32 	%r8413, %r8374, %r8367;
	xor.b32  	%r8414, %r8388, %r8413;
	shf.l.wrap.b32 	%r8415, %r8414, %r8414, 16;
	add.s32 	%r8416, %r8401, %r8415;
	xor.b32  	%r8417, %r8367, %r8416;
	shf.l.wrap.b32 	%r8418, %r8417, %r8417, 12;
	add.s32 	%r8419, %r8413, %r8418;
	xor.b32  	%r8420, %r8415, %r8419;
	shf.l.wrap.b32 	%r8421, %r8420, %r8420, 8;
	add.s32 	%r8422, %r8416, %r8421;
	xor.b32  	%r8423, %r8418, %r8422;
	shf.l.wrap.b32 	%r8424, %r8423, %r8423, 7;
	add.s32 	%r8425, %r8386, %r8379;
	xor.b32  	%r8426, %r8400, %r8425;
	shf.l.wrap.b32 	%r8427, %r8426, %r8426, 16;
	add.s32 	%r8428, %r8365, %r8427;
	xor.b32  	%r8429, %r8379, %r8428;
	shf.l.wrap.b32 	%r8430, %r8429, %r8429, 12;
	add.s32 	%r8431, %r8425, %r8430;
	xor.b32  	%r8432, %r8427, %r8431;
	shf.l.wrap.b32 	%r8433, %r8432, %r8432, 8;
	add.s32 	%r8434, %r8428, %r8433;
	xor.b32  	%r8435, %r8430, %r8434;
	shf.l.wrap.b32 	%r8436, %r8435, %r8435, 7;
	add.s32 	%r8437, %r8398, %r8391;
	xor.b32  	%r8438, %r8364, %r8437;
	shf.l.wrap.b32 	%r8439, %r8438, %r8438, 16;
	add.s32 	%r8440, %r8377, %r8439;
	xor.b32  	%r8441, %r8391, %r8440;
	shf.l.wrap.b32 	%r8442, %r8441, %r8441, 12;
	add.s32 	%r8443, %r8437, %r8442;
	xor.b32  	%r8444, %r8439, %r8443;
	shf.l.wrap.b32 	%r8445, %r8444, %r8444, 8;
	add.s32 	%r8446, %r8440, %r8445;
	add.s32 	%r8447, %r8410, %r8424;
	xor.b32  	%r8448, %r8445, %r8447;
	shf.l.wrap.b32 	%r8449, %r8448, %r8448, 16;
	add.s32 	%r8450, %r8434, %r8449;
	xor.b32  	%r8451, %r8424, %r8450;
	shr.u32 	%r8452, %r8451, 20;
	add.s32 	%r8453, %r8447, %r8452;
	add.s32 	%r8454, %r8419, %r8436;
	xor.b32  	%r8455, %r8412, %r8454;
	shf.l.wrap.b32 	%r8456, %r8455, %r8455, 16;
	add.s32 	%r8457, %r8446, %r8456;
	xor.b32  	%r8458, %r8436, %r8457;
	shr.u32 	%r8459, %r8458, 20;
	add.s32 	%r8460, %r8454, %r8459;
	add.s32 	%r8461, %r12, %r8453;
	add.s32 	%r8462, %r13, %r8460;
	not.b32 	%r8463, %r21943;
	add.s32 	%r8464, %r335, %r8463;
	mov.b32 	%r8465, 1;
	shl.b32 	%r8466, %r8465, %r8464;
	and.b32  	%r350, %r8466, %r11;
	setp.eq.s32 	%p49, %r350, 0;
	selp.b32 	%r8467, %r8461, %r8462, %p49;
	cvt.u16.u32 	%rs183, %r8467;
	and.b16  	%rs331, %rs183, 1;
	and.b16  	%rs184, %rs329, 255;
	setp.ne.s16 	%p50, %rs184, 1;
	@%p50 bra 	$L__BB7_46;
	setp.eq.s32 	%p51, %r350, 0;
	mul.wide.u32 	%rd40, %r21943, 16;
	add.s64 	%rd41, %rd1, %rd40;
	ld.global.u32 	%r8468, [%rd41+3436];
	selp.b32 	%r8469, %r21947, %r21948, %p51;
	xor.b32  	%r8470, %r8469, %r8468;
	selp.b32 	%r8471, %r21946, %r21949, %p51;
	selp.b32 	%r21947, %r8470, %r21947, %p51;
	selp.b32 	%r21948, %r21948, %r8470, %p51;
	ld.global.u32 	%r8472, [%rd41+3440];
	xor.b32  	%r8473, %r8471, %r8472;
	selp.b32 	%r8474, %r21945, %r21950, %p51;
	selp.b32 	%r21946, %r8473, %r21946, %p51;
	selp.b32 	%r21949, %r21949, %r8473, %p51;
	ld.global.u32 	%r8475, [%rd41+3444];
	xor.b32  	%r8476, %r8474, %r8475;
	selp.b32 	%r8477, %r21944, %r21951, %p51;
	selp.b32 	%r21945, %r8476, %r21945, %p51;
	selp.b32 	%r21950, %r21950, %r8476, %p51;
	ld.global.u32 	%r8478, [%rd41+3448];
	xor.b32  	%r8479, %r8477, %r8478;
	selp.b32 	%r8480, 420, 445, %p51;
	selp.b32 	%r21944, %r8479, %r21944, %p51;
	selp.b32 	%r21951, %r21951, %r8479, %p51;
	add.s32 	%r8481, %r8480, %r21943;
	cvt.u64.u32 	%rd42, %r8481;
	add.s64 	%rd43, %rd1, %rd42;
	ld.global.u8 	%rs185, [%rd43+3416];
	xor.b16  	%rs331, %rs185, %rs331;
$L__BB7_46:
	setp.eq.s32 	%p52, %r350, 0;
	selp.b32 	%r21955, %r21947, %r21948, %p52;
	selp.b32 	%r21954, %r21946, %r21949, %p52;
	selp.b32 	%r21953, %r21945, %r21950, %p52;
	selp.b32 	%r21952, %r21944, %r21951, %p52;
	add.s32 	%r371, %r21943, 1;
	setp.ne.s32 	%p53, %r21943, %r336;
	mov.u16 	%rs329, %rs331;
	mov.u32 	%r21943, %r371;
	@%p53 bra 	$L__BB7_44;
$L__BB7_47:
	st.shared.u32 	[s_mem+49484], %r21955;
	st.shared.v2.u32 	[s_mem+49488], {%r21954, %r21953};
	st.shared.u32 	[s_mem+49496], %r21952;
	st.shared.u8 	[s_mem+49500], %rs331;
	ld.global.v2.u8 	{%rs334, %rs59}, [%rd1+3920];
	ld.global.u32 	%r21972, [%rd1+3904];
	ld.global.u32 	%r21971, [%rd1+3908];
	ld.global.u32 	%r21970, [%rd1+3912];
	ld.global.u32 	%r21969, [%rd1+3916];
	setp.lt.u16 	%p54, %rs59, 12;
	@%p54 bra 	$L__BB7_52;
	cvt.u32.u16 	%r8483, %rs59;
	and.b32  	%r380, %r8483, 255;
	add.s32 	%r381, %r380, -12;
	mov.b32 	%r21960, 0;
	mov.u16 	%rs332, %rs334;
$L__BB7_49:
	add.s32 	%r8484, %r12, %r21972;
	shf.l.wrap.b32 	%r8485, %r8484, %r8484, 16;
	add.s32 	%r8486, %r21972, %r8485;
	xor.b32  	%r8487, %r21972, %r8486;
	shf.l.wrap.b32 	%r8488, %r8487, %r8487, 12;
	add.s32 	%r8489, %r8484, %r8488;
	xor.b32  	%r8490, %r8485, %r8489;
	shf.l.wrap.b32 	%r8491, %r8490, %r8490, 8;
	add.s32 	%r8492, %r8486, %r8491;
	xor.b32  	%r8493, %r8488, %r8492;
	shf.l.wrap.b32 	%r8494, %r8493, %r8493, 7;
	add.s32 	%r8495, %r13, %r21971;
	shf.l.wrap.b32 	%r8496, %r8495, %r8495, 16;
	add.s32 	%r8497, %r21971, %r8496;
	xor.b32  	%r8498, %r21971, %r8497;
	shf.l.wrap.b32 	%r8499, %r8498, %r8498, 12;
	add.s32 	%r8500, %r8495, %r8499;
	xor.b32  	%r8501, %r8496, %r8500;
	shf.l.wrap.b32 	%r8502, %r8501, %r8501, 8;
	add.s32 	%r8503, %r8497, %r8502;
	xor.b32  	%r8504, %r8499, %r8503;
	shf.l.wrap.b32 	%r8505, %r8504, %r8504, 7;
	add.s32 	%r8506, %r14, %r21970;
	shf.l.wrap.b32 	%r8507, %r8506, %r8506, 16;
	add.s32 	%r8508, %r21970, %r8507;
	xor.b32  	%r8509, %r21970, %r8508;
	shf.l.wrap.b32 	%r8510, %r8509, %r8509, 12;
	add.s32 	%r8511, %r8506, %r8510;
	xor.b32  	%r8512, %r8507, %r8511;
	shf.l.wrap.b32 	%r8513, %r8512, %r8512, 8;
	add.s32 	%r8514, %r8508, %r8513;
	xor.b32  	%r8515, %r8510, %r8514;
	shf.l.wrap.b32 	%r8516, %r8515, %r8515, 7;
	add.s32 	%r8517, %r15, %r21969;
	shf.l.wrap.b32 	%r8518, %r8517, %r8517, 16;
	add.s32 	%r8519, %r21969, %r8518;
	xor.b32  	%r8520, %r21969, %r8519;
	shf.l.wrap.b32 	%r8521, %r8520, %r8520, 12;
	add.s32 	%r8522, %r8517, %r8521;
	xor.b32  	%r8523, %r8518, %r8522;
	shf.l.wrap.b32 	%r8524, %r8523, %r8523, 8;
	add.s32 	%r8525, %r8519, %r8524;
	xor.b32  	%r8526, %r8521, %r8525;
	shf.l.wrap.b32 	%r8527, %r8526, %r8526, 7;
	add.s32 	%r8528, %r8489, %r8505;
	xor.b32  	%r8529, %r8524, %r8528;
	shf.l.wrap.b32 	%r8530, %r8529, %r8529, 16;
	add.s32 	%r8531, %r8514, %r8530;
	xor.b32  	%r8532, %r8505, %r8531;
	shf.l.wrap.b32 	%r8533, %r8532, %r8532, 12;
	add.s32 	%r8534, %r8528, %r8533;
	xor.b32  	%r8535, %r8530, %r8534;
	shf.l.wrap.b32 	%r8536, %r8535, %r8535, 8;
	add.s32 	%r8537, %r8531, %r8536;
	xor.b32  	%r8538, %r8533, %r8537;
	shf.l.wrap.b32 	%r8539, %r8538, %r8538, 7;
	add.s32 	%r8540, %r8500, %r8516;
	xor.b32  	%r8541, %r8491, %r8540;
	shf.l.wrap.b32 	%r8542, %r8541, %r8541, 16;
	add.s32 	%r8543, %r8525, %r8542;
	xor.b32  	%r8544, %r8516, %r8543;
	shf.l.wrap.b32 	%r8545, %r8544, %r8544, 12;
	add.s32 	%r8546, %r8540, %r8545;
	xor.b32  	%r8547, %r8542, %r8546;
	shf.l.wrap.b32 	%r8548, %r8547, %r8547, 8;
	add.s32 	%r8549, %r8543, %r8548;
	xor.b32  	%r8550, %r8545, %r8549;
	shf.l.wrap.b32 	%r8551, %r8550, %r8550, 7;
	add.s32 	%r8552, %r8511, %r8527;
	xor.b32  	%r8553, %r8502, %r8552;
	shf.l.wrap.b32 	%r8554, %r8553, %r8553, 16;
	add.s32 	%r8555, %r8492, %r8554;
	xor.b32  	%r8556, %r8527, %r8555;
	shf.l.wrap.b32 	%r8557, %r8556, %r8556, 12;
	add.s32 	%r8558, %r8552, %r8557;
	xor.b32  	%r8559, %r8554, %r8558;
	shf.l.wrap.b32 	%r8560, %r8559, %r8559, 8;
	add.s32 	%r8561, %r8555, %r8560;
	xor.b32  	%r8562, %r8557, %r8561;
	shf.l.wrap.b32 	%r8563, %r8562, %r8562, 7;
	add.s32 	%r8564, %r8522, %r8494;
	xor.b32  	%r8565, %r8513, %r8564;
	shf.l.wrap.b32 	%r8566, %r8565, %r8565, 16;
	add.s32 	%r8567, %r8503, %r8566;
	xor.b32  	%r8568, %r8494, %r8567;
	shf.l.wrap.b32 	%r8569, %r8568, %r8568, 12;
	add.s32 	%r8570, %r8564, %r8569;
	xor.b32  	%r8571, %r8566, %r8570;
	shf.l.wrap.b32 	%r8572, %r8571, %r8571, 8;
	add.s32 	%r8573, %r8567, %r8572;
	xor.b32  	%r8574, %r8569, %r8573;
	shf.l.wrap.b32 	%r8575, %r8574, %r8574, 7;
	add.s32 	%r8576, %r8534, %r8575;
	xor.b32  	%r8577, %r8548, %r8576;
	shf.l.wrap.b32 	%r8578, %r8577, %r8577, 16;
	add.s32 	%r8579, %r8561, %r8578;
	xor.b32  	%r8580, %r8575, %r8579;
	shf.l.wrap.b32 	%r8581, %r8580, %r8580, 12;
	add.s32 	%r8582, %r8576, %r8581;
	xor.b32  	%r8583, %r8578, %r8582;
	shf.l.wrap.b32 	%r8584, %r8583, %r8583, 8;
	add.s32 	%r8585, %r8579, %r8584;
	xor.b32  	%r8586, %r8581, %r8585;
	shf.l.wrap.b32 	%r8587, %r8586, %r8586, 7;
	add.s32 	%r8588, %r8546, %r8539;
	xor.b32  	%r8589, %r8560, %r8588;
	shf.l.wrap.b32 	%r8590, %r8589, %r8589, 16;
	add.s32 	%r8591, %r8573, %r8590;
	xor.b32  	%r8592, %r8539, %r8591;
	shf.l.wrap.b32 	%r8593, %r8592, %r8592, 12;
	add.s32 	%r8594, %r8588, %r8593;
	xor.b32  	%r8595, %r8590, %r8594;
	shf.l.wrap.b32 	%r8596, %r8595, %r8595, 8;
	add.s32 	%r8597, %r8591, %r8596;
	xor.b32  	%r8598, %r8593, %r8597;
	shf.l.wrap.b32 	%r8599, %r8598, %r8598, 7;
	add.s32 	%r8600, %r8558, %r8551;
	xor.b32  	%r8601, %r8572, %r8600;
	shf.l.wrap.b32 	%r8602, %r8601, %r8601, 16;
	add.s32 	%r8603, %r8537, %r8602;
	xor.b32  	%r8604, %r8551, %r8603;
	shf.l.wrap.b32 	%r8605, %r8604, %r8604, 12;
	add.s32 	%r8606, %r8600, %r8605;
	xor.b32  	%r8607, %r8602, %r8606;
	shf.l.wrap.b32 	%r8608, %r8607, %r8607, 8;
	add.s32 	%r8609, %r8603, %r8608;
	xor.b32  	%r8610, %r8605, %r8609;
	shf.l.wrap.b32 	%r8611, %r8610, %r8610, 7;
	add.s32 	%r8612, %r8570, %r8563;
	xor.b32  	%r8613, %r8536, %r8612;
	shf.l.wrap.b32 	%r8614, %r8613, %r8613, 16;
	add.s32 	%r8615, %r8549, %r8614;
	xor.b32  	%r8616, %r8563, %r8615;
	shf.l.wrap.b32 	%r8617, %r8616, %r8616, 12;
	add.s32 	%r8618, %r8612, %r8617;
	xor.b32  	%r8619, %r8614, %r8618;
	shf.l.wrap.b32 	%r8620, %r8619, %r8619, 8;
	add.s32 	%r8621, %r8615, %r8620;
	xor.b32  	%r8622, %r8617, %r8621;
	shf.l.wrap.b32 	%r8623, %r8622, %r8622, 7;
	add.s32 	%r8624, %r8582, %r8599;
	xor.b32  	%r8625, %r8620, %r8624;
	shf.l.wrap.b32 	%r8626, %r8625, %r8625, 16;
	add.s32 	%r8627, %r8609, %r8626;
	xor.b32  	%r8628, %r8599, %r8627;
	shf.l.wrap.b32 	%r8629, %r8628, %r8628, 12;
	add.s32 	%r8630, %r8624, %r8629;
	xor.b32  	%r8631, %r8626, %r8630;
	shf.l.wrap.b32 	%r8632, %r8631, %r8631, 8;
	add.s32 	%r8633, %r8627, %r8632;
	xor.b32  	%r8634, %r8629, %r8633;
	shf.l.wrap.b32 	%r8635, %r8634, %r8634, 7;
	add.s32 	%r8636, %r8594, %r8611;
	xor.b32  	%r8637, %r8584, %r8636;
	shf.l.wrap.b32 	%r8638, %r8637, %r8637, 16;
	add.s32 	%r8639, %r8621, %r8638;
	xor.b32  	%r8640, %r8611, %r8639;
	shf.l.wrap.b32 	%r8641, %r8640, %r8640, 12;
	add.s32 	%r8642, %r8636, %r8641;
	xor.b32  	%r8643, %r8638, %r8642;
	shf.l.wrap.b32 	%r8644, %r8643, %r8643, 8;
	add.s32 	%r8645, %r8639, %r8644;
	xor.b32  	%r8646, %r8641, %r8645;
	shf.l.wrap.b32 	%r8647, %r8646, %r8646, 7;
	add.s32 	%r8648, %r8606, %r8623;
	xor.b32  	%r8649, %r8596, %r8648;
	shf.l.wrap.b32 	%r8650, %r8649, %r8649, 16;
	add.s32 	%r8651, %r8585, %r8650;
	xor.b32  	%r8652, %r8623, %r8651;
	shf.l.wrap.b32 	%r8653, %r8652, %r8652, 12;
	add.s32 	%r8654, %r8648, %r8653;
	xor.b32  	%r8655, %r8650, %r8654;
	shf.l.wrap.b32 	%r8656, %r8655, %r8655, 8;
	add.s32 	%r8657, %r8651, %r8656;
	xor.b32  	%r8658, %r8653, %r8657;
	shf.l.wrap.b32 	%r8659, %r8658, %r8658, 7;
	add.s32 	%r8660, %r8618, %r8587;
	xor.b32  	%r8661, %r8608, %r8660;
	shf.l.wrap.b32 	%r8662, %r8661, %r8661, 16;
	add.s32 	%r8663, %r8597, %r8662;
	xor.b32  	%r8664, %r8587, %r8663;
	shf.l.wrap.b32 	%r8665, %r8664, %r8664, 12;
	add.s32 	%r8666, %r8660, %r8665;
	xor.b32  	%r8667, %r8662, %r8666;
	shf.l.wrap.b32 	%r8668, %r8667, %r8667, 8;
	add.s32 	%r8669, %r8663, %r8668;
	xor.b32  	%r8670, %r8665, %r8669;
	shf.l.wrap.b32 	%r8671, %r8670, %r8670, 7;
	add.s32 	%r8672, %r8630, %r8671;
	xor.b32  	%r8673, %r8644, %r8672;
	shf.l.wrap.b32 	%r8674, %r8673, %r8673, 16;
	add.s32 	%r8675, %r8657, %r8674;
	xor.b32  	%r8676, %r8671, %r8675;
	shf.l.wrap.b32 	%r8677, %r8676, %r8676, 12;
	add.s32 	%r8678, %r8672, %r8677;
	xor.b32  	%r8679, %r8674, %r8678;
	shf.l.wrap.b32 	%r8680, %r8679, %r8679, 8;
	add.s32 	%r8681, %r8675, %r8680;
	xor.b32  	%r8682, %r8677, %r8681;
	shf.l.wrap.b32 	%r8683, %r8682, %r8682, 7;
	add.s32 	%r8684, %r8642, %r8635;
	xor.b32  	%r8685, %r8656, %r8684;
	shf.l.wrap.b32 	%r8686, %r8685, %r8685, 16;
	add.s32 	%r8687, %r8669, %r8686;
	xor.b32  	%r8688, %r8635, %r8687;
	shf.l.wrap.b32 	%r8689, %r8688, %r8688, 12;
	add.s32 	%r8690, %r8684, %r8689;
	xor.b32  	%r8691, %r8686, %r8690;
	shf.l.wrap.b32 	%r8692, %r8691, %r8691, 8;
	add.s32 	%r8693, %r8687, %r8692;
	xor.b32  	%r8694, %r8689, %r8693;
	shf.l.wrap.b32 	%r8695, %r8694, %r8694, 7;
	add.s32 	%r8696, %r8654, %r8647;
	xor.b32  	%r8697, %r8668, %r8696;
	shf.l.wrap.b32 	%r8698, %r8697, %r8697, 16;
	add.s32 	%r8699, %r8633, %r8698;
	xor.b32  	%r8700, %r8647, %r8699;
	shf.l.wrap.b32 	%r8701, %r8700, %r8700, 12;
	add.s32 	%r8702, %r8696, %r8701;
	xor.b32  	%r8703, %r8698, %r8702;
	shf.l.wrap.b32 	%r8704, %r8703, %r8703, 8;
	add.s32 	%r8705, %r8699, %r8704;
	xor.b32  	%r8706, %r8701, %r8705;
	shf.l.wrap.b32 	%r8707, %r8706, %r8706, 7;
	add.s32 	%r8708, %r8666, %r8659;
	xor.b32  	%r8709, %r8632, %r8708;
	shf.l.wrap.b32 	%r8710, %r8709, %r8709, 16;
	add.s32 	%r8711, %r8645, %r8710;
	xor.b32  	%r8712, %r8659, %r8711;
	shf.l.wrap.b32 	%r8713, %r8712, %r8712, 12;
	add.s32 	%r8714, %r8708, %r8713;
	xor.b32  	%r8715, %r8710, %r8714;
	shf.l.wrap.b32 	%r8716, %r8715, %r8715, 8;
	add.s32 	%r8717, %r8711, %r8716;
	xor.b32  	%r8718, %r8713, %r8717;
	shf.l.wrap.b32 	%r8719, %r8718, %r8718, 7;
	add.s32 	%r8720, %r8678, %r8695;
	xor.b32  	%r8721, %r8716, %r8720;
	shf.l.wrap.b32 	%r8722, %r8721, %r8721, 16;
	add.s32 	%r8723, %r8705, %r8722;
	xor.b32  	%r8724, %r8695, %r8723;
	shf.l.wrap.b32 	%r8725, %r8724, %r8724, 12;
	add.s32 	%r8726, %r8720, %r8725;
	xor.b32  	%r8727, %r8722, %r8726;
	shf.l.wrap.b32 	%r8728, %r8727, %r8727, 8;
	add.s32 	%r8729, %r8723, %r8728;
	xor.b32  	%r8730, %r8725, %r8729;
	shf.l.wrap.b32 	%r8731, %r8730, %r8730, 7;
	add.s32 	%r8732, %r8690, %r8707;
	xor.b32  	%r8733, %r8680, %r8732;
	shf.l.wrap.b32 	%r8734, %r8733, %r8733, 16;
	add.s32 	%r8735, %r8717, %r8734;
	xor.b32  	%r8736, %r8707, %r8735;
	shf.l.wrap.b32 	%r8737, %r8736, %r8736, 12;
	add.s32 	%r8738, %r8732, %r8737;
	xor.b32  	%r8739, %r8734, %r8738;
	shf.l.wrap.b32 	%r8740, %r8739, %r8739, 8;
	add.s32 	%r8741, %r8735, %r8740;
	xor.b32  	%r8742, %r8737, %r8741;
	shf.l.wrap.b32 	%r8743, %r8742, %r8742, 7;
	add.s32 	%r8744, %r8702, %r8719;
	xor.b32  	%r8745, %r8692, %r8744;
	shf.l.wrap.b32 	%r8746, %r8745, %r8745, 16;
	add.s32 	%r8747, %r8681, %r8746;
	xor.b32  	%r8748, %r8719, %r8747;
	shf.l.wrap.b32 	%r8749, %r8748, %r8748, 12;
	add.s32 	%r8750, %r8744, %r8749;
	xor.b32  	%r8751, %r8746, %r8750;
	shf.l.wrap.b32 	%r8752, %r8751, %r8751, 8;
	add.s32 	%r8753, %r8747, %r8752;
	xor.b32  	%r8754, %r8749, %r8753;
	shf.l.wrap.b32 	%r8755, %r8754, %r8754, 7;
	add.s32 	%r8756, %r8714, %r8683;
	xor.b32  	%r8757, %r8704, %r8756;
	shf.l.wrap.b32 	%r8758, %r8757, %r8757, 16;
	add.s32 	%r8759, %r8693, %r8758;
	xor.b32  	%r8760, %r8683, %r8759;
	shf.l.wrap.b32 	%r8761, %r8760, %r8760, 12;
	add.s32 	%r8762, %r8756, %r8761;
	xor.b32  	%r8763, %r8758, %r8762;
	shf.l.wrap.b32 	%r8764, %r8763, %r8763, 8;
	add.s32 	%r8765, %r8759, %r8764;
	xor.b32  	%r8766, %r8761, %r8765;
	shf.l.wrap.b32 	%r8767, %r8766, %r8766, 7;
	add.s32 	%r8768, %r8726, %r8767;
	xor.b32  	%r8769, %r8740, %r8768;
	shf.l.wrap.b32 	%r8770, %r8769, %r8769, 16;
	add.s32 	%r8771, %r8753, %r8770;
	xor.b32  	%r8772, %r8767, %r8771;
	shf.l.wrap.b32 	%r8773, %r8772, %r8772, 12;
	add.s32 	%r8774, %r8768, %r8773;
	xor.b32  	%r8775, %r8770, %r8774;
	shf.l.wrap.b32 	%r8776, %r8775, %r8775, 8;
	add.s32 	%r8777, %r8771, %r8776;
	xor.b32  	%r8778, %r8773, %r8777;
	shf.l.wrap.b32 	%r8779, %r8778, %r8778, 7;
	add.s32 	%r8780, %r8738, %r8731;
	xor.b32  	%r8781, %r8752, %r8780;
	shf.l.wrap.b32 	%r8782, %r8781, %r8781, 16;
	add.s32 	%r8783, %r8765, %r8782;
	xor.b32  	%r8784, %r8731, %r8783;
	shf.l.wrap.b32 	%r8785, %r8784, %r8784, 12;
	add.s32 	%r8786, %r8780, %r8785;
	xor.b32  	%r8787, %r8782, %r8786;
	shf.l.wrap.b32 	%r8788, %r8787, %r8787, 8;
	add.s32 	%r8789, %r8783, %r8788;
	xor.b32  	%r8790, %r8785, %r8789;
	shf.l.wrap.b32 	%r8791, %r8790, %r8790, 7;
	add.s32 	%r8792, %r8750, %r8743;
	xor.b32  	%r8793, %r8764, %r8792;
	shf.l.wrap.b32 	%r8794, %r8793, %r8793, 16;
	add.s32 	%r8795, %r8729, %r8794;
	xor.b32  	%r8796, %r8743, %r8795;
	shf.l.wrap.b32 	%r8797, %r8796, %r8796, 12;
	add.s32 	%r8798, %r8792, %r8797;
	xor.b32  	%r8799, %r8794, %r8798;
	shf.l.wrap.b32 	%r8800, %r8799, %r8799, 8;
	add.s32 	%r8801, %r8795, %r8800;
	xor.b32  	%r8802, %r8797, %r8801;
	shf.l.wrap.b32 	%r8803, %r8802, %r8802, 7;
	add.s32 	%r8804, %r8762, %r8755;
	xor.b32  	%r8805, %r8728, %r8804;
	shf.l.wrap.b32 	%r8806, %r8805, %r8805, 16;
	add.s32 	%r8807, %r8741, %r8806;
	xor.b32  	%r8808, %r8755, %r8807;
	shf.l.wrap.b32 	%r8809, %r8808, %r8808, 12;
	add.s32 	%r8810, %r8804, %r8809;
	xor.b32  	%r8811, %r8806, %r8810;
	shf.l.wrap.b32 	%r8812, %r8811, %r8811, 8;
	add.s32 	%r8813, %r8807, %r8812;
	xor.b32  	%r8814, %r8809, %r8813;
	shf.l.wrap.b32 	%r8815, %r8814, %r8814, 7;
	add.s32 	%r8816, %r8774, %r8791;
	xor.b32  	%r8817, %r8812, %r8816;
	shf.l.wrap.b32 	%r8818, %r8817, %r8817, 16;
	add.s32 	%r8819, %r8801, %r8818;
	xor.b32  	%r8820, %r8791, %r8819;
	shf.l.wrap.b32 	%r8821, %r8820, %r8820, 12;
	add.s32 	%r8822, %r8816, %r8821;
	xor.b32  	%r8823, %r8818, %r8822;
	shf.l.wrap.b32 	%r8824, %r8823, %r8823, 8;
	add.s32 	%r8825, %r8819, %r8824;
	xor.b32  	%r8826, %r8821, %r8825;
	shf.l.wrap.b32 	%r8827, %r8826, %r8826, 7;
	add.s32 	%r8828, %r8786, %r8803;
	xor.b32  	%r8829, %r8776, %r8828;
	shf.l.wrap.b32 	%r8830, %r8829, %r8829, 16;
	add.s32 	%r8831, %r8813, %r8830;
	xor.b32  	%r8832, %r8803, %r8831;
	shf.l.wrap.b32 	%r8833, %r8832, %r8832, 12;
	add.s32 	%r8834, %r8828, %r8833;
	xor.b32  	%r8835, %r8830, %r8834;
	shf.l.wrap.b32 	%r8836, %r8835, %r8835, 8;
	add.s32 	%r8837, %r8831, %r8836;
	xor.b32  	%r8838, %r8833, %r8837;
	shf.l.wrap.b32 	%r8839, %r8838, %r8838, 7;
	add.s32 	%r8840, %r8798, %r8815;
	xor.b32  	%r8841, %r8788, %r8840;
	shf.l.wrap.b32 	%r8842, %r8841, %r8841, 16;
	add.s32 	%r8843, %r8777, %r8842;
	xor.b32  	%r8844, %r8815, %r8843;
	shf.l.wrap.b32 	%r8845, %r8844, %r8844, 12;
	add.s32 	%r8846, %r8840, %r8845;
	xor.b32  	%r8847, %r8842, %r8846;
	shf.l.wrap.b32 	%r8848, %r8847, %r8847, 8;
	add.s32 	%r8849, %r8843, %r8848;
	xor.b32  	%r8850, %r8845, %r8849;
	shf.l.wrap.b32 	%r8851, %r8850, %r8850, 7;
	add.s32 	%r8852, %r8810, %r8779;
	xor.b32  	%r8853, %r8800, %r8852;
	shf.l.wrap.b32 	%r8854, %r8853, %r8853, 16;
	add.s32 	%r8855, %r8789, %r8854;
	xor.b32  	%r8856, %r8779, %r8855;
	shf.l.wrap.b32 	%r8857, %r8856, %r8856, 12;
	add.s32 	%r8858, %r8852, %r8857;
	xor.b32  	%r8859, %r8854, %r8858;
	shf.l.wrap.b32 	%r8860, %r8859, %r8859, 8;
	add.s32 	%r8861, %r8855, %r8860;
	xor.b32  	%r8862, %r8857, %r8861;
	shf.l.wrap.b32 	%r8863, %r8862, %r8862, 7;
	add.s32 	%r21964, %r12, %r8822;
	add.s32 	%r21963, %r13, %r8834;
	add.s32 	%r21962, %r14, %r8846;
	add.s32 	%r21961, %r15, %r8858;
	add.s32 	%r21965, %r21972, %r8863;
	add.s32 	%r21966, %r21971, %r8827;
	add.s32 	%r21967, %r21970, %r8839;
	add.s32 	%r21968, %r21969, %r8851;
	xor.b32  	%r8864, %r8484, 1;
	shf.l.wrap.b32 	%r8865, %r8484, %r8864, 16;
	add.s32 	%r8866, %r21972, %r8865;
	xor.b32  	%r8867, %r21972, %r8866;
	shf.l.wrap.b32 	%r8868, %r8867, %r8867, 12;
	add.s32 	%r8869, %r8484, %r8868;
	xor.b32  	%r8870, %r8865, %r8869;
	shf.l.wrap.b32 	%r8871, %r8870, %r8870, 8;
	add.s32 	%r8872, %r8866, %r8871;
	xor.b32  	%r8873, %r8868, %r8872;
	shf.l.wrap.b32 	%r8874, %r8873, %r8873, 7;
	add.s32 	%r8875, %r8869, %r8505;
	xor.b32  	%r8876, %r8524, %r8875;
	shf.l.wrap.b32 	%r8877, %r8876, %r8876, 16;
	add.s32 	%r8878, %r8514, %r8877;
	xor.b32  	%r8879, %r8505, %r8878;
	shf.l.wrap.b32 	%r8880, %r8879, %r8879, 12;
	add.s32 	%r8881, %r8875, %r8880;
	xor.b32  	%r8882, %r8877, %r8881;
	shf.l.wrap.b32 	%r8883, %r8882, %r8882, 8;
	add.s32 	%r8884, %r8878, %r8883;
	xor.b32  	%r8885, %r8880, %r8884;
	shf.l.wrap.b32 	%r8886, %r8885, %r8885, 7;
	xor.b32  	%r8887, %r8871, %r8540;
	shf.l.wrap.b32 	%r8888, %r8887, %r8887, 16;
	add.s32 	%r8889, %r8525, %r8888;
	xor.b32  	%r8890, %r8516, %r8889;
	shf.l.wrap.b32 	%r8891, %r8890, %r8890, 12;
	add.s32 	%r8892, %r8540, %r8891;
	xor.b32  	%r8893, %r8888, %r8892;
	shf.l.wrap.b32 	%r8894, %r8893, %r8893, 8;
	add.s32 	%r8895, %r8889, %r8894;
	xor.b32  	%r8896, %r8891, %r8895;
	shf.l.wrap.b32 	%r8897, %r8896, %r8896, 7;
	add.s32 	%r8898, %r8872, %r8554;
	xor.b32  	%r8899, %r8527, %r8898;
	shf.l.wrap.b32 	%r8900, %r8899, %r8899, 12;
	add.s32 	%r8901, %r8552, %r8900;
	xor.b32  	%r8902, %r8554, %r8901;
	shf.l.wrap.b32 	%r8903, %r8902, %r8902, 8;
	add.s32 	%r8904, %r8898, %r8903;
	xor.b32  	%r8905, %r8900, %r8904;
	shf.l.wrap.b32 	%r8906, %r8905, %r8905, 7;
	add.s32 	%r8907, %r8522, %r8874;
	xor.b32  	%r8908, %r8513, %r8907;
	shf.l.wrap.b32 	%r8909, %r8908, %r8908, 16;
	add.s32 	%r8910, %r8503, %r8909;
	xor.b32  	%r8911, %r8874, %r8910;
	shf.l.wrap.b32 	%r8912, %r8911, %r8911, 12;
	add.s32 	%r8913, %r8907, %r8912;
	xor.b32  	%r8914, %r8909, %r8913;
	shf.l.wrap.b32 	%r8915, %r8914, %r8914, 8;
	add.s32 	%r8916, %r8910, %r8915;
	xor.b32  	%r8917, %r8912, %r8916;
	shf.l.wrap.b32 	%r8918, %r8917, %r8917, 7;
	add.s32 	%r8919, %r8881, %r8918;
	xor.b32  	%r8920, %r8894, %r8919;
	shf.l.wrap.b32 	%r8921, %r8920, %r8920, 16;
	add.s32 	%r8922, %r8904, %r8921;
	xor.b32  	%r8923, %r8918, %r8922;
	shf.l.wrap.b32 	%r8924, %r8923, %r8923, 12;
	add.s32 	%r8925, %r8919, %r8924;
	xor.b32  	%r8926, %r8921, %r8925;
	shf.l.wrap.b32 	%r8927, %r8926, %r8926, 8;
	add.s32 	%r8928, %r8922, %r8927;
	xor.b32  	%r8929, %r8924, %r8928;
	shf.l.wrap.b32 	%r8930, %r8929, %r8929, 7;
	add.s32 	%r8931, %r8892, %r8886;
	xor.b32  	%r8932, %r8903, %r8931;
	shf.l.wrap.b32 	%r8933, %r8932, %r8932, 16;
	add.s32 	%r8934, %r8916, %r8933;
	xor.b32  	%r8935, %r8886, %r8934;
	shf.l.wrap.b32 	%r8936, %r8935, %r8935, 12;
	add.s32 	%r8937, %r8931, %r8936;
	xor.b32  	%r8938, %r8933, %r8937;
	shf.l.wrap.b32 	%r8939, %r8938, %r8938, 8;
	add.s32 	%r8940, %r8934, %r8939;
	xor.b32  	%r8941, %r8936, %r8940;
	shf.l.wrap.b32 	%r8942, %r8941, %r8941, 7;
	add.s32 	%r8943, %r8901, %r8897;
	xor.b32  	%r8944, %r8915, %r8943;
	shf.l.wrap.b32 	%r8945, %r8944, %r8944, 16;
	add.s32 	%r8946, %r8884, %r8945;
	xor.b32  	%r8947, %r8897, %r8946;
	shf.l.wrap.b32 	%r8948, %r8947, %r8947, 12;
	add.s32 	%r8949, %r8943, %r8948;
	xor.b32  	%r8950, %r8945, %r8949;
	shf.l.wrap.b32 	%r8951, %r8950, %r8950, 8;
	add.s32 	%r8952, %r8946, %r8951;
	xor.b32  	%r8953, %r8948, %r8952;
	shf.l.wrap.b32 	%r8954, %r8953, %r8953, 7;
	add.s32 	%r8955, %r8913, %r8906;
	xor.b32  	%r8956, %r8883, %r8955;
	shf.l.wrap.b32 	%r8957, %r8956, %r8956, 16;
	add.s32 	%r8958, %r8895, %r8957;
	xor.b32  	%r8959, %r8906, %r8958;
	shf.l.wrap.b32 	%r8960, %r8959, %r8959, 12;
	add.s32 	%r8961, %r8955, %r8960;
	xor.b32  	%r8962, %r8957, %r8961;
	shf.l.wrap.b32 	%r8963, %r8962, %r8962, 8;
	add.s32 	%r8964, %r8958, %r8963;
	xor.b32  	%r8965, %r8960, %r8964;
	shf.l.wrap.b32 	%r8966, %r8965, %r8965, 7;
	add.s32 	%r8967, %r8925, %r8942;
	xor.b32  	%r8968, %r8963, %r8967;
	shf.l.wrap.b32 	%r8969, %r8968, %r8968, 16;
	add.s32 	%r8970, %r8952, %r8969;
	xor.b32  	%r8971, %r8942, %r8970;
	shf.l.wrap.b32 	%r8972, %r8971, %r8971, 12;
	add.s32 	%r8973, %r8967, %r8972;
	xor.b32  	%r8974, %r8969, %r8973;
	shf.l.wrap.b32 	%r8975, %r8974, %r8974, 8;
	add.s32 	%r8976, %r8970, %r8975;
	xor.b32  	%r8977, %r8972, %r8976;
	shf.l.wrap.b32 	%r8978, %r8977, %r8977, 7;
	add.s32 	%r8979, %r8937, %r8954;
	xor.b32  	%r8980, %r8927, %r8979;
	shf.l.wrap.b32 	%r8981, %r8980, %r8980, 16;
	add.s32 	%r8982, %r8964, %r8981;
	xor.b32  	%r8983, %r8954, %r8982;
	shf.l.wrap.b32 	%r8984, %r8983, %r8983, 12;
	add.s32 	%r8985, %r8979, %r8984;
	xor.b32  	%r8986, %r8981, %r8985;
	shf.l.wrap.b32 	%r8987, %r8986, %r8986, 8;
	add.s32 	%r8988, %r8982, %r8987;
	xor.b32  	%r8989, %r8984, %r8988;
	shf.l.wrap.b32 	%r8990, %r8989, %r8989, 7;
	add.s32 	%r8991, %r8949, %r8966;
	xor.b32  	%r8992, %r8939, %r8991;
	shf.l.wrap.b32 	%r8993, %r8992, %r8992, 16;
	add.s32 	%r8994, %r8928, %r8993;
	xor.b32  	%r8995, %r8966, %r8994;
	shf.l.wrap.b32 	%r8996, %r8995, %r8995, 12;
	add.s32 	%r8997, %r8991, %r8996;
	xor.b32  	%r8998, %r8993, %r8997;
	shf.l.wrap.b32 	%r8999, %r8998, %r8998, 8;
	add.s32 	%r9000, %r8994, %r8999;
	xor.b32  	%r9001, %r8996, %r9000;
	shf.l.wrap.b32 	%r9002, %r9001, %r9001, 7;
	add.s32 	%r9003, %r8961, %r8930;
	xor.b32  	%r9004, %r8951, %r9003;
	shf.l.wrap.b32 	%r9005, %r9004, %r9004, 16;
	add.s32 	%r9006, %r8940, %r9005;
	xor.b32  	%r9007, %r8930, %r9006;
	shf.l.wrap.b32 	%r9008, %r9007, %r9007, 12;
	add.s32 	%r9009, %r9003, %r9008;
	xor.b32  	%r9010, %r9005, %r9009;
	shf.l.wrap.b32 	%r9011, %r9010, %r9010, 8;
	add.s32 	%r9012, %r9006, %r9011;
	xor.b32  	%r9013, %r9008, %r9012;
	shf.l.wrap.b32 	%r9014, %r9013, %r9013, 7;
	add.s32 	%r9015, %r8973, %r9014;
	xor.b32  	%r9016, %r8987, %r9015;
	shf.l.wrap.b32 	%r9017, %r9016, %r9016, 16;
	add.s32 	%r9018, %r9000, %r9017;
	xor.b32  	%r9019, %r9014, %r9018;
	shf.l.wrap.b32 	%r9020, %r9019, %r9019, 12;
	add.s32 	%r9021, %r9015, %r9020;
	xor.b32  	%r9022, %r9017, %r9021;
	shf.l.wrap.b32 	%r9023, %r9022, %r9022, 8;
	add.s32 	%r9024, %r9018, %r9023;
	xor.b32  	%r9025, %r9020, %r9024;
	shf.l.wrap.b32 	%r9026, %r9025, %r9025, 7;
	add.s32 	%r9027, %r8985, %r8978;
	xor.b32  	%r9028, %r8999, %r9027;
	shf.l.wrap.b32 	%r9029, %r9028, %r9028, 16;
	add.s32 	%r9030, %r9012, %r9029;
	xor.b32  	%r9031, %r8978, %r9030;
	shf.l.wrap.b32 	%r9032, %r9031, %r9031, 12;
	add.s32 	%r9033, %r9027, %r9032;
	xor.b32  	%r9034, %r9029, %r9033;
	shf.l.wrap.b32 	%r9035, %r9034, %r9034, 8;
	add.s32 	%r9036, %r9030, %r9035;
	xor.b32  	%r9037, %r9032, %r9036;
	shf.l.wrap.b32 	%r9038, %r9037, %r9037, 7;
	add.s32 	%r9039, %r8997, %r8990;
	xor.b32  	%r9040, %r9011, %r9039;
	shf.l.wrap.b32 	%r9041, %r9040, %r9040, 16;
	add.s32 	%r9042, %r8976, %r9041;
	xor.b32  	%r9043, %r8990, %r9042;
	shf.l.wrap.b32 	%r9044, %r9043, %r9043, 12;
	add.s32 	%r9045, %r9039, %r9044;
	xor.b32  	%r9046, %r9041, %r9045;
	shf.l.wrap.b32 	%r9047, %r9046, %r9046, 8;
	add.s32 	%r9048, %r9042, %r9047;
	xor.b32  	%r9049, %r9044, %r9048;
	shf.l.wrap.b32 	%r9050, %r9049, %r9049, 7;
	add.s32 	%r9051, %r9009, %r9002;
	xor.b32  	%r9052, %r8975, %r9051;
	shf.l.wrap.b32 	%r9053, %r9052, %r9052, 16;
	add.s32 	%r9054, %r8988, %r9053;
	xor.b32  	%r9055, %r9002, %r9054;
	shf.l.wrap.b32 	%r9056, %r9055, %r9055, 12;
	add.s32 	%r9057, %r9051, %r9056;
	xor.b32  	%r9058, %r9053, %r9057;
	shf.l.wrap.b32 	%r9059, %r9058, %r9058, 8;
	add.s32 	%r9060, %r9054, %r9059;
	xor.b32  	%r9061, %r9056, %r9060;
	shf.l.wrap.b32 	%r9062, %r9061, %r9061, 7;
	add.s32 	%r9063, %r9021, %r9038;
	xor.b32  	%r9064, %r9059, %r9063;
	shf.l.wrap.b32 	%r9065, %r9064, %r9064, 16;
	add.s32 	%r9066, %r9048, %r9065;
	xor.b32  	%r9067, %r9038, %r9066;
	shf.l.wrap.b32 	%r9068, %r9067, %r9067, 12;
	add.s32 	%r9069, %r9063, %r9068;
	xor.b32  	%r9070, %r9065, %r9069;
	shf.l.wrap.b32 	%r9071, %r9070, %r9070, 8;
	add.s32 	%r9072, %r9066, %r9071;
	xor.b32  	%r9073, %r9068, %r9072;
	shf.l.wrap.b32 	%r9074, %r9073, %r9073, 7;
	add.s32 	%r9075, %r9033, %r9050;
	xor.b32  	%r9076, %r9023, %r9075;
	shf.l.wrap.b32 	%r9077, %r9076, %r9076, 16;
	add.s32 	%r9078, %r9060, %r9077;
	xor.b32  	%r9079, %r9050, %r9078;
	shf.l.wrap.b32 	%r9080, %r9079, %r9079, 12;
	add.s32 	%r9081, %r9075, %r9080;
	xor.b32  	%r9082, %r9077, %r9081;
	shf.l.wrap.b32 	%r9083, %r9082, %r9082, 8;
	add.s32 	%r9084, %r9078, %r9083;
	xor.b32  	%r9085, %r9080, %r9084;
	shf.l.wrap.b32 	%r9086, %r9085, %r9085, 7;
	add.s32 	%r9087, %r9045, %r9062;
	xor.b32  	%r9088, %r9035, %r9087;
	shf.l.wrap.b32 	%r9089, %r9088, %r9088, 16;
	add.s32 	%r9090, %r9024, %r9089;
	xor.b32  	%r9091, %r9062, %r9090;
	shf.l.wrap.b32 	%r9092, %r9091, %r9091, 12;
	add.s32 	%r9093, %r9087, %r9092;
	xor.b32  	%r9094, %r9089, %r9093;
	shf.l.wrap.b32 	%r9095, %r9094, %r9094, 8;
	add.s32 	%r9096, %r9090, %r9095;
	xor.b32  	%r9097, %r9092, %r9096;
	shf.l.wrap.b32 	%r9098, %r9097, %r9097, 7;
	add.s32 	%r9099, %r9057, %r9026;
	xor.b32  	%r9100, %r9047, %r9099;
	shf.l.wrap.b32 	%r9101, %r9100, %r9100, 16;
	add.s32 	%r9102, %r9036, %r9101;
	xor.b32  	%r9103, %r9026, %r9102;
	shf.l.wrap.b32 	%r9104, %r9103, %r9103, 12;
	add.s32 	%r9105, %r9099, %r9104;
	xor.b32  	%r9106, %r9101, %r9105;
	shf.l.wrap.b32 	%r9107, %r9106, %r9106, 8;
	add.s32 	%r9108, %r9102, %r9107;
	xor.b32  	%r9109, %r9104, %r9108;
	shf.l.wrap.b32 	%r9110, %r9109, %r9109, 7;
	add.s32 	%r9111, %r9069, %r9110;
	xor.b32  	%r9112, %r9083, %r9111;
	shf.l.wrap.b32 	%r9113, %r9112, %r9112, 16;
	add.s32 	%r9114, %r9096, %r9113;
	xor.b32  	%r9115, %r9110, %r9114;
	shf.l.wrap.b32 	%r9116, %r9115, %r9115, 12;
	add.s32 	%r9117, %r9111, %r9116;
	xor.b32  	%r9118, %r9113, %r9117;
	shf.l.wrap.b32 	%r9119, %r9118, %r9118, 8;
	add.s32 	%r9120, %r9081, %r9074;
	xor.b32  	%r9121, %r9095, %r9120;
	shf.l.wrap.b32 	%r9122, %r9121, %r9121, 16;
	add.s32 	%r9123, %r9108, %r9122;
	xor.b32  	%r9124, %r9074, %r9123;
	shf.l.wrap.b32 	%r9125, %r9124, %r9124, 12;
	add.s32 	%r9126, %r9120, %r9125;
	xor.b32  	%r9127, %r9122, %r9126;
	shf.l.wrap.b32 	%r9128, %r9127, %r9127, 8;
	add.s32 	%r9129, %r9123, %r9128;
	xor.b32  	%r9130, %r9125, %r9129;
	shf.l.wrap.b32 	%r9131, %r9130, %r9130, 7;
	add.s32 	%r9132, %r9093, %r9086;
	xor.b32  	%r9133, %r9107, %r9132;
	shf.l.wrap.b32 	%r9134, %r9133, %r9133, 16;
	add.s32 	%r9135, %r9072, %r9134;
	xor.b32  	%r9136, %r9086, %r9135;
	shf.l.wrap.b32 	%r9137, %r9136, %r9136, 12;
	add.s32 	%r9138, %r9132, %r9137;
	xor.b32  	%r9139, %r9134, %r9138;
	shf.l.wrap.b32 	%r9140, %r9139, %r9139, 8;
	add.s32 	%r9141, %r9135, %r9140;
	xor.b32  	%r9142, %r9137, %r9141;
	shf.l.wrap.b32 	%r9143, %r9142, %r9142, 7;
	add.s32 	%r9144, %r9105, %r9098;
	xor.b32  	%r9145, %r9071, %r9144;
	shf.l.wrap.b32 	%r9146, %r9145, %r9145, 16;
	add.s32 	%r9147, %r9084, %r9146;
	xor.b32  	%r9148, %r9098, %r9147;
	shf.l.wrap.b32 	%r9149, %r9148, %r9148, 12;
	add.s32 	%r9150, %r9144, %r9149;
	xor.b32  	%r9151, %r9146, %r9150;
	shf.l.wrap.b32 	%r9152, %r9151, %r9151, 8;
	add.s32 	%r9153, %r9147, %r9152;
	add.s32 	%r9154, %r9117, %r9131;
	xor.b32  	%r9155, %r9152, %r9154;
	shf.l.wrap.b32 	%r9156, %r9155, %r9155, 16;
	add.s32 	%r9157, %r9141, %r9156;
	xor.b32  	%r9158, %r9131, %r9157;
	shr.u32 	%r9159, %r9158, 20;
	add.s32 	%r9160, %r9154, %r9159;
	add.s32 	%r9161, %r9126, %r9143;
	xor.b32  	%r9162, %r9119, %r9161;
	shf.l.wrap.b32 	%r9163, %r9162, %r9162, 16;
	add.s32 	%r9164, %r9153, %r9163;
	xor.b32  	%r9165, %r9143, %r9164;
	shr.u32 	%r9166, %r9165, 20;
	add.s32 	%r9167, %r9161, %r9166;
	add.s32 	%r9168, %r12, %r9160;
	add.s32 	%r9169, %r13, %r9167;
	not.b32 	%r9170, %r21960;
	add.s32 	%r9171, %r380, %r9170;
	mov.b32 	%r9172, 1;
	shl.b32 	%r9173, %r9172, %r9171;
	and.b32  	%r395, %r9173, %r11;
	setp.eq.s32 	%p55, %r395, 0;
	selp.b32 	%r9174, %r9168, %r9169, %p55;
	cvt.u16.u32 	%rs186, %r9174;
	and.b16  	%rs334, %rs186, 1;
	and.b16  	%rs187, %rs332, 255;
	setp.ne.s16 	%p56, %rs187, 1;
	@%p56 bra 	$L__BB7_51;
	setp.eq.s32 	%p57, %r395, 0;
	mul.wide.u32 	%rd44, %r21960, 16;
	add.s64 	%rd45, %rd1, %rd44;
	ld.global.u32 	%r9175, [%rd45+3924];
	selp.b32 	%r9176, %r21964, %r21965, %p57;
	xor.b32  	%r9177, %r9176, %r9175;
	selp.b32 	%r9178, %r21963, %r21966, %p57;
	selp.b32 	%r21964, %r9177, %r21964, %p57;
	selp.b32 	%r21965, %r21965, %r9177, %p57;
	ld.global.u32 	%r9179, [%rd45+3928];
	xor.b32  	%r9180, %r9178, %r9179;
	selp.b32 	%r9181, %r21962, %r21967, %p57;
	selp.b32 	%r21963, %r9180, %r21963, %p57;
	selp.b32 	%r21966, %r21966, %r9180, %p57;
	ld.global.u32 	%r9182, [%rd45+3932];
	xor.b32  	%r9183, %r9181, %r9182;
	selp.b32 	%r9184, %r21961, %r21968, %p57;
	selp.b32 	%r21962, %r9183, %r21962, %p57;
	selp.b32 	%r21967, %r21967, %r9183, %p57;
	ld.global.u32 	%r9185, [%rd45+3936];
	xor.b32  	%r9186, %r9184, %r9185;
	selp.b32 	%r9187, 420, 445, %p57;
	selp.b32 	%r21961, %r9186, %r21961, %p57;
	selp.b32 	%r21968, %r21968, %r9186, %p57;
	add.s32 	%r9188, %r9187, %r21960;
	cvt.u64.u32 	%rd46, %r9188;
	add.s64 	%rd47, %rd1, %rd46;
	ld.global.u8 	%rs188, [%rd47+3904];
	xor.b16  	%rs334, %rs188, %rs334;
$L__BB7_51:
	setp.eq.s32 	%p58, %r395, 0;
	selp.b32 	%r21972, %r21964, %r21965, %p58;
	selp.b32 	%r21971, %r21963, %r21966, %p58;
	selp.b32 	%r21970, %r21962, %r21967, %p58;
	selp.b32 	%r21969, %r21961, %r21968, %p58;
	add.s32 	%r416, %r21960, 1;
	setp.ne.s32 	%p59, %r21960, %r381;
	mov.u16 	%rs332, %rs334;
	mov.u32 	%r21960, %r416;
	@%p59 bra 	$L__BB7_49;
$L__BB7_52:
	st.shared.v4.u32 	[s_mem+49504], {%r21972, %r21971, %r21970, %r21969};
	st.shared.u8 	[s_mem+49520], %rs334;
	ld.global.v2.u8 	{%rs337, %rs66}, [%rd1+4408];
	ld.global.u32 	%r21989, [%rd1+4392];
	ld.global.u32 	%r21988, [%rd1+4396];
	ld.global.u32 	%r21987, [%rd1+4400];
	ld.global.u32 	%r21986, [%rd1+4404];
	setp.lt.u16 	%p60, %rs66, 12;
	@%p60 bra 	$L__BB7_57;
	cvt.u32.u16 	%r9190, %rs66;
	and.b32  	%r425, %r9190, 255;
	add.s32 	%r426, %r425, -12;
	mov.b32 	%r21977, 0;
	mov.u16 	%rs335, %rs337;
$L__BB7_54:
	add.s32 	%r9191, %r12, %r21989;
	shf.l.wrap.b32 	%r9192, %r9191, %r9191, 16;
	add.s32 	%r9193, %r21989, %r9192;
	xor.b32  	%r9194, %r21989, %r9193;
	shf.l.wrap.b32 	%r9195, %r9194, %r9194, 12;
	add.s32 	%r9196, %r9191, %r9195;
	xor.b32  	%r9197, %r9192, %r9196;
	shf.l.wrap.b32 	%r9198, %r9197, %r9197, 8;
	add.s32 	%r9199, %r9193, %r9198;
	xor.b32  	%r9200, %r9195, %r9199;
	shf.l.wrap.b32 	%r9201, %r9200, %r9200, 7;
	add.s32 	%r9202, %r13, %r21988;
	shf.l.wrap.b32 	%r9203, %r9202, %r9202, 16;
	add.s32 	%r9204, %r21988, %r9203;
	xor.b32  	%r9205, %r21988, %r9204;
	shf.l.wrap.b32 	%r9206, %r9205, %r9205, 12;
	add.s32 	%r9207, %r9202, %r9206;
	xor.b32  	%r9208, %r9203, %r9207;
	shf.l.wrap.b32 	%r9209, %r9208, %r9208, 8;
	add.s32 	%r9210, %r9204, %r9209;
	xor.b32  	%r9211, %r9206, %r9210;
	shf.l.wrap.b32 	%r9212, %r9211, %r9211, 7;
	add.s32 	%r9213, %r14, %r21987;
	shf.l.wrap.b32 	%r9214, %r9213, %r9213, 16;
	add.s32 	%r9215, %r21987, %r9214;
	xor.b32  	%r9216, %r21987, %r9215;
	shf.l.wrap.b32 	%r9217, %r9216, %r9216, 12;
	add.s32 	%r9218, %r9213, %r9217;
	xor.b32  	%r9219, %r9214, %r9218;
	shf.l.wrap.b32 	%r9220, %r9219, %r9219, 8;
	add.s32 	%r9221, %r9215, %r9220;
	xor.b32  	%r9222, %r9217, %r9221;
	shf.l.wrap.b32 	%r9223, %r9222, %r9222, 7;
	add.s32 	%r9224, %r15, %r21986;
	shf.l.wrap.b32 	%r9225, %r9224, %r9224, 16;
	add.s32 	%r9226, %r21986, %r9225;
	xor.b32  	%r9227, %r21986, %r9226;
	shf.l.wrap.b32 	%r9228, %r9227, %r9227, 12;
	add.s32 	%r9229, %r9224, %r9228;
	xor.b32  	%r9230, %r9225, %r9229;
	shf.l.wrap.b32 	%r9231, %r9230, %r9230, 8;
	add.s32 	%r9232, %r9226, %r9231;
	xor.b32  	%r9233, %r9228, %r9232;
	shf.l.wrap.b32 	%r9234, %r9233, %r9233, 7;
	add.s32 	%r9235, %r9196, %r9212;
	xor.b32  	%r9236, %r9231, %r9235;
	shf.l.wrap.b32 	%r9237, %r9236, %r9236, 16;
	add.s32 	%r9238, %r9221, %r9237;
	xor.b32  	%r9239, %r9212, %r9238;
	shf.l.wrap.b32 	%r9240, %r9239, %r9239, 12;
	add.s32 	%r9241, %r9235, %r9240;
	xor.b32  	%r9242, %r9237, %r9241;
	shf.l.wrap.b32 	%r9243, %r9242, %r9242, 8;
	add.s32 	%r9244, %r9238, %r9243;
	xor.b32  	%r9245, %r9240, %r9244;
	shf.l.wrap.b32 	%r9246, %r9245, %r9245, 7;
	add.s32 	%r9247, %r9207, %r9223;
	xor.b32  	%r9248, %r9198, %r9247;
	shf.l.wrap.b32 	%r9249, %r9248, %r9248, 16;
	add.s32 	%r9250, %r9232, %r9249;
	xor.b32  	%r9251, %r9223, %r9250;
	shf.l.wrap.b32 	%r9252, %r9251, %r9251, 12;
	add.s32 	%r9253, %r9247, %r9252;
	xor.b32  	%r9254, %r9249, %r9253;
	shf.l.wrap.b32 	%r9255, %r9254, %r9254, 8;
	add.s32 	%r9256, %r9250, %r9255;
	xor.b32  	%r9257, %r9252, %r9256;
	shf.l.wrap.b32 	%r9258, %r9257, %r9257, 7;
	add.s32 	%r9259, %r9218, %r9234;
	xor.b32  	%r9260, %r9209, %r9259;
	shf.l.wrap.b32 	%r9261, %r9260, %r9260, 16;
	add.s32 	%r9262, %r9199, %r9261;
	xor.b32  	%r9263, %r9234, %r9262;
	shf.l.wrap.b32 	%r9264, %r9263, %r9263, 12;
	add.s32 	%r9265, %r9259, %r9264;
	xor.b32  	%r9266, %r9261, %r9265;
	shf.l.wrap.b32 	%r9267, %r9266, %r9266, 8;
	add.s32 	%r9268, %r9262, %r9267;
	xor.b32  	%r9269, %r9264, %r9268;
	shf.l.wrap.b32 	%r9270, %r9269, %r9269, 7;
	add.s32 	%r9271, %r9229, %r9201;
	xor.b32  	%r9272, %r9220, %r9271;
	shf.l.wrap.b32 	%r9273, %r9272, %r9272, 16;
	add.s32 	%r9274, %r9210, %r9273;
	xor.b32  	%r9275, %r9201, %r9274;
	shf.l.wrap.b32 	%r9276, %r9275, %r9275, 12;
	add.s32 	%r9277, %r9271, %r9276;
	xor.b32  	%r9278, %r9273, %r9277;
	shf.l.wrap.b32 	%r9279, %r9278, %r9278, 8;
	add.s32 	%r9280, %r9274, %r9279;
	xor.b32  	%r9281, %r9276, %r9280;
	shf.l.wrap.b32 	%r9282, %r9281, %r9281, 7;
	add.s32 	%r9283, %r9241, %r9282;
	xor.b32  	%r9284, %r9255, %r9283;
	shf.l.wrap.b32 	%r9285, %r9284, %r9284, 16;
	add.s32 	%r9286, %r9268, %r9285;
	xor.b32  	%r9287, %r9282, %r9286;
	shf.l.wrap.b32 	%r9288, %r9287, %r9287, 12;
	add.s32 	%r9289, %r9283, %r9288;
	xor.b32  	%r9290, %r9285, %r9289;
	shf.l.wrap.b32 	%r9291, %r9290, %r9290, 8;
	add.s32 	%r9292, %r9286, %r9291;
	xor.b32  	%r9293, %r9288, %r9292;
	shf.l.wrap.b32 	%r9294, %r9293, %r9293, 7;
	add.s32 	%r9295, %r9253, %r9246;
	xor.b32  	%r9296, %r9267, %r9295;
	shf.l.wrap.b32 	%r9297, %r9296, %r9296, 16;
	add.s32 	%r9298, %r9280, %r9297;
	xor.b32  	%r9299, %r9246, %r9298;
	shf.l.wrap.b32 	%r9300, %r9299, %r9299, 12;
	add.s32 	%r9301, %r9295, %r9300;
	xor.b32  	%r9302, %r9297, %r9301;
	shf.l.wrap.b32 	%r9303, %r9302, %r9302, 8;
	add.s32 	%r9304, %r9298, %r9303;
	xor.b32  	%r9305, %r9300, %r9304;
	shf.l.wrap.b32 	%r9306, %r9305, %r9305, 7;
	add.s32 	%r9307, %r9265, %r9258;
	xor.b32  	%r9308, %r9279, %r9307;
	shf.l.wrap.b32 	%r9309, %r9308, %r9308, 16;
	add.s32 	%r9310, %r9244, %r9309;
	xor.b32  	%r9311, %r9258, %r9310;
	shf.l.wrap.b32 	%r9312, %r9311, %r9311, 12;
	add.s32 	%r9313, %r9307, %r9312;
	xor.b32  	%r9314, %r9309, %r9313;
	shf.l.wrap.b32 	%r9315, %r9314, %r9314, 8;
	add.s32 	%r9316, %r9310, %r9315;
	xor.b32  	%r9317, %r9312, %r9316;
	shf.l.wrap.b32 	%r9318, %r9317, %r9317, 7;
	add.s32 	%r9319, %r9277, %r9270;
	xor.b32  	%r9320, %r9243, %r9319;
	shf.l.wrap.b32 	%r9321, %r9320, %r9320, 16;
	add.s32 	%r9322, %r9256, %r9321;
	xor.b32  	%r9323, %r9270, %r9322;
	shf.l.wrap.b32 	%r9324, %r9323, %r9323, 12;
	add.s32 	%r9325, %r9319, %r9324;
	xor.b32  	%r9326, %r9321, %r9325;
	shf.l.wrap.b32 	%r9327, %r9326, %r9326, 8;
	add.s32 	%r9328, %r9322, %r9327;
	xor.b32  	%r9329, %r9324, %r9328;
	shf.l.wrap.b32 	%r9330, %r9329, %r9329, 7;
	add.s32 	%r9331, %r9289, %r9306;
	xor.b32  	%r9332, %r9327, %r9331;
	shf.l.wrap.b32 	%r9333, %r9332, %r9332, 16;
	add.s32 	%r9334, %r9316, %r9333;
	xor.b32  	%r9335, %r9306, %r9334;
	shf.l.wrap.b32 	%r9336, %r9335, %r9335, 12;
	add.s32 	%r9337, %r9331, %r9336;
	xor.b32  	%r9338, %r9333, %r9337;
	shf.l.wrap.b32 	%r9339, %r9338, %r9338, 8;
	add.s32 	%r9340, %r9334, %r9339;
	xor.b32  	%r9341, %r9336, %r9340;
	shf.l.wrap.b32 	%r9342, %r9341, %r9341, 7;
	add.s32 	%r9343, %r9301, %r9318;
	xor.b32  	%r9344, %r9291, %r9343;
	shf.l.wrap.b32 	%r9345, %r9344, %r9344, 16;
	add.s32 	%r9346, %r9328, %r9345;
	xor.b32  	%r9347, %r9318, %r9346;
	shf.l.wrap.b32 	%r9348, %r9347, %r9347, 12;
	add.s32 	%r9349, %r9343, %r9348;
	xor.b32  	%r9350, %r9345, %r9349;
	shf.l.wrap.b32 	%r9351, %r9350, %r9350, 8;
	add.s32 	%r9352, %r9346, %r9351;
	xor.b32  	%r9353, %r9348, %r9352;
	shf.l.wrap.b32 	%r9354, %r9353, %r9353, 7;
	add.s32 	%r9355, %r9313, %r9330;
	xor.b32  	%r9356, %r9303, %r9355;
	shf.l.wrap.b32 	%r9357, %r9356, %r9356, 16;
	add.s32 	%r9358, %r9292, %r9357;
	xor.b32  	%r9359, %r9330, %r9358;
	shf.l.wrap.b32 	%r9360, %r9359, %r9359, 12;
	add.s32 	%r9361, %r9355, %r9360;
	xor.b32  	%r9362, %r9357, %r9361;
	shf.l.wrap.b32 	%r9363, %r9362, %r9362, 8;
	add.s32 	%r9364, %r9358, %r9363;
	xor.b32  	%r9365, %r9360, %r9364;
	shf.l.wrap.b32 	%r9366, %r9365, %r9365, 7;
	add.s32 	%r9367, %r9325, %r9294;
	xor.b32  	%r9368, %r9315, %r9367;
	shf.l.wrap.b32 	%r9369, %r9368, %r9368, 16;
	add.s32 	%r9370, %r9304, %r9369;
	xor.b32  	%r9371, %r9294, %r9370;
	shf.l.wrap.b32 	%r9372, %r9371, %r9371, 12;
	add.s32 	%r9373, %r9367, %r9372;
	xor.b32  	%r9374, %r9369, %r9373;
	shf.l.wrap.b32 	%r9375, %r9374, %r9374, 8;
	add.s32 	%r9376, %r9370, %r9375;
	xor.b32  	%r9377, %r9372, %r9376;
	shf.l.wrap.b32 	%r9378, %r9377, %r9377, 7;
	add.s32 	%r9379, %r9337, %r9378;
	xor.b32  	%r9380, %r9351, %r9379;
	shf.l.wrap.b32 	%r9381, %r9380, %r9380, 16;
	add.s32 	%r9382, %r9364, %r9381;
	xor.b32  	%r9383, %r9378, %r9382;
	shf.l.wrap.b32 	%r9384, %r9383, %r9383, 12;
	add.s32 	%r9385, %r9379, %r9384;
	xor.b32  	%r9386, %r9381, %r9385;
	shf.l.wrap.b32 	%r9387, %r9386, %r9386, 8;
	add.s32 	%r9388, %r9382, %r9387;
	xor.b32  	%r9389, %r9384, %r9388;
	shf.l.wrap.b32 	%r9390, %r9389, %r9389, 7;
	add.s32 	%r9391, %r9349, %r9342;
	xor.b32  	%r9392, %r9363, %r9391;
	shf.l.wrap.b32 	%r9393, %r9392, %r9392, 16;
	add.s32 	%r9394, %r9376, %r9393;
	xor.b32  	%r9395, %r9342, %r9394;
	shf.l.wrap.b32 	%r9396, %r9395, %r9395, 12;
	add.s32 	%r9397, %r9391, %r9396;
	xor.b32  	%r9398, %r9393, %r9397;
	shf.l.wrap.b32 	%r9399, %r9398, %r9398, 8;
	add.s32 	%r9400, %r9394, %r9399;
	xor.b32  	%r9401, %r9396, %r9400;
	shf.l.wrap.b32 	%r9402, %r9401, %r9401, 7;
	add.s32 	%r9403, %r9361, %r9354;
	xor.b32  	%r9404, %r9375, %r9403;
	shf.l.wrap.b32 	%r9405, %r9404, %r9404, 16;
	add.s32 	%r9406, %r9340, %r9405;
	xor.b32  	%r9407, %r9354, %r9406;
	shf.l.wrap.b32 	%r9408, %r9407, %r9407, 12;
	add.s32 	%r9409, %r9403, %r9408;
	xor.b32  	%r9410, %r9405, %r9409;
	shf.l.wrap.b32 	%r9411, %r9410, %r9410, 8;
	add.s32 	%r9412, %r9406, %r9411;
	xor.b32  	%r9413, %r9408, %r9412;
	shf.l.wrap.b32 	%r9414, %r9413, %r9413, 7;
	add.s32 	%r9415, %r9373, %r9366;
	xor.b32  	%r9416, %r9339, %r9415;
	shf.l.wrap.b32 	%r9417, %r9416, %r9416, 16;
	add.s32 	%r9418, %r9352, %r9417;
	xor.b32  	%r9419, %r9366, %r9418;
	shf.l.wrap.b32 	%r9420, %r9419, %r9419, 12;
	add.s32 	%r9421, %r9415, %r9420;
	xor.b32  	%r9422, %r9417, %r9421;
	shf.l.wrap.b32 	%r9423, %r9422, %r9422, 8;
	add.s32 	%r9424, %r9418, %r9423;
	xor.b32  	%r9425, %r9420, %r9424;
	shf.l.wrap.b32 	%r9426, %r9425, %r9425, 7;
	add.s32 	%r9427, %r9385, %r9402;
	xor.b32  	%r9428, %r9423, %r9427;
	shf.l.wrap.b32 	%r9429, %r9428, %r9428, 16;
	add.s32 	%r9430, %r9412, %r9429;
	xor.b32  	%r9431, %r9402, %r9430;
	shf.l.wrap.b32 	%r9432, %r9431, %r9431, 12;
	add.s32 	%r9433, %r9427, %r9432;
	xor.b32  	%r9434, %r9429, %r9433;
	shf.l.wrap.b32 	%r9435, %r9434, %r9434, 8;
	add.s32 	%r9436, %r9430, %r9435;
	xor.b32  	%r9437, %r9432, %r9436;
	shf.l.wrap.b32 	%r9438, %r9437, %r9437, 7;
	add.s32 	%r9439, %r9397, %r9414;
	xor.b32  	%r9440, %r9387, %r9439;
	shf.l.wrap.b32 	%r9441, %r9440, %r9440, 16;
	add.s32 	%r9442, %r9424, %r9441;
	xor.b32  	%r9443, %r9414, %r9442;
	shf.l.wrap.b32 	%r9444, %r9443, %r9443, 12;
	add.s32 	%r9445, %r9439, %r9444;
	xor.b32  	%r9446, %r9441, %r9445;
	shf.l.wrap.b32 	%r9447, %r9446, %r9446, 8;
	add.s32 	%r9448, %r9442, %r9447;
	xor.b32  	%r9449, %r9444, %r9448;
	shf.l.wrap.b32 	%r9450, %r9449, %r9449, 7;
	add.s32 	%r9451, %r9409, %r9426;
	xor.b32  	%r9452, %r9399, %r9451;
	shf.l.wrap.b32 	%r9453, %r9452, %r9452, 16;
	add.s32 	%r9454, %r9388, %r9453;
	xor.b32  	%r9455, %r9426, %r9454;
	shf.l.wrap.b32 	%r9456, %r9455, %r9455, 12;
	add.s32 	%r9457, %r9451, %r9456;
	xor.b32  	%r9458, %r9453, %r9457;
	shf.l.wrap.b32 	%r9459, %r9458, %r9458, 8;
	add.s32 	%r9460, %r9454, %r9459;
	xor.b32  	%r9461, %r9456, %r9460;
	shf.l.wrap.b32 	%r9462, %r9461, %r9461, 7;
	add.s32 	%r9463, %r9421, %r9390;
	xor.b32  	%r9464, %r9411, %r9463;
	shf.l.wrap.b32 	%r9465, %r9464, %r9464, 16;
	add.s32 	%r9466, %r9400, %r9465;
	xor.b32  	%r9467, %r9390, %r9466;
	shf.l.wrap.b32 	%r9468, %r9467, %r9467, 12;
	add.s32 	%r9469, %r9463, %r9468;
	xor.b32  	%r9470, %r9465, %r9469;
	shf.l.wrap.b32 	%r9471, %r9470, %r9470, 8;
	add.s32 	%r9472, %r9466, %r9471;
	xor.b32  	%r9473, %r9468, %r9472;
	shf.l.wrap.b32 	%r9474, %r9473, %r9473, 7;
	add.s32 	%r9475, %r9433, %r9474;
	xor.b32  	%r9476, %r9447, %r9475;
	shf.l.wrap.b32 	%r9477, %r9476, %r9476, 16;
	add.s32 	%r9478, %r9460, %r9477;
	xor.b32  	%r9479, %r9474, %r9478;
	shf.l.wrap.b32 	%r9480, %r9479, %r9479, 12;
	add.s32 	%r9481, %r9475, %r9480;
	xor.b32  	%r9482, %r9477, %r9481;
	shf.l.wrap.b32 	%r9483, %r9482, %r9482, 8;
	add.s32 	%r9484, %r9478, %r9483;
	xor.b32  	%r9485, %r9480, %r9484;
	shf.l.wrap.b32 	%r9486, %r9485, %r9485, 7;
	add.s32 	%r9487, %r9445, %r9438;
	xor.b32  	%r9488, %r9459, %r9487;
	shf.l.wrap.b32 	%r9489, %r9488, %r9488, 16;
	add.s32 	%r9490, %r9472, %r9489;
	xor.b32  	%r9491, %r9438, %r9490;
	shf.l.wrap.b32 	%r9492, %r9491, %r9491, 12;
	add.s32 	%r9493, %r9487, %r9492;
	xor.b32  	%r9494, %r9489, %r9493;
	shf.l.wrap.b32 	%r9495, %r9494, %r9494, 8;
	add.s32 	%r9496, %r9490, %r9495;
	xor.b32  	%r9497, %r9492, %r9496;
	shf.l.wrap.b32 	%r9498, %r9497, %r9497, 7;
	add.s32 	%r9499, %r9457, %r9450;
	xor.b32  	%r9500, %r9471, %r9499;
	shf.l.wrap.b32 	%r9501, %r9500, %r9500, 16;
	add.s32 	%r9502, %r9436, %r9501;
	xor.b32  	%r9503, %r9450, %r9502;
	shf.l.wrap.b32 	%r9504, %r9503, %r9503, 12;
	add.s32 	%r9505, %r9499, %r9504;
	xor.b32  	%r9506, %r9501, %r9505;
	shf.l.wrap.b32 	%r9507, %r9506, %r9506, 8;
	add.s32 	%r9508, %r9502, %r9507;
	xor.b32  	%r9509, %r9504, %r9508;
	shf.l.wrap.b32 	%r9510, %r9509, %r9509, 7;
	add.s32 	%r9511, %r9469, %r9462;
	xor.b32  	%r9512, %r9435, %r9511;
	shf.l.wrap.b32 	%r9513, %r9512, %r9512, 16;
	add.s32 	%r9514, %r9448, %r9513;
	xor.b32  	%r9515, %r9462, %r9514;
	shf.l.wrap.b32 	%r9516, %r9515, %r9515, 12;
	add.s32 	%r9517, %r9511, %r9516;
	xor.b32  	%r9518, %r9513, %r9517;
	shf.l.wrap.b32 	%r9519, %r9518, %r9518, 8;
	add.s32 	%r9520, %r9514, %r9519;
	xor.b32  	%r9521, %r9516, %r9520;
	shf.l.wrap.b32 	%r9522, %r9521, %r9521, 7;
	add.s32 	%r9523, %r9481, %r9498;
	xor.b32  	%r9524, %r9519, %r9523;
	shf.l.wrap.b32 	%r9525, %r9524, %r9524, 16;
	add.s32 	%r9526, %r9508, %r9525;
	xor.b32  	%r9527, %r9498, %r9526;
	shf.l.wrap.b32 	%r9528, %r9527, %r9527, 12;
	add.s32 	%r9529, %r9523, %r9528;
	xor.b32  	%r9530, %r9525, %r9529;
	shf.l.wrap.b32 	%r9531, %r9530, %r9530, 8;
	add.s32 	%r9532, %r9526, %r9531;
	xor.b32  	%r9533, %r9528, %r9532;
	shf.l.wrap.b32 	%r9534, %r9533, %r9533, 7;
	add.s32 	%r9535, %r9493, %r9510;
	xor.b32  	%r9536, %r9483, %r9535;
	shf.l.wrap.b32 	%r9537, %r9536, %r9536, 16;
	add.s32 	%r9538, %r9520, %r9537;
	xor.b32  	%r9539, %r9510, %r9538;
	shf.l.wrap.b32 	%r9540, %r9539, %r9539, 12;
	add.s32 	%r9541, %r9535, %r9540;
	xor.b32  	%r9542, %r9537, %r9541;
	shf.l.wrap.b32 	%r9543, %r9542, %r9542, 8;
	add.s32 	%r9544, %r9538, %r9543;
	xor.b32  	%r9545, %r9540, %r9544;
	shf.l.wrap.b32 	%r9546, %r9545, %r9545, 7;
	add.s32 	%r9547, %r9505, %r9522;
	xor.b32  	%r9548, %r9495, %r9547;
	shf.l.wrap.b32 	%r9549, %r9548, %r9548, 16;
	add.s32 	%r9550, %r9484, %r9549;
	xor.b32  	%r9551, %r9522, %r9550;
	shf.l.wrap.b32 	%r9552, %r9551, %r9551, 12;
	add.s32 	%r9553, %r9547, %r9552;
	xor.b32  	%r9554, %r9549, %r9553;
	shf.l.wrap.b32 	%r9555, %r9554, %r9554, 8;
	add.s32 	%r9556, %r9550, %r9555;
	xor.b32  	%r9557, %r9552, %r9556;
	shf.l.wrap.b32 	%r9558, %r9557, %r9557, 7;
	add.s32 	%r9559, %r9517, %r9486;
	xor.b32  	%r9560, %r9507, %r9559;
	shf.l.wrap.b32 	%r9561, %r9560, %r9560, 16;
	add.s32 	%r9562, %r9496, %r9561;
	xor.b32  	%r9563, %r9486, %r9562;
	shf.l.wrap.b32 	%r9564, %r9563, %r9563, 12;
	add.s32 	%r9565, %r9559, %r9564;
	xor.b32  	%r9566, %r9561, %r9565;
	shf.l.wrap.b32 	%r9567, %r9566, %r9566, 8;
	add.s32 	%r9568, %r9562, %r9567;
	xor.b32  	%r9569, %r9564, %r9568;
	shf.l.wrap.b32 	%r9570, %r9569, %r9569, 7;
	add.s32 	%r21981, %r12, %r9529;
	add.s32 	%r21980, %r13, %r9541;
	add.s32 	%r21979, %r14, %r9553;
	add.s32 	%r21978, %r15, %r9565;
	add.s32 	%r21982, %r21989, %r9570;
	add.s32 	%r21983, %r21988, %r9534;
	add.s32 	%r21984, %r21987, %r9546;
	add.s32 	%r21985, %r21986, %r9558;
	xor.b32  	%r9571, %r9191, 1;
	shf.l.wrap.b32 	%r9572, %r9191, %r9571, 16;
	add.s32 	%r9573, %r21989, %r9572;
	xor.b32  	%r9574, %r21989, %r9573;
	shf.l.wrap.b32 	%r9575, %r9574, %r9574, 12;
	add.s32 	%r9576, %r9191, %r9575;
	xor.b32  	%r9577, %r9572, %r9576;
	shf.l.wrap.b32 	%r9578, %r9577, %r9577, 8;
	add.s32 	%r9579, %r9573, %r9578;
	xor.b32  	%r9580, %r9575, %r9579;
	shf.l.wrap.b32 	%r9581, %r9580, %r9580, 7;
	add.s32 	%r9582, %r9576, %r9212;
	xor.b32  	%r9583, %r9231, %r9582;
	shf.l.wrap.b32 	%r9584, %r9583, %r9583, 16;
	add.s32 	%r9585, %r9221, %r9584;
	xor.b32  	%r9586, %r9212, %r9585;
	shf.l.wrap.b32 	%r9587, %r9586, %r9586, 12;
	add.s32 	%r9588, %r9582, %r9587;
	xor.b32  	%r9589, %r9584, %r9588;
	shf.l.wrap.b32 	%r9590, %r9589, %r9589, 8;
	add.s32 	%r9591, %r9585, %r9590;
	xor.b32  	%r9592, %r9587, %r9591;
	shf.l.wrap.b32 	%r9593, %r9592, %r9592, 7;
	xor.b32  	%r9594, %r9578, %r9247;
	shf.l.wrap.b32 	%r9595, %r9594, %r9594, 16;
	add.s32 	%r9596, %r9232, %r9595;
	xor.b32  	%r9597, %r9223, %r9596;
	shf.l.wrap.b32 	%r9598, %r9597, %r9597, 12;
	add.s32 	%r9599, %r9247, %r9598;
	xor.b32  	%r9600, %r9595, %r9599;
	shf.l.wrap.b32 	%r9601, %r9600, %r9600, 8;
	add.s32 	%r9602, %r9596, %r9601;
	xor.b32  	%r9603, %r9598, %r9602;
	shf.l.wrap.b32 	%r9604, %r9603, %r9603, 7;
	add.s32 	%r9605, %r9579, %r9261;
	xor.b32  	%r9606, %r9234, %r9605;
	shf.l.wrap.b32 	%r9607, %r9606, %r9606, 12;
	add.s32 	%r9608, %r9259, %r9607;
	xor.b32  	%r9609, %r9261, %r9608;
	shf.l.wrap.b32 	%r9610, %r9609, %r9609, 8;
	add.s32 	%r9611, %r9605, %r9610;
	xor.b32  	%r9612, %r9607, %r9611;
	shf.l.wrap.b32 	%r9613, %r9612, %r9612, 7;
	add.s32 	%r9614, %r9229, %r9581;
	xor.b32  	%r9615, %r9220, %r9614;
	shf.l.wrap.b32 	%r9616, %r9615, %r9615, 16;
	add.s32 	%r9617, %r9210, %r9616;
	xor.b32  	%r9618, %r9581, %r9617;
	shf.l.wrap.b32 	%r9619, %r9618, %r9618, 12;
	add.s32 	%r9620, %r9614, %r9619;
	xor.b32  	%r9621, %r9616, %r9620;
	shf.l.wrap.b32 	%r9622, %r9621, %r9621, 8;
	add.s32 	%r9623, %r9617, %r9622;
	xor.b32  	%r9624, %r9619, %r9623;
	shf.l.wrap.b32 	%r9625, %r9624, %r9624, 7;
	add.s32 	%r9626, %r9588, %r9625;
	xor.b32  	%r9627, %r9601, %r9626;
	shf.l.wrap.b32 	%r9628, %r9627, %r9627, 16;
	add.s32 	%r9629, %r9611, %r9628;
	xor.b32  	%r9630, %r9625, %r9629;
	shf.l.wrap.b32 	%r9631, %r9630, %r9630, 12;
	add.s32 	%r9632, %r9626, %r9631;
	xor.b32  	%r9633, %r9628, %r9632;
	shf.l.wrap.b32 	%r9634, %r9633, %r9633, 8;
	add.s32 	%r9635, %r9629, %r9634;
	xor.b32  	%r9636, %r9631, %r9635;
	shf.l.wrap.b32 	%r9637, %r9636, %r9636, 7;
	add.s32 	%r9638, %r9599, %r9593;
	xor.b32  	%r9639, %r9610, %r9638;
	shf.l.wrap.b32 	%r9640, %r9639, %r9639, 16;
	add.s32 	%r9641, %r9623, %r9640;
	xor.b32  	%r9642, %r9593, %r9641;
	shf.l.wrap.b32 	%r9643, %r9642, %r9642, 12;
	add.s32 	%r9644, %r9638, %r9643;
	xor.b32  	%r9645, %r9640, %r9644;
	shf.l.wrap.b32 	%r9646, %r9645, %r9645, 8;
	add.s32 	%r9647, %r9641, %r9646;
	xor.b32  	%r9648, %r9643, %r9647;
	shf.l.wrap.b32 	%r9649, %r9648, %r9648, 7;
	add.s32 	%r9650, %r9608, %r9604;
	xor.b32  	%r9651, %r9622, %r9650;
	shf.l.wrap.b32 	%r9652, %r9651, %r9651, 16;
	add.s32 	%r9653, %r9591, %r9652;
	xor.b32  	%r9654, %r9604, %r9653;
	shf.l.wrap.b32 	%r9655, %r9654, %r9654, 12;
	add.s32 	%r9656, %r9650, %r9655;
	xor.b32  	%r9657, %r9652, %r9656;
	shf.l.wrap.b32 	%r9658, %r9657, %r9657, 8;
	add.s32 	%r9659, %r9653, %r9658;
	xor.b32  	%r9660, %r9655, %r9659;
	shf.l.wrap.b32 	%r9661, %r9660, %r9660, 7;
	add.s32 	%r9662, %r9620, %r9613;
	xor.b32  	%r9663, %r9590, %r9662;
	shf.l.wrap.b32 	%r9664, %r9663, %r9663, 16;
	add.s32 	%r9665, %r9602, %r9664;
	xor.b32  	%r9666, %r9613, %r9665;
	shf.l.wrap.b32 	%r9667, %r9666, %r9666, 12;
	add.s32 	%r9668, %r9662, %r9667;
	xor.b32  	%r9669, %r9664, %r9668;
	shf.l.wrap.b32 	%r9670, %r9669, %r9669, 8;
	add.s32 	%r9671, %r9665, %r9670;
	xor.b32  	%r9672, %r9667, %r9671;
	shf.l.wrap.b32 	%r9673, %r9672, %r9672, 7;
	add.s32 	%r9674, %r9632, %r9649;
	xor.b32  	%r9675, %r9670, %r9674;
	shf.l.wrap.b32 	%r9676, %r9675, %r9675, 16;
	add.s32 	%r9677, %r9659, %r9676;
	xor.b32  	%r9678, %r9649, %r9677;
	shf.l.wrap.b32 	%r9679, %r9678, %r9678, 12;
	add.s32 	%r9680, %r9674, %r9679;
	xor.b32  	%r9681, %r9676, %r9680;
	shf.l.wrap.b32 	%r9682, %r9681, %r9681, 8;
	add.s32 	%r9683, %r9677, %r9682;
	xor.b32  	%r9684, %r9679, %r9683;
	shf.l.wrap.b32 	%r9685, %r9684, %r9684, 7;
	add.s32 	%r9686, %r9644, %r9661;
	xor.b32  	%r9687, %r9634, %r9686;
	shf.l.wrap.b32 	%r9688, %r9687, %r9687, 16;
	add.s32 	%r9689, %r9671, %r9688;
	xor.b32  	%r9690, %r9661, %r9689;
	shf.l.wrap.b32 	%r9691, %r9690, %r9690, 12;
	add.s32 	%r9692, %r9686, %r9691;
	xor.b32  	%r9693, %r9688, %r9692;
	shf.l.wrap.b32 	%r9694, %r9693, %r9693, 8;
	add.s32 	%r9695, %r9689, %r9694;
	xor.b32  	%r9696, %r9691, %r9695;
	shf.l.wrap.b32 	%r9697, %r9696, %r9696, 7;
	add.s32 	%r9698, %r9656, %r9673;
	xor.b32  	%r9699, %r9646, %r9698;
	shf.l.wrap.b32 	%r9700, %r9699, %r9699, 16;
	add.s32 	%r9701, %r9635, %r9700;
	xor.b32  	%r9702, %r9673, %r9701;
	shf.l.wrap.b32 	%r9703, %r9702, %r9702, 12;
	add.s32 	%r9704, %r9698, %r9703;
	xor.b32  	%r9705, %r9700, %r9704;
	shf.l.wrap.b32 	%r9706, %r9705, %r9705, 8;
	add.s32 	%r9707, %r9701, %r9706;
	xor.b32  	%r9708, %r9703, %r9707;
	shf.l.wrap.b32 	%r9709, %r9708, %r9708, 7;
	add.s32 	%r9710, %r9668, %r9637;
	xor.b32  	%r9711, %r9658, %r9710;
	shf.l.wrap.b32 	%r9712, %r9711, %r9711, 16;
	add.s32 	%r9713, %r9647, %r9712;
	xor.b32  	%r9714, %r9637, %r9713;
	shf.l.wrap.b32 	%r9715, %r9714, %r9714, 12;
	add.s32 	%r9716, %r9710, %r9715;
	xor.b32  	%r9717, %r9712, %r9716;
	shf.l.wrap.b32 	%r9718, %r9717, %r9717, 8;
	add.s32 	%r9719, %r9713, %r9718;
	xor.b32  	%r9720, %r9715, %r9719;
	shf.l.wrap.b32 	%r9721, %r9720, %r9720, 7;
	add.s32 	%r9722, %r9680, %r9721;
	xor.b32  	%r9723, %r9694, %r9722;
	shf.l.wrap.b32 	%r9724, %r9723, %r9723, 16;
	add.s32 	%r9725, %r9707, %r9724;
	xor.b32  	%r9726, %r9721, %r9725;
	shf.l.wrap.b32 	%r9727, %r9726, %r9726, 12;
	add.s32 	%r9728, %r9722, %r9727;
	xor.b32  	%r9729, %r9724, %r9728;
	shf.l.wrap.b32 	%r9730, %r9729, %r9729, 8;
	add.s32 	%r9731, %r9725, %r9730;
	xor.b32  	%r9732, %r9727, %r9731;
	shf.l.wrap.b32 	%r9733, %r9732, %r9732, 7;
	add.s32 	%r9734, %r9692, %r9685;
	xor.b32  	%r9735, %r9706, %r9734;
	shf.l.wrap.b32 	%r9736, %r9735, %r9735, 16;
	add.s32 	%r9737, %r9719, %r9736;
	xor.b32  	%r9738, %r9685, %r9737;
	shf.l.wrap.b32 	%r9739, %r9738, %r9738, 12;
	add.s32 	%r9740, %r9734, %r9739;
	xor.b32  	%r9741, %r9736, %r9740;
	shf.l.wrap.b32 	%r9742, %r9741, %r9741, 8;
	add.s32 	%r9743, %r9737, %r9742;
	xor.b32  	%r9744, %r9739, %r9743;
	shf.l.wrap.b32 	%r9745, %r9744, %r9744, 7;
	add.s32 	%r9746, %r9704, %r9697;
	xor.b32  	%r9747, %r9718, %r9746;
	shf.l.wrap.b32 	%r9748, %r9747, %r9747, 16;
	add.s32 	%r9749, %r9683, %r9748;
	xor.b32  	%r9750, %r9697, %r9749;
	shf.l.wrap.b32 	%r9751, %r9750, %r9750, 12;
	add.s32 	%r9752, %r9746, %r9751;
	xor.b32  	%r9753, %r9748, %r9752;
	shf.l.wrap.b32 	%r9754, %r9753, %r9753, 8;
	add.s32 	%r9755, %r9749, %r9754;
	xor.b32  	%r9756, %r9751, %r9755;
	shf.l.wrap.b32 	%r9757, %r9756, %r9756, 7;
	add.s32 	%r9758, %r9716, %r9709;
	xor.b32  	%r9759, %r9682, %r9758;
	shf.l.wrap.b32 	%r9760, %r9759, %r9759, 16;
	add.s32 	%r9761, %r9695, %r9760;
	xor.b32  	%r9762, %r9709, %r9761;
	shf.l.wrap.b32 	%r9763, %r9762, %r9762, 12;
	add.s32 	%r9764, %r9758, %r9763;
	xor.b32  	%r9765, %r9760, %r9764;
	shf.l.wrap.b32 	%r9766, %r9765, %r9765, 8;
	add.s32 	%r9767, %r9761, %r9766;
	xor.b32  	%r9768, %r9763, %r9767;
	shf.l.wrap.b32 	%r9769, %r9768, %r9768, 7;
	add.s32 	%r9770, %r9728, %r9745;
	xor.b32  	%r9771, %r9766, %r9770;
	shf.l.wrap.b32 	%r9772, %r9771, %r9771, 16;
	add.s32 	%r9773, %r9755, %r9772;
	xor.b32  	%r9774, %r9745, %r9773;
	shf.l.wrap.b32 	%r9775, %r9774, %r9774, 12;
	add.s32 	%r9776, %r9770, %r9775;
	xor.b32  	%r9777, %r9772, %r9776;
	shf.l.wrap.b32 	%r9778, %r9777, %r9777, 8;
	add.s32 	%r9779, %r9773, %r9778;
	xor.b32  	%r9780, %r9775, %r9779;
	shf.l.wrap.b32 	%r9781, %r9780, %r9780, 7;
	add.s32 	%r9782, %r9740, %r9757;
	xor.b32  	%r9783, %r9730, %r9782;
	shf.l.wrap.b32 	%r9784, %r9783, %r9783, 16;
	add.s32 	%r9785, %r9767, %r9784;
	xor.b32  	%r9786, %r9757, %r9785;
	shf.l.wrap.b32 	%r9787, %r9786, %r9786, 12;
	add.s32 	%r9788, %r9782, %r9787;
	xor.b32  	%r9789, %r9784, %r9788;
	shf.l.wrap.b32 	%r9790, %r9789, %r9789, 8;
	add.s32 	%r9791, %r9785, %r9790;
	xor.b32  	%r9792, %r9787, %r9791;
	shf.l.wrap.b32 	%r9793, %r9792, %r9792, 7;
	add.s32 	%r9794, %r9752, %r9769;
	xor.b32  	%r9795, %r9742, %r9794;
	shf.l.wrap.b32 	%r9796, %r9795, %r9795, 16;
	add.s32 	%r9797, %r9731, %r9796;
	xor.b32  	%r9798, %r9769, %r9797;
	shf.l.wrap.b32 	%r9799, %r9798, %r9798, 12;
	add.s32 	%r9800, %r9794, %r9799;
	xor.b32  	%r9801, %r9796, %r9800;
	shf.l.wrap.b32 	%r9802, %r9801, %r9801, 8;
	add.s32 	%r9803, %r9797, %r9802;
	xor.b32  	%r9804, %r9799, %r9803;
	shf.l.wrap.b32 	%r9805, %r9804, %r9804, 7;
	add.s32 	%r9806, %r9764, %r9733;
	xor.b32  	%r9807, %r9754, %r9806;
	shf.l.wrap.b32 	%r9808, %r9807, %r9807, 16;
	add.s32 	%r9809, %r9743, %r9808;
	xor.b32  	%r9810, %r9733, %r9809;
	shf.l.wrap.b32 	%r9811, %r9810, %r9810, 12;
	add.s32 	%r9812, %r9806, %r9811;
	xor.b32  	%r9813, %r9808, %r9812;
	shf.l.wrap.b32 	%r9814, %r9813, %r9813, 8;
	add.s32 	%r9815, %r9809, %r9814;
	xor.b32  	%r9816, %r9811, %r9815;
	shf.l.wrap.b32 	%r9817, %r9816, %r9816, 7;
	add.s32 	%r9818, %r9776, %r9817;
	xor.b32  	%r9819, %r9790, %r9818;
	shf.l.wrap.b32 	%r9820, %r9819, %r9819, 16;
	add.s32 	%r9821, %r9803, %r9820;
	xor.b32  	%r9822, %r9817, %r9821;
	shf.l.wrap.b32 	%r9823, %r9822, %r9822, 12;
	add.s32 	%r9824, %r9818, %r9823;
	xor.b32  	%r9825, %r9820, %r9824;
	shf.l.wrap.b32 	%r9826, %r9825, %r9825, 8;
	add.s32 	%r9827, %r9788, %r9781;
	xor.b32  	%r9828, %r9802, %r9827;
	shf.l.wrap.b32 	%r9829, %r9828, %r9828, 16;
	add.s32 	%r9830, %r9815, %r9829;
	xor.b32  	%r9831, %r9781, %r9830;
	shf.l.wrap.b32 	%r9832, %r9831, %r9831, 12;
	add.s32 	%r9833, %r9827, %r9832;
	xor.b32  	%r9834, %r9829, %r9833;
	shf.l.wrap.b32 	%r9835, %r9834, %r9834, 8;
	add.s32 	%r9836, %r9830, %r9835;
	xor.b32  	%r9837, %r9832, %r9836;
	shf.l.wrap.b32 	%r9838, %r9837, %r9837, 7;
	add.s32 	%r9839, %r9800, %r9793;
	xor.b32  	%r9840, %r9814, %r9839;
	shf.l.wrap.b32 	%r9841, %r9840, %r9840, 16;
	add.s32 	%r9842, %r9779, %r9841;
	xor.b32  	%r9843, %r9793, %r9842;
	shf.l.wrap.b32 	%r9844, %r9843, %r9843, 12;
	add.s32 	%r9845, %r9839, %r9844;
	xor.b32  	%r9846, %r9841, %r9845;
	shf.l.wrap.b32 	%r9847, %r9846, %r9846, 8;
	add.s32 	%r9848, %r9842, %r9847;
	xor.b32  	%r9849, %r9844, %r9848;
	shf.l.wrap.b32 	%r9850, %r9849, %r9849, 7;
	add.s32 	%r9851, %r9812, %r9805;
	xor.b32  	%r9852, %r9778, %r9851;
	shf.l.wrap.b32 	%r9853, %r9852, %r9852, 16;
	add.s32 	%r9854, %r9791, %r9853;
	xor.b32  	%r9855, %r9805, %r9854;
	shf.l.wrap.b32 	%r9856, %r9855, %r9855, 12;
	add.s32 	%r9857, %r9851, %r9856;
	xor.b32  	%r9858, %r9853, %r9857;
	shf.l.wrap.b32 	%r9859, %r9858, %r9858, 8;
	add.s32 	%r9860, %r9854, %r9859;
	add.s32 	%r9861, %r9824, %r9838;
	xor.b32  	%r9862, %r9859, %r9861;
	shf.l.wrap.b32 	%r9863, %r9862, %r9862, 16;
	add.s32 	%r9864, %r9848, %r9863;
	xor.b32  	%r9865, %r9838, %r9864;
	shr.u32 	%r9866, %r9865, 20;
	add.s32 	%r9867, %r9861, %r9866;
	add.s32 	%r9868, %r9833, %r9850;
	xor.b32  	%r9869, %r9826, %r9868;
	shf.l.wrap.b32 	%r9870, %r9869, %r9869, 16;
	add.s32 	%r9871, %r9860, %r9870;
	xor.b32  	%r9872, %r9850, %r9871;
	shr.u32 	%r9873, %r9872, 20;
	add.s32 	%r9874, %r9868, %r9873;
	add.s32 	%r9875, %r12, %r9867;
	add.s32 	%r9876, %r13, %r9874;
	not.b32 	%r9877, %r21977;
	add.s32 	%r9878, %r425, %r9877;
	mov.b32 	%r9879, 1;
	shl.b32 	%r9880, %r9879, %r9878;
	and.b32  	%r440, %r9880, %r11;
	setp.eq.s32 	%p61, %r440, 0;
	selp.b32 	%r9881, %r9875, %r9876, %p61;
	cvt.u16.u32 	%rs189, %r9881;
	and.b16  	%rs337, %rs189, 1;
	and.b16  	%rs190, %rs335, 255;
	setp.ne.s16 	%p62, %rs190, 1;
	@%p62 bra 	$L__BB7_56;
	setp.eq.s32 	%p63, %r440, 0;
	mul.wide.u32 	%rd48, %r21977, 16;
	add.s64 	%rd49, %rd1, %rd48;
	ld.global.u32 	%r9882, [%rd49+4412];
	selp.b32 	%r9883, %r21981, %r21982, %p63;
	xor.b32  	%r9884, %r9883, %r9882;
	selp.b32 	%r9885, %r21980, %r21983, %p63;
	selp.b32 	%r21981, %r9884, %r21981, %p63;
	selp.b32 	%r21982, %r21982, %r9884, %p63;
	ld.global.u32 	%r9886, [%rd49+4416];
	xor.b32  	%r9887, %r9885, %r9886;
	selp.b32 	%r9888, %r21979, %r21984, %p63;
	selp.b32 	%r21980, %r9887, %r21980, %p63;
	selp.b32 	%r21983, %r21983, %r9887, %p63;
	ld.global.u32 	%r9889, [%rd49+4420];
	xor.b32  	%r9890, %r9888, %r9889;
	selp.b32 	%r9891, %r21978, %r21985, %p63;
	selp.b32 	%r21979, %r9890, %r21979, %p63;
	selp.b32 	%r21984, %r21984, %r9890, %p63;
	ld.global.u32 	%r9892, [%rd49+4424];
	xor.b32  	%r9893, %r9891, %r9892;
	selp.b32 	%r9894, 420, 445, %p63;
	selp.b32 	%r21978, %r9893, %r21978, %p63;
	selp.b32 	%r21985, %r21985, %r9893, %p63;
	add.s32 	%r9895, %r9894, %r21977;
	cvt.u64.u32 	%rd50, %r9895;
	add.s64 	%rd51, %rd1, %rd50;
	ld.global.u8 	%rs191, [%rd51+4392];
	xor.b16  	%rs337, %rs191, %rs337;
$L__BB7_56:
	setp.eq.s32 	%p64, %r440, 0;
	selp.b32 	%r21989, %r21981, %r21982, %p64;
	selp.b32 	%r21988, %r21980, %r21983, %p64;
	selp.b32 	%r21987, %r21979, %r21984, %p64;
	selp.b32 	%r21986, %r21978, %r21985, %p64;
	add.s32 	%r461, %r21977, 1;
	setp.ne.s32 	%p65, %r21977, %r426;
	mov.u16 	%rs335, %rs337;
	mov.u32 	%r21977, %r461;
	@%p65 bra 	$L__BB7_54;
$L__BB7_57:
	st.shared.u32 	[s_mem+49524], %r21989;
	st.shared.v2.u32 	[s_mem+49528], {%r21988, %r21987};
	st.shared.u32 	[s_mem+49536], %r21986;
	st.shared.u8 	[s_mem+49540], %rs337;
	ld.global.v2.u8 	{%rs340, %rs73}, [%rd1+4896];
	ld.global.u32 	%r22006, [%rd1+4880];
	ld.global.u32 	%r22005, [%rd1+4884];
	ld.global.u32 	%r22004, [%rd1+4888];
	ld.global.u32 	%r22003, [%rd1+4892];
	setp.lt.u16 	%p66, %rs73, 12;
	@%p66 bra 	$L__BB7_62;
	cvt.u32.u16 	%r9897, %rs73;
	and.b32  	%r470, %r9897, 255;
	add.s32 	%r471, %r470, -12;
	mov.b32 	%r21994, 0;
	mov.u16 	%rs338, %rs340;
$L__BB7_59:
	add.s32 	%r9898, %r12, %r22006;
	shf.l.wrap.b32 	%r9899, %r9898, %r9898, 16;
	add.s32 	%r9900, %r22006, %r9899;
	xor.b32  	%r9901, %r22006, %r9900;
	shf.l.wrap.b32 	%r9902, %r9901, %r9901, 12;
	add.s32 	%r9903, %r9898, %r9902;
	xor.b32  	%r9904, %r9899, %r9903;
	shf.l.wrap.b32 	%r9905, %r9904, %r9904, 8;
	add.s32 	%r9906, %r9900, %r9905;
	xor.b32  	%r9907, %r9902, %r9906;
	shf.l.wrap.b32 	%r9908, %r9907, %r9907, 7;
	add.s32 	%r9909, %r13, %r22005;
	shf.l.wrap.b32 	%r9910, %r9909, %r9909, 16;
	add.s32 	%r9911, %r22005, %r9910;
	xor.b32  	%r9912, %r22005, %r9911;
	shf.l.wrap.b32 	%r9913, %r9912, %r9912, 12;
	add.s32 	%r9914, %r9909, %r9913;
	xor.b32  	%r9915, %r9910, %r9914;
	shf.l.wrap.b32 	%r9916, %r9915, %r9915, 8;
	add.s32 	%r9917, %r9911, %r9916;
	xor.b32  	%r9918, %r9913, %r9917;
	shf.l.wrap.b32 	%r9919, %r9918, %r9918, 7;
	add.s32 	%r9920, %r14, %r22004;
	shf.l.wrap.b32 	%r9921, %r9920, %r9920, 16;
	add.s32 	%r9922, %r22004, %r9921;
	xor.b32  	%r9923, %r22004, %r9922;
	shf.l.wrap.b32 	%r9924, %r9923, %r9923, 12;
	add.s32 	%r9925, %r9920, %r9924;
	xor.b32  	%r9926, %r9921, %r9925;
	shf.l.wrap.b32 	%r9927, %r9926, %r9926, 8;
	add.s32 	%r9928, %r9922, %r9927;
	xor.b32  	%r9929, %r9924, %r9928;
	shf.l.wrap.b32 	%r9930, %r9929, %r9929, 7;
	add.s32 	%r9931, %r15, %r22003;
	shf.l.wrap.b32 	%r9932, %r9931, %r9931, 16;
	add.s32 	%r9933, %r22003, %r9932;
	xor.b32  	%r9934, %r22003, %r9933;
	shf.l.wrap.b32 	%r9935, %r9934, %r9934, 12;
	add.s32 	%r9936, %r9931, %r9935;
	xor.b32  	%r9937, %r9932, %r9936;
	shf.l.wrap.b32 	%r9938, %r9937, %r9937, 8;
	add.s32 	%r9939, %r9933, %r9938;
	xor.b32  	%r9940, %r9935, %r9939;
	shf.l.wrap.b32 	%r9941, %r9940, %r9940, 7;
	add.s32 	%r9942, %r9903, %r9919;
	xor.b32  	%r9943, %r9938, %r9942;
	shf.l.wrap.b32 	%r9944, %r9943, %r9943, 16;
	add.s32 	%r9945, %r9928, %r9944;
	xor.b32  	%r9946, %r9919, %r9945;
	shf.l.wrap.b32 	%r9947, %r9946, %r9946, 12;
	add.s32 	%r9948, %r9942, %r9947;
	xor.b32  	%r9949, %r9944, %r9948;
	shf.l.wrap.b32 	%r9950, %r9949, %r9949, 8;
	add.s32 	%r9951, %r9945, %r9950;
	xor.b32  	%r9952, %r9947, %r9951;
	shf.l.wrap.b32 	%r9953, %r9952, %r9952, 7;
	add.s32 	%r9954, %r9914, %r9930;
	xor.b32  	%r9955, %r9905, %r9954;
	shf.l.wrap.b32 	%r9956, %r9955, %r9955, 16;
	add.s32 	%r9957, %r9939, %r9956;
	xor.b32  	%r9958, %r9930, %r9957;
	shf.l.wrap.b32 	%r9959, %r9958, %r9958, 12;
	add.s32 	%r9960, %r9954, %r9959;
	xor.b32  	%r9961, %r9956, %r9960;
	shf.l.wrap.b32 	%r9962, %r9961, %r9961, 8;
	add.s32 	%r9963, %r9957, %r9962;
	xor.b32  	%r9964, %r9959, %r9963;
	shf.l.wrap.b32 	%r9965, %r9964, %r9964, 7;
	add.s32 	%r9966, %r9925, %r9941;
	xor.b32  	%r9967, %r9916, %r9966;
	shf.l.wrap.b32 	%r9968, %r9967, %r9967, 16;
	add.s32 	%r9969, %r9906, %r9968;
	xor.b32  	%r9970, %r9941, %r9969;
	shf.l.wrap.b32 	%r9971, %r9970, %r9970, 12;
	add.s32 	%r9972, %r9966, %r9971;
	xor.b32  	%r9973, %r9968, %r9972;
	shf.l.wrap.b32 	%r9974, %r9973, %r9973, 8;
	add.s32 	%r9975, %r9969, %r9974;
	xor.b32  	%r9976, %r9971, %r9975;
	shf.l.wrap.b32 	%r9977, %r9976, %r9976, 7;
	add.s32 	%r9978, %r9936, %r9908;
	xor.b32  	%r9979, %r9927, %r9978;
	shf.l.wrap.b32 	%r9980, %r9979, %r9979, 16;
	add.s32 	%r9981, %r9917, %r9980;
	xor.b32  	%r9982, %r9908, %r9981;
	shf.l.wrap.b32 	%r9983, %r9982, %r9982, 12;
	add.s32 	%r9984, %r9978, %r9983;
	xor.b32  	%r9985, %r9980, %r9984;
	shf.l.wrap.b32 	%r9986, %r9985, %r9985, 8;
	add.s32 	%r9987, %r9981, %r9986;
	xor.b32  	%r9988, %r9983, %r9987;
	shf.l.wrap.b32 	%r9989, %r9988, %r9988, 7;
	add.s32 	%r9990, %r9948, %r9989;
	xor.b32  	%r9991, %r9962, %r9990;
	shf.l.wrap.b32 	%r9992, %r9991, %r9991, 16;
	add.s32 	%r9993, %r9975, %r9992;
	xor.b32  	%r9994, %r9989, %r9993;
	shf.l.wrap.b32 	%r9995, %r9994, %r9994, 12;
	add.s32 	%r9996, %r9990, %r9995;
	xor.b32  	%r9997, %r9992, %r9996;
	shf.l.wrap.b32 	%r9998, %r9997, %r9997, 8;
	add.s32 	%r9999, %r9993, %r9998;
	xor.b32  	%r10000, %r9995, %r9999;
	shf.l.wrap.b32 	%r10001, %r10000, %r10000, 7;
	add.s32 	%r10002, %r9960, %r9953;
	xor.b32  	%r10003, %r9974, %r10002;
	shf.l.wrap.b32 	%r10004, %r10003, %r10003, 16;
	add.s32 	%r10005, %r9987, %r10004;
	xor.b32  	%r10006, %r9953, %r10005;
	shf.l.wrap.b32 	%r10007, %r10006, %r10006, 12;
	add.s32 	%r10008, %r10002, %r10007;
	xor.b32  	%r10009, %r10004, %r10008;
	shf.l.wrap.b32 	%r10010, %r10009, %r10009, 8;
	add.s32 	%r10011, %r10005, %r10010;
	xor.b32  	%r10012, %r10007, %r10011;
	shf.l.wrap.b32 	%r10013, %r10012, %r10012, 7;
	add.s32 	%r10014, %r9972, %r9965;
	xor.b32  	%r10015, %r9986, %r10014;
	shf.l.wrap.b32 	%r10016, %r10015, %r10015, 16;
	add.s32 	%r10017, %r9951, %r10016;
	xor.b32  	%r10018, %r9965, %r10017;
	shf.l.wrap.b32 	%r10019, %r10018, %r10018, 12;
	add.s32 	%r10020, %r10014, %r10019;
	xor.b32  	%r10021, %r10016, %r10020;
	shf.l.wrap.b32 	%r10022, %r10021, %r10021, 8;
	add.s32 	%r10023, %r10017, %r10022;
	xor.b32  	%r10024, %r10019, %r10023;
	shf.l.wrap.b32 	%r10025, %r10024, %r10024, 7;
	add.s32 	%r10026, %r9984, %r9977;
	xor.b32  	%r10027, %r9950, %r10026;
	shf.l.wrap.b32 	%r10028, %r10027, %r10027, 16;
	add.s32 	%r10029, %r9963, %r10028;
	xor.b32  	%r10030, %r9977, %r10029;
	shf.l.wrap.b32 	%r10031, %r10030, %r10030, 12;
	add.s32 	%r10032, %r10026, %r10031;
	xor.b32  	%r10033, %r10028, %r10032;
	shf.l.wrap.b32 	%r10034, %r10033, %r10033, 8;
	add.s32 	%r10035, %r10029, %r10034;
	xor.b32  	%r10036, %r10031, %r10035;
	shf.l.wrap.b32 	%r10037, %r10036, %r10036, 7;
	add.s32 	%r10038, %r9996, %r10013;
	xor.b32  	%r10039, %r10034, %r10038;
	shf.l.wrap.b32 	%r10040, %r10039, %r10039, 16;
	add.s32 	%r10041, %r10023, %r10040;
	xor.b32  	%r10042, %r10013, %r10041;
	shf.l.wrap.b32 	%r10043, %r10042, %r10042, 12;
	add.s32 	%r10044, %r10038, %r10043;
	xor.b32  	%r10045, %r10040, %r10044;
	shf.l.wrap.b32 	%r10046, %r10045, %r10045, 8;
	add.s32 	%r10047, %r10041, %r10046;
	xor.b32  	%r10048, %r10043, %r10047;
	shf.l.wrap.b32 	%r10049, %r10048, %r10048, 7;
	add.s32 	%r10050, %r10008, %r10025;
	xor.b32  	%r10051, %r9998, %r10050;
	shf.l.wrap.b32 	%r10052, %r10051, %r10051, 16;
	add.s32 	%r10053, %r10035, %r10052;
	xor.b32  	%r10054, %r10025, %r10053;
	shf.l.wrap.b32 	%r10055, %r10054, %r10054, 12;
	add.s32 	%r10056, %r10050, %r10055;
	xor.b32  	%r10057, %r10052, %r10056;
	shf.l.wrap.b32 	%r10058, %r10057, %r10057, 8;
	add.s32 	%r10059, %r10053, %r10058;
	xor.b32  	%r10060, %r10055, %r10059;
	shf.l.wrap.b32 	%r10061, %r10060, %r10060, 7;
	add.s32 	%r10062, %r10020, %r10037;
	xor.b32  	%r10063, %r10010, %r10062;
	shf.l.wrap.b32 	%r10064, %r10063, %r10063, 16;
	add.s32 	%r10065, %r9999, %r10064;
	xor.b32  	%r10066, %r10037, %r10065;
	shf.l.wrap.b32 	%r10067, %r10066, %r10066, 12;
	add.s32 	%r10068, %r10062, %r10067;
	xor.b32  	%r10069, %r10064, %r10068;
	shf.l.wrap.b32 	%r10070, %r10069, %r10069, 8;
	add.s32 	%r10071, %r10065, %r10070;
	xor.b32  	%r10072, %r10067, %r10071;
	shf.l.wrap.b32 	%r10073, %r10072, %r10072, 7;
	add.s32 	%r10074, %r10032, %r10001;
	xor.b32  	%r10075, %r10022, %r10074;
	shf.l.wrap.b32 	%r10076, %r10075, %r10075, 16;
	add.s32 	%r10077, %r10011, %r10076;
	xor.b32  	%r10078, %r10001, %r10077;
	shf.l.wrap.b32 	%r10079, %r10078, %r10078, 12;
	add.s32 	%r10080, %r10074, %r10079;
	xor.b32  	%r10081, %r10076, %r10080;
	shf.l.wrap.b32 	%r10082, %r10081, %r10081, 8;
	add.s32 	%r10083, %r10077, %r10082;
	xor.b32  	%r10084, %r10079, %r10083;
	shf.l.wrap.b32 	%r10085, %r10084, %r10084, 7;
	add.s32 	%r10086, %r10044, %r10085;
	xor.b32  	%r10087, %r10058, %r10086;
	shf.l.wrap.b32 	%r10088, %r10087, %r10087, 16;
	add.s32 	%r10089, %r10071, %r10088;
	xor.b32  	%r10090, %r10085, %r10089;
	shf.l.wrap.b32 	%r10091, %r10090, %r10090, 12;
	add.s32 	%r10092, %r10086, %r10091;
	xor.b32  	%r10093, %r10088, %r10092;
	shf.l.wrap.b32 	%r10094, %r10093, %r10093, 8;
	add.s32 	%r10095, %r10089, %r10094;
	xor.b32  	%r10096, %r10091, %r10095;
	shf.l.wrap.b32 	%r10097, %r10096, %r10096, 7;
	add.s32 	%r10098, %r10056, %r10049;
	xor.b32  	%r10099, %r10070, %r10098;
	shf.l.wrap.b32 	%r10100, %r10099, %r10099, 16;
	add.s32 	%r10101, %r10083, %r10100;
	xor.b32  	%r10102, %r10049, %r10101;
	shf.l.wrap.b32 	%r10103, %r10102, %r10102, 12;
	add.s32 	%r10104, %r10098, %r10103;
	xor.b32  	%r10105, %r10100, %r10104;
	shf.l.wrap.b32 	%r10106, %r10105, %r10105, 8;
	add.s32 	%r10107, %r10101, %r10106;
	xor.b32  	%r10108, %r10103, %r10107;
	shf.l.wrap.b32 	%r10109, %r10108, %r10108, 7;
	add.s32 	%r10110, %r10068, %r10061;
	xor.b32  	%r10111, %r10082, %r10110;
	shf.l.wrap.b32 	%r10112, %r10111, %r10111, 16;
	add.s32 	%r10113, %r10047, %r10112;
	xor.b32  	%r10114, %r10061, %r10113;
	shf.l.wrap.b32 	%r10115, %r10114, %r10114, 12;
	add.s32 	%r10116, %r10110, %r10115;
	xor.b32  	%r10117, %r10112, %r10116;
	shf.l.wrap.b32 	%r10118, %r10117, %r10117, 8;
	add.s32 	%r10119, %r10113, %r10118;
	xor.b32  	%r10120, %r10115, %r10119;
	shf.l.wrap.b32 	%r10121, %r10120, %r10120, 7;
	add.s32 	%r10122, %r10080, %r10073;
	xor.b32  	%r10123, %r10046, %r10122;
	shf.l.wrap.b32 	%r10124, %r10123, %r10123, 16;
	add.s32 	%r10125, %r10059, %r10124;
	xor.b32  	%r10126, %r10073, %r10125;
	shf.l.wrap.b32 	%r10127, %r10126, %r10126, 12;
	add.s32 	%r10128, %r10122, %r10127;
	xor.b32  	%r10129, %r10124, %r10128;
	shf.l.wrap.b32 	%r10130, %r10129, %r10129, 8;
	add.s32 	%r10131, %r10125, %r10130;
	xor.b32  	%r10132, %r10127, %r10131;
	shf.l.wrap.b32 	%r10133, %r10132, %r10132, 7;
	add.s32 	%r10134, %r10092, %r10109;
	xor.b32  	%r10135, %r10130, %r10134;
	shf.l.wrap.b32 	%r10136, %r10135, %r10135, 16;
	add.s32 	%r10137, %r10119, %r10136;
	xor.b32  	%r10138, %r10109, %r10137;
	shf.l.wrap.b32 	%r10139, %r10138, %r10138, 12;
	add.s32 	%r10140, %r10134, %r10139;
	xor.b32  	%r10141, %r10136, %r10140;
	shf.l.wrap.b32 	%r10142, %r10141, %r10141, 8;
	add.s32 	%r10143, %r10137, %r10142;
	xor.b32  	%r10144, %r10139, %r10143;
	shf.l.wrap.b32 	%r10145, %r10144, %r10144, 7;
	add.s32 	%r10146, %r10104, %r10121;
	xor.b32  	%r10147, %r10094, %r10146;
	shf.l.wrap.b32 	%r10148, %r10147, %r10147, 16;
	add.s32 	%r10149, %r10131, %r10148;
	xor.b32  	%r10150, %r10121, %r10149;
	shf.l.wrap.b32 	%r10151, %r10150, %r10150, 12;
	add.s32 	%r10152, %r10146, %r10151;
	xor.b32  	%r10153, %r10148, %r10152;
	shf.l.wrap.b32 	%r10154, %r10153, %r10153, 8;
	add.s32 	%r10155, %r10149, %r10154;
	xor.b32  	%r10156, %r10151, %r10155;
	shf.l.wrap.b32 	%r10157, %r10156, %r10156, 7;
	add.s32 	%r10158, %r10116, %r10133;
	xor.b32  	%r10159, %r10106, %r10158;
	shf.l.wrap.b32 	%r10160, %r10159, %r10159, 16;
	add.s32 	%r10161, %r10095, %r10160;
	xor.b32  	%r10162, %r10133, %r10161;
	shf.l.wrap.b32 	%r10163, %r10162, %r10162, 12;
	add.s32 	%r10164, %r10158, %r10163;
	xor.b32  	%r10165, %r10160, %r10164;
	shf.l.wrap.b32 	%r10166, %r10165, %r10165, 8;
	add.s32 	%r10167, %r10161, %r10166;
	xor.b32  	%r10168, %r10163, %r10167;
	shf.l.wrap.b32 	%r10169, %r10168, %r10168, 7;
	add.s32 	%r10170, %r10128, %r10097;
	xor.b32  	%r10171, %r10118, %r10170;
	shf.l.wrap.b32 	%r10172, %r10171, %r10171, 16;
	add.s32 	%r10173, %r10107, %r10172;
	xor.b32  	%r10174, %r10097, %r10173;
	shf.l.wrap.b32 	%r10175, %r10174, %r10174, 12;
	add.s32 	%r10176, %r10170, %r10175;
	xor.b32  	%r10177, %r10172, %r10176;
	shf.l.wrap.b32 	%r10178, %r10177, %r10177, 8;
	add.s32 	%r10179, %r10173, %r10178;
	xor.b32  	%r10180, %r10175, %r10179;
	shf.l.wrap.b32 	%r10181, %r10180, %r10180, 7;
	add.s32 	%r10182, %r10140, %r10181;
	xor.b32  	%r10183, %r10154, %r10182;
	shf.l.wrap.b32 	%r10184, %r10183, %r10183, 16;
	add.s32 	%r10185, %r10167, %r10184;
	xor.b32  	%r10186, %r10181, %r10185;
	shf.l.wrap.b32 	%r10187, %r10186, %r10186, 12;
	add.s32 	%r10188, %r10182, %r10187;
	xor.b32  	%r10189, %r10184, %r10188;
	shf.l.wrap.b32 	%r10190, %r10189, %r10189, 8;
	add.s32 	%r10191, %r10185, %r10190;
	xor.b32  	%r10192, %r10187, %r10191;
	shf.l.wrap.b32 	%r10193, %r10192, %r10192, 7;
	add.s32 	%r10194, %r10152, %r10145;
	xor.b32  	%r10195, %r10166, %r10194;
	shf.l.wrap.b32 	%r10196, %r10195, %r10195, 16;
	add.s32 	%r10197, %r10179, %r10196;
	xor.b32  	%r10198, %r10145, %r10197;
	shf.l.wrap.b32 	%r10199, %r10198, %r10198, 12;
	add.s32 	%r10200, %r10194, %r10199;
	xor.b32  	%r10201, %r10196, %r10200;
	shf.l.wrap.b32 	%r10202, %r10201, %r10201, 8;
	add.s32 	%r10203, %r10197, %r10202;
	xor.b32  	%r10204, %r10199, %r10203;
	shf.l.wrap.b32 	%r10205, %r10204, %r10204, 7;
	add.s32 	%r10206, %r10164, %r10157;
	xor.b32  	%r10207, %r10178, %r10206;
	shf.l.wrap.b32 	%r10208, %r10207, %r10207, 16;
	add.s32 	%r10209, %r10143, %r10208;
	xor.b32  	%r10210, %r10157, %r10209;
	shf.l.wrap.b32 	%r10211, %r10210, %r10210, 12;
	add.s32 	%r10212, %r10206, %r10211;
	xor.b32  	%r10213, %r10208, %r10212;
	shf.l.wrap.b32 	%r10214, %r10213, %r10213, 8;
	add.s32 	%r10215, %r10209, %r10214;
	xor.b32  	%r10216, %r10211, %r10215;
	shf.l.wrap.b32 	%r10217, %r10216, %r10216, 7;
	add.s32 	%r10218, %r10176, %r10169;
	xor.b32  	%r10219, %r10142, %r10218;
	shf.l.wrap.b32 	%r10220, %r10219, %r10219, 16;
	add.s32 	%r10221, %r10155, %r10220;
	xor.b32  	%r10222, %r10169, %r10221;
	shf.l.wrap.b32 	%r10223, %r10222, %r10222, 12;
	add.s32 	%r10224, %r10218, %r10223;
	xor.b32  	%r10225, %r10220, %r10224;
	shf.l.wrap.b32 	%r10226, %r10225, %r10225, 8;
	add.s32 	%r10227, %r10221, %r10226;
	xor.b32  	%r10228, %r10223, %r10227;
	shf.l.wrap.b32 	%r10229, %r10228, %r10228, 7;
	add.s32 	%r10230, %r10188, %r10205;
	xor.b32  	%r10231, %r10226, %r10230;
	shf.l.wrap.b32 	%r10232, %r10231, %r10231, 16;
	add.s32 	%r10233, %r10215, %r10232;
	xor.b32  	%r10234, %r10205, %r10233;
	shf.l.wrap.b32 	%r10235, %r10234, %r10234, 12;
	add.s32 	%r10236, %r10230, %r10235;
	xor.b32  	%r10237, %r10232, %r10236;
	shf.l.wrap.b32 	%r10238, %r10237, %r10237, 8;
	add.s32 	%r10239, %r10233, %r10238;
	xor.b32  	%r10240, %r10235, %r10239;
	shf.l.wrap.b32 	%r10241, %r10240, %r10240, 7;
	add.s32 	%r10242, %r10200, %r10217;
	xor.b32  	%r10243, %r10190, %r10242;
	shf.l.wrap.b32 	%r10244, %r10243, %r10243, 16;
	add.s32 	%r10245, %r10227, %r10244;
	xor.b32  	%r10246, %r10217, %r10245;
	shf.l.wrap.b32 	%r10247, %r10246, %r10246, 12;
	add.s32 	%r10248, %r10242, %r10247;
	xor.b32  	%r10249, %r10244, %r10248;
	shf.l.wrap.b32 	%r10250, %r10249, %r10249, 8;
	add.s32 	%r10251, %r10245, %r10250;
	xor.b32  	%r10252, %r10247, %r10251;
	shf.l.wrap.b32 	%r10253, %r10252, %r10252, 7;
	add.s32 	%r10254, %r10212, %r10229;
	xor.b32  	%r10255, %r10202, %r10254;
	shf.l.wrap.b32 	%r10256, %r10255, %r10255, 16;
	add.s32 	%r10257, %r10191, %r10256;
	xor.b32  	%r10258, %r10229, %r10257;
	shf.l.wrap.b32 	%r10259, %r10258, %r10258, 12;
	add.s32 	%r10260, %r10254, %r10259;
	xor.b32  	%r10261, %r10256, %r10260;
	shf.l.wrap.b32 	%r10262, %r10261, %r10261, 8;
	add.s32 	%r10263, %r10257, %r10262;
	xor.b32  	%r10264, %r10259, %r10263;
	shf.l.wrap.b32 	%r10265, %r10264, %r10264, 7;
	add.s32 	%r10266, %r10224, %r10193;
	xor.b32  	%r10267, %r10214, %r10266;
	shf.l.wrap.b32 	%r10268, %r10267, %r10267, 16;
	add.s32 	%r10269, %r10203, %r10268;
	xor.b32  	%r10270, %r10193, %r10269;
	shf.l.wrap.b32 	%r10271, %r10270, %r10270, 12;
	add.s32 	%r10272, %r10266, %r10271;
	xor.b32  	%r10273, %r10268, %r10272;
	shf.l.wrap.b32 	%r10274, %r10273, %r10273, 8;
	add.s32 	%r10275, %r10269, %r10274;
	xor.b32  	%r10276, %r10271, %r10275;
	shf.l.wrap.b32 	%r10277, %r10276, %r10276, 7;
	add.s32 	%r21998, %r12, %r10236;
	add.s32 	%r21997, %r13, %r10248;
	add.s32 	%r21996, %r14, %r10260;
	add.s32 	%r21995, %r15, %r10272;
	add.s32 	%r21999, %r22006, %r10277;
	add.s32 	%r22000, %r22005, %r10241;
	add.s32 	%r22001, %r22004, %r10253;
	add.s32 	%r22002, %r22003, %r10265;
	xor.b32  	%r10278, %r9898, 1;
	shf.l.wrap.b32 	%r10279, %r9898, %r10278, 16;
	add.s32 	%r10280, %r22006, %r10279;
	xor.b32  	%r10281, %r22006, %r10280;
	shf.l.wrap.b32 	%r10282, %r10281, %r10281, 12;
	add.s32 	%r10283, %r9898, %r10282;
	xor.b32  	%r10284, %r10279, %r10283;
	shf.l.wrap.b32 	%r10285, %r10284, %r10284, 8;
	add.s32 	%r10286, %r10280, %r10285;
	xor.b32  	%r10287, %r10282, %r10286;
	shf.l.wrap.b32 	%r10288, %r10287, %r10287, 7;
	add.s32 	%r10289, %r10283, %r9919;
	xor.b32  	%r10290, %r9938, %r10289;
	shf.l.wrap.b32 	%r10291, %r10290, %r10290, 16;
	add.s32 	%r10292, %r9928, %r10291;
	xor.b32  	%r10293, %r9919, %r10292;
	shf.l.wrap.b32 	%r10294, %r10293, %r10293, 12;
	add.s32 	%r10295, %r10289, %r10294;
	xor.b32  	%r10296, %r10291, %r10295;
	shf.l.wrap.b32 	%r10297, %r10296, %r10296, 8;
	add.s32 	%r10298, %r10292, %r10297;
	xor.b32  	%r10299, %r10294, %r10298;
	shf.l.wrap.b32 	%r10300, %r10299, %r10299, 7;
	xor.b32  	%r10301, %r10285, %r9954;
	shf.l.wrap.b32 	%r10302, %r10301, %r10301, 16;
	add.s32 	%r10303, %r9939, %r10302;
	xor.b32  	%r10304, %r9930, %r10303;
	shf.l.wrap.b32 	%r10305, %r10304, %r10304, 12;
	add.s32 	%r10306, %r9954, %r10305;
	xor.b32  	%r10307, %r10302, %r10306;
	shf.l.wrap.b32 	%r10308, %r10307, %r10307, 8;
	add.s32 	%r10309, %r10303, %r10308;
	xor.b32  	%r10310, %r10305, %r10309;
	shf.l.wrap.b32 	%r10311, %r10310, %r10310, 7;
	add.s32 	%r10312, %r10286, %r9968;
	xor.b32  	%r10313, %r9941, %r10312;
	shf.l.wrap.b32 	%r10314, %r10313, %r10313, 12;
	add.s32 	%r10315, %r9966, %r10314;
	xor.b32  	%r10316, %r9968, %r10315;
	shf.l.wrap.b32 	%r10317, %r10316, %r10316, 8;
	add.s32 	%r10318, %r10312, %r10317;
	xor.b32  	%r10319, %r10314, %r10318;
	shf.l.wrap.b32 	%r10320, %r10319, %r10319, 7;
	add.s32 	%r10321, %r9936, %r10288;
	xor.b32  	%r10322, %r9927, %r10321;
	shf.l.wrap.b32 	%r10323, %r10322, %r10322, 16;
	add.s32 	%r10324, %r9917, %r10323;
	xor.b32  	%r10325, %r10288, %r10324;
	shf.l.wrap.b32 	%r10326, %r10325, %r10325, 12;
	add.s32 	%r10327, %r10321, %r10326;
	xor.b32  	%r10328, %r10323, %r10327;
	shf.l.wrap.b32 	%r10329, %r10328, %r10328, 8;
	add.s32 	%r10330, %r10324, %r10329;
	xor.b32  	%r10331, %r10326, %r10330;
	shf.l.wrap.b32 	%r10332, %r10331, %r10331, 7;
	add.s32 	%r10333, %r10295, %r10332;
	xor.b32  	%r10334, %r10308, %r10333;
	shf.l.wrap.b32 	%r10335, %r10334, %r10334, 16;
	add.s32 	%r10336, %r10318, %r10335;
	xor.b32  	%r10337, %r10332, %r10336;
	shf.l.wrap.b32 	%r10338, %r10337, %r10337, 12;
	add.s32 	%r10339, %r10333, %r10338;
	xor.b32  	%r10340, %r10335, %r10339;
	shf.l.wrap.b32 	%r10341, %r10340, %r10340, 8;
	add.s32 	%r10342, %r10336, %r10341;
	xor.b32  	%r10343, %r10338, %r10342;
	shf.l.wrap.b32 	%r10344, %r10343, %r10343, 7;
	add.s32 	%r10345, %r10306, %r10300;
	xor.b32  	%r10346, %r10317, %r10345;
	shf.l.wrap.b32 	%r10347, %r10346, %r10346, 16;
	add.s32 	%r10348, %r10330, %r10347;
	xor.b32  	%r10349, %r10300, %r10348;
	shf.l.wrap.b32 	%r10350, %r10349, %r10349, 12;
	add.s32 	%r10351, %r10345, %r10350;
	xor.b32  	%r10352, %r10347, %r10351;
	shf.l.wrap.b32 	%r10353, %r10352, %r10352, 8;
	add.s32 	%r10354, %r10348, %r10353;
	xor.b32  	%r10355, %r10350, %r10354;
	shf.l.wrap.b32 	%r10356, %r10355, %r10355, 7;
	add.s32 	%r10357, %r10315, %r10311;
	xor.b32  	%r10358, %r10329, %r10357;
	shf.l.wrap.b32 	%r10359, %r10358, %r10358, 16;
	add.s32 	%r10360, %r10298, %r10359;
	xor.b32  	%r10361, %r10311, %r10360;
	shf.l.wrap.b32 	%r10362, %r10361, %r10361, 12;
	add.s32 	%r10363, %r10357, %r10362;
	xor.b32  	%r10364, %r10359, %r10363;
	shf.l.wrap.b32 	%r10365, %r10364, %r10364, 8;
	add.s32 	%r10366, %r10360, %r10365;
	xor.b32  	%r10367, %r10362, %r10366;
	shf.l.wrap.b32 	%r10368, %r10367, %r10367, 7;
	add.s32 	%r10369, %r10327, %r10320;
	xor.b32  	%r10370, %r10297, %r10369;
	shf.l.wrap.b32 	%r10371, %r10370, %r10370, 16;
	add.s32 	%r10372, %r10309, %r10371;
	xor.b32  	%r10373, %r10320, %r10372;
	shf.l.wrap.b32 	%r10374, %r10373, %r10373, 12;
	add.s32 	%r10375, %r10369, %r10374;
	xor.b32  	%r10376, %r10371, %r10375;
	shf.l.wrap.b32 	%r10377, %r10376, %r10376, 8;
	add.s32 	%r10378, %r10372, %r10377;
	xor.b32  	%r10379, %r10374, %r10378;
	shf.l.wrap.b32 	%r10380, %r10379, %r10379, 7;
	add.s32 	%r10381, %r10339, %r10356;
	xor.b32  	%r10382, %r10377, %r10381;
	shf.l.wrap.b32 	%r10383, %r10382, %r10382, 16;
	add.s32 	%r10384, %r10366, %r10383;
	xor.b32  	%r10385, %r10356, %r10384;
	shf.l.wrap.b32 	%r10386, %r10385, %r10385, 12;
	add.s32 	%r10387, %r10381, %r10386;
	xor.b32  	%r10388, %r10383, %r10387;
	shf.l.wrap.b32 	%r10389, %r10388, %r10388, 8;
	add.s32 	%r10390, %r10384, %r10389;
	xor.b32  	%r10391, %r10386, %r10390;
	shf.l.wrap.b32 	%r10392, %r10391, %r10391, 7;
	add.s32 	%r10393, %r10351, %r10368;
	xor.b32  	%r10394, %r10341, %r10393;
	shf.l.wrap.b32 	%r10395, %r10394, %r10394, 16;
	add.s32 	%r10396, %r10378, %r10395;
	xor.b32  	%r10397, %r10368, %r10396;
	shf.l.wrap.b32 	%r10398, %r10397, %r10397, 12;
	add.s32 	%r10399, %r10393, %r10398;
	xor.b32  	%r10400, %r10395, %r10399;
	shf.l.wrap.b32 	%r10401, %r10400, %r10400, 8;
	add.s32 	%r10402, %r10396, %r10401;
	xor.b32  	%r10403, %r10398, %r10402;
	shf.l.wrap.b32 	%r10404, %r10403, %r10403, 7;
	add.s32 	%r10405, %r10363, %r10380;
	xor.b32  	%r10406, %r10353, %r10405;
	shf.l.wrap.b32 	%r10407, %r10406, %r10406, 16;
	add.s32 	%r10408, %r10342, %r10407;
	xor.b32  	%r10409, %r10380, %r10408;
	shf.l.wrap.b32 	%r10410, %r10409, %r10409, 12;
	add.s32 	%r10411, %r10405, %r10410;
	xor.b32  	%r10412, %r10407, %r10411;
	shf.l.wrap.b32 	%r10413, %r10412, %r10412, 8;
	add.s32 	%r10414, %r10408, %r10413;
	xor.b32  	%r10415, %r10410, %r10414;
	shf.l.wrap.b32 	%r10416, %r10415, %r10415, 7;
	add.s32 	%r10417, %r10375, %r10344;
	xor.b32  	%r10418, %r10365, %r10417;
	shf.l.wrap.b32 	%r10419, %r10418, %r10418, 16;
	add.s32 	%r10420, %r10354, %r10419;
	xor.b32  	%r10421, %r10344, %r10420;
	shf.l.wrap.b32 	%r10422, %r10421, %r10421, 12;
	add.s32 	%r10423, %r10417, %r10422;
	xor.b32  	%r10424, %r10419, %r10423;
	shf.l.wrap.b32 	%r10425, %r10424, %r10424, 8;
	add.s32 	%r10426, %r10420, %r10425;
	xor.b32  	%r10427, %r10422, %r10426;
	shf.l.wrap.b32 	%r10428, %r10427, %r10427, 7;
	add.s32 	%r10429, %r10387, %r10428;
	xor.b32  	%r10430, %r10401, %r10429;
	shf.l.wrap.b32 	%r10431, %r10430, %r10430, 16;
	add.s32 	%r10432, %r10414, %r10431;
	xor.b32  	%r10433, %r10428, %r10432;
	shf.l.wrap.b32 	%r10434, %r10433, %r10433, 12;
	add.s32 	%r10435, %r10429, %r10434;
	xor.b32  	%r10436, %r10431, %r10435;
	shf.l.wrap.b32 	%r10437, %r10436, %r10436, 8;
	add.s32 	%r10438, %r10432, %r10437;
	xor.b32  	%r10439, %r10434, %r10438;
	shf.l.wrap.b32 	%r10440, %r10439, %r10439, 7;
	add.s32 	%r10441, %r10399, %r10392;
	xor.b32  	%r10442, %r10413, %r10441;
	shf.l.wrap.b32 	%r10443, %r10442, %r10442, 16;
	add.s32 	%r10444, %r10426, %r10443;
	xor.b32  	%r10445, %r10392, %r10444;
	shf.l.wrap.b32 	%r10446, %r10445, %r10445, 12;
	add.s32 	%r10447, %r10441, %r10446;
	xor.b32  	%r10448, %r10443, %r10447;
	shf.l.wrap.b32 	%r10449, %r10448, %r10448, 8;
	add.s32 	%r10450, %r10444, %r10449;
	xor.b32  	%r10451, %r10446, %r10450;
	shf.l.wrap.b32 	%r10452, %r10451, %r10451, 7;
	add.s32 	%r10453, %r10411, %r10404;
	xor.b32  	%r10454, %r10425, %r10453;
	shf.l.wrap.b32 	%r10455, %r10454, %r10454, 16;
	add.s32 	%r10456, %r10390, %r10455;
	xor.b32  	%r10457, %r10404, %r10456;
	shf.l.wrap.b32 	%r10458, %r10457, %r10457, 12;
	add.s32 	%r10459, %r10453, %r10458;
	xor.b32  	%r10460, %r10455, %r10459;
	shf.l.wrap.b32 	%r10461, %r10460, %r10460, 8;
	add.s32 	%r10462, %r10456, %r10461;
	xor.b32  	%r10463, %r10458, %r10462;
	shf.l.wrap.b32 	%r10464, %r10463, %r10463, 7;
	add.s32 	%r10465, %r10423, %r10416;
	xor.b32  	%r10466, %r10389, %r10465;
	shf.l.wrap.b32 	%r10467, %r10466, %r10466, 16;
	add.s32 	%r10468, %r10402, %r10467;
	xor.b32  	%r10469, %r10416, %r10468;
	shf.l.wrap.b32 	%r10470, %r10469, %r10469, 12;
	add.s32 	%r10471, %r10465, %r10470;
	xor.b32  	%r10472, %r10467, %r10471;
	shf.l.wrap.b32 	%r10473, %r10472, %r10472, 8;
	add.s32 	%r10474, %r10468, %r10473;
	xor.b32  	%r10475, %r10470, %r10474;
	shf.l.wrap.b32 	%r10476, %r10475, %r10475, 7;
	add.s32 	%r10477, %r10435, %r10452;
	xor.b32  	%r10478, %r10473, %r10477;
	shf.l.wrap.b32 	%r10479, %r10478, %r10478, 16;
	add.s32 	%r10480, %r10462, %r10479;
	xor.b32  	%r10481, %r10452, %r10480;
	shf.l.wrap.b32 	%r10482, %r10481, %r10481, 12;
	add.s32 	%r10483, %r10477, %r10482;
	xor.b32  	%r10484, %r10479, %r10483;
	shf.l.wrap.b32 	%r10485, %r10484, %r10484, 8;
	add.s32 	%r10486, %r10480, %r10485;
	xor.b32  	%r10487, %r10482, %r10486;
	shf.l.wrap.b32 	%r10488, %r10487, %r10487, 7;
	add.s32 	%r10489, %r10447, %r10464;
	xor.b32  	%r10490, %r10437, %r10489;
	shf.l.wrap.b32 	%r10491, %r10490, %r10490, 16;
	add.s32 	%r10492, %r10474, %r10491;
	xor.b32  	%r10493, %r10464, %r10492;
	shf.l.wrap.b32 	%r10494, %r10493, %r10493, 12;
	add.s32 	%r10495, %r10489, %r10494;
	xor.b32  	%r10496, %r10491, %r10495;
	shf.l.wrap.b32 	%r10497, %r10496, %r10496, 8;
	add.s32 	%r10498, %r10492, %r10497;
	xor.b32  	%r10499, %r10494, %r10498;
	shf.l.wrap.b32 	%r10500, %r10499, %r10499, 7;
	add.s32 	%r10501, %r10459, %r10476;
	xor.b32  	%r10502, %r10449, %r10501;
	shf.l.wrap.b32 	%r10503, %r10502, %r10502, 16;
	add.s32 	%r10504, %r10438, %r10503;
	xor.b32  	%r10505, %r10476, %r10504;
	shf.l.wrap.b32 	%r10506, %r10505, %r10505, 12;
	add.s32 	%r10507, %r10501, %r10506;
	xor.b32  	%r10508, %r10503, %r10507;
	shf.l.wrap.b32 	%r10509, %r10508, %r10508, 8;
	add.s32 	%r10510, %r10504, %r10509;
	xor.b32  	%r10511, %r10506, %r10510;
	shf.l.wrap.b32 	%r10512, %r10511, %r10511, 7;
	add.s32 	%r10513, %r10471, %r10440;
	xor.b32  	%r10514, %r10461, %r10513;
	shf.l.wrap.b32 	%r10515, %r10514, %r10514, 16;
	add.s32 	%r10516, %r10450, %r10515;
	xor.b32  	%r10517, %r10440, %r10516;
	shf.l.wrap.b32 	%r10518, %r10517, %r10517, 12;
	add.s32 	%r10519, %r10513, %r10518;
	xor.b32  	%r10520, %r10515, %r10519;
	shf.l.wrap.b32 	%r10521, %r10520, %r10520, 8;
	add.s32 	%r10522, %r10516, %r10521;
	xor.b32  	%r10523, %r10518, %r10522;
	shf.l.wrap.b32 	%r10524, %r10523, %r10523, 7;
	add.s32 	%r10525, %r10483, %r10524;
	xor.b32  	%r10526, %r10497, %r10525;
	shf.l.wrap.b32 	%r10527, %r10526, %r10526, 16;
	add.s32 	%r10528, %r10510, %r10527;
	xor.b32  	%r10529, %r10524, %r10528;
	shf.l.wrap.b32 	%r10530, %r10529, %r10529, 12;
	add.s32 	%r10531, %r10525, %r10530;
	xor.b32  	%r10532, %r10527, %r10531;
	shf.l.wrap.b32 	%r10533, %r10532, %r10532, 8;
	add.s32 	%r10534, %r10495, %r10488;
	xor.b32  	%r10535, %r10509, %r10534;
	shf.l.wrap.b32 	%r10536, %r10535, %r10535, 16;
	add.s32 	%r10537, %r10522, %r10536;
	xor.b32  	%r10538, %r10488, %r10537;
	shf.l.wrap.b32 	%r10539, %r10538, %r10538, 12;
	add.s32 	%r10540, %r10534, %r10539;
	xor.b32  	%r10541, %r10536, %r10540;
	shf.l.wrap.b32 	%r10542, %r10541, %r10541, 8;
	add.s32 	%r10543, %r10537, %r10542;
	xor.b32  	%r10544, %r10539, %r10543;
	shf.l.wrap.b32 	%r10545, %r10544, %r10544, 7;
	add.s32 	%r10546, %r10507, %r10500;
	xor.b32  	%r10547, %r10521, %r10546;
	shf.l.wrap.b32 	%r10548, %r10547, %r10547, 16;
	add.s32 	%r10549, %r10486, %r10548;
	xor.b32  	%r10550, %r10500, %r10549;
	shf.l.wrap.b32 	%r10551, %r10550, %r10550, 12;
	add.s32 	%r10552, %r10546, %r10551;
	xor.b32  	%r10553, %r10548, %r10552;
	shf.l.wrap.b32 	%r10554, %r10553, %r10553, 8;
	add.s32 	%r10555, %r10549, %r10554;
	xor.b32  	%r10556, %r10551, %r10555;
	shf.l.wrap.b32 	%r10557, %r10556, %r10556, 7;
	add.s32 	%r10558, %r10519, %r10512;
	xor.b32  	%r10559, %r10485, %r10558;
	shf.l.wrap.b32 	%r10560, %r10559, %r10559, 16;
	add.s32 	%r10561, %r10498, %r10560;
	xor.b32  	%r10562, %r10512, %r10561;
	shf.l.wrap.b32 	%r10563, %r10562, %r10562, 12;
	add.s32 	%r10564, %r10558, %r10563;
	xor.b32  	%r10565, %r10560, %r10564;
	shf.l.wrap.b32 	%r10566, %r10565, %r10565, 8;
	add.s32 	%r10567, %r10561, %r10566;
	add.s32 	%r10568, %r10531, %r10545;
	xor.b32  	%r10569, %r10566, %r10568;
	shf.l.wrap.b32 	%r10570, %r10569, %r10569, 16;
	add.s32 	%r10571, %r10555, %r10570;
	xor.b32  	%r10572, %r10545, %r10571;
	shr.u32 	%r10573, %r10572, 20;
	add.s32 	%r10574, %r10568, %r10573;
	add.s32 	%r10575, %r10540, %r10557;
	xor.b32  	%r10576, %r10533, %r10575;
	shf.l.wrap.b32 	%r10577, %r10576, %r10576, 16;
	add.s32 	%r10578, %r10567, %r10577;
	xor.b32  	%r10579, %r10557, %r10578;
	shr.u32 	%r10580, %r10579, 20;
	add.s32 	%r10581, %r10575, %r10580;
	add.s32 	%r10582, %r12, %r10574;
	add.s32 	%r10583, %r13, %r10581;
	not.b32 	%r10584, %r21994;
	add.s32 	%r10585, %r470, %r10584;
	mov.b32 	%r10586, 1;
	shl.b32 	%r10587, %r10586, %r10585;
	and.b32  	%r485, %r10587, %r11;
	setp.eq.s32 	%p67, %r485, 0;
	selp.b32 	%r10588, %r10582, %r10583, %p67;
	cvt.u16.u32 	%rs192, %r10588;
	and.b16  	%rs340, %rs192, 1;
	and.b16  	%rs193, %rs338, 255;
	setp.ne.s16 	%p68, %rs193, 1;
	@%p68 bra 	$L__BB7_61;
	setp.eq.s32 	%p69, %r485, 0;
	mul.wide.u32 	%rd52, %r21994, 16;
	add.s64 	%rd53, %rd1, %rd52;
	ld.global.u32 	%r10589, [%rd53+4900];
	selp.b32 	%r10590, %r21998, %r21999, %p69;
	xor.b32  	%r10591, %r10590, %r10589;
	selp.b32 	%r10592, %r21997, %r22000, %p69;
	selp.b32 	%r21998, %r10591, %r21998, %p69;
	selp.b32 	%r21999, %r21999, %r10591, %p69;
	ld.global.u32 	%r10593, [%rd53+4904];
	xor.b32  	%r10594, %r10592, %r10593;
	selp.b32 	%r10595, %r21996, %r22001, %p69;
	selp.b32 	%r21997, %r10594, %r21997, %p69;
	selp.b32 	%r22000, %r22000, %r10594, %p69;
	ld.global.u32 	%r10596, [%rd53+4908];
	xor.b32  	%r10597, %r10595, %r10596;
	selp.b32 	%r10598, %r21995, %r22002, %p69;
	selp.b32 	%r21996, %r10597, %r21996, %p69;
	selp.b32 	%r22001, %r22001, %r10597, %p69;
	ld.global.u32 	%r10599, [%rd53+4912];
	xor.b32  	%r10600, %r10598, %r10599;
	selp.b32 	%r10601, 420, 445, %p69;
	selp.b32 	%r21995, %r10600, %r21995, %p69;
	selp.b32 	%r22002, %r22002, %r10600, %p69;
	add.s32 	%r10602, %r10601, %r21994;
	cvt.u64.u32 	%rd54, %r10602;
	add.s64 	%rd55, %rd1, %rd54;
	ld.global.u8 	%rs194, [%rd55+4880];
	xor.b16  	%rs340, %rs194, %rs340;
$L__BB7_61:
	setp.eq.s32 	%p70, %r485, 0;
	selp.b32 	%r22006, %r21998, %r21999, %p70;
	selp.b32 	%r22005, %r21997, %r22000, %p70;
	selp.b32 	%r22004, %r21996, %r22001, %p70;
	selp.b32 	%r22003, %r21995, %r22002, %p70;
	add.s32 	%r506, %r21994, 1;
	setp.ne.s32 	%p71, %r21994, %r471;
	mov.u16 	%rs338, %rs340;
	mov.u32 	%r21994, %r506;
	@%p71 bra 	$L__BB7_59;
$L__BB7_62:
	st.shared.v2.u32 	[s_mem+49544], {%r22006, %r22005};
	st.shared.v2.u32 	[s_mem+49552], {%r22004, %r22003};
	st.shared.u8 	[s_mem+49560], %rs340;
	ld.global.v2.u8 	{%rs343, %rs80}, [%rd1+5384];
	ld.global.u32 	%r22023, [%rd1+5368];
	ld.global.u32 	%r22022, [%rd1+5372];
	ld.global.u32 	%r22021, [%rd1+5376];
	ld.global.u32 	%r22020, [%rd1+5380];
	setp.lt.u16 	%p72, %rs80, 12;
	@%p72 bra 	$L__BB7_67;
	cvt.u32.u16 	%r10604, %rs80;
	and.b32  	%r515, %r10604, 255;
	add.s32 	%r516, %r515, -12;
	mov.b32 	%r22011, 0;
	mov.u16 	%rs341, %rs343;
$L__BB7_64:
	add.s32 	%r10605, %r12, %r22023;
	shf.l.wrap.b32 	%r10606, %r10605, %r10605, 16;
	add.s32 	%r10607, %r22023, %r10606;
	xor.b32  	%r10608, %r22023, %r10607;
	shf.l.wrap.b32 	%r10609, %r10608, %r10608, 12;
	add.s32 	%r10610, %r10605, %r10609;
	xor.b32  	%r10611, %r10606, %r10610;
	shf.l.wrap.b32 	%r10612, %r10611, %r10611, 8;
	add.s32 	%r10613, %r10607, %r10612;
	xor.b32  	%r10614, %r10609, %r10613;
	shf.l.wrap.b32 	%r10615, %r10614, %r10614, 7;
	add.s32 	%r10616, %r13, %r22022;
	shf.l.wrap.b32 	%r10617, %r10616, %r10616, 16;
	add.s32 	%r10618, %r22022, %r10617;
	xor.b32  	%r10619, %r22022, %r10618;
	shf.l.wrap.b32 	%r10620, %r10619, %r10619, 12;
	add.s32 	%r10621, %r10616, %r10620;
	xor.b32  	%r10622, %r10617, %r10621;
	shf.l.wrap.b32 	%r10623, %r10622, %r10622, 8;
	add.s32 	%r10624, %r10618, %r10623;
	xor.b32  	%r10625, %r10620, %r10624;
	shf.l.wrap.b32 	%r10626, %r10625, %r10625, 7;
	add.s32 	%r10627, %r14, %r22021;
	shf.l.wrap.b32 	%r10628, %r10627, %r10627, 16;
	add.s32 	%r10629, %r22021, %r10628;
	xor.b32  	%r10630, %r22021, %r10629;
	shf.l.wrap.b32 	%r10631, %r10630, %r10630, 12;
	add.s32 	%r10632, %r10627, %r10631;
	xor.b32  	%r10633, %r10628, %r10632;
	shf.l.wrap.b32 	%r10634, %r10633, %r10633, 8;
	add.s32 	%r10635, %r10629, %r10634;
	xor.b32  	%r10636, %r10631, %r10635;
	shf.l.wrap.b32 	%r10637, %r10636, %r10636, 7;
	add.s32 	%r10638, %r15, %r22020;
	shf.l.wrap.b32 	%r10639, %r10638, %r10638, 16;
	add.s32 	%r10640, %r22020, %r10639;
	xor.b32  	%r10641, %r22020, %r10640;
	shf.l.wrap.b32 	%r10642, %r10641, %r10641, 12;
	add.s32 	%r10643, %r10638, %r10642;
	xor.b32  	%r10644, %r10639, %r10643;
	shf.l.wrap.b32 	%r10645, %r10644, %r10644, 8;
	add.s32 	%r10646, %r10640, %r10645;
	xor.b32  	%r10647, %r10642, %r10646;
	shf.l.wrap.b32 	%r10648, %r10647, %r10647, 7;
	add.s32 	%r10649, %r10610, %r10626;
	xor.b32  	%r10650, %r10645, %r10649;
	shf.l.wrap.b32 	%r10651, %r10650, %r10650, 16;
	add.s32 	%r10652, %r10635, %r10651;
	xor.b32  	%r10653, %r10626, %r10652;
	shf.l.wrap.b32 	%r10654, %r10653, %r10653, 12;
	add.s32 	%r10655, %r10649, %r10654;
	xor.b32  	%r10656, %r10651, %r10655;
	shf.l.wrap.b32 	%r10657, %r10656, %r10656, 8;
	add.s32 	%r10658, %r10652, %r10657;
	xor.b32  	%r10659, %r10654, %r10658;
	shf.l.wrap.b32 	%r10660, %r10659, %r10659, 7;
	add.s32 	%r10661, %r10621, %r10637;
	xor.b32  	%r10662, %r10612, %r10661;
	shf.l.wrap.b32 	%r10663, %r10662, %r10662, 16;
	add.s32 	%r10664, %r10646, %r10663;
	xor.b32  	%r10665, %r10637, %r10664;
	shf.l.wrap.b32 	%r10666, %r10665, %r10665, 12;
	add.s32 	%r10667, %r10661, %r10666;
	xor.b32  	%r10668, %r10663, %r10667;
	shf.l.wrap.b32 	%r10669, %r10668, %r10668, 8;
	add.s32 	%r10670, %r10664, %r10669;
	xor.b32  	%r10671, %r10666, %r10670;
	shf.l.wrap.b32 	%r10672, %r10671, %r10671, 7;
	add.s32 	%r10673, %r10632, %r10648;
	xor.b32  	%r10674, %r10623, %r10673;
	shf.l.wrap.b32 	%r10675, %r10674, %r10674, 16;
	add.s32 	%r10676, %r10613, %r10675;
	xor.b32  	%r10677, %r10648, %r10676;
	shf.l.wrap.b32 	%r10678, %r10677, %r10677, 12;
	add.s32 	%r10679, %r10673, %r10678;
	xor.b32  	%r10680, %r10675, %r10679;
	shf.l.wrap.b32 	%r10681, %r10680, %r10680, 8;
	add.s32 	%r10682, %r10676, %r10681;
	xor.b32  	%r10683, %r10678, %r10682;
	shf.l.wrap.b32 	%r10684, %r10683, %r10683, 7;
	add.s32 	%r10685, %r10643, %r10615;
	xor.b32  	%r10686, %r10634, %r10685;
	shf.l.wrap.b32 	%r10687, %r10686, %r10686, 16;
	add.s32 	%r10688, %r10624, %r10687;
	xor.b32  	%r10689, %r10615, %r10688;
	shf.l.wrap.b32 	%r10690, %r10689, %r10689, 12;
	add.s32 	%r10691, %r10685, %r10690;
	xor.b32  	%r10692, %r10687, %r10691;
	shf.l.wrap.b32 	%r10693, %r10692, %r10692, 8;
	add.s32 	%r10694, %r10688, %r10693;
	xor.b32  	%r10695, %r10690, %r10694;
	shf.l.wrap.b32 	%r10696, %r10695, %r10695, 7;
	add.s32 	%r10697, %r10655, %r10696;
	xor.b32  	%r10698, %r10669, %r10697;
	shf.l.wrap.b32 	%r10699, %r10698, %r10698, 16;
	add.s32 	%r10700, %r10682, %r10699;
	xor.b32  	%r10701, %r10696, %r10700;
	shf.l.wrap.b32 	%r10702, %r10701, %r10701, 12;
	add.s32 	%r10703, %r10697, %r10702;
	xor.b32  	%r10704, %r10699, %r10703;
	shf.l.wrap.b32 	%r10705, %r10704, %r10704, 8;
	add.s32 	%r10706, %r10700, %r10705;
	xor.b32  	%r10707, %r10702, %r10706;
	shf.l.wrap.b32 	%r10708, %r10707, %r10707, 7;
	add.s32 	%r10709, %r10667, %r10660;
	xor.b32  	%r10710, %r10681, %r10709;
	shf.l.wrap.b32 	%r10711, %r10710, %r10710, 16;
	add.s32 	%r10712, %r10694, %r10711;
	xor.b32  	%r10713, %r10660, %r10712;
	shf.l.wrap.b32 	%r10714, %r10713, %r10713, 12;
	add.s32 	%r10715, %r10709, %r10714;
	xor.b32  	%r10716, %r10711, %r10715;
	shf.l.wrap.b32 	%r10717, %r10716, %r10716, 8;
	add.s32 	%r10718, %r10712, %r10717;
	xor.b32  	%r10719, %r10714, %r10718;
	shf.l.wrap.b32 	%r10720, %r10719, %r10719, 7;
	add.s32 	%r10721, %r10679, %r10672;
	xor.b32  	%r10722, %r10693, %r10721;
	shf.l.wrap.b32 	%r10723, %r10722, %r10722, 16;
	add.s32 	%r10724, %r10658, %r10723;
	xor.b32  	%r10725, %r10672, %r10724;
	shf.l.wrap.b32 	%r10726, %r10725, %r10725, 12;
	add.s32 	%r10727, %r10721, %r10726;
	xor.b32  	%r10728, %r10723, %r10727;
	shf.l.wrap.b32 	%r10729, %r10728, %r10728, 8;
	add.s32 	%r10730, %r10724, %r10729;
	xor.b32  	%r10731, %r10726, %r10730;
	shf.l.wrap.b32 	%r10732, %r10731, %r10731, 7;
	add.s32 	%r10733, %r10691, %r10684;
	xor.b32  	%r10734, %r10657, %r10733;
	shf.l.wrap.b32 	%r10735, %r10734, %r10734, 16;
	add.s32 	%r10736, %r10670, %r10735;
	xor.b32  	%r10737, %r10684, %r10736;
	shf.l.wrap.b32 	%r10738, %r10737, %r10737, 12;
	add.s32 	%r10739, %r10733, %r10738;
	xor.b32  	%r10740, %r10735, %r10739;
	shf.l.wrap.b32 	%r10741, %r10740, %r10740, 8;
	add.s32 	%r10742, %r10736, %r10741;
	xor.b32  	%r10743, %r10738, %r10742;
	shf.l.wrap.b32 	%r10744, %r10743, %r10743, 7;
	add.s32 	%r10745, %r10703, %r10720;
	xor.b32  	%r10746, %r10741, %r10745;
	shf.l.wrap.b32 	%r10747, %r10746, %r10746, 16;
	add.s32 	%r10748, %r10730, %r10747;
	xor.b32  	%r10749, %r10720, %r10748;
	shf.l.wrap.b32 	%r10750, %r10749, %r10749, 12;
	add.s32 	%r10751, %r10745, %r10750;
	xor.b32  	%r10752, %r10747, %r10751;
	shf.l.wrap.b32 	%r10753, %r10752, %r10752, 8;
	add.s32 	%r10754, %r10748, %r10753;
	xor.b32  	%r10755, %r10750, %r10754;
	shf.l.wrap.b32 	%r10756, %r10755, %r10755, 7;
	add.s32 	%r10757, %r10715, %r10732;
	xor.b32  	%r10758, %r10705, %r10757;
	shf.l.wrap.b32 	%r10759, %r10758, %r10758, 16;
	add.s32 	%r10760, %r10742, %r10759;
	xor.b32  	%r10761, %r10732, %r10760;
	shf.l.wrap.b32 	%r10762, %r10761, %r10761, 12;
	add.s32 	%r10763, %r10757, %r10762;
	xor.b32  	%r10764, %r10759, %r10763;
	shf.l.wrap.b32 	%r10765, %r10764, %r10764, 8;
	add.s32 	%r10766, %r10760, %r10765;
	xor.b32  	%r10767, %r10762, %r10766;
	shf.l.wrap.b32 	%r10768, %r10767, %r10767, 7;
	add.s32 	%r10769, %r10727, %r10744;
	xor.b32  	%r10770, %r10717, %r10769;
	shf.l.wrap.b32 	%r10771, %r10770, %r10770, 16;
	add.s32 	%r10772, %r10706, %r10771;
	xor.b32  	%r10773, %r10744, %r10772;
	shf.l.wrap.b32 	%r10774, %r10773, %r10773, 12;
	add.s32 	%r10775, %r10769, %r10774;
	xor.b32  	%r10776, %r10771, %r10775;
	shf.l.wrap.b32 	%r10777, %r10776, %r10776, 8;
	add.s32 	%r10778, %r10772, %r10777;
	xor.b32  	%r10779, %r10774, %r10778;
	shf.l.wrap.b32 	%r10780, %r10779, %r10779, 7;
	add.s32 	%r10781, %r10739, %r10708;
	xor.b32  	%r10782, %r10729, %r10781;
	shf.l.wrap.b32 	%r10783, %r10782, %r10782, 16;
	add.s32 	%r10784, %r10718, %r10783;
	xor.b32  	%r10785, %r10708, %r10784;
	shf.l.wrap.b32 	%r10786, %r10785, %r10785, 12;
	add.s32 	%r10787, %r10781, %r10786;
	xor.b32  	%r10788, %r10783, %r10787;
	shf.l.wrap.b32 	%r10789, %r10788, %r10788, 8;
	add.s32 	%r10790, %r10784, %r10789;
	xor.b32  	%r10791, %r10786, %r10790;
	shf.l.wrap.b32 	%r10792, %r10791, %r10791, 7;
	add.s32 	%r10793, %r10751, %r10792;
	xor.b32  	%r10794, %r10765, %r10793;
	shf.l.wrap.b32 	%r10795, %r10794, %r10794, 16;
	add.s32 	%r10796, %r10778, %r10795;
	xor.b32  	%r10797, %r10792, %r10796;
	shf.l.wrap.b32 	%r10798, %r10797, %r10797, 12;
	add.s32 	%r10799, %r10793, %r10798;
	xor.b32  	%r10800, %r10795, %r10799;
	shf.l.wrap.b32 	%r10801, %r10800, %r10800, 8;
	add.s32 	%r10802, %r10796, %r10801;
	xor.b32  	%r10803, %r10798, %r10802;
	shf.l.wrap.b32 	%r10804, %r10803, %r10803, 7;
	add.s32 	%r10805, %r10763, %r10756;
	xor.b32  	%r10806, %r10777, %r10805;
	shf.l.wrap.b32 	%r10807, %r10806, %r10806, 16;
	add.s32 	%r10808, %r10790, %r10807;
	xor.b32  	%r10809, %r10756, %r10808;
	shf.l.wrap.b32 	%r10810, %r10809, %r10809, 12;
	add.s32 	%r10811, %r10805, %r10810;
	xor.b32  	%r10812, %r10807, %r10811;
	shf.l.wrap.b32 	%r10813, %r10812, %r10812, 8;
	add.s32 	%r10814, %r10808, %r10813;
	xor.b32  	%r10815, %r10810, %r10814;
	shf.l.wrap.b32 	%r10816, %r10815, %r10815, 7;
	add.s32 	%r10817, %r10775, %r10768;
	xor.b32  	%r10818, %r10789, %r10817;
	shf.l.wrap.b32 	%r10819, %r10818, %r10818, 16;
	add.s32 	%r10820, %r10754, %r10819;
	xor.b32  	%r10821, %r10768, %r10820;
	shf.l.wrap.b32 	%r10822, %r10821, %r10821, 12;
	add.s32 	%r10823, %r10817, %r10822;
	xor.b32  	%r10824, %r10819, %r10823;
	shf.l.wrap.b32 	%r10825, %r10824, %r10824, 8;
	add.s32 	%r10826, %r10820, %r10825;
	xor.b32  	%r10827, %r10822, %r10826;
	shf.l.wrap.b32 	%r10828, %r10827, %r10827, 7;
	add.s32 	%r10829, %r10787, %r10780;
	xor.b32  	%r10830, %r10753, %r10829;
	shf.l.wrap.b32 	%r10831, %r10830, %r10830, 16;
	add.s32 	%r10832, %r10766, %r10831;
	xor.b32  	%r10833, %r10780, %r10832;
	shf.l.wrap.b32 	%r10834, %r10833, %r10833, 12;
	add.s32 	%r10835, %r10829, %r10834;
	xor.b32  	%r10836, %r10831, %r10835;
	shf.l.wrap.b32 	%r10837, %r10836, %r10836, 8;
	add.s32 	%r10838, %r10832, %r10837;
	xor.b32  	%r10839, %r10834, %r10838;
	shf.l.wrap.b32 	%r10840, %r10839, %r10839, 7;
	add.s32 	%r10841, %r10799, %r10816;
	xor.b32  	%r10842, %r10837, %r10841;
	shf.l.wrap.b32 	%r10843, %r10842, %r10842, 16;
	add.s32 	%r10844, %r10826, %r10843;
	xor.b32  	%r10845, %r10816, %r10844;
	shf.l.wrap.b32 	%r10846, %r10845, %r10845, 12;
	add.s32 	%r10847, %r10841, %r10846;
	xor.b32  	%r10848, %r10843, %r10847;
	shf.l.wrap.b32 	%r10849, %r10848, %r10848, 8;
	add.s32 	%r10850, %r10844, %r10849;
	xor.b32  	%r10851, %r10846, %r10850;
	shf.l.wrap.b32 	%r10852, %r10851, %r10851, 7;
	add.s32 	%r10853, %r10811, %r10828;
	xor.b32  	%r10854, %r10801, %r10853;
	shf.l.wrap.b32 	%r10855, %r10854, %r10854, 16;
	add.s32 	%r10856, %r10838, %r10855;
	xor.b32  	%r10857, %r10828, %r10856;
	shf.l.wrap.b32 	%r10858, %r10857, %r10857, 12;
	add.s32 	%r10859, %r10853, %r10858;
	xor.b32  	%r10860, %r10855, %r10859;
	shf.l.wrap.b32 	%r10861, %r10860, %r10860, 8;
	add.s32 	%r10862, %r10856, %r10861;
	xor.b32  	%r10863, %r10858, %r10862;
	shf.l.wrap.b32 	%r10864, %r10863, %r10863, 7;
	add.s32 	%r10865, %r10823, %r10840;
	xor.b32  	%r10866, %r10813, %r10865;
	shf.l.wrap.b32 	%r10867, %r10866, %r10866, 16;
	add.s32 	%r10868, %r10802, %r10867;
	xor.b32  	%r10869, %r10840, %r10868;
	shf.l.wrap.b32 	%r10870, %r10869, %r10869, 12;
	add.s32 	%r10871, %r10865, %r10870;
	xor.b32  	%r10872, %r10867, %r10871;
	shf.l.wrap.b32 	%r10873, %r10872, %r10872, 8;
	add.s32 	%r10874, %r10868, %r10873;
	xor.b32  	%r10875, %r10870, %r10874;
	shf.l.wrap.b32 	%r10876, %r10875, %r10875, 7;
	add.s32 	%r10877, %r10835, %r10804;
	xor.b32  	%r10878, %r10825, %r10877;
	shf.l.wrap.b32 	%r10879, %r10878, %r10878, 16;
	add.s32 	%r10880, %r10814, %r10879;
	xor.b32  	%r10881, %r10804, %r10880;
	shf.l.wrap.b32 	%r10882, %r10881, %r10881, 12;
	add.s32 	%r10883, %r10877, %r10882;
	xor.b32  	%r10884, %r10879, %r10883;
	shf.l.wrap.b32 	%r10885, %r10884, %r10884, 8;
	add.s32 	%r10886, %r10880, %r10885;
	xor.b32  	%r10887, %r10882, %r10886;
	shf.l.wrap.b32 	%r10888, %r10887, %r10887, 7;
	add.s32 	%r10889, %r10847, %r10888;
	xor.b32  	%r10890, %r10861, %r10889;
	shf.l.wrap.b32 	%r10891, %r10890, %r10890, 16;
	add.s32 	%r10892, %r10874, %r10891;
	xor.b32  	%r10893, %r10888, %r10892;
	shf.l.wrap.b32 	%r10894, %r10893, %r10893, 12;
	add.s32 	%r10895, %r10889, %r10894;
	xor.b32  	%r10896, %r10891, %r10895;
	shf.l.wrap.b32 	%r10897, %r10896, %r10896, 8;
	add.s32 	%r10898, %r10892, %r10897;
	xor.b32  	%r10899, %r10894, %r10898;
	shf.l.wrap.b32 	%r10900, %r10899, %r10899, 7;
	add.s32 	%r10901, %r10859, %r10852;
	xor.b32  	%r10902, %r10873, %r10901;
	shf.l.wrap.b32 	%r10903, %r10902, %r10902, 16;
	add.s32 	%r10904, %r10886, %r10903;
	xor.b32  	%r10905, %r10852, %r10904;
	shf.l.wrap.b32 	%r10906, %r10905, %r10905, 12;
	add.s32 	%r10907, %r10901, %r10906;
	xor.b32  	%r10908, %r10903, %r10907;
	shf.l.wrap.b32 	%r10909, %r10908, %r10908, 8;
	add.s32 	%r10910, %r10904, %r10909;
	xor.b32  	%r10911, %r10906, %r10910;
	shf.l.wrap.b32 	%r10912, %r10911, %r10911, 7;
	add.s32 	%r10913, %r10871, %r10864;
	xor.b32  	%r10914, %r10885, %r10913;
	shf.l.wrap.b32 	%r10915, %r10914, %r10914, 16;
	add.s32 	%r10916, %r10850, %r10915;
	xor.b32  	%r10917, %r10864, %r10916;
	shf.l.wrap.b32 	%r10918, %r10917, %r10917, 12;
	add.s32 	%r10919, %r10913, %r10918;
	xor.b32  	%r10920, %r10915, %r10919;
	shf.l.wrap.b32 	%r10921, %r10920, %r10920, 8;
	add.s32 	%r10922, %r10916, %r10921;
	xor.b32  	%r10923, %r10918, %r10922;
	shf.l.wrap.b32 	%r10924, %r10923, %r10923, 7;
	add.s32 	%r10925, %r10883, %r10876;
	xor.b32  	%r10926, %r10849, %r10925;
	shf.l.wrap.b32 	%r10927, %r10926, %r10926, 16;
	add.s32 	%r10928, %r10862, %r10927;
	xor.b32  	%r10929, %r10876, %r10928;
	shf.l.wrap.b32 	%r10930, %r10929, %r10929, 12;
	add.s32 	%r10931, %r10925, %r10930;
	xor.b32  	%r10932, %r10927, %r10931;
	shf.l.wrap.b32 	%r10933, %r10932, %r10932, 8;
	add.s32 	%r10934, %r10928, %r10933;
	xor.b32  	%r10935, %r10930, %r10934;
	shf.l.wrap.b32 	%r10936, %r10935, %r10935, 7;
	add.s32 	%r10937, %r10895, %r10912;
	xor.b32  	%r10938, %r10933, %r10937;
	shf.l.wrap.b32 	%r10939, %r10938, %r10938, 16;
	add.s32 	%r10940, %r10922, %r10939;
	xor.b32  	%r10941, %r10912, %r10940;
	shf.l.wrap.b32 	%r10942, %r10941, %r10941, 12;
	add.s32 	%r10943, %r10937, %r10942;
	xor.b32  	%r10944, %r10939, %r10943;
	shf.l.wrap.b32 	%r10945, %r10944, %r10944, 8;
	add.s32 	%r10946, %r10940, %r10945;
	xor.b32  	%r10947, %r10942, %r10946;
	shf.l.wrap.b32 	%r10948, %r10947, %r10947, 7;
	add.s32 	%r10949, %r10907, %r10924;
	xor.b32  	%r10950, %r10897, %r10949;
	shf.l.wrap.b32 	%r10951, %r10950, %r10950, 16;
	add.s32 	%r10952, %r10934, %r10951;
	xor.b32  	%r10953, %r10924, %r10952;
	shf.l.wrap.b32 	%r10954, %r10953, %r10953, 12;
	add.s32 	%r10955, %r10949, %r10954;
	xor.b32  	%r10956, %r10951, %r10955;
	shf.l.wrap.b32 	%r10957, %r10956, %r10956, 8;
	add.s32 	%r10958, %r10952, %r10957;
	xor.b32  	%r10959, %r10954, %r10958;
	shf.l.wrap.b32 	%r10960, %r10959, %r10959, 7;
	add.s32 	%r10961, %r10919, %r10936;
	xor.b32  	%r10962, %r10909, %r10961;
	shf.l.wrap.b32 	%r10963, %r10962, %r10962, 16;
	add.s32 	%r10964, %r10898, %r10963;
	xor.b32  	%r10965, %r10936, %r10964;
	shf.l.wrap.b32 	%r10966, %r10965, %r10965, 12;
	add.s32 	%r10967, %r10961, %r10966;
	xor.b32  	%r10968, %r10963, %r10967;
	shf.l.wrap.b32 	%r10969, %r10968, %r10968, 8;
	add.s32 	%r10970, %r10964, %r10969;
	xor.b32  	%r10971, %r10966, %r10970;
	shf.l.wrap.b32 	%r10972, %r10971, %r10971, 7;
	add.s32 	%r10973, %r10931, %r10900;
	xor.b32  	%r10974, %r10921, %r10973;
	shf.l.wrap.b32 	%r10975, %r10974, %r10974, 16;
	add.s32 	%r10976, %r10910, %r10975;
	xor.b32  	%r10977, %r10900, %r10976;
	shf.l.wrap.b32 	%r10978, %r10977, %r10977, 12;
	add.s32 	%r10979, %r10973, %r10978;
	xor.b32  	%r10980, %r10975, %r10979;
	shf.l.wrap.b32 	%r10981, %r10980, %r10980, 8;
	add.s32 	%r10982, %r10976, %r10981;
	xor.b32  	%r10983, %r10978, %r10982;
	shf.l.wrap.b32 	%r10984, %r10983, %r10983, 7;
	add.s32 	%r22015, %r12, %r10943;
	add.s32 	%r22014, %r13, %r10955;
	add.s32 	%r22013, %r14, %r10967;
	add.s32 	%r22012, %r15, %r10979;
	add.s32 	%r22016, %r22023, %r10984;
	add.s32 	%r22017, %r22022, %r10948;
	add.s32 	%r22018, %r22021, %r10960;
	add.s32 	%r22019, %r22020, %r10972;
	xor.b32  	%r10985, %r10605, 1;
	shf.l.wrap.b32 	%r10986, %r10605, %r10985, 16;
	add.s32 	%r10987, %r22023, %r10986;
	xor.b32  	%r10988, %r22023, %r10987;
	shf.l.wrap.b32 	%r10989, %r10988, %r10988, 12;
	add.s32 	%r10990, %r10605, %r10989;
	xor.b32  	%r10991, %r10986, %r10990;
	shf.l.wrap.b32 	%r10992, %r10991, %r10991, 8;
	add.s32 	%r10993, %r10987, %r10992;
	xor.b32  	%r10994, %r10989, %r10993;
	shf.l.wrap.b32 	%r10995, %r10994, %r10994, 7;
	add.s32 	%r10996, %r10990, %r10626;
	xor.b32  	%r10997, %r10645, %r10996;
	shf.l.wrap.b32 	%r10998, %r10997, %r10997, 16;
	add.s32 	%r10999, %r10635, %r10998;
	xor.b32  	%r11000, %r10626, %r10999;
	shf.l.wrap.b32 	%r11001, %r11000, %r11000, 12;
	add.s32 	%r11002, %r10996, %r11001;
	xor.b32  	%r11003, %r10998, %r11002;
	shf.l.wrap.b32 	%r11004, %r11003, %r11003, 8;
	add.s32 	%r11005, %r10999, %r11004;
	xor.b32  	%r11006, %r11001, %r11005;
	shf.l.wrap.b32 	%r11007, %r11006, %r11006, 7;
	xor.b32  	%r11008, %r10992, %r10661;
	shf.l.wrap.b32 	%r11009, %r11008, %r11008, 16;
	add.s32 	%r11010, %r10646, %r11009;
	xor.b32  	%r11011, %r10637, %r11010;
	shf.l.wrap.b32 	%r11012, %r11011, %r11011, 12;
	add.s32 	%r11013, %r10661, %r11012;
	xor.b32  	%r11014, %r11009, %r11013;
	shf.l.wrap.b32 	%r11015, %r11014, %r11014, 8;
	add.s32 	%r11016, %r11010, %r11015;
	xor.b32  	%r11017, %r11012, %r11016;
	shf.l.wrap.b32 	%r11018, %r11017, %r11017, 7;
	add.s32 	%r11019, %r10993, %r10675;
	xor.b32  	%r11020, %r10648, %r11019;
	shf.l.wrap.b32 	%r11021, %r11020, %r11020, 12;
	add.s32 	%r11022, %r10673, %r11021;
	xor.b32  	%r11023, %r10675, %r11022;
	shf.l.wrap.b32 	%r11024, %r11023, %r11023, 8;
	add.s32 	%r11025, %r11019, %r11024;
	xor.b32  	%r11026, %r11021, %r11025;
	shf.l.wrap.b32 	%r11027, %r11026, %r11026, 7;
	add.s32 	%r11028, %r10643, %r10995;
	xor.b32  	%r11029, %r10634, %r11028;
	shf.l.wrap.b32 	%r11030, %r11029, %r11029, 16;
	add.s32 	%r11031, %r10624, %r11030;
	xor.b32  	%r11032, %r10995, %r11031;
	shf.l.wrap.b32 	%r11033, %r11032, %r11032, 12;
	add.s32 	%r11034, %r11028, %r11033;
	xor.b32  	%r11035, %r11030, %r11034;
	shf.l.wrap.b32 	%r11036, %r11035, %r11035, 8;
	add.s32 	%r11037, %r11031, %r11036;
	xor.b32  	%r11038, %r11033, %r11037;
	shf.l.wrap.b32 	%r11039, %r11038, %r11038, 7;
	add.s32 	%r11040, %r11002, %r11039;
	xor.b32  	%r11041, %r11015, %r11040;
	shf.l.wrap.b32 	%r11042, %r11041, %r11041, 16;
	add.s32 	%r11043, %r11025, %r11042;
	xor.b32  	%r11044, %r11039, %r11043;
	shf.l.wrap.b32 	%r11045, %r11044, %r11044, 12;
	add.s32 	%r11046, %r11040, %r11045;
	xor.b32  	%r11047, %r11042, %r11046;
	shf.l.wrap.b32 	%r11048, %r11047, %r11047, 8;
	add.s32 	%r11049, %r11043, %r11048;
	xor.b32  	%r11050, %r11045, %r11049;
	shf.l.wrap.b32 	%r11051, %r11050, %r11050, 7;
	add.s32 	%r11052, %r11013, %r11007;
	xor.b32  	%r11053, %r11024, %r11052;
	shf.l.wrap.b32 	%r11054, %r11053, %r11053, 16;
	add.s32 	%r11055, %r11037, %r11054;
	xor.b32  	%r11056, %r11007, %r11055;
	shf.l.wrap.b32 	%r11057, %r11056, %r11056, 12;
	add.s32 	%r11058, %r11052, %r11057;
	xor.b32  	%r11059, %r11054, %r11058;
	shf.l.wrap.b32 	%r11060, %r11059, %r11059, 8;
	add.s32 	%r11061, %r11055, %r11060;
	xor.b32  	%r11062, %r11057, %r11061;
	shf.l.wrap.b32 	%r11063, %r11062, %r11062, 7;
	add.s32 	%r11064, %r11022, %r11018;
	xor.b32  	%r11065, %r11036, %r11064;
	shf.l.wrap.b32 	%r11066, %r11065, %r11065, 16;
	add.s32 	%r11067, %r11005, %r11066;
	xor.b32  	%r11068, %r11018, %r11067;
	shf.l.wrap.b32 	%r11069, %r11068, %r11068, 12;
	add.s32 	%r11070, %r11064, %r11069;
	xor.b32  	%r11071, %r11066, %r11070;
	shf.l.wrap.b32 	%r11072, %r11071, %r11071, 8;
	add.s32 	%r11073, %r11067, %r11072;
	xor.b32  	%r11074, %r11069, %r11073;
	shf.l.wrap.b32 	%r11075, %r11074, %r11074, 7;
	add.s32 	%r11076, %r11034, %r11027;
	xor.b32  	%r11077, %r11004, %r11076;
	shf.l.wrap.b32 	%r11078, %r11077, %r11077, 16;
	add.s32 	%r11079, %r11016, %r11078;
	xor.b32  	%r11080, %r11027, %r11079;
	shf.l.wrap.b32 	%r11081, %r11080, %r11080, 12;
	add.s32 	%r11082, %r11076, %r11081;
	xor.b32  	%r11083, %r11078, %r11082;
	shf.l.wrap.b32 	%r11084, %r11083, %r11083, 8;
	add.s32 	%r11085, %r11079, %r11084;
	xor.b32  	%r11086, %r11081, %r11085;
	shf.l.wrap.b32 	%r11087, %r11086, %r11086, 7;
	add.s32 	%r11088, %r11046, %r11063;
	xor.b32  	%r11089, %r11084, %r11088;
	shf.l.wrap.b32 	%r11090, %r11089, %r11089, 16;
	add.s32 	%r11091, %r11073, %r11090;
	xor.b32  	%r11092, %r11063, %r11091;
	shf.l.wrap.b32 	%r11093, %r11092, %r11092, 12;
	add.s32 	%r11094, %r11088, %r11093;
	xor.b32  	%r11095, %r11090, %r11094;
	shf.l.wrap.b32 	%r11096, %r11095, %r11095, 8;
	add.s32 	%r11097, %r11091, %r11096;
	xor.b32  	%r11098, %r11093, %r11097;
	shf.l.wrap.b32 	%r11099, %r11098, %r11098, 7;
	add.s32 	%r11100, %r11058, %r11075;
	xor.b32  	%r11101, %r11048, %r11100;
	shf.l.wrap.b32 	%r11102, %r11101, %r11101, 16;
	add.s32 	%r11103, %r11085, %r11102;
	xor.b32  	%r11104, %r11075, %r11103;
	shf.l.wrap.b32 	%r11105, %r11104, %r11104, 12;
	add.s32 	%r11106, %r11100, %r11105;
	xor.b32  	%r11107, %r11102, %r11106;
	shf.l.wrap.b32 	%r11108, %r11107, %r11107, 8;
	add.s32 	%r11109, %r11103, %r11108;
	xor.b32  	%r11110, %r11105, %r11109;
	shf.l.wrap.b32 	%r11111, %r11110, %r11110, 7;
	add.s32 	%r11112, %r11070, %r11087;
	xor.b32  	%r11113, %r11060, %r11112;
	shf.l.wrap.b32 	%r11114, %r11113, %r11113, 16;
	add.s32 	%r11115, %r11049, %r11114;
	xor.b32  	%r11116, %r11087, %r11115;
	shf.l.wrap.b32 	%r11117, %r11116, %r11116, 12;
	add.s32 	%r11118, %r11112, %r11117;
	xor.b32  	%r11119, %r11114, %r11118;
	shf.l.wrap.b32 	%r11120, %r11119, %r11119, 8;
	add.s32 	%r11121, %r11115, %r11120;
	xor.b32  	%r11122, %r11117, %r11121;
	shf.l.wrap.b32 	%r11123, %r11122, %r11122, 7;
	add.s32 	%r11124, %r11082, %r11051;
	xor.b32  	%r11125, %r11072, %r11124;
	shf.l.wrap.b32 	%r11126, %r11125, %r11125, 16;
	add.s32 	%r11127, %r11061, %r11126;
	xor.b32  	%r11128, %r11051, %r11127;
	shf.l.wrap.b32 	%r11129, %r11128, %r11128, 12;
	add.s32 	%r11130, %r11124, %r11129;
	xor.b32  	%r11131, %r11126, %r11130;
	shf.l.wrap.b32 	%r11132, %r11131, %r11131, 8;
	add.s32 	%r11133, %r11127, %r11132;
	xor.b32  	%r11134, %r11129, %r11133;
	shf.l.wrap.b32 	%r11135, %r11134, %r11134, 7;
	add.s32 	%r11136, %r11094, %r11135;
	xor.b32  	%r11137, %r11108, %r11136;
	shf.l.wrap.b32 	%r11138, %r11137, %r11137, 16;
	add.s32 	%r11139, %r11121, %r11138;
	xor.b32  	%r11140, %r11135, %r11139;
	shf.l.wrap.b32 	%r11141, %r11140, %r11140, 12;
	add.s32 	%r11142, %r11136, %r11141;
	xor.b32  	%r11143, %r11138, %r11142;
	shf.l.wrap.b32 	%r11144, %r11143, %r11143, 8;
	add.s32 	%r11145, %r11139, %r11144;
	xor.b32  	%r11146, %r11141, %r11145;
	shf.l.wrap.b32 	%r11147, %r11146, %r11146, 7;
	add.s32 	%r11148, %r11106, %r11099;
	xor.b32  	%r11149, %r11120, %r11148;
	shf.l.wrap.b32 	%r11150, %r11149, %r11149, 16;
	add.s32 	%r11151, %r11133, %r11150;
	xor.b32  	%r11152, %r11099, %r11151;
	shf.l.wrap.b32 	%r11153, %r11152, %r11152, 12;
	add.s32 	%r11154, %r11148, %r11153;
	xor.b32  	%r11155, %r11150, %r11154;
	shf.l.wrap.b32 	%r11156, %r11155, %r11155, 8;
	add.s32 	%r11157, %r11151, %r11156;
	xor.b32  	%r11158, %r11153, %r11157;
	shf.l.wrap.b32 	%r11159, %r11158, %r11158, 7;
	add.s32 	%r11160, %r11118, %r11111;
	xor.b32  	%r11161, %r11132, %r11160;
	shf.l.wrap.b32 	%r11162, %r11161, %r11161, 16;
	add.s32 	%r11163, %r11097, %r11162;
	xor.b32  	%r11164, %r11111, %r11163;
	shf.l.wrap.b32 	%r11165, %r11164, %r11164, 12;
	add.s32 	%r11166, %r11160, %r11165;
	xor.b32  	%r11167, %r11162, %r11166;
	shf.l.wrap.b32 	%r11168, %r11167, %r11167, 8;
	add.s32 	%r11169, %r11163, %r11168;
	xor.b32  	%r11170, %r11165, %r11169;
	shf.l.wrap.b32 	%r11171, %r11170, %r11170, 7;
	add.s32 	%r11172, %r11130, %r11123;
	xor.b32  	%r11173, %r11096, %r11172;
	shf.l.wrap.b32 	%r11174, %r11173, %r11173, 16;
	add.s32 	%r11175, %r11109, %r11174;
	xor.b32  	%r11176, %r11123, %r11175;
	shf.l.wrap.b32 	%r11177, %r11176, %r11176, 12;
	add.s32 	%r11178, %r11172, %r11177;
	xor.b32  	%r11179, %r11174, %r11178;
	shf.l.wrap.b32 	%r11180, %r11179, %r11179, 8;
	add.s32 	%r11181, %r11175, %r11180;
	xor.b32  	%r11182, %r11177, %r11181;
	shf.l.wrap.b32 	%r11183, %r11182, %r11182, 7;
	add.s32 	%r11184, %r11142, %r11159;
	xor.b32  	%r11185, %r11180, %r11184;
	shf.l.wrap.b32 	%r11186, %r11185, %r11185, 16;
	add.s32 	%r11187, %r11169, %r11186;
	xor.b32  	%r11188, %r11159, %r11187;
	shf.l.wrap.b32 	%r11189, %r11188, %r11188, 12;
	add.s32 	%r11190, %r11184, %r11189;
	xor.b32  	%r11191, %r11186, %r11190;
	shf.l.wrap.b32 	%r11192, %r11191, %r11191, 8;
	add.s32 	%r11193, %r11187, %r11192;
	xor.b32  	%r11194, %r11189, %r11193;
	shf.l.wrap.b32 	%r11195, %r11194, %r11194, 7;
	add.s32 	%r11196, %r11154, %r11171;
	xor.b32  	%r11197, %r11144, %r11196;
	shf.l.wrap.b32 	%r11198, %r11197, %r11197, 16;
	add.s32 	%r11199, %r11181, %r11198;
	xor.b32  	%r11200, %r11171, %r11199;
	shf.l.wrap.b32 	%r11201, %r11200, %r11200, 12;
	add.s32 	%r11202, %r11196, %r11201;
	xor.b32  	%r11203, %r11198, %r11202;
	shf.l.wrap.b32 	%r11204, %r11203, %r11203, 8;
	add.s32 	%r11205, %r11199, %r11204;
	xor.b32  	%r11206, %r11201, %r11205;
	shf.l.wrap.b32 	%r11207, %r11206, %r11206, 7;
	add.s32 	%r11208, %r11166, %r11183;
	xor.b32  	%r11209, %r11156, %r11208;
	shf.l.wrap.b32 	%r11210, %r11209, %r11209, 16;
	add.s32 	%r11211, %r11145, %r11210;
	xor.b32  	%r11212, %r11183, %r11211;
	shf.l.wrap.b32 	%r11213, %r11212, %r11212, 12;
	add.s32 	%r11214, %r11208, %r11213;
	xor.b32  	%r11215, %r11210, %r11214;
	shf.l.wrap.b32 	%r11216, %r11215, %r11215, 8;
	add.s32 	%r11217, %r11211, %r11216;
	xor.b32  	%r11218, %r11213, %r11217;
	shf.l.wrap.b32 	%r11219, %r11218, %r11218, 7;
	add.s32 	%r11220, %r11178, %r11147;
	xor.b32  	%r11221, %r11168, %r11220;
	shf.l.wrap.b32 	%r11222, %r11221, %r11221, 16;
	add.s32 	%r11223, %r11157, %r11222;
	xor.b32  	%r11224, %r11147, %r11223;
	shf.l.wrap.b32 	%r11225, %r11224, %r11224, 12;
	add.s32 	%r11226, %r11220, %r11225;
	xor.b32  	%r11227, %r11222, %r11226;
	shf.l.wrap.b32 	%r11228, %r11227, %r11227, 8;
	add.s32 	%r11229, %r11223, %r11228;
	xor.b32  	%r11230, %r11225, %r11229;
	shf.l.wrap.b32 	%r11231, %r11230, %r11230, 7;
	add.s32 	%r11232, %r11190, %r11231;
	xor.b32  	%r11233, %r11204, %r11232;
	shf.l.wrap.b32 	%r11234, %r11233, %r11233, 16;
	add.s32 	%r11235, %r11217, %r11234;
	xor.b32  	%r11236, %r11231, %r11235;
	shf.l.wrap.b32 	%r11237, %r11236, %r11236, 12;
	add.s32 	%r11238, %r11232, %r11237;
	xor.b32  	%r11239, %r11234, %r11238;
	shf.l.wrap.b32 	%r11240, %r11239, %r11239, 8;
	add.s32 	%r11241, %r11202, %r11195;
	xor.b32  	%r11242, %r11216, %r11241;
	shf.l.wrap.b32 	%r11243, %r11242, %r11242, 16;
	add.s32 	%r11244, %r11229, %r11243;
	xor.b32  	%r11245, %r11195, %r11244;
	shf.l.wrap.b32 	%r11246, %r11245, %r11245, 12;
	add.s32 	%r11247, %r11241, %r11246;
	xor.b32  	%r11248, %r11243, %r11247;
	shf.l.wrap.b32 	%r11249, %r11248, %r11248, 8;
	add.s32 	%r11250, %r11244, %r11249;
	xor.b32  	%r11251, %r11246, %r11250;
	shf.l.wrap.b32 	%r11252, %r11251, %r11251, 7;
	add.s32 	%r11253, %r11214, %r11207;
	xor.b32  	%r11254, %r11228, %r11253;
	shf.l.wrap.b32 	%r11255, %r11254, %r11254, 16;
	add.s32 	%r11256, %r11193, %r11255;
	xor.b32  	%r11257, %r11207, %r11256;
	shf.l.wrap.b32 	%r11258, %r11257, %r11257, 12;
	add.s32 	%r11259, %r11253, %r11258;
	xor.b32  	%r11260, %r11255, %r11259;
	shf.l.wrap.b32 	%r11261, %r11260, %r11260, 8;
	add.s32 	%r11262, %r11256, %r11261;
	xor.b32  	%r11263, %r11258, %r11262;
	shf.l.wrap.b32 	%r11264, %r11263, %r11263, 7;
	add.s32 	%r11265, %r11226, %r11219;
	xor.b32  	%r11266, %r11192, %r11265;
	shf.l.wrap.b32 	%r11267, %r11266, %r11266, 16;
	add.s32 	%r11268, %r11205, %r11267;
	xor.b32  	%r11269, %r11219, %r11268;
	shf.l.wrap.b32 	%r11270, %r11269, %r11269, 12;
	add.s32 	%r11271, %r11265, %r11270;
	xor.b32  	%r11272, %r11267, %r11271;
	shf.l.wrap.b32 	%r11273, %r11272, %r11272, 8;
	add.s32 	%r11274, %r11268, %r11273;
	add.s32 	%r11275, %r11238, %r11252;
	xor.b32  	%r11276, %r11273, %r11275;
	shf.l.wrap.b32 	%r11277, %r11276, %r11276, 16;
	add.s32 	%r11278, %r11262, %r11277;
	xor.b32  	%r11279, %r11252, %r11278;
	shr.u32 	%r11280, %r11279, 20;
	add.s32 	%r11281, %r11275, %r11280;
	add.s32 	%r11282, %r11247, %r11264;
	xor.b32  	%r11283, %r11240, %r11282;
	shf.l.wrap.b32 	%r11284, %r11283, %r11283, 16;
	add.s32 	%r11285, %r11274, %r11284;
	xor.b32  	%r11286, %r11264, %r11285;
	shr.u32 	%r11287, %r11286, 20;
	add.s32 	%r11288, %r11282, %r11287;
	add.s32 	%r11289, %r12, %r11281;
	add.s32 	%r11290, %r13, %r11288;
	not.b32 	%r11291, %r22011;
	add.s32 	%r11292, %r515, %r11291;
	mov.b32 	%r11293, 1;
	shl.b32 	%r11294, %r11293, %r11292;
	and.b32  	%r530, %r11294, %r11;
	setp.eq.s32 	%p73, %r530, 0;
	selp.b32 	%r11295, %r11289, %r11290, %p73;
	cvt.u16.u32 	%rs195, %r11295;
	and.b16  	%rs343, %rs195, 1;
	and.b16  	%rs196, %rs341, 255;
	setp.ne.s16 	%p74, %rs196, 1;
	@%p74 bra 	$L__BB7_66;
	setp.eq.s32 	%p75, %r530, 0;
	mul.wide.u32 	%rd56, %r22011, 16;
	add.s64 	%rd57, %rd1, %rd56;
	ld.global.u32 	%r11296, [%rd57+5388];
	selp.b32 	%r11297, %r22015, %r22016, %p75;
	xor.b32  	%r11298, %r11297, %r11296;
	selp.b32 	%r11299, %r22014, %r22017, %p75;
	selp.b32 	%r22015, %r11298, %r22015, %p75;
	selp.b32 	%r22016, %r22016, %r11298, %p75;
	ld.global.u32 	%r11300, [%rd57+5392];
	xor.b32  	%r11301, %r11299, %r11300;
	selp.b32 	%r11302, %r22013, %r22018, %p75;
	selp.b32 	%r22014, %r11301, %r22014, %p75;
	selp.b32 	%r22017, %r22017, %r11301, %p75;
	ld.global.u32 	%r11303, [%rd57+5396];
	xor.b32  	%r11304, %r11302, %r11303;
	selp.b32 	%r11305, %r22012, %r22019, %p75;
	selp.b32 	%r22013, %r11304, %r22013, %p75;
	selp.b32 	%r22018, %r22018, %r11304, %p75;
	ld.global.u32 	%r11306, [%rd57+5400];
	xor.b32  	%r11307, %r11305, %r11306;
	selp.b32 	%r11308, 420, 445, %p75;
	selp.b32 	%r22012, %r11307, %r22012, %p75;
	selp.b32 	%r22019, %r22019, %r11307, %p75;
	add.s32 	%r11309, %r11308, %r22011;
	cvt.u64.u32 	%rd58, %r11309;
	add.s64 	%rd59, %rd1, %rd58;
	ld.global.u8 	%rs197, [%rd59+5368];
	xor.b16  	%rs343, %rs197, %rs343;
$L__BB7_66:
	setp.eq.s32 	%p76, %r530, 0;
	selp.b32 	%r22023, %r22015, %r22016, %p76;
	selp.b32 	%r22022, %r22014, %r22017, %p76;
	selp.b32 	%r22021, %r22013, %r22018, %p76;
	selp.b32 	%r22020, %r22012, %r22019, %p76;
	add.s32 	%r551, %r22011, 1;
	setp.ne.s32 	%p77, %r22011, %r516;
	mov.u16 	%rs341, %rs343;
	mov.u32 	%r22011, %r551;
	@%p77 bra 	$L__BB7_64;
$L__BB7_67:
	st.shared.u32 	[s_mem+49564], %r22023;
	st.shared.v2.u32 	[s_mem+49568], {%r22022, %r22021};
	st.shared.u32 	[s_mem+49576], %r22020;
	st.shared.u8 	[s_mem+49580], %rs343;
$L__BB7_68:
	bar.sync 	0;
	mov.b32 	%r23083, 0;
	mov.u32 	%r11312, %tid.x;
	shl.b32 	%r11313, %r11312, 3;
	and.b32  	%r11314, %r11313, 7936;
	and.b32  	%r11316, %r11312, 31;
	or.b32  	%r11319, %r11, %r11316;
	mov.u32 	%r23084, %r23083;
	mov.u32 	%r23085, %r23083;
	mov.u32 	%r23086, %r23083;
	mov.u32 	%r23087, %r23083;
	mov.u32 	%r23088, %r23083;
	mov.u32 	%r23089, %r23083;
	mov.u32 	%r23090, %r23083;
	mov.u32 	%r23091, %r23083;
	mov.u32 	%r23092, %r23083;
	mov.u32 	%r23093, %r23083;
	mov.u32 	%r23094, %r23083;
	mov.u32 	%r23095, %r23083;
	mov.u32 	%r23096, %r23083;
	mov.u32 	%r23097, %r23083;
	mov.u32 	%r23098, %r23083;
	mov.u32 	%r23099, %r23083;
	mov.u32 	%r23100, %r23083;
	mov.u32 	%r23101, %r23083;
	mov.u32 	%r23102, %r23083;
	mov.u32 	%r23103, %r23083;
	mov.u32 	%r23104, %r23083;
	mov.u32 	%r23105, %r23083;
	mov.u32 	%r23106, %r23083;
	mov.u32 	%r23107, %r23083;
	mov.u32 	%r23108, %r23083;
	mov.u32 	%r23109, %r23083;
	mov.u32 	%r23110, %r23083;
	mov.u32 	%r23111, %r23083;
	mov.u32 	%r23112, %r23083;
	mov.u32 	%r23113, %r23083;
	mov.u32 	%r23114, %r23083;
	mov.u32 	%r23115, %r23083;
	mov.u32 	%r23116, %r23083;
	mov.u32 	%r23117, %r23083;
	mov.u32 	%r23118, %r23083;
	mov.u32 	%r23119, %r23083;
	mov.u32 	%r23120, %r23083;
	mov.u32 	%r23121, %r23083;
	mov.u32 	%r23122, %r23083;
	mov.u32 	%r23123, %r23083;
	mov.u32 	%r23124, %r23083;
	mov.u32 	%r23125, %r23083;
	mov.u32 	%r23126, %r23083;
	mov.u32 	%r23127, %r23083;
	mov.u32 	%r23128, %r23083;
	mov.u32 	%r23129, %r23083;
	mov.u32 	%r23130, %r23083;
	mov.u32 	%r23131, %r23083;
	mov.u32 	%r23132, %r23083;
	mov.u32 	%r23133, %r23083;
	mov.u32 	%r23134, %r23083;
	mov.u32 	%r23135, %r23083;
	mov.u32 	%r23136, %r23083;
	mov.u32 	%r23137, %r23083;
	mov.u32 	%r23138, %r23083;
	mov.u32 	%r23139, %r23083;
	mov.u32 	%r23140, %r23083;
	mov.u32 	%r23141, %r23083;
	mov.u32 	%r23142, %r23083;
	mov.u32 	%r23143, %r23083;
	mov.u32 	%r23144, %r23083;
	mov.u32 	%r23145, %r23083;
	mov.u32 	%r23146, %r23083;
	mov.u32 	%r23147, %r23083;
	mov.u32 	%r23148, %r23083;
	mov.u32 	%r23149, %r23083;
	mov.u32 	%r23150, %r23083;
	mov.u32 	%r23151, %r23083;
	mov.u32 	%r23152, %r23083;
	mov.u32 	%r23153, %r23083;
	mov.u32 	%r23154, %r23083;
	mov.u32 	%r23155, %r23083;
	mov.u32 	%r23156, %r23083;
	mov.u32 	%r23157, %r23083;
	mov.u32 	%r23158, %r23083;
	mov.u32 	%r23159, %r23083;
	mov.u32 	%r23160, %r23083;
	mov.u32 	%r23161, %r23083;
	mov.u32 	%r23162, %r23083;
	mov.u32 	%r23163, %r23083;
	mov.u32 	%r23164, %r23083;
	mov.u32 	%r23165, %r23083;
	mov.u32 	%r23166, %r23083;
	mov.u32 	%r23167, %r23083;
	mov.u32 	%r23168, %r23083;
	mov.u32 	%r23169, %r23083;
	mov.u32 	%r23170, %r23083;
	mov.u32 	%r23171, %r23083;
	mov.u32 	%r23172, %r23083;
	mov.u32 	%r23173, %r23083;
	mov.u32 	%r23174, %r23083;
	mov.u32 	%r23175, %r23083;
	mov.u32 	%r23176, %r23083;
	mov.u32 	%r23177, %r23083;
	mov.u32 	%r23178, %r23083;
	mov.u32 	%r23179, %r23083;
	mov.u32 	%r23180, %r23083;
	mov.u32 	%r23181, %r23083;
	mov.u32 	%r23182, %r23083;
	mov.u32 	%r23183, %r23083;
	mov.u32 	%r23184, %r23083;
	mov.u32 	%r23185, %r23083;
	mov.u32 	%r23186, %r23083;
	mov.u32 	%r23187, %r23083;
	mov.u32 	%r23188, %r23083;
	mov.u32 	%r23189, %r23083;
	mov.u32 	%r23190, %r23083;
	mov.u32 	%r23191, %r23083;
	mov.u32 	%r23192, %r23083;
	mov.u32 	%r23193, %r23083;
	mov.u32 	%r23194, %r23083;
	mov.u32 	%r23195, %r23083;
	mov.u32 	%r23196, %r23083;
	mov.u32 	%r23197, %r23083;
	mov.u32 	%r23198, %r23083;
	mov.u32 	%r23199, %r23083;
	mov.u32 	%r23200, %r23083;
	mov.u32 	%r23201, %r23083;
	mov.u32 	%r23202, %r23083;
	mov.u32 	%r23203, %r23083;
	mov.u32 	%r23204, %r23083;
	mov.u32 	%r23205, %r23083;
	mov.u32 	%r23206, %r23083;
	mov.u32 	%r23207, %r23083;
	mov.u32 	%r23208, %r23083;
	mov.u32 	%r23209, %r23083;
	mov.u32 	%r23210, %r23083;
	mov.u32 	%r23211, %r23083;
	mov.u32 	%r23212, %r23083;
	mov.u32 	%r23213, %r23083;
	mov.u32 	%r23214, %r23083;
	mov.u32 	%r23215, %r23083;
	mov.u32 	%r23216, %r23083;
	mov.u32 	%r23217, %r23083;
	mov.u32 	%r23218, %r23083;
	mov.u32 	%r23219, %r23083;
	mov.u32 	%r23220, %r23083;
	mov.u32 	%r23221, %r23083;
	mov.u32 	%r23222, %r23083;
	mov.u32 	%r23223, %r23083;
	mov.u32 	%r23224, %r23083;
	mov.u32 	%r23225, %r23083;
	mov.u32 	%r23226, %r23083;
	mov.u32 	%r23227, %r23083;
	mov.u32 	%r23228, %r23083;
	mov.u32 	%r23229, %r23083;
	mov.u32 	%r23230, %r23083;
	mov.u32 	%r23231, %r23083;
	mov.u32 	%r23232, %r23083;
	mov.u32 	%r23233, %r23083;
	mov.u32 	%r23234, %r23083;
	mov.u32 	%r23235, %r23083;
	mov.u32 	%r23236, %r23083;
	mov.u32 	%r23237, %r23083;
	mov.u32 	%r23238, %r23083;
	mov.u32 	%r23239, %r23083;
	mov.u32 	%r23240, %r23083;
	mov.u32 	%r23241, %r23083;
	mov.u32 	%r23242, %r23083;
	mov.u32 	%r23243, %r23083;
	mov.u32 	%r23244, %r23083;
	mov.u32 	%r23245, %r23083;
	mov.u32 	%r23246, %r23083;
	mov.u32 	%r23247, %r23083;
	mov.u32 	%r23248, %r23083;
	mov.u32 	%r23249, %r23083;
	mov.u32 	%r23250, %r23083;
	mov.u32 	%r23251, %r23083;
	mov.u32 	%r23252, %r23083;
	mov.u32 	%r23253, %r23083;
	mov.u32 	%r23254, %r23083;
	mov.u32 	%r23255, %r23083;
	mov.u32 	%r23256, %r23083;
	mov.u32 	%r23257, %r23083;
	mov.u32 	%r23258, %r23083;
	mov.u32 	%r23259, %r23083;
	mov.u32 	%r23260, %r23083;
	mov.u32 	%r23261, %r23083;
	mov.u32 	%r23262, %r23083;
	mov.u32 	%r23263, %r23083;
	mov.u32 	%r23264, %r23083;
	mov.u32 	%r23265, %r23083;
	mov.u32 	%r23266, %r23083;
	mov.u32 	%r23267, %r23083;
	mov.u32 	%r23268, %r23083;
	mov.u32 	%r23269, %r23083;
	mov.u32 	%r23270, %r23083;
	mov.u32 	%r23271, %r23083;
	mov.u32 	%r23272, %r23083;
	mov.u32 	%r23273, %r23083;
	mov.u32 	%r23274, %r23083;
	mov.u32 	%r23275, %r23083;
	mov.u32 	%r23276, %r23083;
	mov.u32 	%r23277, %r23083;
	mov.u32 	%r23278, %r23083;
	mov.u32 	%r23279, %r23083;
	mov.u32 	%r23280, %r23083;
	mov.u32 	%r23281, %r23083;
	mov.u32 	%r23282, %r23083;
	mov.u32 	%r23283, %r23083;
	mov.u32 	%r23284, %r23083;
	mov.u32 	%r23285, %r23083;
	mov.u32 	%r23286, %r23083;
	mov.u32 	%r23287, %r23083;
	mov.u32 	%r23288, %r23083;
	mov.u32 	%r23289, %r23083;
	mov.u32 	%r23290, %r23083;
	mov.u32 	%r23291, %r23083;
	mov.u32 	%r23292, %r23083;
	mov.u32 	%r23293, %r23083;
	mov.u32 	%r23294, %r23083;
	mov.u32 	%r23295, %r23083;
	mov.u32 	%r23296, %r23083;
	mov.u32 	%r23297, %r23083;
	mov.u32 	%r23298, %r23083;
	mov.u32 	%r23299, %r23083;
	mov.u32 	%r23300, %r23083;
	mov.u32 	%r23301, %r23083;
	mov.u32 	%r23302, %r23083;
	mov.u32 	%r23303, %r23083;
	mov.u32 	%r23304, %r23083;
	mov.u32 	%r23305, %r23083;
	mov.u32 	%r23306, %r23083;
	mov.u32 	%r23307, %r23083;
	mov.u32 	%r23308, %r23083;
	mov.u32 	%r23309, %r23083;
	mov.u32 	%r23310, %r23083;
	mov.u32 	%r23311, %r23083;
	mov.u32 	%r23312, %r23083;
	mov.u32 	%r23313, %r23083;
	mov.u32 	%r23314, %r23083;
	mov.u32 	%r23315, %r23083;
	mov.u32 	%r23316, %r23083;
	mov.u32 	%r23317, %r23083;
	mov.u32 	%r23318, %r23083;
	mov.u32 	%r23319, %r23083;
	mov.u32 	%r23320, %r23083;
	mov.u32 	%r23321, %r23083;
	mov.u32 	%r23322, %r23083;
	mov.u32 	%r23323, %r23083;
	mov.u32 	%r23324, %r23083;
	mov.u32 	%r23325, %r23083;
	mov.u32 	%r23326, %r23083;
	mov.u32 	%r23327, %r23083;
	mov.u32 	%r23328, %r23083;
	mov.u32 	%r23329, %r23083;
	mov.u32 	%r23330, %r23083;
	mov.u32 	%r23331, %r23083;
	mov.u32 	%r23332, %r23083;
	mov.u32 	%r23333, %r23083;
	mov.u32 	%r23334, %r23083;
	mov.u32 	%r23335, %r23083;
	mov.u32 	%r23336, %r23083;
	mov.u32 	%r23337, %r23083;
	mov.u32 	%r23338, %r23083;
	mov.u32 	%r23339, %r23083;
	mov.u32 	%r23340, %r23083;
	mov.u32 	%r23341, %r23083;
	mov.u32 	%r23342, %r23083;
	mov.u32 	%r23343, %r23083;
	mov.u32 	%r23344, %r23083;
	mov.u32 	%r23345, %r23083;
	mov.u32 	%r23346, %r23083;
	mov.u32 	%r23347, %r23083;
	mov.u32 	%r23348, %r23083;
	mov.u32 	%r23349, %r23083;
	mov.u32 	%r23350, %r23083;
	mov.u32 	%r23351, %r23083;
	mov.u32 	%r23352, %r23083;
	mov.u32 	%r23353, %r23083;
	mov.u32 	%r23354, %r23083;
	mov.u32 	%r23355, %r23083;
	mov.u32 	%r23356, %r23083;
	mov.u32 	%r23357, %r23083;
	mov.u32 	%r23358, %r23083;
	mov.u32 	%r23359, %r23083;
	mov.u32 	%r23360, %r23083;
	mov.u32 	%r23361, %r23083;
	mov.u32 	%r23362, %r23083;
	mov.u32 	%r23363, %r23083;
	mov.u32 	%r23364, %r23083;
	mov.u32 	%r23365, %r23083;
	mov.u32 	%r23366, %r23083;
	mov.u32 	%r23367, %r23083;
	mov.u32 	%r23368, %r23083;
	mov.u32 	%r23369, %r23083;
	mov.u32 	%r23370, %r23083;
	mov.u32 	%r23371, %r23083;
	mov.u32 	%r23372, %r23083;
	mov.u32 	%r23373, %r23083;
	mov.u32 	%r23374, %r23083;
	mov.u32 	%r23375, %r23083;
	mov.u32 	%r23376, %r23083;
	mov.u32 	%r23377, %r23083;
	mov.u32 	%r23378, %r23083;
	mov.u32 	%r23379, %r23083;
	mov.u32 	%r23380, %r23083;
	mov.u32 	%r23381, %r23083;
	mov.u32 	%r23382, %r23083;
	mov.u32 	%r23383, %r23083;
	mov.u32 	%r23384, %r23083;
	mov.u32 	%r23385, %r23083;
	mov.u32 	%r23386, %r23083;
	mov.u32 	%r23387, %r23083;
	mov.u32 	%r23388, %r23083;
	mov.u32 	%r23389, %r23083;
	mov.u32 	%r23390, %r23083;
	mov.u32 	%r23391, %r23083;
	mov.u32 	%r23392, %r23083;
	mov.u32 	%r23393, %r23083;
	mov.u32 	%r23394, %r23083;
	mov.u32 	%r23395, %r23083;
	mov.u32 	%r23396, %r23083;
	mov.u32 	%r23397, %r23083;
	mov.u32 	%r23398, %r23083;
	mov.u32 	%r23399, %r23083;
	mov.u32 	%r23400, %r23083;
	mov.u32 	%r23401, %r23083;
	mov.u32 	%r23402, %r23083;
	mov.u32 	%r23403, %r23083;
	mov.u32 	%r23404, %r23083;
	mov.u32 	%r23405, %r23083;
	mov.u32 	%r23406, %r23083;
	mov.u32 	%r23407, %r23083;
	mov.u32 	%r23408, %r23083;
	mov.u32 	%r23409, %r23083;
	mov.u32 	%r23410, %r23083;
	mov.u32 	%r23411, %r23083;
	mov.u32 	%r23412, %r23083;
	mov.u32 	%r23413, %r23083;
	mov.u32 	%r23414, %r23083;
	mov.u32 	%r23415, %r23083;
	mov.u32 	%r23416, %r23083;
	mov.u32 	%r23417, %r23083;
	mov.u32 	%r23418, %r23083;
	mov.u32 	%r23419, %r23083;
	mov.u32 	%r23420, %r23083;
	mov.u32 	%r23421, %r23083;
	mov.u32 	%r23422, %r23083;
	mov.u32 	%r23423, %r23083;
	mov.u32 	%r23424, %r23083;
	mov.u32 	%r23425, %r23083;
	mov.u32 	%r23426, %r23083;
	mov.u32 	%r23427, %r23083;
	mov.u32 	%r23428, %r23083;
	mov.u32 	%r23429, %r23083;
	mov.u32 	%r23430, %r23083;
	mov.u32 	%r23431, %r23083;
	mov.u32 	%r23432, %r23083;
	mov.u32 	%r23433, %r23083;
	mov.u32 	%r23434, %r23083;
	mov.u32 	%r23435, %r23083;
	mov.u32 	%r23436, %r23083;
	mov.u32 	%r23437, %r23083;
	mov.u32 	%r23438, %r23083;
	mov.u32 	%r23439, %r23083;
	mov.u32 	%r23440, %r23083;
	mov.u32 	%r23441, %r23083;
	mov.u32 	%r23442, %r23083;
	mov.u32 	%r23443, %r23083;
	mov.u32 	%r23444, %r23083;
	mov.u32 	%r23445, %r23083;
	mov.u32 	%r23446, %r23083;
	mov.u32 	%r23447, %r23083;
	mov.u32 	%r23448, %r23083;
	mov.u32 	%r23449, %r23083;
	mov.u32 	%r23450, %r23083;
	mov.u32 	%r23451, %r23083;
	mov.u32 	%r23452, %r23083;
	mov.u32 	%r23453, %r23083;
	mov.u32 	%r23454, %r23083;
	mov.u32 	%r23455, %r23083;
	mov.u32 	%r23456, %r23083;
	mov.u32 	%r23457, %r23083;
	mov.u32 	%r23458, %r23083;
	mov.u32 	%r23459, %r23083;
	mov.u32 	%r23460, %r23083;
	mov.u32 	%r23461, %r23083;
	mov.u32 	%r23462, %r23083;
	mov.u32 	%r23463, %r23083;
	mov.u32 	%r23464, %r23083;
	mov.u32 	%r23465, %r23083;
	mov.u32 	%r23466, %r23083;
	mov.u32 	%r22408, %r23083;
$L__BB7_69:
	ld.param.u32 	%r21803, [fused_batch_pir_kernel_transposed_4_param_4];
	add.s32 	%r11315, %r22408, %r11314;
	add.s32 	%r11320, %r11319, %r11315;
	setp.ge.s32 	%p78, %r11320, %r21803;
	mov.b32 	%r22415, 0;
	mov.u32 	%r22416, %r22415;
	mov.u32 	%r22417, %r22415;
	mov.u32 	%r22418, %r22415;
	@%p78 bra 	$L__BB7_83;
	ld.param.u64 	%rd226, [fused_batch_pir_kernel_transposed_4_param_1];
	cvta.to.global.u64 	%rd60, %rd226;
	ld.global.u8 	%rs198, [%rd60+17];
	max.u16 	%rs199, %rs198, 11;
	cvt.u32.u16 	%r22414, %rs199;
	add.s32 	%r11321, %r22414, -11;
	ld.shared.v4.u32 	{%r22418, %r22417, %r22416, %r22415}, [s_mem+49344];
	ld.shared.u8 	%rs344, [s_mem+49360];
	cvt.u32.u16 	%r946, %rs198;
	setp.ge.u32 	%p79, %r11321, %r946;
	@%p79 bra 	$L__BB7_75;
	ld.param.u64 	%rd227, [fused_batch_pir_kernel_transposed_4_param_1];
	sub.s32 	%r22413, %r946, %r22414;
	add.s32 	%r11322, %r22414, -11;
	cvt.u64.u32 	%rd61, %r11322;
	cvta.to.global.u64 	%rd62, %rd227;
	add.s64 	%rd300, %rd62, %rd61;
	mul.wide.u32 	%rd63, %r11322, 16;
	add.s64 	%rd64, %rd62, %rd63;
	add.s64 	%rd299, %rd64, 32;
	mov.u16 	%rs345, %rs344;
$L__BB7_72:
	ld.const.u32 	%r11323, [CHACHA_CONSTANTS];
	add.s32 	%r11324, %r11323, %r22418;
	shf.l.wrap.b32 	%r11325, %r11324, %r11324, 16;
	add.s32 	%r11326, %r22418, %r11325;
	xor.b32  	%r11327, %r22418, %r11326;
	shf.l.wrap.b32 	%r11328, %r11327, %r11327, 12;
	add.s32 	%r11329, %r11324, %r11328;
	xor.b32  	%r11330, %r11325, %r11329;
	shf.l.wrap.b32 	%r11331, %r11330, %r11330, 8;
	add.s32 	%r11332, %r11326, %r11331;
	xor.b32  	%r11333, %r11328, %r11332;
	shf.l.wrap.b32 	%r11334, %r11333, %r11333, 7;
	ld.const.u32 	%r11335, [CHACHA_CONSTANTS+4];
	add.s32 	%r11336, %r11335, %r22417;
	shf.l.wrap.b32 	%r11337, %r11336, %r11336, 16;
	add.s32 	%r11338, %r22417, %r11337;
	xor.b32  	%r11339, %r22417, %r11338;
	shf.l.wrap.b32 	%r11340, %r11339, %r11339, 12;
	add.s32 	%r11341, %r11336, %r11340;
	xor.b32  	%r11342, %r11337, %r11341;
	shf.l.wrap.b32 	%r11343, %r11342, %r11342, 8;
	add.s32 	%r11344, %r11338, %r11343;
	xor.b32  	%r11345, %r11340, %r11344;
	shf.l.wrap.b32 	%r11346, %r11345, %r11345, 7;
	ld.const.u32 	%r11347, [CHACHA_CONSTANTS+8];
	add.s32 	%r11348, %r11347, %r22416;
	shf.l.wrap.b32 	%r11349, %r11348, %r11348, 16;
	add.s32 	%r11350, %r22416, %r11349;
	xor.b32  	%r11351, %r22416, %r11350;
	shf.l.wrap.b32 	%r11352, %r11351, %r11351, 12;
	add.s32 	%r11353, %r11348, %r11352;
	xor.b32  	%r11354, %r11349, %r11353;
	shf.l.wrap.b32 	%r11355, %r11354, %r11354, 8;
	add.s32 	%r11356, %r11350, %r11355;
	xor.b32  	%r11357, %r11352, %r11356;
	shf.l.wrap.b32 	%r11358, %r11357, %r11357, 7;
	ld.const.u32 	%r11359, [CHACHA_CONSTANTS+12];
	add.s32 	%r11360, %r11359, %r22415;
	shf.l.wrap.b32 	%r11361, %r11360, %r11360, 16;
	add.s32 	%r11362, %r22415, %r11361;
	xor.b32  	%r11363, %r22415, %r11362;
	shf.l.wrap.b32 	%r11364, %r11363, %r11363, 12;
	add.s32 	%r11365, %r11360, %r11364;
	xor.b32  	%r11366, %r11361, %r11365;
	shf.l.wrap.b32 	%r11367, %r11366, %r11366, 8;
	add.s32 	%r11368, %r11362, %r11367;
	xor.b32  	%r11369, %r11364, %r11368;
	shf.l.wrap.b32 	%r11370, %r11369, %r11369, 7;
	add.s32 	%r11371, %r11329, %r11346;
	xor.b32  	%r11372, %r11367, %r11371;
	shf.l.wrap.b32 	%r11373, %r11372, %r11372, 16;
	add.s32 	%r11374, %r11356, %r11373;
	xor.b32  	%r11375, %r11346, %r11374;
	shf.l.wrap.b32 	%r11376, %r11375, %r11375, 12;
	add.s32 	%r11377, %r11371, %r11376;
	xor.b32  	%r11378, %r11373, %r11377;
	shf.l.wrap.b32 	%r11379, %r11378, %r11378, 8;
	add.s32 	%r11380, %r11374, %r11379;
	xor.b32  	%r11381, %r11376, %r11380;
	shf.l.wrap.b32 	%r11382, %r11381, %r11381, 7;
	add.s32 	%r11383, %r11341, %r11358;
	xor.b32  	%r11384, %r11331, %r11383;
	shf.l.wrap.b32 	%r11385, %r11384, %r11384, 16;
	add.s32 	%r11386, %r11368, %r11385;
	xor.b32  	%r11387, %r11358, %r11386;
	shf.l.wrap.b32 	%r11388, %r11387, %r11387, 12;
	add.s32 	%r11389, %r11383, %r11388;
	xor.b32  	%r11390, %r11385, %r11389;
	shf.l.wrap.b32 	%r11391, %r11390, %r11390, 8;
	add.s32 	%r11392, %r11386, %r11391;
	xor.b32  	%r11393, %r11388, %r11392;
	shf.l.wrap.b32 	%r11394, %r11393, %r11393, 7;
	add.s32 	%r11395, %r11353, %r11370;
	xor.b32  	%r11396, %r11343, %r11395;
	shf.l.wrap.b32 	%r11397, %r11396, %r11396, 16;
	add.s32 	%r11398, %r11332, %r11397;
	xor.b32  	%r11399, %r11370, %r11398;
	shf.l.wrap.b32 	%r11400, %r11399, %r11399, 12;
	add.s32 	%r11401, %r11395, %r11400;
	xor.b32  	%r11402, %r11397, %r11401;
	shf.l.wrap.b32 	%r11403, %r11402, %r11402, 8;
	add.s32 	%r11404, %r11398, %r11403;
	xor.b32  	%r11405, %r11400, %r11404;
	shf.l.wrap.b32 	%r11406, %r11405, %r11405, 7;
	add.s32 	%r11407, %r11365, %r11334;
	xor.b32  	%r11408, %r11355, %r11407;
	shf.l.wrap.b32 	%r11409, %r11408, %r11408, 16;
	add.s32 	%r11410, %r11344, %r11409;
	xor.b32  	%r11411, %r11334, %r11410;
	shf.l.wrap.b32 	%r11412, %r11411, %r11411, 12;
	add.s32 	%r11413, %r11407, %r11412;
	xor.b32  	%r11414, %r11409, %r11413;
	shf.l.wrap.b32 	%r11415, %r11414, %r11414, 8;
	add.s32 	%r11416, %r11410, %r11415;
	xor.b32  	%r11417, %r11412, %r11416;
	shf.l.wrap.b32 	%r11418, %r11417, %r11417, 7;
	add.s32 	%r11419, %r11377, %r11418;
	xor.b32  	%r11420, %r11391, %r11419;
	shf.l.wrap.b32 	%r11421, %r11420, %r11420, 16;
	add.s32 	%r11422, %r11404, %r11421;
	xor.b32  	%r11423, %r11418, %r11422;
	shf.l.wrap.b32 	%r11424, %r11423, %r11423, 12;
	add.s32 	%r11425, %r11419, %r11424;
	xor.b32  	%r11426, %r11421, %r11425;
	shf.l.wrap.b32 	%r11427, %r11426, %r11426, 8;
	add.s32 	%r11428, %r11422, %r11427;
	xor.b32  	%r11429, %r11424, %r11428;
	shf.l.wrap.b32 	%r11430, %r11429, %r11429, 7;
	add.s32 	%r11431, %r11389, %r11382;
	xor.b32  	%r11432, %r11403, %r11431;
	shf.l.wrap.b32 	%r11433, %r11432, %r11432, 16;
	add.s32 	%r11434, %r11416, %r11433;
	xor.b32  	%r11435, %r11382, %r11434;
	shf.l.wrap.b32 	%r11436, %r11435, %r11435, 12;
	add.s32 	%r11437, %r11431, %r11436;
	xor.b32  	%r11438, %r11433, %r11437;
	shf.l.wrap.b32 	%r11439, %r11438, %r11438, 8;
	add.s32 	%r11440, %r11434, %r11439;
	xor.b32  	%r11441, %r11436, %r11440;
	shf.l.wrap.b32 	%r11442, %r11441, %r11441, 7;
	add.s32 	%r11443, %r11401, %r11394;
	xor.b32  	%r11444, %r11415, %r11443;
	shf.l.wrap.b32 	%r11445, %r11444, %r11444, 16;
	add.s32 	%r11446, %r11380, %r11445;
	xor.b32  	%r11447, %r11394, %r11446;
	shf.l.wrap.b32 	%r11448, %r11447, %r11447, 12;
	add.s32 	%r11449, %r11443, %r11448;
	xor.b32  	%r11450, %r11445, %r11449;
	shf.l.wrap.b32 	%r11451, %r11450, %r11450, 8;
	add.s32 	%r11452, %r11446, %r11451;
	xor.b32  	%r11453, %r11448, %r11452;
	shf.l.wrap.b32 	%r11454, %r11453, %r11453, 7;
	add.s32 	%r11455, %r11413, %r11406;
	xor.b32  	%r11456, %r11379, %r11455;
	shf.l.wrap.b32 	%r11457, %r11456, %r11456, 16;
	add.s32 	%r11458, %r11392, %r11457;
	xor.b32  	%r11459, %r11406, %r11458;
	shf.l.wrap.b32 	%r11460, %r11459, %r11459, 12;
	add.s32 	%r11461, %r11455, %r11460;
	xor.b32  	%r11462, %r11457, %r11461;
	shf.l.wrap.b32 	%r11463, %r11462, %r11462, 8;
	add.s32 	%r11464, %r11458, %r11463;
	xor.b32  	%r11465, %r11460, %r11464;
	shf.l.wrap.b32 	%r11466, %r11465, %r11465, 7;
	add.s32 	%r11467, %r11425, %r11442;
	xor.b32  	%r11468, %r11463, %r11467;
	shf.l.wrap.b32 	%r11469, %r11468, %r11468, 16;
	add.s32 	%r11470, %r11452, %r11469;
	xor.b32  	%r11471, %r11442, %r11470;
	shf.l.wrap.b32 	%r11472, %r11471, %r11471, 12;
	add.s32 	%r11473, %r11467, %r11472;
	xor.b32  	%r11474, %r11469, %r11473;
	shf.l.wrap.b32 	%r11475, %r11474, %r11474, 8;
	add.s32 	%r11476, %r11470, %r11475;
	xor.b32  	%r11477, %r11472, %r11476;
	shf.l.wrap.b32 	%r11478, %r11477, %r11477, 7;
	add.s32 	%r11479, %r11437, %r11454;
	xor.b32  	%r11480, %r11427, %r11479;
	shf.l.wrap.b32 	%r11481, %r11480, %r11480, 16;
	add.s32 	%r11482, %r11464, %r11481;
	xor.b32  	%r11483, %r11454, %r11482;
	shf.l.wrap.b32 	%r11484, %r11483, %r11483, 12;
	add.s32 	%r11485, %r11479, %r11484;
	xor.b32  	%r11486, %r11481, %r11485;
	shf.l.wrap.b32 	%r11487, %r11486, %r11486, 8;
	add.s32 	%r11488, %r11482, %r11487;
	xor.b32  	%r11489, %r11484, %r11488;
	shf.l.wrap.b32 	%r11490, %r11489, %r11489, 7;
	add.s32 	%r11491, %r11449, %r11466;
	xor.b32  	%r11492, %r11439, %r11491;
	shf.l.wrap.b32 	%r11493, %r11492, %r11492, 16;
	add.s32 	%r11494, %r11428, %r11493;
	xor.b32  	%r11495, %r11466, %r11494;
	shf.l.wrap.b32 	%r11496, %r11495, %r11495, 12;
	add.s32 	%r11497, %r11491, %r11496;
	xor.b32  	%r11498, %r11493, %r11497;
	shf.l.wrap.b32 	%r11499, %r11498, %r11498, 8;
	add.s32 	%r11500, %r11494, %r11499;
	xor.b32  	%r11501, %r11496, %r11500;
	shf.l.wrap.b32 	%r11502, %r11501, %r11501, 7;
	add.s32 	%r11503, %r11461, %r11430;
	xor.b32  	%r11504, %r11451, %r11503;
	shf.l.wrap.b32 	%r11505, %r11504, %r11504, 16;
	add.s32 	%r11506, %r11440, %r11505;
	xor.b32  	%r11507, %r11430, %r11506;
	shf.l.wrap.b32 	%r11508, %r11507, %r11507, 12;
	add.s32 	%r11509, %r11503, %r11508;
	xor.b32  	%r11510, %r11505, %r11509;
	shf.l.wrap.b32 	%r11511, %r11510, %r11510, 8;
	add.s32 	%r11512, %r11506, %r11511;
	xor.b32  	%r11513, %r11508, %r11512;
	shf.l.wrap.b32 	%r11514, %r11513, %r11513, 7;
	add.s32 	%r11515, %r11473, %r11514;
	xor.b32  	%r11516, %r11487, %r11515;
	shf.l.wrap.b32 	%r11517, %r11516, %r11516, 16;
	add.s32 	%r11518, %r11500, %r11517;
	xor.b32  	%r11519, %r11514, %r11518;
	shf.l.wrap.b32 	%r11520, %r11519, %r11519, 12;
	add.s32 	%r11521, %r11515, %r11520;
	xor.b32  	%r11522, %r11517, %r11521;
	shf.l.wrap.b32 	%r11523, %r11522, %r11522, 8;
	add.s32 	%r11524, %r11518, %r11523;
	xor.b32  	%r11525, %r11520, %r11524;
	shf.l.wrap.b32 	%r11526, %r11525, %r11525, 7;
	add.s32 	%r11527, %r11485, %r11478;
	xor.b32  	%r11528, %r11499, %r11527;
	shf.l.wrap.b32 	%r11529, %r11528, %r11528, 16;
	add.s32 	%r11530, %r11512, %r11529;
	xor.b32  	%r11531, %r11478, %r11530;
	shf.l.wrap.b32 	%r11532, %r11531, %r11531, 12;
	add.s32 	%r11533, %r11527, %r11532;
	xor.b32  	%r11534, %r11529, %r11533;
	shf.l.wrap.b32 	%r11535, %r11534, %r11534, 8;
	add.s32 	%r11536, %r11530, %r11535;
	xor.b32  	%r11537, %r11532, %r11536;
	shf.l.wrap.b32 	%r11538, %r11537, %r11537, 7;
	add.s32 	%r11539, %r11497, %r11490;
	xor.b32  	%r11540, %r11511, %r11539;
	shf.l.wrap.b32 	%r11541, %r11540, %r11540, 16;
	add.s32 	%r11542, %r11476, %r11541;
	xor.b32  	%r11543, %r11490, %r11542;
	shf.l.wrap.b32 	%r11544, %r11543, %r11543, 12;
	add.s32 	%r11545, %r11539, %r11544;
	xor.b32  	%r11546, %r11541, %r11545;
	shf.l.wrap.b32 	%r11547, %r11546, %r11546, 8;
	add.s32 	%r11548, %r11542, %r11547;
	xor.b32  	%r11549, %r11544, %r11548;
	shf.l.wrap.b32 	%r11550, %r11549, %r11549, 7;
	add.s32 	%r11551, %r11509, %r11502;
	xor.b32  	%r11552, %r11475, %r11551;
	shf.l.wrap.b32 	%r11553, %r11552, %r11552, 16;
	add.s32 	%r11554, %r11488, %r11553;
	xor.b32  	%r11555, %r11502, %r11554;
	shf.l.wrap.b32 	%r11556, %r11555, %r11555, 12;
	add.s32 	%r11557, %r11551, %r11556;
	xor.b32  	%r11558, %r11553, %r11557;
	shf.l.wrap.b32 	%r11559, %r11558, %r11558, 8;
	add.s32 	%r11560, %r11554, %r11559;
	xor.b32  	%r11561, %r11556, %r11560;
	shf.l.wrap.b32 	%r11562, %r11561, %r11561, 7;
	add.s32 	%r11563, %r11521, %r11538;
	xor.b32  	%r11564, %r11559, %r11563;
	shf.l.wrap.b32 	%r11565, %r11564, %r11564, 16;
	add.s32 	%r11566, %r11548, %r11565;
	xor.b32  	%r11567, %r11538, %r11566;
	shf.l.wrap.b32 	%r11568, %r11567, %r11567, 12;
	add.s32 	%r11569, %r11563, %r11568;
	xor.b32  	%r11570, %r11565, %r11569;
	shf.l.wrap.b32 	%r11571, %r11570, %r11570, 8;
	add.s32 	%r11572, %r11566, %r11571;
	xor.b32  	%r11573, %r11568, %r11572;
	shf.l.wrap.b32 	%r11574, %r11573, %r11573, 7;
	add.s32 	%r11575, %r11533, %r11550;
	xor.b32  	%r11576, %r11523, %r11575;
	shf.l.wrap.b32 	%r11577, %r11576, %r11576, 16;
	add.s32 	%r11578, %r11560, %r11577;
	xor.b32  	%r11579, %r11550, %r11578;
	shf.l.wrap.b32 	%r11580, %r11579, %r11579, 12;
	add.s32 	%r11581, %r11575, %r11580;
	xor.b32  	%r11582, %r11577, %r11581;
	shf.l.wrap.b32 	%r11583, %r11582, %r11582, 8;
	add.s32 	%r11584, %r11578, %r11583;
	xor.b32  	%r11585, %r11580, %r11584;
	shf.l.wrap.b32 	%r11586, %r11585, %r11585, 7;
	add.s32 	%r11587, %r11545, %r11562;
	xor.b32  	%r11588, %r11535, %r11587;
	shf.l.wrap.b32 	%r11589, %r11588, %r11588, 16;
	add.s32 	%r11590, %r11524, %r11589;
	xor.b32  	%r11591, %r11562, %r11590;
	shf.l.wrap.b32 	%r11592, %r11591, %r11591, 12;
	add.s32 	%r11593, %r11587, %r11592;
	xor.b32  	%r11594, %r11589, %r11593;
	shf.l.wrap.b32 	%r11595, %r11594, %r11594, 8;
	add.s32 	%r11596, %r11590, %r11595;
	xor.b32  	%r11597, %r11592, %r11596;
	shf.l.wrap.b32 	%r11598, %r11597, %r11597, 7;
	add.s32 	%r11599, %r11557, %r11526;
	xor.b32  	%r11600, %r11547, %r11599;
	shf.l.wrap.b32 	%r11601, %r11600, %r11600, 16;
	add.s32 	%r11602, %r11536, %r11601;
	xor.b32  	%r11603, %r11526, %r11602;
	shf.l.wrap.b32 	%r11604, %r11603, %r11603, 12;
	add.s32 	%r11605, %r11599, %r11604;
	xor.b32  	%r11606, %r11601, %r11605;
	shf.l.wrap.b32 	%r11607, %r11606, %r11606, 8;
	add.s32 	%r11608, %r11602, %r11607;
	xor.b32  	%r11609, %r11604, %r11608;
	shf.l.wrap.b32 	%r11610, %r11609, %r11609, 7;
	add.s32 	%r11611, %r11569, %r11610;
	xor.b32  	%r11612, %r11583, %r11611;
	shf.l.wrap.b32 	%r11613, %r11612, %r11612, 16;
	add.s32 	%r11614, %r11596, %r11613;
	xor.b32  	%r11615, %r11610, %r11614;
	shf.l.wrap.b32 	%r11616, %r11615, %r11615, 12;
	add.s32 	%r11617, %r11611, %r11616;
	xor.b32  	%r11618, %r11613, %r11617;
	shf.l.wrap.b32 	%r11619, %r11618, %r11618, 8;
	add.s32 	%r11620, %r11614, %r11619;
	xor.b32  	%r11621, %r11616, %r11620;
	shf.l.wrap.b32 	%r11622, %r11621, %r11621, 7;
	add.s32 	%r11623, %r11581, %r11574;
	xor.b32  	%r11624, %r11595, %r11623;
	shf.l.wrap.b32 	%r11625, %r11624, %r11624, 16;
	add.s32 	%r11626, %r11608, %r11625;
	xor.b32  	%r11627, %r11574, %r11626;
	shf.l.wrap.b32 	%r11628, %r11627, %r11627, 12;
	add.s32 	%r11629, %r11623, %r11628;
	xor.b32  	%r11630, %r11625, %r11629;
	shf.l.wrap.b32 	%r11631, %r11630, %r11630, 8;
	add.s32 	%r11632, %r11626, %r11631;
	xor.b32  	%r11633, %r11628, %r11632;
	shf.l.wrap.b32 	%r11634, %r11633, %r11633, 7;
	add.s32 	%r11635, %r11593, %r11586;
	xor.b32  	%r11636, %r11607, %r11635;
	shf.l.wrap.b32 	%r11637, %r11636, %r11636, 16;
	add.s32 	%r11638, %r11572, %r11637;
	xor.b32  	%r11639, %r11586, %r11638;
	shf.l.wrap.b32 	%r11640, %r11639, %r11639, 12;
	add.s32 	%r11641, %r11635, %r11640;
	xor.b32  	%r11642, %r11637, %r11641;
	shf.l.wrap.b32 	%r11643, %r11642, %r11642, 8;
	add.s32 	%r11644, %r11638, %r11643;
	xor.b32  	%r11645, %r11640, %r11644;
	shf.l.wrap.b32 	%r11646, %r11645, %r11645, 7;
	add.s32 	%r11647, %r11605, %r11598;
	xor.b32  	%r11648, %r11571, %r11647;
	shf.l.wrap.b32 	%r11649, %r11648, %r11648, 16;
	add.s32 	%r11650, %r11584, %r11649;
	xor.b32  	%r11651, %r11598, %r11650;
	shf.l.wrap.b32 	%r11652, %r11651, %r11651, 12;
	add.s32 	%r11653, %r11647, %r11652;
	xor.b32  	%r11654, %r11649, %r11653;
	shf.l.wrap.b32 	%r11655, %r11654, %r11654, 8;
	add.s32 	%r11656, %r11650, %r11655;
	xor.b32  	%r11657, %r11652, %r11656;
	shf.l.wrap.b32 	%r11658, %r11657, %r11657, 7;
	add.s32 	%r11659, %r11617, %r11634;
	xor.b32  	%r11660, %r11655, %r11659;
	shf.l.wrap.b32 	%r11661, %r11660, %r11660, 16;
	add.s32 	%r11662, %r11644, %r11661;
	xor.b32  	%r11663, %r11634, %r11662;
	shf.l.wrap.b32 	%r11664, %r11663, %r11663, 12;
	add.s32 	%r11665, %r11659, %r11664;
	xor.b32  	%r11666, %r11661, %r11665;
	shf.l.wrap.b32 	%r11667, %r11666, %r11666, 8;
	add.s32 	%r11668, %r11662, %r11667;
	xor.b32  	%r11669, %r11664, %r11668;
	shf.l.wrap.b32 	%r11670, %r11669, %r11669, 7;
	add.s32 	%r11671, %r11629, %r11646;
	xor.b32  	%r11672, %r11619, %r11671;
	shf.l.wrap.b32 	%r11673, %r11672, %r11672, 16;
	add.s32 	%r11674, %r11656, %r11673;
	xor.b32  	%r11675, %r11646, %r11674;
	shf.l.wrap.b32 	%r11676, %r11675, %r11675, 12;
	add.s32 	%r11677, %r11671, %r11676;
	xor.b32  	%r11678, %r11673, %r11677;
	shf.l.wrap.b32 	%r11679, %r11678, %r11678, 8;
	add.s32 	%r11680, %r11674, %r11679;
	xor.b32  	%r11681, %r11676, %r11680;
	shf.l.wrap.b32 	%r11682, %r11681, %r11681, 7;
	add.s32 	%r11683, %r11641, %r11658;
	xor.b32  	%r11684, %r11631, %r11683;
	shf.l.wrap.b32 	%r11685, %r11684, %r11684, 16;
	add.s32 	%r11686, %r11620, %r11685;
	xor.b32  	%r11687, %r11658, %r11686;
	shf.l.wrap.b32 	%r11688, %r11687, %r11687, 12;
	add.s32 	%r11689, %r11683, %r11688;
	xor.b32  	%r11690, %r11685, %r11689;
	shf.l.wrap.b32 	%r11691, %r11690, %r11690, 8;
	add.s32 	%r11692, %r11686, %r11691;
	xor.b32  	%r11693, %r11688, %r11692;
	shf.l.wrap.b32 	%r11694, %r11693, %r11693, 7;
	add.s32 	%r11695, %r11653, %r11622;
	xor.b32  	%r11696, %r11643, %r11695;
	shf.l.wrap.b32 	%r11697, %r11696, %r11696, 16;
	add.s32 	%r11698, %r11632, %r11697;
	xor.b32  	%r11699, %r11622, %r11698;
	shf.l.wrap.b32 	%r11700, %r11699, %r11699, 12;
	add.s32 	%r11701, %r11695, %r11700;
	xor.b32  	%r11702, %r11697, %r11701;
	shf.l.wrap.b32 	%r11703, %r11702, %r11702, 8;
	add.s32 	%r11704, %r11698, %r11703;
	xor.b32  	%r11705, %r11700, %r11704;
	shf.l.wrap.b32 	%r11706, %r11705, %r11705, 7;
	add.s32 	%r22422, %r11323, %r11665;
	add.s32 	%r22421, %r11335, %r11677;
	add.s32 	%r22420, %r11347, %r11689;
	add.s32 	%r22419, %r11359, %r11701;
	add.s32 	%r22423, %r22418, %r11706;
	add.s32 	%r22424, %r22417, %r11670;
	add.s32 	%r22425, %r22416, %r11682;
	add.s32 	%r22426, %r22415, %r11694;
	xor.b32  	%r11707, %r11324, 1;
	shf.l.wrap.b32 	%r11708, %r11324, %r11707, 16;
	add.s32 	%r11709, %r22418, %r11708;
	xor.b32  	%r11710, %r22418, %r11709;
	shf.l.wrap.b32 	%r11711, %r11710, %r11710, 12;
	add.s32 	%r11712, %r11324, %r11711;
	xor.b32  	%r11713, %r11708, %r11712;
	shf.l.wrap.b32 	%r11714, %r11713, %r11713, 8;
	add.s32 	%r11715, %r11709, %r11714;
	xor.b32  	%r11716, %r11711, %r11715;
	shf.l.wrap.b32 	%r11717, %r11716, %r11716, 7;
	add.s32 	%r11718, %r11712, %r11346;
	xor.b32  	%r11719, %r11367, %r11718;
	shf.l.wrap.b32 	%r11720, %r11719, %r11719, 16;
	add.s32 	%r11721, %r11356, %r11720;
	xor.b32  	%r11722, %r11346, %r11721;
	shf.l.wrap.b32 	%r11723, %r11722, %r11722, 12;
	add.s32 	%r11724, %r11718, %r11723;
	xor.b32  	%r11725, %r11720, %r11724;
	shf.l.wrap.b32 	%r11726, %r11725, %r11725, 8;
	add.s32 	%r11727, %r11721, %r11726;
	xor.b32  	%r11728, %r11723, %r11727;
	shf.l.wrap.b32 	%r11729, %r11728, %r11728, 7;
	xor.b32  	%r11730, %r11714, %r11383;
	shf.l.wrap.b32 	%r11731, %r11730, %r11730, 16;
	add.s32 	%r11732, %r11368, %r11731;
	xor.b32  	%r11733, %r11358, %r11732;
	shf.l.wrap.b32 	%r11734, %r11733, %r11733, 12;
	add.s32 	%r11735, %r11383, %r11734;
	xor.b32  	%r11736, %r11731, %r11735;
	shf.l.wrap.b32 	%r11737, %r11736, %r11736, 8;
	add.s32 	%r11738, %r11732, %r11737;
	xor.b32  	%r11739, %r11734, %r11738;
	shf.l.wrap.b32 	%r11740, %r11739, %r11739, 7;
	add.s32 	%r11741, %r11715, %r11397;
	xor.b32  	%r11742, %r11370, %r11741;
	shf.l.wrap.b32 	%r11743, %r11742, %r11742, 12;
	add.s32 	%r11744, %r11395, %r11743;
	xor.b32  	%r11745, %r11397, %r11744;
	shf.l.wrap.b32 	%r11746, %r11745, %r11745, 8;
	add.s32 	%r11747, %r11741, %r11746;
	xor.b32  	%r11748, %r11743, %r11747;
	shf.l.wrap.b32 	%r11749, %r11748, %r11748, 7;
	add.s32 	%r11750, %r11365, %r11717;
	xor.b32  	%r11751, %r11355, %r11750;
	shf.l.wrap.b32 	%r11752, %r11751, %r11751, 16;
	add.s32 	%r11753, %r11344, %r11752;
	xor.b32  	%r11754, %r11717, %r11753;
	shf.l.wrap.b32 	%r11755, %r11754, %r11754, 12;
	add.s32 	%r11756, %r11750, %r11755;
	xor.b32  	%r11757, %r11752, %r11756;
	shf.l.wrap.b32 	%r11758, %r11757, %r11757, 8;
	add.s32 	%r11759, %r11753, %r11758;
	xor.b32  	%r11760, %r11755, %r11759;
	shf.l.wrap.b32 	%r11761, %r11760, %r11760, 7;
	add.s32 	%r11762, %r11724, %r11761;
	xor.b32  	%r11763, %r11737, %r11762;
	shf.l.wrap.b32 	%r11764, %r11763, %r11763, 16;
	add.s32 	%r11765, %r11747, %r11764;
	xor.b32  	%r11766, %r11761, %r11765;
	shf.l.wrap.b32 	%r11767, %r11766, %r11766, 12;
	add.s32 	%r11768, %r11762, %r11767;
	xor.b32  	%r11769, %r11764, %r11768;
	shf.l.wrap.b32 	%r11770, %r11769, %r11769, 8;
	add.s32 	%r11771, %r11765, %r11770;
	xor.b32  	%r11772, %r11767, %r11771;
	shf.l.wrap.b32 	%r11773, %r11772, %r11772, 7;
	add.s32 	%r11774, %r11735, %r11729;
	xor.b32  	%r11775, %r11746, %r11774;
	shf.l.wrap.b32 	%r11776, %r11775, %r11775, 16;
	add.s32 	%r11777, %r11759, %r11776;
	xor.b32  	%r11778, %r11729, %r11777;
	shf.l.wrap.b32 	%r11779, %r11778, %r11778, 12;
	add.s32 	%r11780, %r11774, %r11779;
	xor.b32  	%r11781, %r11776, %r11780;
	shf.l.wrap.b32 	%r11782, %r11781, %r11781, 8;
	add.s32 	%r11783, %r11777, %r11782;
	xor.b32  	%r11784, %r11779, %r11783;
	shf.l.wrap.b32 	%r11785, %r11784, %r11784, 7;
	add.s32 	%r11786, %r11744, %r11740;
	xor.b32  	%r11787, %r11758, %r11786;
	shf.l.wrap.b32 	%r11788, %r11787, %r11787, 16;
	add.s32 	%r11789, %r11727, %r11788;
	xor.b32  	%r11790, %r11740, %r11789;
	shf.l.wrap.b32 	%r11791, %r11790, %r11790, 12;
	add.s32 	%r11792, %r11786, %r11791;
	xor.b32  	%r11793, %r11788, %r11792;
	shf.l.wrap.b32 	%r11794, %r11793, %r11793, 8;
	add.s32 	%r11795, %r11789, %r11794;
	xor.b32  	%r11796, %r11791, %r11795;
	shf.l.wrap.b32 	%r11797, %r11796, %r11796, 7;
	add.s32 	%r11798, %r11756, %r11749;
	xor.b32  	%r11799, %r11726, %r11798;
	shf.l.wrap.b32 	%r11800, %r11799, %r11799, 16;
	add.s32 	%r11801, %r11738, %r11800;
	xor.b32  	%r11802, %r11749, %r11801;
	shf.l.wrap.b32 	%r11803, %r11802, %r11802, 12;
	add.s32 	%r11804, %r11798, %r11803;
	xor.b32  	%r11805, %r11800, %r11804;
	shf.l.wrap.b32 	%r11806, %r11805, %r11805, 8;
	add.s32 	%r11807, %r11801, %r11806;
	xor.b32  	%r11808, %r11803, %r11807;
	shf.l.wrap.b32 	%r11809, %r11808, %r11808, 7;
	add.s32 	%r11810, %r11768, %r11785;
	xor.b32  	%r11811, %r11806, %r11810;
	shf.l.wrap.b32 	%r11812, %r11811, %r11811, 16;
	add.s32 	%r11813, %r11795, %r11812;
	xor.b32  	%r11814, %r11785, %r11813;
	shf.l.wrap.b32 	%r11815, %r11814, %r11814, 12;
	add.s32 	%r11816, %r11810, %r11815;
	xor.b32  	%r11817, %r11812, %r11816;
	shf.l.wrap.b32 	%r11818, %r11817, %r11817, 8;
	add.s32 	%r11819, %r11813, %r11818;
	xor.b32  	%r11820, %r11815, %r11819;
	shf.l.wrap.b32 	%r11821, %r11820, %r11820, 7;
	add.s32 	%r11822, %r11780, %r11797;
	xor.b32  	%r11823, %r11770, %r11822;
	shf.l.wrap.b32 	%r11824, %r11823, %r11823, 16;
	add.s32 	%r11825, %r11807, %r11824;
	xor.b32  	%r11826, %r11797, %r11825;
	shf.l.wrap.b32 	%r11827, %r11826, %r11826, 12;
	add.s32 	%r11828, %r11822, %r11827;
	xor.b32  	%r11829, %r11824, %r11828;
	shf.l.wrap.b32 	%r11830, %r11829, %r11829, 8;
	add.s32 	%r11831, %r11825, %r11830;
	xor.b32  	%r11832, %r11827, %r11831;
	shf.l.wrap.b32 	%r11833, %r11832, %r11832, 7;
	add.s32 	%r11834, %r11792, %r11809;
	xor.b32  	%r11835, %r11782, %r11834;
	shf.l.wrap.b32 	%r11836, %r11835, %r11835, 16;
	add.s32 	%r11837, %r11771, %r11836;
	xor.b32  	%r11838, %r11809, %r11837;
	shf.l.wrap.b32 	%r11839, %r11838, %r11838, 12;
	add.s32 	%r11840, %r11834, %r11839;
	xor.b32  	%r11841, %r11836, %r11840;
	shf.l.wrap.b32 	%r11842, %r11841, %r11841, 8;
	add.s32 	%r11843, %r11837, %r11842;
	xor.b32  	%r11844, %r11839, %r11843;
	shf.l.wrap.b32 	%r11845, %r11844, %r11844, 7;
	add.s32 	%r11846, %r11804, %r11773;
	xor.b32  	%r11847, %r11794, %r11846;
	shf.l.wrap.b32 	%r11848, %r11847, %r11847, 16;
	add.s32 	%r11849, %r11783, %r11848;
	xor.b32  	%r11850, %r11773, %r11849;
	shf.l.wrap.b32 	%r11851, %r11850, %r11850, 12;
	add.s32 	%r11852, %r11846, %r11851;
	xor.b32  	%r11853, %r11848, %r11852;
	shf.l.wrap.b32 	%r11854, %r11853, %r11853, 8;
	add.s32 	%r11855, %r11849, %r11854;
	xor.b32  	%r11856, %r11851, %r11855;
	shf.l.wrap.b32 	%r11857, %r11856, %r11856, 7;
	add.s32 	%r11858, %r11816, %r11857;
	xor.b32  	%r11859, %r11830, %r11858;
	shf.l.wrap.b32 	%r11860, %r11859, %r11859, 16;
	add.s32 	%r11861, %r11843, %r11860;
	xor.b32  	%r11862, %r11857, %r11861;
	shf.l.wrap.b32 	%r11863, %r11862, %r11862, 12;
	add.s32 	%r11864, %r11858, %r11863;
	xor.b32  	%r11865, %r11860, %r11864;
	shf.l.wrap.b32 	%r11866, %r11865, %r11865, 8;
	add.s32 	%r11867, %r11861, %r11866;
	xor.b32  	%r11868, %r11863, %r11867;
	shf.l.wrap.b32 	%r11869, %r11868, %r11868, 7;
	add.s32 	%r11870, %r11828, %r11821;
	xor.b32  	%r11871, %r11842, %r11870;
	shf.l.wrap.b32 	%r11872, %r11871, %r11871, 16;
	add.s32 	%r11873, %r11855, %r11872;
	xor.b32  	%r11874, %r11821, %r11873;
	shf.l.wrap.b32 	%r11875, %r11874, %r11874, 12;
	add.s32 	%r11876, %r11870, %r11875;
	xor.b32  	%r11877, %r11872, %r11876;
	shf.l.wrap.b32 	%r11878, %r11877, %r11877, 8;
	add.s32 	%r11879, %r11873, %r11878;
	xor.b32  	%r11880, %r11875, %r11879;
	shf.l.wrap.b32 	%r11881, %r11880, %r11880, 7;
	add.s32 	%r11882, %r11840, %r11833;
	xor.b32  	%r11883, %r11854, %r11882;
	shf.l.wrap.b32 	%r11884, %r11883, %r11883, 16;
	add.s32 	%r11885, %r11819, %r11884;
	xor.b32  	%r11886, %r11833, %r11885;
	shf.l.wrap.b32 	%r11887, %r11886, %r11886, 12;
	add.s32 	%r11888, %r11882, %r11887;
	xor.b32  	%r11889, %r11884, %r11888;
	shf.l.wrap.b32 	%r11890, %r11889, %r11889, 8;
	add.s32 	%r11891, %r11885, %r11890;
	xor.b32  	%r11892, %r11887, %r11891;
	shf.l.wrap.b32 	%r11893, %r11892, %r11892, 7;
	add.s32 	%r11894, %r11852, %r11845;
	xor.b32  	%r11895, %r11818, %r11894;
	shf.l.wrap.b32 	%r11896, %r11895, %r11895, 16;
	add.s32 	%r11897, %r11831, %r11896;
	xor.b32  	%r11898, %r11845, %r11897;
	shf.l.wrap.b32 	%r11899, %r11898, %r11898, 12;
	add.s32 	%r11900, %r11894, %r11899;
	xor.b32  	%r11901, %r11896, %r11900;
	shf.l.wrap.b32 	%r11902, %r11901, %r11901, 8;
	add.s32 	%r11903, %r11897, %r11902;
	xor.b32  	%r11904, %r11899, %r11903;
	shf.l.wrap.b32 	%r11905, %r11904, %r11904, 7;
	add.s32 	%r11906, %r11864, %r11881;
	xor.b32  	%r11907, %r11902, %r11906;
	shf.l.wrap.b32 	%r11908, %r11907, %r11907, 16;
	add.s32 	%r11909, %r11891, %r11908;
	xor.b32  	%r11910, %r11881, %r11909;
	shf.l.wrap.b32 	%r11911, %r11910, %r11910, 12;
	add.s32 	%r11912, %r11906, %r11911;
	xor.b32  	%r11913, %r11908, %r11912;
	shf.l.wrap.b32 	%r11914, %r11913, %r11913, 8;
	add.s32 	%r11915, %r11909, %r11914;
	xor.b32  	%r11916, %r11911, %r11915;
	shf.l.wrap.b32 	%r11917, %r11916, %r11916, 7;
	add.s32 	%r11918, %r11876, %r11893;
	xor.b32  	%r11919, %r11866, %r11918;
	shf.l.wrap.b32 	%r11920, %r11919, %r11919, 16;
	add.s32 	%r11921, %r11903, %r11920;
	xor.b32  	%r11922, %r11893, %r11921;
	shf.l.wrap.b32 	%r11923, %r11922, %r11922, 12;
	add.s32 	%r11924, %r11918, %r11923;
	xor.b32  	%r11925, %r11920, %r11924;
	shf.l.wrap.b32 	%r11926, %r11925, %r11925, 8;
	add.s32 	%r11927, %r11921, %r11926;
	xor.b32  	%r11928, %r11923, %r11927;
	shf.l.wrap.b32 	%r11929, %r11928, %r11928, 7;
	add.s32 	%r11930, %r11888, %r11905;
	xor.b32  	%r11931, %r11878, %r11930;
	shf.l.wrap.b32 	%r11932, %r11931, %r11931, 16;
	add.s32 	%r11933, %r11867, %r11932;
	xor.b32  	%r11934, %r11905, %r11933;
	shf.l.wrap.b32 	%r11935, %r11934, %r11934, 12;
	add.s32 	%r11936, %r11930, %r11935;
	xor.b32  	%r11937, %r11932, %r11936;
	shf.l.wrap.b32 	%r11938, %r11937, %r11937, 8;
	add.s32 	%r11939, %r11933, %r11938;
	xor.b32  	%r11940, %r11935, %r11939;
	shf.l.wrap.b32 	%r11941, %r11940, %r11940, 7;
	add.s32 	%r11942, %r11900, %r11869;
	xor.b32  	%r11943, %r11890, %r11942;
	shf.l.wrap.b32 	%r11944, %r11943, %r11943, 16;
	add.s32 	%r11945, %r11879, %r11944;
	xor.b32  	%r11946, %r11869, %r11945;
	shf.l.wrap.b32 	%r11947, %r11946, %r11946, 12;
	add.s32 	%r11948, %r11942, %r11947;
	xor.b32  	%r11949, %r11944, %r11948;
	shf.l.wrap.b32 	%r11950, %r11949, %r11949, 8;
	add.s32 	%r11951, %r11945, %r11950;
	xor.b32  	%r11952, %r11947, %r11951;
	shf.l.wrap.b32 	%r11953, %r11952, %r11952, 7;
	add.s32 	%r11954, %r11912, %r11953;
	xor.b32  	%r11955, %r11926, %r11954;
	shf.l.wrap.b32 	%r11956, %r11955, %r11955, 16;
	add.s32 	%r11957, %r11939, %r11956;
	xor.b32  	%r11958, %r11953, %r11957;
	shf.l.wrap.b32 	%r11959, %r11958, %r11958, 12;
	add.s32 	%r11960, %r11954, %r11959;
	xor.b32  	%r11961, %r11956, %r11960;
	shf.l.wrap.b32 	%r11962, %r11961, %r11961, 8;
	add.s32 	%r11963, %r11924, %r11917;
	xor.b32  	%r11964, %r11938, %r11963;
	shf.l.wrap.b32 	%r11965, %r11964, %r11964, 16;
	add.s32 	%r11966, %r11951, %r11965;
	xor.b32  	%r11967, %r11917, %r11966;
	shf.l.wrap.b32 	%r11968, %r11967, %r11967, 12;
	add.s32 	%r11969, %r11963, %r11968;
	xor.b32  	%r11970, %r11965, %r11969;
	shf.l.wrap.b32 	%r11971, %r11970, %r11970, 8;
	add.s32 	%r11972, %r11966, %r11971;
	xor.b32  	%r11973, %r11968, %r11972;
	shf.l.wrap.b32 	%r11974, %r11973, %r11973, 7;
	add.s32 	%r11975, %r11936, %r11929;
	xor.b32  	%r11976, %r11950, %r11975;
	shf.l.wrap.b32 	%r11977, %r11976, %r11976, 16;
	add.s32 	%r11978, %r11915, %r11977;
	xor.b32  	%r11979, %r11929, %r11978;
	shf.l.wrap.b32 	%r11980, %r11979, %r11979, 12;
	add.s32 	%r11981, %r11975, %r11980;
	xor.b32  	%r11982, %r11977, %r11981;
	shf.l.wrap.b32 	%r11983, %r11982, %r11982, 8;
	add.s32 	%r11984, %r11978, %r11983;
	xor.b32  	%r11985, %r11980, %r11984;
	shf.l.wrap.b32 	%r11986, %r11985, %r11985, 7;
	add.s32 	%r11987, %r11948, %r11941;
	xor.b32  	%r11988, %r11914, %r11987;
	shf.l.wrap.b32 	%r11989, %r11988, %r11988, 16;
	add.s32 	%r11990, %r11927, %r11989;
	xor.b32  	%r11991, %r11941, %r11990;
	shf.l.wrap.b32 	%r11992, %r11991, %r11991, 12;
	add.s32 	%r11993, %r11987, %r11992;
	xor.b32  	%r11994, %r11989, %r11993;
	shf.l.wrap.b32 	%r11995, %r11994, %r11994, 8;
	add.s32 	%r11996, %r11990, %r11995;
	add.s32 	%r11997, %r11960, %r11974;
	xor.b32  	%r11998, %r11995, %r11997;
	shf.l.wrap.b32 	%r11999, %r11998, %r11998, 16;
	add.s32 	%r12000, %r11984, %r11999;
	xor.b32  	%r12001, %r11974, %r12000;
	shr.u32 	%r12002, %r12001, 20;
	add.s32 	%r12003, %r11997, %r12002;
	add.s32 	%r12004, %r11969, %r11986;
	xor.b32  	%r12005, %r11962, %r12004;
	shf.l.wrap.b32 	%r12006, %r12005, %r12005, 16;
	add.s32 	%r12007, %r11996, %r12006;
	xor.b32  	%r12008, %r11986, %r12007;
	shr.u32 	%r12009, %r12008, 20;
	add.s32 	%r12010, %r12004, %r12009;
	add.s32 	%r12011, %r11323, %r12003;
	add.s32 	%r12012, %r11335, %r12010;
	add.s32 	%r12013, %r22413, 10;
	mov.u32 	%r12014, %ctaid.x;
	shl.b32 	%r12015, %r12014, 11;
	mov.u32 	%r12016, %tid.x;
	and.b32  	%r12017, %r12016, 31;
	or.b32  	%r12018, %r12015, %r12017;
	shl.b32 	%r12019, %r12016, 3;
	and.b32  	%r12020, %r12019, 7936;
	add.s32 	%r12021, %r22408, %r12020;
	add.s32 	%r12022, %r12018, %r12021;
	shr.u32 	%r12023, %r12022, %r12013;
	and.b32  	%r12024, %r12023, 1;
	setp.eq.b32 	%p80, %r12024, 1;
	selp.b32 	%r12025, %r12012, %r12011, %p80;
	cvt.u16.u32 	%rs200, %r12025;
	and.b16  	%rs344, %rs200, 1;
	and.b16  	%rs201, %rs345, 255;
	setp.ne.s16 	%p81, %rs201, 1;
	@%p81 bra 	$L__BB7_74;
	add.s32 	%r12026, %r22413, 10;
	mov.u32 	%r12027, %ctaid.x;
	shl.b32 	%r12028, %r12027, 11;
	mov.u32 	%r12029, %tid.x;
	and.b32  	%r12030, %r12029, 31;
	or.b32  	%r12031, %r12028, %r12030;
	shl.b32 	%r12032, %r12029, 3;
	and.b32  	%r12033, %r12032, 7936;
	add.s32 	%r12034, %r22408, %r12033;
	add.s32 	%r12035, %r12031, %r12034;
	shr.u32 	%r12036, %r12035, %r12026;
	and.b32  	%r12037, %r12036, 1;
	setp.eq.b32 	%p82, %r12037, 1;
	ld.global.u32 	%r12038, [%rd299+-12];
	selp.b32 	%r12039, %r22423, %r22422, %p82;
	xor.b32  	%r12040, %r12039, %r12038;
	selp.b32 	%r12041, %r22424, %r22421, %p82;
	selp.b32 	%r22422, %r22422, %r12040, %p82;
	selp.b32 	%r22423, %r12040, %r22423, %p82;
	ld.global.u32 	%r12042, [%rd299+-8];
	xor.b32  	%r12043, %r12041, %r12042;
	selp.b32 	%r12044, %r22425, %r22420, %p82;
	selp.b32 	%r22421, %r22421, %r12043, %p82;
	selp.b32 	%r22424, %r12043, %r22424, %p82;
	ld.global.u32 	%r12045, [%rd299+-4];
	xor.b32  	%r12046, %r12044, %r12045;
	selp.b32 	%r12047, %r22426, %r22419, %p82;
	selp.b32 	%r22420, %r22420, %r12046, %p82;
	selp.b32 	%r22425, %r12046, %r22425, %p82;
	ld.global.u32 	%r12048, [%rd299];
	xor.b32  	%r12049, %r12047, %r12048;
	selp.b64 	%rd65, 445, 420, %p82;
	selp.b32 	%r22419, %r22419, %r12049, %p82;
	selp.b32 	%r22426, %r12049, %r22426, %p82;
	add.s64 	%rd66, %rd300, %rd65;
	ld.global.u8 	%rs202, [%rd66];
	xor.b16  	%rs344, %rs202, %rs344;
$L__BB7_74:
	add.s32 	%r12050, %r22413, 10;
	mov.u32 	%r12051, %ctaid.x;
	shl.b32 	%r12052, %r12051, 11;
	mov.u32 	%r12053, %tid.x;
	and.b32  	%r12054, %r12053, 31;
	or.b32  	%r12055, %r12052, %r12054;
	shl.b32 	%r12056, %r12053, 3;
	and.b32  	%r12057, %r12056, 7936;
	add.s32 	%r12058, %r22408, %r12057;
	add.s32 	%r12059, %r12055, %r12058;
	shr.u32 	%r12060, %r12059, %r12050;
	and.b32  	%r12061, %r12060, 1;
	setp.eq.b32 	%p83, %r12061, 1;
	selp.b32 	%r22418, %r22423, %r22422, %p83;
	selp.b32 	%r22417, %r22424, %r22421, %p83;
	selp.b32 	%r22416, %r22425, %r22420, %p83;
	selp.b32 	%r22415, %r22426, %r22419, %p83;
	add.s32 	%r986, %r22414, 1;
	add.s32 	%r12062, %r22414, -10;
	add.s32 	%r22413, %r22413, -1;
	add.s64 	%rd300, %rd300, 1;
	add.s64 	%rd299, %rd299, 16;
	setp.lt.u32 	%p84, %r12062, %r946;
	mov.u32 	%r22414, %r986;
	mov.u16 	%rs345, %rs344;
	@%p84 bra 	$L__BB7_72;
$L__BB7_75:
	and.b16  	%rs203, %rs344, 255;
	setp.eq.s16 	%p85, %rs203, 1;
	@%p85 bra 	$L__BB7_76;
	bra.uni 	$L__BB7_77;
$L__BB7_76:
	ld.param.u64 	%rd228, [fused_batch_pir_kernel_transposed_4_param_1];
	cvta.to.global.u64 	%rd67, %rd228;
	ld.global.u32 	%r12063, [%rd67+472];
	xor.b32  	%r22418, %r22418, %r12063;
$L__BB7_77:
	setp.ne.s16 	%p86, %rs203, 1;
	@%p86 bra 	$L__BB7_79;
	ld.param.u64 	%rd229, [fused_batch_pir_kernel_transposed_4_param_1];
	cvta.to.global.u64 	%rd68, %rd229;
	ld.global.u32 	%r12064, [%rd68+476];
	xor.b32  	%r22417, %r22417, %r12064;
$L__BB7_79:
	@%p86 bra 	$L__BB7_81;
	ld.param.u64 	%rd230, [fused_batch_pir_kernel_transposed_4_param_1];
	cvta.to.global.u64 	%rd69, %rd230;
	ld.global.u32 	%r12065, [%rd69+480];
	xor.b32  	%r22416, %r22416, %r12065;
$L__BB7_81:
	@%p86 bra 	$L__BB7_83;
	ld.param.u64 	%rd231, [fused_batch_pir_kernel_transposed_4_param_1];
	cvta.to.global.u64 	%rd70, %rd231;
	ld.global.u32 	%r12066, [%rd70+484];
	xor.b32  	%r22415, %r22415, %r12066;
$L__BB7_83:
	ld.param.u32 	%r21804, [fused_batch_pir_kernel_transposed_4_param_4];
	mov.u32 	%r12068, %ctaid.x;
	shl.b32 	%r12069, %r12068, 11;
	mov.u32 	%r12070, %tid.x;
	and.b32  	%r12071, %r12070, 31;
	or.b32  	%r12072, %r12069, %r12071;
	shl.b32 	%r12073, %r12070, 3;
	and.b32  	%r12074, %r12073, 7936;
	add.s32 	%r12075, %r22408, %r12074;
	add.s32 	%r12076, %r12072, %r12075;
	setp.ge.s32 	%p89, %r12076, %r21804;
	mov.b32 	%r22447, 0;
	mov.u32 	%r22448, %r22447;
	mov.u32 	%r22449, %r22447;
	mov.u32 	%r22450, %r22447;
	@%p89 bra 	$L__BB7_97;
	ld.param.u64 	%rd232, [fused_batch_pir_kernel_transposed_4_param_1];
	cvta.to.global.u64 	%rd71, %rd232;
	ld.global.u8 	%rs207, [%rd71+505];
	max.u16 	%rs208, %rs207, 11;
	cvt.u32.u16 	%r12077, %rs208;
	add.s32 	%r22438, %r12077, -11;
	ld.shared.u32 	%r22450, [s_mem+49364];
	ld.shared.v2.u32 	{%r22449, %r22448}, [s_mem+49368];
	ld.shared.u32 	%r22447, [s_mem+49376];
	ld.shared.u8 	%rs349, [s_mem+49380];
	cvt.u32.u16 	%r1004, %rs207;
	setp.ge.u32 	%p90, %r22438, %r1004;
	@%p90 bra 	$L__BB7_89;
	mov.u16 	%rs347, %rs349;
$L__BB7_86:
	ld.const.u32 	%r12078, [CHACHA_CONSTANTS];
	add.s32 	%r12079, %r12078, %r22450;
	shf.l.wrap.b32 	%r12080, %r12079, %r12079, 16;
	add.s32 	%r12081, %r22450, %r12080;
	xor.b32  	%r12082, %r22450, %r12081;
	shf.l.wrap.b32 	%r12083, %r12082, %r12082, 12;
	add.s32 	%r12084, %r12079, %r12083;
	xor.b32  	%r12085, %r12080, %r12084;
	shf.l.wrap.b32 	%r12086, %r12085, %r12085, 8;
	add.s32 	%r12087, %r12081, %r12086;
	xor.b32  	%r12088, %r12083, %r12087;
	shf.l.wrap.b32 	%r12089, %r12088, %r12088, 7;
	ld.const.u32 	%r12090, [CHACHA_CONSTANTS+4];
	add.s32 	%r12091, %r12090, %r22449;
	shf.l.wrap.b32 	%r12092, %r12091, %r12091, 16;
	add.s32 	%r12093, %r22449, %r12092;
	xor.b32  	%r12094, %r22449, %r12093;
	shf.l.wrap.b32 	%r12095, %r12094, %r12094, 12;
	add.s32 	%r12096, %r12091, %r12095;
	xor.b32  	%r12097, %r12092, %r12096;
	shf.l.wrap.b32 	%r12098, %r12097, %r12097, 8;
	add.s32 	%r12099, %r12093, %r12098;
	xor.b32  	%r12100, %r12095, %r12099;
	shf.l.wrap.b32 	%r12101, %r12100, %r12100, 7;
	ld.const.u32 	%r12102, [CHACHA_CONSTANTS+8];
	add.s32 	%r12103, %r12102, %r22448;
	shf.l.wrap.b32 	%r12104, %r12103, %r12103, 16;
	add.s32 	%r12105, %r22448, %r12104;
	xor.b32  	%r12106, %r22448, %r12105;
	shf.l.wrap.b32 	%r12107, %r12106, %r12106, 12;
	add.s32 	%r12108, %r12103, %r12107;
	xor.b32  	%r12109, %r12104, %r12108;
	shf.l.wrap.b32 	%r12110, %r12109, %r12109, 8;
	add.s32 	%r12111, %r12105, %r12110;
	xor.b32  	%r12112, %r12107, %r12111;
	shf.l.wrap.b32 	%r12113, %r12112, %r12112, 7;
	ld.const.u32 	%r12114, [CHACHA_CONSTANTS+12];
	add.s32 	%r12115, %r12114, %r22447;
	shf.l.wrap.b32 	%r12116, %r12115, %r12115, 16;
	add.s32 	%r12117, %r22447, %r12116;
	xor.b32  	%r12118, %r22447, %r12117;
	shf.l.wrap.b32 	%r12119, %r12118, %r12118, 12;
	add.s32 	%r12120, %r12115, %r12119;
	xor.b32  	%r12121, %r12116, %r12120;
	shf.l.wrap.b32 	%r12122, %r12121, %r12121, 8;
	add.s32 	%r12123, %r12117, %r12122;
	xor.b32  	%r12124, %r12119, %r12123;
	shf.l.wrap.b32 	%r12125, %r12124, %r12124, 7;
	add.s32 	%r12126, %r12084, %r12101;
	xor.b32  	%r12127, %r12122, %r12126;
	shf.l.wrap.b32 	%r12128, %r12127, %r12127, 16;
	add.s32 	%r12129, %r12111, %r12128;
	xor.b32  	%r12130, %r12101, %r12129;
	shf.l.wrap.b32 	%r12131, %r12130, %r12130, 12;
	add.s32 	%r12132, %r12126, %r12131;
	xor.b32  	%r12133, %r12128, %r12132;
	shf.l.wrap.b32 	%r12134, %r12133, %r12133, 8;
	add.s32 	%r12135, %r12129, %r12134;
	xor.b32  	%r12136, %r12131, %r12135;
	shf.l.wrap.b32 	%r12137, %r12136, %r12136, 7;
	add.s32 	%r12138, %r12096, %r12113;
	xor.b32  	%r12139, %r12086, %r12138;
	shf.l.wrap.b32 	%r12140, %r12139, %r12139, 16;
	add.s32 	%r12141, %r12123, %r12140;
	xor.b32  	%r12142, %r12113, %r12141;
	shf.l.wrap.b32 	%r12143, %r12142, %r12142, 12;
	add.s32 	%r12144, %r12138, %r12143;
	xor.b32  	%r12145, %r12140, %r12144;
	shf.l.wrap.b32 	%r12146, %r12145, %r12145, 8;
	add.s32 	%r12147, %r12141, %r12146;
	xor.b32  	%r12148, %r12143, %r12147;
	shf.l.wrap.b32 	%r12149, %r12148, %r12148, 7;
	add.s32 	%r12150, %r12108, %r12125;
	xor.b32  	%r12151, %r12098, %r12150;
	shf.l.wrap.b32 	%r12152, %r12151, %r12151, 16;
	add.s32 	%r12153, %r12087, %r12152;
	xor.b32  	%r12154, %r12125, %r12153;
	shf.l.wrap.b32 	%r12155, %r12154, %r12154, 12;
	add.s32 	%r12156, %r12150, %r12155;
	xor.b32  	%r12157, %r12152, %r12156;
	shf.l.wrap.b32 	%r12158, %r12157, %r12157, 8;
	add.s32 	%r12159, %r12153, %r12158;
	xor.b32  	%r12160, %r12155, %r12159;
	shf.l.wrap.b32 	%r12161, %r12160, %r12160, 7;
	add.s32 	%r12162, %r12120, %r12089;
	xor.b32  	%r12163, %r12110, %r12162;
	shf.l.wrap.b32 	%r12164, %r12163, %r12163, 16;
	add.s32 	%r12165, %r12099, %r12164;
	xor.b32  	%r12166, %r12089, %r12165;
	shf.l.wrap.b32 	%r12167, %r12166, %r12166, 12;
	add.s32 	%r12168, %r12162, %r12167;
	xor.b32  	%r12169, %r12164, %r12168;
	shf.l.wrap.b32 	%r12170, %r12169, %r12169, 8;
	add.s32 	%r12171, %r12165, %r12170;
	xor.b32  	%r12172, %r12167, %r12171;
	shf.l.wrap.b32 	%r12173, %r12172, %r12172, 7;
	add.s32 	%r12174, %r12132, %r12173;
	xor.b32  	%r12175, %r12146, %r12174;
	shf.l.wrap.b32 	%r12176, %r12175, %r12175, 16;
	add.s32 	%r12177, %r12159, %r12176;
	xor.b32  	%r12178, %r12173, %r12177;
	shf.l.wrap.b32 	%r12179, %r12178, %r12178, 12;
	add.s32 	%r12180, %r12174, %r12179;
	xor.b32  	%r12181, %r12176, %r12180;
	shf.l.wrap.b32 	%r12182, %r12181, %r12181, 8;
	add.s32 	%r12183, %r12177, %r12182;
	xor.b32  	%r12184, %r12179, %r12183;
	shf.l.wrap.b32 	%r12185, %r12184, %r12184, 7;
	add.s32 	%r12186, %r12144, %r12137;
	xor.b32  	%r12187, %r12158, %r12186;
	shf.l.wrap.b32 	%r12188, %r12187, %r12187, 16;
	add.s32 	%r12189, %r12171, %r12188;
	xor.b32  	%r12190, %r12137, %r12189;
	shf.l.wrap.b32 	%r12191, %r12190, %r12190, 12;
	add.s32 	%r12192, %r12186, %r12191;
	xor.b32  	%r12193, %r12188, %r12192;
	shf.l.wrap.b32 	%r12194, %r12193, %r12193, 8;
	add.s32 	%r12195, %r12189, %r12194;
	xor.b32  	%r12196, %r12191, %r12195;
	shf.l.wrap.b32 	%r12197, %r12196, %r12196, 7;
	add.s32 	%r12198, %r12156, %r12149;
	xor.b32  	%r12199, %r12170, %r12198;
	shf.l.wrap.b32 	%r12200, %r12199, %r12199, 16;
	add.s32 	%r12201, %r12135, %r12200;
	xor.b32  	%r12202, %r12149, %r12201;
	shf.l.wrap.b32 	%r12203, %r12202, %r12202, 12;
	add.s32 	%r12204, %r12198, %r12203;
	xor.b32  	%r12205, %r12200, %r12204;
	shf.l.wrap.b32 	%r12206, %r12205, %r12205, 8;
	add.s32 	%r12207, %r12201, %r12206;
	xor.b32  	%r12208, %r12203, %r12207;
	shf.l.wrap.b32 	%r12209, %r12208, %r12208, 7;
	add.s32 	%r12210, %r12168, %r12161;
	xor.b32  	%r12211, %r12134, %r12210;
	shf.l.wrap.b32 	%r12212, %r12211, %r12211, 16;
	add.s32 	%r12213, %r12147, %r12212;
	xor.b32  	%r12214, %r12161, %r12213;
	shf.l.wrap.b32 	%r12215, %r12214, %r12214, 12;
	add.s32 	%r12216, %r12210, %r12215;
	xor.b32  	%r12217, %r12212, %r12216;
	shf.l.wrap.b32 	%r12218, %r12217, %r12217, 8;
	add.s32 	%r12219, %r12213, %r12218;
	xor.b32  	%r12220, %r12215, %r12219;
	shf.l.wrap.b32 	%r12221, %r12220, %r12220, 7;
	add.s32 	%r12222, %r12180, %r12197;
	xor.b32  	%r12223, %r12218, %r12222;
	shf.l.wrap.b32 	%r12224, %r12223, %r12223, 16;
	add.s32 	%r12225, %r12207, %r12224;
	xor.b32  	%r12226, %r12197, %r12225;
	shf.l.wrap.b32 	%r12227, %r12226, %r12226, 12;
	add.s32 	%r12228, %r12222, %r12227;
	xor.b32  	%r12229, %r12224, %r12228;
	shf.l.wrap.b32 	%r12230, %r12229, %r12229, 8;
	add.s32 	%r12231, %r12225, %r12230;
	xor.b32  	%r12232, %r12227, %r12231;
	shf.l.wrap.b32 	%r12233, %r12232, %r12232, 7;
	add.s32 	%r12234, %r12192, %r12209;
	xor.b32  	%r12235, %r12182, %r12234;
	shf.l.wrap.b32 	%r12236, %r12235, %r12235, 16;
	add.s32 	%r12237, %r12219, %r12236;
	xor.b32  	%r12238, %r12209, %r12237;
	shf.l.wrap.b32 	%r12239, %r12238, %r12238, 12;
	add.s32 	%r12240, %r12234, %r12239;
	xor.b32  	%r12241, %r12236, %r12240;
	shf.l.wrap.b32 	%r12242, %r12241, %r12241, 8;
	add.s32 	%r12243, %r12237, %r12242;
	xor.b32  	%r12244, %r12239, %r12243;
	shf.l.wrap.b32 	%r12245, %r12244, %r12244, 7;
	add.s32 	%r12246, %r12204, %r12221;
	xor.b32  	%r12247, %r12194, %r12246;
	shf.l.wrap.b32 	%r12248, %r12247, %r12247, 16;
	add.s32 	%r12249, %r12183, %r12248;
	xor.b32  	%r12250, %r12221, %r12249;
	shf.l.wrap.b32 	%r12251, %r12250, %r12250, 12;
	add.s32 	%r12252, %r12246, %r12251;
	xor.b32  	%r12253, %r12248, %r12252;
	shf.l.wrap.b32 	%r12254, %r12253, %r12253, 8;
	add.s32 	%r12255, %r12249, %r12254;
	xor.b32  	%r12256, %r12251, %r12255;
	shf.l.wrap.b32 	%r12257, %r12256, %r12256, 7;
	add.s32 	%r12258, %r12216, %r12185;
	xor.b32  	%r12259, %r12206, %r12258;
	shf.l.wrap.b32 	%r12260, %r12259, %r12259, 16;
	add.s32 	%r12261, %r12195, %r12260;
	xor.b32  	%r12262, %r12185, %r12261;
	shf.l.wrap.b32 	%r12263, %r12262, %r12262, 12;
	add.s32 	%r12264, %r12258, %r12263;
	xor.b32  	%r12265, %r12260, %r12264;
	shf.l.wrap.b32 	%r12266, %r12265, %r12265, 8;
	add.s32 	%r12267, %r12261, %r12266;
	xor.b32  	%r12268, %r12263, %r12267;
	shf.l.wrap.b32 	%r12269, %r12268, %r12268, 7;
	add.s32 	%r12270, %r12228, %r12269;
	xor.b32  	%r12271, %r12242, %r12270;
	shf.l.wrap.b32 	%r12272, %r12271, %r12271, 16;
	add.s32 	%r12273, %r12255, %r12272;
	xor.b32  	%r12274, %r12269, %r12273;
	shf.l.wrap.b32 	%r12275, %r12274, %r12274, 12;
	add.s32 	%r12276, %r12270, %r12275;
	xor.b32  	%r12277, %r12272, %r12276;
	shf.l.wrap.b32 	%r12278, %r12277, %r12277, 8;
	add.s32 	%r12279, %r12273, %r12278;
	xor.b32  	%r12280, %r12275, %r12279;
	shf.l.wrap.b32 	%r12281, %r12280, %r12280, 7;
	add.s32 	%r12282, %r12240, %r12233;
	xor.b32  	%r12283, %r12254, %r12282;
	shf.l.wrap.b32 	%r12284, %r12283, %r12283, 16;
	add.s32 	%r12285, %r12267, %r12284;
	xor.b32  	%r12286, %r12233, %r12285;
	shf.l.wrap.b32 	%r12287, %r12286, %r12286, 12;
	add.s32 	%r12288, %r12282, %r12287;
	xor.b32  	%r12289, %r12284, %r12288;
	shf.l.wrap.b32 	%r12290, %r12289, %r12289, 8;
	add.s32 	%r12291, %r12285, %r12290;
	xor.b32  	%r12292, %r12287, %r12291;
	shf.l.wrap.b32 	%r12293, %r12292, %r12292, 7;
	add.s32 	%r12294, %r12252, %r12245;
	xor.b32  	%r12295, %r12266, %r12294;
	shf.l.wrap.b32 	%r12296, %r12295, %r12295, 16;
	add.s32 	%r12297, %r12231, %r12296;
	xor.b32  	%r12298, %r12245, %r12297;
	shf.l.wrap.b32 	%r12299, %r12298, %r12298, 12;
	add.s32 	%r12300, %r12294, %r12299;
	xor.b32  	%r12301, %r12296, %r12300;
	shf.l.wrap.b32 	%r12302, %r12301, %r12301, 8;
	add.s32 	%r12303, %r12297, %r12302;
	xor.b32  	%r12304, %r12299, %r12303;
	shf.l.wrap.b32 	%r12305, %r12304, %r12304, 7;
	add.s32 	%r12306, %r12264, %r12257;
	xor.b32  	%r12307, %r12230, %r12306;
	shf.l.wrap.b32 	%r12308, %r12307, %r12307, 16;
	add.s32 	%r12309, %r12243, %r12308;
	xor.b32  	%r12310, %r12257, %r12309;
	shf.l.wrap.b32 	%r12311, %r12310, %r12310, 12;
	add.s32 	%r12312, %r12306, %r12311;
	xor.b32  	%r12313, %r12308, %r12312;
	shf.l.wrap.b32 	%r12314, %r12313, %r12313, 8;
	add.s32 	%r12315, %r12309, %r12314;
	xor.b32  	%r12316, %r12311, %r12315;
	shf.l.wrap.b32 	%r12317, %r12316, %r12316, 7;
	add.s32 	%r12318, %r12276, %r12293;
	xor.b32  	%r12319, %r12314, %r12318;
	shf.l.wrap.b32 	%r12320, %r12319, %r12319, 16;
	add.s32 	%r12321, %r12303, %r12320;
	xor.b32  	%r12322, %r12293, %r12321;
	shf.l.wrap.b32 	%r12323, %r12322, %r12322, 12;
	add.s32 	%r12324, %r12318, %r12323;
	xor.b32  	%r12325, %r12320, %r12324;
	shf.l.wrap.b32 	%r12326, %r12325, %r12325, 8;
	add.s32 	%r12327, %r12321, %r12326;
	xor.b32  	%r12328, %r12323, %r12327;
	shf.l.wrap.b32 	%r12329, %r12328, %r12328, 7;
	add.s32 	%r12330, %r12288, %r12305;
	xor.b32  	%r12331, %r12278, %r12330;
	shf.l.wrap.b32 	%r12332, %r12331, %r12331, 16;
	add.s32 	%r12333, %r12315, %r12332;
	xor.b32  	%r12334, %r12305, %r12333;
	shf.l.wrap.b32 	%r12335, %r12334, %r12334, 12;
	add.s32 	%r12336, %r12330, %r12335;
	xor.b32  	%r12337, %r12332, %r12336;
	shf.l.wrap.b32 	%r12338, %r12337, %r12337, 8;
	add.s32 	%r12339, %r12333, %r12338;
	xor.b32  	%r12340, %r12335, %r12339;
	shf.l.wrap.b32 	%r12341, %r12340, %r12340, 7;
	add.s32 	%r12342, %r12300, %r12317;
	xor.b32  	%r12343, %r12290, %r12342;
	shf.l.wrap.b32 	%r12344, %r12343, %r12343, 16;
	add.s32 	%r12345, %r12279, %r12344;
	xor.b32  	%r12346, %r12317, %r12345;
	shf.l.wrap.b32 	%r12347, %r12346, %r12346, 12;
	add.s32 	%r12348, %r12342, %r12347;
	xor.b32  	%r12349, %r12344, %r12348;
	shf.l.wrap.b32 	%r12350, %r12349, %r12349, 8;
	add.s32 	%r12351, %r12345, %r12350;
	xor.b32  	%r12352, %r12347, %r12351;
	shf.l.wrap.b32 	%r12353, %r12352, %r12352, 7;
	add.s32 	%r12354, %r12312, %r12281;
	xor.b32  	%r12355, %r12302, %r12354;
	shf.l.wrap.b32 	%r12356, %r12355, %r12355, 16;
	add.s32 	%r12357, %r12291, %r12356;
	xor.b32  	%r12358, %r12281, %r12357;
	shf.l.wrap.b32 	%r12359, %r12358, %r12358, 12;
	add.s32 	%r12360, %r12354, %r12359;
	xor.b32  	%r12361, %r12356, %r12360;
	shf.l.wrap.b32 	%r12362, %r12361, %r12361, 8;
	add.s32 	%r12363, %r12357, %r12362;
	xor.b32  	%r12364, %r12359, %r12363;
	shf.l.wrap.b32 	%r12365, %r12364, %r12364, 7;
	add.s32 	%r12366, %r12324, %r12365;
	xor.b32  	%r12367, %r12338, %r12366;
	shf.l.wrap.b32 	%r12368, %r12367, %r12367, 16;
	add.s32 	%r12369, %r12351, %r12368;
	xor.b32  	%r12370, %r12365, %r12369;
	shf.l.wrap.b32 	%r12371, %r12370, %r12370, 12;
	add.s32 	%r12372, %r12366, %r12371;
	xor.b32  	%r12373, %r12368, %r12372;
	shf.l.wrap.b32 	%r12374, %r12373, %r12373, 8;
	add.s32 	%r12375, %r12369, %r12374;
	xor.b32  	%r12376, %r12371, %r12375;
	shf.l.wrap.b32 	%r12377, %r12376, %r12376, 7;
	add.s32 	%r12378, %r12336, %r12329;
	xor.b32  	%r12379, %r12350, %r12378;
	shf.l.wrap.b32 	%r12380, %r12379, %r12379, 16;
	add.s32 	%r12381, %r12363, %r12380;
	xor.b32  	%r12382, %r12329, %r12381;
	shf.l.wrap.b32 	%r12383, %r12382, %r12382, 12;
	add.s32 	%r12384, %r12378, %r12383;
	xor.b32  	%r12385, %r12380, %r12384;
	shf.l.wrap.b32 	%r12386, %r12385, %r12385, 8;
	add.s32 	%r12387, %r12381, %r12386;
	xor.b32  	%r12388, %r12383, %r12387;
	shf.l.wrap.b32 	%r12389, %r12388, %r12388, 7;
	add.s32 	%r12390, %r12348, %r12341;
	xor.b32  	%r12391, %r12362, %r12390;
	shf.l.wrap.b32 	%r12392, %r12391, %r12391, 16;
	add.s32 	%r12393, %r12327, %r12392;
	xor.b32  	%r12394, %r12341, %r12393;
	shf.l.wrap.b32 	%r12395, %r12394, %r12394, 12;
	add.s32 	%r12396, %r12390, %r12395;
	xor.b32  	%r12397, %r12392, %r12396;
	shf.l.wrap.b32 	%r12398, %r12397, %r12397, 8;
	add.s32 	%r12399, %r12393, %r12398;
	xor.b32  	%r12400, %r12395, %r12399;
	shf.l.wrap.b32 	%r12401, %r12400, %r12400, 7;
	add.s32 	%r12402, %r12360, %r12353;
	xor.b32  	%r12403, %r12326, %r12402;
	shf.l.wrap.b32 	%r12404, %r12403, %r12403, 16;
	add.s32 	%r12405, %r12339, %r12404;
	xor.b32  	%r12406, %r12353, %r12405;
	shf.l.wrap.b32 	%r12407, %r12406, %r12406, 12;
	add.s32 	%r12408, %r12402, %r12407;
	xor.b32  	%r12409, %r12404, %r12408;
	shf.l.wrap.b32 	%r12410, %r12409, %r12409, 8;
	add.s32 	%r12411, %r12405, %r12410;
	xor.b32  	%r12412, %r12407, %r12411;
	shf.l.wrap.b32 	%r12413, %r12412, %r12412, 7;
	add.s32 	%r12414, %r12372, %r12389;
	xor.b32  	%r12415, %r12410, %r12414;
	shf.l.wrap.b32 	%r12416, %r12415, %r12415, 16;
	add.s32 	%r12417, %r12399, %r12416;
	xor.b32  	%r12418, %r12389, %r12417;
	shf.l.wrap.b32 	%r12419, %r12418, %r12418, 12;
	add.s32 	%r12420, %r12414, %r12419;
	xor.b32  	%r12421, %r12416, %r12420;
	shf.l.wrap.b32 	%r12422, %r12421, %r12421, 8;
	add.s32 	%r12423, %r12417, %r12422;
	xor.b32  	%r12424, %r12419, %r12423;
	shf.l.wrap.b32 	%r12425, %r12424, %r12424, 7;
	add.s32 	%r12426, %r12384, %r12401;
	xor.b32  	%r12427, %r12374, %r12426;
	shf.l.wrap.b32 	%r12428, %r12427, %r12427, 16;
	add.s32 	%r12429, %r12411, %r12428;
	xor.b32  	%r12430, %r12401, %r12429;
	shf.l.wrap.b32 	%r12431, %r12430, %r12430, 12;
	add.s32 	%r12432, %r12426, %r12431;
	xor.b32  	%r12433, %r12428, %r12432;
	shf.l.wrap.b32 	%r12434, %r12433, %r12433, 8;
	add.s32 	%r12435, %r12429, %r12434;
	xor.b32  	%r12436, %r12431, %r12435;
	shf.l.wrap.b32 	%r12437, %r12436, %r12436, 7;
	add.s32 	%r12438, %r12396, %r12413;
	xor.b32  	%r12439, %r12386, %r12438;
	shf.l.wrap.b32 	%r12440, %r12439, %r12439, 16;
	add.s32 	%r12441, %r12375, %r12440;
	xor.b32  	%r12442, %r12413, %r12441;
	shf.l.wrap.b32 	%r12443, %r12442, %r12442, 12;
	add.s32 	%r12444, %r12438, %r12443;
	xor.b32  	%r12445, %r12440, %r12444;
	shf.l.wrap.b32 	%r12446, %r12445, %r12445, 8;
	add.s32 	%r12447, %r12441, %r12446;
	xor.b32  	%r12448, %r12443, %r12447;
	shf.l.wrap.b32 	%r12449, %r12448, %r12448, 7;
	add.s32 	%r12450, %r12408, %r12377;
	xor.b32  	%r12451, %r12398, %r12450;
	shf.l.wrap.b32 	%r12452, %r12451, %r12451, 16;
	add.s32 	%r12453, %r12387, %r12452;
	xor.b32  	%r12454, %r12377, %r12453;
	shf.l.wrap.b32 	%r12455, %r12454, %r12454, 12;
	add.s32 	%r12456, %r12450, %r12455;
	xor.b32  	%r12457, %r12452, %r12456;
	shf.l.wrap.b32 	%r12458, %r12457, %r12457, 8;
	add.s32 	%r12459, %r12453, %r12458;
	xor.b32  	%r12460, %r12455, %r12459;
	shf.l.wrap.b32 	%r12461, %r12460, %r12460, 7;
	add.s32 	%r22442, %r12078, %r12420;
	add.s32 	%r22441, %r12090, %r12432;
	add.s32 	%r22440, %r12102, %r12444;
	add.s32 	%r22439, %r12114, %r12456;
	add.s32 	%r22443, %r22450, %r12461;
	add.s32 	%r22444, %r22449, %r12425;
	add.s32 	%r22445, %r22448, %r12437;
	add.s32 	%r22446, %r22447, %r12449;
	xor.b32  	%r12462, %r12079, 1;
	shf.l.wrap.b32 	%r12463, %r12079, %r12462, 16;
	add.s32 	%r12464, %r22450, %r12463;
	xor.b32  	%r12465, %r22450, %r12464;
	shf.l.wrap.b32 	%r12466, %r12465, %r12465, 12;
	add.s32 	%r12467, %r12079, %r12466;
	xor.b32  	%r12468, %r12463, %r12467;
	shf.l.wrap.b32 	%r12469, %r12468, %r12468, 8;
	add.s32 	%r12470, %r12464, %r12469;
	xor.b32  	%r12471, %r12466, %r12470;
	shf.l.wrap.b32 	%r12472, %r12471, %r12471, 7;
	add.s32 	%r12473, %r12467, %r12101;
	xor.b32  	%r12474, %r12122, %r12473;
	shf.l.wrap.b32 	%r12475, %r12474, %r12474, 16;
	add.s32 	%r12476, %r12111, %r12475;
	xor.b32  	%r12477, %r12101, %r12476;
	shf.l.wrap.b32 	%r12478, %r12477, %r12477, 12;
	add.s32 	%r12479, %r12473, %r12478;
	xor.b32  	%r12480, %r12475, %r12479;
	shf.l.wrap.b32 	%r12481, %r12480, %r12480, 8;
	add.s32 	%r12482, %r12476, %r12481;
	xor.b32  	%r12483, %r12478, %r12482;
	shf.l.wrap.b32 	%r12484, %r12483, %r12483, 7;
	xor.b32  	%r12485, %r12469, %r12138;
	shf.l.wrap.b32 	%r12486, %r12485, %r12485, 16;
	add.s32 	%r12487, %r12123, %r12486;
	xor.b32  	%r12488, %r12113, %r12487;
	shf.l.wrap.b32 	%r12489, %r12488, %r12488, 12;
	add.s32 	%r12490, %r12138, %r12489;
	xor.b32  	%r12491, %r12486, %r12490;
	shf.l.wrap.b32 	%r12492, %r12491, %r12491, 8;
	add.s32 	%r12493, %r12487, %r12492;
	xor.b32  	%r12494, %r12489, %r12493;
	shf.l.wrap.b32 	%r12495, %r12494, %r12494, 7;
	add.s32 	%r12496, %r12470, %r12152;
	xor.b32  	%r12497, %r12125, %r12496;
	shf.l.wrap.b32 	%r12498, %r12497, %r12497, 12;
	add.s32 	%r12499, %r12150, %r12498;
	xor.b32  	%r12500, %r12152, %r12499;
	shf.l.wrap.b32 	%r12501, %r12500, %r12500, 8;
	add.s32 	%r12502, %r12496, %r12501;
	xor.b32  	%r12503, %r12498, %r12502;
	shf.l.wrap.b32 	%r12504, %r12503, %r12503, 7;
	add.s32 	%r12505, %r12120, %r12472;
	xor.b32  	%r12506, %r12110, %r12505;
	shf.l.wrap.b32 	%r12507, %r12506, %r12506, 16;
	add.s32 	%r12508, %r12099, %r12507;
	xor.b32  	%r12509, %r12472, %r12508;
	shf.l.wrap.b32 	%r12510, %r12509, %r12509, 12;
	add.s32 	%r12511, %r12505, %r12510;
	xor.b32  	%r12512, %r12507, %r12511;
	shf.l.wrap.b32 	%r12513, %r12512, %r12512, 8;
	add.s32 	%r12514, %r12508, %r12513;
	xor.b32  	%r12515, %r12510, %r12514;
	shf.l.wrap.b32 	%r12516, %r12515, %r12515, 7;
	add.s32 	%r12517, %r12479, %r12516;
	xor.b32  	%r12518, %r12492, %r12517;
	shf.l.wrap.b32 	%r12519, %r12518, %r12518, 16;
	add.s32 	%r12520, %r12502, %r12519;
	xor.b32  	%r12521, %r12516, %r12520;
	shf.l.wrap.b32 	%r12522, %r12521, %r12521, 12;
	add.s32 	%r12523, %r12517, %r12522;
	xor.b32  	%r12524, %r12519, %r12523;
	shf.l.wrap.b32 	%r12525, %r12524, %r12524, 8;
	add.s32 	%r12526, %r12520, %r12525;
	xor.b32  	%r12527, %r12522, %r12526;
	shf.l.wrap.b32 	%r12528, %r12527, %r12527, 7;
	add.s32 	%r12529, %r12490, %r12484;
	xor.b32  	%r12530, %r12501, %r12529;
	shf.l.wrap.b32 	%r12531, %r12530, %r12530, 16;
	add.s32 	%r12532, %r12514, %r12531;
	xor.b32  	%r12533, %r12484, %r12532;
	shf.l.wrap.b32 	%r12534, %r12533, %r12533, 12;
	add.s32 	%r12535, %r12529, %r12534;
	xor.b32  	%r12536, %r12531, %r12535;
	shf.l.wrap.b32 	%r12537, %r12536, %r12536, 8;
	add.s32 	%r12538, %r12532, %r12537;
	xor.b32  	%r12539, %r12534, %r12538;
	shf.l.wrap.b32 	%r12540, %r12539, %r12539, 7;
	add.s32 	%r12541, %r12499, %r12495;
	xor.b32  	%r12542, %r12513, %r12541;
	shf.l.wrap.b32 	%r12543, %r12542, %r12542, 16;
	add.s32 	%r12544, %r12482, %r12543;
	xor.b32  	%r12545, %r12495, %r12544;
	shf.l.wrap.b32 	%r12546, %r12545, %r12545, 12;
	add.s32 	%r12547, %r12541, %r12546;
	xor.b32  	%r12548, %r12543, %r12547;
	shf.l.wrap.b32 	%r12549, %r12548, %r12548, 8;
	add.s32 	%r12550, %r12544, %r12549;
	xor.b32  	%r12551, %r12546, %r12550;
	shf.l.wrap.b32 	%r12552, %r12551, %r12551, 7;
	add.s32 	%r12553, %r12511, %r12504;
	xor.b32  	%r12554, %r12481, %r12553;
	shf.l.wrap.b32 	%r12555, %r12554, %r12554, 16;
	add.s32 	%r12556, %r12493, %r12555;
	xor.b32  	%r12557, %r12504, %r12556;
	shf.l.wrap.b32 	%r12558, %r12557, %r12557, 12;
	add.s32 	%r12559, %r12553, %r12558;
	xor.b32  	%r12560, %r12555, %r12559;
	shf.l.wrap.b32 	%r12561, %r12560, %r12560, 8;
	add.s32 	%r12562, %r12556, %r12561;
	xor.b32  	%r12563, %r12558, %r12562;
	shf.l.wrap.b32 	%r12564, %r12563, %r12563, 7;
	add.s32 	%r12565, %r12523, %r12540;
	xor.b32  	%r12566, %r12561, %r12565;
	shf.l.wrap.b32 	%r12567, %r12566, %r12566, 16;
	add.s32 	%r12568, %r12550, %r12567;
	xor.b32  	%r12569, %r12540, %r12568;
	shf.l.wrap.b32 	%r12570, %r12569, %r12569, 12;
	add.s32 	%r12571, %r12565, %r12570;
	xor.b32  	%r12572, %r12567, %r12571;
	shf.l.wrap.b32 	%r12573, %r12572, %r12572, 8;
	add.s32 	%r12574, %r12568, %r12573;
	xor.b32  	%r12575, %r12570, %r12574;
	shf.l.wrap.b32 	%r12576, %r12575, %r12575, 7;
	add.s32 	%r12577, %r12535, %r12552;
	xor.b32  	%r12578, %r12525, %r12577;
	shf.l.wrap.b32 	%r12579, %r12578, %r12578, 16;
	add.s32 	%r12580, %r12562, %r12579;
	xor.b32  	%r12581, %r12552, %r12580;
	shf.l.wrap.b32 	%r12582, %r12581, %r12581, 12;
	add.s32 	%r12583, %r12577, %r12582;
	xor.b32  	%r12584, %r12579, %r12583;
	shf.l.wrap.b32 	%r12585, %r12584, %r12584, 8;
	add.s32 	%r12586, %r12580, %r12585;
	xor.b32  	%r12587, %r12582, %r12586;
	shf.l.wrap.b32 	%r12588, %r12587, %r12587, 7;
	add.s32 	%r12589, %r12547, %r12564;
	xor.b32  	%r12590, %r12537, %r12589;
	shf.l.wrap.b32 	%r12591, %r12590, %r12590, 16;
	add.s32 	%r12592, %r12526, %r12591;
	xor.b32  	%r12593, %r12564, %r12592;
	shf.l.wrap.b32 	%r12594, %r12593, %r12593, 12;
	add.s32 	%r12595, %r12589, %r12594;
	xor.b32  	%r12596, %r12591, %r12595;
	shf.l.wrap.b32 	%r12597, %r12596, %r12596, 8;
	add.s32 	%r12598, %r12592, %r12597;
	xor.b32  	%r12599, %r12594, %r12598;
	shf.l.wrap.b32 	%r12600, %r12599, %r12599, 7;
	add.s32 	%r12601, %r12559, %r12528;
	xor.b32  	%r12602, %r12549, %r12601;
	shf.l.wrap.b32 	%r12603, %r12602, %r12602, 16;
	add.s32 	%r12604, %r12538, %r12603;
	xor.b32  	%r12605, %r12528, %r12604;
	shf.l.wrap.b32 	%r12606, %r12605, %r12605, 12;
	add.s32 	%r12607, %r12601, %r12606;
	xor.b32  	%r12608, %r12603, %r12607;
	shf.l.wrap.b32 	%r12609, %r12608, %r12608, 8;
	add.s32 	%r12610, %r12604, %r12609;
	xor.b32  	%r12611, %r12606, %r12610;
	shf.l.wrap.b32 	%r12612, %r12611, %r12611, 7;
	add.s32 	%r12613, %r12571, %r12612;
	xor.b32  	%r12614, %r12585, %r12613;
	shf.l.wrap.b32 	%r12615, %r12614, %r12614, 16;
	add.s32 	%r12616, %r12598, %r12615;
	xor.b32  	%r12617, %r12612, %r12616;
	shf.l.wrap.b32 	%r12618, %r12617, %r12617, 12;
	add.s32 	%r12619, %r12613, %r12618;
	xor.b32  	%r12620, %r12615, %r12619;
	shf.l.wrap.b32 	%r12621, %r12620, %r12620, 8;
	add.s32 	%r12622, %r12616, %r12621;
	xor.b32  	%r12623, %r12618, %r12622;
	shf.l.wrap.b32 	%r12624, %r12623, %r12623, 7;
	add.s32 	%r12625, %r12583, %r12576;
	xor.b32  	%r12626, %r12597, %r12625;
	shf.l.wrap.b32 	%r12627, %r12626, %r12626, 16;
	add.s32 	%r12628, %r12610, %r12627;
	xor.b32  	%r12629, %r12576, %r12628;
	shf.l.wrap.b32 	%r12630, %r12629, %r12629, 12;
	add.s32 	%r12631, %r12625, %r12630;
	xor.b32  	%r12632, %r12627, %r12631;
	shf.l.wrap.b32 	%r12633, %r12632, %r12632, 8;
	add.s32 	%r12634, %r12628, %r12633;
	xor.b32  	%r12635, %r12630, %r12634;
	shf.l.wrap.b32 	%r12636, %r12635, %r12635, 7;
	add.s32 	%r12637, %r12595, %r12588;
	xor.b32  	%r12638, %r12609, %r12637;
	shf.l.wrap.b32 	%r12639, %r12638, %r12638, 16;
	add.s32 	%r12640, %r12574, %r12639;
	xor.b32  	%r12641, %r12588, %r12640;
	shf.l.wrap.b32 	%r12642, %r12641, %r12641, 12;
	add.s32 	%r12643, %r12637, %r12642;
	xor.b32  	%r12644, %r12639, %r12643;
	shf.l.wrap.b32 	%r12645, %r12644, %r12644, 8;
	add.s32 	%r12646, %r12640, %r12645;
	xor.b32  	%r12647, %r12642, %r12646;
	shf.l.wrap.b32 	%r12648, %r12647, %r12647, 7;
	add.s32 	%r12649, %r12607, %r12600;
	xor.b32  	%r12650, %r12573, %r12649;
	shf.l.wrap.b32 	%r12651, %r12650, %r12650, 16;
	add.s32 	%r12652, %r12586, %r12651;
	xor.b32  	%r12653, %r12600, %r12652;
	shf.l.wrap.b32 	%r12654, %r12653, %r12653, 12;
	add.s32 	%r12655, %r12649, %r12654;
	xor.b32  	%r12656, %r12651, %r12655;
	shf.l.wrap.b32 	%r12657, %r12656, %r12656, 8;
	add.s32 	%r12658, %r12652, %r12657;
	xor.b32  	%r12659, %r12654, %r12658;
	shf.l.wrap.b32 	%r12660, %r12659, %r12659, 7;
	add.s32 	%r12661, %r12619, %r12636;
	xor.b32  	%r12662, %r12657, %r12661;
	shf.l.wrap.b32 	%r12663, %r12662, %r12662, 16;
	add.s32 	%r12664, %r12646, %r12663;
	xor.b32  	%r12665, %r12636, %r12664;
	shf.l.wrap.b32 	%r12666, %r12665, %r12665, 12;
	add.s32 	%r12667, %r12661, %r12666;
	xor.b32  	%r12668, %r12663, %r12667;
	shf.l.wrap.b32 	%r12669, %r12668, %r12668, 8;
	add.s32 	%r12670, %r12664, %r12669;
	xor.b32  	%r12671, %r12666, %r12670;
	shf.l.wrap.b32 	%r12672, %r12671, %r12671, 7;
	add.s32 	%r12673, %r12631, %r12648;
	xor.b32  	%r12674, %r12621, %r12673;
	shf.l.wrap.b32 	%r12675, %r12674, %r12674, 16;
	add.s32 	%r12676, %r12658, %r12675;
	xor.b32  	%r12677, %r12648, %r12676;
	shf.l.wrap.b32 	%r12678, %r12677, %r12677, 12;
	add.s32 	%r12679, %r12673, %r12678;
	xor.b32  	%r12680, %r12675, %r12679;
	shf.l.wrap.b32 	%r12681, %r12680, %r12680, 8;
	add.s32 	%r12682, %r12676, %r12681;
	xor.b32  	%r12683, %r12678, %r12682;
	shf.l.wrap.b32 	%r12684, %r12683, %r12683, 7;
	add.s32 	%r12685, %r12643, %r12660;
	xor.b32  	%r12686, %r12633, %r12685;
	shf.l.wrap.b32 	%r12687, %r12686, %r12686, 16;
	add.s32 	%r12688, %r12622, %r12687;
	xor.b32  	%r12689, %r12660, %r12688;
	shf.l.wrap.b32 	%r12690, %r12689, %r12689, 12;
	add.s32 	%r12691, %r12685, %r12690;
	xor.b32  	%r12692, %r12687, %r12691;
	shf.l.wrap.b32 	%r12693, %r12692, %r12692, 8;
	add.s32 	%r12694, %r12688, %r12693;
	xor.b32  	%r12695, %r12690, %r12694;
	shf.l.wrap.b32 	%r12696, %r12695, %r12695, 7;
	add.s32 	%r12697, %r12655, %r12624;
	xor.b32  	%r12698, %r12645, %r12697;
	shf.l.wrap.b32 	%r12699, %r12698, %r12698, 16;
	add.s32 	%r12700, %r12634, %r12699;
	xor.b32  	%r12701, %r12624, %r12700;
	shf.l.wrap.b32 	%r12702, %r12701, %r12701, 12;
	add.s32 	%r12703, %r12697, %r12702;
	xor.b32  	%r12704, %r12699, %r12703;
	shf.l.wrap.b32 	%r12705, %r12704, %r12704, 8;
	add.s32 	%r12706, %r12700, %r12705;
	xor.b32  	%r12707, %r12702, %r12706;
	shf.l.wrap.b32 	%r12708, %r12707, %r12707, 7;
	add.s32 	%r12709, %r12667, %r12708;
	xor.b32  	%r12710, %r12681, %r12709;
	shf.l.wrap.b32 	%r12711, %r12710, %r12710, 16;
	add.s32 	%r12712, %r12694, %r12711;
	xor.b32  	%r12713, %r12708, %r12712;
	shf.l.wrap.b32 	%r12714, %r12713, %r12713, 12;
	add.s32 	%r12715, %r12709, %r12714;
	xor.b32  	%r12716, %r12711, %r12715;
	shf.l.wrap.b32 	%r12717, %r12716, %r12716, 8;
	add.s32 	%r12718, %r12679, %r12672;
	xor.b32  	%r12719, %r12693, %r12718;
	shf.l.wrap.b32 	%r12720, %r12719, %r12719, 16;
	add.s32 	%r12721, %r12706, %r12720;
	xor.b32  	%r12722, %r12672, %r12721;
	shf.l.wrap.b32 	%r12723, %r12722, %r12722, 12;
	add.s32 	%r12724, %r12718, %r12723;
	xor.b32  	%r12725, %r12720, %r12724;
	shf.l.wrap.b32 	%r12726, %r12725, %r12725, 8;
	add.s32 	%r12727, %r12721, %r12726;
	xor.b32  	%r12728, %r12723, %r12727;
	shf.l.wrap.b32 	%r12729, %r12728, %r12728, 7;
	add.s32 	%r12730, %r12691, %r12684;
	xor.b32  	%r12731, %r12705, %r12730;
	shf.l.wrap.b32 	%r12732, %r12731, %r12731, 16;
	add.s32 	%r12733, %r12670, %r12732;
	xor.b32  	%r12734, %r12684, %r12733;
	shf.l.wrap.b32 	%r12735, %r12734, %r12734, 12;
	add.s32 	%r12736, %r12730, %r12735;
	xor.b32  	%r12737, %r12732, %r12736;
	shf.l.wrap.b32 	%r12738, %r12737, %r12737, 8;
	add.s32 	%r12739, %r12733, %r12738;
	xor.b32  	%r12740, %r12735, %r12739;
	shf.l.wrap.b32 	%r12741, %r12740, %r12740, 7;
	add.s32 	%r12742, %r12703, %r12696;
	xor.b32  	%r12743, %r12669, %r12742;
	shf.l.wrap.b32 	%r12744, %r12743, %r12743, 16;
	add.s32 	%r12745, %r12682, %r12744;
	xor.b32  	%r12746, %r12696, %r12745;
	shf.l.wrap.b32 	%r12747, %r12746, %r12746, 12;
	add.s32 	%r12748, %r12742, %r12747;
	xor.b32  	%r12749, %r12744, %r12748;
	shf.l.wrap.b32 	%r12750, %r12749, %r12749, 8;
	add.s32 	%r12751, %r12745, %r12750;
	add.s32 	%r12752, %r12715, %r12729;
	xor.b32  	%r12753, %r12750, %r12752;
	shf.l.wrap.b32 	%r12754, %r12753, %r12753, 16;
	add.s32 	%r12755, %r12739, %r12754;
	xor.b32  	%r12756, %r12729, %r12755;
	shr.u32 	%r12757, %r12756, 20;
	add.s32 	%r12758, %r12752, %r12757;
	add.s32 	%r12759, %r12724, %r12741;
	xor.b32  	%r12760, %r12717, %r12759;
	shf.l.wrap.b32 	%r12761, %r12760, %r12760, 16;
	add.s32 	%r12762, %r12751, %r12761;
	xor.b32  	%r12763, %r12741, %r12762;
	shr.u32 	%r12764, %r12763, 20;
	add.s32 	%r12765, %r12759, %r12764;
	add.s32 	%r12766, %r12078, %r12758;
	add.s32 	%r12767, %r12090, %r12765;
	not.b32 	%r12768, %r22438;
	add.s32 	%r12769, %r1004, %r12768;
	mov.u32 	%r12770, %ctaid.x;
	shl.b32 	%r12771, %r12770, 11;
	mov.u32 	%r12772, %tid.x;
	and.b32  	%r12773, %r12772, 31;
	or.b32  	%r12774, %r12771, %r12773;
	shl.b32 	%r12775, %r12772, 3;
	and.b32  	%r12776, %r12775, 7936;
	add.s32 	%r12777, %r22408, %r12776;
	add.s32 	%r12778, %r12774, %r12777;
	shr.u32 	%r12779, %r12778, %r12769;
	and.b32  	%r12780, %r12779, 1;
	setp.eq.b32 	%p91, %r12780, 1;
	selp.b32 	%r12781, %r12767, %r12766, %p91;
	cvt.u16.u32 	%rs209, %r12781;
	and.b16  	%rs349, %rs209, 1;
	and.b16  	%rs210, %rs347, 255;
	setp.ne.s16 	%p92, %rs210, 1;
	@%p92 bra 	$L__BB7_88;
	ld.param.u64 	%rd233, [fused_batch_pir_kernel_transposed_4_param_1];
	not.b32 	%r12782, %r22438;
	add.s32 	%r12783, %r1004, %r12782;
	mov.u32 	%r12784, %ctaid.x;
	shl.b32 	%r12785, %r12784, 11;
	mov.u32 	%r12786, %tid.x;
	and.b32  	%r12787, %r12786, 31;
	or.b32  	%r12788, %r12785, %r12787;
	shl.b32 	%r12789, %r12786, 3;
	and.b32  	%r12790, %r12789, 7936;
	add.s32 	%r12791, %r22408, %r12790;
	add.s32 	%r12792, %r12788, %r12791;
	shr.u32 	%r12793, %r12792, %r12783;
	and.b32  	%r12794, %r12793, 1;
	setp.eq.b32 	%p93, %r12794, 1;
	cvt.s64.s32 	%rd72, %r22438;
	cvta.to.global.u64 	%rd73, %rd233;
	mul.wide.s32 	%rd74, %r22438, 16;
	add.s64 	%rd75, %rd73, %rd74;
	ld.global.u32 	%r12795, [%rd75+508];
	selp.b32 	%r12796, %r22443, %r22442, %p93;
	xor.b32  	%r12797, %r12796, %r12795;
	selp.b32 	%r12798, %r22444, %r22441, %p93;
	selp.b32 	%r22442, %r22442, %r12797, %p93;
	selp.b32 	%r22443, %r12797, %r22443, %p93;
	ld.global.u32 	%r12799, [%rd75+512];
	xor.b32  	%r12800, %r12798, %r12799;
	selp.b32 	%r12801, %r22445, %r22440, %p93;
	selp.b32 	%r22441, %r22441, %r12800, %p93;
	selp.b32 	%r22444, %r12800, %r22444, %p93;
	ld.global.u32 	%r12802, [%rd75+516];
	xor.b32  	%r12803, %r12801, %r12802;
	selp.b32 	%r12804, %r22446, %r22439, %p93;
	selp.b32 	%r22440, %r22440, %r12803, %p93;
	selp.b32 	%r22445, %r12803, %r22445, %p93;
	ld.global.u32 	%r12805, [%rd75+520];
	xor.b32  	%r12806, %r12804, %r12805;
	selp.b64 	%rd76, 445, 420, %p93;
	selp.b32 	%r22439, %r22439, %r12806, %p93;
	selp.b32 	%r22446, %r12806, %r22446, %p93;
	add.s64 	%rd77, %rd76, %rd72;
	add.s64 	%rd78, %rd73, %rd77;
	ld.global.u8 	%rs211, [%rd78+488];
	xor.b16  	%rs349, %rs211, %rs349;
$L__BB7_88:
	not.b32 	%r12807, %r22438;
	add.s32 	%r12808, %r1004, %r12807;
	mov.u32 	%r12809, %ctaid.x;
	shl.b32 	%r12810, %r12809, 11;
	mov.u32 	%r12811, %tid.x;
	and.b32  	%r12812, %r12811, 31;
	or.b32  	%r12813, %r12810, %r12812;
	shl.b32 	%r12814, %r12811, 3;
	and.b32  	%r12815, %r12814, 7936;
	add.s32 	%r12816, %r22408, %r12815;
	add.s32 	%r12817, %r12813, %r12816;
	shr.u32 	%r12818, %r12817, %r12808;
	and.b32  	%r12819, %r12818, 1;
	setp.eq.b32 	%p94, %r12819, 1;
	selp.b32 	%r22450, %r22443, %r22442, %p94;
	selp.b32 	%r22449, %r22444, %r22441, %p94;
	selp.b32 	%r22448, %r22445, %r22440, %p94;
	selp.b32 	%r22447, %r22446, %r22439, %p94;
	add.s32 	%r22438, %r22438, 1;
	setp.lt.u32 	%p95, %r22438, %r1004;
	mov.u16 	%rs347, %rs349;
	@%p95 bra 	$L__BB7_86;
$L__BB7_89:
	and.b16  	%rs212, %rs349, 255;
	setp.ne.s16 	%p96, %rs212, 1;
	@%p96 bra 	$L__BB7_91;
	ld.param.u64 	%rd234, [fused_batch_pir_kernel_transposed_4_param_1];
	cvta.to.global.u64 	%rd79, %rd234;
	ld.global.u32 	%r12820, [%rd79+960];
	xor.b32  	%r22450, %r22450, %r12820;
$L__BB7_91:
	@%p96 bra 	$L__BB7_93;
	ld.param.u64 	%rd235, [fused_batch_pir_kernel_transposed_4_param_1];
	cvta.to.global.u64 	%rd80, %rd235;
	ld.global.u32 	%r12821, [%rd80+964];
	xor.b32  	%r22449, %r22449, %r12821;
$L__BB7_93:
	@%p96 bra 	$L__BB7_95;
	ld.param.u64 	%rd236, [fused_batch_pir_kernel_transposed_4_param_1];
	cvta.to.global.u64 	%rd81, %rd236;
	ld.global.u32 	%r12822, [%rd81+968];
	xor.b32  	%r22448, %r22448, %r12822;
$L__BB7_95:
	@%p96 bra 	$L__BB7_97;
	ld.param.u64 	%rd237, [fused_batch_pir_kernel_transposed_4_param_1];
	cvta.to.global.u64 	%rd82, %rd237;
	ld.global.u32 	%r12823, [%rd82+972];
	xor.b32  	%r22447, %r22447, %r12823;
$L__BB7_97:
	ld.param.u32 	%r21805, [fused_batch_pir_kernel_transposed_4_param_4];
	mov.u32 	%r12825, %ctaid.x;
	shl.b32 	%r12826, %r12825, 11;
	mov.u32 	%r12827, %tid.x;
	and.b32  	%r12828, %r12827, 31;
	or.b32  	%r12829, %r12826, %r12828;
	shl.b32 	%r12830, %r12827, 3;
	and.b32  	%r12831, %r12830, 7936;
	add.s32 	%r12832, %r22408, %r12831;
	add.s32 	%r12833, %r12829, %r12832;
	setp.ge.s32 	%p100, %r12833, %r21805;
	mov.b32 	%r22471, 0;
	mov.u32 	%r22472, %r22471;
	mov.u32 	%r22473, %r22471;
	mov.u32 	%r22474, %r22471;
	@%p100 bra 	$L__BB7_111;
	ld.param.u64 	%rd238, [fused_batch_pir_kernel_transposed_4_param_1];
	cvta.to.global.u64 	%rd83, %rd238;
	ld.global.u8 	%rs216, [%rd83+993];
	max.u16 	%rs217, %rs216, 11;
	cvt.u32.u16 	%r12834, %rs217;
	add.s32 	%r22462, %r12834, -11;
	ld.shared.v2.u32 	{%r22474, %r22473}, [s_mem+49384];
	ld.shared.v2.u32 	{%r22472, %r22471}, [s_mem+49392];
	ld.shared.u8 	%rs352, [s_mem+49400];
	cvt.u32.u16 	%r1059, %rs216;
	setp.ge.u32 	%p101, %r22462, %r1059;
	@%p101 bra 	$L__BB7_103;
	mov.u16 	%rs350, %rs352;
$L__BB7_100:
	ld.const.u32 	%r12835, [CHACHA_CONSTANTS];
	add.s32 	%r12836, %r12835, %r22474;
	shf.l.wrap.b32 	%r12837, %r12836, %r12836, 16;
	add.s32 	%r12838, %r22474, %r12837;
	xor.b32  	%r12839, %r22474, %r12838;
	shf.l.wrap.b32 	%r12840, %r12839, %r12839, 12;
	add.s32 	%r12841, %r12836, %r12840;
	xor.b32  	%r12842, %r12837, %r12841;
	shf.l.wrap.b32 	%r12843, %r12842, %r12842, 8;
	add.s32 	%r12844, %r12838, %r12843;
	xor.b32  	%r12845, %r12840, %r12844;
	shf.l.wrap.b32 	%r12846, %r12845, %r12845, 7;
	ld.const.u32 	%r12847, [CHACHA_CONSTANTS+4];
	add.s32 	%r12848, %r12847, %r22473;
	shf.l.wrap.b32 	%r12849, %r12848, %r12848, 16;
	add.s32 	%r12850, %r22473, %r12849;
	xor.b32  	%r12851, %r22473, %r12850;
	shf.l.wrap.b32 	%r12852, %r12851, %r12851, 12;
	add.s32 	%r12853, %r12848, %r12852;
	xor.b32  	%r12854, %r12849, %r12853;
	shf.l.wrap.b32 	%r12855, %r12854, %r12854, 8;
	add.s32 	%r12856, %r12850, %r12855;
	xor.b32  	%r12857, %r12852, %r12856;
	shf.l.wrap.b32 	%r12858, %r12857, %r12857, 7;
	ld.const.u32 	%r12859, [CHACHA_CONSTANTS+8];
	add.s32 	%r12860, %r12859, %r22472;
	shf.l.wrap.b32 	%r12861, %r12860, %r12860, 16;
	add.s32 	%r12862, %r22472, %r12861;
	xor.b32  	%r12863, %r22472, %r12862;
	shf.l.wrap.b32 	%r12864, %r12863, %r12863, 12;
	add.s32 	%r12865, %r12860, %r12864;
	xor.b32  	%r12866, %r12861, %r12865;
	shf.l.wrap.b32 	%r12867, %r12866, %r12866, 8;
	add.s32 	%r12868, %r12862, %r12867;
	xor.b32  	%r12869, %r12864, %r12868;
	shf.l.wrap.b32 	%r12870, %r12869, %r12869, 7;
	ld.const.u32 	%r12871, [CHACHA_CONSTANTS+12];
	add.s32 	%r12872, %r12871, %r22471;
	shf.l.wrap.b32 	%r12873, %r12872, %r12872, 16;
	add.s32 	%r12874, %r22471, %r12873;
	xor.b32  	%r12875, %r22471, %r12874;
	shf.l.wrap.b32 	%r12876, %r12875, %r12875, 12;
	add.s32 	%r12877, %r12872, %r12876;
	xor.b32  	%r12878, %r12873, %r12877;
	shf.l.wrap.b32 	%r12879, %r12878, %r12878, 8;
	add.s32 	%r12880, %r12874, %r12879;
	xor.b32  	%r12881, %r12876, %r12880;
	shf.l.wrap.b32 	%r12882, %r12881, %r12881, 7;
	add.s32 	%r12883, %r12841, %r12858;
	xor.b32  	%r12884, %r12879, %r12883;
	shf.l.wrap.b32 	%r12885, %r12884, %r12884, 16;
	add.s32 	%r12886, %r12868, %r12885;
	xor.b32  	%r12887, %r12858, %r12886;
	shf.l.wrap.b32 	%r12888, %r12887, %r12887, 12;
	add.s32 	%r12889, %r12883, %r12888;
	xor.b32  	%r12890, %r12885, %r12889;
	shf.l.wrap.b32 	%r12891, %r12890, %r12890, 8;
	add.s32 	%r12892, %r12886, %r12891;
	xor.b32  	%r12893, %r12888, %r12892;
	shf.l.wrap.b32 	%r12894, %r12893, %r12893, 7;
	add.s32 	%r12895, %r12853, %r12870;
	xor.b32  	%r12896, %r12843, %r12895;
	shf.l.wrap.b32 	%r12897, %r12896, %r12896, 16;
	add.s32 	%r12898, %r12880, %r12897;
	xor.b32  	%r12899, %r12870, %r12898;
	shf.l.wrap.b32 	%r12900, %r12899, %r12899, 12;
	add.s32 	%r12901, %r12895, %r12900;
	xor.b32  	%r12902, %r12897, %r12901;
	shf.l.wrap.b32 	%r12903, %r12902, %r12902, 8;
	add.s32 	%r12904, %r12898, %r12903;
	xor.b32  	%r12905, %r12900, %r12904;
	shf.l.wrap.b32 	%r12906, %r12905, %r12905, 7;
	add.s32 	%r12907, %r12865, %r12882;
	xor.b32  	%r12908, %r12855, %r12907;
	shf.l.wrap.b32 	%r12909, %r12908, %r12908, 16;
	add.s32 	%r12910, %r12844, %r12909;
	xor.b32  	%r12911, %r12882, %r12910;
	shf.l.wrap.b32 	%r12912, %r12911, %r12911, 12;
	add.s32 	%r12913, %r12907, %r12912;
	xor.b32  	%r12914, %r12909, %r12913;
	shf.l.wrap.b32 	%r12915, %r12914, %r12914, 8;
	add.s32 	%r12916, %r12910, %r12915;
	xor.b32  	%r12917, %r12912, %r12916;
	shf.l.wrap.b32 	%r12918, %r12917, %r12917, 7;
	add.s32 	%r12919, %r12877, %r12846;
	xor.b32  	%r12920, %r12867, %r12919;
	shf.l.wrap.b32 	%r12921, %r12920, %r12920, 16;
	add.s32 	%r12922, %r12856, %r12921;
	xor.b32  	%r12923, %r12846, %r12922;
	shf.l.wrap.b32 	%r12924, %r12923, %r12923, 12;
	add.s32 	%r12925, %r12919, %r12924;
	xor.b32  	%r12926, %r12921, %r12925;
	shf.l.wrap.b32 	%r12927, %r12926, %r12926, 8;
	add.s32 	%r12928, %r12922, %r12927;
	xor.b32  	%r12929, %r12924, %r12928;
	shf.l.wrap.b32 	%r12930, %r12929, %r12929, 7;
	add.s32 	%r12931, %r12889, %r12930;
	xor.b32  	%r12932, %r12903, %r12931;
	shf.l.wrap.b32 	%r12933, %r12932, %r12932, 16;
	add.s32 	%r12934, %r12916, %r12933;
	xor.b32  	%r12935, %r12930, %r12934;
	shf.l.wrap.b32 	%r12936, %r12935, %r12935, 12;
	add.s32 	%r12937, %r12931, %r12936;
	xor.b32  	%r12938, %r12933, %r12937;
	shf.l.wrap.b32 	%r12939, %r12938, %r12938, 8;
	add.s32 	%r12940, %r12934, %r12939;
	xor.b32  	%r12941, %r12936, %r12940;
	shf.l.wrap.b32 	%r12942, %r12941, %r12941, 7;
	add.s32 	%r12943, %r12901, %r12894;
	xor.b32  	%r12944, %r12915, %r12943;
	shf.l.wrap.b32 	%r12945, %r12944, %r12944, 16;
	add.s32 	%r12946, %r12928, %r12945;
	xor.b32  	%r12947, %r12894, %r12946;
	shf.l.wrap.b32 	%r12948, %r12947, %r12947, 12;
	add.s32 	%r12949, %r12943, %r12948;
	xor.b32  	%r12950, %r12945, %r12949;
	shf.l.wrap.b32 	%r12951, %r12950, %r12950, 8;
	add.s32 	%r12952, %r12946, %r12951;
	xor.b32  	%r12953, %r12948, %r12952;
	shf.l.wrap.b32 	%r12954, %r12953, %r12953, 7;
	add.s32 	%r12955, %r12913, %r12906;
	xor.b32  	%r12956, %r12927, %r12955;
	shf.l.wrap.b32 	%r12957, %r12956, %r12956, 16;
	add.s32 	%r12958, %r12892, %r12957;
	xor.b32  	%r12959, %r12906, %r12958;
	shf.l.wrap.b32 	%r12960, %r12959, %r12959, 12;
	add.s32 	%r12961, %r12955, %r12960;
	xor.b32  	%r12962, %r12957, %r12961;
	shf.l.wrap.b32 	%r12963, %r12962, %r12962, 8;
	add.s32 	%r12964, %r12958, %r12963;
	xor.b32  	%r12965, %r12960, %r12964;
	shf.l.wrap.b32 	%r12966, %r12965, %r12965, 7;
	add.s32 	%r12967, %r12925, %r12918;
	xor.b32  	%r12968, %r12891, %r12967;
	shf.l.wrap.b32 	%r12969, %r12968, %r12968, 16;
	add.s32 	%r12970, %r12904, %r12969;
	xor.b32  	%r12971, %r12918, %r12970;
	shf.l.wrap.b32 	%r12972, %r12971, %r12971, 12;
	add.s32 	%r12973, %r12967, %r12972;
	xor.b32  	%r12974, %r12969, %r12973;
	shf.l.wrap.b32 	%r12975, %r12974, %r12974, 8;
	add.s32 	%r12976, %r12970, %r12975;
	xor.b32  	%r12977, %r12972, %r12976;
	shf.l.wrap.b32 	%r12978, %r12977, %r12977, 7;
	add.s32 	%r12979, %r12937, %r12954;
	xor.b32  	%r12980, %r12975, %r12979;
	shf.l.wrap.b32 	%r12981, %r12980, %r12980, 16;
	add.s32 	%r12982, %r12964, %r12981;
	xor.b32  	%r12983, %r12954, %r12982;
	shf.l.wrap.b32 	%r12984, %r12983, %r12983, 12;
	add.s32 	%r12985, %r12979, %r12984;
	xor.b32  	%r12986, %r12981, %r12985;
	shf.l.wrap.b32 	%r12987, %r12986, %r12986, 8;
	add.s32 	%r12988, %r12982, %r12987;
	xor.b32  	%r12989, %r12984, %r12988;
	shf.l.wrap.b32 	%r12990, %r12989, %r12989, 7;
	add.s32 	%r12991, %r12949, %r12966;
	xor.b32  	%r12992, %r12939, %r12991;
	shf.l.wrap.b32 	%r12993, %r12992, %r12992, 16;
	add.s32 	%r12994, %r12976, %r12993;
	xor.b32  	%r12995, %r12966, %r12994;
	shf.l.wrap.b32 	%r12996, %r12995, %r12995, 12;
	add.s32 	%r12997, %r12991, %r12996;
	xor.b32  	%r12998, %r12993, %r12997;
	shf.l.wrap.b32 	%r12999, %r12998, %r12998, 8;
	add.s32 	%r13000, %r12994, %r12999;
	xor.b32  	%r13001, %r12996, %r13000;
	shf.l.wrap.b32 	%r13002, %r13001, %r13001, 7;
	add.s32 	%r13003, %r12961, %r12978;
	xor.b32  	%r13004, %r12951, %r13003;
	shf.l.wrap.b32 	%r13005, %r13004, %r13004, 16;
	add.s32 	%r13006, %r12940, %r13005;
	xor.b32  	%r13007, %r12978, %r13006;
	shf.l.wrap.b32 	%r13008, %r13007, %r13007, 12;
	add.s32 	%r13009, %r13003, %r13008;
	xor.b32  	%r13010, %r13005, %r13009;
	shf.l.wrap.b32 	%r13011, %r13010, %r13010, 8;
	add.s32 	%r13012, %r13006, %r13011;
	xor.b32  	%r13013, %r13008, %r13012;
	shf.l.wrap.b32 	%r13014, %r13013, %r13013, 7;
	add.s32 	%r13015, %r12973, %r12942;
	xor.b32  	%r13016, %r12963, %r13015;
	shf.l.wrap.b32 	%r13017, %r13016, %r13016, 16;
	add.s32 	%r13018, %r12952, %r13017;
	xor.b32  	%r13019, %r12942, %r13018;
	shf.l.wrap.b32 	%r13020, %r13019, %r13019, 12;
	add.s32 	%r13021, %r13015, %r13020;
	xor.b32  	%r13022, %r13017, %r13021;
	shf.l.wrap.b32 	%r13023, %r13022, %r13022, 8;
	add.s32 	%r13024, %r13018, %r13023;
	xor.b32  	%r13025, %r13020, %r13024;
	shf.l.wrap.b32 	%r13026, %r13025, %r13025, 7;
	add.s32 	%r13027, %r12985, %r13026;
	xor.b32  	%r13028, %r12999, %r13027;
	shf.l.wrap.b32 	%r13029, %r13028, %r13028, 16;
	add.s32 	%r13030, %r13012, %r13029;
	xor.b32  	%r13031, %r13026, %r13030;
	shf.l.wrap.b32 	%r13032, %r13031, %r13031, 12;
	add.s32 	%r13033, %r13027, %r13032;
	xor.b32  	%r13034, %r13029, %r13033;
	shf.l.wrap.b32 	%r13035, %r13034, %r13034, 8;
	add.s32 	%r13036, %r13030, %r13035;
	xor.b32  	%r13037, %r13032, %r13036;
	shf.l.wrap.b32 	%r13038, %r13037, %r13037, 7;
	add.s32 	%r13039, %r12997, %r12990;
	xor.b32  	%r13040, %r13011, %r13039;
	shf.l.wrap.b32 	%r13041, %r13040, %r13040, 16;
	add.s32 	%r13042, %r13024, %r13041;
	xor.b32  	%r13043, %r12990, %r13042;
	shf.l.wrap.b32 	%r13044, %r13043, %r13043, 12;
	add.s32 	%r13045, %r13039, %r13044;
	xor.b32  	%r13046, %r13041, %r13045;
	shf.l.wrap.b32 	%r13047, %r13046, %r13046, 8;
	add.s32 	%r13048, %r13042, %r13047;
	xor.b32  	%r13049, %r13044, %r13048;
	shf.l.wrap.b32 	%r13050, %r13049, %r13049, 7;
	add.s32 	%r13051, %r13009, %r13002;
	xor.b32  	%r13052, %r13023, %r13051;
	shf.l.wrap.b32 	%r13053, %r13052, %r13052, 16;
	add.s32 	%r13054, %r12988, %r13053;
	xor.b32  	%r13055, %r13002, %r13054;
	shf.l.wrap.b32 	%r13056, %r13055, %r13055, 12;
	add.s32 	%r13057, %r13051, %r13056;
	xor.b32  	%r13058, %r13053, %r13057;
	shf.l.wrap.b32 	%r13059, %r13058, %r13058, 8;
	add.s32 	%r13060, %r13054, %r13059;
	xor.b32  	%r13061, %r13056, %r13060;
	shf.l.wrap.b32 	%r13062, %r13061, %r13061, 7;
	add.s32 	%r13063, %r13021, %r13014;
	xor.b32  	%r13064, %r12987, %r13063;
	shf.l.wrap.b32 	%r13065, %r13064, %r13064, 16;
	add.s32 	%r13066, %r13000, %r13065;
	xor.b32  	%r13067, %r13014, %r13066;
	shf.l.wrap.b32 	%r13068, %r13067, %r13067, 12;
	add.s32 	%r13069, %r13063, %r13068;
	xor.b32  	%r13070, %r13065, %r13069;
	shf.l.wrap.b32 	%r13071, %r13070, %r13070, 8;
	add.s32 	%r13072, %r13066, %r13071;
	xor.b32  	%r13073, %r13068, %r13072;
	shf.l.wrap.b32 	%r13074, %r13073, %r13073, 7;
	add.s32 	%r13075, %r13033, %r13050;
	xor.b32  	%r13076, %r13071, %r13075;
	shf.l.wrap.b32 	%r13077, %r13076, %r13076, 16;
	add.s32 	%r13078, %r13060, %r13077;
	xor.b32  	%r13079, %r13050, %r13078;
	shf.l.wrap.b32 	%r13080, %r13079, %r13079, 12;
	add.s32 	%r13081, %r13075, %r13080;
	xor.b32  	%r13082, %r13077, %r13081;
	shf.l.wrap.b32 	%r13083, %r13082, %r13082, 8;
	add.s32 	%r13084, %r13078, %r13083;
	xor.b32  	%r13085, %r13080, %r13084;
	shf.l.wrap.b32 	%r13086, %r13085, %r13085, 7;
	add.s32 	%r13087, %r13045, %r13062;
	xor.b32  	%r13088, %r13035, %r13087;
	shf.l.wrap.b32 	%r13089, %r13088, %r13088, 16;
	add.s32 	%r13090, %r13072, %r13089;
	xor.b32  	%r13091, %r13062, %r13090;
	shf.l.wrap.b32 	%r13092, %r13091, %r13091, 12;
	add.s32 	%r13093, %r13087, %r13092;
	xor.b32  	%r13094, %r13089, %r13093;
	shf.l.wrap.b32 	%r13095, %r13094, %r13094, 8;
	add.s32 	%r13096, %r13090, %r13095;
	xor.b32  	%r13097, %r13092, %r13096;
	shf.l.wrap.b32 	%r13098, %r13097, %r13097, 7;
	add.s32 	%r13099, %r13057, %r13074;
	xor.b32  	%r13100, %r13047, %r13099;
	shf.l.wrap.b32 	%r13101, %r13100, %r13100, 16;
	add.s32 	%r13102, %r13036, %r13101;
	xor.b32  	%r13103, %r13074, %r13102;
	shf.l.wrap.b32 	%r13104, %r13103, %r13103, 12;
	add.s32 	%r13105, %r13099, %r13104;
	xor.b32  	%r13106, %r13101, %r13105;
	shf.l.wrap.b32 	%r13107, %r13106, %r13106, 8;
	add.s32 	%r13108, %r13102, %r13107;
	xor.b32  	%r13109, %r13104, %r13108;
	shf.l.wrap.b32 	%r13110, %r13109, %r13109, 7;
	add.s32 	%r13111, %r13069, %r13038;
	xor.b32  	%r13112, %r13059, %r13111;
	shf.l.wrap.b32 	%r13113, %r13112, %r13112, 16;
	add.s32 	%r13114, %r13048, %r13113;
	xor.b32  	%r13115, %r13038, %r13114;
	shf.l.wrap.b32 	%r13116, %r13115, %r13115, 12;
	add.s32 	%r13117, %r13111, %r13116;
	xor.b32  	%r13118, %r13113, %r13117;
	shf.l.wrap.b32 	%r13119, %r13118, %r13118, 8;
	add.s32 	%r13120, %r13114, %r13119;
	xor.b32  	%r13121, %r13116, %r13120;
	shf.l.wrap.b32 	%r13122, %r13121, %r13121, 7;
	add.s32 	%r13123, %r13081, %r13122;
	xor.b32  	%r13124, %r13095, %r13123;
	shf.l.wrap.b32 	%r13125, %r13124, %r13124, 16;
	add.s32 	%r13126, %r13108, %r13125;
	xor.b32  	%r13127, %r13122, %r13126;
	shf.l.wrap.b32 	%r13128, %r13127, %r13127, 12;
	add.s32 	%r13129, %r13123, %r13128;
	xor.b32  	%r13130, %r13125, %r13129;
	shf.l.wrap.b32 	%r13131, %r13130, %r13130, 8;
	add.s32 	%r13132, %r13126, %r13131;
	xor.b32  	%r13133, %r13128, %r13132;
	shf.l.wrap.b32 	%r13134, %r13133, %r13133, 7;
	add.s32 	%r13135, %r13093, %r13086;
	xor.b32  	%r13136, %r13107, %r13135;
	shf.l.wrap.b32 	%r13137, %r13136, %r13136, 16;
	add.s32 	%r13138, %r13120, %r13137;
	xor.b32  	%r13139, %r13086, %r13138;
	shf.l.wrap.b32 	%r13140, %r13139, %r13139, 12;
	add.s32 	%r13141, %r13135, %r13140;
	xor.b32  	%r13142, %r13137, %r13141;
	shf.l.wrap.b32 	%r13143, %r13142, %r13142, 8;
	add.s32 	%r13144, %r13138, %r13143;
	xor.b32  	%r13145, %r13140, %r13144;
	shf.l.wrap.b32 	%r13146, %r13145, %r13145, 7;
	add.s32 	%r13147, %r13105, %r13098;
	xor.b32  	%r13148, %r13119, %r13147;
	shf.l.wrap.b32 	%r13149, %r13148, %r13148, 16;
	add.s32 	%r13150, %r13084, %r13149;
	xor.b32  	%r13151, %r13098, %r13150;
	shf.l.wrap.b32 	%r13152, %r13151, %r13151, 12;
	add.s32 	%r13153, %r13147, %r13152;
	xor.b32  	%r13154, %r13149, %r13153;
	shf.l.wrap.b32 	%r13155, %r13154, %r13154, 8;
	add.s32 	%r13156, %r13150, %r13155;
	xor.b32  	%r13157, %r13152, %r13156;
	shf.l.wrap.b32 	%r13158, %r13157, %r13157, 7;
	add.s32 	%r13159, %r13117, %r13110;
	xor.b32  	%r13160, %r13083, %r13159;
	shf.l.wrap.b32 	%r13161, %r13160, %r13160, 16;
	add.s32 	%r13162, %r13096, %r13161;
	xor.b32  	%r13163, %r13110, %r13162;
	shf.l.wrap.b32 	%r13164, %r13163, %r13163, 12;
	add.s32 	%r13165, %r13159, %r13164;
	xor.b32  	%r13166, %r13161, %r13165;
	shf.l.wrap.b32 	%r13167, %r13166, %r13166, 8;
	add.s32 	%r13168, %r13162, %r13167;
	xor.b32  	%r13169, %r13164, %r13168;
	shf.l.wrap.b32 	%r13170, %r13169, %r13169, 7;
	add.s32 	%r13171, %r13129, %r13146;
	xor.b32  	%r13172, %r13167, %r13171;
	shf.l.wrap.b32 	%r13173, %r13172, %r13172, 16;
	add.s32 	%r13174, %r13156, %r13173;
	xor.b32  	%r13175, %r13146, %r13174;
	shf.l.wrap.b32 	%r13176, %r13175, %r13175, 12;
	add.s32 	%r13177, %r13171, %r13176;
	xor.b32  	%r13178, %r13173, %r13177;
	shf.l.wrap.b32 	%r13179, %r13178, %r13178, 8;
	add.s32 	%r13180, %r13174, %r13179;
	xor.b32  	%r13181, %r13176, %r13180;
	shf.l.wrap.b32 	%r13182, %r13181, %r13181, 7;
	add.s32 	%r13183, %r13141, %r13158;
	xor.b32  	%r13184, %r13131, %r13183;
	shf.l.wrap.b32 	%r13185, %r13184, %r13184, 16;
	add.s32 	%r13186, %r13168, %r13185;
	xor.b32  	%r13187, %r13158, %r13186;
	shf.l.wrap.b32 	%r13188, %r13187, %r13187, 12;
	add.s32 	%r13189, %r13183, %r13188;
	xor.b32  	%r13190, %r13185, %r13189;
	shf.l.wrap.b32 	%r13191, %r13190, %r13190, 8;
	add.s32 	%r13192, %r13186, %r13191;
	xor.b32  	%r13193, %r13188, %r13192;
	shf.l.wrap.b32 	%r13194, %r13193, %r13193, 7;
	add.s32 	%r13195, %r13153, %r13170;
	xor.b32  	%r13196, %r13143, %r13195;
	shf.l.wrap.b32 	%r13197, %r13196, %r13196, 16;
	add.s32 	%r13198, %r13132, %r13197;
	xor.b32  	%r13199, %r13170, %r13198;
	shf.l.wrap.b32 	%r13200, %r13199, %r13199, 12;
	add.s32 	%r13201, %r13195, %r13200;
	xor.b32  	%r13202, %r13197, %r13201;
	shf.l.wrap.b32 	%r13203, %r13202, %r13202, 8;
	add.s32 	%r13204, %r13198, %r13203;
	xor.b32  	%r13205, %r13200, %r13204;
	shf.l.wrap.b32 	%r13206, %r13205, %r13205, 7;
	add.s32 	%r13207, %r13165, %r13134;
	xor.b32  	%r13208, %r13155, %r13207;
	shf.l.wrap.b32 	%r13209, %r13208, %r13208, 16;
	add.s32 	%r13210, %r13144, %r13209;
	xor.b32  	%r13211, %r13134, %r13210;
	shf.l.wrap.b32 	%r13212, %r13211, %r13211, 12;
	add.s32 	%r13213, %r13207, %r13212;
	xor.b32  	%r13214, %r13209, %r13213;
	shf.l.wrap.b32 	%r13215, %r13214, %r13214, 8;
	add.s32 	%r13216, %r13210, %r13215;
	xor.b32  	%r13217, %r13212, %r13216;
	shf.l.wrap.b32 	%r13218, %r13217, %r13217, 7;
	add.s32 	%r22466, %r12835, %r13177;
	add.s32 	%r22465, %r12847, %r13189;
	add.s32 	%r22464, %r12859, %r13201;
	add.s32 	%r22463, %r12871, %r13213;
	add.s32 	%r22467, %r22474, %r13218;
	add.s32 	%r22468, %r22473, %r13182;
	add.s32 	%r22469, %r22472, %r13194;
	add.s32 	%r22470, %r22471, %r13206;
	xor.b32  	%r13219, %r12836, 1;
	shf.l.wrap.b32 	%r13220, %r12836, %r13219, 16;
	add.s32 	%r13221, %r22474, %r13220;
	xor.b32  	%r13222, %r22474, %r13221;
	shf.l.wrap.b32 	%r13223, %r13222, %r13222, 12;
	add.s32 	%r13224, %r12836, %r13223;
	xor.b32  	%r13225, %r13220, %r13224;
	shf.l.wrap.b32 	%r13226, %r13225, %r13225, 8;
	add.s32 	%r13227, %r13221, %r13226;
	xor.b32  	%r13228, %r13223, %r13227;
	shf.l.wrap.b32 	%r13229, %r13228, %r13228, 7;
	add.s32 	%r13230, %r13224, %r12858;
	xor.b32  	%r13231, %r12879, %r13230;
	shf.l.wrap.b32 	%r13232, %r13231, %r13231, 16;
	add.s32 	%r13233, %r12868, %r13232;
	xor.b32  	%r13234, %r12858, %r13233;
	shf.l.wrap.b32 	%r13235, %r13234, %r13234, 12;
	add.s32 	%r13236, %r13230, %r13235;
	xor.b32  	%r13237, %r13232, %r13236;
	shf.l.wrap.b32 	%r13238, %r13237, %r13237, 8;
	add.s32 	%r13239, %r13233, %r13238;
	xor.b32  	%r13240, %r13235, %r13239;
	shf.l.wrap.b32 	%r13241, %r13240, %r13240, 7;
	xor.b32  	%r13242, %r13226, %r12895;
	shf.l.wrap.b32 	%r13243, %r13242, %r13242, 16;
	add.s32 	%r13244, %r12880, %r13243;
	xor.b32  	%r13245, %r12870, %r13244;
	shf.l.wrap.b32 	%r13246, %r13245, %r13245, 12;
	add.s32 	%r13247, %r12895, %r13246;
	xor.b32  	%r13248, %r13243, %r13247;
	shf.l.wrap.b32 	%r13249, %r13248, %r13248, 8;
	add.s32 	%r13250, %r13244, %r13249;
	xor.b32  	%r13251, %r13246, %r13250;
	shf.l.wrap.b32 	%r13252, %r13251, %r13251, 7;
	add.s32 	%r13253, %r13227, %r12909;
	xor.b32  	%r13254, %r12882, %r13253;
	shf.l.wrap.b32 	%r13255, %r13254, %r13254, 12;
	add.s32 	%r13256, %r12907, %r13255;
	xor.b32  	%r13257, %r12909, %r13256;
	shf.l.wrap.b32 	%r13258, %r13257, %r13257, 8;
	add.s32 	%r13259, %r13253, %r13258;
	xor.b32  	%r13260, %r13255, %r13259;
	shf.l.wrap.b32 	%r13261, %r13260, %r13260, 7;
	add.s32 	%r13262, %r12877, %r13229;
	xor.b32  	%r13263, %r12867, %r13262;
	shf.l.wrap.b32 	%r13264, %r13263, %r13263, 16;
	add.s32 	%r13265, %r12856, %r13264;
	xor.b32  	%r13266, %r13229, %r13265;
	shf.l.wrap.b32 	%r13267, %r13266, %r13266, 12;
	add.s32 	%r13268, %r13262, %r13267;
	xor.b32  	%r13269, %r13264, %r13268;
	shf.l.wrap.b32 	%r13270, %r13269, %r13269, 8;
	add.s32 	%r13271, %r13265, %r13270;
	xor.b32  	%r13272, %r13267, %r13271;
	shf.l.wrap.b32 	%r13273, %r13272, %r13272, 7;
	add.s32 	%r13274, %r13236, %r13273;
	xor.b32  	%r13275, %r13249, %r13274;
	shf.l.wrap.b32 	%r13276, %r13275, %r13275, 16;
	add.s32 	%r13277, %r13259, %r13276;
	xor.b32  	%r13278, %r13273, %r13277;
	shf.l.wrap.b32 	%r13279, %r13278, %r13278, 12;
	add.s32 	%r13280, %r13274, %r13279;
	xor.b32  	%r13281, %r13276, %r13280;
	shf.l.wrap.b32 	%r13282, %r13281, %r13281, 8;
	add.s32 	%r13283, %r13277, %r13282;
	xor.b32  	%r13284, %r13279, %r13283;
	shf.l.wrap.b32 	%r13285, %r13284, %r13284, 7;
	add.s32 	%r13286, %r13247, %r13241;
	xor.b32  	%r13287, %r13258, %r13286;
	shf.l.wrap.b32 	%r13288, %r13287, %r13287, 16;
	add.s32 	%r13289, %r13271, %r13288;
	xor.b32  	%r13290, %r13241, %r13289;
	shf.l.wrap.b32 	%r13291, %r13290, %r13290, 12;
	add.s32 	%r13292, %r13286, %r13291;
	xor.b32  	%r13293, %r13288, %r13292;
	shf.l.wrap.b32 	%r13294, %r13293, %r13293, 8;
	add.s32 	%r13295, %r13289, %r13294;
	xor.b32  	%r13296, %r13291, %r13295;
	shf.l.wrap.b32 	%r13297, %r13296, %r13296, 7;
	add.s32 	%r13298, %r13256, %r13252;
	xor.b32  	%r13299, %r13270, %r13298;
	shf.l.wrap.b32 	%r13300, %r13299, %r13299, 16;
	add.s32 	%r13301, %r13239, %r13300;
	xor.b32  	%r13302, %r13252, %r13301;
	shf.l.wrap.b32 	%r13303, %r13302, %r13302, 12;
	add.s32 	%r13304, %r13298, %r13303;
	xor.b32  	%r13305, %r13300, %r13304;
	shf.l.wrap.b32 	%r13306, %r13305, %r13305, 8;
	add.s32 	%r13307, %r13301, %r13306;
	xor.b32  	%r13308, %r13303, %r13307;
	shf.l.wrap.b32 	%r13309, %r13308, %r13308, 7;
	add.s32 	%r13310, %r13268, %r13261;
	xor.b32  	%r13311, %r13238, %r13310;
	shf.l.wrap.b32 	%r13312, %r13311, %r13311, 16;
	add.s32 	%r13313, %r13250, %r13312;
	xor.b32  	%r13314, %r13261, %r13313;
	shf.l.wrap.b32 	%r13315, %r13314, %r13314, 12;
	add.s32 	%r13316, %r13310, %r13315;
	xor.b32  	%r13317, %r13312, %r13316;
	shf.l.wrap.b32 	%r13318, %r13317, %r13317, 8;
	add.s32 	%r13319, %r13313, %r13318;
	xor.b32  	%r13320, %r13315, %r13319;
	shf.l.wrap.b32 	%r13321, %r13320, %r13320, 7;
	add.s32 	%r13322, %r13280, %r13297;
	xor.b32  	%r13323, %r13318, %r13322;
	shf.l.wrap.b32 	%r13324, %r13323, %r13323, 16;
	add.s32 	%r13325, %r13307, %r13324;
	xor.b32  	%r13326, %r13297, %r13325;
	shf.l.wrap.b32 	%r13327, %r13326, %r13326, 12;
	add.s32 	%r13328, %r13322, %r13327;
	xor.b32  	%r13329, %r13324, %r13328;
	shf.l.wrap.b32 	%r13330, %r13329, %r13329, 8;
	add.s32 	%r13331, %r13325, %r13330;
	xor.b32  	%r13332, %r13327, %r13331;
	shf.l.wrap.b32 	%r13333, %r13332, %r13332, 7;
	add.s32 	%r13334, %r13292, %r13309;
	xor.b32  	%r13335, %r13282, %r13334;
	shf.l.wrap.b32 	%r13336, %r13335, %r13335, 16;
	add.s32 	%r13337, %r13319, %r13336;
	xor.b32  	%r13338, %r13309, %r13337;
	shf.l.wrap.b32 	%r13339, %r13338, %r13338, 12;
	add.s32 	%r13340, %r13334, %r13339;
	xor.b32  	%r13341, %r13336, %r13340;
	shf.l.wrap.b32 	%r13342, %r13341, %r13341, 8;
	add.s32 	%r13343, %r13337, %r13342;
	xor.b32  	%r13344, %r13339, %r13343;
	shf.l.wrap.b32 	%r13345, %r13344, %r13344, 7;
	add.s32 	%r13346, %r13304, %r13321;
	xor.b32  	%r13347, %r13294, %r13346;
	shf.l.wrap.b32 	%r13348, %r13347, %r13347, 16;
	add.s32 	%r13349, %r13283, %r13348;
	xor.b32  	%r13350, %r13321, %r13349;
	shf.l.wrap.b32 	%r13351, %r13350, %r13350, 12;
	add.s32 	%r13352, %r13346, %r13351;
	xor.b32  	%r13353, %r13348, %r13352;
	shf.l.wrap.b32 	%r13354, %r13353, %r13353, 8;
	add.s32 	%r13355, %r13349, %r13354;
	xor.b32  	%r13356, %r13351, %r13355;
	shf.l.wrap.b32 	%r13357, %r13356, %r13356, 7;
	add.s32 	%r13358, %r13316, %r13285;
	xor.b32  	%r13359, %r13306, %r13358;
	shf.l.wrap.b32 	%r13360, %r13359, %r13359, 16;
	add.s32 	%r13361, %r13295, %r13360;
	xor.b32  	%r13362, %r13285, %r13361;
	shf.l.wrap.b32 	%r13363, %r13362, %r13362, 12;
	add.s32 	%r13364, %r13358, %r13363;
	xor.b32  	%r13365, %r13360, %r13364;
	shf.l.wrap.b32 	%r13366, %r13365, %r13365, 8;
	add.s32 	%r13367, %r13361, %r13366;
	xor.b32  	%r13368, %r13363, %r13367;
	shf.l.wrap.b32 	%r13369, %r13368, %r13368, 7;
	add.s32 	%r13370, %r13328, %r13369;
	xor.b32  	%r13371, %r13342, %r13370;
	shf.l.wrap.b32 	%r13372, %r13371, %r13371, 16;
	add.s32 	%r13373, %r13355, %r13372;
	xor.b32  	%r13374, %r13369, %r13373;
	shf.l.wrap.b32 	%r13375, %r13374, %r13374, 12;
	add.s32 	%r13376, %r13370, %r13375;
	xor.b32  	%r13377, %r13372, %r13376;
	shf.l.wrap.b32 	%r13378, %r13377, %r13377, 8;
	add.s32 	%r13379, %r13373, %r13378;
	xor.b32  	%r13380, %r13375, %r13379;
	shf.l.wrap.b32 	%r13381, %r13380, %r13380, 7;
	add.s32 	%r13382, %r13340, %r13333;
	xor.b32  	%r13383, %r13354, %r13382;
	shf.l.wrap.b32 	%r13384, %r13383, %r13383, 16;
	add.s32 	%r13385, %r13367, %r13384;
	xor.b32  	%r13386, %r13333, %r13385;
	shf.l.wrap.b32 	%r13387, %r13386, %r13386, 12;
	add.s32 	%r13388, %r13382, %r13387;
	xor.b32  	%r13389, %r13384, %r13388;
	shf.l.wrap.b32 	%r13390, %r13389, %r13389, 8;
	add.s32 	%r13391, %r13385, %r13390;
	xor.b32  	%r13392, %r13387, %r13391;
	shf.l.wrap.b32 	%r13393, %r13392, %r13392, 7;
	add.s32 	%r13394, %r13352, %r13345;
	xor.b32  	%r13395, %r13366, %r13394;
	shf.l.wrap.b32 	%r13396, %r13395, %r13395, 16;
	add.s32 	%r13397, %r13331, %r13396;
	xor.b32  	%r13398, %r13345, %r13397;
	shf.l.wrap.b32 	%r13399, %r13398, %r13398, 12;
	add.s32 	%r13400, %r13394, %r13399;
	xor.b32  	%r13401, %r13396, %r13400;
	shf.l.wrap.b32 	%r13402, %r13401, %r13401, 8;
	add.s32 	%r13403, %r13397, %r13402;
	xor.b32  	%r13404, %r13399, %r13403;
	shf.l.wrap.b32 	%r13405, %r13404, %r13404, 7;
	add.s32 	%r13406, %r13364, %r13357;
	xor.b32  	%r13407, %r13330, %r13406;
	shf.l.wrap.b32 	%r13408, %r13407, %r13407, 16;
	add.s32 	%r13409, %r13343, %r13408;
	xor.b32  	%r13410, %r13357, %r13409;
	shf.l.wrap.b32 	%r13411, %r13410, %r13410, 12;
	add.s32 	%r13412, %r13406, %r13411;
	xor.b32  	%r13413, %r13408, %r13412;
	shf.l.wrap.b32 	%r13414, %r13413, %r13413, 8;
	add.s32 	%r13415, %r13409, %r13414;
	xor.b32  	%r13416, %r13411, %r13415;
	shf.l.wrap.b32 	%r13417, %r13416, %r13416, 7;
	add.s32 	%r13418, %r13376, %r13393;
	xor.b32  	%r13419, %r13414, %r13418;
	shf.l.wrap.b32 	%r13420, %r13419, %r13419, 16;
	add.s32 	%r13421, %r13403, %r13420;
	xor.b32  	%r13422, %r13393, %r13421;
	shf.l.wrap.b32 	%r13423, %r13422, %r13422, 12;
	add.s32 	%r13424, %r13418, %r13423;
	xor.b32  	%r13425, %r13420, %r13424;
	shf.l.wrap.b32 	%r13426, %r13425, %r13425, 8;
	add.s32 	%r13427, %r13421, %r13426;
	xor.b32  	%r13428, %r13423, %r13427;
	shf.l.wrap.b32 	%r13429, %r13428, %r13428, 7;
	add.s32 	%r13430, %r13388, %r13405;
	xor.b32  	%r13431, %r13378, %r13430;
	shf.l.wrap.b32 	%r13432, %r13431, %r13431, 16;
	add.s32 	%r13433, %r13415, %r13432;
	xor.b32  	%r13434, %r13405, %r13433;
	shf.l.wrap.b32 	%r13435, %r13434, %r13434, 12;
	add.s32 	%r13436, %r13430, %r13435;
	xor.b32  	%r13437, %r13432, %r13436;
	shf.l.wrap.b32 	%r13438, %r13437, %r13437, 8;
	add.s32 	%r13439, %r13433, %r13438;
	xor.b32  	%r13440, %r13435, %r13439;
	shf.l.wrap.b32 	%r13441, %r13440, %r13440, 7;
	add.s32 	%r13442, %r13400, %r13417;
	xor.b32  	%r13443, %r13390, %r13442;
	shf.l.wrap.b32 	%r13444, %r13443, %r13443, 16;
	add.s32 	%r13445, %r13379, %r13444;
	xor.b32  	%r13446, %r13417, %r13445;
	shf.l.wrap.b32 	%r13447, %r13446, %r13446, 12;
	add.s32 	%r13448, %r13442, %r13447;
	xor.b32  	%r13449, %r13444, %r13448;
	shf.l.wrap.b32 	%r13450, %r13449, %r13449, 8;
	add.s32 	%r13451, %r13445, %r13450;
	xor.b32  	%r13452, %r13447, %r13451;
	shf.l.wrap.b32 	%r13453, %r13452, %r13452, 7;
	add.s32 	%r13454, %r13412, %r13381;
	xor.b32  	%r13455, %r13402, %r13454;
	shf.l.wrap.b32 	%r13456, %r13455, %r13455, 16;
	add.s32 	%r13457, %r13391, %r13456;
	xor.b32  	%r13458, %r13381, %r13457;
	shf.l.wrap.b32 	%r13459, %r13458, %r13458, 12;
	add.s32 	%r13460, %r13454, %r13459;
	xor.b32  	%r13461, %r13456, %r13460;
	shf.l.wrap.b32 	%r13462, %r13461, %r13461, 8;
	add.s32 	%r13463, %r13457, %r13462;
	xor.b32  	%r13464, %r13459, %r13463;
	shf.l.wrap.b32 	%r13465, %r13464, %r13464, 7;
	add.s32 	%r13466, %r13424, %r13465;
	xor.b32  	%r13467, %r13438, %r13466;
	shf.l.wrap.b32 	%r13468, %r13467, %r13467, 16;
	add.s32 	%r13469, %r13451, %r13468;
	xor.b32  	%r13470, %r13465, %r13469;
	shf.l.wrap.b32 	%r13471, %r13470, %r13470, 12;
	add.s32 	%r13472, %r13466, %r13471;
	xor.b32  	%r13473, %r13468, %r13472;
	shf.l.wrap.b32 	%r13474, %r13473, %r13473, 8;
	add.s32 	%r13475, %r13436, %r13429;
	xor.b32  	%r13476, %r13450, %r13475;
	shf.l.wrap.b32 	%r13477, %r13476, %r13476, 16;
	add.s32 	%r13478, %r13463, %r13477;
	xor.b32  	%r13479, %r13429, %r13478;
	shf.l.wrap.b32 	%r13480, %r13479, %r13479, 12;
	add.s32 	%r13481, %r13475, %r13480;
	xor.b32  	%r13482, %r13477, %r13481;
	shf.l.wrap.b32 	%r13483, %r13482, %r13482, 8;
	add.s32 	%r13484, %r13478, %r13483;
	xor.b32  	%r13485, %r13480, %r13484;
	shf.l.wrap.b32 	%r13486, %r13485, %r13485, 7;
	add.s32 	%r13487, %r13448, %r13441;
	xor.b32  	%r13488, %r13462, %r13487;
	shf.l.wrap.b32 	%r13489, %r13488, %r13488, 16;
	add.s32 	%r13490, %r13427, %r13489;
	xor.b32  	%r13491, %r13441, %r13490;
	shf.l.wrap.b32 	%r13492, %r13491, %r13491, 12;
	add.s32 	%r13493, %r13487, %r13492;
	xor.b32  	%r13494, %r13489, %r13493;
	shf.l.wrap.b32 	%r13495, %r13494, %r13494, 8;
	add.s32 	%r13496, %r13490, %r13495;
	xor.b32  	%r13497, %r13492, %r13496;
	shf.l.wrap.b32 	%r13498, %r13497, %r13497, 7;
	add.s32 	%r13499, %r13460, %r13453;
	xor.b32  	%r13500, %r13426, %r13499;
	shf.l.wrap.b32 	%r13501, %r13500, %r13500, 16;
	add.s32 	%r13502, %r13439, %r13501;
	xor.b32  	%r13503, %r13453, %r13502;
	shf.l.wrap.b32 	%r13504, %r13503, %r13503, 12;
	add.s32 	%r13505, %r13499, %r13504;
	xor.b32  	%r13506, %r13501, %r13505;
	shf.l.wrap.b32 	%r13507, %r13506, %r13506, 8;
	add.s32 	%r13508, %r13502, %r13507;
	add.s32 	%r13509, %r13472, %r13486;
	xor.b32  	%r13510, %r13507, %r13509;
	shf.l.wrap.b32 	%r13511, %r13510, %r13510, 16;
	add.s32 	%r13512, %r13496, %r13511;
	xor.b32  	%r13513, %r13486, %r13512;
	shr.u32 	%r13514, %r13513, 20;
	add.s32 	%r13515, %r13509, %r13514;
	add.s32 	%r13516, %r13481, %r13498;
	xor.b32  	%r13517, %r13474, %r13516;
	shf.l.wrap.b32 	%r13518, %r13517, %r13517, 16;
	add.s32 	%r13519, %r13508, %r13518;
	xor.b32  	%r13520, %r13498, %r13519;
	shr.u32 	%r13521, %r13520, 20;
	add.s32 	%r13522, %r13516, %r13521;
	add.s32 	%r13523, %r12835, %r13515;
	add.s32 	%r13524, %r12847, %r13522;
	not.b32 	%r13525, %r22462;
	add.s32 	%r13526, %r1059, %r13525;
	mov.u32 	%r13527, %ctaid.x;
	shl.b32 	%r13528, %r13527, 11;
	mov.u32 	%r13529, %tid.x;
	and.b32  	%r13530, %r13529, 31;
	or.b32  	%r13531, %r13528, %r13530;
	shl.b32 	%r13532, %r13529, 3;
	and.b32  	%r13533, %r13532, 7936;
	add.s32 	%r13534, %r22408, %r13533;
	add.s32 	%r13535, %r13531, %r13534;
	shr.u32 	%r13536, %r13535, %r13526;
	and.b32  	%r13537, %r13536, 1;
	setp.eq.b32 	%p102, %r13537, 1;
	selp.b32 	%r13538, %r13524, %r13523, %p102;
	cvt.u16.u32 	%rs218, %r13538;
	and.b16  	%rs352, %rs218, 1;
	and.b16  	%rs219, %rs350, 255;
	setp.ne.s16 	%p103, %rs219, 1;
	@%p103 bra 	$L__BB7_102;
	ld.param.u64 	%rd239, [fused_batch_pir_kernel_transposed_4_param_1];
	not.b32 	%r13539, %r22462;
	add.s32 	%r13540, %r1059, %r13539;
	mov.u32 	%r13541, %ctaid.x;
	shl.b32 	%r13542, %r13541, 11;
	mov.u32 	%r13543, %tid.x;
	and.b32  	%r13544, %r13543, 31;
	or.b32  	%r13545, %r13542, %r13544;
	shl.b32 	%r13546, %r13543, 3;
	and.b32  	%r13547, %r13546, 7936;
	add.s32 	%r13548, %r22408, %r13547;
	add.s32 	%r13549, %r13545, %r13548;
	shr.u32 	%r13550, %r13549, %r13540;
	and.b32  	%r13551, %r13550, 1;
	setp.eq.b32 	%p104, %r13551, 1;
	cvt.s64.s32 	%rd84, %r22462;
	cvta.to.global.u64 	%rd85, %rd239;
	mul.wide.s32 	%rd86, %r22462, 16;
	add.s64 	%rd87, %rd85, %rd86;
	ld.global.u32 	%r13552, [%rd87+996];
	selp.b32 	%r13553, %r22467, %r22466, %p104;
	xor.b32  	%r13554, %r13553, %r13552;
	selp.b32 	%r13555, %r22468, %r22465, %p104;
	selp.b32 	%r22466, %r22466, %r13554, %p104;
	selp.b32 	%r22467, %r13554, %r22467, %p104;
	ld.global.u32 	%r13556, [%rd87+1000];
	xor.b32  	%r13557, %r13555, %r13556;
	selp.b32 	%r13558, %r22469, %r22464, %p104;
	selp.b32 	%r22465, %r22465, %r13557, %p104;
	selp.b32 	%r22468, %r13557, %r22468, %p104;
	ld.global.u32 	%r13559, [%rd87+1004];
	xor.b32  	%r13560, %r13558, %r13559;
	selp.b32 	%r13561, %r22470, %r22463, %p104;
	selp.b32 	%r22464, %r22464, %r13560, %p104;
	selp.b32 	%r22469, %r13560, %r22469, %p104;
	ld.global.u32 	%r13562, [%rd87+1008];
	xor.b32  	%r13563, %r13561, %r13562;
	selp.b64 	%rd88, 445, 420, %p104;
	selp.b32 	%r22463, %r22463, %r13563, %p104;
	selp.b32 	%r22470, %r13563, %r22470, %p104;
	add.s64 	%rd89, %rd88, %rd84;
	add.s64 	%rd90, %rd85, %rd89;
	ld.global.u8 	%rs220, [%rd90+976];
	xor.b16  	%rs352, %rs220, %rs352;
$L__BB7_102:
	not.b32 	%r13564, %r22462;
	add.s32 	%r13565, %r1059, %r13564;
	mov.u32 	%r13566, %ctaid.x;
	shl.b32 	%r13567, %r13566, 11;
	mov.u32 	%r13568, %tid.x;
	and.b32  	%r13569, %r13568, 31;
	or.b32  	%r13570, %r13567, %r13569;
	shl.b32 	%r13571, %r13568, 3;
	and.b32  	%r13572, %r13571, 7936;
	add.s32 	%r13573, %r22408, %r13572;
	add.s32 	%r13574, %r13570, %r13573;
	shr.u32 	%r13575, %r13574, %r13565;
	and.b32  	%r13576, %r13575, 1;
	setp.eq.b32 	%p105, %r13576, 1;
	selp.b32 	%r22474, %r22467, %r22466, %p105;
	selp.b32 	%r22473, %r22468, %r22465, %p105;
	selp.b32 	%r22472, %r22469, %r22464, %p105;
	selp.b32 	%r22471, %r22470, %r22463, %p105;
	add.s32 	%r22462, %r22462, 1;
	setp.lt.u32 	%p106, %r22462, %r1059;
	mov.u16 	%rs350, %rs352;
	@%p106 bra 	$L__BB7_100;
$L__BB7_103:
	and.b16  	%rs221, %rs352, 255;
	setp.ne.s16 	%p107, %rs221, 1;
	@%p107 bra 	$L__BB7_105;
	ld.param.u64 	%rd240, [fused_batch_pir_kernel_transposed_4_param_1];
	cvta.to.global.u64 	%rd91, %rd240;
	ld.global.u32 	%r13577, [%rd91+1448];
	xor.b32  	%r22474, %r22474, %r13577;
$L__BB7_105:
	@%p107 bra 	$L__BB7_107;
	ld.param.u64 	%rd241, [fused_batch_pir_kernel_transposed_4_param_1];
	cvta.to.global.u64 	%rd92, %rd241;
	ld.global.u32 	%r13578, [%rd92+1452];
	xor.b32  	%r22473, %r22473, %r13578;
$L__BB7_107:
	@%p107 bra 	$L__BB7_109;
	ld.param.u64 	%rd242, [fused_batch_pir_kernel_transposed_4_param_1];
	cvta.to.global.u64 	%rd93, %rd242;
	ld.global.u32 	%r13579, [%rd93+1456];
	xor.b32  	%r22472, %r22472, %r13579;
$L__BB7_109:
	@%p107 bra 	$L__BB7_111;
	ld.param.u64 	%rd243, [fused_batch_pir_kernel_transposed_4_param_1];
	cvta.to.global.u64 	%rd94, %rd243;
	ld.global.u32 	%r13580, [%rd94+1460];
	xor.b32  	%r22471, %r22471, %r13580;
$L__BB7_111:
	ld.param.u32 	%r21806, [fused_batch_pir_kernel_transposed_4_param_4];
	mov.u32 	%r13582, %ctaid.x;
	shl.b32 	%r13583, %r13582, 11;
	mov.u32 	%r13584, %tid.x;
	and.b32  	%r13585, %r13584, 31;
	or.b32  	%r13586, %r13583, %r13585;
	shl.b32 	%r13587, %r13584, 3;
	and.b32  	%r13588, %r13587, 7936;
	add.s32 	%r13589, %r22408, %r13588;
	add.s32 	%r13590, %r13586, %r13589;
	setp.ge.s32 	%p111, %r13590, %r21806;
	mov.b32 	%r22495, 0;
	mov.u32 	%r22496, %r22495;
	mov.u32 	%r22497, %r22495;
	mov.u32 	%r22498, %r22495;
	@%p111 bra 	$L__BB7_125;
	ld.param.u64 	%rd244, [fused_batch_pir_kernel_transposed_4_param_1];
	cvta.to.global.u64 	%rd95, %rd244;
	ld.global.u8 	%rs225, [%rd95+1481];
	max.u16 	%rs226, %rs225, 11;
	cvt.u32.u16 	%r13591, %rs226;
	add.s32 	%r22486, %r13591, -11;
	ld.shared.u32 	%r22498, [s_mem+49404];
	ld.shared.v4.u32 	{%r22497, %r22496, %r22495, %r13592}, [s_mem+49408];
	mov.b64 	%rd96, {%r22495, %r13592};
	shr.u64 	%rd97, %rd96, 32;
	cvt.u16.u64 	%rs355, %rd97;
	cvt.u32.u16 	%r1114, %rs225;
	setp.ge.u32 	%p112, %r22486, %r1114;
	@%p112 bra 	$L__BB7_117;
	mov.u16 	%rs353, %rs355;
$L__BB7_114:
	ld.const.u32 	%r13593, [CHACHA_CONSTANTS];
	add.s32 	%r13594, %r13593, %r22498;
	shf.l.wrap.b32 	%r13595, %r13594, %r13594, 16;
	add.s32 	%r13596, %r22498, %r13595;
	xor.b32  	%r13597, %r22498, %r13596;
	shf.l.wrap.b32 	%r13598, %r13597, %r13597, 12;
	add.s32 	%r13599, %r13594, %r13598;
	xor.b32  	%r13600, %r13595, %r13599;
	shf.l.wrap.b32 	%r13601, %r13600, %r13600, 8;
	add.s32 	%r13602, %r13596, %r13601;
	xor.b32  	%r13603, %r13598, %r13602;
	shf.l.wrap.b32 	%r13604, %r13603, %r13603, 7;
	ld.const.u32 	%r13605, [CHACHA_CONSTANTS+4];
	add.s32 	%r13606, %r13605, %r22497;
	shf.l.wrap.b32 	%r13607, %r13606, %r13606, 16;
	add.s32 	%r13608, %r22497, %r13607;
	xor.b32  	%r13609, %r22497, %r13608;
	shf.l.wrap.b32 	%r13610, %r13609, %r13609, 12;
	add.s32 	%r13611, %r13606, %r13610;
	xor.b32  	%r13612, %r13607, %r13611;
	shf.l.wrap.b32 	%r13613, %r13612, %r13612, 8;
	add.s32 	%r13614, %r13608, %r13613;
	xor.b32  	%r13615, %r13610, %r13614;
	shf.l.wrap.b32 	%r13616, %r13615, %r13615, 7;
	ld.const.u32 	%r13617, [CHACHA_CONSTANTS+8];
	add.s32 	%r13618, %r13617, %r22496;
	shf.l.wrap.b32 	%r13619, %r13618, %r13618, 16;
	add.s32 	%r13620, %r22496, %r13619;
	xor.b32  	%r13621, %r22496, %r13620;
	shf.l.wrap.b32 	%r13622, %r13621, %r13621, 12;
	add.s32 	%r13623, %r13618, %r13622;
	xor.b32  	%r13624, %r13619, %r13623;
	shf.l.wrap.b32 	%r13625, %r13624, %r13624, 8;
	add.s32 	%r13626, %r13620, %r13625;
	xor.b32  	%r13627, %r13622, %r13626;
	shf.l.wrap.b32 	%r13628, %r13627, %r13627, 7;
	ld.const.u32 	%r13629, [CHACHA_CONSTANTS+12];
	add.s32 	%r13630, %r13629, %r22495;
	shf.l.wrap.b32 	%r13631, %r13630, %r13630, 16;
	add.s32 	%r13632, %r22495, %r13631;
	xor.b32  	%r13633, %r22495, %r13632;
	shf.l.wrap.b32 	%r13634, %r13633, %r13633, 12;
	add.s32 	%r13635, %r13630, %r13634;
	xor.b32  	%r13636, %r13631, %r13635;
	shf.l.wrap.b32 	%r13637, %r13636, %r13636, 8;
	add.s32 	%r13638, %r13632, %r13637;
	xor.b32  	%r13639, %r13634, %r13638;
	shf.l.wrap.b32 	%r13640, %r13639, %r13639, 7;
	add.s32 	%r13641, %r13599, %r13616;
	xor.b32  	%r13642, %r13637, %r13641;
	shf.l.wrap.b32 	%r13643, %r13642, %r13642, 16;
	add.s32 	%r13644, %r13626, %r13643;
	xor.b32  	%r13645, %r13616, %r13644;
	shf.l.wrap.b32 	%r13646, %r13645, %r13645, 12;
	add.s32 	%r13647, %r13641, %r13646;
	xor.b32  	%r13648, %r13643, %r13647;
	shf.l.wrap.b32 	%r13649, %r13648, %r13648, 8;
	add.s32 	%r13650, %r13644, %r13649;
	xor.b32  	%r13651, %r13646, %r13650;
	shf.l.wrap.b32 	%r13652, %r13651, %r13651, 7;
	add.s32 	%r13653, %r13611, %r13628;
	xor.b32  	%r13654, %r13601, %r13653;
	shf.l.wrap.b32 	%r13655, %r13654, %r13654, 16;
	add.s32 	%r13656, %r13638, %r13655;
	xor.b32  	%r13657, %r13628, %r13656;
	shf.l.wrap.b32 	%r13658, %r13657, %r13657, 12;
	add.s32 	%r13659, %r13653, %r13658;
	xor.b32  	%r13660, %r13655, %r13659;
	shf.l.wrap.b32 	%r13661, %r13660, %r13660, 8;
	add.s32 	%r13662, %r13656, %r13661;
	xor.b32  	%r13663, %r13658, %r13662;
	shf.l.wrap.b32 	%r13664, %r13663, %r13663, 7;
	add.s32 	%r13665, %r13623, %r13640;
	xor.b32  	%r13666, %r13613, %r13665;
	shf.l.wrap.b32 	%r13667, %r13666, %r13666, 16;
	add.s32 	%r13668, %r13602, %r13667;
	xor.b32  	%r13669, %r13640, %r13668;
	shf.l.wrap.b32 	%r13670, %r13669, %r13669, 12;
	add.s32 	%r13671, %r13665, %r13670;
	xor.b32  	%r13672, %r13667, %r13671;
	shf.l.wrap.b32 	%r13673, %r13672, %r13672, 8;
	add.s32 	%r13674, %r13668, %r13673;
	xor.b32  	%r13675, %r13670, %r13674;
	shf.l.wrap.b32 	%r13676, %r13675, %r13675, 7;
	add.s32 	%r13677, %r13635, %r13604;
	xor.b32  	%r13678, %r13625, %r13677;
	shf.l.wrap.b32 	%r13679, %r13678, %r13678, 16;
	add.s32 	%r13680, %r13614, %r13679;
	xor.b32  	%r13681, %r13604, %r13680;
	shf.l.wrap.b32 	%r13682, %r13681, %r13681, 12;
	add.s32 	%r13683, %r13677, %r13682;
	xor.b32  	%r13684, %r13679, %r13683;
	shf.l.wrap.b32 	%r13685, %r13684, %r13684, 8;
	add.s32 	%r13686, %r13680, %r13685;
	xor.b32  	%r13687, %r13682, %r13686;
	shf.l.wrap.b32 	%r13688, %r13687, %r13687, 7;
	add.s32 	%r13689, %r13647, %r13688;
	xor.b32  	%r13690, %r13661, %r13689;
	shf.l.wrap.b32 	%r13691, %r13690, %r13690, 16;
	add.s32 	%r13692, %r13674, %r13691;
	xor.b32  	%r13693, %r13688, %r13692;
	shf.l.wrap.b32 	%r13694, %r13693, %r13693, 12;
	add.s32 	%r13695, %r13689, %r13694;
	xor.b32  	%r13696, %r13691, %r13695;
	shf.l.wrap.b32 	%r13697, %r13696, %r13696, 8;
	add.s32 	%r13698, %r13692, %r13697;
	xor.b32  	%r13699, %r13694, %r13698;
	shf.l.wrap.b32 	%r13700, %r13699, %r13699, 7;
	add.s32 	%r13701, %r13659, %r13652;
	xor.b32  	%r13702, %r13673, %r13701;
	shf.l.wrap.b32 	%r13703, %r13702, %r13702, 16;
	add.s32 	%r13704, %r13686, %r13703;
	xor.b32  	%r13705, %r13652, %r13704;
	shf.l.wrap.b32 	%r13706, %r13705, %r13705, 12;
	add.s32 	%r13707, %r13701, %r13706;
	xor.b32  	%r13708, %r13703, %r13707;
	shf.l.wrap.b32 	%r13709, %r13708, %r13708, 8;
	add.s32 	%r13710, %r13704, %r13709;
	xor.b32  	%r13711, %r13706, %r13710;
	shf.l.wrap.b32 	%r13712, %r13711, %r13711, 7;
	add.s32 	%r13713, %r13671, %r13664;
	xor.b32  	%r13714, %r13685, %r13713;
	shf.l.wrap.b32 	%r13715, %r13714, %r13714, 16;
	add.s32 	%r13716, %r13650, %r13715;
	xor.b32  	%r13717, %r13664, %r13716;
	shf.l.wrap.b32 	%r13718, %r13717, %r13717, 12;
	add.s32 	%r13719, %r13713, %r13718;
	xor.b32  	%r13720, %r13715, %r13719;
	shf.l.wrap.b32 	%r13721, %r13720, %r13720, 8;
	add.s32 	%r13722, %r13716, %r13721;
	xor.b32  	%r13723, %r13718, %r13722;
	shf.l.wrap.b32 	%r13724, %r13723, %r13723, 7;
	add.s32 	%r13725, %r13683, %r13676;
	xor.b32  	%r13726, %r13649, %r13725;
	shf.l.wrap.b32 	%r13727, %r13726, %r13726, 16;
	add.s32 	%r13728, %r13662, %r13727;
	xor.b32  	%r13729, %r13676, %r13728;
	shf.l.wrap.b32 	%r13730, %r13729, %r13729, 12;
	add.s32 	%r13731, %r13725, %r13730;
	xor.b32  	%r13732, %r13727, %r13731;
	shf.l.wrap.b32 	%r13733, %r13732, %r13732, 8;
	add.s32 	%r13734, %r13728, %r13733;
	xor.b32  	%r13735, %r13730, %r13734;
	shf.l.wrap.b32 	%r13736, %r13735, %r13735, 7;
	add.s32 	%r13737, %r13695, %r13712;
	xor.b32  	%r13738, %r13733, %r13737;
	shf.l.wrap.b32 	%r13739, %r13738, %r13738, 16;
	add.s32 	%r13740, %r13722, %r13739;
	xor.b32  	%r13741, %r13712, %r13740;
	shf.l.wrap.b32 	%r13742, %r13741, %r13741, 12;
	add.s32 	%r13743, %r13737, %r13742;
	xor.b32  	%r13744, %r13739, %r13743;
	shf.l.wrap.b32 	%r13745, %r13744, %r13744, 8;
	add.s32 	%r13746, %r13740, %r13745;
	xor.b32  	%r13747, %r13742, %r13746;
	shf.l.wrap.b32 	%r13748, %r13747, %r13747, 7;
	add.s32 	%r13749, %r13707, %r13724;
	xor.b32  	%r13750, %r13697, %r13749;
	shf.l.wrap.b32 	%r13751, %r13750, %r13750, 16;
	add.s32 	%r13752, %r13734, %r13751;
	xor.b32  	%r13753, %r13724, %r13752;
	shf.l.wrap.b32 	%r13754, %r13753, %r13753, 12;
	add.s32 	%r13755, %r13749, %r13754;
	xor.b32  	%r13756, %r13751, %r13755;
	shf.l.wrap.b32 	%r13757, %r13756, %r13756, 8;
	add.s32 	%r13758, %r13752, %r13757;
	xor.b32  	%r13759, %r13754, %r13758;
	shf.l.wrap.b32 	%r13760, %r13759, %r13759, 7;
	add.s32 	%r13761, %r13719, %r13736;
	xor.b32  	%r13762, %r13709, %r13761;
	shf.l.wrap.b32 	%r13763, %r13762, %r13762, 16;
	add.s32 	%r13764, %r13698, %r13763;
	xor.b32  	%r13765, %r13736, %r13764;
	shf.l.wrap.b32 	%r13766, %r13765, %r13765, 12;
	add.s32 	%r13767, %r13761, %r13766;
	xor.b32  	%r13768, %r13763, %r13767;
	shf.l.wrap.b32 	%r13769, %r13768, %r13768, 8;
	add.s32 	%r13770, %r13764, %r13769;
	xor.b32  	%r13771, %r13766, %r13770;
	shf.l.wrap.b32 	%r13772, %r13771, %r13771, 7;
	add.s32 	%r13773, %r13731, %r13700;
	xor.b32  	%r13774, %r13721, %r13773;
	shf.l.wrap.b32 	%r13775, %r13774, %r13774, 16;
	add.s32 	%r13776, %r13710, %r13775;
	xor.b32  	%r13777, %r13700, %r13776;
	shf.l.wrap.b32 	%r13778, %r13777, %r13777, 12;
	add.s32 	%r13779, %r13773, %r13778;
	xor.b32  	%r13780, %r13775, %r13779;
	shf.l.wrap.b32 	%r13781, %r13780, %r13780, 8;
	add.s32 	%r13782, %r13776, %r13781;
	xor.b32  	%r13783, %r13778, %r13782;
	shf.l.wrap.b32 	%r13784, %r13783, %r13783, 7;
	add.s32 	%r13785, %r13743, %r13784;
	xor.b32  	%r13786, %r13757, %r13785;
	shf.l.wrap.b32 	%r13787, %r13786, %r13786, 16;
	add.s32 	%r13788, %r13770, %r13787;
	xor.b32  	%r13789, %r13784, %r13788;
	shf.l.wrap.b32 	%r13790, %r13789, %r13789, 12;
	add.s32 	%r13791, %r13785, %r13790;
	xor.b32  	%r13792, %r13787, %r13791;
	shf.l.wrap.b32 	%r13793, %r13792, %r13792, 8;
	add.s32 	%r13794, %r13788, %r13793;
	xor.b32  	%r13795, %r13790, %r13794;
	shf.l.wrap.b32 	%r13796, %r13795, %r13795, 7;
	add.s32 	%r13797, %r13755, %r13748;
	xor.b32  	%r13798, %r13769, %r13797;
	shf.l.wrap.b32 	%r13799, %r13798, %r13798, 16;
	add.s32 	%r13800, %r13782, %r13799;
	xor.b32  	%r13801, %r13748, %r13800;
	shf.l.wrap.b32 	%r13802, %r13801, %r13801, 12;
	add.s32 	%r13803, %r13797, %r13802;
	xor.b32  	%r13804, %r13799, %r13803;
	shf.l.wrap.b32 	%r13805, %r13804, %r13804, 8;
	add.s32 	%r13806, %r13800, %r13805;
	xor.b32  	%r13807, %r13802, %r13806;
	shf.l.wrap.b32 	%r13808, %r13807, %r13807, 7;
	add.s32 	%r13809, %r13767, %r13760;
	xor.b32  	%r13810, %r13781, %r13809;
	shf.l.wrap.b32 	%r13811, %r13810, %r13810, 16;
	add.s32 	%r13812, %r13746, %r13811;
	xor.b32  	%r13813, %r13760, %r13812;
	shf.l.wrap.b32 	%r13814, %r13813, %r13813, 12;
	add.s32 	%r13815, %r13809, %r13814;
	xor.b32  	%r13816, %r13811, %r13815;
	shf.l.wrap.b32 	%r13817, %r13816, %r13816, 8;
	add.s32 	%r13818, %r13812, %r13817;
	xor.b32  	%r13819, %r13814, %r13818;
	shf.l.wrap.b32 	%r13820, %r13819, %r13819, 7;
	add.s32 	%r13821, %r13779, %r13772;
	xor.b32  	%r13822, %r13745, %r13821;
	shf.l.wrap.b32 	%r13823, %r13822, %r13822, 16;
	add.s32 	%r13824, %r13758, %r13823;
	xor.b32  	%r13825, %r13772, %r13824;
	shf.l.wrap.b32 	%r13826, %r13825, %r13825, 12;
	add.s32 	%r13827, %r13821, %r13826;
	xor.b32  	%r13828, %r13823, %r13827;
	shf.l.wrap.b32 	%r13829, %r13828, %r13828, 8;
	add.s32 	%r13830, %r13824, %r13829;
	xor.b32  	%r13831, %r13826, %r13830;
	shf.l.wrap.b32 	%r13832, %r13831, %r13831, 7;
	add.s32 	%r13833, %r13791, %r13808;
	xor.b32  	%r13834, %r13829, %r13833;
	shf.l.wrap.b32 	%r13835, %r13834, %r13834, 16;
	add.s32 	%r13836, %r13818, %r13835;
	xor.b32  	%r13837, %r13808, %r13836;
	shf.l.wrap.b32 	%r13838, %r13837, %r13837, 12;
	add.s32 	%r13839, %r13833, %r13838;
	xor.b32  	%r13840, %r13835, %r13839;
	shf.l.wrap.b32 	%r13841, %r13840, %r13840, 8;
	add.s32 	%r13842, %r13836, %r13841;
	xor.b32  	%r13843, %r13838, %r13842;
	shf.l.wrap.b32 	%r13844, %r13843, %r13843, 7;
	add.s32 	%r13845, %r13803, %r13820;
	xor.b32  	%r13846, %r13793, %r13845;
	shf.l.wrap.b32 	%r13847, %r13846, %r13846, 16;
	add.s32 	%r13848, %r13830, %r13847;
	xor.b32  	%r13849, %r13820, %r13848;
	shf.l.wrap.b32 	%r13850, %r13849, %r13849, 12;
	add.s32 	%r13851, %r13845, %r13850;
	xor.b32  	%r13852, %r13847, %r13851;
	shf.l.wrap.b32 	%r13853, %r13852, %r13852, 8;
	add.s32 	%r13854, %r13848, %r13853;
	xor.b32  	%r13855, %r13850, %r13854;
	shf.l.wrap.b32 	%r13856, %r13855, %r13855, 7;
	add.s32 	%r13857, %r13815, %r13832;
	xor.b32  	%r13858, %r13805, %r13857;
	shf.l.wrap.b32 	%r13859, %r13858, %r13858, 16;
	add.s32 	%r13860, %r13794, %r13859;
	xor.b32  	%r13861, %r13832, %r13860;
	shf.l.wrap.b32 	%r13862, %r13861, %r13861, 12;
	add.s32 	%r13863, %r13857, %r13862;
	xor.b32  	%r13864, %r13859, %r13863;
	shf.l.wrap.b32 	%r13865, %r13864, %r13864, 8;
	add.s32 	%r13866, %r13860, %r13865;
	xor.b32  	%r13867, %r13862, %r13866;
	shf.l.wrap.b32 	%r13868, %r13867, %r13867, 7;
	add.s32 	%r13869, %r13827, %r13796;
	xor.b32  	%r13870, %r13817, %r13869;
	shf.l.wrap.b32 	%r13871, %r13870, %r13870, 16;
	add.s32 	%r13872, %r13806, %r13871;
	xor.b32  	%r13873, %r13796, %r13872;
	shf.l.wrap.b32 	%r13874, %r13873, %r13873, 12;
	add.s32 	%r13875, %r13869, %r13874;
	xor.b32  	%r13876, %r13871, %r13875;
	shf.l.wrap.b32 	%r13877, %r13876, %r13876, 8;
	add.s32 	%r13878, %r13872, %r13877;
	xor.b32  	%r13879, %r13874, %r13878;
	shf.l.wrap.b32 	%r13880, %r13879, %r13879, 7;
	add.s32 	%r13881, %r13839, %r13880;
	xor.b32  	%r13882, %r13853, %r13881;
	shf.l.wrap.b32 	%r13883, %r13882, %r13882, 16;
	add.s32 	%r13884, %r13866, %r13883;
	xor.b32  	%r13885, %r13880, %r13884;
	shf.l.wrap.b32 	%r13886, %r13885, %r13885, 12;
	add.s32 	%r13887, %r13881, %r13886;
	xor.b32  	%r13888, %r13883, %r13887;
	shf.l.wrap.b32 	%r13889, %r13888, %r13888, 8;
	add.s32 	%r13890, %r13884, %r13889;
	xor.b32  	%r13891, %r13886, %r13890;
	shf.l.wrap.b32 	%r13892, %r13891, %r13891, 7;
	add.s32 	%r13893, %r13851, %r13844;
	xor.b32  	%r13894, %r13865, %r13893;
	shf.l.wrap.b32 	%r13895, %r13894, %r13894, 16;
	add.s32 	%r13896, %r13878, %r13895;
	xor.b32  	%r13897, %r13844, %r13896;
	shf.l.wrap.b32 	%r13898, %r13897, %r13897, 12;
	add.s32 	%r13899, %r13893, %r13898;
	xor.b32  	%r13900, %r13895, %r13899;
	shf.l.wrap.b32 	%r13901, %r13900, %r13900, 8;
	add.s32 	%r13902, %r13896, %r13901;
	xor.b32  	%r13903, %r13898, %r13902;
	shf.l.wrap.b32 	%r13904, %r13903, %r13903, 7;
	add.s32 	%r13905, %r13863, %r13856;
	xor.b32  	%r13906, %r13877, %r13905;
	shf.l.wrap.b32 	%r13907, %r13906, %r13906, 16;
	add.s32 	%r13908, %r13842, %r13907;
	xor.b32  	%r13909, %r13856, %r13908;
	shf.l.wrap.b32 	%r13910, %r13909, %r13909, 12;
	add.s32 	%r13911, %r13905, %r13910;
	xor.b32  	%r13912, %r13907, %r13911;
	shf.l.wrap.b32 	%r13913, %r13912, %r13912, 8;
	add.s32 	%r13914, %r13908, %r13913;
	xor.b32  	%r13915, %r13910, %r13914;
	shf.l.wrap.b32 	%r13916, %r13915, %r13915, 7;
	add.s32 	%r13917, %r13875, %r13868;
	xor.b32  	%r13918, %r13841, %r13917;
	shf.l.wrap.b32 	%r13919, %r13918, %r13918, 16;
	add.s32 	%r13920, %r13854, %r13919;
	xor.b32  	%r13921, %r13868, %r13920;
	shf.l.wrap.b32 	%r13922, %r13921, %r13921, 12;
	add.s32 	%r13923, %r13917, %r13922;
	xor.b32  	%r13924, %r13919, %r13923;
	shf.l.wrap.b32 	%r13925, %r13924, %r13924, 8;
	add.s32 	%r13926, %r13920, %r13925;
	xor.b32  	%r13927, %r13922, %r13926;
	shf.l.wrap.b32 	%r13928, %r13927, %r13927, 7;
	add.s32 	%r13929, %r13887, %r13904;
	xor.b32  	%r13930, %r13925, %r13929;
	shf.l.wrap.b32 	%r13931, %r13930, %r13930, 16;
	add.s32 	%r13932, %r13914, %r13931;
	xor.b32  	%r13933, %r13904, %r13932;
	shf.l.wrap.b32 	%r13934, %r13933, %r13933, 12;
	add.s32 	%r13935, %r13929, %r13934;
	xor.b32  	%r13936, %r13931, %r13935;
	shf.l.wrap.b32 	%r13937, %r13936, %r13936, 8;
	add.s32 	%r13938, %r13932, %r13937;
	xor.b32  	%r13939, %r13934, %r13938;
	shf.l.wrap.b32 	%r13940, %r13939, %r13939, 7;
	add.s32 	%r13941, %r13899, %r13916;
	xor.b32  	%r13942, %r13889, %r13941;
	shf.l.wrap.b32 	%r13943, %r13942, %r13942, 16;
	add.s32 	%r13944, %r13926, %r13943;
	xor.b32  	%r13945, %r13916, %r13944;
	shf.l.wrap.b32 	%r13946, %r13945, %r13945, 12;
	add.s32 	%r13947, %r13941, %r13946;
	xor.b32  	%r13948, %r13943, %r13947;
	shf.l.wrap.b32 	%r13949, %r13948, %r13948, 8;
	add.s32 	%r13950, %r13944, %r13949;
	xor.b32  	%r13951, %r13946, %r13950;
	shf.l.wrap.b32 	%r13952, %r13951, %r13951, 7;
	add.s32 	%r13953, %r13911, %r13928;
	xor.b32  	%r13954, %r13901, %r13953;
	shf.l.wrap.b32 	%r13955, %r13954, %r13954, 16;
	add.s32 	%r13956, %r13890, %r13955;
	xor.b32  	%r13957, %r13928, %r13956;
	shf.l.wrap.b32 	%r13958, %r13957, %r13957, 12;
	add.s32 	%r13959, %r13953, %r13958;
	xor.b32  	%r13960, %r13955, %r13959;
	shf.l.wrap.b32 	%r13961, %r13960, %r13960, 8;
	add.s32 	%r13962, %r13956, %r13961;
	xor.b32  	%r13963, %r13958, %r13962;
	shf.l.wrap.b32 	%r13964, %r13963, %r13963, 7;
	add.s32 	%r13965, %r13923, %r13892;
	xor.b32  	%r13966, %r13913, %r13965;
	shf.l.wrap.b32 	%r13967, %r13966, %r13966, 16;
	add.s32 	%r13968, %r13902, %r13967;
	xor.b32  	%r13969, %r13892, %r13968;
	shf.l.wrap.b32 	%r13970, %r13969, %r13969, 12;
	add.s32 	%r13971, %r13965, %r13970;
	xor.b32  	%r13972, %r13967, %r13971;
	shf.l.wrap.b32 	%r13973, %r13972, %r13972, 8;
	add.s32 	%r13974, %r13968, %r13973;
	xor.b32  	%r13975, %r13970, %r13974;
	shf.l.wrap.b32 	%r13976, %r13975, %r13975, 7;
	add.s32 	%r22490, %r13593, %r13935;
	add.s32 	%r22489, %r13605, %r13947;
	add.s32 	%r22488, %r13617, %r13959;
	add.s32 	%r22487, %r13629, %r13971;
	add.s32 	%r22491, %r22498, %r13976;
	add.s32 	%r22492, %r22497, %r13940;
	add.s32 	%r22493, %r22496, %r13952;
	add.s32 	%r22494, %r22495, %r13964;
	xor.b32  	%r13977, %r13594, 1;
	shf.l.wrap.b32 	%r13978, %r13594, %r13977, 16;
	add.s32 	%r13979, %r22498, %r13978;
	xor.b32  	%r13980, %r22498, %r13979;
	shf.l.wrap.b32 	%r13981, %r13980, %r13980, 12;
	add.s32 	%r13982, %r13594, %r13981;
	xor.b32  	%r13983, %r13978, %r13982;
	shf.l.wrap.b32 	%r13984, %r13983, %r13983, 8;
	add.s32 	%r13985, %r13979, %r13984;
	xor.b32  	%r13986, %r13981, %r13985;
	shf.l.wrap.b32 	%r13987, %r13986, %r13986, 7;
	add.s32 	%r13988, %r13982, %r13616;
	xor.b32  	%r13989, %r13637, %r13988;
	shf.l.wrap.b32 	%r13990, %r13989, %r13989, 16;
	add.s32 	%r13991, %r13626, %r13990;
	xor.b32  	%r13992, %r13616, %r13991;
	shf.l.wrap.b32 	%r13993, %r13992, %r13992, 12;
	add.s32 	%r13994, %r13988, %r13993;
	xor.b32  	%r13995, %r13990, %r13994;
	shf.l.wrap.b32 	%r13996, %r13995, %r13995, 8;
	add.s32 	%r13997, %r13991, %r13996;
	xor.b32  	%r13998, %r13993, %r13997;
	shf.l.wrap.b32 	%r13999, %r13998, %r13998, 7;
	xor.b32  	%r14000, %r13984, %r13653;
	shf.l.wrap.b32 	%r14001, %r14000, %r14000, 16;
	add.s32 	%r14002, %r13638, %r14001;
	xor.b32  	%r14003, %r13628, %r14002;
	shf.l.wrap.b32 	%r14004, %r14003, %r14003, 12;
	add.s32 	%r14005, %r13653, %r14004;
	xor.b32  	%r14006, %r14001, %r14005;
	shf.l.wrap.b32 	%r14007, %r14006, %r14006, 8;
	add.s32 	%r14008, %r14002, %r14007;
	xor.b32  	%r14009, %r14004, %r14008;
	shf.l.wrap.b32 	%r14010, %r14009, %r14009, 7;
	add.s32 	%r14011, %r13985, %r13667;
	xor.b32  	%r14012, %r13640, %r14011;
	shf.l.wrap.b32 	%r14013, %r14012, %r14012, 12;
	add.s32 	%r14014, %r13665, %r14013;
	xor.b32  	%r14015, %r13667, %r14014;
	shf.l.wrap.b32 	%r14016, %r14015, %r14015, 8;
	add.s32 	%r14017, %r14011, %r14016;
	xor.b32  	%r14018, %r14013, %r14017;
	shf.l.wrap.b32 	%r14019, %r14018, %r14018, 7;
	add.s32 	%r14020, %r13635, %r13987;
	xor.b32  	%r14021, %r13625, %r14020;
	shf.l.wrap.b32 	%r14022, %r14021, %r14021, 16;
	add.s32 	%r14023, %r13614, %r14022;
	xor.b32  	%r14024, %r13987, %r14023;
	shf.l.wrap.b32 	%r14025, %r14024, %r14024, 12;
	add.s32 	%r14026, %r14020, %r14025;
	xor.b32  	%r14027, %r14022, %r14026;
	shf.l.wrap.b32 	%r14028, %r14027, %r14027, 8;
	add.s32 	%r14029, %r14023, %r14028;
	xor.b32  	%r14030, %r14025, %r14029;
	shf.l.wrap.b32 	%r14031, %r14030, %r14030, 7;
	add.s32 	%r14032, %r13994, %r14031;
	xor.b32  	%r14033, %r14007, %r14032;
	shf.l.wrap.b32 	%r14034, %r14033, %r14033, 16;
	add.s32 	%r14035, %r14017, %r14034;
	xor.b32  	%r14036, %r14031, %r14035;
	shf.l.wrap.b32 	%r14037, %r14036, %r14036, 12;
	add.s32 	%r14038, %r14032, %r14037;
	xor.b32  	%r14039, %r14034, %r14038;
	shf.l.wrap.b32 	%r14040, %r14039, %r14039, 8;
	add.s32 	%r14041, %r14035, %r14040;
	xor.b32  	%r14042, %r14037, %r14041;
	shf.l.wrap.b32 	%r14043, %r14042, %r14042, 7;
	add.s32 	%r14044, %r14005, %r13999;
	xor.b32  	%r14045, %r14016, %r14044;
	shf.l.wrap.b32 	%r14046, %r14045, %r14045, 16;
	add.s32 	%r14047, %r14029, %r14046;
	xor.b32  	%r14048, %r13999, %r14047;
	shf.l.wrap.b32 	%r14049, %r14048, %r14048, 12;
	add.s32 	%r14050, %r14044, %r14049;
	xor.b32  	%r14051, %r14046, %r14050;
	shf.l.wrap.b32 	%r14052, %r14051, %r14051, 8;
	add.s32 	%r14053, %r14047, %r14052;
	xor.b32  	%r14054, %r14049, %r14053;
	shf.l.wrap.b32 	%r14055, %r14054, %r14054, 7;
	add.s32 	%r14056, %r14014, %r14010;
	xor.b32  	%r14057, %r14028, %r14056;
	shf.l.wrap.b32 	%r14058, %r14057, %r14057, 16;
	add.s32 	%r14059, %r13997, %r14058;
	xor.b32  	%r14060, %r14010, %r14059;
	shf.l.wrap.b32 	%r14061, %r14060, %r14060, 12;
	add.s32 	%r14062, %r14056, %r14061;
	xor.b32  	%r14063, %r14058, %r14062;
	shf.l.wrap.b32 	%r14064, %r14063, %r14063, 8;
	add.s32 	%r14065, %r14059, %r14064;
	xor.b32  	%r14066, %r14061, %r14065;
	shf.l.wrap.b32 	%r14067, %r14066, %r14066, 7;
	add.s32 	%r14068, %r14026, %r14019;
	xor.b32  	%r14069, %r13996, %r14068;
	shf.l.wrap.b32 	%r14070, %r14069, %r14069, 16;
	add.s32 	%r14071, %r14008, %r14070;
	xor.b32  	%r14072, %r14019, %r14071;
	shf.l.wrap.b32 	%r14073, %r14072, %r14072, 12;
	add.s32 	%r14074, %r14068, %r14073;
	xor.b32  	%r14075, %r14070, %r14074;
	shf.l.wrap.b32 	%r14076, %r14075, %r14075, 8;
	add.s32 	%r14077, %r14071, %r14076;
	xor.b32  	%r14078, %r14073, %r14077;
	shf.l.wrap.b32 	%r14079, %r14078, %r14078, 7;
	add.s32 	%r14080, %r14038, %r14055;
	xor.b32  	%r14081, %r14076, %r14080;
	shf.l.wrap.b32 	%r14082, %r14081, %r14081, 16;
	add.s32 	%r14083, %r14065, %r14082;
	xor.b32  	%r14084, %r14055, %r14083;
	shf.l.wrap.b32 	%r14085, %r14084, %r14084, 12;
	add.s32 	%r14086, %r14080, %r14085;
	xor.b32  	%r14087, %r14082, %r14086;
	shf.l.wrap.b32 	%r14088, %r14087, %r14087, 8;
	add.s32 	%r14089, %r14083, %r14088;
	xor.b32  	%r14090, %r14085, %r14089;
	shf.l.wrap.b32 	%r14091, %r14090, %r14090, 7;
	add.s32 	%r14092, %r14050, %r14067;
	xor.b32  	%r14093, %r14040, %r14092;
	shf.l.wrap.b32 	%r14094, %r14093, %r14093, 16;
	add.s32 	%r14095, %r14077, %r14094;
	xor.b32  	%r14096, %r14067, %r14095;
	shf.l.wrap.b32 	%r14097, %r14096, %r14096, 12;
	add.s32 	%r14098, %r14092, %r14097;
	xor.b32  	%r14099, %r14094, %r14098;
	shf.l.wrap.b32 	%r14100, %r14099, %r14099, 8;
	add.s32 	%r14101, %r14095, %r14100;
	xor.b32  	%r14102, %r14097, %r14101;
	shf.l.wrap.b32 	%r14103, %r14102, %r14102, 7;
	add.s32 	%r14104, %r14062, %r14079;
	xor.b32  	%r14105, %r14052, %r14104;
	shf.l.wrap.b32 	%r14106, %r14105, %r14105, 16;
	add.s32 	%r14107, %r14041, %r14106;
	xor.b32  	%r14108, %r14079, %r14107;
	shf.l.wrap.b32 	%r14109, %r14108, %r14108, 12;
	add.s32 	%r14110, %r14104, %r14109;
	xor.b32  	%r14111, %r14106, %r14110;
	shf.l.wrap.b32 	%r14112, %r14111, %r14111, 8;
	add.s32 	%r14113, %r14107, %r14112;
	xor.b32  	%r14114, %r14109, %r14113;
	shf.l.wrap.b32 	%r14115, %r14114, %r14114, 7;
	add.s32 	%r14116, %r14074, %r14043;
	xor.b32  	%r14117, %r14064, %r14116;
	shf.l.wrap.b32 	%r14118, %r14117, %r14117, 16;
	add.s32 	%r14119, %r14053, %r14118;
	xor.b32  	%r14120, %r14043, %r14119;
	shf.l.wrap.b32 	%r14121, %r14120, %r14120, 12;
	add.s32 	%r14122, %r14116, %r14121;
	xor.b32  	%r14123, %r14118, %r14122;
	shf.l.wrap.b32 	%r14124, %r14123, %r14123, 8;
	add.s32 	%r14125, %r14119, %r14124;
	xor.b32  	%r14126, %r14121, %r14125;
	shf.l.wrap.b32 	%r14127, %r14126, %r14126, 7;
	add.s32 	%r14128, %r14086, %r14127;
	xor.b32  	%r14129, %r14100, %r14128;
	shf.l.wrap.b32 	%r14130, %r14129, %r14129, 16;
	add.s32 	%r14131, %r14113, %r14130;
	xor.b32  	%r14132, %r14127, %r14131;
	shf.l.wrap.b32 	%r14133, %r14132, %r14132, 12;
	add.s32 	%r14134, %r14128, %r14133;
	xor.b32  	%r14135, %r14130, %r14134;
	shf.l.wrap.b32 	%r14136, %r14135, %r14135, 8;
	add.s32 	%r14137, %r14131, %r14136;
	xor.b32  	%r14138, %r14133, %r14137;
	shf.l.wrap.b32 	%r14139, %r14138, %r14138, 7;
	add.s32 	%r14140, %r14098, %r14091;
	xor.b32  	%r14141, %r14112, %r14140;
	shf.l.wrap.b32 	%r14142, %r14141, %r14141, 16;
	add.s32 	%r14143, %r14125, %r14142;
	xor.b32  	%r14144, %r14091, %r14143;
	shf.l.wrap.b32 	%r14145, %r14144, %r14144, 12;
	add.s32 	%r14146, %r14140, %r14145;
	xor.b32  	%r14147, %r14142, %r14146;
	shf.l.wrap.b32 	%r14148, %r14147, %r14147, 8;
	add.s32 	%r14149, %r14143, %r14148;
	xor.b32  	%r14150, %r14145, %r14149;
	shf.l.wrap.b32 	%r14151, %r14150, %r14150, 7;
	add.s32 	%r14152, %r14110, %r14103;
	xor.b32  	%r14153, %r14124, %r14152;
	shf.l.wrap.b32 	%r14154, %r14153, %r14153, 16;
	add.s32 	%r14155, %r14089, %r14154;
	xor.b32  	%r14156, %r14103, %r14155;
	shf.l.wrap.b32 	%r14157, %r14156, %r14156, 12;
	add.s32 	%r14158, %r14152, %r14157;
	xor.b32  	%r14159, %r14154, %r14158;
	shf.l.wrap.b32 	%r14160, %r14159, %r14159, 8;
	add.s32 	%r14161, %r14155, %r14160;
	xor.b32  	%r14162, %r14157, %r14161;
	shf.l.wrap.b32 	%r14163, %r14162, %r14162, 7;
	add.s32 	%r14164, %r14122, %r14115;
	xor.b32  	%r14165, %r14088, %r14164;
	shf.l.wrap.b32 	%r14166, %r14165, %r14165, 16;
	add.s32 	%r14167, %r14101, %r14166;
	xor.b32  	%r14168, %r14115, %r14167;
	shf.l.wrap.b32 	%r14169, %r14168, %r14168, 12;
	add.s32 	%r14170, %r14164, %r14169;
	xor.b32  	%r14171, %r14166, %r14170;
	shf.l.wrap.b32 	%r14172, %r14171, %r14171, 8;
	add.s32 	%r14173, %r14167, %r14172;
	xor.b32  	%r14174, %r14169, %r14173;
	shf.l.wrap.b32 	%r14175, %r14174, %r14174, 7;
	add.s32 	%r14176, %r14134, %r14151;
	xor.b32  	%r14177, %r14172, %r14176;
	shf.l.wrap.b32 	%r14178, %r14177, %r14177, 16;
	add.s32 	%r14179, %r14161, %r14178;
	xor.b32  	%r14180, %r14151, %r14179;
	shf.l.wrap.b32 	%r14181, %r14180, %r14180, 12;
	add.s32 	%r14182, %r14176, %r14181;
	xor.b32  	%r14183, %r14178, %r14182;
	shf.l.wrap.b32 	%r14184, %r14183, %r14183, 8;
	add.s32 	%r14185, %r14179, %r14184;
	xor.b32  	%r14186, %r14181, %r14185;
	shf.l.wrap.b32 	%r14187, %r14186, %r14186, 7;
	add.s32 	%r14188, %r14146, %r14163;
	xor.b32  	%r14189, %r14136, %r14188;
	shf.l.wrap.b32 	%r14190, %r14189, %r14189, 16;
	add.s32 	%r14191, %r14173, %r14190;
	xor.b32  	%r14192, %r14163, %r14191;
	shf.l.wrap.b32 	%r14193, %r14192, %r14192, 12;
	add.s32 	%r14194, %r14188, %r14193;
	xor.b32  	%r14195, %r14190, %r14194;
	shf.l.wrap.b32 	%r14196, %r14195, %r14195, 8;
	add.s32 	%r14197, %r14191, %r14196;
	xor.b32  	%r14198, %r14193, %r14197;
	shf.l.wrap.b32 	%r14199, %r14198, %r14198, 7;
	add.s32 	%r14200, %r14158, %r14175;
	xor.b32  	%r14201, %r14148, %r14200;
	shf.l.wrap.b32 	%r14202, %r14201, %r14201, 16;
	add.s32 	%r14203, %r14137, %r14202;
	xor.b32  	%r14204, %r14175, %r14203;
	shf.l.wrap.b32 	%r14205, %r14204, %r14204, 12;
	add.s32 	%r14206, %r14200, %r14205;
	xor.b32  	%r14207, %r14202, %r14206;
	shf.l.wrap.b32 	%r14208, %r14207, %r14207, 8;
	add.s32 	%r14209, %r14203, %r14208;
	xor.b32  	%r14210, %r14205, %r14209;
	shf.l.wrap.b32 	%r14211, %r14210, %r14210, 7;
	add.s32 	%r14212, %r14170, %r14139;
	xor.b32  	%r14213, %r14160, %r14212;
	shf.l.wrap.b32 	%r14214, %r14213, %r14213, 16;
	add.s32 	%r14215, %r14149, %r14214;
	xor.b32  	%r14216, %r14139, %r14215;
	shf.l.wrap.b32 	%r14217, %r14216, %r14216, 12;
	add.s32 	%r14218, %r14212, %r14217;
	xor.b32  	%r14219, %r14214, %r14218;
	shf.l.wrap.b32 	%r14220, %r14219, %r14219, 8;
	add.s32 	%r14221, %r14215, %r14220;
	xor.b32  	%r14222, %r14217, %r14221;
	shf.l.wrap.b32 	%r14223, %r14222, %r14222, 7;
	add.s32 	%r14224, %r14182, %r14223;
	xor.b32  	%r14225, %r14196, %r14224;
	shf.l.wrap.b32 	%r14226, %r14225, %r14225, 16;
	add.s32 	%r14227, %r14209, %r14226;
	xor.b32  	%r14228, %r14223, %r14227;
	shf.l.wrap.b32 	%r14229, %r14228, %r14228, 12;
	add.s32 	%r14230, %r14224, %r14229;
	xor.b32  	%r14231, %r14226, %r14230;
	shf.l.wrap.b32 	%r14232, %r14231, %r14231, 8;
	add.s32 	%r14233, %r14194, %r14187;
	xor.b32  	%r14234, %r14208, %r14233;
	shf.l.wrap.b32 	%r14235, %r14234, %r14234, 16;
	add.s32 	%r14236, %r14221, %r14235;
	xor.b32  	%r14237, %r14187, %r14236;
	shf.l.wrap.b32 	%r14238, %r14237, %r14237, 12;
	add.s32 	%r14239, %r14233, %r14238;
	xor.b32  	%r14240, %r14235, %r14239;
	shf.l.wrap.b32 	%r14241, %r14240, %r14240, 8;
	add.s32 	%r14242, %r14236, %r14241;
	xor.b32  	%r14243, %r14238, %r14242;
	shf.l.wrap.b32 	%r14244, %r14243, %r14243, 7;
	add.s32 	%r14245, %r14206, %r14199;
	xor.b32  	%r14246, %r14220, %r14245;
	shf.l.wrap.b32 	%r14247, %r14246, %r14246, 16;
	add.s32 	%r14248, %r14185, %r14247;
	xor.b32  	%r14249, %r14199, %r14248;
	shf.l.wrap.b32 	%r14250, %r14249, %r14249, 12;
	add.s32 	%r14251, %r14245, %r14250;
	xor.b32  	%r14252, %r14247, %r14251;
	shf.l.wrap.b32 	%r14253, %r14252, %r14252, 8;
	add.s32 	%r14254, %r14248, %r14253;
	xor.b32  	%r14255, %r14250, %r14254;
	shf.l.wrap.b32 	%r14256, %r14255, %r14255, 7;
	add.s32 	%r14257, %r14218, %r14211;
	xor.b32  	%r14258, %r14184, %r14257;
	shf.l.wrap.b32 	%r14259, %r14258, %r14258, 16;
	add.s32 	%r14260, %r14197, %r14259;
	xor.b32  	%r14261, %r14211, %r14260;
	shf.l.wrap.b32 	%r14262, %r14261, %r14261, 12;
	add.s32 	%r14263, %r14257, %r14262;
	xor.b32  	%r14264, %r14259, %r14263;
	shf.l.wrap.b32 	%r14265, %r14264, %r14264, 8;
	add.s32 	%r14266, %r14260, %r14265;
	add.s32 	%r14267, %r14230, %r14244;
	xor.b32  	%r14268, %r14265, %r14267;
	shf.l.wrap.b32 	%r14269, %r14268, %r14268, 16;
	add.s32 	%r14270, %r14254, %r14269;
	xor.b32  	%r14271, %r14244, %r14270;
	shr.u32 	%r14272, %r14271, 20;
	add.s32 	%r14273, %r14267, %r14272;
	add.s32 	%r14274, %r14239, %r14256;
	xor.b32  	%r14275, %r14232, %r14274;
	shf.l.wrap.b32 	%r14276, %r14275, %r14275, 16;
	add.s32 	%r14277, %r14266, %r14276;
	xor.b32  	%r14278, %r14256, %r14277;
	shr.u32 	%r14279, %r14278, 20;
	add.s32 	%r14280, %r14274, %r14279;
	add.s32 	%r14281, %r13593, %r14273;
	add.s32 	%r14282, %r13605, %r14280;
	not.b32 	%r14283, %r22486;
	add.s32 	%r14284, %r1114, %r14283;
	mov.u32 	%r14285, %ctaid.x;
	shl.b32 	%r14286, %r14285, 11;
	mov.u32 	%r14287, %tid.x;
	and.b32  	%r14288, %r14287, 31;
	or.b32  	%r14289, %r14286, %r14288;
	shl.b32 	%r14290, %r14287, 3;
	and.b32  	%r14291, %r14290, 7936;
	add.s32 	%r14292, %r22408, %r14291;
	add.s32 	%r14293, %r14289, %r14292;
	shr.u32 	%r14294, %r14293, %r14284;
	and.b32  	%r14295, %r14294, 1;
	setp.eq.b32 	%p113, %r14295, 1;
	selp.b32 	%r14296, %r14282, %r14281, %p113;
	cvt.u16.u32 	%rs227, %r14296;
	and.b16  	%rs355, %rs227, 1;
	and.b16  	%rs228, %rs353, 255;
	setp.ne.s16 	%p114, %rs228, 1;
	@%p114 bra 	$L__BB7_116;
	ld.param.u64 	%rd245, [fused_batch_pir_kernel_transposed_4_param_1];
	not.b32 	%r14297, %r22486;
	add.s32 	%r14298, %r1114, %r14297;
	mov.u32 	%r14299, %ctaid.x;
	shl.b32 	%r14300, %r14299, 11;
	mov.u32 	%r14301, %tid.x;
	and.b32  	%r14302, %r14301, 31;
	or.b32  	%r14303, %r14300, %r14302;
	shl.b32 	%r14304, %r14301, 3;
	and.b32  	%r14305, %r14304, 7936;
	add.s32 	%r14306, %r22408, %r14305;
	add.s32 	%r14307, %r14303, %r14306;
	shr.u32 	%r14308, %r14307, %r14298;
	and.b32  	%r14309, %r14308, 1;
	setp.eq.b32 	%p115, %r14309, 1;
	cvt.s64.s32 	%rd98, %r22486;
	cvta.to.global.u64 	%rd99, %rd245;
	mul.wide.s32 	%rd100, %r22486, 16;
	add.s64 	%rd101, %rd99, %rd100;
	ld.global.u32 	%r14310, [%rd101+1484];
	selp.b32 	%r14311, %r22491, %r22490, %p115;
	xor.b32  	%r14312, %r14311, %r14310;
	selp.b32 	%r14313, %r22492, %r22489, %p115;
	selp.b32 	%r22490, %r22490, %r14312, %p115;
	selp.b32 	%r22491, %r14312, %r22491, %p115;
	ld.global.u32 	%r14314, [%rd101+1488];
	xor.b32  	%r14315, %r14313, %r14314;
	selp.b32 	%r14316, %r22493, %r22488, %p115;
	selp.b32 	%r22489, %r22489, %r14315, %p115;
	selp.b32 	%r22492, %r14315, %r22492, %p115;
	ld.global.u32 	%r14317, [%rd101+1492];
	xor.b32  	%r14318, %r14316, %r14317;
	selp.b32 	%r14319, %r22494, %r22487, %p115;
	selp.b32 	%r22488, %r22488, %r14318, %p115;
	selp.b32 	%r22493, %r14318, %r22493, %p115;
	ld.global.u32 	%r14320, [%rd101+1496];
	xor.b32  	%r14321, %r14319, %r14320;
	selp.b64 	%rd102, 445, 420, %p115;
	selp.b32 	%r22487, %r22487, %r14321, %p115;
	selp.b32 	%r22494, %r14321, %r22494, %p115;
	add.s64 	%rd103, %rd102, %rd98;
	add.s64 	%rd104, %rd99, %rd103;
	ld.global.u8 	%rs229, [%rd104+1464];
	xor.b16  	%rs355, %rs229, %rs355;
$L__BB7_116:
	not.b32 	%r14322, %r22486;
	add.s32 	%r14323, %r1114, %r14322;
	mov.u32 	%r14324, %ctaid.x;
	shl.b32 	%r14325, %r14324, 11;
	mov.u32 	%r14326, %tid.x;
	and.b32  	%r14327, %r14326, 31;
	or.b32  	%r14328, %r14325, %r14327;
	shl.b32 	%r14329, %r14326, 3;
	and.b32  	%r14330, %r14329, 7936;
	add.s32 	%r14331, %r22408, %r14330;
	add.s32 	%r14332, %r14328, %r14331;
	shr.u32 	%r14333, %r14332, %r14323;
	and.b32  	%r14334, %r14333, 1;
	setp.eq.b32 	%p116, %r14334, 1;
	selp.b32 	%r22498, %r22491, %r22490, %p116;
	selp.b32 	%r22497, %r22492, %r22489, %p116;
	selp.b32 	%r22496, %r22493, %r22488, %p116;
	selp.b32 	%r22495, %r22494, %r22487, %p116;
	add.s32 	%r22486, %r22486, 1;
	setp.lt.u32 	%p117, %r22486, %r1114;
	mov.u16 	%rs353, %rs355;
	@%p117 bra 	$L__BB7_114;
$L__BB7_117:
	and.b16  	%rs230, %rs355, 255;
	setp.ne.s16 	%p118, %rs230, 1;
	@%p118 bra 	$L__BB7_119;
	ld.param.u64 	%rd246, [fused_batch_pir_kernel_transposed_4_param_1];
	cvta.to.global.u64 	%rd105, %rd246;
	ld.global.u32 	%r14335, [%rd105+1936];
	xor.b32  	%r22498, %r22498, %r14335;
$L__BB7_119:
	@%p118 bra 	$L__BB7_121;
	ld.param.u64 	%rd247, [fused_batch_pir_kernel_transposed_4_param_1];
	cvta.to.global.u64 	%rd106, %rd247;
	ld.global.u32 	%r14336, [%rd106+1940];
	xor.b32  	%r22497, %r22497, %r14336;
$L__BB7_121:
	@%p118 bra 	$L__BB7_123;
	ld.param.u64 	%rd248, [fused_batch_pir_kernel_transposed_4_param_1];
	cvta.to.global.u64 	%rd107, %rd248;
	ld.global.u32 	%r14337, [%rd107+1944];
	xor.b32  	%r22496, %r22496, %r14337;
$L__BB7_123:
	@%p118 bra 	$L__BB7_125;
	ld.param.u64 	%rd249, [fused_batch_pir_kernel_transposed_4_param_1];
	cvta.to.global.u64 	%rd108, %rd249;
	ld.global.u32 	%r14338, [%rd108+1948];
	xor.b32  	%r22495, %r22495, %r14338;
$L__BB7_125:
	ld.param.u32 	%r21807, [fused_batch_pir_kernel_transposed_4_param_4];
	mov.u32 	%r14340, %ctaid.x;
	shl.b32 	%r14341, %r14340, 11;
	mov.u32 	%r14342, %tid.x;
	and.b32  	%r14343, %r14342, 31;
	or.b32  	%r14344, %r14341, %r14343;
	shl.b32 	%r14345, %r14342, 3;
	and.b32  	%r14346, %r14345, 7936;
	add.s32 	%r14347, %r22408, %r14346;
	add.s32 	%r14348, %r14344, %r14347;
	setp.ge.s32 	%p122, %r14348, %r21807;
	mov.b32 	%r22519, 0;
	mov.u32 	%r22520, %r22519;
	mov.u32 	%r22521, %r22519;
	mov.u32 	%r22522, %r22519;
	@%p122 bra 	$L__BB7_139;
	ld.param.u64 	%rd250, [fused_batch_pir_kernel_transposed_4_param_1];
	cvta.to.global.u64 	%rd109, %rd250;
	ld.global.u8 	%rs234, [%rd109+1969];
	max.u16 	%rs235, %rs234, 11;
	cvt.u32.u16 	%r14349, %rs235;
	add.s32 	%r22510, %r14349, -11;
	ld.shared.v4.u32 	{%r22522, %r22521, %r22520, %r22519}, [s_mem+49424];
	ld.shared.u8 	%rs358, [s_mem+49440];
	cvt.u32.u16 	%r1169, %rs234;
	setp.ge.u32 	%p123, %r22510, %r1169;
	@%p123 bra 	$L__BB7_131;
	mov.u16 	%rs356, %rs358;
$L__BB7_128:
	ld.const.u32 	%r14350, [CHACHA_CONSTANTS];
	add.s32 	%r14351, %r14350, %r22522;
	shf.l.wrap.b32 	%r14352, %r14351, %r14351, 16;
	add.s32 	%r14353, %r22522, %r14352;
	xor.b32  	%r14354, %r22522, %r14353;
	shf.l.wrap.b32 	%r14355, %r14354, %r14354, 12;
	add.s32 	%r14356, %r14351, %r14355;
	xor.b32  	%r14357, %r14352, %r14356;
	shf.l.wrap.b32 	%r14358, %r14357, %r14357, 8;
	add.s32 	%r14359, %r14353, %r14358;
	xor.b32  	%r14360, %r14355, %r14359;
	shf.l.wrap.b32 	%r14361, %r14360, %r14360, 7;
	ld.const.u32 	%r14362, [CHACHA_CONSTANTS+4];
	add.s32 	%r14363, %r14362, %r22521;
	shf.l.wrap.b32 	%r14364, %r14363, %r14363, 16;
	add.s32 	%r14365, %r22521, %r14364;
	xor.b32  	%r14366, %r22521, %r14365;
	shf.l.wrap.b32 	%r14367, %r14366, %r14366, 12;
	add.s32 	%r14368, %r14363, %r14367;
	xor.b32  	%r14369, %r14364, %r14368;
	shf.l.wrap.b32 	%r14370, %r14369, %r14369, 8;
	add.s32 	%r14371, %r14365, %r14370;
	xor.b32  	%r14372, %r14367, %r14371;
	shf.l.wrap.b32 	%r14373, %r14372, %r14372, 7;
	ld.const.u32 	%r14374, [CHACHA_CONSTANTS+8];
	add.s32 	%r14375, %r14374, %r22520;
	shf.l.wrap.b32 	%r14376, %r14375, %r14375, 16;
	add.s32 	%r14377, %r22520, %r14376;
	xor.b32  	%r14378, %r22520, %r14377;
	shf.l.wrap.b32 	%r14379, %r14378, %r14378, 12;
	add.s32 	%r14380, %r14375, %r14379;
	xor.b32  	%r14381, %r14376, %r14380;
	shf.l.wrap.b32 	%r14382, %r14381, %r14381, 8;
	add.s32 	%r14383, %r14377, %r14382;
	xor.b32  	%r14384, %r14379, %r14383;
	shf.l.wrap.b32 	%r14385, %r14384, %r14384, 7;
	ld.const.u32 	%r14386, [CHACHA_CONSTANTS+12];
	add.s32 	%r14387, %r14386, %r22519;
	shf.l.wrap.b32 	%r14388, %r14387, %r14387, 16;
	add.s32 	%r14389, %r22519, %r14388;
	xor.b32  	%r14390, %r22519, %r14389;
	shf.l.wrap.b32 	%r14391, %r14390, %r14390, 12;
	add.s32 	%r14392, %r14387, %r14391;
	xor.b32  	%r14393, %r14388, %r14392;
	shf.l.wrap.b32 	%r14394, %r14393, %r14393, 8;
	add.s32 	%r14395, %r14389, %r14394;
	xor.b32  	%r14396, %r14391, %r14395;
	shf.l.wrap.b32 	%r14397, %r14396, %r14396, 7;
	add.s32 	%r14398, %r14356, %r14373;
	xor.b32  	%r14399, %r14394, %r14398;
	shf.l.wrap.b32 	%r14400, %r14399, %r14399, 16;
	add.s32 	%r14401, %r14383, %r14400;
	xor.b32  	%r14402, %r14373, %r14401;
	shf.l.wrap.b32 	%r14403, %r14402, %r14402, 12;
	add.s32 	%r14404, %r14398, %r14403;
	xor.b32  	%r14405, %r14400, %r14404;
	shf.l.wrap.b32 	%r14406, %r14405, %r14405, 8;
	add.s32 	%r14407, %r14401, %r14406;
	xor.b32  	%r14408, %r14403, %r14407;
	shf.l.wrap.b32 	%r14409, %r14408, %r14408, 7;
	add.s32 	%r14410, %r14368, %r14385;
	xor.b32  	%r14411, %r14358, %r14410;
	shf.l.wrap.b32 	%r14412, %r14411, %r14411, 16;
	add.s32 	%r14413, %r14395, %r14412;
	xor.b32  	%r14414, %r14385, %r14413;
	shf.l.wrap.b32 	%r14415, %r14414, %r14414, 12;
	add.s32 	%r14416, %r14410, %r14415;
	xor.b32  	%r14417, %r14412, %r14416;
	shf.l.wrap.b32 	%r14418, %r14417, %r14417, 8;
	add.s32 	%r14419, %r14413, %r14418;
	xor.b32  	%r14420, %r14415, %r14419;
	shf.l.wrap.b32 	%r14421, %r14420, %r14420, 7;
	add.s32 	%r14422, %r14380, %r14397;
	xor.b32  	%r14423, %r14370, %r14422;
	shf.l.wrap.b32 	%r14424, %r14423, %r14423, 16;
	add.s32 	%r14425, %r14359, %r14424;
	xor.b32  	%r14426, %r14397, %r14425;
	shf.l.wrap.b32 	%r14427, %r14426, %r14426, 12;
	add.s32 	%r14428, %r14422, %r14427;
	xor.b32  	%r14429, %r14424, %r14428;
	shf.l.wrap.b32 	%r14430, %r14429, %r14429, 8;
	add.s32 	%r14431, %r14425, %r14430;
	xor.b32  	%r14432, %r14427, %r14431;
	shf.l.wrap.b32 	%r14433, %r14432, %r14432, 7;
	add.s32 	%r14434, %r14392, %r14361;
	xor.b32  	%r14435, %r14382, %r14434;
	shf.l.wrap.b32 	%r14436, %r14435, %r14435, 16;
	add.s32 	%r14437, %r14371, %r14436;
	xor.b32  	%r14438, %r14361, %r14437;
	shf.l.wrap.b32 	%r14439, %r14438, %r14438, 12;
	add.s32 	%r14440, %r14434, %r14439;
	xor.b32  	%r14441, %r14436, %r14440;
	shf.l.wrap.b32 	%r14442, %r14441, %r14441, 8;
	add.s32 	%r14443, %r14437, %r14442;
	xor.b32  	%r14444, %r14439, %r14443;
	shf.l.wrap.b32 	%r14445, %r14444, %r14444, 7;
	add.s32 	%r14446, %r14404, %r14445;
	xor.b32  	%r14447, %r14418, %r14446;
	shf.l.wrap.b32 	%r14448, %r14447, %r14447, 16;
	add.s32 	%r14449, %r14431, %r14448;
	xor.b32  	%r14450, %r14445, %r14449;
	shf.l.wrap.b32 	%r14451, %r14450, %r14450, 12;
	add.s32 	%r14452, %r14446, %r14451;
	xor.b32  	%r14453, %r14448, %r14452;
	shf.l.wrap.b32 	%r14454, %r14453, %r14453, 8;
	add.s32 	%r14455, %r14449, %r14454;
	xor.b32  	%r14456, %r14451, %r14455;
	shf.l.wrap.b32 	%r14457, %r14456, %r14456, 7;
	add.s32 	%r14458, %r14416, %r14409;
	xor.b32  	%r14459, %r14430, %r14458;
	shf.l.wrap.b32 	%r14460, %r14459, %r14459, 16;
	add.s32 	%r14461, %r14443, %r14460;
	xor.b32  	%r14462, %r14409, %r14461;
	shf.l.wrap.b32 	%r14463, %r14462, %r14462, 12;
	add.s32 	%r14464, %r14458, %r14463;
	xor.b32  	%r14465, %r14460, %r14464;
	shf.l.wrap.b32 	%r14466, %r14465, %r14465, 8;
	add.s32 	%r14467, %r14461, %r14466;
	xor.b32  	%r14468, %r14463, %r14467;
	shf.l.wrap.b32 	%r14469, %r14468, %r14468, 7;
	add.s32 	%r14470, %r14428, %r14421;
	xor.b32  	%r14471, %r14442, %r14470;
	shf.l.wrap.b32 	%r14472, %r14471, %r14471, 16;
	add.s32 	%r14473, %r14407, %r14472;
	xor.b32  	%r14474, %r14421, %r14473;
	shf.l.wrap.b32 	%r14475, %r14474, %r14474, 12;
	add.s32 	%r14476, %r14470, %r14475;
	xor.b32  	%r14477, %r14472, %r14476;
	shf.l.wrap.b32 	%r14478, %r14477, %r14477, 8;
	add.s32 	%r14479, %r14473, %r14478;
	xor.b32  	%r14480, %r14475, %r14479;
	shf.l.wrap.b32 	%r14481, %r14480, %r14480, 7;
	add.s32 	%r14482, %r14440, %r14433;
	xor.b32  	%r14483, %r14406, %r14482;
	shf.l.wrap.b32 	%r14484, %r14483, %r14483, 16;
	add.s32 	%r14485, %r14419, %r14484;
	xor.b32  	%r14486, %r14433, %r14485;
	shf.l.wrap.b32 	%r14487, %r14486, %r14486, 12;
	add.s32 	%r14488, %r14482, %r14487;
	xor.b32  	%r14489, %r14484, %r14488;
	shf.l.wrap.b32 	%r14490, %r14489, %r14489, 8;
	add.s32 	%r14491, %r14485, %r14490;
	xor.b32  	%r14492, %r14487, %r14491;
	shf.l.wrap.b32 	%r14493, %r14492, %r14492, 7;
	add.s32 	%r14494, %r14452, %r14469;
	xor.b32  	%r14495, %r14490, %r14494;
	shf.l.wrap.b32 	%r14496, %r14495, %r14495, 16;
	add.s32 	%r14497, %r14479, %r14496;
	xor.b32  	%r14498, %r14469, %r14497;
	shf.l.wrap.b32 	%r14499, %r14498, %r14498, 12;
	add.s32 	%r14500, %r14494, %r14499;
	xor.b32  	%r14501, %r14496, %r14500;
	shf.l.wrap.b32 	%r14502, %r14501, %r14501, 8;
	add.s32 	%r14503, %r14497, %r14502;
	xor.b32  	%r14504, %r14499, %r14503;
	shf.l.wrap.b32 	%r14505, %r14504, %r14504, 7;
	add.s32 	%r14506, %r14464, %r14481;
	xor.b32  	%r14507, %r14454, %r14506;
	shf.l.wrap.b32 	%r14508, %r14507, %r14507, 16;
	add.s32 	%r14509, %r14491, %r14508;
	xor.b32  	%r14510, %r14481, %r14509;
	shf.l.wrap.b32 	%r14511, %r14510, %r14510, 12;
	add.s32 	%r14512, %r14506, %r14511;
	xor.b32  	%r14513, %r14508, %r14512;
	shf.l.wrap.b32 	%r14514, %r14513, %r14513, 8;
	add.s32 	%r14515, %r14509, %r14514;
	xor.b32  	%r14516, %r14511, %r14515;
	shf.l.wrap.b32 	%r14517, %r14516, %r14516, 7;
	add.s32 	%r14518, %r14476, %r14493;
	xor.b32  	%r14519, %r14466, %r14518;
	shf.l.wrap.b32 	%r14520, %r14519, %r14519, 16;
	add.s32 	%r14521, %r14455, %r14520;
	xor.b32  	%r14522, %r14493, %r14521;
	shf.l.wrap.b32 	%r14523, %r14522, %r14522, 12;
	add.s32 	%r14524, %r14518, %r14523;
	xor.b32  	%r14525, %r14520, %r14524;
	shf.l.wrap.b32 	%r14526, %r14525, %r14525, 8;
	add.s32 	%r14527, %r14521, %r14526;
	xor.b32  	%r14528, %r14523, %r14527;
	shf.l.wrap.b32 	%r14529, %r14528, %r14528, 7;
	add.s32 	%r14530, %r14488, %r14457;
	xor.b32  	%r14531, %r14478, %r14530;
	shf.l.wrap.b32 	%r14532, %r14531, %r14531, 16;
	add.s32 	%r14533, %r14467, %r14532;
	xor.b32  	%r14534, %r14457, %r14533;
	shf.l.wrap.b32 	%r14535, %r14534, %r14534, 12;
	add.s32 	%r14536, %r14530, %r14535;
	xor.b32  	%r14537, %r14532, %r14536;
	shf.l.wrap.b32 	%r14538, %r14537, %r14537, 8;
	add.s32 	%r14539, %r14533, %r14538;
	xor.b32  	%r14540, %r14535, %r14539;
	shf.l.wrap.b32 	%r14541, %r14540, %r14540, 7;
	add.s32 	%r14542, %r14500, %r14541;
	xor.b32  	%r14543, %r14514, %r14542;
	shf.l.wrap.b32 	%r14544, %r14543, %r14543, 16;
	add.s32 	%r14545, %r14527, %r14544;
	xor.b32  	%r14546, %r14541, %r14545;
	shf.l.wrap.b32 	%r14547, %r14546, %r14546, 12;
	add.s32 	%r14548, %r14542, %r14547;
	xor.b32  	%r14549, %r14544, %r14548;
	shf.l.wrap.b32 	%r14550, %r14549, %r14549, 8;
	add.s32 	%r14551, %r14545, %r14550;
	xor.b32  	%r14552, %r14547, %r14551;
	shf.l.wrap.b32 	%r14553, %r14552, %r14552, 7;
	add.s32 	%r14554, %r14512, %r14505;
	xor.b32  	%r14555, %r14526, %r14554;
	shf.l.wrap.b32 	%r14556, %r14555, %r14555, 16;
	add.s32 	%r14557, %r14539, %r14556;
	xor.b32  	%r14558, %r14505, %r14557;
	shf.l.wrap.b32 	%r14559, %r14558, %r14558, 12;
	add.s32 	%r14560, %r14554, %r14559;
	xor.b32  	%r14561, %r14556, %r14560;
	shf.l.wrap.b32 	%r14562, %r14561, %r14561, 8;
	add.s32 	%r14563, %r14557, %r14562;
	xor.b32  	%r14564, %r14559, %r14563;
	shf.l.wrap.b32 	%r14565, %r14564, %r14564, 7;
	add.s32 	%r14566, %r14524, %r14517;
	xor.b32  	%r14567, %r14538, %r14566;
	shf.l.wrap.b32 	%r14568, %r14567, %r14567, 16;
	add.s32 	%r14569, %r14503, %r14568;
	xor.b32  	%r14570, %r14517, %r14569;
	shf.l.wrap.b32 	%r14571, %r14570, %r14570, 12;
	add.s32 	%r14572, %r14566, %r14571;
	xor.b32  	%r14573, %r14568, %r14572;
	shf.l.wrap.b32 	%r14574, %r14573, %r14573, 8;
	add.s32 	%r14575, %r14569, %r14574;
	xor.b32  	%r14576, %r14571, %r14575;
	shf.l.wrap.b32 	%r14577, %r14576, %r14576, 7;
	add.s32 	%r14578, %r14536, %r14529;
	xor.b32  	%r14579, %r14502, %r14578;
	shf.l.wrap.b32 	%r14580, %r14579, %r14579, 16;
	add.s32 	%r14581, %r14515, %r14580;
	xor.b32  	%r14582, %r14529, %r14581;
	shf.l.wrap.b32 	%r14583, %r14582, %r14582, 12;
	add.s32 	%r14584, %r14578, %r14583;
	xor.b32  	%r14585, %r14580, %r14584;
	shf.l.wrap.b32 	%r14586, %r14585, %r14585, 8;
	add.s32 	%r14587, %r14581, %r14586;
	xor.b32  	%r14588, %r14583, %r14587;
	shf.l.wrap.b32 	%r14589, %r14588, %r14588, 7;
	add.s32 	%r14590, %r14548, %r14565;
	xor.b32  	%r14591, %r14586, %r14590;
	shf.l.wrap.b32 	%r14592, %r14591, %r14591, 16;
	add.s32 	%r14593, %r14575, %r14592;
	xor.b32  	%r14594, %r14565, %r14593;
	shf.l.wrap.b32 	%r14595, %r14594, %r14594, 12;
	add.s32 	%r14596, %r14590, %r14595;
	xor.b32  	%r14597, %r14592, %r14596;
	shf.l.wrap.b32 	%r14598, %r14597, %r14597, 8;
	add.s32 	%r14599, %r14593, %r14598;
	xor.b32  	%r14600, %r14595, %r14599;
	shf.l.wrap.b32 	%r14601, %r14600, %r14600, 7;
	add.s32 	%r14602, %r14560, %r14577;
	xor.b32  	%r14603, %r14550, %r14602;
	shf.l.wrap.b32 	%r14604, %r14603, %r14603, 16;
	add.s32 	%r14605, %r14587, %r14604;
	xor.b32  	%r14606, %r14577, %r14605;
	shf.l.wrap.b32 	%r14607, %r14606, %r14606, 12;
	add.s32 	%r14608, %r14602, %r14607;
	xor.b32  	%r14609, %r14604, %r14608;
	shf.l.wrap.b32 	%r14610, %r14609, %r14609, 8;
	add.s32 	%r14611, %r14605, %r14610;
	xor.b32  	%r14612, %r14607, %r14611;
	shf.l.wrap.b32 	%r14613, %r14612, %r14612, 7;
	add.s32 	%r14614, %r14572, %r14589;
	xor.b32  	%r14615, %r14562, %r14614;
	shf.l.wrap.b32 	%r14616, %r14615, %r14615, 16;
	add.s32 	%r14617, %r14551, %r14616;
	xor.b32  	%r14618, %r14589, %r14617;
	shf.l.wrap.b32 	%r14619, %r14618, %r14618, 12;
	add.s32 	%r14620, %r14614, %r14619;
	xor.b32  	%r14621, %r14616, %r14620;
	shf.l.wrap.b32 	%r14622, %r14621, %r14621, 8;
	add.s32 	%r14623, %r14617, %r14622;
	xor.b32  	%r14624, %r14619, %r14623;
	shf.l.wrap.b32 	%r14625, %r14624, %r14624, 7;
	add.s32 	%r14626, %r14584, %r14553;
	xor.b32  	%r14627, %r14574, %r14626;
	shf.l.wrap.b32 	%r14628, %r14627, %r14627, 16;
	add.s32 	%r14629, %r14563, %r14628;
	xor.b32  	%r14630, %r14553, %r14629;
	shf.l.wrap.b32 	%r14631, %r14630, %r14630, 12;
	add.s32 	%r14632, %r14626, %r14631;
	xor.b32  	%r14633, %r14628, %r14632;
	shf.l.wrap.b32 	%r14634, %r14633, %r14633, 8;
	add.s32 	%r14635, %r14629, %r14634;
	xor.b32  	%r14636, %r14631, %r14635;
	shf.l.wrap.b32 	%r14637, %r14636, %r14636, 7;
	add.s32 	%r14638, %r14596, %r14637;
	xor.b32  	%r14639, %r14610, %r14638;
	shf.l.wrap.b32 	%r14640, %r14639, %r14639, 16;
	add.s32 	%r14641, %r14623, %r14640;
	xor.b32  	%r14642, %r14637, %r14641;
	shf.l.wrap.b32 	%r14643, %r14642, %r14642, 12;
	add.s32 	%r14644, %r14638, %r14643;
	xor.b32  	%r14645, %r14640, %r14644;
	shf.l.wrap.b32 	%r14646, %r14645, %r14645, 8;
	add.s32 	%r14647, %r14641, %r14646;
	xor.b32  	%r14648, %r14643, %r14647;
	shf.l.wrap.b32 	%r14649, %r14648, %r14648, 7;
	add.s32 	%r14650, %r14608, %r14601;
	xor.b32  	%r14651, %r14622, %r14650;
	shf.l.wrap.b32 	%r14652, %r14651, %r14651, 16;
	add.s32 	%r14653, %r14635, %r14652;
	xor.b32  	%r14654, %r14601, %r14653;
	shf.l.wrap.b32 	%r14655, %r14654, %r14654, 12;
	add.s32 	%r14656, %r14650, %r14655;
	xor.b32  	%r14657, %r14652, %r14656;
	shf.l.wrap.b32 	%r14658, %r14657, %r14657, 8;
	add.s32 	%r14659, %r14653, %r14658;
	xor.b32  	%r14660, %r14655, %r14659;
	shf.l.wrap.b32 	%r14661, %r14660, %r14660, 7;
	add.s32 	%r14662, %r14620, %r14613;
	xor.b32  	%r14663, %r14634, %r14662;
	shf.l.wrap.b32 	%r14664, %r14663, %r14663, 16;
	add.s32 	%r14665, %r14599, %r14664;
	xor.b32  	%r14666, %r14613, %r14665;
	shf.l.wrap.b32 	%r14667, %r14666, %r14666, 12;
	add.s32 	%r14668, %r14662, %r14667;
	xor.b32  	%r14669, %r14664, %r14668;
	shf.l.wrap.b32 	%r14670, %r14669, %r14669, 8;
	add.s32 	%r14671, %r14665, %r14670;
	xor.b32  	%r14672, %r14667, %r14671;
	shf.l.wrap.b32 	%r14673, %r14672, %r14672, 7;
	add.s32 	%r14674, %r14632, %r14625;
	xor.b32  	%r14675, %r14598, %r14674;
	shf.l.wrap.b32 	%r14676, %r14675, %r14675, 16;
	add.s32 	%r14677, %r14611, %r14676;
	xor.b32  	%r14678, %r14625, %r14677;
	shf.l.wrap.b32 	%r14679, %r14678, %r14678, 12;
	add.s32 	%r14680, %r14674, %r14679;
	xor.b32  	%r14681, %r14676, %r14680;
	shf.l.wrap.b32 	%r14682, %r14681, %r14681, 8;
	add.s32 	%r14683, %r14677, %r14682;
	xor.b32  	%r14684, %r14679, %r14683;
	shf.l.wrap.b32 	%r14685, %r14684, %r14684, 7;
	add.s32 	%r14686, %r14644, %r14661;
	xor.b32  	%r14687, %r14682, %r14686;
	shf.l.wrap.b32 	%r14688, %r14687, %r14687, 16;
	add.s32 	%r14689, %r14671, %r14688;
	xor.b32  	%r14690, %r14661, %r14689;
	shf.l.wrap.b32 	%r14691, %r14690, %r14690, 12;
	add.s32 	%r14692, %r14686, %r14691;
	xor.b32  	%r14693, %r14688, %r14692;
	shf.l.wrap.b32 	%r14694, %r14693, %r14693, 8;
	add.s32 	%r14695, %r14689, %r14694;
	xor.b32  	%r14696, %r14691, %r14695;
	shf.l.wrap.b32 	%r14697, %r14696, %r14696, 7;
	add.s32 	%r14698, %r14656, %r14673;
	xor.b32  	%r14699, %r14646, %r14698;
	shf.l.wrap.b32 	%r14700, %r14699, %r14699, 16;
	add.s32 	%r14701, %r14683, %r14700;
	xor.b32  	%r14702, %r14673, %r14701;
	shf.l.wrap.b32 	%r14703, %r14702, %r14702, 12;
	add.s32 	%r14704, %r14698, %r14703;
	xor.b32  	%r14705, %r14700, %r14704;
	shf.l.wrap.b32 	%r14706, %r14705, %r14705, 8;
	add.s32 	%r14707, %r14701, %r14706;
	xor.b32  	%r14708, %r14703, %r14707;
	shf.l.wrap.b32 	%r14709, %r14708, %r14708, 7;
	add.s32 	%r14710, %r14668, %r14685;
	xor.b32  	%r14711, %r14658, %r14710;
	shf.l.wrap.b32 	%r14712, %r14711, %r14711, 16;
	add.s32 	%r14713, %r14647, %r14712;
	xor.b32  	%r14714, %r14685, %r14713;
	shf.l.wrap.b32 	%r14715, %r14714, %r14714, 12;
	add.s32 	%r14716, %r14710, %r14715;
	xor.b32  	%r14717, %r14712, %r14716;
	shf.l.wrap.b32 	%r14718, %r14717, %r14717, 8;
	add.s32 	%r14719, %r14713, %r14718;
	xor.b32  	%r14720, %r14715, %r14719;
	shf.l.wrap.b32 	%r14721, %r14720, %r14720, 7;
	add.s32 	%r14722, %r14680, %r14649;
	xor.b32  	%r14723, %r14670, %r14722;
	shf.l.wrap.b32 	%r14724, %r14723, %r14723, 16;
	add.s32 	%r14725, %r14659, %r14724;
	xor.b32  	%r14726, %r14649, %r14725;
	shf.l.wrap.b32 	%r14727, %r14726, %r14726, 12;
	add.s32 	%r14728, %r14722, %r14727;
	xor.b32  	%r14729, %r14724, %r14728;
	shf.l.wrap.b32 	%r14730, %r14729, %r14729, 8;
	add.s32 	%r14731, %r14725, %r14730;
	xor.b32  	%r14732, %r14727, %r14731;
	shf.l.wrap.b32 	%r14733, %r14732, %r14732, 7;
	add.s32 	%r22514, %r14350, %r14692;
	add.s32 	%r22513, %r14362, %r14704;
	add.s32 	%r22512, %r14374, %r14716;
	add.s32 	%r22511, %r14386, %r14728;
	add.s32 	%r22515, %r22522, %r14733;
	add.s32 	%r22516, %r22521, %r14697;
	add.s32 	%r22517, %r22520, %r14709;
	add.s32 	%r22518, %r22519, %r14721;
	xor.b32  	%r14734, %r14351, 1;
	shf.l.wrap.b32 	%r14735, %r14351, %r14734, 16;
	add.s32 	%r14736, %r22522, %r14735;
	xor.b32  	%r14737, %r22522, %r14736;
	shf.l.wrap.b32 	%r14738, %r14737, %r14737, 12;
	add.s32 	%r14739, %r14351, %r14738;
	xor.b32  	%r14740, %r14735, %r14739;
	shf.l.wrap.b32 	%r14741, %r14740, %r14740, 8;
	add.s32 	%r14742, %r14736, %r14741;
	xor.b32  	%r14743, %r14738, %r14742;
	shf.l.wrap.b32 	%r14744, %r14743, %r14743, 7;
	add.s32 	%r14745, %r14739, %r14373;
	xor.b32  	%r14746, %r14394, %r14745;
	shf.l.wrap.b32 	%r14747, %r14746, %r14746, 16;
	add.s32 	%r14748, %r14383, %r14747;
	xor.b32  	%r14749, %r14373, %r14748;
	shf.l.wrap.b32 	%r14750, %r14749, %r14749, 12;
	add.s32 	%r14751, %r14745, %r14750;
	xor.b32  	%r14752, %r14747, %r14751;
	shf.l.wrap.b32 	%r14753, %r14752, %r14752, 8;
	add.s32 	%r14754, %r14748, %r14753;
	xor.b32  	%r14755, %r14750, %r14754;
	shf.l.wrap.b32 	%r14756, %r14755, %r14755, 7;
	xor.b32  	%r14757, %r14741, %r14410;
	shf.l.wrap.b32 	%r14758, %r14757, %r14757, 16;
	add.s32 	%r14759, %r14395, %r14758;
	xor.b32  	%r14760, %r14385, %r14759;
	shf.l.wrap.b32 	%r14761, %r14760, %r14760, 12;
	add.s32 	%r14762, %r14410, %r14761;
	xor.b32  	%r14763, %r14758, %r14762;
	shf.l.wrap.b32 	%r14764, %r14763, %r14763, 8;
	add.s32 	%r14765, %r14759, %r14764;
	xor.b32  	%r14766, %r14761, %r14765;
	shf.l.wrap.b32 	%r14767, %r14766, %r14766, 7;
	add.s32 	%r14768, %r14742, %r14424;
	xor.b32  	%r14769, %r14397, %r14768;
	shf.l.wrap.b32 	%r14770, %r14769, %r14769, 12;
	add.s32 	%r14771, %r14422, %r14770;
	xor.b32  	%r14772, %r14424, %r14771;
	shf.l.wrap.b32 	%r14773, %r14772, %r14772, 8;
	add.s32 	%r14774, %r14768, %r14773;
	xor.b32  	%r14775, %r14770, %r14774;
	shf.l.wrap.b32 	%r14776, %r14775, %r14775, 7;
	add.s32 	%r14777, %r14392, %r14744;
	xor.b32  	%r14778, %r14382, %r14777;
	shf.l.wrap.b32 	%r14779, %r14778, %r14778, 16;
	add.s32 	%r14780, %r14371, %r14779;
	xor.b32  	%r14781, %r14744, %r14780;
	shf.l.wrap.b32 	%r14782, %r14781, %r14781, 12;
	add.s32 	%r14783, %r14777, %r14782;
	xor.b32  	%r14784, %r14779, %r14783;
	shf.l.wrap.b32 	%r14785, %r14784, %r14784, 8;
	add.s32 	%r14786, %r14780, %r14785;
	xor.b32  	%r14787, %r14782, %r14786;
	shf.l.wrap.b32 	%r14788, %r14787, %r14787, 7;
	add.s32 	%r14789, %r14751, %r14788;
	xor.b32  	%r14790, %r14764, %r14789;
	shf.l.wrap.b32 	%r14791, %r14790, %r14790, 16;
	add.s32 	%r14792, %r14774, %r14791;
	xor.b32  	%r14793, %r14788, %r14792;
	shf.l.wrap.b32 	%r14794, %r14793, %r14793, 12;
	add.s32 	%r14795, %r14789, %r14794;
	xor.b32  	%r14796, %r14791, %r14795;
	shf.l.wrap.b32 	%r14797, %r14796, %r14796, 8;
	add.s32 	%r14798, %r14792, %r14797;
	xor.b32  	%r14799, %r14794, %r14798;
	shf.l.wrap.b32 	%r14800, %r14799, %r14799, 7;
	add.s32 	%r14801, %r14762, %r14756;
	xor.b32  	%r14802, %r14773, %r14801;
	shf.l.wrap.b32 	%r14803, %r14802, %r14802, 16;
	add.s32 	%r14804, %r14786, %r14803;
	xor.b32  	%r14805, %r14756, %r14804;
	shf.l.wrap.b32 	%r14806, %r14805, %r14805, 12;
	add.s32 	%r14807, %r14801, %r14806;
	xor.b32  	%r14808, %r14803, %r14807;
	shf.l.wrap.b32 	%r14809, %r14808, %r14808, 8;
	add.s32 	%r14810, %r14804, %r14809;
	xor.b32  	%r14811, %r14806, %r14810;
	shf.l.wrap.b32 	%r14812, %r14811, %r14811, 7;
	add.s32 	%r14813, %r14771, %r14767;
	xor.b32  	%r14814, %r14785, %r14813;
	shf.l.wrap.b32 	%r14815, %r14814, %r14814, 16;
	add.s32 	%r14816, %r14754, %r14815;
	xor.b32  	%r14817, %r14767, %r14816;
	shf.l.wrap.b32 	%r14818, %r14817, %r14817, 12;
	add.s32 	%r14819, %r14813, %r14818;
	xor.b32  	%r14820, %r14815, %r14819;
	shf.l.wrap.b32 	%r14821, %r14820, %r14820, 8;
	add.s32 	%r14822, %r14816, %r14821;
	xor.b32  	%r14823, %r14818, %r14822;
	shf.l.wrap.b32 	%r14824, %r14823, %r14823, 7;
	add.s32 	%r14825, %r14783, %r14776;
	xor.b32  	%r14826, %r14753, %r14825;
	shf.l.wrap.b32 	%r14827, %r14826, %r14826, 16;
	add.s32 	%r14828, %r14765, %r14827;
	xor.b32  	%r14829, %r14776, %r14828;
	shf.l.wrap.b32 	%r14830, %r14829, %r14829, 12;
	add.s32 	%r14831, %r14825, %r14830;
	xor.b32  	%r14832, %r14827, %r14831;
	shf.l.wrap.b32 	%r14833, %r14832, %r14832, 8;
	add.s32 	%r14834, %r14828, %r14833;
	xor.b32  	%r14835, %r14830, %r14834;
	shf.l.wrap.b32 	%r14836, %r14835, %r14835, 7;
	add.s32 	%r14837, %r14795, %r14812;
	xor.b32  	%r14838, %r14833, %r14837;
	shf.l.wrap.b32 	%r14839, %r14838, %r14838, 16;
	add.s32 	%r14840, %r14822, %r14839;
	xor.b32  	%r14841, %r14812, %r14840;
	shf.l.wrap.b32 	%r14842, %r14841, %r14841, 12;
	add.s32 	%r14843, %r14837, %r14842;
	xor.b32  	%r14844, %r14839, %r14843;
	shf.l.wrap.b32 	%r14845, %r14844, %r14844, 8;
	add.s32 	%r14846, %r14840, %r14845;
	xor.b32  	%r14847, %r14842, %r14846;
	shf.l.wrap.b32 	%r14848, %r14847, %r14847, 7;
	add.s32 	%r14849, %r14807, %r14824;
	xor.b32  	%r14850, %r14797, %r14849;
	shf.l.wrap.b32 	%r14851, %r14850, %r14850, 16;
	add.s32 	%r14852, %r14834, %r14851;
	xor.b32  	%r14853, %r14824, %r14852;
	shf.l.wrap.b32 	%r14854, %r14853, %r14853, 12;
	add.s32 	%r14855, %r14849, %r14854;
	xor.b32  	%r14856, %r14851, %r14855;
	shf.l.wrap.b32 	%r14857, %r14856, %r14856, 8;
	add.s32 	%r14858, %r14852, %r14857;
	xor.b32  	%r14859, %r14854, %r14858;
	shf.l.wrap.b32 	%r14860, %r14859, %r14859, 7;
	add.s32 	%r14861, %r14819, %r14836;
	xor.b32  	%r14862, %r14809, %r14861;
	shf.l.wrap.b32 	%r14863, %r14862, %r14862, 16;
	add.s32 	%r14864, %r14798, %r14863;
	xor.b32  	%r14865, %r14836, %r14864;
	shf.l.wrap.b32 	%r14866, %r14865, %r14865, 12;
	add.s32 	%r14867, %r14861, %r14866;
	xor.b32  	%r14868, %r14863, %r14867;
	shf.l.wrap.b32 	%r14869, %r14868, %r14868, 8;
	add.s32 	%r14870, %r14864, %r14869;
	xor.b32  	%r14871, %r14866, %r14870;
	shf.l.wrap.b32 	%r14872, %r14871, %r14871, 7;
	add.s32 	%r14873, %r14831, %r14800;
	xor.b32  	%r14874, %r14821, %r14873;
	shf.l.wrap.b32 	%r14875, %r14874, %r14874, 16;
	add.s32 	%r14876, %r14810, %r14875;
	xor.b32  	%r14877, %r14800, %r14876;
	shf.l.wrap.b32 	%r14878, %r14877, %r14877, 12;
	add.s32 	%r14879, %r14873, %r14878;
	xor.b32  	%r14880, %r14875, %r14879;
	shf.l.wrap.b32 	%r14881, %r14880, %r14880, 8;
	add.s32 	%r14882, %r14876, %r14881;
	xor.b32  	%r14883, %r14878, %r14882;
	shf.l.wrap.b32 	%r14884, %r14883, %r14883, 7;
	add.s32 	%r14885, %r14843, %r14884;
	xor.b32  	%r14886, %r14857, %r14885;
	shf.l.wrap.b32 	%r14887, %r14886, %r14886, 16;
	add.s32 	%r14888, %r14870, %r14887;
	xor.b32  	%r14889, %r14884, %r14888;
	shf.l.wrap.b32 	%r14890, %r14889, %r14889, 12;
	add.s32 	%r14891, %r14885, %r14890;
	xor.b32  	%r14892, %r14887, %r14891;
	shf.l.wrap.b32 	%r14893, %r14892, %r14892, 8;
	add.s32 	%r14894, %r14888, %r14893;
	xor.b32  	%r14895, %r14890, %r14894;
	shf.l.wrap.b32 	%r14896, %r14895, %r14895, 7;
	add.s32 	%r14897, %r14855, %r14848;
	xor.b32  	%r14898, %r14869, %r14897;
	shf.l.wrap.b32 	%r14899, %r14898, %r14898, 16;
	add.s32 	%r14900, %r14882, %r14899;
	xor.b32  	%r14901, %r14848, %r14900;
	shf.l.wrap.b32 	%r14902, %r14901, %r14901, 12;
	add.s32 	%r14903, %r14897, %r14902;
	xor.b32  	%r14904, %r14899, %r14903;
	shf.l.wrap.b32 	%r14905, %r14904, %r14904, 8;
	add.s32 	%r14906, %r14900, %r14905;
	xor.b32  	%r14907, %r14902, %r14906;
	shf.l.wrap.b32 	%r14908, %r14907, %r14907, 7;
	add.s32 	%r14909, %r14867, %r14860;
	xor.b32  	%r14910, %r14881, %r14909;
	shf.l.wrap.b32 	%r14911, %r14910, %r14910, 16;
	add.s32 	%r14912, %r14846, %r14911;
	xor.b32  	%r14913, %r14860, %r14912;
	shf.l.wrap.b32 	%r14914, %r14913, %r14913, 12;
	add.s32 	%r14915, %r14909, %r14914;
	xor.b32  	%r14916, %r14911, %r14915;
	shf.l.wrap.b32 	%r14917, %r14916, %r14916, 8;
	add.s32 	%r14918, %r14912, %r14917;
	xor.b32  	%r14919, %r14914, %r14918;
	shf.l.wrap.b32 	%r14920, %r14919, %r14919, 7;
	add.s32 	%r14921, %r14879, %r14872;
	xor.b32  	%r14922, %r14845, %r14921;
	shf.l.wrap.b32 	%r14923, %r14922, %r14922, 16;
	add.s32 	%r14924, %r14858, %r14923;
	xor.b32  	%r14925, %r14872, %r14924;
	shf.l.wrap.b32 	%r14926, %r14925, %r14925, 12;
	add.s32 	%r14927, %r14921, %r14926;
	xor.b32  	%r14928, %r14923, %r14927;
	shf.l.wrap.b32 	%r14929, %r14928, %r14928, 8;
	add.s32 	%r14930, %r14924, %r14929;
	xor.b32  	%r14931, %r14926, %r14930;
	shf.l.wrap.b32 	%r14932, %r14931, %r14931, 7;
	add.s32 	%r14933, %r14891, %r14908;
	xor.b32  	%r14934, %r14929, %r14933;
	shf.l.wrap.b32 	%r14935, %r14934, %r14934, 16;
	add.s32 	%r14936, %r14918, %r14935;
	xor.b32  	%r14937, %r14908, %r14936;
	shf.l.wrap.b32 	%r14938, %r14937, %r14937, 12;
	add.s32 	%r14939, %r14933, %r14938;
	xor.b32  	%r14940, %r14935, %r14939;
	shf.l.wrap.b32 	%r14941, %r14940, %r14940, 8;
	add.s32 	%r14942, %r14936, %r14941;
	xor.b32  	%r14943, %r14938, %r14942;
	shf.l.wrap.b32 	%r14944, %r14943, %r14943, 7;
	add.s32 	%r14945, %r14903, %r14920;
	xor.b32  	%r14946, %r14893, %r14945;
	shf.l.wrap.b32 	%r14947, %r14946, %r14946, 16;
	add.s32 	%r14948, %r14930, %r14947;
	xor.b32  	%r14949, %r14920, %r14948;
	shf.l.wrap.b32 	%r14950, %r14949, %r14949, 12;
	add.s32 	%r14951, %r14945, %r14950;
	xor.b32  	%r14952, %r14947, %r14951;
	shf.l.wrap.b32 	%r14953, %r14952, %r14952, 8;
	add.s32 	%r14954, %r14948, %r14953;
	xor.b32  	%r14955, %r14950, %r14954;
	shf.l.wrap.b32 	%r14956, %r14955, %r14955, 7;
	add.s32 	%r14957, %r14915, %r14932;
	xor.b32  	%r14958, %r14905, %r14957;
	shf.l.wrap.b32 	%r14959, %r14958, %r14958, 16;
	add.s32 	%r14960, %r14894, %r14959;
	xor.b32  	%r14961, %r14932, %r14960;
	shf.l.wrap.b32 	%r14962, %r14961, %r14961, 12;
	add.s32 	%r14963, %r14957, %r14962;
	xor.b32  	%r14964, %r14959, %r14963;
	shf.l.wrap.b32 	%r14965, %r14964, %r14964, 8;
	add.s32 	%r14966, %r14960, %r14965;
	xor.b32  	%r14967, %r14962, %r14966;
	shf.l.wrap.b32 	%r14968, %r14967, %r14967, 7;
	add.s32 	%r14969, %r14927, %r14896;
	xor.b32  	%r14970, %r14917, %r14969;
	shf.l.wrap.b32 	%r14971, %r14970, %r14970, 16;
	add.s32 	%r14972, %r14906, %r14971;
	xor.b32  	%r14973, %r14896, %r14972;
	shf.l.wrap.b32 	%r14974, %r14973, %r14973, 12;
	add.s32 	%r14975, %r14969, %r14974;
	xor.b32  	%r14976, %r14971, %r14975;
	shf.l.wrap.b32 	%r14977, %r14976, %r14976, 8;
	add.s32 	%r14978, %r14972, %r14977;
	xor.b32  	%r14979, %r14974, %r14978;
	shf.l.wrap.b32 	%r14980, %r14979, %r14979, 7;
	add.s32 	%r14981, %r14939, %r14980;
	xor.b32  	%r14982, %r14953, %r14981;
	shf.l.wrap.b32 	%r14983, %r14982, %r14982, 16;
	add.s32 	%r14984, %r14966, %r14983;
	xor.b32  	%r14985, %r14980, %r14984;
	shf.l.wrap.b32 	%r14986, %r14985, %r14985, 12;
	add.s32 	%r14987, %r14981, %r14986;
	xor.b32  	%r14988, %r14983, %r14987;
	shf.l.wrap.b32 	%r14989, %r14988, %r14988, 8;
	add.s32 	%r14990, %r14951, %r14944;
	xor.b32  	%r14991, %r14965, %r14990;
	shf.l.wrap.b32 	%r14992, %r14991, %r14991, 16;
	add.s32 	%r14993, %r14978, %r14992;
	xor.b32  	%r14994, %r14944, %r14993;
	shf.l.wrap.b32 	%r14995, %r14994, %r14994, 12;
	add.s32 	%r14996, %r14990, %r14995;
	xor.b32  	%r14997, %r14992, %r14996;
	shf.l.wrap.b32 	%r14998, %r14997, %r14997, 8;
	add.s32 	%r14999, %r14993, %r14998;
	xor.b32  	%r15000, %r14995, %r14999;
	shf.l.wrap.b32 	%r15001, %r15000, %r15000, 7;
	add.s32 	%r15002, %r14963, %r14956;
	xor.b32  	%r15003, %r14977, %r15002;
	shf.l.wrap.b32 	%r15004, %r15003, %r15003, 16;
	add.s32 	%r15005, %r14942, %r15004;
	xor.b32  	%r15006, %r14956, %r15005;
	shf.l.wrap.b32 	%r15007, %r15006, %r15006, 12;
	add.s32 	%r15008, %r15002, %r15007;
	xor.b32  	%r15009, %r15004, %r15008;
	shf.l.wrap.b32 	%r15010, %r15009, %r15009, 8;
	add.s32 	%r15011, %r15005, %r15010;
	xor.b32  	%r15012, %r15007, %r15011;
	shf.l.wrap.b32 	%r15013, %r15012, %r15012, 7;
	add.s32 	%r15014, %r14975, %r14968;
	xor.b32  	%r15015, %r14941, %r15014;
	shf.l.wrap.b32 	%r15016, %r15015, %r15015, 16;
	add.s32 	%r15017, %r14954, %r15016;
	xor.b32  	%r15018, %r14968, %r15017;
	shf.l.wrap.b32 	%r15019, %r15018, %r15018, 12;
	add.s32 	%r15020, %r15014, %r15019;
	xor.b32  	%r15021, %r15016, %r15020;
	shf.l.wrap.b32 	%r15022, %r15021, %r15021, 8;
	add.s32 	%r15023, %r15017, %r15022;
	add.s32 	%r15024, %r14987, %r15001;
	xor.b32  	%r15025, %r15022, %r15024;
	shf.l.wrap.b32 	%r15026, %r15025, %r15025, 16;
	add.s32 	%r15027, %r15011, %r15026;
	xor.b32  	%r15028, %r15001, %r15027;
	shr.u32 	%r15029, %r15028, 20;
	add.s32 	%r15030, %r15024, %r15029;
	add.s32 	%r15031, %r14996, %r15013;
	xor.b32  	%r15032, %r14989, %r15031;
	shf.l.wrap.b32 	%r15033, %r15032, %r15032, 16;
	add.s32 	%r15034, %r15023, %r15033;
	xor.b32  	%r15035, %r15013, %r15034;
	shr.u32 	%r15036, %r15035, 20;
	add.s32 	%r15037, %r15031, %r15036;
	add.s32 	%r15038, %r14350, %r15030;
	add.s32 	%r15039, %r14362, %r15037;
	not.b32 	%r15040, %r22510;
	add.s32 	%r15041, %r1169, %r15040;
	mov.u32 	%r15042, %ctaid.x;
	shl.b32 	%r15043, %r15042, 11;
	mov.u32 	%r15044, %tid.x;
	and.b32  	%r15045, %r15044, 31;
	or.b32  	%r15046, %r15043, %r15045;
	shl.b32 	%r15047, %r15044, 3;
	and.b32  	%r15048, %r15047, 7936;
	add.s32 	%r15049, %r22408, %r15048;
	add.s32 	%r15050, %r15046, %r15049;
	shr.u32 	%r15051, %r15050, %r15041;
	and.b32  	%r15052, %r15051, 1;
	setp.eq.b32 	%p124, %r15052, 1;
	selp.b32 	%r15053, %r15039, %r15038, %p124;
	cvt.u16.u32 	%rs236, %r15053;
	and.b16  	%rs358, %rs236, 1;
	and.b16  	%rs237, %rs356, 255;
	setp.ne.s16 	%p125, %rs237, 1;
	@%p125 bra 	$L__BB7_130;
	ld.param.u64 	%rd251, [fused_batch_pir_kernel_transposed_4_param_1];
	not.b32 	%r15054, %r22510;
	add.s32 	%r15055, %r1169, %r15054;
	mov.u32 	%r15056, %ctaid.x;
	shl.b32 	%r15057, %r15056, 11;
	mov.u32 	%r15058, %tid.x;
	and.b32  	%r15059, %r15058, 31;
	or.b32  	%r15060, %r15057, %r15059;
	shl.b32 	%r15061, %r15058, 3;
	and.b32  	%r15062, %r15061, 7936;
	add.s32 	%r15063, %r22408, %r15062;
	add.s32 	%r15064, %r15060, %r15063;
	shr.u32 	%r15065, %r15064, %r15055;
	and.b32  	%r15066, %r15065, 1;
	setp.eq.b32 	%p126, %r15066, 1;
	cvt.s64.s32 	%rd110, %r22510;
	cvta.to.global.u64 	%rd111, %rd251;
	mul.wide.s32 	%rd112, %r22510, 16;
	add.s64 	%rd113, %rd111, %rd112;
	ld.global.u32 	%r15067, [%rd113+1972];
	selp.b32 	%r15068, %r22515, %r22514, %p126;
	xor.b32  	%r15069, %r15068, %r15067;
	selp.b32 	%r15070, %r22516, %r22513, %p126;
	selp.b32 	%r22514, %r22514, %r15069, %p126;
	selp.b32 	%r22515, %r15069, %r22515, %p126;
	ld.global.u32 	%r15071, [%rd113+1976];
	xor.b32  	%r15072, %r15070, %r15071;
	selp.b32 	%r15073, %r22517, %r22512, %p126;
	selp.b32 	%r22513, %r22513, %r15072, %p126;
	selp.b32 	%r22516, %r15072, %r22516, %p126;
	ld.global.u32 	%r15074, [%rd113+1980];
	xor.b32  	%r15075, %r15073, %r15074;
	selp.b32 	%r15076, %r22518, %r22511, %p126;
	selp.b32 	%r22512, %r22512, %r15075, %p126;
	selp.b32 	%r22517, %r15075, %r22517, %p126;
	ld.global.u32 	%r15077, [%rd113+1984];
	xor.b32  	%r15078, %r15076, %r15077;
	selp.b64 	%rd114, 445, 420, %p126;
	selp.b32 	%r22511, %r22511, %r15078, %p126;
	selp.b32 	%r22518, %r15078, %r22518, %p126;
	add.s64 	%rd115, %rd114, %rd110;
	add.s64 	%rd116, %rd111, %rd115;
	ld.global.u8 	%rs238, [%rd116+1952];
	xor.b16  	%rs358, %rs238, %rs358;
$L__BB7_130:
	not.b32 	%r15079, %r22510;
	add.s32 	%r15080, %r1169, %r15079;
	mov.u32 	%r15081, %ctaid.x;
	shl.b32 	%r15082, %r15081, 11;
	mov.u32 	%r15083, %tid.x;
	and.b32  	%r15084, %r15083, 31;
	or.b32  	%r15085, %r15082, %r15084;
	shl.b32 	%r15086, %r15083, 3;
	and.b32  	%r15087, %r15086, 7936;
	add.s32 	%r15088, %r22408, %r15087;
	add.s32 	%r15089, %r15085, %r15088;
	shr.u32 	%r15090, %r15089, %r15080;
	and.b32  	%r15091, %r15090, 1;
	setp.eq.b32 	%p127, %r15091, 1;
	selp.b32 	%r22522, %r22515, %r22514, %p127;
	selp.b32 	%r22521, %r22516, %r22513, %p127;
	selp.b32 	%r22520, %r22517, %r22512, %p127;
	selp.b32 	%r22519, %r22518, %r22511, %p127;
	add.s32 	%r22510, %r22510, 1;
	setp.lt.u32 	%p128, %r22510, %r1169;
	mov.u16 	%rs356, %rs358;
	@%p128 bra 	$L__BB7_128;
$L__BB7_131:
	and.b16  	%rs239, %rs358, 255;
	setp.ne.s16 	%p129, %rs239, 1;
	@%p129 bra 	$L__BB7_133;
	ld.param.u64 	%rd252, [fused_batch_pir_kernel_transposed_4_param_1];
	cvta.to.global.u64 	%rd117, %rd252;
	ld.global.u32 	%r15092, [%rd117+2424];
	xor.b32  	%r22522, %r22522, %r15092;
$L__BB7_133:
	@%p129 bra 	$L__BB7_135;
	ld.param.u64 	%rd253, [fused_batch_pir_kernel_transposed_4_param_1];
	cvta.to.global.u64 	%rd118, %rd253;
	ld.global.u32 	%r15093, [%rd118+2428];
	xor.b32  	%r22521, %r22521, %r15093;
$L__BB7_135:
	@%p129 bra 	$L__BB7_137;
	ld.param.u64 	%rd254, [fused_batch_pir_kernel_transposed_4_param_1];
	cvta.to.global.u64 	%rd119, %rd254;
	ld.global.u32 	%r15094, [%rd119+2432];
	xor.b32  	%r22520, %r22520, %r15094;
$L__BB7_137:
	@%p129 bra 	$L__BB7_139;
	ld.param.u64 	%rd255, [fused_batch_pir_kernel_transposed_4_param_1];
	cvta.to.global.u64 	%rd120, %rd255;
	ld.global.u32 	%r15095, [%rd120+2436];
	xor.b32  	%r22519, %r22519, %r15095;
$L__BB7_139:
	ld.param.u32 	%r21808, [fused_batch_pir_kernel_transposed_4_param_4];
	mov.u32 	%r15097, %ctaid.x;
	shl.b32 	%r15098, %r15097, 11;
	mov.u32 	%r15099, %tid.x;
	and.b32  	%r15100, %r15099, 31;
	or.b32  	%r15101, %r15098, %r15100;
	shl.b32 	%r15102, %r15099, 3;
	and.b32  	%r15103, %r15102, 7936;
	add.s32 	%r15104, %r22408, %r15103;
	add.s32 	%r15105, %r15101, %r15104;
	setp.ge.s32 	%p133, %r15105, %r21808;
	mov.b32 	%r22543, 0;
	mov.u32 	%r22544, %r22543;
	mov.u32 	%r22545, %r22543;
	mov.u32 	%r22546, %r22543;
	@%p133 bra 	$L__BB7_153;
	ld.param.u64 	%rd256, [fused_batch_pir_kernel_transposed_4_param_1];
	cvta.to.global.u64 	%rd121, %rd256;
	ld.global.u8 	%rs243, [%rd121+2457];
	max.u16 	%rs244, %rs243, 11;
	cvt.u32.u16 	%r15106, %rs244;
	add.s32 	%r22534, %r15106, -11;
	ld.shared.u32 	%r22546, [s_mem+49444];
	ld.shared.v2.u32 	{%r22545, %r22544}, [s_mem+49448];
	ld.shared.u32 	%r22543, [s_mem+49456];
	ld.shared.u8 	%rs361, [s_mem+49460];
	cvt.u32.u16 	%r1224, %rs243;
	setp.ge.u32 	%p134, %r22534, %r1224;
	@%p134 bra 	$L__BB7_145;
	mov.u16 	%rs359, %rs361;
$L__BB7_142:
	ld.const.u32 	%r15107, [CHACHA_CONSTANTS];
	add.s32 	%r15108, %r15107, %r22546;
	shf.l.wrap.b32 	%r15109, %r15108, %r15108, 16;
	add.s32 	%r15110, %r22546, %r15109;
	xor.b32  	%r15111, %r22546, %r15110;
	shf.l.wrap.b32 	%r15112, %r15111, %r15111, 12;
	add.s32 	%r15113, %r15108, %r15112;
	xor.b32  	%r15114, %r15109, %r15113;
	shf.l.wrap.b32 	%r15115, %r15114, %r15114, 8;
	add.s32 	%r15116, %r15110, %r15115;
	xor.b32  	%r15117, %r15112, %r15116;
	shf.l.wrap.b32 	%r15118, %r15117, %r15117, 7;
	ld.const.u32 	%r15119, [CHACHA_CONSTANTS+4];
	add.s32 	%r15120, %r15119, %r22545;
	shf.l.wrap.b32 	%r15121, %r15120, %r15120, 16;
	add.s32 	%r15122, %r22545, %r15121;
	xor.b32  	%r15123, %r22545, %r15122;
	shf.l.wrap.b32 	%r15124, %r15123, %r15123, 12;
	add.s32 	%r15125, %r15120, %r15124;
	xor.b32  	%r15126, %r15121, %r15125;
	shf.l.wrap.b32 	%r15127, %r15126, %r15126, 8;
	add.s32 	%r15128, %r15122, %r15127;
	xor.b32  	%r15129, %r15124, %r15128;
	shf.l.wrap.b32 	%r15130, %r15129, %r15129, 7;
	ld.const.u32 	%r15131, [CHACHA_CONSTANTS+8];
	add.s32 	%r15132, %r15131, %r22544;
	shf.l.wrap.b32 	%r15133, %r15132, %r15132, 16;
	add.s32 	%r15134, %r22544, %r15133;
	xor.b32  	%r15135, %r22544, %r15134;
	shf.l.wrap.b32 	%r15136, %r15135, %r15135, 12;
	add.s32 	%r15137, %r15132, %r15136;
	xor.b32  	%r15138, %r15133, %r15137;
	shf.l.wrap.b32 	%r15139, %r15138, %r15138, 8;
	add.s32 	%r15140, %r15134, %r15139;
	xor.b32  	%r15141, %r15136, %r15140;
	shf.l.wrap.b32 	%r15142, %r15141, %r15141, 7;
	ld.const.u32 	%r15143, [CHACHA_CONSTANTS+12];
	add.s32 	%r15144, %r15143, %r22543;
	shf.l.wrap.b32 	%r15145, %r15144, %r15144, 16;
	add.s32 	%r15146, %r22543, %r15145;
	xor.b32  	%r15147, %r22543, %r15146;
	shf.l.wrap.b32 	%r15148, %r15147, %r15147, 12;
	add.s32 	%r15149, %r15144, %r15148;
	xor.b32  	%r15150, %r15145, %r15149;
	shf.l.wrap.b32 	%r15151, %r15150, %r15150, 8;
	add.s32 	%r15152, %r15146, %r15151;
	xor.b32  	%r15153, %r15148, %r15152;
	shf.l.wrap.b32 	%r15154, %r15153, %r15153, 7;
	add.s32 	%r15155, %r15113, %r15130;
	xor.b32  	%r15156, %r15151, %r15155;
	shf.l.wrap.b32 	%r15157, %r15156, %r15156, 16;
	add.s32 	%r15158, %r15140, %r15157;
	xor.b32  	%r15159, %r15130, %r15158;
	shf.l.wrap.b32 	%r15160, %r15159, %r15159, 12;
	add.s32 	%r15161, %r15155, %r15160;
	xor.b32  	%r15162, %r15157, %r15161;
	shf.l.wrap.b32 	%r15163, %r15162, %r15162, 8;
	add.s32 	%r15164, %r15158, %r15163;
	xor.b32  	%r15165, %r15160, %r15164;
	shf.l.wrap.b32 	%r15166, %r15165, %r15165, 7;
	add.s32 	%r15167, %r15125, %r15142;
	xor.b32  	%r15168, %r15115, %r15167;
	shf.l.wrap.b32 	%r15169, %r15168, %r15168, 16;
	add.s32 	%r15170, %r15152, %r15169;
	xor.b32  	%r15171, %r15142, %r15170;
	shf.l.wrap.b32 	%r15172, %r15171, %r15171, 12;
	add.s32 	%r15173, %r15167, %r15172;
	xor.b32  	%r15174, %r15169, %r15173;
	shf.l.wrap.b32 	%r15175, %r15174, %r15174, 8;
	add.s32 	%r15176, %r15170, %r15175;
	xor.b32  	%r15177, %r15172, %r15176;
	shf.l.wrap.b32 	%r15178, %r15177, %r15177, 7;
	add.s32 	%r15179, %r15137, %r15154;
	xor.b32  	%r15180, %r15127, %r15179;
	shf.l.wrap.b32 	%r15181, %r15180, %r15180, 16;
	add.s32 	%r15182, %r15116, %r15181;
	xor.b32  	%r15183, %r15154, %r15182;
	shf.l.wrap.b32 	%r15184, %r15183, %r15183, 12;
	add.s32 	%r15185, %r15179, %r15184;
	xor.b32  	%r15186, %r15181, %r15185;
	shf.l.wrap.b32 	%r15187, %r15186, %r15186, 8;
	add.s32 	%r15188, %r15182, %r15187;
	xor.b32  	%r15189, %r15184, %r15188;
	shf.l.wrap.b32 	%r15190, %r15189, %r15189, 7;
	add.s32 	%r15191, %r15149, %r15118;
	xor.b32  	%r15192, %r15139, %r15191;
	shf.l.wrap.b32 	%r15193, %r15192, %r15192, 16;
	add.s32 	%r15194, %r15128, %r15193;
	xor.b32  	%r15195, %r15118, %r15194;
	shf.l.wrap.b32 	%r15196, %r15195, %r15195, 12;
	add.s32 	%r15197, %r15191, %r15196;
	xor.b32  	%r15198, %r15193, %r15197;
	shf.l.wrap.b32 	%r15199, %r15198, %r15198, 8;
	add.s32 	%r15200, %r15194, %r15199;
	xor.b32  	%r15201, %r15196, %r15200;
	shf.l.wrap.b32 	%r15202, %r15201, %r15201, 7;
	add.s32 	%r15203, %r15161, %r15202;
	xor.b32  	%r15204, %r15175, %r15203;
	shf.l.wrap.b32 	%r15205, %r15204, %r15204, 16;
	add.s32 	%r15206, %r15188, %r15205;
	xor.b32  	%r15207, %r15202, %r15206;
	shf.l.wrap.b32 	%r15208, %r15207, %r15207, 12;
	add.s32 	%r15209, %r15203, %r15208;
	xor.b32  	%r15210, %r15205, %r15209;
	shf.l.wrap.b32 	%r15211, %r15210, %r15210, 8;
	add.s32 	%r15212, %r15206, %r15211;
	xor.b32  	%r15213, %r15208, %r15212;
	shf.l.wrap.b32 	%r15214, %r15213, %r15213, 7;
	add.s32 	%r15215, %r15173, %r15166;
	xor.b32  	%r15216, %r15187, %r15215;
	shf.l.wrap.b32 	%r15217, %r15216, %r15216, 16;
	add.s32 	%r15218, %r15200, %r15217;
	xor.b32  	%r15219, %r15166, %r15218;
	shf.l.wrap.b32 	%r15220, %r15219, %r15219, 12;
	add.s32 	%r15221, %r15215, %r15220;
	xor.b32  	%r15222, %r15217, %r15221;
	shf.l.wrap.b32 	%r15223, %r15222, %r15222, 8;
	add.s32 	%r15224, %r15218, %r15223;
	xor.b32  	%r15225, %r15220, %r15224;
	shf.l.wrap.b32 	%r15226, %r15225, %r15225, 7;
	add.s32 	%r15227, %r15185, %r15178;
	xor.b32  	%r15228, %r15199, %r15227;
	shf.l.wrap.b32 	%r15229, %r15228, %r15228, 16;
	add.s32 	%r15230, %r15164, %r15229;
	xor.b32  	%r15231, %r15178, %r15230;
	shf.l.wrap.b32 	%r15232, %r15231, %r15231, 12;
	add.s32 	%r15233, %r15227, %r15232;
	xor.b32  	%r15234, %r15229, %r15233;
	shf.l.wrap.b32 	%r15235, %r15234, %r15234, 8;
	add.s32 	%r15236, %r15230, %r15235;
	xor.b32  	%r15237, %r15232, %r15236;
	shf.l.wrap.b32 	%r15238, %r15237, %r15237, 7;
	add.s32 	%r15239, %r15197, %r15190;
	xor.b32  	%r15240, %r15163, %r15239;
	shf.l.wrap.b32 	%r15241, %r15240, %r15240, 16;
	add.s32 	%r15242, %r15176, %r15241;
	xor.b32  	%r15243, %r15190, %r15242;
	shf.l.wrap.b32 	%r15244, %r15243, %r15243, 12;
	add.s32 	%r15245, %r15239, %r15244;
	xor.b32  	%r15246, %r15241, %r15245;
	shf.l.wrap.b32 	%r15247, %r15246, %r15246, 8;
	add.s32 	%r15248, %r15242, %r15247;
	xor.b32  	%r15249, %r15244, %r15248;
	shf.l.wrap.b32 	%r15250, %r15249, %r15249, 7;
	add.s32 	%r15251, %r15209, %r15226;
	xor.b32  	%r15252, %r15247, %r15251;
	shf.l.wrap.b32 	%r15253, %r15252, %r15252, 16;
	add.s32 	%r15254, %r15236, %r15253;
	xor.b32  	%r15255, %r15226, %r15254;
	shf.l.wrap.b32 	%r15256, %r15255, %r15255, 12;
	add.s32 	%r15257, %r15251, %r15256;
	xor.b32  	%r15258, %r15253, %r15257;
	shf.l.wrap.b32 	%r15259, %r15258, %r15258, 8;
	add.s32 	%r15260, %r15254, %r15259;
	xor.b32  	%r15261, %r15256, %r15260;
	shf.l.wrap.b32 	%r15262, %r15261, %r15261, 7;
	add.s32 	%r15263, %r15221, %r15238;
	xor.b32  	%r15264, %r15211, %r15263;
	shf.l.wrap.b32 	%r15265, %r15264, %r15264, 16;
	add.s32 	%r15266, %r15248, %r15265;
	xor.b32  	%r15267, %r15238, %r15266;
	shf.l.wrap.b32 	%r15268, %r15267, %r15267, 12;
	add.s32 	%r15269, %r15263, %r15268;
	xor.b32  	%r15270, %r15265, %r15269;
	shf.l.wrap.b32 	%r15271, %r15270, %r15270, 8;
	add.s32 	%r15272, %r15266, %r15271;
	xor.b32  	%r15273, %r15268, %r15272;
	shf.l.wrap.b32 	%r15274, %r15273, %r15273, 7;
	add.s32 	%r15275, %r15233, %r15250;
	xor.b32  	%r15276, %r15223, %r15275;
	shf.l.wrap.b32 	%r15277, %r15276, %r15276, 16;
	add.s32 	%r15278, %r15212, %r15277;
	xor.b32  	%r15279, %r15250, %r15278;
	shf.l.wrap.b32 	%r15280, %r15279, %r15279, 12;
	add.s32 	%r15281, %r15275, %r15280;
	xor.b32  	%r15282, %r15277, %r15281;
	shf.l.wrap.b32 	%r15283, %r15282, %r15282, 8;
	add.s32 	%r15284, %r15278, %r15283;
	xor.b32  	%r15285, %r15280, %r15284;
	shf.l.wrap.b32 	%r15286, %r15285, %r15285, 7;
	add.s32 	%r15287, %r15245, %r15214;
	xor.b32  	%r15288, %r15235, %r15287;
	shf.l.wrap.b32 	%r15289, %r15288, %r15288, 16;
	add.s32 	%r15290, %r15224, %r15289;
	xor.b32  	%r15291, %r15214, %r15290;
	shf.l.wrap.b32 	%r15292, %r15291, %r15291, 12;
	add.s32 	%r15293, %r15287, %r15292;
	xor.b32  	%r15294, %r15289, %r15293;
	shf.l.wrap.b32 	%r15295, %r15294, %r15294, 8;
	add.s32 	%r15296, %r15290, %r15295;
	xor.b32  	%r15297, %r15292, %r15296;
	shf.l.wrap.b32 	%r15298, %r15297, %r15297, 7;
	add.s32 	%r15299, %r15257, %r15298;
	xor.b32  	%r15300, %r15271, %r15299;
	shf.l.wrap.b32 	%r15301, %r15300, %r15300, 16;
	add.s32 	%r15302, %r15284, %r15301;
	xor.b32  	%r15303, %r15298, %r15302;
	shf.l.wrap.b32 	%r15304, %r15303, %r15303, 12;
	add.s32 	%r15305, %r15299, %r15304;
	xor.b32  	%r15306, %r15301, %r15305;
	shf.l.wrap.b32 	%r15307, %r15306, %r15306, 8;
	add.s32 	%r15308, %r15302, %r15307;
	xor.b32  	%r15309, %r15304, %r15308;
	shf.l.wrap.b32 	%r15310, %r15309, %r15309, 7;
	add.s32 	%r15311, %r15269, %r15262;
	xor.b32  	%r15312, %r15283, %r15311;
	shf.l.wrap.b32 	%r15313, %r15312, %r15312, 16;
	add.s32 	%r15314, %r15296, %r15313;
	xor.b32  	%r15315, %r15262, %r15314;
	shf.l.wrap.b32 	%r15316, %r15315, %r15315, 12;
	add.s32 	%r15317, %r15311, %r15316;
	xor.b32  	%r15318, %r15313, %r15317;
	shf.l.wrap.b32 	%r15319, %r15318, %r15318, 8;
	add.s32 	%r15320, %r15314, %r15319;
	xor.b32  	%r15321, %r15316, %r15320;
	shf.l.wrap.b32 	%r15322, %r15321, %r15321, 7;
	add.s32 	%r15323, %r15281, %r15274;
	xor.b32  	%r15324, %r15295, %r15323;
	shf.l.wrap.b32 	%r15325, %r15324, %r15324, 16;
	add.s32 	%r15326, %r15260, %r15325;
	xor.b32  	%r15327, %r15274, %r15326;
	shf.l.wrap.b32 	%r15328, %r15327, %r15327, 12;
	add.s32 	%r15329, %r15323, %r15328;
	xor.b32  	%r15330, %r15325, %r15329;
	shf.l.wrap.b32 	%r15331, %r15330, %r15330, 8;
	add.s32 	%r15332, %r15326, %r15331;
	xor.b32  	%r15333, %r15328, %r15332;
	shf.l.wrap.b32 	%r15334, %r15333, %r15333, 7;
	add.s32 	%r15335, %r15293, %r15286;
	xor.b32  	%r15336, %r15259, %r15335;
	shf.l.wrap.b32 	%r15337, %r15336, %r15336, 16;
	add.s32 	%r15338, %r15272, %r15337;
	xor.b32  	%r15339, %r15286, %r15338;
	shf.l.wrap.b32 	%r15340, %r15339, %r15339, 12;
	add.s32 	%r15341, %r15335, %r15340;
	xor.b32  	%r15342, %r15337, %r15341;
	shf.l.wrap.b32 	%r15343, %r15342, %r15342, 8;
	add.s32 	%r15344, %r15338, %r15343;
	xor.b32  	%r15345, %r15340, %r15344;
	shf.l.wrap.b32 	%r15346, %r15345, %r15345, 7;
	add.s32 	%r15347, %r15305, %r15322;
	xor.b32  	%r15348, %r15343, %r15347;
	shf.l.wrap.b32 	%r15349, %r15348, %r15348, 16;
	add.s32 	%r15350, %r15332, %r15349;
	xor.b32  	%r15351, %r15322, %r15350;
	shf.l.wrap.b32 	%r15352, %r15351, %r15351, 12;
	add.s32 	%r15353, %r15347, %r15352;
	xor.b32  	%r15354, %r15349, %r15353;
	shf.l.wrap.b32 	%r15355, %r15354, %r15354, 8;
	add.s32 	%r15356, %r15350, %r15355;
	xor.b32  	%r15357, %r15352, %r15356;
	shf.l.wrap.b32 	%r15358, %r15357, %r15357, 7;
	add.s32 	%r15359, %r15317, %r15334;
	xor.b32  	%r15360, %r15307, %r15359;
	shf.l.wrap.b32 	%r15361, %r15360, %r15360, 16;
	add.s32 	%r15362, %r15344, %r15361;
	xor.b32  	%r15363, %r15334, %r15362;
	shf.l.wrap.b32 	%r15364, %r15363, %r15363, 12;
	add.s32 	%r15365, %r15359, %r15364;
	xor.b32  	%r15366, %r15361, %r15365;
	shf.l.wrap.b32 	%r15367, %r15366, %r15366, 8;
	add.s32 	%r15368, %r15362, %r15367;
	xor.b32  	%r15369, %r15364, %r15368;
	shf.l.wrap.b32 	%r15370, %r15369, %r15369, 7;
	add.s32 	%r15371, %r15329, %r15346;
	xor.b32  	%r15372, %r15319, %r15371;
	shf.l.wrap.b32 	%r15373, %r15372, %r15372, 16;
	add.s32 	%r15374, %r15308, %r15373;
	xor.b32  	%r15375, %r15346, %r15374;
	shf.l.wrap.b32 	%r15376, %r15375, %r15375, 12;
	add.s32 	%r15377, %r15371, %r15376;
	xor.b32  	%r15378, %r15373, %r15377;
	shf.l.wrap.b32 	%r15379, %r15378, %r15378, 8;
	add.s32 	%r15380, %r15374, %r15379;
	xor.b32  	%r15381, %r15376, %r15380;
	shf.l.wrap.b32 	%r15382, %r15381, %r15381, 7;
	add.s32 	%r15383, %r15341, %r15310;
	xor.b32  	%r15384, %r15331, %r15383;
	shf.l.wrap.b32 	%r15385, %r15384, %r15384, 16;
	add.s32 	%r15386, %r15320, %r15385;
	xor.b32  	%r15387, %r15310, %r15386;
	shf.l.wrap.b32 	%r15388, %r15387, %r15387, 12;
	add.s32 	%r15389, %r15383, %r15388;
	xor.b32  	%r15390, %r15385, %r15389;
	shf.l.wrap.b32 	%r15391, %r15390, %r15390, 8;
	add.s32 	%r15392, %r15386, %r15391;
	xor.b32  	%r15393, %r15388, %r15392;
	shf.l.wrap.b32 	%r15394, %r15393, %r15393, 7;
	add.s32 	%r15395, %r15353, %r15394;
	xor.b32  	%r15396, %r15367, %r15395;
	shf.l.wrap.b32 	%r15397, %r15396, %r15396, 16;
	add.s32 	%r15398, %r15380, %r15397;
	xor.b32  	%r15399, %r15394, %r15398;
	shf.l.wrap.b32 	%r15400, %r15399, %r15399, 12;
	add.s32 	%r15401, %r15395, %r15400;
	xor.b32  	%r15402, %r15397, %r15401;
	shf.l.wrap.b32 	%r15403, %r15402, %r15402, 8;
	add.s32 	%r15404, %r15398, %r15403;
	xor.b32  	%r15405, %r15400, %r15404;
	shf.l.wrap.b32 	%r15406, %r15405, %r15405, 7;
	add.s32 	%r15407, %r15365, %r15358;
	xor.b32  	%r15408, %r15379, %r15407;
	shf.l.wrap.b32 	%r15409, %r15408, %r15408, 16;
	add.s32 	%r15410, %r15392, %r15409;
	xor.b32  	%r15411, %r15358, %r15410;
	shf.l.wrap.b32 	%r15412, %r15411, %r15411, 12;
	add.s32 	%r15413, %r15407, %r15412;
	xor.b32  	%r15414, %r15409, %r15413;
	shf.l.wrap.b32 	%r15415, %r15414, %r15414, 8;
	add.s32 	%r15416, %r15410, %r15415;
	xor.b32  	%r15417, %r15412, %r15416;
	shf.l.wrap.b32 	%r15418, %r15417, %r15417, 7;
	add.s32 	%r15419, %r15377, %r15370;
	xor.b32  	%r15420, %r15391, %r15419;
	shf.l.wrap.b32 	%r15421, %r15420, %r15420, 16;
	add.s32 	%r15422, %r15356, %r15421;
	xor.b32  	%r15423, %r15370, %r15422;
	shf.l.wrap.b32 	%r15424, %r15423, %r15423, 12;
	add.s32 	%r15425, %r15419, %r15424;
	xor.b32  	%r15426, %r15421, %r15425;
	shf.l.wrap.b32 	%r15427, %r15426, %r15426, 8;
	add.s32 	%r15428, %r15422, %r15427;
	xor.b32  	%r15429, %r15424, %r15428;
	shf.l.wrap.b32 	%r15430, %r15429, %r15429, 7;
	add.s32 	%r15431, %r15389, %r15382;
	xor.b32  	%r15432, %r15355, %r15431;
	shf.l.wrap.b32 	%r15433, %r15432, %r15432, 16;
	add.s32 	%r15434, %r15368, %r15433;
	xor.b32  	%r15435, %r15382, %r15434;
	shf.l.wrap.b32 	%r15436, %r15435, %r15435, 12;
	add.s32 	%r15437, %r15431, %r15436;
	xor.b32  	%r15438, %r15433, %r15437;
	shf.l.wrap.b32 	%r15439, %r15438, %r15438, 8;
	add.s32 	%r15440, %r15434, %r15439;
	xor.b32  	%r15441, %r15436, %r15440;
	shf.l.wrap.b32 	%r15442, %r15441, %r15441, 7;
	add.s32 	%r15443, %r15401, %r15418;
	xor.b32  	%r15444, %r15439, %r15443;
	shf.l.wrap.b32 	%r15445, %r15444, %r15444, 16;
	add.s32 	%r15446, %r15428, %r15445;
	xor.b32  	%r15447, %r15418, %r15446;
	shf.l.wrap.b32 	%r15448, %r15447, %r15447, 12;
	add.s32 	%r15449, %r15443, %r15448;
	xor.b32  	%r15450, %r15445, %r15449;
	shf.l.wrap.b32 	%r15451, %r15450, %r15450, 8;
	add.s32 	%r15452, %r15446, %r15451;
	xor.b32  	%r15453, %r15448, %r15452;
	shf.l.wrap.b32 	%r15454, %r15453, %r15453, 7;
	add.s32 	%r15455, %r15413, %r15430;
	xor.b32  	%r15456, %r15403, %r15455;
	shf.l.wrap.b32 	%r15457, %r15456, %r15456, 16;
	add.s32 	%r15458, %r15440, %r15457;
	xor.b32  	%r15459, %r15430, %r15458;
	shf.l.wrap.b32 	%r15460, %r15459, %r15459, 12;
	add.s32 	%r15461, %r15455, %r15460;
	xor.b32  	%r15462, %r15457, %r15461;
	shf.l.wrap.b32 	%r15463, %r15462, %r15462, 8;
	add.s32 	%r15464, %r15458, %r15463;
	xor.b32  	%r15465, %r15460, %r15464;
	shf.l.wrap.b32 	%r15466, %r15465, %r15465, 7;
	add.s32 	%r15467, %r15425, %r15442;
	xor.b32  	%r15468, %r15415, %r15467;
	shf.l.wrap.b32 	%r15469, %r15468, %r15468, 16;
	add.s32 	%r15470, %r15404, %r15469;
	xor.b32  	%r15471, %r15442, %r15470;
	shf.l.wrap.b32 	%r15472, %r15471, %r15471, 12;
	add.s32 	%r15473, %r15467, %r15472;
	xor.b32  	%r15474, %r15469, %r15473;
	shf.l.wrap.b32 	%r15475, %r15474, %r15474, 8;
	add.s32 	%r15476, %r15470, %r15475;
	xor.b32  	%r15477, %r15472, %r15476;
	shf.l.wrap.b32 	%r15478, %r15477, %r15477, 7;
	add.s32 	%r15479, %r15437, %r15406;
	xor.b32  	%r15480, %r15427, %r15479;
	shf.l.wrap.b32 	%r15481, %r15480, %r15480, 16;
	add.s32 	%r15482, %r15416, %r15481;
	xor.b32  	%r15483, %r15406, %r15482;
	shf.l.wrap.b32 	%r15484, %r15483, %r15483, 12;
	add.s32 	%r15485, %r15479, %r15484;
	xor.b32  	%r15486, %r15481, %r15485;
	shf.l.wrap.b32 	%r15487, %r15486, %r15486, 8;
	add.s32 	%r15488, %r15482, %r15487;
	xor.b32  	%r15489, %r15484, %r15488;
	shf.l.wrap.b32 	%r15490, %r15489, %r15489, 7;
	add.s32 	%r22538, %r15107, %r15449;
	add.s32 	%r22537, %r15119, %r15461;
	add.s32 	%r22536, %r15131, %r15473;
	add.s32 	%r22535, %r15143, %r15485;
	add.s32 	%r22539, %r22546, %r15490;
	add.s32 	%r22540, %r22545, %r15454;
	add.s32 	%r22541, %r22544, %r15466;
	add.s32 	%r22542, %r22543, %r15478;
	xor.b32  	%r15491, %r15108, 1;
	shf.l.wrap.b32 	%r15492, %r15108, %r15491, 16;
	add.s32 	%r15493, %r22546, %r15492;
	xor.b32  	%r15494, %r22546, %r15493;
	shf.l.wrap.b32 	%r15495, %r15494, %r15494, 12;
	add.s32 	%r15496, %r15108, %r15495;
	xor.b32  	%r15497, %r15492, %r15496;
	shf.l.wrap.b32 	%r15498, %r15497, %r15497, 8;
	add.s32 	%r15499, %r15493, %r15498;
	xor.b32  	%r15500, %r15495, %r15499;
	shf.l.wrap.b32 	%r15501, %r15500, %r15500, 7;
	add.s32 	%r15502, %r15496, %r15130;
	xor.b32  	%r15503, %r15151, %r15502;
	shf.l.wrap.b32 	%r15504, %r15503, %r15503, 16;
	add.s32 	%r15505, %r15140, %r15504;
	xor.b32  	%r15506, %r15130, %r15505;
	shf.l.wrap.b32 	%r15507, %r15506, %r15506, 12;
	add.s32 	%r15508, %r15502, %r15507;
	xor.b32  	%r15509, %r15504, %r15508;
	shf.l.wrap.b32 	%r15510, %r15509, %r15509, 8;
	add.s32 	%r15511, %r15505, %r15510;
	xor.b32  	%r15512, %r15507, %r15511;
	shf.l.wrap.b32 	%r15513, %r15512, %r15512, 7;
	xor.b32  	%r15514, %r15498, %r15167;
	shf.l.wrap.b32 	%r15515, %r15514, %r15514, 16;
	add.s32 	%r15516, %r15152, %r15515;
	xor.b32  	%r15517, %r15142, %r15516;
	shf.l.wrap.b32 	%r15518, %r15517, %r15517, 12;
	add.s32 	%r15519, %r15167, %r15518;
	xor.b32  	%r15520, %r15515, %r15519;
	shf.l.wrap.b32 	%r15521, %r15520, %r15520, 8;
	add.s32 	%r15522, %r15516, %r15521;
	xor.b32  	%r15523, %r15518, %r15522;
	shf.l.wrap.b32 	%r15524, %r15523, %r15523, 7;
	add.s32 	%r15525, %r15499, %r15181;
	xor.b32  	%r15526, %r15154, %r15525;
	shf.l.wrap.b32 	%r15527, %r15526, %r15526, 12;
	add.s32 	%r15528, %r15179, %r15527;
	xor.b32  	%r15529, %r15181, %r15528;
	shf.l.wrap.b32 	%r15530, %r15529, %r15529, 8;
	add.s32 	%r15531, %r15525, %r15530;
	xor.b32  	%r15532, %r15527, %r15531;
	shf.l.wrap.b32 	%r15533, %r15532, %r15532, 7;
	add.s32 	%r15534, %r15149, %r15501;
	xor.b32  	%r15535, %r15139, %r15534;
	shf.l.wrap.b32 	%r15536, %r15535, %r15535, 16;
	add.s32 	%r15537, %r15128, %r15536;
	xor.b32  	%r15538, %r15501, %r15537;
	shf.l.wrap.b32 	%r15539, %r15538, %r15538, 12;
	add.s32 	%r15540, %r15534, %r15539;
	xor.b32  	%r15541, %r15536, %r15540;
	shf.l.wrap.b32 	%r15542, %r15541, %r15541, 8;
	add.s32 	%r15543, %r15537, %r15542;
	xor.b32  	%r15544, %r15539, %r15543;
	shf.l.wrap.b32 	%r15545, %r15544, %r15544, 7;
	add.s32 	%r15546, %r15508, %r15545;
	xor.b32  	%r15547, %r15521, %r15546;
	shf.l.wrap.b32 	%r15548, %r15547, %r15547, 16;
	add.s32 	%r15549, %r15531, %r15548;
	xor.b32  	%r15550, %r15545, %r15549;
	shf.l.wrap.b32 	%r15551, %r15550, %r15550, 12;
	add.s32 	%r15552, %r15546, %r15551;
	xor.b32  	%r15553, %r15548, %r15552;
	shf.l.wrap.b32 	%r15554, %r15553, %r15553, 8;
	add.s32 	%r15555, %r15549, %r15554;
	xor.b32  	%r15556, %r15551, %r15555;
	shf.l.wrap.b32 	%r15557, %r15556, %r15556, 7;
	add.s32 	%r15558, %r15519, %r15513;
	xor.b32  	%r15559, %r15530, %r15558;
	shf.l.wrap.b32 	%r15560, %r15559, %r15559, 16;
	add.s32 	%r15561, %r15543, %r15560;
	xor.b32  	%r15562, %r15513, %r15561;
	shf.l.wrap.b32 	%r15563, %r15562, %r15562, 12;
	add.s32 	%r15564, %r15558, %r15563;
	xor.b32  	%r15565, %r15560, %r15564;
	shf.l.wrap.b32 	%r15566, %r15565, %r15565, 8;
	add.s32 	%r15567, %r15561, %r15566;
	xor.b32  	%r15568, %r15563, %r15567;
	shf.l.wrap.b32 	%r15569, %r15568, %r15568, 7;
	add.s32 	%r15570, %r15528, %r15524;
	xor.b32  	%r15571, %r15542, %r15570;
	shf.l.wrap.b32 	%r15572, %r15571, %r15571, 16;
	add.s32 	%r15573, %r15511, %r15572;
	xor.b32  	%r15574, %r15524, %r15573;
	shf.l.wrap.b32 	%r15575, %r15574, %r15574, 12;
	add.s32 	%r15576, %r15570, %r15575;
	xor.b32  	%r15577, %r15572, %r15576;
	shf.l.wrap.b32 	%r15578, %r15577, %r15577, 8;
	add.s32 	%r15579, %r15573, %r15578;
	xor.b32  	%r15580, %r15575, %r15579;
	shf.l.wrap.b32 	%r15581, %r15580, %r15580, 7;
	add.s32 	%r15582, %r15540, %r15533;
	xor.b32  	%r15583, %r15510, %r15582;
	shf.l.wrap.b32 	%r15584, %r15583, %r15583, 16;
	add.s32 	%r15585, %r15522, %r15584;
	xor.b32  	%r15586, %r15533, %r15585;
	shf.l.wrap.b32 	%r15587, %r15586, %r15586, 12;
	add.s32 	%r15588, %r15582, %r15587;
	xor.b32  	%r15589, %r15584, %r15588;
	shf.l.wrap.b32 	%r15590, %r15589, %r15589, 8;
	add.s32 	%r15591, %r15585, %r15590;
	xor.b32  	%r15592, %r15587, %r15591;
	shf.l.wrap.b32 	%r15593, %r15592, %r15592, 7;
	add.s32 	%r15594, %r15552, %r15569;
	xor.b32  	%r15595, %r15590, %r15594;
	shf.l.wrap.b32 	%r15596, %r15595, %r15595, 16;
	add.s32 	%r15597, %r15579, %r15596;
	xor.b32  	%r15598, %r15569, %r15597;
	shf.l.wrap.b32 	%r15599, %r15598, %r15598, 12;
	add.s32 	%r15600, %r15594, %r15599;
	xor.b32  	%r15601, %r15596, %r15600;
	shf.l.wrap.b32 	%r15602, %r15601, %r15601, 8;
	add.s32 	%r15603, %r15597, %r15602;
	xor.b32  	%r15604, %r15599, %r15603;
	shf.l.wrap.b32 	%r15605, %r15604, %r15604, 7;
	add.s32 	%r15606, %r15564, %r15581;
	xor.b32  	%r15607, %r15554, %r15606;
	shf.l.wrap.b32 	%r15608, %r15607, %r15607, 16;
	add.s32 	%r15609, %r15591, %r15608;
	xor.b32  	%r15610, %r15581, %r15609;
	shf.l.wrap.b32 	%r15611, %r15610, %r15610, 12;
	add.s32 	%r15612, %r15606, %r15611;
	xor.b32  	%r15613, %r15608, %r15612;
	shf.l.wrap.b32 	%r15614, %r15613, %r15613, 8;
	add.s32 	%r15615, %r15609, %r15614;
	xor.b32  	%r15616, %r15611, %r15615;
	shf.l.wrap.b32 	%r15617, %r15616, %r15616, 7;
	add.s32 	%r15618, %r15576, %r15593;
	xor.b32  	%r15619, %r15566, %r15618;
	shf.l.wrap.b32 	%r15620, %r15619, %r15619, 16;
	add.s32 	%r15621, %r15555, %r15620;
	xor.b32  	%r15622, %r15593, %r15621;
	shf.l.wrap.b32 	%r15623, %r15622, %r15622, 12;
	add.s32 	%r15624, %r15618, %r15623;
	xor.b32  	%r15625, %r15620, %r15624;
	shf.l.wrap.b32 	%r15626, %r15625, %r15625, 8;
	add.s32 	%r15627, %r15621, %r15626;
	xor.b32  	%r15628, %r15623, %r15627;
	shf.l.wrap.b32 	%r15629, %r15628, %r15628, 7;
	add.s32 	%r15630, %r15588, %r15557;
	xor.b32  	%r15631, %r15578, %r15630;
	shf.l.wrap.b32 	%r15632, %r15631, %r15631, 16;
	add.s32 	%r15633, %r15567, %r15632;
	xor.b32  	%r15634, %r15557, %r15633;
	shf.l.wrap.b32 	%r15635, %r15634, %r15634, 12;
	add.s32 	%r15636, %r15630, %r15635;
	xor.b32  	%r15637, %r15632, %r15636;
	shf.l.wrap.b32 	%r15638, %r15637, %r15637, 8;
	add.s32 	%r15639, %r15633, %r15638;
	xor.b32  	%r15640, %r15635, %r15639;
	shf.l.wrap.b32 	%r15641, %r15640, %r15640, 7;
	add.s32 	%r15642, %r15600, %r15641;
	xor.b32  	%r15643, %r15614, %r15642;
	shf.l.wrap.b32 	%r15644, %r15643, %r15643, 16;
	add.s32 	%r15645, %r15627, %r15644;
	xor.b32  	%r15646, %r15641, %r15645;
	shf.l.wrap.b32 	%r15647, %r15646, %r15646, 12;
	add.s32 	%r15648, %r15642, %r15647;
	xor.b32  	%r15649, %r15644, %r15648;
	shf.l.wrap.b32 	%r15650, %r15649, %r15649, 8;
	add.s32 	%r15651, %r15645, %r15650;
	xor.b32  	%r15652, %r15647, %r15651;
	shf.l.wrap.b32 	%r15653, %r15652, %r15652, 7;
	add.s32 	%r15654, %r15612, %r15605;
	xor.b32  	%r15655, %r15626, %r15654;
	shf.l.wrap.b32 	%r15656, %r15655, %r15655, 16;
	add.s32 	%r15657, %r15639, %r15656;
	xor.b32  	%r15658, %r15605, %r15657;
	shf.l.wrap.b32 	%r15659, %r15658, %r15658, 12;
	add.s32 	%r15660, %r15654, %r15659;
	xor.b32  	%r15661, %r15656, %r15660;
	shf.l.wrap.b32 	%r15662, %r15661, %r15661, 8;
	add.s32 	%r15663, %r15657, %r15662;
	xor.b32  	%r15664, %r15659, %r15663;
	shf.l.wrap.b32 	%r15665, %r15664, %r15664, 7;
	add.s32 	%r15666, %r15624, %r15617;
	xor.b32  	%r15667, %r15638, %r15666;
	shf.l.wrap.b32 	%r15668, %r15667, %r15667, 16;
	add.s32 	%r15669, %r15603, %r15668;
	xor.b32  	%r15670, %r15617, %r15669;
	shf.l.wrap.b32 	%r15671, %r15670, %r15670, 12;
	add.s32 	%r15672, %r15666, %r15671;
	xor.b32  	%r15673, %r15668, %r15672;
	shf.l.wrap.b32 	%r15674, %r15673, %r15673, 8;
	add.s32 	%r15675, %r15669, %r15674;
	xor.b32  	%r15676, %r15671, %r15675;
	shf.l.wrap.b32 	%r15677, %r15676, %r15676, 7;
	add.s32 	%r15678, %r15636, %r15629;
	xor.b32  	%r15679, %r15602, %r15678;
	shf.l.wrap.b32 	%r15680, %r15679, %r15679, 16;
	add.s32 	%r15681, %r15615, %r15680;
	xor.b32  	%r15682, %r15629, %r15681;
	shf.l.wrap.b32 	%r15683, %r15682, %r15682, 12;
	add.s32 	%r15684, %r15678, %r15683;
	xor.b32  	%r15685, %r15680, %r15684;
	shf.l.wrap.b32 	%r15686, %r15685, %r15685, 8;
	add.s32 	%r15687, %r15681, %r15686;
	xor.b32  	%r15688, %r15683, %r15687;
	shf.l.wrap.b32 	%r15689, %r15688, %r15688, 7;
	add.s32 	%r15690, %r15648, %r15665;
	xor.b32  	%r15691, %r15686, %r15690;
	shf.l.wrap.b32 	%r15692, %r15691, %r15691, 16;
	add.s32 	%r15693, %r15675, %r15692;
	xor.b32  	%r15694, %r15665, %r15693;
	shf.l.wrap.b32 	%r15695, %r15694, %r15694, 12;
	add.s32 	%r15696, %r15690, %r15695;
	xor.b32  	%r15697, %r15692, %r15696;
	shf.l.wrap.b32 	%r15698, %r15697, %r15697, 8;
	add.s32 	%r15699, %r15693, %r15698;
	xor.b32  	%r15700, %r15695, %r15699;
	shf.l.wrap.b32 	%r15701, %r15700, %r15700, 7;
	add.s32 	%r15702, %r15660, %r15677;
	xor.b32  	%r15703, %r15650, %r15702;
	shf.l.wrap.b32 	%r15704, %r15703, %r15703, 16;
	add.s32 	%r15705, %r15687, %r15704;
	xor.b32  	%r15706, %r15677, %r15705;
	shf.l.wrap.b32 	%r15707, %r15706, %r15706, 12;
	add.s32 	%r15708, %r15702, %r15707;
	xor.b32  	%r15709, %r15704, %r15708;
	shf.l.wrap.b32 	%r15710, %r15709, %r15709, 8;
	add.s32 	%r15711, %r15705, %r15710;
	xor.b32  	%r15712, %r15707, %r15711;
	shf.l.wrap.b32 	%r15713, %r15712, %r15712, 7;
	add.s32 	%r15714, %r15672, %r15689;
	xor.b32  	%r15715, %r15662, %r15714;
	shf.l.wrap.b32 	%r15716, %r15715, %r15715, 16;
	add.s32 	%r15717, %r15651, %r15716;
	xor.b32  	%r15718, %r15689, %r15717;
	shf.l.wrap.b32 	%r15719, %r15718, %r15718, 12;
	add.s32 	%r15720, %r15714, %r15719;
	xor.b32  	%r15721, %r15716, %r15720;
	shf.l.wrap.b32 	%r15722, %r15721, %r15721, 8;
	add.s32 	%r15723, %r15717, %r15722;
	xor.b32  	%r15724, %r15719, %r15723;
	shf.l.wrap.b32 	%r15725, %r15724, %r15724, 7;
	add.s32 	%r15726, %r15684, %r15653;
	xor.b32  	%r15727, %r15674, %r15726;
	shf.l.wrap.b32 	%r15728, %r15727, %r15727, 16;
	add.s32 	%r15729, %r15663, %r15728;
	xor.b32  	%r15730, %r15653, %r15729;
	shf.l.wrap.b32 	%r15731, %r15730, %r15730, 12;
	add.s32 	%r15732, %r15726, %r15731;
	xor.b32  	%r15733, %r15728, %r15732;
	shf.l.wrap.b32 	%r15734, %r15733, %r15733, 8;
	add.s32 	%r15735, %r15729, %r15734;
	xor.b32  	%r15736, %r15731, %r15735;
	shf.l.wrap.b32 	%r15737, %r15736, %r15736, 7;
	add.s32 	%r15738, %r15696, %r15737;
	xor.b32  	%r15739, %r15710, %r15738;
	shf.l.wrap.b32 	%r15740, %r15739, %r15739, 16;
	add.s32 	%r15741, %r15723, %r15740;
	xor.b32  	%r15742, %r15737, %r15741;
	shf.l.wrap.b32 	%r15743, %r15742, %r15742, 12;
	add.s32 	%r15744, %r15738, %r15743;
	xor.b32  	%r15745, %r15740, %r15744;
	shf.l.wrap.b32 	%r15746, %r15745, %r15745, 8;
	add.s32 	%r15747, %r15708, %r15701;
	xor.b32  	%r15748, %r15722, %r15747;
	shf.l.wrap.b32 	%r15749, %r15748, %r15748, 16;
	add.s32 	%r15750, %r15735, %r15749;
	xor.b32  	%r15751, %r15701, %r15750;
	shf.l.wrap.b32 	%r15752, %r15751, %r15751, 12;
	add.s32 	%r15753, %r15747, %r15752;
	xor.b32  	%r15754, %r15749, %r15753;
	shf.l.wrap.b32 	%r15755, %r15754, %r15754, 8;
	add.s32 	%r15756, %r15750, %r15755;
	xor.b32  	%r15757, %r15752, %r15756;
	shf.l.wrap.b32 	%r15758, %r15757, %r15757, 7;
	add.s32 	%r15759, %r15720, %r15713;
	xor.b32  	%r15760, %r15734, %r15759;
	shf.l.wrap.b32 	%r15761, %r15760, %r15760, 16;
	add.s32 	%r15762, %r15699, %r15761;
	xor.b32  	%r15763, %r15713, %r15762;
	shf.l.wrap.b32 	%r15764, %r15763, %r15763, 12;
	add.s32 	%r15765, %r15759, %r15764;
	xor.b32  	%r15766, %r15761, %r15765;
	shf.l.wrap.b32 	%r15767, %r15766, %r15766, 8;
	add.s32 	%r15768, %r15762, %r15767;
	xor.b32  	%r15769, %r15764, %r15768;
	shf.l.wrap.b32 	%r15770, %r15769, %r15769, 7;
	add.s32 	%r15771, %r15732, %r15725;
	xor.b32  	%r15772, %r15698, %r15771;
	shf.l.wrap.b32 	%r15773, %r15772, %r15772, 16;
	add.s32 	%r15774, %r15711, %r15773;
	xor.b32  	%r15775, %r15725, %r15774;
	shf.l.wrap.b32 	%r15776, %r15775, %r15775, 12;
	add.s32 	%r15777, %r15771, %r15776;
	xor.b32  	%r15778, %r15773, %r15777;
	shf.l.wrap.b32 	%r15779, %r15778, %r15778, 8;
	add.s32 	%r15780, %r15774, %r15779;
	add.s32 	%r15781, %r15744, %r15758;
	xor.b32  	%r15782, %r15779, %r15781;
	shf.l.wrap.b32 	%r15783, %r15782, %r15782, 16;
	add.s32 	%r15784, %r15768, %r15783;
	xor.b32  	%r15785, %r15758, %r15784;
	shr.u32 	%r15786, %r15785, 20;
	add.s32 	%r15787, %r15781, %r15786;
	add.s32 	%r15788, %r15753, %r15770;
	xor.b32  	%r15789, %r15746, %r15788;
	shf.l.wrap.b32 	%r15790, %r15789, %r15789, 16;
	add.s32 	%r15791, %r15780, %r15790;
	xor.b32  	%r15792, %r15770, %r15791;
	shr.u32 	%r15793, %r15792, 20;
	add.s32 	%r15794, %r15788, %r15793;
	add.s32 	%r15795, %r15107, %r15787;
	add.s32 	%r15796, %r15119, %r15794;
	not.b32 	%r15797, %r22534;
	add.s32 	%r15798, %r1224, %r15797;
	mov.u32 	%r15799, %ctaid.x;
	shl.b32 	%r15800, %r15799, 11;
	mov.u32 	%r15801, %tid.x;
	and.b32  	%r15802, %r15801, 31;
	or.b32  	%r15803, %r15800, %r15802;
	shl.b32 	%r15804, %r15801, 3;
	and.b32  	%r15805, %r15804, 7936;
	add.s32 	%r15806, %r22408, %r15805;
	add.s32 	%r15807, %r15803, %r15806;
	shr.u32 	%r15808, %r15807, %r15798;
	and.b32  	%r15809, %r15808, 1;
	setp.eq.b32 	%p135, %r15809, 1;
	selp.b32 	%r15810, %r15796, %r15795, %p135;
	cvt.u16.u32 	%rs245, %r15810;
	and.b16  	%rs361, %rs245, 1;
	and.b16  	%rs246, %rs359, 255;
	setp.ne.s16 	%p136, %rs246, 1;
	@%p136 bra 	$L__BB7_144;
	ld.param.u64 	%rd257, [fused_batch_pir_kernel_transposed_4_param_1];
	not.b32 	%r15811, %r22534;
	add.s32 	%r15812, %r1224, %r15811;
	mov.u32 	%r15813, %ctaid.x;
	shl.b32 	%r15814, %r15813, 11;
	mov.u32 	%r15815, %tid.x;
	and.b32  	%r15816, %r15815, 31;
	or.b32  	%r15817, %r15814, %r15816;
	shl.b32 	%r15818, %r15815, 3;
	and.b32  	%r15819, %r15818, 7936;
	add.s32 	%r15820, %r22408, %r15819;
	add.s32 	%r15821, %r15817, %r15820;
	shr.u32 	%r15822, %r15821, %r15812;
	and.b32  	%r15823, %r15822, 1;
	setp.eq.b32 	%p137, %r15823, 1;
	cvt.s64.s32 	%rd122, %r22534;
	cvta.to.global.u64 	%rd123, %rd257;
	mul.wide.s32 	%rd124, %r22534, 16;
	add.s64 	%rd125, %rd123, %rd124;
	ld.global.u32 	%r15824, [%rd125+2460];
	selp.b32 	%r15825, %r22539, %r22538, %p137;
	xor.b32  	%r15826, %r15825, %r15824;
	selp.b32 	%r15827, %r22540, %r22537, %p137;
	selp.b32 	%r22538, %r22538, %r15826, %p137;
	selp.b32 	%r22539, %r15826, %r22539, %p137;
	ld.global.u32 	%r15828, [%rd125+2464];
	xor.b32  	%r15829, %r15827, %r15828;
	selp.b32 	%r15830, %r22541, %r22536, %p137;
	selp.b32 	%r22537, %r22537, %r15829, %p137;
	selp.b32 	%r22540, %r15829, %r22540, %p137;
	ld.global.u32 	%r15831, [%rd125+2468];
	xor.b32  	%r15832, %r15830, %r15831;
	selp.b32 	%r15833, %r22542, %r22535, %p137;
	selp.b32 	%r22536, %r22536, %r15832, %p137;
	selp.b32 	%r22541, %r15832, %r22541, %p137;
	ld.global.u32 	%r15834, [%rd125+2472];
	xor.b32  	%r15835, %r15833, %r15834;
	selp.b64 	%rd126, 445, 420, %p137;
	selp.b32 	%r22535, %r22535, %r15835, %p137;
	selp.b32 	%r22542, %r15835, %r22542, %p137;
	add.s64 	%rd127, %rd126, %rd122;
	add.s64 	%rd128, %rd123, %rd127;
	ld.global.u8 	%rs247, [%rd128+2440];
	xor.b16  	%rs361, %rs247, %rs361;
$L__BB7_144:
	not.b32 	%r15836, %r22534;
	add.s32 	%r15837, %r1224, %r15836;
	mov.u32 	%r15838, %ctaid.x;
	shl.b32 	%r15839, %r15838, 11;
	mov.u32 	%r15840, %tid.x;
	and.b32  	%r15841, %r15840, 31;
	or.b32  	%r15842, %r15839, %r15841;
	shl.b32 	%r15843, %r15840, 3;
	and.b32  	%r15844, %r15843, 7936;
	add.s32 	%r15845, %r22408, %r15844;
	add.s32 	%r15846, %r15842, %r15845;
	shr.u32 	%r15847, %r15846, %r15837;
	and.b32  	%r15848, %r15847, 1;
	setp.eq.b32 	%p138, %r15848, 1;
	selp.b32 	%r22546, %r22539, %r22538, %p138;
	selp.b32 	%r22545, %r22540, %r22537, %p138;
	selp.b32 	%r22544, %r22541, %r22536, %p138;
	selp.b32 	%r22543, %r22542, %r22535, %p138;
	add.s32 	%r22534, %r22534, 1;
	setp.lt.u32 	%p139, %r22534, %r1224;
	mov.u16 	%rs359, %rs361;
	@%p139 bra 	$L__BB7_142;
$L__BB7_145:
	and.b16  	%rs248, %rs361, 255;
	setp.ne.s16 	%p140, %rs248, 1;
	@%p140 bra 	$L__BB7_147;
	ld.param.u64 	%rd258, [fused_batch_pir_kernel_transposed_4_param_1];
	cvta.to.global.u64 	%rd129, %rd258;
	ld.global.u32 	%r15849, [%rd129+2912];
	xor.b32  	%r22546, %r22546, %r15849;
$L__BB7_147:
	@%p140 bra 	$L__BB7_149;
	ld.param.u64 	%rd259, [fused_batch_pir_kernel_transposed_4_param_1];
	cvta.to.global.u64 	%rd130, %rd259;
	ld.global.u32 	%r15850, [%rd130+2916];
	xor.b32  	%r22545, %r22545, %r15850;
$L__BB7_149:
	@%p140 bra 	$L__BB7_151;
	ld.param.u64 	%rd260, [fused_batch_pir_kernel_transposed_4_param_1];
	cvta.to.global.u64 	%rd131, %rd260;
	ld.global.u32 	%r15851, [%rd131+2920];
	xor.b32  	%r22544, %r22544, %r15851;
$L__BB7_151:
	@%p140 bra 	$L__BB7_153;
	ld.param.u64 	%rd261, [fused_batch_pir_kernel_transposed_4_param_1];
	cvta.to.global.u64 	%rd132, %rd261;
	ld.global.u32 	%r15852, [%rd132+2924];
	xor.b32  	%r22543, %r22543, %r15852;
$L__BB7_153:
	ld.param.u32 	%r21809, [fused_batch_pir_kernel_transposed_4_param_4];
	mov.u32 	%r15854, %ctaid.x;
	shl.b32 	%r15855, %r15854, 11;
	mov.u32 	%r15856, %tid.x;
	and.b32  	%r15857, %r15856, 31;
	or.b32  	%r15858, %r15855, %r15857;
	shl.b32 	%r15859, %r15856, 3;
	and.b32  	%r15860, %r15859, 7936;
	add.s32 	%r15861, %r22408, %r15860;
	add.s32 	%r15862, %r15858, %r15861;
	setp.ge.s32 	%p144, %r15862, %r21809;
	mov.b32 	%r22567, 0;
	mov.u32 	%r22568, %r22567;
	mov.u32 	%r22569, %r22567;
	mov.u32 	%r22570, %r22567;
	@%p144 bra 	$L__BB7_167;
	ld.param.u64 	%rd262, [fused_batch_pir_kernel_transposed_4_param_1];
	cvta.to.global.u64 	%rd133, %rd262;
	ld.global.u8 	%rs252, [%rd133+2945];
	max.u16 	%rs253, %rs252, 11;
	cvt.u32.u16 	%r15863, %rs253;
	add.s32 	%r22558, %r15863, -11;
	ld.shared.v2.u32 	{%r22570, %r22569}, [s_mem+49464];
	ld.shared.v2.u32 	{%r22568, %r22567}, [s_mem+49472];
	ld.shared.u8 	%rs364, [s_mem+49480];
	cvt.u32.u16 	%r1279, %rs252;
	setp.ge.u32 	%p145, %r22558, %r1279;
	@%p145 bra 	$L__BB7_159;
	mov.u16 	%rs362, %rs364;
$L__BB7_156:
	ld.const.u32 	%r15864, [CHACHA_CONSTANTS];
	add.s32 	%r15865, %r15864, %r22570;
	shf.l.wrap.b32 	%r15866, %r15865, %r15865, 16;
	add.s32 	%r15867, %r22570, %r15866;
	xor.b32  	%r15868, %r22570, %r15867;
	shf.l.wrap.b32 	%r15869, %r15868, %r15868, 12;
	add.s32 	%r15870, %r15865, %r15869;
	xor.b32  	%r15871, %r15866, %r15870;
	shf.l.wrap.b32 	%r15872, %r15871, %r15871, 8;
	add.s32 	%r15873, %r15867, %r15872;
	xor.b32  	%r15874, %r15869, %r15873;
	shf.l.wrap.b32 	%r15875, %r15874, %r15874, 7;
	ld.const.u32 	%r15876, [CHACHA_CONSTANTS+4];
	add.s32 	%r15877, %r15876, %r22569;
	shf.l.wrap.b32 	%r15878, %r15877, %r15877, 16;
	add.s32 	%r15879, %r22569, %r15878;
	xor.b32  	%r15880, %r22569, %r15879;
	shf.l.wrap.b32 	%r15881, %r15880, %r15880, 12;
	add.s32 	%r15882, %r15877, %r15881;
	xor.b32  	%r15883, %r15878, %r15882;
	shf.l.wrap.b32 	%r15884, %r15883, %r15883, 8;
	add.s32 	%r15885, %r15879, %r15884;
	xor.b32  	%r15886, %r15881, %r15885;
	shf.l.wrap.b32 	%r15887, %r15886, %r15886, 7;
	ld.const.u32 	%r15888, [CHACHA_CONSTANTS+8];
	add.s32 	%r15889, %r15888, %r22568;
	shf.l.wrap.b32 	%r15890, %r15889, %r15889, 16;
	add.s32 	%r15891, %r22568, %r15890;
	xor.b32  	%r15892, %r22568, %r15891;
	shf.l.wrap.b32 	%r15893, %r15892, %r15892, 12;
	add.s32 	%r15894, %r15889, %r15893;
	xor.b32  	%r15895, %r15890, %r15894;
	shf.l.wrap.b32 	%r15896, %r15895, %r15895, 8;
	add.s32 	%r15897, %r15891, %r15896;
	xor.b32  	%r15898, %r15893, %r15897;
	shf.l.wrap.b32 	%r15899, %r15898, %r15898, 7;
	ld.const.u32 	%r15900, [CHACHA_CONSTANTS+12];
	add.s32 	%r15901, %r15900, %r22567;
	shf.l.wrap.b32 	%r15902, %r15901, %r15901, 16;
	add.s32 	%r15903, %r22567, %r15902;
	xor.b32  	%r15904, %r22567, %r15903;
	shf.l.wrap.b32 	%r15905, %r15904, %r15904, 12;
	add.s32 	%r15906, %r15901, %r15905;
	xor.b32  	%r15907, %r15902, %r15906;
	shf.l.wrap.b32 	%r15908, %r15907, %r15907, 8;
	add.s32 	%r15909, %r15903, %r15908;
	xor.b32  	%r15910, %r15905, %r15909;
	shf.l.wrap.b32 	%r15911, %r15910, %r15910, 7;
	add.s32 	%r15912, %r15870, %r15887;
	xor.b32  	%r15913, %r15908, %r15912;
	shf.l.wrap.b32 	%r15914, %r15913, %r15913, 16;
	add.s32 	%r15915, %r15897, %r15914;
	xor.b32  	%r15916, %r15887, %r15915;
	shf.l.wrap.b32 	%r15917, %r15916, %r15916, 12;
	add.s32 	%r15918, %r15912, %r15917;
	xor.b32  	%r15919, %r15914, %r15918;
	shf.l.wrap.b32 	%r15920, %r15919, %r15919, 8;
	add.s32 	%r15921, %r15915, %r15920;
	xor.b32  	%r15922, %r15917, %r15921;
	shf.l.wrap.b32 	%r15923, %r15922, %r15922, 7;
	add.s32 	%r15924, %r15882, %r15899;
	xor.b32  	%r15925, %r15872, %r15924;
	shf.l.wrap.b32 	%r15926, %r15925, %r15925, 16;
	add.s32 	%r15927, %r15909, %r15926;
	xor.b32  	%r15928, %r15899, %r15927;
	shf.l.wrap.b32 	%r15929, %r15928, %r15928, 12;
	add.s32 	%r15930, %r15924, %r15929;
	xor.b32  	%r15931, %r15926, %r15930;
	shf.l.wrap.b32 	%r15932, %r15931, %r15931, 8;
	add.s32 	%r15933, %r15927, %r15932;
	xor.b32  	%r15934, %r15929, %r15933;
	shf.l.wrap.b32 	%r15935, %r15934, %r15934, 7;
	add.s32 	%r15936, %r15894, %r15911;
	xor.b32  	%r15937, %r15884, %r15936;
	shf.l.wrap.b32 	%r15938, %r15937, %r15937, 16;
	add.s32 	%r15939, %r15873, %r15938;
	xor.b32  	%r15940, %r15911, %r15939;
	shf.l.wrap.b32 	%r15941, %r15940, %r15940, 12;
	add.s32 	%r15942, %r15936, %r15941;
	xor.b32  	%r15943, %r15938, %r15942;
	shf.l.wrap.b32 	%r15944, %r15943, %r15943, 8;
	add.s32 	%r15945, %r15939, %r15944;
	xor.b32  	%r15946, %r15941, %r15945;
	shf.l.wrap.b32 	%r15947, %r15946, %r15946, 7;
	add.s32 	%r15948, %r15906, %r15875;
	xor.b32  	%r15949, %r15896, %r15948;
	shf.l.wrap.b32 	%r15950, %r15949, %r15949, 16;
	add.s32 	%r15951, %r15885, %r15950;
	xor.b32  	%r15952, %r15875, %r15951;
	shf.l.wrap.b32 	%r15953, %r15952, %r15952, 12;
	add.s32 	%r15954, %r15948, %r15953;
	xor.b32  	%r15955, %r15950, %r15954;
	shf.l.wrap.b32 	%r15956, %r15955, %r15955, 8;
	add.s32 	%r15957, %r15951, %r15956;
	xor.b32  	%r15958, %r15953, %r15957;
	shf.l.wrap.b32 	%r15959, %r15958, %r15958, 7;
	add.s32 	%r15960, %r15918, %r15959;
	xor.b32  	%r15961, %r15932, %r15960;
	shf.l.wrap.b32 	%r15962, %r15961, %r15961, 16;
	add.s32 	%r15963, %r15945, %r15962;
	xor.b32  	%r15964, %r15959, %r15963;
	shf.l.wrap.b32 	%r15965, %r15964, %r15964, 12;
	add.s32 	%r15966, %r15960, %r15965;
	xor.b32  	%r15967, %r15962, %r15966;
	shf.l.wrap.b32 	%r15968, %r15967, %r15967, 8;
	add.s32 	%r15969, %r15963, %r15968;
	xor.b32  	%r15970, %r15965, %r15969;
	shf.l.wrap.b32 	%r15971, %r15970, %r15970, 7;
	add.s32 	%r15972, %r15930, %r15923;
	xor.b32  	%r15973, %r15944, %r15972;
	shf.l.wrap.b32 	%r15974, %r15973, %r15973, 16;
	add.s32 	%r15975, %r15957, %r15974;
	xor.b32  	%r15976, %r15923, %r15975;
	shf.l.wrap.b32 	%r15977, %r15976, %r15976, 12;
	add.s32 	%r15978, %r15972, %r15977;
	xor.b32  	%r15979, %r15974, %r15978;
	shf.l.wrap.b32 	%r15980, %r15979, %r15979, 8;
	add.s32 	%r15981, %r15975, %r15980;
	xor.b32  	%r15982, %r15977, %r15981;
	shf.l.wrap.b32 	%r15983, %r15982, %r15982, 7;
	add.s32 	%r15984, %r15942, %r15935;
	xor.b32  	%r15985, %r15956, %r15984;
	shf.l.wrap.b32 	%r15986, %r15985, %r15985, 16;
	add.s32 	%r15987, %r15921, %r15986;
	xor.b32  	%r15988, %r15935, %r15987;
	shf.l.wrap.b32 	%r15989, %r15988, %r15988, 12;
	add.s32 	%r15990, %r15984, %r15989;
	xor.b32  	%r15991, %r15986, %r15990;
	shf.l.wrap.b32 	%r15992, %r15991, %r15991, 8;
	add.s32 	%r15993, %r15987, %r15992;
	xor.b32  	%r15994, %r15989, %r15993;
	shf.l.wrap.b32 	%r15995, %r15994, %r15994, 7;
	add.s32 	%r15996, %r15954, %r15947;
	xor.b32  	%r15997, %r15920, %r15996;
	shf.l.wrap.b32 	%r15998, %r15997, %r15997, 16;
	add.s32 	%r15999, %r15933, %r15998;
	xor.b32  	%r16000, %r15947, %r15999;
	shf.l.wrap.b32 	%r16001, %r16000, %r16000, 12;
	add.s32 	%r16002, %r15996, %r16001;
	xor.b32  	%r16003, %r15998, %r16002;
	shf.l.wrap.b32 	%r16004, %r16003, %r16003, 8;
	add.s32 	%r16005, %r15999, %r16004;
	xor.b32  	%r16006, %r16001, %r16005;
	shf.l.wrap.b32 	%r16007, %r16006, %r16006, 7;
	add.s32 	%r16008, %r15966, %r15983;
	xor.b32  	%r16009, %r16004, %r16008;
	shf.l.wrap.b32 	%r16010, %r16009, %r16009, 16;
	add.s32 	%r16011, %r15993, %r16010;
	xor.b32  	%r16012, %r15983, %r16011;
	shf.l.wrap.b32 	%r16013, %r16012, %r16012, 12;
	add.s32 	%r16014, %r16008, %r16013;
	xor.b32  	%r16015, %r16010, %r16014;
	shf.l.wrap.b32 	%r16016, %r16015, %r16015, 8;
	add.s32 	%r16017, %r16011, %r16016;
	xor.b32  	%r16018, %r16013, %r16017;
	shf.l.wrap.b32 	%r16019, %r16018, %r16018, 7;
	add.s32 	%r16020, %r15978, %r15995;
	xor.b32  	%r16021, %r15968, %r16020;
	shf.l.wrap.b32 	%r16022, %r16021, %r16021, 16;
	add.s32 	%r16023, %r16005, %r16022;
	xor.b32  	%r16024, %r15995, %r16023;
	shf.l.wrap.b32 	%r16025, %r16024, %r16024, 12;
	add.s32 	%r16026, %r16020, %r16025;
	xor.b32  	%r16027, %r16022, %r16026;
	shf.l.wrap.b32 	%r16028, %r16027, %r16027, 8;
	add.s32 	%r16029, %r16023, %r16028;
	xor.b32  	%r16030, %r16025, %r16029;
	shf.l.wrap.b32 	%r16031, %r16030, %r16030, 7;
	add.s32 	%r16032, %r15990, %r16007;
	xor.b32  	%r16033, %r15980, %r16032;
	shf.l.wrap.b32 	%r16034, %r16033, %r16033, 16;
	add.s32 	%r16035, %r15969, %r16034;
	xor.b32  	%r16036, %r16007, %r16035;
	shf.l.wrap.b32 	%r16037, %r16036, %r16036, 12;
	add.s32 	%r16038, %r16032, %r16037;
	xor.b32  	%r16039, %r16034, %r16038;
	shf.l.wrap.b32 	%r16040, %r16039, %r16039, 8;
	add.s32 	%r16041, %r16035, %r16040;
	xor.b32  	%r16042, %r16037, %r16041;
	shf.l.wrap.b32 	%r16043, %r16042, %r16042, 7;
	add.s32 	%r16044, %r16002, %r15971;
	xor.b32  	%r16045, %r15992, %r16044;
	shf.l.wrap.b32 	%r16046, %r16045, %r16045, 16;
	add.s32 	%r16047, %r15981, %r16046;
	xor.b32  	%r16048, %r15971, %r16047;
	shf.l.wrap.b32 	%r16049, %r16048, %r16048, 12;
	add.s32 	%r16050, %r16044, %r16049;
	xor.b32  	%r16051, %r16046, %r16050;
	shf.l.wrap.b32 	%r16052, %r16051, %r16051, 8;
	add.s32 	%r16053, %r16047, %r16052;
	xor.b32  	%r16054, %r16049, %r16053;
	shf.l.wrap.b32 	%r16055, %r16054, %r16054, 7;
	add.s32 	%r16056, %r16014, %r16055;
	xor.b32  	%r16057, %r16028, %r16056;
	shf.l.wrap.b32 	%r16058, %r16057, %r16057, 16;
	add.s32 	%r16059, %r16041, %r16058;
	xor.b32  	%r16060, %r16055, %r16059;
	shf.l.wrap.b32 	%r16061, %r16060, %r16060, 12;
	add.s32 	%r16062, %r16056, %r16061;
	xor.b32  	%r16063, %r16058, %r16062;
	shf.l.wrap.b32 	%r16064, %r16063, %r16063, 8;
	add.s32 	%r16065, %r16059, %r16064;
	xor.b32  	%r16066, %r16061, %r16065;
	shf.l.wrap.b32 	%r16067, %r16066, %r16066, 7;
	add.s32 	%r16068, %r16026, %r16019;
	xor.b32  	%r16069, %r16040, %r16068;
	shf.l.wrap.b32 	%r16070, %r16069, %r16069, 16;
	add.s32 	%r16071, %r16053, %r16070;
	xor.b32  	%r16072, %r16019, %r16071;
	shf.l.wrap.b32 	%r16073, %r16072, %r16072, 12;
	add.s32 	%r16074, %r16068, %r16073;
	xor.b32  	%r16075, %r16070, %r16074;
	shf.l.wrap.b32 	%r16076, %r16075, %r16075, 8;
	add.s32 	%r16077, %r16071, %r16076;
	xor.b32  	%r16078, %r16073, %r16077;
	shf.l.wrap.b32 	%r16079, %r16078, %r16078, 7;
	add.s32 	%r16080, %r16038, %r16031;
	xor.b32  	%r16081, %r16052, %r16080;
	shf.l.wrap.b32 	%r16082, %r16081, %r16081, 16;
	add.s32 	%r16083, %r16017, %r16082;
	xor.b32  	%r16084, %r16031, %r16083;
	shf.l.wrap.b32 	%r16085, %r16084, %r16084, 12;
	add.s32 	%r16086, %r16080, %r16085;
	xor.b32  	%r16087, %r16082, %r16086;
	shf.l.wrap.b32 	%r16088, %r16087, %r16087, 8;
	add.s32 	%r16089, %r16083, %r16088;
	xor.b32  	%r16090, %r16085, %r16089;
	shf.l.wrap.b32 	%r16091, %r16090, %r16090, 7;
	add.s32 	%r16092, %r16050, %r16043;
	xor.b32  	%r16093, %r16016, %r16092;
	shf.l.wrap.b32 	%r16094, %r16093, %r16093, 16;
	add.s32 	%r16095, %r16029, %r16094;
	xor.b32  	%r16096, %r16043, %r16095;
	shf.l.wrap.b32 	%r16097, %r16096, %r16096, 12;
	add.s32 	%r16098, %r16092, %r16097;
	xor.b32  	%r16099, %r16094, %r16098;
	shf.l.wrap.b32 	%r16100, %r16099, %r16099, 8;
	add.s32 	%r16101, %r16095, %r16100;
	xor.b32  	%r16102, %r16097, %r16101;
	shf.l.wrap.b32 	%r16103, %r16102, %r16102, 7;
	add.s32 	%r16104, %r16062, %r16079;
	xor.b32  	%r16105, %r16100, %r16104;
	shf.l.wrap.b32 	%r16106, %r16105, %r16105, 16;
	add.s32 	%r16107, %r16089, %r16106;
	xor.b32  	%r16108, %r16079, %r16107;
	shf.l.wrap.b32 	%r16109, %r16108, %r16108, 12;
	add.s32 	%r16110, %r16104, %r16109;
	xor.b32  	%r16111, %r16106, %r16110;
	shf.l.wrap.b32 	%r16112, %r16111, %r16111, 8;
	add.s32 	%r16113, %r16107, %r16112;
	xor.b32  	%r16114, %r16109, %r16113;
	shf.l.wrap.b32 	%r16115, %r16114, %r16114, 7;
	add.s32 	%r16116, %r16074, %r16091;
	xor.b32  	%r16117, %r16064, %r16116;
	shf.l.wrap.b32 	%r16118, %r16117, %r16117, 16;
	add.s32 	%r16119, %r16101, %r16118;
	xor.b32  	%r16120, %r16091, %r16119;
	shf.l.wrap.b32 	%r16121, %r16120, %r16120, 12;
	add.s32 	%r16122, %r16116, %r16121;
	xor.b32  	%r16123, %r16118, %r16122;
	shf.l.wrap.b32 	%r16124, %r16123, %r16123, 8;
	add.s32 	%r16125, %r16119, %r16124;
	xor.b32  	%r16126, %r16121, %r16125;
	shf.l.wrap.b32 	%r16127, %r16126, %r16126, 7;
	add.s32 	%r16128, %r16086, %r16103;
	xor.b32  	%r16129, %r16076, %r16128;
	shf.l.wrap.b32 	%r16130, %r16129, %r16129, 16;
	add.s32 	%r16131, %r16065, %r16130;
	xor.b32  	%r16132, %r16103, %r16131;
	shf.l.wrap.b32 	%r16133, %r16132, %r16132, 12;
	add.s32 	%r16134, %r16128, %r16133;
	xor.b32  	%r16135, %r16130, %r16134;
	shf.l.wrap.b32 	%r16136, %r16135, %r16135, 8;
	add.s32 	%r16137, %r16131, %r16136;
	xor.b32  	%r16138, %r16133, %r16137;
	shf.l.wrap.b32 	%r16139, %r16138, %r16138, 7;
	add.s32 	%r16140, %r16098, %r16067;
	xor.b32  	%r16141, %r16088, %r16140;
	shf.l.wrap.b32 	%r16142, %r16141, %r16141, 16;
	add.s32 	%r16143, %r16077, %r16142;
	xor.b32  	%r16144, %r16067, %r16143;
	shf.l.wrap.b32 	%r16145, %r16144, %r16144, 12;
	add.s32 	%r16146, %r16140, %r16145;
	xor.b32  	%r16147, %r16142, %r16146;
	shf.l.wrap.b32 	%r16148, %r16147, %r16147, 8;
	add.s32 	%r16149, %r16143, %r16148;
	xor.b32  	%r16150, %r16145, %r16149;
	shf.l.wrap.b32 	%r16151, %r16150, %r16150, 7;
	add.s32 	%r16152, %r16110, %r16151;
	xor.b32  	%r16153, %r16124, %r16152;
	shf.l.wrap.b32 	%r16154, %r16153, %r16153, 16;
	add.s32 	%r16155, %r16137, %r16154;
	xor.b32  	%r16156, %r16151, %r16155;
	shf.l.wrap.b32 	%r16157, %r16156, %r16156, 12;
	add.s32 	%r16158, %r16152, %r16157;
	xor.b32  	%r16159, %r16154, %r16158;
	shf.l.wrap.b32 	%r16160, %r16159, %r16159, 8;
	add.s32 	%r16161, %r16155, %r16160;
	xor.b32  	%r16162, %r16157, %r16161;
	shf.l.wrap.b32 	%r16163, %r16162, %r16162, 7;
	add.s32 	%r16164, %r16122, %r16115;
	xor.b32  	%r16165, %r16136, %r16164;
	shf.l.wrap.b32 	%r16166, %r16165, %r16165, 16;
	add.s32 	%r16167, %r16149, %r16166;
	xor.b32  	%r16168, %r16115, %r16167;
	shf.l.wrap.b32 	%r16169, %r16168, %r16168, 12;
	add.s32 	%r16170, %r16164, %r16169;
	xor.b32  	%r16171, %r16166, %r16170;
	shf.l.wrap.b32 	%r16172, %r16171, %r16171, 8;
	add.s32 	%r16173, %r16167, %r16172;
	xor.b32  	%r16174, %r16169, %r16173;
	shf.l.wrap.b32 	%r16175, %r16174, %r16174, 7;
	add.s32 	%r16176, %r16134, %r16127;
	xor.b32  	%r16177, %r16148, %r16176;
	shf.l.wrap.b32 	%r16178, %r16177, %r16177, 16;
	add.s32 	%r16179, %r16113, %r16178;
	xor.b32  	%r16180, %r16127, %r16179;
	shf.l.wrap.b32 	%r16181, %r16180, %r16180, 12;
	add.s32 	%r16182, %r16176, %r16181;
	xor.b32  	%r16183, %r16178, %r16182;
	shf.l.wrap.b32 	%r16184, %r16183, %r16183, 8;
	add.s32 	%r16185, %r16179, %r16184;
	xor.b32  	%r16186, %r16181, %r16185;
	shf.l.wrap.b32 	%r16187, %r16186, %r16186, 7;
	add.s32 	%r16188, %r16146, %r16139;
	xor.b32  	%r16189, %r16112, %r16188;
	shf.l.wrap.b32 	%r16190, %r16189, %r16189, 16;
	add.s32 	%r16191, %r16125, %r16190;
	xor.b32  	%r16192, %r16139, %r16191;
	shf.l.wrap.b32 	%r16193, %r16192, %r16192, 12;
	add.s32 	%r16194, %r16188, %r16193;
	xor.b32  	%r16195, %r16190, %r16194;
	shf.l.wrap.b32 	%r16196, %r16195, %r16195, 8;
	add.s32 	%r16197, %r16191, %r16196;
	xor.b32  	%r16198, %r16193, %r16197;
	shf.l.wrap.b32 	%r16199, %r16198, %r16198, 7;
	add.s32 	%r16200, %r16158, %r16175;
	xor.b32  	%r16201, %r16196, %r16200;
	shf.l.wrap.b32 	%r16202, %r16201, %r16201, 16;
	add.s32 	%r16203, %r16185, %r16202;
	xor.b32  	%r16204, %r16175, %r16203;
	shf.l.wrap.b32 	%r16205, %r16204, %r16204, 12;
	add.s32 	%r16206, %r16200, %r16205;
	xor.b32  	%r16207, %r16202, %r16206;
	shf.l.wrap.b32 	%r16208, %r16207, %r16207, 8;
	add.s32 	%r16209, %r16203, %r16208;
	xor.b32  	%r16210, %r16205, %r16209;
	shf.l.wrap.b32 	%r16211, %r16210, %r16210, 7;
	add.s32 	%r16212, %r16170, %r16187;
	xor.b32  	%r16213, %r16160, %r16212;
	shf.l.wrap.b32 	%r16214, %r16213, %r16213, 16;
	add.s32 	%r16215, %r16197, %r16214;
	xor.b32  	%r16216, %r16187, %r16215;
	shf.l.wrap.b32 	%r16217, %r16216, %r16216, 12;
	add.s32 	%r16218, %r16212, %r16217;
	xor.b32  	%r16219, %r16214, %r16218;
	shf.l.wrap.b32 	%r16220, %r16219, %r16219, 8;
	add.s32 	%r16221, %r16215, %r16220;
	xor.b32  	%r16222, %r16217, %r16221;
	shf.l.wrap.b32 	%r16223, %r16222, %r16222, 7;
	add.s32 	%r16224, %r16182, %r16199;
	xor.b32  	%r16225, %r16172, %r16224;
	shf.l.wrap.b32 	%r16226, %r16225, %r16225, 16;
	add.s32 	%r16227, %r16161, %r16226;
	xor.b32  	%r16228, %r16199, %r16227;
	shf.l.wrap.b32 	%r16229, %r16228, %r16228, 12;
	add.s32 	%r16230, %r16224, %r16229;
	xor.b32  	%r16231, %r16226, %r16230;
	shf.l.wrap.b32 	%r16232, %r16231, %r16231, 8;
	add.s32 	%r16233, %r16227, %r16232;
	xor.b32  	%r16234, %r16229, %r16233;
	shf.l.wrap.b32 	%r16235, %r16234, %r16234, 7;
	add.s32 	%r16236, %r16194, %r16163;
	xor.b32  	%r16237, %r16184, %r16236;
	shf.l.wrap.b32 	%r16238, %r16237, %r16237, 16;
	add.s32 	%r16239, %r16173, %r16238;
	xor.b32  	%r16240, %r16163, %r16239;
	shf.l.wrap.b32 	%r16241, %r16240, %r16240, 12;
	add.s32 	%r16242, %r16236, %r16241;
	xor.b32  	%r16243, %r16238, %r16242;
	shf.l.wrap.b32 	%r16244, %r16243, %r16243, 8;
	add.s32 	%r16245, %r16239, %r16244;
	xor.b32  	%r16246, %r16241, %r16245;
	shf.l.wrap.b32 	%r16247, %r16246, %r16246, 7;
	add.s32 	%r22562, %r15864, %r16206;
	add.s32 	%r22561, %r15876, %r16218;
	add.s32 	%r22560, %r15888, %r16230;
	add.s32 	%r22559, %r15900, %r16242;
	add.s32 	%r22563, %r22570, %r16247;
	add.s32 	%r22564, %r22569, %r16211;
	add.s32 	%r22565, %r22568, %r16223;
	add.s32 	%r22566, %r22567, %r16235;
	xor.b32  	%r16248, %r15865, 1;
	shf.l.wrap.b32 	%r16249, %r15865, %r16248, 16;
	add.s32 	%r16250, %r22570, %r16249;
	xor.b32  	%r16251, %r22570, %r16250;
	shf.l.wrap.b32 	%r16252, %r16251, %r16251, 12;
	add.s32 	%r16253, %r15865, %r16252;
	xor.b32  	%r16254, %r16249, %r16253;
	shf.l.wrap.b32 	%r16255, %r16254, %r16254, 8;
	add.s32 	%r16256, %r16250, %r16255;
	xor.b32  	%r16257, %r16252, %r16256;
	shf.l.wrap.b32 	%r16258, %r16257, %r16257, 7;
	add.s32 	%r16259, %r16253, %r15887;
	xor.b32  	%r16260, %r15908, %r16259;
	shf.l.wrap.b32 	%r16261, %r16260, %r16260, 16;
	add.s32 	%r16262, %r15897, %r16261;
	xor.b32  	%r16263, %r15887, %r16262;
	shf.l.wrap.b32 	%r16264, %r16263, %r16263, 12;
	add.s32 	%r16265, %r16259, %r16264;
	xor.b32  	%r16266, %r16261, %r16265;
	shf.l.wrap.b32 	%r16267, %r16266, %r16266, 8;
	add.s32 	%r16268, %r16262, %r16267;
	xor.b32  	%r16269, %r16264, %r16268;
	shf.l.wrap.b32 	%r16270, %r16269, %r16269, 7;
	xor.b32  	%r16271, %r16255, %r15924;
	shf.l.wrap.b32 	%r16272, %r16271, %r16271, 16;
	add.s32 	%r16273, %r15909, %r16272;
	xor.b32  	%r16274, %r15899, %r16273;
	shf.l.wrap.b32 	%r16275, %r16274, %r16274, 12;
	add.s32 	%r16276, %r15924, %r16275;
	xor.b32  	%r16277, %r16272, %r16276;
	shf.l.wrap.b32 	%r16278, %r16277, %r16277, 8;
	add.s32 	%r16279, %r16273, %r16278;
	xor.b32  	%r16280, %r16275, %r16279;
	shf.l.wrap.b32 	%r16281, %r16280, %r16280, 7;
	add.s32 	%r16282, %r16256, %r15938;
	xor.b32  	%r16283, %r15911, %r16282;
	shf.l.wrap.b32 	%r16284, %r16283, %r16283, 12;
	add.s32 	%r16285, %r15936, %r16284;
	xor.b32  	%r16286, %r15938, %r16285;
	shf.l.wrap.b32 	%r16287, %r16286, %r16286, 8;
	add.s32 	%r16288, %r16282, %r16287;
	xor.b32  	%r16289, %r16284, %r16288;
	shf.l.wrap.b32 	%r16290, %r16289, %r16289, 7;
	add.s32 	%r16291, %r15906, %r16258;
	xor.b32  	%r16292, %r15896, %r16291;
	shf.l.wrap.b32 	%r16293, %r16292, %r16292, 16;
	add.s32 	%r16294, %r15885, %r16293;
	xor.b32  	%r16295, %r16258, %r16294;
	shf.l.wrap.b32 	%r16296, %r16295, %r16295, 12;
	add.s32 	%r16297, %r16291, %r16296;
	xor.b32  	%r16298, %r16293, %r16297;
	shf.l.wrap.b32 	%r16299, %r16298, %r16298, 8;
	add.s32 	%r16300, %r16294, %r16299;
	xor.b32  	%r16301, %r16296, %r16300;
	shf.l.wrap.b32 	%r16302, %r16301, %r16301, 7;
	add.s32 	%r16303, %r16265, %r16302;
	xor.b32  	%r16304, %r16278, %r16303;
	shf.l.wrap.b32 	%r16305, %r16304, %r16304, 16;
	add.s32 	%r16306, %r16288, %r16305;
	xor.b32  	%r16307, %r16302, %r16306;
	shf.l.wrap.b32 	%r16308, %r16307, %r16307, 12;
	add.s32 	%r16309, %r16303, %r16308;
	xor.b32  	%r16310, %r16305, %r16309;
	shf.l.wrap.b32 	%r16311, %r16310, %r16310, 8;
	add.s32 	%r16312, %r16306, %r16311;
	xor.b32  	%r16313, %r16308, %r16312;
	shf.l.wrap.b32 	%r16314, %r16313, %r16313, 7;
	add.s32 	%r16315, %r16276, %r16270;
	xor.b32  	%r16316, %r16287, %r16315;
	shf.l.wrap.b32 	%r16317, %r16316, %r16316, 16;
	add.s32 	%r16318, %r16300, %r16317;
	xor.b32  	%r16319, %r16270, %r16318;
	shf.l.wrap.b32 	%r16320, %r16319, %r16319, 12;
	add.s32 	%r16321, %r16315, %r16320;
	xor.b32  	%r16322, %r16317, %r16321;
	shf.l.wrap.b32 	%r16323, %r16322, %r16322, 8;
	add.s32 	%r16324, %r16318, %r16323;
	xor.b32  	%r16325, %r16320, %r16324;
	shf.l.wrap.b32 	%r16326, %r16325, %r16325, 7;
	add.s32 	%r16327, %r16285, %r16281;
	xor.b32  	%r16328, %r16299, %r16327;
	shf.l.wrap.b32 	%r16329, %r16328, %r16328, 16;
	add.s32 	%r16330, %r16268, %r16329;
	xor.b32  	%r16331, %r16281, %r16330;
	shf.l.wrap.b32 	%r16332, %r16331, %r16331, 12;
	add.s32 	%r16333, %r16327, %r16332;
	xor.b32  	%r16334, %r16329, %r16333;
	shf.l.wrap.b32 	%r16335, %r16334, %r16334, 8;
	add.s32 	%r16336, %r16330, %r16335;
	xor.b32  	%r16337, %r16332, %r16336;
	shf.l.wrap.b32 	%r16338, %r16337, %r16337, 7;
	add.s32 	%r16339, %r16297, %r16290;
	xor.b32  	%r16340, %r16267, %r16339;
	shf.l.wrap.b32 	%r16341, %r16340, %r16340, 16;
	add.s32 	%r16342, %r16279, %r16341;
	xor.b32  	%r16343, %r16290, %r16342;
	shf.l.wrap.b32 	%r16344, %r16343, %r16343, 12;
	add.s32 	%r16345, %r16339, %r16344;
	xor.b32  	%r16346, %r16341, %r16345;
	shf.l.wrap.b32 	%r16347, %r16346, %r16346, 8;
	add.s32 	%r16348, %r16342, %r16347;
	xor.b32  	%r16349, %r16344, %r16348;
	shf.l.wrap.b32 	%r16350, %r16349, %r16349, 7;
	add.s32 	%r16351, %r16309, %r16326;
	xor.b32  	%r16352, %r16347, %r16351;
	shf.l.wrap.b32 	%r16353, %r16352, %r16352, 16;
	add.s32 	%r16354, %r16336, %r16353;
	xor.b32  	%r16355, %r16326, %r16354;
	shf.l.wrap.b32 	%r16356, %r16355, %r16355, 12;
	add.s32 	%r16357, %r16351, %r16356;
	xor.b32  	%r16358, %r16353, %r16357;
	shf.l.wrap.b32 	%r16359, %r16358, %r16358, 8;
	add.s32 	%r16360, %r16354, %r16359;
	xor.b32  	%r16361, %r16356, %r16360;
	shf.l.wrap.b32 	%r16362, %r16361, %r16361, 7;
	add.s32 	%r16363, %r16321, %r16338;
	xor.b32  	%r16364, %r16311, %r16363;
	shf.l.wrap.b32 	%r16365, %r16364, %r16364, 16;
	add.s32 	%r16366, %r16348, %r16365;
	xor.b32  	%r16367, %r16338, %r16366;
	shf.l.wrap.b32 	%r16368, %r16367, %r16367, 12;
	add.s32 	%r16369, %r16363, %r16368;
	xor.b32  	%r16370, %r16365, %r16369;
	shf.l.wrap.b32 	%r16371, %r16370, %r16370, 8;
	add.s32 	%r16372, %r16366, %r16371;
	xor.b32  	%r16373, %r16368, %r16372;
	shf.l.wrap.b32 	%r16374, %r16373, %r16373, 7;
	add.s32 	%r16375, %r16333, %r16350;
	xor.b32  	%r16376, %r16323, %r16375;
	shf.l.wrap.b32 	%r16377, %r16376, %r16376, 16;
	add.s32 	%r16378, %r16312, %r16377;
	xor.b32  	%r16379, %r16350, %r16378;
	shf.l.wrap.b32 	%r16380, %r16379, %r16379, 12;
	add.s32 	%r16381, %r16375, %r16380;
	xor.b32  	%r16382, %r16377, %r16381;
	shf.l.wrap.b32 	%r16383, %r16382, %r16382, 8;
	add.s32 	%r16384, %r16378, %r16383;
	xor.b32  	%r16385, %r16380, %r16384;
	shf.l.wrap.b32 	%r16386, %r16385, %r16385, 7;
	add.s32 	%r16387, %r16345, %r16314;
	xor.b32  	%r16388, %r16335, %r16387;
	shf.l.wrap.b32 	%r16389, %r16388, %r16388, 16;
	add.s32 	%r16390, %r16324, %r16389;
	xor.b32  	%r16391, %r16314, %r16390;
	shf.l.wrap.b32 	%r16392, %r16391, %r16391, 12;
	add.s32 	%r16393, %r16387, %r16392;
	xor.b32  	%r16394, %r16389, %r16393;
	shf.l.wrap.b32 	%r16395, %r16394, %r16394, 8;
	add.s32 	%r16396, %r16390, %r16395;
	xor.b32  	%r16397, %r16392, %r16396;
	shf.l.wrap.b32 	%r16398, %r16397, %r16397, 7;
	add.s32 	%r16399, %r16357, %r16398;
	xor.b32  	%r16400, %r16371, %r16399;
	shf.l.wrap.b32 	%r16401, %r16400, %r16400, 16;
	add.s32 	%r16402, %r16384, %r16401;
	xor.b32  	%r16403, %r16398, %r16402;
	shf.l.wrap.b32 	%r16404, %r16403, %r16403, 12;
	add.s32 	%r16405, %r16399, %r16404;
	xor.b32  	%r16406, %r16401, %r16405;
	shf.l.wrap.b32 	%r16407, %r16406, %r16406, 8;
	add.s32 	%r16408, %r16402, %r16407;
	xor.b32  	%r16409, %r16404, %r16408;
	shf.l.wrap.b32 	%r16410, %r16409, %r16409, 7;
	add.s32 	%r16411, %r16369, %r16362;
	xor.b32  	%r16412, %r16383, %r16411;
	shf.l.wrap.b32 	%r16413, %r16412, %r16412, 16;
	add.s32 	%r16414, %r16396, %r16413;
	xor.b32  	%r16415, %r16362, %r16414;
	shf.l.wrap.b32 	%r16416, %r16415, %r16415, 12;
	add.s32 	%r16417, %r16411, %r16416;
	xor.b32  	%r16418, %r16413, %r16417;
	shf.l.wrap.b32 	%r16419, %r16418, %r16418, 8;
	add.s32 	%r16420, %r16414, %r16419;
	xor.b32  	%r16421, %r16416, %r16420;
	shf.l.wrap.b32 	%r16422, %r16421, %r16421, 7;
	add.s32 	%r16423, %r16381, %r16374;
	xor.b32  	%r16424, %r16395, %r16423;
	shf.l.wrap.b32 	%r16425, %r16424, %r16424, 16;
	add.s32 	%r16426, %r16360, %r16425;
	xor.b32  	%r16427, %r16374, %r16426;
	shf.l.wrap.b32 	%r16428, %r16427, %r16427, 12;
	add.s32 	%r16429, %r16423, %r16428;
	xor.b32  	%r16430, %r16425, %r16429;
	shf.l.wrap.b32 	%r16431, %r16430, %r16430, 8;
	add.s32 	%r16432, %r16426, %r16431;
	xor.b32  	%r16433, %r16428, %r16432;
	shf.l.wrap.b32 	%r16434, %r16433, %r16433, 7;
	add.s32 	%r16435, %r16393, %r16386;
	xor.b32  	%r16436, %r16359, %r16435;
	shf.l.wrap.b32 	%r16437, %r16436, %r16436, 16;
	add.s32 	%r16438, %r16372, %r16437;
	xor.b32  	%r16439, %r16386, %r16438;
	shf.l.wrap.b32 	%r16440, %r16439, %r16439, 12;
	add.s32 	%r16441, %r16435, %r16440;
	xor.b32  	%r16442, %r16437, %r16441;
	shf.l.wrap.b32 	%r16443, %r16442, %r16442, 8;
	add.s32 	%r16444, %r16438, %r16443;
	xor.b32  	%r16445, %r16440, %r16444;
	shf.l.wrap.b32 	%r16446, %r16445, %r16445, 7;
	add.s32 	%r16447, %r16405, %r16422;
	xor.b32  	%r16448, %r16443, %r16447;
	shf.l.wrap.b32 	%r16449, %r16448, %r16448, 16;
	add.s32 	%r16450, %r16432, %r16449;
	xor.b32  	%r16451, %r16422, %r16450;
	shf.l.wrap.b32 	%r16452, %r16451, %r16451, 12;
	add.s32 	%r16453, %r16447, %r16452;
	xor.b32  	%r16454, %r16449, %r16453;
	shf.l.wrap.b32 	%r16455, %r16454, %r16454, 8;
	add.s32 	%r16456, %r16450, %r16455;
	xor.b32  	%r16457, %r16452, %r16456;
	shf.l.wrap.b32 	%r16458, %r16457, %r16457, 7;
	add.s32 	%r16459, %r16417, %r16434;
	xor.b32  	%r16460, %r16407, %r16459;
	shf.l.wrap.b32 	%r16461, %r16460, %r16460, 16;
	add.s32 	%r16462, %r16444, %r16461;
	xor.b32  	%r16463, %r16434, %r16462;
	shf.l.wrap.b32 	%r16464, %r16463, %r16463, 12;
	add.s32 	%r16465, %r16459, %r16464;
	xor.b32  	%r16466, %r16461, %r16465;
	shf.l.wrap.b32 	%r16467, %r16466, %r16466, 8;
	add.s32 	%r16468, %r16462, %r16467;
	xor.b32  	%r16469, %r16464, %r16468;
	shf.l.wrap.b32 	%r16470, %r16469, %r16469, 7;
	add.s32 	%r16471, %r16429, %r16446;
	xor.b32  	%r16472, %r16419, %r16471;
	shf.l.wrap.b32 	%r16473, %r16472, %r16472, 16;
	add.s32 	%r16474, %r16408, %r16473;
	xor.b32  	%r16475, %r16446, %r16474;
	shf.l.wrap.b32 	%r16476, %r16475, %r16475, 12;
	add.s32 	%r16477, %r16471, %r16476;
	xor.b32  	%r16478, %r16473, %r16477;
	shf.l.wrap.b32 	%r16479, %r16478, %r16478, 8;
	add.s32 	%r16480, %r16474, %r16479;
	xor.b32  	%r16481, %r16476, %r16480;
	shf.l.wrap.b32 	%r16482, %r16481, %r16481, 7;
	add.s32 	%r16483, %r16441, %r16410;
	xor.b32  	%r16484, %r16431, %r16483;
	shf.l.wrap.b32 	%r16485, %r16484, %r16484, 16;
	add.s32 	%r16486, %r16420, %r16485;
	xor.b32  	%r16487, %r16410, %r16486;
	shf.l.wrap.b32 	%r16488, %r16487, %r16487, 12;
	add.s32 	%r16489, %r16483, %r16488;
	xor.b32  	%r16490, %r16485, %r16489;
	shf.l.wrap.b32 	%r16491, %r16490, %r16490, 8;
	add.s32 	%r16492, %r16486, %r16491;
	xor.b32  	%r16493, %r16488, %r16492;
	shf.l.wrap.b32 	%r16494, %r16493, %r16493, 7;
	add.s32 	%r16495, %r16453, %r16494;
	xor.b32  	%r16496, %r16467, %r16495;
	shf.l.wrap.b32 	%r16497, %r16496, %r16496, 16;
	add.s32 	%r16498, %r16480, %r16497;
	xor.b32  	%r16499, %r16494, %r16498;
	shf.l.wrap.b32 	%r16500, %r16499, %r16499, 12;
	add.s32 	%r16501, %r16495, %r16500;
	xor.b32  	%r16502, %r16497, %r16501;
	shf.l.wrap.b32 	%r16503, %r16502, %r16502, 8;
	add.s32 	%r16504, %r16465, %r16458;
	xor.b32  	%r16505, %r16479, %r16504;
	shf.l.wrap.b32 	%r16506, %r16505, %r16505, 16;
	add.s32 	%r16507, %r16492, %r16506;
	xor.b32  	%r16508, %r16458, %r16507;
	shf.l.wrap.b32 	%r16509, %r16508, %r16508, 12;
	add.s32 	%r16510, %r16504, %r16509;
	xor.b32  	%r16511, %r16506, %r16510;
	shf.l.wrap.b32 	%r16512, %r16511, %r16511, 8;
	add.s32 	%r16513, %r16507, %r16512;
	xor.b32  	%r16514, %r16509, %r16513;
	shf.l.wrap.b32 	%r16515, %r16514, %r16514, 7;
	add.s32 	%r16516, %r16477, %r16470;
	xor.b32  	%r16517, %r16491, %r16516;
	shf.l.wrap.b32 	%r16518, %r16517, %r16517, 16;
	add.s32 	%r16519, %r16456, %r16518;
	xor.b32  	%r16520, %r16470, %r16519;
	shf.l.wrap.b32 	%r16521, %r16520, %r16520, 12;
	add.s32 	%r16522, %r16516, %r16521;
	xor.b32  	%r16523, %r16518, %r16522;
	shf.l.wrap.b32 	%r16524, %r16523, %r16523, 8;
	add.s32 	%r16525, %r16519, %r16524;
	xor.b32  	%r16526, %r16521, %r16525;
	shf.l.wrap.b32 	%r16527, %r16526, %r16526, 7;
	add.s32 	%r16528, %r16489, %r16482;
	xor.b32  	%r16529, %r16455, %r16528;
	shf.l.wrap.b32 	%r16530, %r16529, %r16529, 16;
	add.s32 	%r16531, %r16468, %r16530;
	xor.b32  	%r16532, %r16482, %r16531;
	shf.l.wrap.b32 	%r16533, %r16532, %r16532, 12;
	add.s32 	%r16534, %r16528, %r16533;
	xor.b32  	%r16535, %r16530, %r16534;
	shf.l.wrap.b32 	%r16536, %r16535, %r16535, 8;
	add.s32 	%r16537, %r16531, %r16536;
	add.s32 	%r16538, %r16501, %r16515;
	xor.b32  	%r16539, %r16536, %r16538;
	shf.l.wrap.b32 	%r16540, %r16539, %r16539, 16;
	add.s32 	%r16541, %r16525, %r16540;
	xor.b32  	%r16542, %r16515, %r16541;
	shr.u32 	%r16543, %r16542, 20;
	add.s32 	%r16544, %r16538, %r16543;
	add.s32 	%r16545, %r16510, %r16527;
	xor.b32  	%r16546, %r16503, %r16545;
	shf.l.wrap.b32 	%r16547, %r16546, %r16546, 16;
	add.s32 	%r16548, %r16537, %r16547;
	xor.b32  	%r16549, %r16527, %r16548;
	shr.u32 	%r16550, %r16549, 20;
	add.s32 	%r16551, %r16545, %r16550;
	add.s32 	%r16552, %r15864, %r16544;
	add.s32 	%r16553, %r15876, %r16551;
	not.b32 	%r16554, %r22558;
	add.s32 	%r16555, %r1279, %r16554;
	mov.u32 	%r16556, %ctaid.x;
	shl.b32 	%r16557, %r16556, 11;
	mov.u32 	%r16558, %tid.x;
	and.b32  	%r16559, %r16558, 31;
	or.b32  	%r16560, %r16557, %r16559;
	shl.b32 	%r16561, %r16558, 3;
	and.b32  	%r16562, %r16561, 7936;
	add.s32 	%r16563, %r22408, %r16562;
	add.s32 	%r16564, %r16560, %r16563;
	shr.u32 	%r16565, %r16564, %r16555;
	and.b32  	%r16566, %r16565, 1;
	setp.eq.b32 	%p146, %r16566, 1;
	selp.b32 	%r16567, %r16553, %r16552, %p146;
	cvt.u16.u32 	%rs254, %r16567;
	and.b16  	%rs364, %rs254, 1;
	and.b16  	%rs255, %rs362, 255;
	setp.ne.s16 	%p147, %rs255, 1;
	@%p147 bra 	$L__BB7_158;
	ld.param.u64 	%rd263, [fused_batch_pir_kernel_transposed_4_param_1];
	not.b32 	%r16568, %r22558;
	add.s32 	%r16569, %r1279, %r16568;
	mov.u32 	%r16570, %ctaid.x;
	shl.b32 	%r16571, %r16570, 11;
	mov.u32 	%r16572, %tid.x;
	and.b32  	%r16573, %r16572, 31;
	or.b32  	%r16574, %r16571, %r16573;
	shl.b32 	%r16575, %r16572, 3;
	and.b32  	%r16576, %r16575, 7936;
	add.s32 	%r16577, %r22408, %r16576;
	add.s32 	%r16578, %r16574, %r16577;
	shr.u32 	%r16579, %r16578, %r16569;
	and.b32  	%r16580, %r16579, 1;
	setp.eq.b32 	%p148, %r16580, 1;
	cvt.s64.s32 	%rd134, %r22558;
	cvta.to.global.u64 	%rd135, %rd263;
	mul.wide.s32 	%rd136, %r22558, 16;
	add.s64 	%rd137, %rd135, %rd136;
	ld.global.u32 	%r16581, [%rd137+2948];
	selp.b32 	%r16582, %r22563, %r22562, %p148;
	xor.b32  	%r16583, %r16582, %r16581;
	selp.b32 	%r16584, %r22564, %r22561, %p148;
	selp.b32 	%r22562, %r22562, %r16583, %p148;
	selp.b32 	%r22563, %r16583, %r22563, %p148;
	ld.global.u32 	%r16585, [%rd137+2952];
	xor.b32  	%r16586, %r16584, %r16585;
	selp.b32 	%r16587, %r22565, %r22560, %p148;
	selp.b32 	%r22561, %r22561, %r16586, %p148;
	selp.b32 	%r22564, %r16586, %r22564, %p148;
	ld.global.u32 	%r16588, [%rd137+2956];
	xor.b32  	%r16589, %r16587, %r16588;
	selp.b32 	%r16590, %r22566, %r22559, %p148;
	selp.b32 	%r22560, %r22560, %r16589, %p148;
	selp.b32 	%r22565, %r16589, %r22565, %p148;
	ld.global.u32 	%r16591, [%rd137+2960];
	xor.b32  	%r16592, %r16590, %r16591;
	selp.b64 	%rd138, 445, 420, %p148;
	selp.b32 	%r22559, %r22559, %r16592, %p148;
	selp.b32 	%r22566, %r16592, %r22566, %p148;
	add.s64 	%rd139, %rd138, %rd134;
	add.s64 	%rd140, %rd135, %rd139;
	ld.global.u8 	%rs256, [%rd140+2928];
	xor.b16  	%rs364, %rs256, %rs364;
$L__BB7_158:
	not.b32 	%r16593, %r22558;
	add.s32 	%r16594, %r1279, %r16593;
	mov.u32 	%r16595, %ctaid.x;
	shl.b32 	%r16596, %r16595, 11;
	mov.u32 	%r16597, %tid.x;
	and.b32  	%r16598, %r16597, 31;
	or.b32  	%r16599, %r16596, %r16598;
	shl.b32 	%r16600, %r16597, 3;
	and.b32  	%r16601, %r16600, 7936;
	add.s32 	%r16602, %r22408, %r16601;
	add.s32 	%r16603, %r16599, %r16602;
	shr.u32 	%r16604, %r16603, %r16594;
	and.b32  	%r16605, %r16604, 1;
	setp.eq.b32 	%p149, %r16605, 1;
	selp.b32 	%r22570, %r22563, %r22562, %p149;
	selp.b32 	%r22569, %r22564, %r22561, %p149;
	selp.b32 	%r22568, %r22565, %r22560, %p149;
	selp.b32 	%r22567, %r22566, %r22559, %p149;
	add.s32 	%r22558, %r22558, 1;
	setp.lt.u32 	%p150, %r22558, %r1279;
	mov.u16 	%rs362, %rs364;
	@%p150 bra 	$L__BB7_156;
$L__BB7_159:
	and.b16  	%rs257, %rs364, 255;
	setp.ne.s16 	%p151, %rs257, 1;
	@%p151 bra 	$L__BB7_161;
	ld.param.u64 	%rd264, [fused_batch_pir_kernel_transposed_4_param_1];
	cvta.to.global.u64 	%rd141, %rd264;
	ld.global.u32 	%r16606, [%rd141+3400];
	xor.b32  	%r22570, %r22570, %r16606;
$L__BB7_161:
	@%p151 bra 	$L__BB7_163;
	ld.param.u64 	%rd265, [fused_batch_pir_kernel_transposed_4_param_1];
	cvta.to.global.u64 	%rd142, %rd265;
	ld.global.u32 	%r16607, [%rd142+3404];
	xor.b32  	%r22569, %r22569, %r16607;
$L__BB7_163:
	@%p151 bra 	$L__BB7_165;
	ld.param.u64 	%rd266, [fused_batch_pir_kernel_transposed_4_param_1];
	cvta.to.global.u64 	%rd143, %rd266;
	ld.global.u32 	%r16608, [%rd143+3408];
	xor.b32  	%r22568, %r22568, %r16608;
$L__BB7_165:
	@%p151 bra 	$L__BB7_167;
	ld.param.u64 	%rd267, [fused_batch_pir_kernel_transposed_4_param_1];
	cvta.to.global.u64 	%rd144, %rd267;
	ld.global.u32 	%r16609, [%rd144+3412];
	xor.b32  	%r22567, %r22567, %r16609;
$L__BB7_167:
	ld.param.u32 	%r21810, [fused_batch_pir_kernel_transposed_4_param_4];
	mov.u32 	%r16611, %ctaid.x;
	shl.b32 	%r16612, %r16611, 11;
	mov.u32 	%r16613, %tid.x;
	and.b32  	%r16614, %r16613, 31;
	or.b32  	%r16615, %r16612, %r16614;
	shl.b32 	%r16616, %r16613, 3;
	and.b32  	%r16617, %r16616, 7936;
	add.s32 	%r16618, %r22408, %r16617;
	add.s32 	%r16619, %r16615, %r16618;
	setp.ge.s32 	%p155, %r16619, %r21810;
	mov.b32 	%r22591, 0;
	mov.u32 	%r22592, %r22591;
	mov.u32 	%r22593, %r22591;
	mov.u32 	%r22594, %r22591;
	@%p155 bra 	$L__BB7_181;
	ld.param.u64 	%rd268, [fused_batch_pir_kernel_transposed_4_param_1];
	cvta.to.global.u64 	%rd145, %rd268;
	ld.global.u8 	%rs261, [%rd145+3433];
	max.u16 	%rs262, %rs261, 11;
	cvt.u32.u16 	%r16620, %rs262;
	add.s32 	%r22582, %r16620, -11;
	ld.shared.u32 	%r22594, [s_mem+49484];
	ld.shared.v4.u32 	{%r22593, %r22592, %r22591, %r16621}, [s_mem+49488];
	mov.b64 	%rd146, {%r22591, %r16621};
	shr.u64 	%rd147, %rd146, 32;
	cvt.u16.u64 	%rs367, %rd147;
	cvt.u32.u16 	%r1334, %rs261;
	setp.ge.u32 	%p156, %r22582, %r1334;
	@%p156 bra 	$L__BB7_173;
	mov.u16 	%rs365, %rs367;
$L__BB7_170:
	ld.const.u32 	%r16622, [CHACHA_CONSTANTS];
	add.s32 	%r16623, %r16622, %r22594;
	shf.l.wrap.b32 	%r16624, %r16623, %r16623, 16;
	add.s32 	%r16625, %r22594, %r16624;
	xor.b32  	%r16626, %r22594, %r16625;
	shf.l.wrap.b32 	%r16627, %r16626, %r16626, 12;
	add.s32 	%r16628, %r16623, %r16627;
	xor.b32  	%r16629, %r16624, %r16628;
	shf.l.wrap.b32 	%r16630, %r16629, %r16629, 8;
	add.s32 	%r16631, %r16625, %r16630;
	xor.b32  	%r16632, %r16627, %r16631;
	shf.l.wrap.b32 	%r16633, %r16632, %r16632, 7;
	ld.const.u32 	%r16634, [CHACHA_CONSTANTS+4];
	add.s32 	%r16635, %r16634, %r22593;
	shf.l.wrap.b32 	%r16636, %r16635, %r16635, 16;
	add.s32 	%r16637, %r22593, %r16636;
	xor.b32  	%r16638, %r22593, %r16637;
	shf.l.wrap.b32 	%r16639, %r16638, %r16638, 12;
	add.s32 	%r16640, %r16635, %r16639;
	xor.b32  	%r16641, %r16636, %r16640;
	shf.l.wrap.b32 	%r16642, %r16641, %r16641, 8;
	add.s32 	%r16643, %r16637, %r16642;
	xor.b32  	%r16644, %r16639, %r16643;
	shf.l.wrap.b32 	%r16645, %r16644, %r16644, 7;
	ld.const.u32 	%r16646, [CHACHA_CONSTANTS+8];
	add.s32 	%r16647, %r16646, %r22592;
	shf.l.wrap.b32 	%r16648, %r16647, %r16647, 16;
	add.s32 	%r16649, %r22592, %r16648;
	xor.b32  	%r16650, %r22592, %r16649;
	shf.l.wrap.b32 	%r16651, %r16650, %r16650, 12;
	add.s32 	%r16652, %r16647, %r16651;
	xor.b32  	%r16653, %r16648, %r16652;
	shf.l.wrap.b32 	%r16654, %r16653, %r16653, 8;
	add.s32 	%r16655, %r16649, %r16654;
	xor.b32  	%r16656, %r16651, %r16655;
	shf.l.wrap.b32 	%r16657, %r16656, %r16656, 7;
	ld.const.u32 	%r16658, [CHACHA_CONSTANTS+12];
	add.s32 	%r16659, %r16658, %r22591;
	shf.l.wrap.b32 	%r16660, %r16659, %r16659, 16;
	add.s32 	%r16661, %r22591, %r16660;
	xor.b32  	%r16662, %r22591, %r16661;
	shf.l.wrap.b32 	%r16663, %r16662, %r16662, 12;
	add.s32 	%r16664, %r16659, %r16663;
	xor.b32  	%r16665, %r16660, %r16664;
	shf.l.wrap.b32 	%r16666, %r16665, %r16665, 8;
	add.s32 	%r16667, %r16661, %r16666;
	xor.b32  	%r16668, %r16663, %r16667;
	shf.l.wrap.b32 	%r16669, %r16668, %r16668, 7;
	add.s32 	%r16670, %r16628, %r16645;
	xor.b32  	%r16671, %r16666, %r16670;
	shf.l.wrap.b32 	%r16672, %r16671, %r16671, 16;
	add.s32 	%r16673, %r16655, %r16672;
	xor.b32  	%r16674, %r16645, %r16673;
	shf.l.wrap.b32 	%r16675, %r16674, %r16674, 12;
	add.s32 	%r16676, %r16670, %r16675;
	xor.b32  	%r16677, %r16672, %r16676;
	shf.l.wrap.b32 	%r16678, %r16677, %r16677, 8;
	add.s32 	%r16679, %r16673, %r16678;
	xor.b32  	%r16680, %r16675, %r16679;
	shf.l.wrap.b32 	%r16681, %r16680, %r16680, 7;
	add.s32 	%r16682, %r16640, %r16657;
	xor.b32  	%r16683, %r16630, %r16682;
	shf.l.wrap.b32 	%r16684, %r16683, %r16683, 16;
	add.s32 	%r16685, %r16667, %r16684;
	xor.b32  	%r16686, %r16657, %r16685;
	shf.l.wrap.b32 	%r16687, %r16686, %r16686, 12;
	add.s32 	%r16688, %r16682, %r16687;
	xor.b32  	%r16689, %r16684, %r16688;
	shf.l.wrap.b32 	%r16690, %r16689, %r16689, 8;
	add.s32 	%r16691, %r16685, %r16690;
	xor.b32  	%r16692, %r16687, %r16691;
	shf.l.wrap.b32 	%r16693, %r16692, %r16692, 7;
	add.s32 	%r16694, %r16652, %r16669;
	xor.b32  	%r16695, %r16642, %r16694;
	shf.l.wrap.b32 	%r16696, %r16695, %r16695, 16;
	add.s32 	%r16697, %r16631, %r16696;
	xor.b32  	%r16698, %r16669, %r16697;
	shf.l.wrap.b32 	%r16699, %r16698, %r16698, 12;
	add.s32 	%r16700, %r16694, %r16699;
	xor.b32  	%r16701, %r16696, %r16700;
	shf.l.wrap.b32 	%r16702, %r16701, %r16701, 8;
	add.s32 	%r16703, %r16697, %r16702;
	xor.b32  	%r16704, %r16699, %r16703;
	shf.l.wrap.b32 	%r16705, %r16704, %r16704, 7;
	add.s32 	%r16706, %r16664, %r16633;
	xor.b32  	%r16707, %r16654, %r16706;
	shf.l.wrap.b32 	%r16708, %r16707, %r16707, 16;
	add.s32 	%r16709, %r16643, %r16708;
	xor.b32  	%r16710, %r16633, %r16709;
	shf.l.wrap.b32 	%r16711, %r16710, %r16710, 12;
	add.s32 	%r16712, %r16706, %r16711;
	xor.b32  	%r16713, %r16708, %r16712;
	shf.l.wrap.b32 	%r16714, %r16713, %r16713, 8;
	add.s32 	%r16715, %r16709, %r16714;
	xor.b32  	%r16716, %r16711, %r16715;
	shf.l.wrap.b32 	%r16717, %r16716, %r16716, 7;
	add.s32 	%r16718, %r16676, %r16717;
	xor.b32  	%r16719, %r16690, %r16718;
	shf.l.wrap.b32 	%r16720, %r16719, %r16719, 16;
	add.s32 	%r16721, %r16703, %r16720;
	xor.b32  	%r16722, %r16717, %r16721;
	shf.l.wrap.b32 	%r16723, %r16722, %r16722, 12;
	add.s32 	%r16724, %r16718, %r16723;
	xor.b32  	%r16725, %r16720, %r16724;
	shf.l.wrap.b32 	%r16726, %r16725, %r16725, 8;
	add.s32 	%r16727, %r16721, %r16726;
	xor.b32  	%r16728, %r16723, %r16727;
	shf.l.wrap.b32 	%r16729, %r16728, %r16728, 7;
	add.s32 	%r16730, %r16688, %r16681;
	xor.b32  	%r16731, %r16702, %r16730;
	shf.l.wrap.b32 	%r16732, %r16731, %r16731, 16;
	add.s32 	%r16733, %r16715, %r16732;
	xor.b32  	%r16734, %r16681, %r16733;
	shf.l.wrap.b32 	%r16735, %r16734, %r16734, 12;
	add.s32 	%r16736, %r16730, %r16735;
	xor.b32  	%r16737, %r16732, %r16736;
	shf.l.wrap.b32 	%r16738, %r16737, %r16737, 8;
	add.s32 	%r16739, %r16733, %r16738;
	xor.b32  	%r16740, %r16735, %r16739;
	shf.l.wrap.b32 	%r16741, %r16740, %r16740, 7;
	add.s32 	%r16742, %r16700, %r16693;
	xor.b32  	%r16743, %r16714, %r16742;
	shf.l.wrap.b32 	%r16744, %r16743, %r16743, 16;
	add.s32 	%r16745, %r16679, %r16744;
	xor.b32  	%r16746, %r16693, %r16745;
	shf.l.wrap.b32 	%r16747, %r16746, %r16746, 12;
	add.s32 	%r16748, %r16742, %r16747;
	xor.b32  	%r16749, %r16744, %r16748;
	shf.l.wrap.b32 	%r16750, %r16749, %r16749, 8;
	add.s32 	%r16751, %r16745, %r16750;
	xor.b32  	%r16752, %r16747, %r16751;
	shf.l.wrap.b32 	%r16753, %r16752, %r16752, 7;
	add.s32 	%r16754, %r16712, %r16705;
	xor.b32  	%r16755, %r16678, %r16754;
	shf.l.wrap.b32 	%r16756, %r16755, %r16755, 16;
	add.s32 	%r16757, %r16691, %r16756;
	xor.b32  	%r16758, %r16705, %r16757;
	shf.l.wrap.b32 	%r16759, %r16758, %r16758, 12;
	add.s32 	%r16760, %r16754, %r16759;
	xor.b32  	%r16761, %r16756, %r16760;
	shf.l.wrap.b32 	%r16762, %r16761, %r16761, 8;
	add.s32 	%r16763, %r16757, %r16762;
	xor.b32  	%r16764, %r16759, %r16763;
	shf.l.wrap.b32 	%r16765, %r16764, %r16764, 7;
	add.s32 	%r16766, %r16724, %r16741;
	xor.b32  	%r16767, %r16762, %r16766;
	shf.l.wrap.b32 	%r16768, %r16767, %r16767, 16;
	add.s32 	%r16769, %r16751, %r16768;
	xor.b32  	%r16770, %r16741, %r16769;
	shf.l.wrap.b32 	%r16771, %r16770, %r16770, 12;
	add.s32 	%r16772, %r16766, %r16771;
	xor.b32  	%r16773, %r16768, %r16772;
	shf.l.wrap.b32 	%r16774, %r16773, %r16773, 8;
	add.s32 	%r16775, %r16769, %r16774;
	xor.b32  	%r16776, %r16771, %r16775;
	shf.l.wrap.b32 	%r16777, %r16776, %r16776, 7;
	add.s32 	%r16778, %r16736, %r16753;
	xor.b32  	%r16779, %r16726, %r16778;
	shf.l.wrap.b32 	%r16780, %r16779, %r16779, 16;
	add.s32 	%r16781, %r16763, %r16780;
	xor.b32  	%r16782, %r16753, %r16781;
	shf.l.wrap.b32 	%r16783, %r16782, %r16782, 12;
	add.s32 	%r16784, %r16778, %r16783;
	xor.b32  	%r16785, %r16780, %r16784;
	shf.l.wrap.b32 	%r16786, %r16785, %r16785, 8;
	add.s32 	%r16787, %r16781, %r16786;
	xor.b32  	%r16788, %r16783, %r16787;
	shf.l.wrap.b32 	%r16789, %r16788, %r16788, 7;
	add.s32 	%r16790, %r16748, %r16765;
	xor.b32  	%r16791, %r16738, %r16790;
	shf.l.wrap.b32 	%r16792, %r16791, %r16791, 16;
	add.s32 	%r16793, %r16727, %r16792;
	xor.b32  	%r16794, %r16765, %r16793;
	shf.l.wrap.b32 	%r16795, %r16794, %r16794, 12;
	add.s32 	%r16796, %r16790, %r16795;
	xor.b32  	%r16797, %r16792, %r16796;
	shf.l.wrap.b32 	%r16798, %r16797, %r16797, 8;
	add.s32 	%r16799, %r16793, %r16798;
	xor.b32  	%r16800, %r16795, %r16799;
	shf.l.wrap.b32 	%r16801, %r16800, %r16800, 7;
	add.s32 	%r16802, %r16760, %r16729;
	xor.b32  	%r16803, %r16750, %r16802;
	shf.l.wrap.b32 	%r16804, %r16803, %r16803, 16;
	add.s32 	%r16805, %r16739, %r16804;
	xor.b32  	%r16806, %r16729, %r16805;
	shf.l.wrap.b32 	%r16807, %r16806, %r16806, 12;
	add.s32 	%r16808, %r16802, %r16807;
	xor.b32  	%r16809, %r16804, %r16808;
	shf.l.wrap.b32 	%r16810, %r16809, %r16809, 8;
	add.s32 	%r16811, %r16805, %r16810;
	xor.b32  	%r16812, %r16807, %r16811;
	shf.l.wrap.b32 	%r16813, %r16812, %r16812, 7;
	add.s32 	%r16814, %r16772, %r16813;
	xor.b32  	%r16815, %r16786, %r16814;
	shf.l.wrap.b32 	%r16816, %r16815, %r16815, 16;
	add.s32 	%r16817, %r16799, %r16816;
	xor.b32  	%r16818, %r16813, %r16817;
	shf.l.wrap.b32 	%r16819, %r16818, %r16818, 12;
	add.s32 	%r16820, %r16814, %r16819;
	xor.b32  	%r16821, %r16816, %r16820;
	shf.l.wrap.b32 	%r16822, %r16821, %r16821, 8;
	add.s32 	%r16823, %r16817, %r16822;
	xor.b32  	%r16824, %r16819, %r16823;
	shf.l.wrap.b32 	%r16825, %r16824, %r16824, 7;
	add.s32 	%r16826, %r16784, %r16777;
	xor.b32  	%r16827, %r16798, %r16826;
	shf.l.wrap.b32 	%r16828, %r16827, %r16827, 16;
	add.s32 	%r16829, %r16811, %r16828;
	xor.b32  	%r16830, %r16777, %r16829;
	shf.l.wrap.b32 	%r16831, %r16830, %r16830, 12;
	add.s32 	%r16832, %r16826, %r16831;
	xor.b32  	%r16833, %r16828, %r16832;
	shf.l.wrap.b32 	%r16834, %r16833, %r16833, 8;
	add.s32 	%r16835, %r16829, %r16834;
	xor.b32  	%r16836, %r16831, %r16835;
	shf.l.wrap.b32 	%r16837, %r16836, %r16836, 7;
	add.s32 	%r16838, %r16796, %r16789;
	xor.b32  	%r16839, %r16810, %r16838;
	shf.l.wrap.b32 	%r16840, %r16839, %r16839, 16;
	add.s32 	%r16841, %r16775, %r16840;
	xor.b32  	%r16842, %r16789, %r16841;
	shf.l.wrap.b32 	%r16843, %r16842, %r16842, 12;
	add.s32 	%r16844, %r16838, %r16843;
	xor.b32  	%r16845, %r16840, %r16844;
	shf.l.wrap.b32 	%r16846, %r16845, %r16845, 8;
	add.s32 	%r16847, %r16841, %r16846;
	xor.b32  	%r16848, %r16843, %r16847;
	shf.l.wrap.b32 	%r16849, %r16848, %r16848, 7;
	add.s32 	%r16850, %r16808, %r16801;
	xor.b32  	%r16851, %r16774, %r16850;
	shf.l.wrap.b32 	%r16852, %r16851, %r16851, 16;
	add.s32 	%r16853, %r16787, %r16852;
	xor.b32  	%r16854, %r16801, %r16853;
	shf.l.wrap.b32 	%r16855, %r16854, %r16854, 12;
	add.s32 	%r16856, %r16850, %r16855;
	xor.b32  	%r16857, %r16852, %r16856;
	shf.l.wrap.b32 	%r16858, %r16857, %r16857, 8;
	add.s32 	%r16859, %r16853, %r16858;
	xor.b32  	%r16860, %r16855, %r16859;
	shf.l.wrap.b32 	%r16861, %r16860, %r16860, 7;
	add.s32 	%r16862, %r16820, %r16837;
	xor.b32  	%r16863, %r16858, %r16862;
	shf.l.wrap.b32 	%r16864, %r16863, %r16863, 16;
	add.s32 	%r16865, %r16847, %r16864;
	xor.b32  	%r16866, %r16837, %r16865;
	shf.l.wrap.b32 	%r16867, %r16866, %r16866, 12;
	add.s32 	%r16868, %r16862, %r16867;
	xor.b32  	%r16869, %r16864, %r16868;
	shf.l.wrap.b32 	%r16870, %r16869, %r16869, 8;
	add.s32 	%r16871, %r16865, %r16870;
	xor.b32  	%r16872, %r16867, %r16871;
	shf.l.wrap.b32 	%r16873, %r16872, %r16872, 7;
	add.s32 	%r16874, %r16832, %r16849;
	xor.b32  	%r16875, %r16822, %r16874;
	shf.l.wrap.b32 	%r16876, %r16875, %r16875, 16;
	add.s32 	%r16877, %r16859, %r16876;
	xor.b32  	%r16878, %r16849, %r16877;
	shf.l.wrap.b32 	%r16879, %r16878, %r16878, 12;
	add.s32 	%r16880, %r16874, %r16879;
	xor.b32  	%r16881, %r16876, %r16880;
	shf.l.wrap.b32 	%r16882, %r16881, %r16881, 8;
	add.s32 	%r16883, %r16877, %r16882;
	xor.b32  	%r16884, %r16879, %r16883;
	shf.l.wrap.b32 	%r16885, %r16884, %r16884, 7;
	add.s32 	%r16886, %r16844, %r16861;
	xor.b32  	%r16887, %r16834, %r16886;
	shf.l.wrap.b32 	%r16888, %r16887, %r16887, 16;
	add.s32 	%r16889, %r16823, %r16888;
	xor.b32  	%r16890, %r16861, %r16889;
	shf.l.wrap.b32 	%r16891, %r16890, %r16890, 12;
	add.s32 	%r16892, %r16886, %r16891;
	xor.b32  	%r16893, %r16888, %r16892;
	shf.l.wrap.b32 	%r16894, %r16893, %r16893, 8;
	add.s32 	%r16895, %r16889, %r16894;
	xor.b32  	%r16896, %r16891, %r16895;
	shf.l.wrap.b32 	%r16897, %r16896, %r16896, 7;
	add.s32 	%r16898, %r16856, %r16825;
	xor.b32  	%r16899, %r16846, %r16898;
	shf.l.wrap.b32 	%r16900, %r16899, %r16899, 16;
	add.s32 	%r16901, %r16835, %r16900;
	xor.b32  	%r16902, %r16825, %r16901;
	shf.l.wrap.b32 	%r16903, %r16902, %r16902, 12;
	add.s32 	%r16904, %r16898, %r16903;
	xor.b32  	%r16905, %r16900, %r16904;
	shf.l.wrap.b32 	%r16906, %r16905, %r16905, 8;
	add.s32 	%r16907, %r16901, %r16906;
	xor.b32  	%r16908, %r16903, %r16907;
	shf.l.wrap.b32 	%r16909, %r16908, %r16908, 7;
	add.s32 	%r16910, %r16868, %r16909;
	xor.b32  	%r16911, %r16882, %r16910;
	shf.l.wrap.b32 	%r16912, %r16911, %r16911, 16;
	add.s32 	%r16913, %r16895, %r16912;
	xor.b32  	%r16914, %r16909, %r16913;
	shf.l.wrap.b32 	%r16915, %r16914, %r16914, 12;
	add.s32 	%r16916, %r16910, %r16915;
	xor.b32  	%r16917, %r16912, %r16916;
	shf.l.wrap.b32 	%r16918, %r16917, %r16917, 8;
	add.s32 	%r16919, %r16913, %r16918;
	xor.b32  	%r16920, %r16915, %r16919;
	shf.l.wrap.b32 	%r16921, %r16920, %r16920, 7;
	add.s32 	%r16922, %r16880, %r16873;
	xor.b32  	%r16923, %r16894, %r16922;
	shf.l.wrap.b32 	%r16924, %r16923, %r16923, 16;
	add.s32 	%r16925, %r16907, %r16924;
	xor.b32  	%r16926, %r16873, %r16925;
	shf.l.wrap.b32 	%r16927, %r16926, %r16926, 12;
	add.s32 	%r16928, %r16922, %r16927;
	xor.b32  	%r16929, %r16924, %r16928;
	shf.l.wrap.b32 	%r16930, %r16929, %r16929, 8;
	add.s32 	%r16931, %r16925, %r16930;
	xor.b32  	%r16932, %r16927, %r16931;
	shf.l.wrap.b32 	%r16933, %r16932, %r16932, 7;
	add.s32 	%r16934, %r16892, %r16885;
	xor.b32  	%r16935, %r16906, %r16934;
	shf.l.wrap.b32 	%r16936, %r16935, %r16935, 16;
	add.s32 	%r16937, %r16871, %r16936;
	xor.b32  	%r16938, %r16885, %r16937;
	shf.l.wrap.b32 	%r16939, %r16938, %r16938, 12;
	add.s32 	%r16940, %r16934, %r16939;
	xor.b32  	%r16941, %r16936, %r16940;
	shf.l.wrap.b32 	%r16942, %r16941, %r16941, 8;
	add.s32 	%r16943, %r16937, %r16942;
	xor.b32  	%r16944, %r16939, %r16943;
	shf.l.wrap.b32 	%r16945, %r16944, %r16944, 7;
	add.s32 	%r16946, %r16904, %r16897;
	xor.b32  	%r16947, %r16870, %r16946;
	shf.l.wrap.b32 	%r16948, %r16947, %r16947, 16;
	add.s32 	%r16949, %r16883, %r16948;
	xor.b32  	%r16950, %r16897, %r16949;
	shf.l.wrap.b32 	%r16951, %r16950, %r16950, 12;
	add.s32 	%r16952, %r16946, %r16951;
	xor.b32  	%r16953, %r16948, %r16952;
	shf.l.wrap.b32 	%r16954, %r16953, %r16953, 8;
	add.s32 	%r16955, %r16949, %r16954;
	xor.b32  	%r16956, %r16951, %r16955;
	shf.l.wrap.b32 	%r16957, %r16956, %r16956, 7;
	add.s32 	%r16958, %r16916, %r16933;
	xor.b32  	%r16959, %r16954, %r16958;
	shf.l.wrap.b32 	%r16960, %r16959, %r16959, 16;
	add.s32 	%r16961, %r16943, %r16960;
	xor.b32  	%r16962, %r16933, %r16961;
	shf.l.wrap.b32 	%r16963, %r16962, %r16962, 12;
	add.s32 	%r16964, %r16958, %r16963;
	xor.b32  	%r16965, %r16960, %r16964;
	shf.l.wrap.b32 	%r16966, %r16965, %r16965, 8;
	add.s32 	%r16967, %r16961, %r16966;
	xor.b32  	%r16968, %r16963, %r16967;
	shf.l.wrap.b32 	%r16969, %r16968, %r16968, 7;
	add.s32 	%r16970, %r16928, %r16945;
	xor.b32  	%r16971, %r16918, %r16970;
	shf.l.wrap.b32 	%r16972, %r16971, %r16971, 16;
	add.s32 	%r16973, %r16955, %r16972;
	xor.b32  	%r16974, %r16945, %r16973;
	shf.l.wrap.b32 	%r16975, %r16974, %r16974, 12;
	add.s32 	%r16976, %r16970, %r16975;
	xor.b32  	%r16977, %r16972, %r16976;
	shf.l.wrap.b32 	%r16978, %r16977, %r16977, 8;
	add.s32 	%r16979, %r16973, %r16978;
	xor.b32  	%r16980, %r16975, %r16979;
	shf.l.wrap.b32 	%r16981, %r16980, %r16980, 7;
	add.s32 	%r16982, %r16940, %r16957;
	xor.b32  	%r16983, %r16930, %r16982;
	shf.l.wrap.b32 	%r16984, %r16983, %r16983, 16;
	add.s32 	%r16985, %r16919, %r16984;
	xor.b32  	%r16986, %r16957, %r16985;
	shf.l.wrap.b32 	%r16987, %r16986, %r16986, 12;
	add.s32 	%r16988, %r16982, %r16987;
	xor.b32  	%r16989, %r16984, %r16988;
	shf.l.wrap.b32 	%r16990, %r16989, %r16989, 8;
	add.s32 	%r16991, %r16985, %r16990;
	xor.b32  	%r16992, %r16987, %r16991;
	shf.l.wrap.b32 	%r16993, %r16992, %r16992, 7;
	add.s32 	%r16994, %r16952, %r16921;
	xor.b32  	%r16995, %r16942, %r16994;
	shf.l.wrap.b32 	%r16996, %r16995, %r16995, 16;
	add.s32 	%r16997, %r16931, %r16996;
	xor.b32  	%r16998, %r16921, %r16997;
	shf.l.wrap.b32 	%r16999, %r16998, %r16998, 12;
	add.s32 	%r17000, %r16994, %r16999;
	xor.b32  	%r17001, %r16996, %r17000;
	shf.l.wrap.b32 	%r17002, %r17001, %r17001, 8;
	add.s32 	%r17003, %r16997, %r17002;
	xor.b32  	%r17004, %r16999, %r17003;
	shf.l.wrap.b32 	%r17005, %r17004, %r17004, 7;
	add.s32 	%r22586, %r16622, %r16964;
	add.s32 	%r22585, %r16634, %r16976;
	add.s32 	%r22584, %r16646, %r16988;
	add.s32 	%r22583, %r16658, %r17000;
	add.s32 	%r22587, %r22594, %r17005;
	add.s32 	%r22588, %r22593, %r16969;
	add.s32 	%r22589, %r22592, %r16981;
	add.s32 	%r22590, %r22591, %r16993;
	xor.b32  	%r17006, %r16623, 1;
	shf.l.wrap.b32 	%r17007, %r16623, %r17006, 16;
	add.s32 	%r17008, %r22594, %r17007;
	xor.b32  	%r17009, %r22594, %r17008;
	shf.l.wrap.b32 	%r17010, %r17009, %r17009, 12;
	add.s32 	%r17011, %r16623, %r17010;
	xor.b32  	%r17012, %r17007, %r17011;
	shf.l.wrap.b32 	%r17013, %r17012, %r17012, 8;
	add.s32 	%r17014, %r17008, %r17013;
	xor.b32  	%r17015, %r17010, %r17014;
	shf.l.wrap.b32 	%r17016, %r17015, %r17015, 7;
	add.s32 	%r17017, %r17011, %r16645;
	xor.b32  	%r17018, %r16666, %r17017;
	shf.l.wrap.b32 	%r17019, %r17018, %r17018, 16;
	add.s32 	%r17020, %r16655, %r17019;
	xor.b32  	%r17021, %r16645, %r17020;
	shf.l.wrap.b32 	%r17022, %r17021, %r17021, 12;
	add.s32 	%r17023, %r17017, %r17022;
	xor.b32  	%r17024, %r17019, %r17023;
	shf.l.wrap.b32 	%r17025, %r17024, %r17024, 8;
	add.s32 	%r17026, %r17020, %r17025;
	xor.b32  	%r17027, %r17022, %r17026;
	shf.l.wrap.b32 	%r17028, %r17027, %r17027, 7;
	xor.b32  	%r17029, %r17013, %r16682;
	shf.l.wrap.b32 	%r17030, %r17029, %r17029, 16;
	add.s32 	%r17031, %r16667, %r17030;
	xor.b32  	%r17032, %r16657, %r17031;
	shf.l.wrap.b32 	%r17033, %r17032, %r17032, 12;
	add.s32 	%r17034, %r16682, %r17033;
	xor.b32  	%r17035, %r17030, %r17034;
	shf.l.wrap.b32 	%r17036, %r17035, %r17035, 8;
	add.s32 	%r17037, %r17031, %r17036;
	xor.b32  	%r17038, %r17033, %r17037;
	shf.l.wrap.b32 	%r17039, %r17038, %r17038, 7;
	add.s32 	%r17040, %r17014, %r16696;
	xor.b32  	%r17041, %r16669, %r17040;
	shf.l.wrap.b32 	%r17042, %r17041, %r17041, 12;
	add.s32 	%r17043, %r16694, %r17042;
	xor.b32  	%r17044, %r16696, %r17043;
	shf.l.wrap.b32 	%r17045, %r17044, %r17044, 8;
	add.s32 	%r17046, %r17040, %r17045;
	xor.b32  	%r17047, %r17042, %r17046;
	shf.l.wrap.b32 	%r17048, %r17047, %r17047, 7;
	add.s32 	%r17049, %r16664, %r17016;
	xor.b32  	%r17050, %r16654, %r17049;
	shf.l.wrap.b32 	%r17051, %r17050, %r17050, 16;
	add.s32 	%r17052, %r16643, %r17051;
	xor.b32  	%r17053, %r17016, %r17052;
	shf.l.wrap.b32 	%r17054, %r17053, %r17053, 12;
	add.s32 	%r17055, %r17049, %r17054;
	xor.b32  	%r17056, %r17051, %r17055;
	shf.l.wrap.b32 	%r17057, %r17056, %r17056, 8;
	add.s32 	%r17058, %r17052, %r17057;
	xor.b32  	%r17059, %r17054, %r17058;
	shf.l.wrap.b32 	%r17060, %r17059, %r17059, 7;
	add.s32 	%r17061, %r17023, %r17060;
	xor.b32  	%r17062, %r17036, %r17061;
	shf.l.wrap.b32 	%r17063, %r17062, %r17062, 16;
	add.s32 	%r17064, %r17046, %r17063;
	xor.b32  	%r17065, %r17060, %r17064;
	shf.l.wrap.b32 	%r17066, %r17065, %r17065, 12;
	add.s32 	%r17067, %r17061, %r17066;
	xor.b32  	%r17068, %r17063, %r17067;
	shf.l.wrap.b32 	%r17069, %r17068, %r17068, 8;
	add.s32 	%r17070, %r17064, %r17069;
	xor.b32  	%r17071, %r17066, %r17070;
	shf.l.wrap.b32 	%r17072, %r17071, %r17071, 7;
	add.s32 	%r17073, %r17034, %r17028;
	xor.b32  	%r17074, %r17045, %r17073;
	shf.l.wrap.b32 	%r17075, %r17074, %r17074, 16;
	add.s32 	%r17076, %r17058, %r17075;
	xor.b32  	%r17077, %r17028, %r17076;
	shf.l.wrap.b32 	%r17078, %r17077, %r17077, 12;
	add.s32 	%r17079, %r17073, %r17078;
	xor.b32  	%r17080, %r17075, %r17079;
	shf.l.wrap.b32 	%r17081, %r17080, %r17080, 8;
	add.s32 	%r17082, %r17076, %r17081;
	xor.b32  	%r17083, %r17078, %r17082;
	shf.l.wrap.b32 	%r17084, %r17083, %r17083, 7;
	add.s32 	%r17085, %r17043, %r17039;
	xor.b32  	%r17086, %r17057, %r17085;
	shf.l.wrap.b32 	%r17087, %r17086, %r17086, 16;
	add.s32 	%r17088, %r17026, %r17087;
	xor.b32  	%r17089, %r17039, %r17088;
	shf.l.wrap.b32 	%r17090, %r17089, %r17089, 12;
	add.s32 	%r17091, %r17085, %r17090;
	xor.b32  	%r17092, %r17087, %r17091;
	shf.l.wrap.b32 	%r17093, %r17092, %r17092, 8;
	add.s32 	%r17094, %r17088, %r17093;
	xor.b32  	%r17095, %r17090, %r17094;
	shf.l.wrap.b32 	%r17096, %r17095, %r17095, 7;
	add.s32 	%r17097, %r17055, %r17048;
	xor.b32  	%r17098, %r17025, %r17097;
	shf.l.wrap.b32 	%r17099, %r17098, %r17098, 16;
	add.s32 	%r17100, %r17037, %r17099;
	xor.b32  	%r17101, %r17048, %r17100;
	shf.l.wrap.b32 	%r17102, %r17101, %r17101, 12;
	add.s32 	%r17103, %r17097, %r17102;
	xor.b32  	%r17104, %r17099, %r17103;
	shf.l.wrap.b32 	%r17105, %r17104, %r17104, 8;
	add.s32 	%r17106, %r17100, %r17105;
	xor.b32  	%r17107, %r17102, %r17106;
	shf.l.wrap.b32 	%r17108, %r17107, %r17107, 7;
	add.s32 	%r17109, %r17067, %r17084;
	xor.b32  	%r17110, %r17105, %r17109;
	shf.l.wrap.b32 	%r17111, %r17110, %r17110, 16;
	add.s32 	%r17112, %r17094, %r17111;
	xor.b32  	%r17113, %r17084, %r17112;
	shf.l.wrap.b32 	%r17114, %r17113, %r17113, 12;
	add.s32 	%r17115, %r17109, %r17114;
	xor.b32  	%r17116, %r17111, %r17115;
	shf.l.wrap.b32 	%r17117, %r17116, %r17116, 8;
	add.s32 	%r17118, %r17112, %r17117;
	xor.b32  	%r17119, %r17114, %r17118;
	shf.l.wrap.b32 	%r17120, %r17119, %r17119, 7;
	add.s32 	%r17121, %r17079, %r17096;
	xor.b32  	%r17122, %r17069, %r17121;
	shf.l.wrap.b32 	%r17123, %r17122, %r17122, 16;
	add.s32 	%r17124, %r17106, %r17123;
	xor.b32  	%r17125, %r17096, %r17124;
	shf.l.wrap.b32 	%r17126, %r17125, %r17125, 12;
	add.s32 	%r17127, %r17121, %r17126;
	xor.b32  	%r17128, %r17123, %r17127;
	shf.l.wrap.b32 	%r17129, %r17128, %r17128, 8;
	add.s32 	%r17130, %r17124, %r17129;
	xor.b32  	%r17131, %r17126, %r17130;
	shf.l.wrap.b32 	%r17132, %r17131, %r17131, 7;
	add.s32 	%r17133, %r17091, %r17108;
	xor.b32  	%r17134, %r17081, %r17133;
	shf.l.wrap.b32 	%r17135, %r17134, %r17134, 16;
	add.s32 	%r17136, %r17070, %r17135;
	xor.b32  	%r17137, %r17108, %r17136;
	shf.l.wrap.b32 	%r17138, %r17137, %r17137, 12;
	add.s32 	%r17139, %r17133, %r17138;
	xor.b32  	%r17140, %r17135, %r17139;
	shf.l.wrap.b32 	%r17141, %r17140, %r17140, 8;
	add.s32 	%r17142, %r17136, %r17141;
	xor.b32  	%r17143, %r17138, %r17142;
	shf.l.wrap.b32 	%r17144, %r17143, %r17143, 7;
	add.s32 	%r17145, %r17103, %r17072;
	xor.b32  	%r17146, %r17093, %r17145;
	shf.l.wrap.b32 	%r17147, %r17146, %r17146, 16;
	add.s32 	%r17148, %r17082, %r17147;
	xor.b32  	%r17149, %r17072, %r17148;
	shf.l.wrap.b32 	%r17150, %r17149, %r17149, 12;
	add.s32 	%r17151, %r17145, %r17150;
	xor.b32  	%r17152, %r17147, %r17151;
	shf.l.wrap.b32 	%r17153, %r17152, %r17152, 8;
	add.s32 	%r17154, %r17148, %r17153;
	xor.b32  	%r17155, %r17150, %r17154;
	shf.l.wrap.b32 	%r17156, %r17155, %r17155, 7;
	add.s32 	%r17157, %r17115, %r17156;
	xor.b32  	%r17158, %r17129, %r17157;
	shf.l.wrap.b32 	%r17159, %r17158, %r17158, 16;
	add.s32 	%r17160, %r17142, %r17159;
	xor.b32  	%r17161, %r17156, %r17160;
	shf.l.wrap.b32 	%r17162, %r17161, %r17161, 12;
	add.s32 	%r17163, %r17157, %r17162;
	xor.b32  	%r17164, %r17159, %r17163;
	shf.l.wrap.b32 	%r17165, %r17164, %r17164, 8;
	add.s32 	%r17166, %r17160, %r17165;
	xor.b32  	%r17167, %r17162, %r17166;
	shf.l.wrap.b32 	%r17168, %r17167, %r17167, 7;
	add.s32 	%r17169, %r17127, %r17120;
	xor.b32  	%r17170, %r17141, %r17169;
	shf.l.wrap.b32 	%r17171, %r17170, %r17170, 16;
	add.s32 	%r17172, %r17154, %r17171;
	xor.b32  	%r17173, %r17120, %r17172;
	shf.l.wrap.b32 	%r17174, %r17173, %r17173, 12;
	add.s32 	%r17175, %r17169, %r17174;
	xor.b32  	%r17176, %r17171, %r17175;
	shf.l.wrap.b32 	%r17177, %r17176, %r17176, 8;
	add.s32 	%r17178, %r17172, %r17177;
	xor.b32  	%r17179, %r17174, %r17178;
	shf.l.wrap.b32 	%r17180, %r17179, %r17179, 7;
	add.s32 	%r17181, %r17139, %r17132;
	xor.b32  	%r17182, %r17153, %r17181;
	shf.l.wrap.b32 	%r17183, %r17182, %r17182, 16;
	add.s32 	%r17184, %r17118, %r17183;
	xor.b32  	%r17185, %r17132, %r17184;
	shf.l.wrap.b32 	%r17186, %r17185, %r17185, 12;
	add.s32 	%r17187, %r17181, %r17186;
	xor.b32  	%r17188, %r17183, %r17187;
	shf.l.wrap.b32 	%r17189, %r17188, %r17188, 8;
	add.s32 	%r17190, %r17184, %r17189;
	xor.b32  	%r17191, %r17186, %r17190;
	shf.l.wrap.b32 	%r17192, %r17191, %r17191, 7;
	add.s32 	%r17193, %r17151, %r17144;
	xor.b32  	%r17194, %r17117, %r17193;
	shf.l.wrap.b32 	%r17195, %r17194, %r17194, 16;
	add.s32 	%r17196, %r17130, %r17195;
	xor.b32  	%r17197, %r17144, %r17196;
	shf.l.wrap.b32 	%r17198, %r17197, %r17197, 12;
	add.s32 	%r17199, %r17193, %r17198;
	xor.b32  	%r17200, %r17195, %r17199;
	shf.l.wrap.b32 	%r17201, %r17200, %r17200, 8;
	add.s32 	%r17202, %r17196, %r17201;
	xor.b32  	%r17203, %r17198, %r17202;
	shf.l.wrap.b32 	%r17204, %r17203, %r17203, 7;
	add.s32 	%r17205, %r17163, %r17180;
	xor.b32  	%r17206, %r17201, %r17205;
	shf.l.wrap.b32 	%r17207, %r17206, %r17206, 16;
	add.s32 	%r17208, %r17190, %r17207;
	xor.b32  	%r17209, %r17180, %r17208;
	shf.l.wrap.b32 	%r17210, %r17209, %r17209, 12;
	add.s32 	%r17211, %r17205, %r17210;
	xor.b32  	%r17212, %r17207, %r17211;
	shf.l.wrap.b32 	%r17213, %r17212, %r17212, 8;
	add.s32 	%r17214, %r17208, %r17213;
	xor.b32  	%r17215, %r17210, %r17214;
	shf.l.wrap.b32 	%r17216, %r17215, %r17215, 7;
	add.s32 	%r17217, %r17175, %r17192;
	xor.b32  	%r17218, %r17165, %r17217;
	shf.l.wrap.b32 	%r17219, %r17218, %r17218, 16;
	add.s32 	%r17220, %r17202, %r17219;
	xor.b32  	%r17221, %r17192, %r17220;
	shf.l.wrap.b32 	%r17222, %r17221, %r17221, 12;
	add.s32 	%r17223, %r17217, %r17222;
	xor.b32  	%r17224, %r17219, %r17223;
	shf.l.wrap.b32 	%r17225, %r17224, %r17224, 8;
	add.s32 	%r17226, %r17220, %r17225;
	xor.b32  	%r17227, %r17222, %r17226;
	shf.l.wrap.b32 	%r17228, %r17227, %r17227, 7;
	add.s32 	%r17229, %r17187, %r17204;
	xor.b32  	%r17230, %r17177, %r17229;
	shf.l.wrap.b32 	%r17231, %r17230, %r17230, 16;
	add.s32 	%r17232, %r17166, %r17231;
	xor.b32  	%r17233, %r17204, %r17232;
	shf.l.wrap.b32 	%r17234, %r17233, %r17233, 12;
	add.s32 	%r17235, %r17229, %r17234;
	xor.b32  	%r17236, %r17231, %r17235;
	shf.l.wrap.b32 	%r17237, %r17236, %r17236, 8;
	add.s32 	%r17238, %r17232, %r17237;
	xor.b32  	%r17239, %r17234, %r17238;
	shf.l.wrap.b32 	%r17240, %r17239, %r17239, 7;
	add.s32 	%r17241, %r17199, %r17168;
	xor.b32  	%r17242, %r17189, %r17241;
	shf.l.wrap.b32 	%r17243, %r17242, %r17242, 16;
	add.s32 	%r17244, %r17178, %r17243;
	xor.b32  	%r17245, %r17168, %r17244;
	shf.l.wrap.b32 	%r17246, %r17245, %r17245, 12;
	add.s32 	%r17247, %r17241, %r17246;
	xor.b32  	%r17248, %r17243, %r17247;
	shf.l.wrap.b32 	%r17249, %r17248, %r17248, 8;
	add.s32 	%r17250, %r17244, %r17249;
	xor.b32  	%r17251, %r17246, %r17250;
	shf.l.wrap.b32 	%r17252, %r17251, %r17251, 7;
	add.s32 	%r17253, %r17211, %r17252;
	xor.b32  	%r17254, %r17225, %r17253;
	shf.l.wrap.b32 	%r17255, %r17254, %r17254, 16;
	add.s32 	%r17256, %r17238, %r17255;
	xor.b32  	%r17257, %r17252, %r17256;
	shf.l.wrap.b32 	%r17258, %r17257, %r17257, 12;
	add.s32 	%r17259, %r17253, %r17258;
	xor.b32  	%r17260, %r17255, %r17259;
	shf.l.wrap.b32 	%r17261, %r17260, %r17260, 8;
	add.s32 	%r17262, %r17223, %r17216;
	xor.b32  	%r17263, %r17237, %r17262;
	shf.l.wrap.b32 	%r17264, %r17263, %r17263, 16;
	add.s32 	%r17265, %r17250, %r17264;
	xor.b32  	%r17266, %r17216, %r17265;
	shf.l.wrap.b32 	%r17267, %r17266, %r17266, 12;
	add.s32 	%r17268, %r17262, %r17267;
	xor.b32  	%r17269, %r17264, %r17268;
	shf.l.wrap.b32 	%r17270, %r17269, %r17269, 8;
	add.s32 	%r17271, %r17265, %r17270;
	xor.b32  	%r17272, %r17267, %r17271;
	shf.l.wrap.b32 	%r17273, %r17272, %r17272, 7;
	add.s32 	%r17274, %r17235, %r17228;
	xor.b32  	%r17275, %r17249, %r17274;
	shf.l.wrap.b32 	%r17276, %r17275, %r17275, 16;
	add.s32 	%r17277, %r17214, %r17276;
	xor.b32  	%r17278, %r17228, %r17277;
	shf.l.wrap.b32 	%r17279, %r17278, %r17278, 12;
	add.s32 	%r17280, %r17274, %r17279;
	xor.b32  	%r17281, %r17276, %r17280;
	shf.l.wrap.b32 	%r17282, %r17281, %r17281, 8;
	add.s32 	%r17283, %r17277, %r17282;
	xor.b32  	%r17284, %r17279, %r17283;
	shf.l.wrap.b32 	%r17285, %r17284, %r17284, 7;
	add.s32 	%r17286, %r17247, %r17240;
	xor.b32  	%r17287, %r17213, %r17286;
	shf.l.wrap.b32 	%r17288, %r17287, %r17287, 16;
	add.s32 	%r17289, %r17226, %r17288;
	xor.b32  	%r17290, %r17240, %r17289;
	shf.l.wrap.b32 	%r17291, %r17290, %r17290, 12;
	add.s32 	%r17292, %r17286, %r17291;
	xor.b32  	%r17293, %r17288, %r17292;
	shf.l.wrap.b32 	%r17294, %r17293, %r17293, 8;
	add.s32 	%r17295, %r17289, %r17294;
	add.s32 	%r17296, %r17259, %r17273;
	xor.b32  	%r17297, %r17294, %r17296;
	shf.l.wrap.b32 	%r17298, %r17297, %r17297, 16;
	add.s32 	%r17299, %r17283, %r17298;
	xor.b32  	%r17300, %r17273, %r17299;
	shr.u32 	%r17301, %r17300, 20;
	add.s32 	%r17302, %r17296, %r17301;
	add.s32 	%r17303, %r17268, %r17285;
	xor.b32  	%r17304, %r17261, %r17303;
	shf.l.wrap.b32 	%r17305, %r17304, %r17304, 16;
	add.s32 	%r17306, %r17295, %r17305;
	xor.b32  	%r17307, %r17285, %r17306;
	shr.u32 	%r17308, %r17307, 20;
	add.s32 	%r17309, %r17303, %r17308;
	add.s32 	%r17310, %r16622, %r17302;
	add.s32 	%r17311, %r16634, %r17309;
	not.b32 	%r17312, %r22582;
	add.s32 	%r17313, %r1334, %r17312;
	mov.u32 	%r17314, %ctaid.x;
	shl.b32 	%r17315, %r17314, 11;
	mov.u32 	%r17316, %tid.x;
	and.b32  	%r17317, %r17316, 31;
	or.b32  	%r17318, %r17315, %r17317;
	shl.b32 	%r17319, %r17316, 3;
	and.b32  	%r17320, %r17319, 7936;
	add.s32 	%r17321, %r22408, %r17320;
	add.s32 	%r17322, %r17318, %r17321;
	shr.u32 	%r17323, %r17322, %r17313;
	and.b32  	%r17324, %r17323, 1;
	setp.eq.b32 	%p157, %r17324, 1;
	selp.b32 	%r17325, %r17311, %r17310, %p157;
	cvt.u16.u32 	%rs263, %r17325;
	and.b16  	%rs367, %rs263, 1;
	and.b16  	%rs264, %rs365, 255;
	setp.ne.s16 	%p158, %rs264, 1;
	@%p158 bra 	$L__BB7_172;
	ld.param.u64 	%rd269, [fused_batch_pir_kernel_transposed_4_param_1];
	not.b32 	%r17326, %r22582;
	add.s32 	%r17327, %r1334, %r17326;
	mov.u32 	%r17328, %ctaid.x;
	shl.b32 	%r17329, %r17328, 11;
	mov.u32 	%r17330, %tid.x;
	and.b32  	%r17331, %r17330, 31;
	or.b32  	%r17332, %r17329, %r17331;
	shl.b32 	%r17333, %r17330, 3;
	and.b32  	%r17334, %r17333, 7936;
	add.s32 	%r17335, %r22408, %r17334;
	add.s32 	%r17336, %r17332, %r17335;
	shr.u32 	%r17337, %r17336, %r17327;
	and.b32  	%r17338, %r17337, 1;
	setp.eq.b32 	%p159, %r17338, 1;
	cvt.s64.s32 	%rd148, %r22582;
	cvta.to.global.u64 	%rd149, %rd269;
	mul.wide.s32 	%rd150, %r22582, 16;
	add.s64 	%rd151, %rd149, %rd150;
	ld.global.u32 	%r17339, [%rd151+3436];
	selp.b32 	%r17340, %r22587, %r22586, %p159;
	xor.b32  	%r17341, %r17340, %r17339;
	selp.b32 	%r17342, %r22588, %r22585, %p159;
	selp.b32 	%r22586, %r22586, %r17341, %p159;
	selp.b32 	%r22587, %r17341, %r22587, %p159;
	ld.global.u32 	%r17343, [%rd151+3440];
	xor.b32  	%r17344, %r17342, %r17343;
	selp.b32 	%r17345, %r22589, %r22584, %p159;
	selp.b32 	%r22585, %r22585, %r17344, %p159;
	selp.b32 	%r22588, %r17344, %r22588, %p159;
	ld.global.u32 	%r17346, [%rd151+3444];
	xor.b32  	%r17347, %r17345, %r17346;
	selp.b32 	%r17348, %r22590, %r22583, %p159;
	selp.b32 	%r22584, %r22584, %r17347, %p159;
	selp.b32 	%r22589, %r17347, %r22589, %p159;
	ld.global.u32 	%r17349, [%rd151+3448];
	xor.b32  	%r17350, %r17348, %r17349;
	selp.b64 	%rd152, 445, 420, %p159;
	selp.b32 	%r22583, %r22583, %r17350, %p159;
	selp.b32 	%r22590, %r17350, %r22590, %p159;
	add.s64 	%rd153, %rd152, %rd148;
	add.s64 	%rd154, %rd149, %rd153;
	ld.global.u8 	%rs265, [%rd154+3416];
	xor.b16  	%rs367, %rs265, %rs367;
$L__BB7_172:
	not.b32 	%r17351, %r22582;
	add.s32 	%r17352, %r1334, %r17351;
	mov.u32 	%r17353, %ctaid.x;
	shl.b32 	%r17354, %r17353, 11;
	mov.u32 	%r17355, %tid.x;
	and.b32  	%r17356, %r17355, 31;
	or.b32  	%r17357, %r17354, %r17356;
	shl.b32 	%r17358, %r17355, 3;
	and.b32  	%r17359, %r17358, 7936;
	add.s32 	%r17360, %r22408, %r17359;
	add.s32 	%r17361, %r17357, %r17360;
	shr.u32 	%r17362, %r17361, %r17352;
	and.b32  	%r17363, %r17362, 1;
	setp.eq.b32 	%p160, %r17363, 1;
	selp.b32 	%r22594, %r22587, %r22586, %p160;
	selp.b32 	%r22593, %r22588, %r22585, %p160;
	selp.b32 	%r22592, %r22589, %r22584, %p160;
	selp.b32 	%r22591, %r22590, %r22583, %p160;
	add.s32 	%r22582, %r22582, 1;
	setp.lt.u32 	%p161, %r22582, %r1334;
	mov.u16 	%rs365, %rs367;
	@%p161 bra 	$L__BB7_170;
$L__BB7_173:
	and.b16  	%rs266, %rs367, 255;
	setp.ne.s16 	%p162, %rs266, 1;
	@%p162 bra 	$L__BB7_175;
	ld.param.u64 	%rd270, [fused_batch_pir_kernel_transposed_4_param_1];
	cvta.to.global.u64 	%rd155, %rd270;
	ld.global.u32 	%r17364, [%rd155+3888];
	xor.b32  	%r22594, %r22594, %r17364;
$L__BB7_175:
	@%p162 bra 	$L__BB7_177;
	ld.param.u64 	%rd271, [fused_batch_pir_kernel_transposed_4_param_1];
	cvta.to.global.u64 	%rd156, %rd271;
	ld.global.u32 	%r17365, [%rd156+3892];
	xor.b32  	%r22593, %r22593, %r17365;
$L__BB7_177:
	@%p162 bra 	$L__BB7_179;
	ld.param.u64 	%rd272, [fused_batch_pir_kernel_transposed_4_param_1];
	cvta.to.global.u64 	%rd157, %rd272;
	ld.global.u32 	%r17366, [%rd157+3896];
	xor.b32  	%r22592, %r22592, %r17366;
$L__BB7_179:
	@%p162 bra 	$L__BB7_181;
	ld.param.u64 	%rd273, [fused_batch_pir_kernel_transposed_4_param_1];
	cvta.to.global.u64 	%rd158, %rd273;
	ld.global.u32 	%r17367, [%rd158+3900];
	xor.b32  	%r22591, %r22591, %r17367;
$L__BB7_181:
	ld.param.u32 	%r21811, [fused_batch_pir_kernel_transposed_4_param_4];
	mov.u32 	%r17369, %ctaid.x;
	shl.b32 	%r17370, %r17369, 11;
	mov.u32 	%r17371, %tid.x;
	and.b32  	%r17372, %r17371, 31;
	or.b32  	%r17373, %r17370, %r17372;
	shl.b32 	%r17374, %r17371, 3;
	and.b32  	%r17375, %r17374, 7936;
	add.s32 	%r17376, %r22408, %r17375;
	add.s32 	%r17377, %r17373, %r17376;
	setp.ge.s32 	%p166, %r17377, %r21811;
	mov.b32 	%r22615, 0;
	mov.u32 	%r22616, %r22615;
	mov.u32 	%r22617, %r22615;
	mov.u32 	%r22618, %r22615;
	@%p166 bra 	$L__BB7_195;
	ld.param.u64 	%rd274, [fused_batch_pir_kernel_transposed_4_param_1];
	cvta.to.global.u64 	%rd159, %rd274;
	ld.global.u8 	%rs270, [%rd159+3921];
	max.u16 	%rs271, %rs270, 11;
	cvt.u32.u16 	%r17378, %rs271;
	add.s32 	%r22606, %r17378, -11;
	ld.shared.v4.u32 	{%r22618, %r22617, %r22616, %r22615}, [s_mem+49504];
	ld.shared.u8 	%rs370, [s_mem+49520];
	cvt.u32.u16 	%r1389, %rs270;
	setp.ge.u32 	%p167, %r22606, %r1389;
	@%p167 bra 	$L__BB7_187;
	mov.u16 	%rs368, %rs370;
$L__BB7_184:
	ld.const.u32 	%r17379, [CHACHA_CONSTANTS];
	add.s32 	%r17380, %r17379, %r22618;
	shf.l.wrap.b32 	%r17381, %r17380, %r17380, 16;
	add.s32 	%r17382, %r22618, %r17381;
	xor.b32  	%r17383, %r22618, %r17382;
	shf.l.wrap.b32 	%r17384, %r17383, %r17383, 12;
	add.s32 	%r17385, %r17380, %r17384;
	xor.b32  	%r17386, %r17381, %r17385;
	shf.l.wrap.b32 	%r17387, %r17386, %r17386, 8;
	add.s32 	%r17388, %r17382, %r17387;
	xor.b32  	%r17389, %r17384, %r17388;
	shf.l.wrap.b32 	%r17390, %r17389, %r17389, 7;
	ld.const.u32 	%r17391, [CHACHA_CONSTANTS+4];
	add.s32 	%r17392, %r17391, %r22617;
	shf.l.wrap.b32 	%r17393, %r17392, %r17392, 16;
	add.s32 	%r17394, %r22617, %r17393;
	xor.b32  	%r17395, %r22617, %r17394;
	shf.l.wrap.b32 	%r17396, %r17395, %r17395, 12;
	add.s32 	%r17397, %r17392, %r17396;
	xor.b32  	%r17398, %r17393, %r17397;
	shf.l.wrap.b32 	%r17399, %r17398, %r17398, 8;
	add.s32 	%r17400, %r17394, %r17399;
	xor.b32  	%r17401, %r17396, %r17400;
	shf.l.wrap.b32 	%r17402, %r17401, %r17401, 7;
	ld.const.u32 	%r17403, [CHACHA_CONSTANTS+8];
	add.s32 	%r17404, %r17403, %r22616;
	shf.l.wrap.b32 	%r17405, %r17404, %r17404, 16;
	add.s32 	%r17406, %r22616, %r17405;
	xor.b32  	%r17407, %r22616, %r17406;
	shf.l.wrap.b32 	%r17408, %r17407, %r17407, 12;
	add.s32 	%r17409, %r17404, %r17408;
	xor.b32  	%r17410, %r17405, %r17409;
	shf.l.wrap.b32 	%r17411, %r17410, %r17410, 8;
	add.s32 	%r17412, %r17406, %r17411;
	xor.b32  	%r17413, %r17408, %r17412;
	shf.l.wrap.b32 	%r17414, %r17413, %r17413, 7;
	ld.const.u32 	%r17415, [CHACHA_CONSTANTS+12];
	add.s32 	%r17416, %r17415, %r22615;
	shf.l.wrap.b32 	%r17417, %r17416, %r17416, 16;
	add.s32 	%r17418, %r22615, %r17417;
	xor.b32  	%r17419, %r22615, %r17418;
	shf.l.wrap.b32 	%r17420, %r17419, %r17419, 12;
	add.s32 	%r17421, %r17416, %r17420;
	xor.b32  	%r17422, %r17417, %r17421;
	shf.l.wrap.b32 	%r17423, %r17422, %r17422, 8;
	add.s32 	%r17424, %r17418, %r17423;
	xor.b32  	%r17425, %r17420, %r17424;
	shf.l.wrap.b32 	%r17426, %r17425, %r17425, 7;
	add.s32 	%r17427, %r17385, %r17402;
	xor.b32  	%r17428, %r17423, %r17427;
	shf.l.wrap.b32 	%r17429, %r17428, %r17428, 16;
	add.s32 	%r17430, %r17412, %r17429;
	xor.b32  	%r17431, %r17402, %r17430;
	shf.l.wrap.b32 	%r17432, %r17431, %r17431, 12;
	add.s32 	%r17433, %r17427, %r17432;
	xor.b32  	%r17434, %r17429, %r17433;
	shf.l.wrap.b32 	%r17435, %r17434, %r17434, 8;
	add.s32 	%r17436, %r17430, %r17435;
	xor.b32  	%r17437, %r17432, %r17436;
	shf.l.wrap.b32 	%r17438, %r17437, %r17437, 7;
	add.s32 	%r17439, %r17397, %r17414;
	xor.b32  	%r17440, %r17387, %r17439;
	shf.l.wrap.b32 	%r17441, %r17440, %r17440, 16;
	add.s32 	%r17442, %r17424, %r17441;
	xor.b32  	%r17443, %r17414, %r17442;
	shf.l.wrap.b32 	%r17444, %r17443, %r17443, 12;
	add.s32 	%r17445, %r17439, %r17444;
	xor.b32  	%r17446, %r17441, %r17445;
	shf.l.wrap.b32 	%r17447, %r17446, %r17446, 8;
	add.s32 	%r17448, %r17442, %r17447;
	xor.b32  	%r17449, %r17444, %r17448;
	shf.l.wrap.b32 	%r17450, %r17449, %r17449, 7;
	add.s32 	%r17451, %r17409, %r17426;
	xor.b32  	%r17452, %r17399, %r17451;
	shf.l.wrap.b32 	%r17453, %r17452, %r17452, 16;
	add.s32 	%r17454, %r17388, %r17453;
	xor.b32  	%r17455, %r17426, %r17454;
	shf.l.wrap.b32 	%r17456, %r17455, %r17455, 12;
	add.s32 	%r17457, %r17451, %r17456;
	xor.b32  	%r17458, %r17453, %r17457;
	shf.l.wrap.b32 	%r17459, %r17458, %r17458, 8;
	add.s32 	%r17460, %r17454, %r17459;
	xor.b32  	%r17461, %r17456, %r17460;
	shf.l.wrap.b32 	%r17462, %r17461, %r17461, 7;
	add.s32 	%r17463, %r17421, %r17390;
	xor.b32  	%r17464, %r17411, %r17463;
	shf.l.wrap.b32 	%r17465, %r17464, %r17464, 16;
	add.s32 	%r17466, %r17400, %r17465;
	xor.b32  	%r17467, %r17390, %r17466;
	shf.l.wrap.b32 	%r17468, %r17467, %r17467, 12;
	add.s32 	%r17469, %r17463, %r17468;
	xor.b32  	%r17470, %r17465, %r17469;
	shf.l.wrap.b32 	%r17471, %r17470, %r17470, 8;
	add.s32 	%r17472, %r17466, %r17471;
	xor.b32  	%r17473, %r17468, %r17472;
	shf.l.wrap.b32 	%r17474, %r17473, %r17473, 7;
	add.s32 	%r17475, %r17433, %r17474;
	xor.b32  	%r17476, %r17447, %r17475;
	shf.l.wrap.b32 	%r17477, %r17476, %r17476, 16;
	add.s32 	%r17478, %r17460, %r17477;
	xor.b32  	%r17479, %r17474, %r17478;
	shf.l.wrap.b32 	%r17480, %r17479, %r17479, 12;
	add.s32 	%r17481, %r17475, %r17480;
	xor.b32  	%r17482, %r17477, %r17481;
	shf.l.wrap.b32 	%r17483, %r17482, %r17482, 8;
	add.s32 	%r17484, %r17478, %r17483;
	xor.b32  	%r17485, %r17480, %r17484;
	shf.l.wrap.b32 	%r17486, %r17485, %r17485, 7;
	add.s32 	%r17487, %r17445, %r17438;
	xor.b32  	%r17488, %r17459, %r17487;
	shf.l.wrap.b32 	%r17489, %r17488, %r17488, 16;
	add.s32 	%r17490, %r17472, %r17489;
	xor.b32  	%r17491, %r17438, %r17490;
	shf.l.wrap.b32 	%r17492, %r17491, %r17491, 12;
	add.s32 	%r17493, %r17487, %r17492;
	xor.b32  	%r17494, %r17489, %r17493;
	shf.l.wrap.b32 	%r17495, %r17494, %r17494, 8;
	add.s32 	%r17496, %r17490, %r17495;
	xor.b32  	%r17497, %r17492, %r17496;
	shf.l.wrap.b32 	%r17498, %r17497, %r17497, 7;
	add.s32 	%r17499, %r17457, %r17450;
	xor.b32  	%r17500, %r17471, %r17499;
	shf.l.wrap.b32 	%r17501, %r17500, %r17500, 16;
	add.s32 	%r17502, %r17436, %r17501;
	xor.b32  	%r17503, %r17450, %r17502;
	shf.l.wrap.b32 	%r17504, %r17503, %r17503, 12;
	add.s32 	%r17505, %r17499, %r17504;
	xor.b32  	%r17506, %r17501, %r17505;
	shf.l.wrap.b32 	%r17507, %r17506, %r17506, 8;
	add.s32 	%r17508, %r17502, %r17507;
	xor.b32  	%r17509, %r17504, %r17508;
	shf.l.wrap.b32 	%r17510, %r17509, %r17509, 7;
	add.s32 	%r17511, %r17469, %r17462;
	xor.b32  	%r17512, %r17435, %r17511;
	shf.l.wrap.b32 	%r17513, %r17512, %r17512, 16;
	add.s32 	%r17514, %r17448, %r17513;
	xor.b32  	%r17515, %r17462, %r17514;
	shf.l.wrap.b32 	%r17516, %r17515, %r17515, 12;
	add.s32 	%r17517, %r17511, %r17516;
	xor.b32  	%r17518, %r17513, %r17517;
	shf.l.wrap.b32 	%r17519, %r17518, %r17518, 8;
	add.s32 	%r17520, %r17514, %r17519;
	xor.b32  	%r17521, %r17516, %r17520;
	shf.l.wrap.b32 	%r17522, %r17521, %r17521, 7;
	add.s32 	%r17523, %r17481, %r17498;
	xor.b32  	%r17524, %r17519, %r17523;
	shf.l.wrap.b32 	%r17525, %r17524, %r17524, 16;
	add.s32 	%r17526, %r17508, %r17525;
	xor.b32  	%r17527, %r17498, %r17526;
	shf.l.wrap.b32 	%r17528, %r17527, %r17527, 12;
	add.s32 	%r17529, %r17523, %r17528;
	xor.b32  	%r17530, %r17525, %r17529;
	shf.l.wrap.b32 	%r17531, %r17530, %r17530, 8;
	add.s32 	%r17532, %r17526, %r17531;
	xor.b32  	%r17533, %r17528, %r17532;
	shf.l.wrap.b32 	%r17534, %r17533, %r17533, 7;
	add.s32 	%r17535, %r17493, %r17510;
	xor.b32  	%r17536, %r17483, %r17535;
	shf.l.wrap.b32 	%r17537, %r17536, %r17536, 16;
	add.s32 	%r17538, %r17520, %r17537;
	xor.b32  	%r17539, %r17510, %r17538;
	shf.l.wrap.b32 	%r17540, %r17539, %r17539, 12;
	add.s32 	%r17541, %r17535, %r17540;
	xor.b32  	%r17542, %r17537, %r17541;
	shf.l.wrap.b32 	%r17543, %r17542, %r17542, 8;
	add.s32 	%r17544, %r17538, %r17543;
	xor.b32  	%r17545, %r17540, %r17544;
	shf.l.wrap.b32 	%r17546, %r17545, %r17545, 7;
	add.s32 	%r17547, %r17505, %r17522;
	xor.b32  	%r17548, %r17495, %r17547;
	shf.l.wrap.b32 	%r17549, %r17548, %r17548, 16;
	add.s32 	%r17550, %r17484, %r17549;
	xor.b32  	%r17551, %r17522, %r17550;
	shf.l.wrap.b32 	%r17552, %r17551, %r17551, 12;
	add.s32 	%r17553, %r17547, %r17552;
	xor.b32  	%r17554, %r17549, %r17553;
	shf.l.wrap.b32 	%r17555, %r17554, %r17554, 8;
	add.s32 	%r17556, %r17550, %r17555;
	xor.b32  	%r17557, %r17552, %r17556;
	shf.l.wrap.b32 	%r17558, %r17557, %r17557, 7;
	add.s32 	%r17559, %r17517, %r17486;
	xor.b32  	%r17560, %r17507, %r17559;
	shf.l.wrap.b32 	%r17561, %r17560, %r17560, 16;
	add.s32 	%r17562, %r17496, %r17561;
	xor.b32  	%r17563, %r17486, %r17562;
	shf.l.wrap.b32 	%r17564, %r17563, %r17563, 12;
	add.s32 	%r17565, %r17559, %r17564;
	xor.b32  	%r17566, %r17561, %r17565;
	shf.l.wrap.b32 	%r17567, %r17566, %r17566, 8;
	add.s32 	%r17568, %r17562, %r17567;
	xor.b32  	%r17569, %r17564, %r17568;
	shf.l.wrap.b32 	%r17570, %r17569, %r17569, 7;
	add.s32 	%r17571, %r17529, %r17570;
	xor.b32  	%r17572, %r17543, %r17571;
	shf.l.wrap.b32 	%r17573, %r17572, %r17572, 16;
	add.s32 	%r17574, %r17556, %r17573;
	xor.b32  	%r17575, %r17570, %r17574;
	shf.l.wrap.b32 	%r17576, %r17575, %r17575, 12;
	add.s32 	%r17577, %r17571, %r17576;
	xor.b32  	%r17578, %r17573, %r17577;
	shf.l.wrap.b32 	%r17579, %r17578, %r17578, 8;
	add.s32 	%r17580, %r17574, %r17579;
	xor.b32  	%r17581, %r17576, %r17580;
	shf.l.wrap.b32 	%r17582, %r17581, %r17581, 7;
	add.s32 	%r17583, %r17541, %r17534;
	xor.b32  	%r17584, %r17555, %r17583;
	shf.l.wrap.b32 	%r17585, %r17584, %r17584, 16;
	add.s32 	%r17586, %r17568, %r17585;
	xor.b32  	%r17587, %r17534, %r17586;
	shf.l.wrap.b32 	%r17588, %r17587, %r17587, 12;
	add.s32 	%r17589, %r17583, %r17588;
	xor.b32  	%r17590, %r17585, %r17589;
	shf.l.wrap.b32 	%r17591, %r17590, %r17590, 8;
	add.s32 	%r17592, %r17586, %r17591;
	xor.b32  	%r17593, %r17588, %r17592;
	shf.l.wrap.b32 	%r17594, %r17593, %r17593, 7;
	add.s32 	%r17595, %r17553, %r17546;
	xor.b32  	%r17596, %r17567, %r17595;
	shf.l.wrap.b32 	%r17597, %r17596, %r17596, 16;
	add.s32 	%r17598, %r17532, %r17597;
	xor.b32  	%r17599, %r17546, %r17598;
	shf.l.wrap.b32 	%r17600, %r17599, %r17599, 12;
	add.s32 	%r17601, %r17595, %r17600;
	xor.b32  	%r17602, %r17597, %r17601;
	shf.l.wrap.b32 	%r17603, %r17602, %r17602, 8;
	add.s32 	%r17604, %r17598, %r17603;
	xor.b32  	%r17605, %r17600, %r17604;
	shf.l.wrap.b32 	%r17606, %r17605, %r17605, 7;
	add.s32 	%r17607, %r17565, %r17558;
	xor.b32  	%r17608, %r17531, %r17607;
	shf.l.wrap.b32 	%r17609, %r17608, %r17608, 16;
	add.s32 	%r17610, %r17544, %r17609;
	xor.b32  	%r17611, %r17558, %r17610;
	shf.l.wrap.b32 	%r17612, %r17611, %r17611, 12;
	add.s32 	%r17613, %r17607, %r17612;
	xor.b32  	%r17614, %r17609, %r17613;
	shf.l.wrap.b32 	%r17615, %r17614, %r17614, 8;
	add.s32 	%r17616, %r17610, %r17615;
	xor.b32  	%r17617, %r17612, %r17616;
	shf.l.wrap.b32 	%r17618, %r17617, %r17617, 7;
	add.s32 	%r17619, %r17577, %r17594;
	xor.b32  	%r17620, %r17615, %r17619;
	shf.l.wrap.b32 	%r17621, %r17620, %r17620, 16;
	add.s32 	%r17622, %r17604, %r17621;
	xor.b32  	%r17623, %r17594, %r17622;
	shf.l.wrap.b32 	%r17624, %r17623, %r17623, 12;
	add.s32 	%r17625, %r17619, %r17624;
	xor.b32  	%r17626, %r17621, %r17625;
	shf.l.wrap.b32 	%r17627, %r17626, %r17626, 8;
	add.s32 	%r17628, %r17622, %r17627;
	xor.b32  	%r17629, %r17624, %r17628;
	shf.l.wrap.b32 	%r17630, %r17629, %r17629, 7;
	add.s32 	%r17631, %r17589, %r17606;
	xor.b32  	%r17632, %r17579, %r17631;
	shf.l.wrap.b32 	%r17633, %r17632, %r17632, 16;
	add.s32 	%r17634, %r17616, %r17633;
	xor.b32  	%r17635, %r17606, %r17634;
	shf.l.wrap.b32 	%r17636, %r17635, %r17635, 12;
	add.s32 	%r17637, %r17631, %r17636;
	xor.b32  	%r17638, %r17633, %r17637;
	shf.l.wrap.b32 	%r17639, %r17638, %r17638, 8;
	add.s32 	%r17640, %r17634, %r17639;
	xor.b32  	%r17641, %r17636, %r17640;
	shf.l.wrap.b32 	%r17642, %r17641, %r17641, 7;
	add.s32 	%r17643, %r17601, %r17618;
	xor.b32  	%r17644, %r17591, %r17643;
	shf.l.wrap.b32 	%r17645, %r17644, %r17644, 16;
	add.s32 	%r17646, %r17580, %r17645;
	xor.b32  	%r17647, %r17618, %r17646;
	shf.l.wrap.b32 	%r17648, %r17647, %r17647, 12;
	add.s32 	%r17649, %r17643, %r17648;
	xor.b32  	%r17650, %r17645, %r17649;
	shf.l.wrap.b32 	%r17651, %r17650, %r17650, 8;
	add.s32 	%r17652, %r17646, %r17651;
	xor.b32  	%r17653, %r17648, %r17652;
	shf.l.wrap.b32 	%r17654, %r17653, %r17653, 7;
	add.s32 	%r17655, %r17613, %r17582;
	xor.b32  	%r17656, %r17603, %r17655;
	shf.l.wrap.b32 	%r17657, %r17656, %r17656, 16;
	add.s32 	%r17658, %r17592, %r17657;
	xor.b32  	%r17659, %r17582, %r17658;
	shf.l.wrap.b32 	%r17660, %r17659, %r17659, 12;
	add.s32 	%r17661, %r17655, %r17660;
	xor.b32  	%r17662, %r17657, %r17661;
	shf.l.wrap.b32 	%r17663, %r17662, %r17662, 8;
	add.s32 	%r17664, %r17658, %r17663;
	xor.b32  	%r17665, %r17660, %r17664;
	shf.l.wrap.b32 	%r17666, %r17665, %r17665, 7;
	add.s32 	%r17667, %r17625, %r17666;
	xor.b32  	%r17668, %r17639, %r17667;
	shf.l.wrap.b32 	%r17669, %r17668, %r17668, 16;
	add.s32 	%r17670, %r17652, %r17669;
	xor.b32  	%r17671, %r17666, %r17670;
	shf.l.wrap.b32 	%r17672, %r17671, %r17671, 12;
	add.s32 	%r17673, %r17667, %r17672;
	xor.b32  	%r17674, %r17669, %r17673;
	shf.l.wrap.b32 	%r17675, %r17674, %r17674, 8;
	add.s32 	%r17676, %r17670, %r17675;
	xor.b32  	%r17677, %r17672, %r17676;
	shf.l.wrap.b32 	%r17678, %r17677, %r17677, 7;
	add.s32 	%r17679, %r17637, %r17630;
	xor.b32  	%r17680, %r17651, %r17679;
	shf.l.wrap.b32 	%r17681, %r17680, %r17680, 16;
	add.s32 	%r17682, %r17664, %r17681;
	xor.b32  	%r17683, %r17630, %r17682;
	shf.l.wrap.b32 	%r17684, %r17683, %r17683, 12;
	add.s32 	%r17685, %r17679, %r17684;
	xor.b32  	%r17686, %r17681, %r17685;
	shf.l.wrap.b32 	%r17687, %r17686, %r17686, 8;
	add.s32 	%r17688, %r17682, %r17687;
	xor.b32  	%r17689, %r17684, %r17688;
	shf.l.wrap.b32 	%r17690, %r17689, %r17689, 7;
	add.s32 	%r17691, %r17649, %r17642;
	xor.b32  	%r17692, %r17663, %r17691;
	shf.l.wrap.b32 	%r17693, %r17692, %r17692, 16;
	add.s32 	%r17694, %r17628, %r17693;
	xor.b32  	%r17695, %r17642, %r17694;
	shf.l.wrap.b32 	%r17696, %r17695, %r17695, 12;
	add.s32 	%r17697, %r17691, %r17696;
	xor.b32  	%r17698, %r17693, %r17697;
	shf.l.wrap.b32 	%r17699, %r17698, %r17698, 8;
	add.s32 	%r17700, %r17694, %r17699;
	xor.b32  	%r17701, %r17696, %r17700;
	shf.l.wrap.b32 	%r17702, %r17701, %r17701, 7;
	add.s32 	%r17703, %r17661, %r17654;
	xor.b32  	%r17704, %r17627, %r17703;
	shf.l.wrap.b32 	%r17705, %r17704, %r17704, 16;
	add.s32 	%r17706, %r17640, %r17705;
	xor.b32  	%r17707, %r17654, %r17706;
	shf.l.wrap.b32 	%r17708, %r17707, %r17707, 12;
	add.s32 	%r17709, %r17703, %r17708;
	xor.b32  	%r17710, %r17705, %r17709;
	shf.l.wrap.b32 	%r17711, %r17710, %r17710, 8;
	add.s32 	%r17712, %r17706, %r17711;
	xor.b32  	%r17713, %r17708, %r17712;
	shf.l.wrap.b32 	%r17714, %r17713, %r17713, 7;
	add.s32 	%r17715, %r17673, %r17690;
	xor.b32  	%r17716, %r17711, %r17715;
	shf.l.wrap.b32 	%r17717, %r17716, %r17716, 16;
	add.s32 	%r17718, %r17700, %r17717;
	xor.b32  	%r17719, %r17690, %r17718;
	shf.l.wrap.b32 	%r17720, %r17719, %r17719, 12;
	add.s32 	%r17721, %r17715, %r17720;
	xor.b32  	%r17722, %r17717, %r17721;
	shf.l.wrap.b32 	%r17723, %r17722, %r17722, 8;
	add.s32 	%r17724, %r17718, %r17723;
	xor.b32  	%r17725, %r17720, %r17724;
	shf.l.wrap.b32 	%r17726, %r17725, %r17725, 7;
	add.s32 	%r17727, %r17685, %r17702;
	xor.b32  	%r17728, %r17675, %r17727;
	shf.l.wrap.b32 	%r17729, %r17728, %r17728, 16;
	add.s32 	%r17730, %r17712, %r17729;
	xor.b32  	%r17731, %r17702, %r17730;
	shf.l.wrap.b32 	%r17732, %r17731, %r17731, 12;
	add.s32 	%r17733, %r17727, %r17732;
	xor.b32  	%r17734, %r17729, %r17733;
	shf.l.wrap.b32 	%r17735, %r17734, %r17734, 8;
	add.s32 	%r17736, %r17730, %r17735;
	xor.b32  	%r17737, %r17732, %r17736;
	shf.l.wrap.b32 	%r17738, %r17737, %r17737, 7;
	add.s32 	%r17739, %r17697, %r17714;
	xor.b32  	%r17740, %r17687, %r17739;
	shf.l.wrap.b32 	%r17741, %r17740, %r17740, 16;
	add.s32 	%r17742, %r17676, %r17741;
	xor.b32  	%r17743, %r17714, %r17742;
	shf.l.wrap.b32 	%r17744, %r17743, %r17743, 12;
	add.s32 	%r17745, %r17739, %r17744;
	xor.b32  	%r17746, %r17741, %r17745;
	shf.l.wrap.b32 	%r17747, %r17746, %r17746, 8;
	add.s32 	%r17748, %r17742, %r17747;
	xor.b32  	%r17749, %r17744, %r17748;
	shf.l.wrap.b32 	%r17750, %r17749, %r17749, 7;
	add.s32 	%r17751, %r17709, %r17678;
	xor.b32  	%r17752, %r17699, %r17751;
	shf.l.wrap.b32 	%r17753, %r17752, %r17752, 16;
	add.s32 	%r17754, %r17688, %r17753;
	xor.b32  	%r17755, %r17678, %r17754;
	shf.l.wrap.b32 	%r17756, %r17755, %r17755, 12;
	add.s32 	%r17757, %r17751, %r17756;
	xor.b32  	%r17758, %r17753, %r17757;
	shf.l.wrap.b32 	%r17759, %r17758, %r17758, 8;
	add.s32 	%r17760, %r17754, %r17759;
	xor.b32  	%r17761, %r17756, %r17760;
	shf.l.wrap.b32 	%r17762, %r17761, %r17761, 7;
	add.s32 	%r22610, %r17379, %r17721;
	add.s32 	%r22609, %r17391, %r17733;
	add.s32 	%r22608, %r17403, %r17745;
	add.s32 	%r22607, %r17415, %r17757;
	add.s32 	%r22611, %r22618, %r17762;
	add.s32 	%r22612, %r22617, %r17726;
	add.s32 	%r22613, %r22616, %r17738;
	add.s32 	%r22614, %r22615, %r17750;
	xor.b32  	%r17763, %r17380, 1;
	shf.l.wrap.b32 	%r17764, %r17380, %r17763, 16;
	add.s32 	%r17765, %r22618, %r17764;
	xor.b32  	%r17766, %r22618, %r17765;
	shf.l.wrap.b32 	%r17767, %r17766, %r17766, 12;
	add.s32 	%r17768, %r17380, %r17767;
	xor.b32  	%r17769, %r17764, %r17768;
	shf.l.wrap.b32 	%r17770, %r17769, %r17769, 8;
	add.s32 	%r17771, %r17765, %r17770;
	xor.b32  	%r17772, %r17767, %r17771;
	shf.l.wrap.b32 	%r17773, %r17772, %r17772, 7;
	add.s32 	%r17774, %r17768, %r17402;
	xor.b32  	%r17775, %r17423, %r17774;
	shf.l.wrap.b32 	%r17776, %r17775, %r17775, 16;
	add.s32 	%r17777, %r17412, %r17776;
	xor.b32  	%r17778, %r17402, %r17777;
	shf.l.wrap.b32 	%r17779, %r17778, %r17778, 12;
	add.s32 	%r17780, %r17774, %r17779;
	xor.b32  	%r17781, %r17776, %r17780;
	shf.l.wrap.b32 	%r17782, %r17781, %r17781, 8;
	add.s32 	%r17783, %r17777, %r17782;
	xor.b32  	%r17784, %r17779, %r17783;
	shf.l.wrap.b32 	%r17785, %r17784, %r17784, 7;
	xor.b32  	%r17786, %r17770, %r17439;
	shf.l.wrap.b32 	%r17787, %r17786, %r17786, 16;
	add.s32 	%r17788, %r17424, %r17787;
	xor.b32  	%r17789, %r17414, %r17788;
	shf.l.wrap.b32 	%r17790, %r17789, %r17789, 12;
	add.s32 	%r17791, %r17439, %r17790;
	xor.b32  	%r17792, %r17787, %r17791;
	shf.l.wrap.b32 	%r17793, %r17792, %r17792, 8;
	add.s32 	%r17794, %r17788, %r17793;
	xor.b32  	%r17795, %r17790, %r17794;
	shf.l.wrap.b32 	%r17796, %r17795, %r17795, 7;
	add.s32 	%r17797, %r17771, %r17453;
	xor.b32  	%r17798, %r17426, %r17797;
	shf.l.wrap.b32 	%r17799, %r17798, %r17798, 12;
	add.s32 	%r17800, %r17451, %r17799;
	xor.b32  	%r17801, %r17453, %r17800;
	shf.l.wrap.b32 	%r17802, %r17801, %r17801, 8;
	add.s32 	%r17803, %r17797, %r17802;
	xor.b32  	%r17804, %r17799, %r17803;
	shf.l.wrap.b32 	%r17805, %r17804, %r17804, 7;
	add.s32 	%r17806, %r17421, %r17773;
	xor.b32  	%r17807, %r17411, %r17806;
	shf.l.wrap.b32 	%r17808, %r17807, %r17807, 16;
	add.s32 	%r17809, %r17400, %r17808;
	xor.b32  	%r17810, %r17773, %r17809;
	shf.l.wrap.b32 	%r17811, %r17810, %r17810, 12;
	add.s32 	%r17812, %r17806, %r17811;
	xor.b32  	%r17813, %r17808, %r17812;
	shf.l.wrap.b32 	%r17814, %r17813, %r17813, 8;
	add.s32 	%r17815, %r17809, %r17814;
	xor.b32  	%r17816, %r17811, %r17815;
	shf.l.wrap.b32 	%r17817, %r17816, %r17816, 7;
	add.s32 	%r17818, %r17780, %r17817;
	xor.b32  	%r17819, %r17793, %r17818;
	shf.l.wrap.b32 	%r17820, %r17819, %r17819, 16;
	add.s32 	%r17821, %r17803, %r17820;
	xor.b32  	%r17822, %r17817, %r17821;
	shf.l.wrap.b32 	%r17823, %r17822, %r17822, 12;
	add.s32 	%r17824, %r17818, %r17823;
	xor.b32  	%r17825, %r17820, %r17824;
	shf.l.wrap.b32 	%r17826, %r17825, %r17825, 8;
	add.s32 	%r17827, %r17821, %r17826;
	xor.b32  	%r17828, %r17823, %r17827;
	shf.l.wrap.b32 	%r17829, %r17828, %r17828, 7;
	add.s32 	%r17830, %r17791, %r17785;
	xor.b32  	%r17831, %r17802, %r17830;
	shf.l.wrap.b32 	%r17832, %r17831, %r17831, 16;
	add.s32 	%r17833, %r17815, %r17832;
	xor.b32  	%r17834, %r17785, %r17833;
	shf.l.wrap.b32 	%r17835, %r17834, %r17834, 12;
	add.s32 	%r17836, %r17830, %r17835;
	xor.b32  	%r17837, %r17832, %r17836;
	shf.l.wrap.b32 	%r17838, %r17837, %r17837, 8;
	add.s32 	%r17839, %r17833, %r17838;
	xor.b32  	%r17840, %r17835, %r17839;
	shf.l.wrap.b32 	%r17841, %r17840, %r17840, 7;
	add.s32 	%r17842, %r17800, %r17796;
	xor.b32  	%r17843, %r17814, %r17842;
	shf.l.wrap.b32 	%r17844, %r17843, %r17843, 16;
	add.s32 	%r17845, %r17783, %r17844;
	xor.b32  	%r17846, %r17796, %r17845;
	shf.l.wrap.b32 	%r17847, %r17846, %r17846, 12;
	add.s32 	%r17848, %r17842, %r17847;
	xor.b32  	%r17849, %r17844, %r17848;
	shf.l.wrap.b32 	%r17850, %r17849, %r17849, 8;
	add.s32 	%r17851, %r17845, %r17850;
	xor.b32  	%r17852, %r17847, %r17851;
	shf.l.wrap.b32 	%r17853, %r17852, %r17852, 7;
	add.s32 	%r17854, %r17812, %r17805;
	xor.b32  	%r17855, %r17782, %r17854;
	shf.l.wrap.b32 	%r17856, %r17855, %r17855, 16;
	add.s32 	%r17857, %r17794, %r17856;
	xor.b32  	%r17858, %r17805, %r17857;
	shf.l.wrap.b32 	%r17859, %r17858, %r17858, 12;
	add.s32 	%r17860, %r17854, %r17859;
	xor.b32  	%r17861, %r17856, %r17860;
	shf.l.wrap.b32 	%r17862, %r17861, %r17861, 8;
	add.s32 	%r17863, %r17857, %r17862;
	xor.b32  	%r17864, %r17859, %r17863;
	shf.l.wrap.b32 	%r17865, %r17864, %r17864, 7;
	add.s32 	%r17866, %r17824, %r17841;
	xor.b32  	%r17867, %r17862, %r17866;
	shf.l.wrap.b32 	%r17868, %r17867, %r17867, 16;
	add.s32 	%r17869, %r17851, %r17868;
	xor.b32  	%r17870, %r17841, %r17869;
	shf.l.wrap.b32 	%r17871, %r17870, %r17870, 12;
	add.s32 	%r17872, %r17866, %r17871;
	xor.b32  	%r17873, %r17868, %r17872;
	shf.l.wrap.b32 	%r17874, %r17873, %r17873, 8;
	add.s32 	%r17875, %r17869, %r17874;
	xor.b32  	%r17876, %r17871, %r17875;
	shf.l.wrap.b32 	%r17877, %r17876, %r17876, 7;
	add.s32 	%r17878, %r17836, %r17853;
	xor.b32  	%r17879, %r17826, %r17878;
	shf.l.wrap.b32 	%r17880, %r17879, %r17879, 16;
	add.s32 	%r17881, %r17863, %r17880;
	xor.b32  	%r17882, %r17853, %r17881;
	shf.l.wrap.b32 	%r17883, %r17882, %r17882, 12;
	add.s32 	%r17884, %r17878, %r17883;
	xor.b32  	%r17885, %r17880, %r17884;
	shf.l.wrap.b32 	%r17886, %r17885, %r17885, 8;
	add.s32 	%r17887, %r17881, %r17886;
	xor.b32  	%r17888, %r17883, %r17887;
	shf.l.wrap.b32 	%r17889, %r17888, %r17888, 7;
	add.s32 	%r17890, %r17848, %r17865;
	xor.b32  	%r17891, %r17838, %r17890;
	shf.l.wrap.b32 	%r17892, %r17891, %r17891, 16;
	add.s32 	%r17893, %r17827, %r17892;
	xor.b32  	%r17894, %r17865, %r17893;
	shf.l.wrap.b32 	%r17895, %r17894, %r17894, 12;
	add.s32 	%r17896, %r17890, %r17895;
	xor.b32  	%r17897, %r17892, %r17896;
	shf.l.wrap.b32 	%r17898, %r17897, %r17897, 8;
	add.s32 	%r17899, %r17893, %r17898;
	xor.b32  	%r17900, %r17895, %r17899;
	shf.l.wrap.b32 	%r17901, %r17900, %r17900, 7;
	add.s32 	%r17902, %r17860, %r17829;
	xor.b32  	%r17903, %r17850, %r17902;
	shf.l.wrap.b32 	%r17904, %r17903, %r17903, 16;
	add.s32 	%r17905, %r17839, %r17904;
	xor.b32  	%r17906, %r17829, %r17905;
	shf.l.wrap.b32 	%r17907, %r17906, %r17906, 12;
	add.s32 	%r17908, %r17902, %r17907;
	xor.b32  	%r17909, %r17904, %r17908;
	shf.l.wrap.b32 	%r17910, %r17909, %r17909, 8;
	add.s32 	%r17911, %r17905, %r17910;
	xor.b32  	%r17912, %r17907, %r17911;
	shf.l.wrap.b32 	%r17913, %r17912, %r17912, 7;
	add.s32 	%r17914, %r17872, %r17913;
	xor.b32  	%r17915, %r17886, %r17914;
	shf.l.wrap.b32 	%r17916, %r17915, %r17915, 16;
	add.s32 	%r17917, %r17899, %r17916;
	xor.b32  	%r17918, %r17913, %r17917;
	shf.l.wrap.b32 	%r17919, %r17918, %r17918, 12;
	add.s32 	%r17920, %r17914, %r17919;
	xor.b32  	%r17921, %r17916, %r17920;
	shf.l.wrap.b32 	%r17922, %r17921, %r17921, 8;
	add.s32 	%r17923, %r17917, %r17922;
	xor.b32  	%r17924, %r17919, %r17923;
	shf.l.wrap.b32 	%r17925, %r17924, %r17924, 7;
	add.s32 	%r17926, %r17884, %r17877;
	xor.b32  	%r17927, %r17898, %r17926;
	shf.l.wrap.b32 	%r17928, %r17927, %r17927, 16;
	add.s32 	%r17929, %r17911, %r17928;
	xor.b32  	%r17930, %r17877, %r17929;
	shf.l.wrap.b32 	%r17931, %r17930, %r17930, 12;
	add.s32 	%r17932, %r17926, %r17931;
	xor.b32  	%r17933, %r17928, %r17932;
	shf.l.wrap.b32 	%r17934, %r17933, %r17933, 8;
	add.s32 	%r17935, %r17929, %r17934;
	xor.b32  	%r17936, %r17931, %r17935;
	shf.l.wrap.b32 	%r17937, %r17936, %r17936, 7;
	add.s32 	%r17938, %r17896, %r17889;
	xor.b32  	%r17939, %r17910, %r17938;
	shf.l.wrap.b32 	%r17940, %r17939, %r17939, 16;
	add.s32 	%r17941, %r17875, %r17940;
	xor.b32  	%r17942, %r17889, %r17941;
	shf.l.wrap.b32 	%r17943, %r17942, %r17942, 12;
	add.s32 	%r17944, %r17938, %r17943;
	xor.b32  	%r17945, %r17940, %r17944;
	shf.l.wrap.b32 	%r17946, %r17945, %r17945, 8;
	add.s32 	%r17947, %r17941, %r17946;
	xor.b32  	%r17948, %r17943, %r17947;
	shf.l.wrap.b32 	%r17949, %r17948, %r17948, 7;
	add.s32 	%r17950, %r17908, %r17901;
	xor.b32  	%r17951, %r17874, %r17950;
	shf.l.wrap.b32 	%r17952, %r17951, %r17951, 16;
	add.s32 	%r17953, %r17887, %r17952;
	xor.b32  	%r17954, %r17901, %r17953;
	shf.l.wrap.b32 	%r17955, %r17954, %r17954, 12;
	add.s32 	%r17956, %r17950, %r17955;
	xor.b32  	%r17957, %r17952, %r17956;
	shf.l.wrap.b32 	%r17958, %r17957, %r17957, 8;
	add.s32 	%r17959, %r17953, %r17958;
	xor.b32  	%r17960, %r17955, %r17959;
	shf.l.wrap.b32 	%r17961, %r17960, %r17960, 7;
	add.s32 	%r17962, %r17920, %r17937;
	xor.b32  	%r17963, %r17958, %r17962;
	shf.l.wrap.b32 	%r17964, %r17963, %r17963, 16;
	add.s32 	%r17965, %r17947, %r17964;
	xor.b32  	%r17966, %r17937, %r17965;
	shf.l.wrap.b32 	%r17967, %r17966, %r17966, 12;
	add.s32 	%r17968, %r17962, %r17967;
	xor.b32  	%r17969, %r17964, %r17968;
	shf.l.wrap.b32 	%r17970, %r17969, %r17969, 8;
	add.s32 	%r17971, %r17965, %r17970;
	xor.b32  	%r17972, %r17967, %r17971;
	shf.l.wrap.b32 	%r17973, %r17972, %r17972, 7;
	add.s32 	%r17974, %r17932, %r17949;
	xor.b32  	%r17975, %r17922, %r17974;
	shf.l.wrap.b32 	%r17976, %r17975, %r17975, 16;
	add.s32 	%r17977, %r17959, %r17976;
	xor.b32  	%r17978, %r17949, %r17977;
	shf.l.wrap.b32 	%r17979, %r17978, %r17978, 12;
	add.s32 	%r17980, %r17974, %r17979;
	xor.b32  	%r17981, %r17976, %r17980;
	shf.l.wrap.b32 	%r17982, %r17981, %r17981, 8;
	add.s32 	%r17983, %r17977, %r17982;
	xor.b32  	%r17984, %r17979, %r17983;
	shf.l.wrap.b32 	%r17985, %r17984, %r17984, 7;
	add.s32 	%r17986, %r17944, %r17961;
	xor.b32  	%r17987, %r17934, %r17986;
	shf.l.wrap.b32 	%r17988, %r17987, %r17987, 16;
	add.s32 	%r17989, %r17923, %r17988;
	xor.b32  	%r17990, %r17961, %r17989;
	shf.l.wrap.b32 	%r17991, %r17990, %r17990, 12;
	add.s32 	%r17992, %r17986, %r17991;
	xor.b32  	%r17993, %r17988, %r17992;
	shf.l.wrap.b32 	%r17994, %r17993, %r17993, 8;
	add.s32 	%r17995, %r17989, %r17994;
	xor.b32  	%r17996, %r17991, %r17995;
	shf.l.wrap.b32 	%r17997, %r17996, %r17996, 7;
	add.s32 	%r17998, %r17956, %r17925;
	xor.b32  	%r17999, %r17946, %r17998;
	shf.l.wrap.b32 	%r18000, %r17999, %r17999, 16;
	add.s32 	%r18001, %r17935, %r18000;
	xor.b32  	%r18002, %r17925, %r18001;
	shf.l.wrap.b32 	%r18003, %r18002, %r18002, 12;
	add.s32 	%r18004, %r17998, %r18003;
	xor.b32  	%r18005, %r18000, %r18004;
	shf.l.wrap.b32 	%r18006, %r18005, %r18005, 8;
	add.s32 	%r18007, %r18001, %r18006;
	xor.b32  	%r18008, %r18003, %r18007;
	shf.l.wrap.b32 	%r18009, %r18008, %r18008, 7;
	add.s32 	%r18010, %r17968, %r18009;
	xor.b32  	%r18011, %r17982, %r18010;
	shf.l.wrap.b32 	%r18012, %r18011, %r18011, 16;
	add.s32 	%r18013, %r17995, %r18012;
	xor.b32  	%r18014, %r18009, %r18013;
	shf.l.wrap.b32 	%r18015, %r18014, %r18014, 12;
	add.s32 	%r18016, %r18010, %r18015;
	xor.b32  	%r18017, %r18012, %r18016;
	shf.l.wrap.b32 	%r18018, %r18017, %r18017, 8;
	add.s32 	%r18019, %r17980, %r17973;
	xor.b32  	%r18020, %r17994, %r18019;
	shf.l.wrap.b32 	%r18021, %r18020, %r18020, 16;
	add.s32 	%r18022, %r18007, %r18021;
	xor.b32  	%r18023, %r17973, %r18022;
	shf.l.wrap.b32 	%r18024, %r18023, %r18023, 12;
	add.s32 	%r18025, %r18019, %r18024;
	xor.b32  	%r18026, %r18021, %r18025;
	shf.l.wrap.b32 	%r18027, %r18026, %r18026, 8;
	add.s32 	%r18028, %r18022, %r18027;
	xor.b32  	%r18029, %r18024, %r18028;
	shf.l.wrap.b32 	%r18030, %r18029, %r18029, 7;
	add.s32 	%r18031, %r17992, %r17985;
	xor.b32  	%r18032, %r18006, %r18031;
	shf.l.wrap.b32 	%r18033, %r18032, %r18032, 16;
	add.s32 	%r18034, %r17971, %r18033;
	xor.b32  	%r18035, %r17985, %r18034;
	shf.l.wrap.b32 	%r18036, %r18035, %r18035, 12;
	add.s32 	%r18037, %r18031, %r18036;
	xor.b32  	%r18038, %r18033, %r18037;
	shf.l.wrap.b32 	%r18039, %r18038, %r18038, 8;
	add.s32 	%r18040, %r18034, %r18039;
	xor.b32  	%r18041, %r18036, %r18040;
	shf.l.wrap.b32 	%r18042, %r18041, %r18041, 7;
	add.s32 	%r18043, %r18004, %r17997;
	xor.b32  	%r18044, %r17970, %r18043;
	shf.l.wrap.b32 	%r18045, %r18044, %r18044, 16;
	add.s32 	%r18046, %r17983, %r18045;
	xor.b32  	%r18047, %r17997, %r18046;
	shf.l.wrap.b32 	%r18048, %r18047, %r18047, 12;
	add.s32 	%r18049, %r18043, %r18048;
	xor.b32  	%r18050, %r18045, %r18049;
	shf.l.wrap.b32 	%r18051, %r18050, %r18050, 8;
	add.s32 	%r18052, %r18046, %r18051;
	add.s32 	%r18053, %r18016, %r18030;
	xor.b32  	%r18054, %r18051, %r18053;
	shf.l.wrap.b32 	%r18055, %r18054, %r18054, 16;
	add.s32 	%r18056, %r18040, %r18055;
	xor.b32  	%r18057, %r18030, %r18056;
	shr.u32 	%r18058, %r18057, 20;
	add.s32 	%r18059, %r18053, %r18058;
	add.s32 	%r18060, %r18025, %r18042;
	xor.b32  	%r18061, %r18018, %r18060;
	shf.l.wrap.b32 	%r18062, %r18061, %r18061, 16;
	add.s32 	%r18063, %r18052, %r18062;
	xor.b32  	%r18064, %r18042, %r18063;
	shr.u32 	%r18065, %r18064, 20;
	add.s32 	%r18066, %r18060, %r18065;
	add.s32 	%r18067, %r17379, %r18059;
	add.s32 	%r18068, %r17391, %r18066;
	not.b32 	%r18069, %r22606;
	add.s32 	%r18070, %r1389, %r18069;
	mov.u32 	%r18071, %ctaid.x;
	shl.b32 	%r18072, %r18071, 11;
	mov.u32 	%r18073, %tid.x;
	and.b32  	%r18074, %r18073, 31;
	or.b32  	%r18075, %r18072, %r18074;
	shl.b32 	%r18076, %r18073, 3;
	and.b32  	%r18077, %r18076, 7936;
	add.s32 	%r18078, %r22408, %r18077;
	add.s32 	%r18079, %r18075, %r18078;
	shr.u32 	%r18080, %r18079, %r18070;
	and.b32  	%r18081, %r18080, 1;
	setp.eq.b32 	%p168, %r18081, 1;
	selp.b32 	%r18082, %r18068, %r18067, %p168;
	cvt.u16.u32 	%rs272, %r18082;
	and.b16  	%rs370, %rs272, 1;
	and.b16  	%rs273, %rs368, 255;
	setp.ne.s16 	%p169, %rs273, 1;
	@%p169 bra 	$L__BB7_186;
	ld.param.u64 	%rd275, [fused_batch_pir_kernel_transposed_4_param_1];
	not.b32 	%r18083, %r22606;
	add.s32 	%r18084, %r1389, %r18083;
	mov.u32 	%r18085, %ctaid.x;
	shl.b32 	%r18086, %r18085, 11;
	mov.u32 	%r18087, %tid.x;
	and.b32  	%r18088, %r18087, 31;
	or.b32  	%r18089, %r18086, %r18088;
	shl.b32 	%r18090, %r18087, 3;
	and.b32  	%r18091, %r18090, 7936;
	add.s32 	%r18092, %r22408, %r18091;
	add.s32 	%r18093, %r18089, %r18092;
	shr.u32 	%r18094, %r18093, %r18084;
	and.b32  	%r18095, %r18094, 1;
	setp.eq.b32 	%p170, %r18095, 1;
	cvt.s64.s32 	%rd160, %r22606;
	cvta.to.global.u64 	%rd161, %rd275;
	mul.wide.s32 	%rd162, %r22606, 16;
	add.s64 	%rd163, %rd161, %rd162;
	ld.global.u32 	%r18096, [%rd163+3924];
	selp.b32 	%r18097, %r22611, %r22610, %p170;
	xor.b32  	%r18098, %r18097, %r18096;
	selp.b32 	%r18099, %r22612, %r22609, %p170;
	selp.b32 	%r22610, %r22610, %r18098, %p170;
	selp.b32 	%r22611, %r18098, %r22611, %p170;
	ld.global.u32 	%r18100, [%rd163+3928];
	xor.b32  	%r18101, %r18099, %r18100;
	selp.b32 	%r18102, %r22613, %r22608, %p170;
	selp.b32 	%r22609, %r22609, %r18101, %p170;
	selp.b32 	%r22612, %r18101, %r22612, %p170;
	ld.global.u32 	%r18103, [%rd163+3932];
	xor.b32  	%r18104, %r18102, %r18103;
	selp.b32 	%r18105, %r22614, %r22607, %p170;
	selp.b32 	%r22608, %r22608, %r18104, %p170;
	selp.b32 	%r22613, %r18104, %r22613, %p170;
	ld.global.u32 	%r18106, [%rd163+3936];
	xor.b32  	%r18107, %r18105, %r18106;
	selp.b64 	%rd164, 445, 420, %p170;
	selp.b32 	%r22607, %r22607, %r18107, %p170;
	selp.b32 	%r22614, %r18107, %r22614, %p170;
	add.s64 	%rd165, %rd164, %rd160;
	add.s64 	%rd166, %rd161, %rd165;
	ld.global.u8 	%rs274, [%rd166+3904];
	xor.b16  	%rs370, %rs274, %rs370;
$L__BB7_186:
	not.b32 	%r18108, %r22606;
	add.s32 	%r18109, %r1389, %r18108;
	mov.u32 	%r18110, %ctaid.x;
	shl.b32 	%r18111, %r18110, 11;
	mov.u32 	%r18112, %tid.x;
	and.b32  	%r18113, %r18112, 31;
	or.b32  	%r18114, %r18111, %r18113;
	shl.b32 	%r18115, %r18112, 3;
	and.b32  	%r18116, %r18115, 7936;
	add.s32 	%r18117, %r22408, %r18116;
	add.s32 	%r18118, %r18114, %r18117;
	shr.u32 	%r18119, %r18118, %r18109;
	and.b32  	%r18120, %r18119, 1;
	setp.eq.b32 	%p171, %r18120, 1;
	selp.b32 	%r22618, %r22611, %r22610, %p171;
	selp.b32 	%r22617, %r22612, %r22609, %p171;
	selp.b32 	%r22616, %r22613, %r22608, %p171;
	selp.b32 	%r22615, %r22614, %r22607, %p171;
	add.s32 	%r22606, %r22606, 1;
	setp.lt.u32 	%p172, %r22606, %r1389;
	mov.u16 	%rs368, %rs370;
	@%p172 bra 	$L__BB7_184;
$L__BB7_187:
	and.b16  	%rs275, %rs370, 255;
	setp.ne.s16 	%p173, %rs275, 1;
	@%p173 bra 	$L__BB7_189;
	ld.param.u64 	%rd276, [fused_batch_pir_kernel_transposed_4_param_1];
	cvta.to.global.u64 	%rd167, %rd276;
	ld.global.u32 	%r18121, [%rd167+4376];
	xor.b32  	%r22618, %r22618, %r18121;
$L__BB7_189:
	@%p173 bra 	$L__BB7_191;
	ld.param.u64 	%rd277, [fused_batch_pir_kernel_transposed_4_param_1];
	cvta.to.global.u64 	%rd168, %rd277;
	ld.global.u32 	%r18122, [%rd168+4380];
	xor.b32  	%r22617, %r22617, %r18122;
$L__BB7_191:
	@%p173 bra 	$L__BB7_193;
	ld.param.u64 	%rd278, [fused_batch_pir_kernel_transposed_4_param_1];
	cvta.to.global.u64 	%rd169, %rd278;
	ld.global.u32 	%r18123, [%rd169+4384];
	xor.b32  	%r22616, %r22616, %r18123;
$L__BB7_193:
	@%p173 bra 	$L__BB7_195;
	ld.param.u64 	%rd279, [fused_batch_pir_kernel_transposed_4_param_1];
	cvta.to.global.u64 	%rd170, %rd279;
	ld.global.u32 	%r18124, [%rd170+4388];
	xor.b32  	%r22615, %r22615, %r18124;
$L__BB7_195:
	ld.param.u32 	%r21812, [fused_batch_pir_kernel_transposed_4_param_4];
	mov.u32 	%r18126, %ctaid.x;
	shl.b32 	%r18127, %r18126, 11;
	mov.u32 	%r18128, %tid.x;
	and.b32  	%r18129, %r18128, 31;
	or.b32  	%r18130, %r18127, %r18129;
	shl.b32 	%r18131, %r18128, 3;
	and.b32  	%r18132, %r18131, 7936;
	add.s32 	%r18133, %r22408, %r18132;
	add.s32 	%r18134, %r18130, %r18133;
	setp.ge.s32 	%p177, %r18134, %r21812;
	mov.b32 	%r22639, 0;
	mov.u32 	%r22640, %r22639;
	mov.u32 	%r22641, %r22639;
	mov.u32 	%r22642, %r22639;
	@%p177 bra 	$L__BB7_209;
	ld.param.u64 	%rd280, [fused_batch_pir_kernel_transposed_4_param_1];
	cvta.to.global.u64 	%rd171, %rd280;
	ld.global.u8 	%rs279, [%rd171+4409];
	max.u16 	%rs280, %rs279, 11;
	cvt.u32.u16 	%r18135, %rs280;
	add.s32 	%r22630, %r18135, -11;
	ld.shared.u32 	%r22642, [s_mem+49524];
	ld.shared.v2.u32 	{%r22641, %r22640}, [s_mem+49528];
	ld.shared.u32 	%r22639, [s_mem+49536];
	ld.shared.u8 	%rs373, [s_mem+49540];
	cvt.u32.u16 	%r1444, %rs279;
	setp.ge.u32 	%p178, %r22630, %r1444;
	@%p178 bra 	$L__BB7_201;
	mov.u16 	%rs371, %rs373;
$L__BB7_198:
	ld.const.u32 	%r18136, [CHACHA_CONSTANTS];
	add.s32 	%r18137, %r18136, %r22642;
	shf.l.wrap.b32 	%r18138, %r18137, %r18137, 16;
	add.s32 	%r18139, %r22642, %r18138;
	xor.b32  	%r18140, %r22642, %r18139;
	shf.l.wrap.b32 	%r18141, %r18140, %r18140, 12;
	add.s32 	%r18142, %r18137, %r18141;
	xor.b32  	%r18143, %r18138, %r18142;
	shf.l.wrap.b32 	%r18144, %r18143, %r18143, 8;
	add.s32 	%r18145, %r18139, %r18144;
	xor.b32  	%r18146, %r18141, %r18145;
	shf.l.wrap.b32 	%r18147, %r18146, %r18146, 7;
	ld.const.u32 	%r18148, [CHACHA_CONSTANTS+4];
	add.s32 	%r18149, %r18148, %r22641;
	shf.l.wrap.b32 	%r18150, %r18149, %r18149, 16;
	add.s32 	%r18151, %r22641, %r18150;
	xor.b32  	%r18152, %r22641, %r18151;
	shf.l.wrap.b32 	%r18153, %r18152, %r18152, 12;
	add.s32 	%r18154, %r18149, %r18153;
	xor.b32  	%r18155, %r18150, %r18154;
	shf.l.wrap.b32 	%r18156, %r18155, %r18155, 8;
	add.s32 	%r18157, %r18151, %r18156;
	xor.b32  	%r18158, %r18153, %r18157;
	shf.l.wrap.b32 	%r18159, %r18158, %r18158, 7;
	ld.const.u32 	%r18160, [CHACHA_CONSTANTS+8];
	add.s32 	%r18161, %r18160, %r22640;
	shf.l.wrap.b32 	%r18162, %r18161, %r18161, 16;
	add.s32 	%r18163, %r22640, %r18162;
	xor.b32  	%r18164, %r22640, %r18163;
	shf.l.wrap.b32 	%r18165, %r18164, %r18164, 12;
	add.s32 	%r18166, %r18161, %r18165;
	xor.b32  	%r18167, %r18162, %r18166;
	shf.l.wrap.b32 	%r18168, %r18167, %r18167, 8;
	add.s32 	%r18169, %r18163, %r18168;
	xor.b32  	%r18170, %r18165, %r18169;
	shf.l.wrap.b32 	%r18171, %r18170, %r18170, 7;
	ld.const.u32 	%r18172, [CHACHA_CONSTANTS+12];
	add.s32 	%r18173, %r18172, %r22639;
	shf.l.wrap.b32 	%r18174, %r18173, %r18173, 16;
	add.s32 	%r18175, %r22639, %r18174;
	xor.b32  	%r18176, %r22639, %r18175;
	shf.l.wrap.b32 	%r18177, %r18176, %r18176, 12;
	add.s32 	%r18178, %r18173, %r18177;
	xor.b32  	%r18179, %r18174, %r18178;
	shf.l.wrap.b32 	%r18180, %r18179, %r18179, 8;
	add.s32 	%r18181, %r18175, %r18180;
	xor.b32  	%r18182, %r18177, %r18181;
	shf.l.wrap.b32 	%r18183, %r18182, %r18182, 7;
	add.s32 	%r18184, %r18142, %r18159;
	xor.b32  	%r18185, %r18180, %r18184;
	shf.l.wrap.b32 	%r18186, %r18185, %r18185, 16;
	add.s32 	%r18187, %r18169, %r18186;
	xor.b32  	%r18188, %r18159, %r18187;
	shf.l.wrap.b32 	%r18189, %r18188, %r18188, 12;
	add.s32 	%r18190, %r18184, %r18189;
	xor.b32  	%r18191, %r18186, %r18190;
	shf.l.wrap.b32 	%r18192, %r18191, %r18191, 8;
	add.s32 	%r18193, %r18187, %r18192;
	xor.b32  	%r18194, %r18189, %r18193;
	shf.l.wrap.b32 	%r18195, %r18194, %r18194, 7;
	add.s32 	%r18196, %r18154, %r18171;
	xor.b32  	%r18197, %r18144, %r18196;
	shf.l.wrap.b32 	%r18198, %r18197, %r18197, 16;
	add.s32 	%r18199, %r18181, %r18198;
	xor.b32  	%r18200, %r18171, %r18199;
	shf.l.wrap.b32 	%r18201, %r18200, %r18200, 12;
	add.s32 	%r18202, %r18196, %r18201;
	xor.b32  	%r18203, %r18198, %r18202;
	shf.l.wrap.b32 	%r18204, %r18203, %r18203, 8;
	add.s32 	%r18205, %r18199, %r18204;
	xor.b32  	%r18206, %r18201, %r18205;
	shf.l.wrap.b32 	%r18207, %r18206, %r18206, 7;
	add.s32 	%r18208, %r18166, %r18183;
	xor.b32  	%r18209, %r18156, %r18208;
	shf.l.wrap.b32 	%r18210, %r18209, %r18209, 16;
	add.s32 	%r18211, %r18145, %r18210;
	xor.b32  	%r18212, %r18183, %r18211;
	shf.l.wrap.b32 	%r18213, %r18212, %r18212, 12;
	add.s32 	%r18214, %r18208, %r18213;
	xor.b32  	%r18215, %r18210, %r18214;
	shf.l.wrap.b32 	%r18216, %r18215, %r18215, 8;
	add.s32 	%r18217, %r18211, %r18216;
	xor.b32  	%r18218, %r18213, %r18217;
	shf.l.wrap.b32 	%r18219, %r18218, %r18218, 7;
	add.s32 	%r18220, %r18178, %r18147;
	xor.b32  	%r18221, %r18168, %r18220;
	shf.l.wrap.b32 	%r18222, %r18221, %r18221, 16;
	add.s32 	%r18223, %r18157, %r18222;
	xor.b32  	%r18224, %r18147, %r18223;
	shf.l.wrap.b32 	%r18225, %r18224, %r18224, 12;
	add.s32 	%r18226, %r18220, %r18225;
	xor.b32  	%r18227, %r18222, %r18226;
	shf.l.wrap.b32 	%r18228, %r18227, %r18227, 8;
	add.s32 	%r18229, %r18223, %r18228;
	xor.b32  	%r18230, %r18225, %r18229;
	shf.l.wrap.b32 	%r18231, %r18230, %r18230, 7;
	add.s32 	%r18232, %r18190, %r18231;
	xor.b32  	%r18233, %r18204, %r18232;
	shf.l.wrap.b32 	%r18234, %r18233, %r18233, 16;
	add.s32 	%r18235, %r18217, %r18234;
	xor.b32  	%r18236, %r18231, %r18235;
	shf.l.wrap.b32 	%r18237, %r18236, %r18236, 12;
	add.s32 	%r18238, %r18232, %r18237;
	xor.b32  	%r18239, %r18234, %r18238;
	shf.l.wrap.b32 	%r18240, %r18239, %r18239, 8;
	add.s32 	%r18241, %r18235, %r18240;
	xor.b32  	%r18242, %r18237, %r18241;
	shf.l.wrap.b32 	%r18243, %r18242, %r18242, 7;
	add.s32 	%r18244, %r18202, %r18195;
	xor.b32  	%r18245, %r18216, %r18244;
	shf.l.wrap.b32 	%r18246, %r18245, %r18245, 16;
	add.s32 	%r18247, %r18229, %r18246;
	xor.b32  	%r18248, %r18195, %r18247;
	shf.l.wrap.b32 	%r18249, %r18248, %r18248, 12;
	add.s32 	%r18250, %r18244, %r18249;
	xor.b32  	%r18251, %r18246, %r18250;
	shf.l.wrap.b32 	%r18252, %r18251, %r18251, 8;
	add.s32 	%r18253, %r18247, %r18252;
	xor.b32  	%r18254, %r18249, %r18253;
	shf.l.wrap.b32 	%r18255, %r18254, %r18254, 7;
	add.s32 	%r18256, %r18214, %r18207;
	xor.b32  	%r18257, %r18228, %r18256;
	shf.l.wrap.b32 	%r18258, %r18257, %r18257, 16;
	add.s32 	%r18259, %r18193, %r18258;
	xor.b32  	%r18260, %r18207, %r18259;
	shf.l.wrap.b32 	%r18261, %r18260, %r18260, 12;
	add.s32 	%r18262, %r18256, %r18261;
	xor.b32  	%r18263, %r18258, %r18262;
	shf.l.wrap.b32 	%r18264, %r18263, %r18263, 8;
	add.s32 	%r18265, %r18259, %r18264;
	xor.b32  	%r18266, %r18261, %r18265;
	shf.l.wrap.b32 	%r18267, %r18266, %r18266, 7;
	add.s32 	%r18268, %r18226, %r18219;
	xor.b32  	%r18269, %r18192, %r18268;
	shf.l.wrap.b32 	%r18270, %r18269, %r18269, 16;
	add.s32 	%r18271, %r18205, %r18270;
	xor.b32  	%r18272, %r18219, %r18271;
	shf.l.wrap.b32 	%r18273, %r18272, %r18272, 12;
	add.s32 	%r18274, %r18268, %r18273;
	xor.b32  	%r18275, %r18270, %r18274;
	shf.l.wrap.b32 	%r18276, %r18275, %r18275, 8;
	add.s32 	%r18277, %r18271, %r18276;
	xor.b32  	%r18278, %r18273, %r18277;
	shf.l.wrap.b32 	%r18279, %r18278, %r18278, 7;
	add.s32 	%r18280, %r18238, %r18255;
	xor.b32  	%r18281, %r18276, %r18280;
	shf.l.wrap.b32 	%r18282, %r18281, %r18281, 16;
	add.s32 	%r18283, %r18265, %r18282;
	xor.b32  	%r18284, %r18255, %r18283;
	shf.l.wrap.b32 	%r18285, %r18284, %r18284, 12;
	add.s32 	%r18286, %r18280, %r18285;
	xor.b32  	%r18287, %r18282, %r18286;
	shf.l.wrap.b32 	%r18288, %r18287, %r18287, 8;
	add.s32 	%r18289, %r18283, %r18288;
	xor.b32  	%r18290, %r18285, %r18289;
	shf.l.wrap.b32 	%r18291, %r18290, %r18290, 7;
	add.s32 	%r18292, %r18250, %r18267;
	xor.b32  	%r18293, %r18240, %r18292;
	shf.l.wrap.b32 	%r18294, %r18293, %r18293, 16;
	add.s32 	%r18295, %r18277, %r18294;
	xor.b32  	%r18296, %r18267, %r18295;
	shf.l.wrap.b32 	%r18297, %r18296, %r18296, 12;
	add.s32 	%r18298, %r18292, %r18297;
	xor.b32  	%r18299, %r18294, %r18298;
	shf.l.wrap.b32 	%r18300, %r18299, %r18299, 8;
	add.s32 	%r18301, %r18295, %r18300;
	xor.b32  	%r18302, %r18297, %r18301;
	shf.l.wrap.b32 	%r18303, %r18302, %r18302, 7;
	add.s32 	%r18304, %r18262, %r18279;
	xor.b32  	%r18305, %r18252, %r18304;
	shf.l.wrap.b32 	%r18306, %r18305, %r18305, 16;
	add.s32 	%r18307, %r18241, %r18306;
	xor.b32  	%r18308, %r18279, %r18307;
	shf.l.wrap.b32 	%r18309, %r18308, %r18308, 12;
	add.s32 	%r18310, %r18304, %r18309;
	xor.b32  	%r18311, %r18306, %r18310;
	shf.l.wrap.b32 	%r18312, %r18311, %r18311, 8;
	add.s32 	%r18313, %r18307, %r18312;
	xor.b32  	%r18314, %r18309, %r18313;
	shf.l.wrap.b32 	%r18315, %r18314, %r18314, 7;
	add.s32 	%r18316, %r18274, %r18243;
	xor.b32  	%r18317, %r18264, %r18316;
	shf.l.wrap.b32 	%r18318, %r18317, %r18317, 16;
	add.s32 	%r18319, %r18253, %r18318;
	xor.b32  	%r18320, %r18243, %r18319;
	shf.l.wrap.b32 	%r18321, %r18320, %r18320, 12;
	add.s32 	%r18322, %r18316, %r18321;
	xor.b32  	%r18323, %r18318, %r18322;
	shf.l.wrap.b32 	%r18324, %r18323, %r18323, 8;
	add.s32 	%r18325, %r18319, %r18324;
	xor.b32  	%r18326, %r18321, %r18325;
	shf.l.wrap.b32 	%r18327, %r18326, %r18326, 7;
	add.s32 	%r18328, %r18286, %r18327;
	xor.b32  	%r18329, %r18300, %r18328;
	shf.l.wrap.b32 	%r18330, %r18329, %r18329, 16;
	add.s32 	%r18331, %r18313, %r18330;
	xor.b32  	%r18332, %r18327, %r18331;
	shf.l.wrap.b32 	%r18333, %r18332, %r18332, 12;
	add.s32 	%r18334, %r18328, %r18333;
	xor.b32  	%r18335, %r18330, %r18334;
	shf.l.wrap.b32 	%r18336, %r18335, %r18335, 8;
	add.s32 	%r18337, %r18331, %r18336;
	xor.b32  	%r18338, %r18333, %r18337;
	shf.l.wrap.b32 	%r18339, %r18338, %r18338, 7;
	add.s32 	%r18340, %r18298, %r18291;
	xor.b32  	%r18341, %r18312, %r18340;
	shf.l.wrap.b32 	%r18342, %r18341, %r18341, 16;
	add.s32 	%r18343, %r18325, %r18342;
	xor.b32  	%r18344, %r18291, %r18343;
	shf.l.wrap.b32 	%r18345, %r18344, %r18344, 12;
	add.s32 	%r18346, %r18340, %r18345;
	xor.b32  	%r18347, %r18342, %r18346;
	shf.l.wrap.b32 	%r18348, %r18347, %r18347, 8;
	add.s32 	%r18349, %r18343, %r18348;
	xor.b32  	%r18350, %r18345, %r18349;
	shf.l.wrap.b32 	%r18351, %r18350, %r18350, 7;
	add.s32 	%r18352, %r18310, %r18303;
	xor.b32  	%r18353, %r18324, %r18352;
	shf.l.wrap.b32 	%r18354, %r18353, %r18353, 16;
	add.s32 	%r18355, %r18289, %r18354;
	xor.b32  	%r18356, %r18303, %r18355;
	shf.l.wrap.b32 	%r18357, %r18356, %r18356, 12;
	add.s32 	%r18358, %r18352, %r18357;
	xor.b32  	%r18359, %r18354, %r18358;
	shf.l.wrap.b32 	%r18360, %r18359, %r18359, 8;
	add.s32 	%r18361, %r18355, %r18360;
	xor.b32  	%r18362, %r18357, %r18361;
	shf.l.wrap.b32 	%r18363, %r18362, %r18362, 7;
	add.s32 	%r18364, %r18322, %r18315;
	xor.b32  	%r18365, %r18288, %r18364;
	shf.l.wrap.b32 	%r18366, %r18365, %r18365, 16;
	add.s32 	%r18367, %r18301, %r18366;
	xor.b32  	%r18368, %r18315, %r18367;
	shf.l.wrap.b32 	%r18369, %r18368, %r18368, 12;
	add.s32 	%r18370, %r18364, %r18369;
	xor.b32  	%r18371, %r18366, %r18370;
	shf.l.wrap.b32 	%r18372, %r18371, %r18371, 8;
	add.s32 	%r18373, %r18367, %r18372;
	xor.b32  	%r18374, %r18369, %r18373;
	shf.l.wrap.b32 	%r18375, %r18374, %r18374, 7;
	add.s32 	%r18376, %r18334, %r18351;
	xor.b32  	%r18377, %r18372, %r18376;
	shf.l.wrap.b32 	%r18378, %r18377, %r18377, 16;
	add.s32 	%r18379, %r18361, %r18378;
	xor.b32  	%r18380, %r18351, %r18379;
	shf.l.wrap.b32 	%r18381, %r18380, %r18380, 12;
	add.s32 	%r18382, %r18376, %r18381;
	xor.b32  	%r18383, %r18378, %r18382;
	shf.l.wrap.b32 	%r18384, %r18383, %r18383, 8;
	add.s32 	%r18385, %r18379, %r18384;
	xor.b32  	%r18386, %r18381, %r18385;
	shf.l.wrap.b32 	%r18387, %r18386, %r18386, 7;
	add.s32 	%r18388, %r18346, %r18363;
	xor.b32  	%r18389, %r18336, %r18388;
	shf.l.wrap.b32 	%r18390, %r18389, %r18389, 16;
	add.s32 	%r18391, %r18373, %r18390;
	xor.b32  	%r18392, %r18363, %r18391;
	shf.l.wrap.b32 	%r18393, %r18392, %r18392, 12;
	add.s32 	%r18394, %r18388, %r18393;
	xor.b32  	%r18395, %r18390, %r18394;
	shf.l.wrap.b32 	%r18396, %r18395, %r18395, 8;
	add.s32 	%r18397, %r18391, %r18396;
	xor.b32  	%r18398, %r18393, %r18397;
	shf.l.wrap.b32 	%r18399, %r18398, %r18398, 7;
	add.s32 	%r18400, %r18358, %r18375;
	xor.b32  	%r18401, %r18348, %r18400;
	shf.l.wrap.b32 	%r18402, %r18401, %r18401, 16;
	add.s32 	%r18403, %r18337, %r18402;
	xor.b32  	%r18404, %r18375, %r18403;
	shf.l.wrap.b32 	%r18405, %r18404, %r18404, 12;
	add.s32 	%r18406, %r18400, %r18405;
	xor.b32  	%r18407, %r18402, %r18406;
	shf.l.wrap.b32 	%r18408, %r18407, %r18407, 8;
	add.s32 	%r18409, %r18403, %r18408;
	xor.b32  	%r18410, %r18405, %r18409;
	shf.l.wrap.b32 	%r18411, %r18410, %r18410, 7;
	add.s32 	%r18412, %r18370, %r18339;
	xor.b32  	%r18413, %r18360, %r18412;
	shf.l.wrap.b32 	%r18414, %r18413, %r18413, 16;
	add.s32 	%r18415, %r18349, %r18414;
	xor.b32  	%r18416, %r18339, %r18415;
	shf.l.wrap.b32 	%r18417, %r18416, %r18416, 12;
	add.s32 	%r18418, %r18412, %r18417;
	xor.b32  	%r18419, %r18414, %r18418;
	shf.l.wrap.b32 	%r18420, %r18419, %r18419, 8;
	add.s32 	%r18421, %r18415, %r18420;
	xor.b32  	%r18422, %r18417, %r18421;
	shf.l.wrap.b32 	%r18423, %r18422, %r18422, 7;
	add.s32 	%r18424, %r18382, %r18423;
	xor.b32  	%r18425, %r18396, %r18424;
	shf.l.wrap.b32 	%r18426, %r18425, %r18425, 16;
	add.s32 	%r18427, %r18409, %r18426;
	xor.b32  	%r18428, %r18423, %r18427;
	shf.l.wrap.b32 	%r18429, %r18428, %r18428, 12;
	add.s32 	%r18430, %r18424, %r18429;
	xor.b32  	%r18431, %r18426, %r18430;
	shf.l.wrap.b32 	%r18432, %r18431, %r18431, 8;
	add.s32 	%r18433, %r18427, %r18432;
	xor.b32  	%r18434, %r18429, %r18433;
	shf.l.wrap.b32 	%r18435, %r18434, %r18434, 7;
	add.s32 	%r18436, %r18394, %r18387;
	xor.b32  	%r18437, %r18408, %r18436;
	shf.l.wrap.b32 	%r18438, %r18437, %r18437, 16;
	add.s32 	%r18439, %r18421, %r18438;
	xor.b32  	%r18440, %r18387, %r18439;
	shf.l.wrap.b32 	%r18441, %r18440, %r18440, 12;
	add.s32 	%r18442, %r18436, %r18441;
	xor.b32  	%r18443, %r18438, %r18442;
	shf.l.wrap.b32 	%r18444, %r18443, %r18443, 8;
	add.s32 	%r18445, %r18439, %r18444;
	xor.b32  	%r18446, %r18441, %r18445;
	shf.l.wrap.b32 	%r18447, %r18446, %r18446, 7;
	add.s32 	%r18448, %r18406, %r18399;
	xor.b32  	%r18449, %r18420, %r18448;
	shf.l.wrap.b32 	%r18450, %r18449, %r18449, 16;
	add.s32 	%r18451, %r18385, %r18450;
	xor.b32  	%r18452, %r18399, %r18451;
	shf.l.wrap.b32 	%r18453, %r18452, %r18452, 12;
	add.s32 	%r18454, %r18448, %r18453;
	xor.b32  	%r18455, %r18450, %r18454;
	shf.l.wrap.b32 	%r18456, %r18455, %r18455, 8;
	add.s32 	%r18457, %r18451, %r18456;
	xor.b32  	%r18458, %r18453, %r18457;
	shf.l.wrap.b32 	%r18459, %r18458, %r18458, 7;
	add.s32 	%r18460, %r18418, %r18411;
	xor.b32  	%r18461, %r18384, %r18460;
	shf.l.wrap.b32 	%r18462, %r18461, %r18461, 16;
	add.s32 	%r18463, %r18397, %r18462;
	xor.b32  	%r18464, %r18411, %r18463;
	shf.l.wrap.b32 	%r18465, %r18464, %r18464, 12;
	add.s32 	%r18466, %r18460, %r18465;
	xor.b32  	%r18467, %r18462, %r18466;
	shf.l.wrap.b32 	%r18468, %r18467, %r18467, 8;
	add.s32 	%r18469, %r18463, %r18468;
	xor.b32  	%r18470, %r18465, %r18469;
	shf.l.wrap.b32 	%r18471, %r18470, %r18470, 7;
	add.s32 	%r18472, %r18430, %r18447;
	xor.b32  	%r18473, %r18468, %r18472;
	shf.l.wrap.b32 	%r18474, %r18473, %r18473, 16;
	add.s32 	%r18475, %r18457, %r18474;
	xor.b32  	%r18476, %r18447, %r18475;
	shf.l.wrap.b32 	%r18477, %r18476, %r18476, 12;
	add.s32 	%r18478, %r18472, %r18477;
	xor.b32  	%r18479, %r18474, %r18478;
	shf.l.wrap.b32 	%r18480, %r18479, %r18479, 8;
	add.s32 	%r18481, %r18475, %r18480;
	xor.b32  	%r18482, %r18477, %r18481;
	shf.l.wrap.b32 	%r18483, %r18482, %r18482, 7;
	add.s32 	%r18484, %r18442, %r18459;
	xor.b32  	%r18485, %r18432, %r18484;
	shf.l.wrap.b32 	%r18486, %r18485, %r18485, 16;
	add.s32 	%r18487, %r18469, %r18486;
	xor.b32  	%r18488, %r18459, %r18487;
	shf.l.wrap.b32 	%r18489, %r18488, %r18488, 12;
	add.s32 	%r18490, %r18484, %r18489;
	xor.b32  	%r18491, %r18486, %r18490;
	shf.l.wrap.b32 	%r18492, %r18491, %r18491, 8;
	add.s32 	%r18493, %r18487, %r18492;
	xor.b32  	%r18494, %r18489, %r18493;
	shf.l.wrap.b32 	%r18495, %r18494, %r18494, 7;
	add.s32 	%r18496, %r18454, %r18471;
	xor.b32  	%r18497, %r18444, %r18496;
	shf.l.wrap.b32 	%r18498, %r18497, %r18497, 16;
	add.s32 	%r18499, %r18433, %r18498;
	xor.b32  	%r18500, %r18471, %r18499;
	shf.l.wrap.b32 	%r18501, %r18500, %r18500, 12;
	add.s32 	%r18502, %r18496, %r18501;
	xor.b32  	%r18503, %r18498, %r18502;
	shf.l.wrap.b32 	%r18504, %r18503, %r18503, 8;
	add.s32 	%r18505, %r18499, %r18504;
	xor.b32  	%r18506, %r18501, %r18505;
	shf.l.wrap.b32 	%r18507, %r18506, %r18506, 7;
	add.s32 	%r18508, %r18466, %r18435;
	xor.b32  	%r18509, %r18456, %r18508;
	shf.l.wrap.b32 	%r18510, %r18509, %r18509, 16;
	add.s32 	%r18511, %r18445, %r18510;
	xor.b32  	%r18512, %r18435, %r18511;
	shf.l.wrap.b32 	%r18513, %r18512, %r18512, 12;
	add.s32 	%r18514, %r18508, %r18513;
	xor.b32  	%r18515, %r18510, %r18514;
	shf.l.wrap.b32 	%r18516, %r18515, %r18515, 8;
	add.s32 	%r18517, %r18511, %r18516;
	xor.b32  	%r18518, %r18513, %r18517;
	shf.l.wrap.b32 	%r18519, %r18518, %r18518, 7;
	add.s32 	%r22634, %r18136, %r18478;
	add.s32 	%r22633, %r18148, %r18490;
	add.s32 	%r22632, %r18160, %r18502;
	add.s32 	%r22631, %r18172, %r18514;
	add.s32 	%r22635, %r22642, %r18519;
	add.s32 	%r22636, %r22641, %r18483;
	add.s32 	%r22637, %r22640, %r18495;
	add.s32 	%r22638, %r22639, %r18507;
	xor.b32  	%r18520, %r18137, 1;
	shf.l.wrap.b32 	%r18521, %r18137, %r18520, 16;
	add.s32 	%r18522, %r22642, %r18521;
	xor.b32  	%r18523, %r22642, %r18522;
	shf.l.wrap.b32 	%r18524, %r18523, %r18523, 12;
	add.s32 	%r18525, %r18137, %r18524;
	xor.b32  	%r18526, %r18521, %r18525;
	shf.l.wrap.b32 	%r18527, %r18526, %r18526, 8;
	add.s32 	%r18528, %r18522, %r18527;
	xor.b32  	%r18529, %r18524, %r18528;
	shf.l.wrap.b32 	%r18530, %r18529, %r18529, 7;
	add.s32 	%r18531, %r18525, %r18159;
	xor.b32  	%r18532, %r18180, %r18531;
	shf.l.wrap.b32 	%r18533, %r18532, %r18532, 16;
	add.s32 	%r18534, %r18169, %r18533;
	xor.b32  	%r18535, %r18159, %r18534;
	shf.l.wrap.b32 	%r18536, %r18535, %r18535, 12;
	add.s32 	%r18537, %r18531, %r18536;
	xor.b32  	%r18538, %r18533, %r18537;
	shf.l.wrap.b32 	%r18539, %r18538, %r18538, 8;
	add.s32 	%r18540, %r18534, %r18539;
	xor.b32  	%r18541, %r18536, %r18540;
	shf.l.wrap.b32 	%r18542, %r18541, %r18541, 7;
	xor.b32  	%r18543, %r18527, %r18196;
	shf.l.wrap.b32 	%r18544, %r18543, %r18543, 16;
	add.s32 	%r18545, %r18181, %r18544;
	xor.b32  	%r18546, %r18171, %r18545;
	shf.l.wrap.b32 	%r18547, %r18546, %r18546, 12;
	add.s32 	%r18548, %r18196, %r18547;
	xor.b32  	%r18549, %r18544, %r18548;
	shf.l.wrap.b32 	%r18550, %r18549, %r18549, 8;
	add.s32 	%r18551, %r18545, %r18550;
	xor.b32  	%r18552, %r18547, %r18551;
	shf.l.wrap.b32 	%r18553, %r18552, %r18552, 7;
	add.s32 	%r18554, %r18528, %r18210;
	xor.b32  	%r18555, %r18183, %r18554;
	shf.l.wrap.b32 	%r18556, %r18555, %r18555, 12;
	add.s32 	%r18557, %r18208, %r18556;
	xor.b32  	%r18558, %r18210, %r18557;
	shf.l.wrap.b32 	%r18559, %r18558, %r18558, 8;
	add.s32 	%r18560, %r18554, %r18559;
	xor.b32  	%r18561, %r18556, %r18560;
	shf.l.wrap.b32 	%r18562, %r18561, %r18561, 7;
	add.s32 	%r18563, %r18178, %r18530;
	xor.b32  	%r18564, %r18168, %r18563;
	shf.l.wrap.b32 	%r18565, %r18564, %r18564, 16;
	add.s32 	%r18566, %r18157, %r18565;
	xor.b32  	%r18567, %r18530, %r18566;
	shf.l.wrap.b32 	%r18568, %r18567, %r18567, 12;
	add.s32 	%r18569, %r18563, %r18568;
	xor.b32  	%r18570, %r18565, %r18569;
	shf.l.wrap.b32 	%r18571, %r18570, %r18570, 8;
	add.s32 	%r18572, %r18566, %r18571;
	xor.b32  	%r18573, %r18568, %r18572;
	shf.l.wrap.b32 	%r18574, %r18573, %r18573, 7;
	add.s32 	%r18575, %r18537, %r18574;
	xor.b32  	%r18576, %r18550, %r18575;
	shf.l.wrap.b32 	%r18577, %r18576, %r18576, 16;
	add.s32 	%r18578, %r18560, %r18577;
	xor.b32  	%r18579, %r18574, %r18578;
	shf.l.wrap.b32 	%r18580, %r18579, %r18579, 12;
	add.s32 	%r18581, %r18575, %r18580;
	xor.b32  	%r18582, %r18577, %r18581;
	shf.l.wrap.b32 	%r18583, %r18582, %r18582, 8;
	add.s32 	%r18584, %r18578, %r18583;
	xor.b32  	%r18585, %r18580, %r18584;
	shf.l.wrap.b32 	%r18586, %r18585, %r18585, 7;
	add.s32 	%r18587, %r18548, %r18542;
	xor.b32  	%r18588, %r18559, %r18587;
	shf.l.wrap.b32 	%r18589, %r18588, %r18588, 16;
	add.s32 	%r18590, %r18572, %r18589;
	xor.b32  	%r18591, %r18542, %r18590;
	shf.l.wrap.b32 	%r18592, %r18591, %r18591, 12;
	add.s32 	%r18593, %r18587, %r18592;
	xor.b32  	%r18594, %r18589, %r18593;
	shf.l.wrap.b32 	%r18595, %r18594, %r18594, 8;
	add.s32 	%r18596, %r18590, %r18595;
	xor.b32  	%r18597, %r18592, %r18596;
	shf.l.wrap.b32 	%r18598, %r18597, %r18597, 7;
	add.s32 	%r18599, %r18557, %r18553;
	xor.b32  	%r18600, %r18571, %r18599;
	shf.l.wrap.b32 	%r18601, %r18600, %r18600, 16;
	add.s32 	%r18602, %r18540, %r18601;
	xor.b32  	%r18603, %r18553, %r18602;
	shf.l.wrap.b32 	%r18604, %r18603, %r18603, 12;
	add.s32 	%r18605, %r18599, %r18604;
	xor.b32  	%r18606, %r18601, %r18605;
	shf.l.wrap.b32 	%r18607, %r18606, %r18606, 8;
	add.s32 	%r18608, %r18602, %r18607;
	xor.b32  	%r18609, %r18604, %r18608;
	shf.l.wrap.b32 	%r18610, %r18609, %r18609, 7;
	add.s32 	%r18611, %r18569, %r18562;
	xor.b32  	%r18612, %r18539, %r18611;
	shf.l.wrap.b32 	%r18613, %r18612, %r18612, 16;
	add.s32 	%r18614, %r18551, %r18613;
	xor.b32  	%r18615, %r18562, %r18614;
	shf.l.wrap.b32 	%r18616, %r18615, %r18615, 12;
	add.s32 	%r18617, %r18611, %r18616;
	xor.b32  	%r18618, %r18613, %r18617;
	shf.l.wrap.b32 	%r18619, %r18618, %r18618, 8;
	add.s32 	%r18620, %r18614, %r18619;
	xor.b32  	%r18621, %r18616, %r18620;
	shf.l.wrap.b32 	%r18622, %r18621, %r18621, 7;
	add.s32 	%r18623, %r18581, %r18598;
	xor.b32  	%r18624, %r18619, %r18623;
	shf.l.wrap.b32 	%r18625, %r18624, %r18624, 16;
	add.s32 	%r18626, %r18608, %r18625;
	xor.b32  	%r18627, %r18598, %r18626;
	shf.l.wrap.b32 	%r18628, %r18627, %r18627, 12;
	add.s32 	%r18629, %r18623, %r18628;
	xor.b32  	%r18630, %r18625, %r18629;
	shf.l.wrap.b32 	%r18631, %r18630, %r18630, 8;
	add.s32 	%r18632, %r18626, %r18631;
	xor.b32  	%r18633, %r18628, %r18632;
	shf.l.wrap.b32 	%r18634, %r18633, %r18633, 7;
	add.s32 	%r18635, %r18593, %r18610;
	xor.b32  	%r18636, %r18583, %r18635;
	shf.l.wrap.b32 	%r18637, %r18636, %r18636, 16;
	add.s32 	%r18638, %r18620, %r18637;
	xor.b32  	%r18639, %r18610, %r18638;
	shf.l.wrap.b32 	%r18640, %r18639, %r18639, 12;
	add.s32 	%r18641, %r18635, %r18640;
	xor.b32  	%r18642, %r18637, %r18641;
	shf.l.wrap.b32 	%r18643, %r18642, %r18642, 8;
	add.s32 	%r18644, %r18638, %r18643;
	xor.b32  	%r18645, %r18640, %r18644;
	shf.l.wrap.b32 	%r18646, %r18645, %r18645, 7;
	add.s32 	%r18647, %r18605, %r18622;
	xor.b32  	%r18648, %r18595, %r18647;
	shf.l.wrap.b32 	%r18649, %r18648, %r18648, 16;
	add.s32 	%r18650, %r18584, %r18649;
	xor.b32  	%r18651, %r18622, %r18650;
	shf.l.wrap.b32 	%r18652, %r18651, %r18651, 12;
	add.s32 	%r18653, %r18647, %r18652;
	xor.b32  	%r18654, %r18649, %r18653;
	shf.l.wrap.b32 	%r18655, %r18654, %r18654, 8;
	add.s32 	%r18656, %r18650, %r18655;
	xor.b32  	%r18657, %r18652, %r18656;
	shf.l.wrap.b32 	%r18658, %r18657, %r18657, 7;
	add.s32 	%r18659, %r18617, %r18586;
	xor.b32  	%r18660, %r18607, %r18659;
	shf.l.wrap.b32 	%r18661, %r18660, %r18660, 16;
	add.s32 	%r18662, %r18596, %r18661;
	xor.b32  	%r18663, %r18586, %r18662;
	shf.l.wrap.b32 	%r18664, %r18663, %r18663, 12;
	add.s32 	%r18665, %r18659, %r18664;
	xor.b32  	%r18666, %r18661, %r18665;
	shf.l.wrap.b32 	%r18667, %r18666, %r18666, 8;
	add.s32 	%r18668, %r18662, %r18667;
	xor.b32  	%r18669, %r18664, %r18668;
	shf.l.wrap.b32 	%r18670, %r18669, %r18669, 7;
	add.s32 	%r18671, %r18629, %r18670;
	xor.b32  	%r18672, %r18643, %r18671;
	shf.l.wrap.b32 	%r18673, %r18672, %r18672, 16;
	add.s32 	%r18674, %r18656, %r18673;
	xor.b32  	%r18675, %r18670, %r18674;
	shf.l.wrap.b32 	%r18676, %r18675, %r18675, 12;
	add.s32 	%r18677, %r18671, %r18676;
	xor.b32  	%r18678, %r18673, %r18677;
	shf.l.wrap.b32 	%r18679, %r18678, %r18678, 8;
	add.s32 	%r18680, %r18674, %r18679;
	xor.b32  	%r18681, %r18676, %r18680;
	shf.l.wrap.b32 	%r18682, %r18681, %r18681, 7;
	add.s32 	%r18683, %r18641, %r18634;
	xor.b32  	%r18684, %r18655, %r18683;
	shf.l.wrap.b32 	%r18685, %r18684, %r18684, 16;
	add.s32 	%r18686, %r18668, %r18685;
	xor.b32  	%r18687, %r18634, %r18686;
	shf.l.wrap.b32 	%r18688, %r18687, %r18687, 12;
	add.s32 	%r18689, %r18683, %r18688;
	xor.b32  	%r18690, %r18685, %r18689;
	shf.l.wrap.b32 	%r18691, %r18690, %r18690, 8;
	add.s32 	%r18692, %r18686, %r18691;
	xor.b32  	%r18693, %r18688, %r18692;
	shf.l.wrap.b32 	%r18694, %r18693, %r18693, 7;
	add.s32 	%r18695, %r18653, %r18646;
	xor.b32  	%r18696, %r18667, %r18695;
	shf.l.wrap.b32 	%r18697, %r18696, %r18696, 16;
	add.s32 	%r18698, %r18632, %r18697;
	xor.b32  	%r18699, %r18646, %r18698;
	shf.l.wrap.b32 	%r18700, %r18699, %r18699, 12;
	add.s32 	%r18701, %r18695, %r18700;
	xor.b32  	%r18702, %r18697, %r18701;
	shf.l.wrap.b32 	%r18703, %r18702, %r18702, 8;
	add.s32 	%r18704, %r18698, %r18703;
	xor.b32  	%r18705, %r18700, %r18704;
	shf.l.wrap.b32 	%r18706, %r18705, %r18705, 7;
	add.s32 	%r18707, %r18665, %r18658;
	xor.b32  	%r18708, %r18631, %r18707;
	shf.l.wrap.b32 	%r18709, %r18708, %r18708, 16;
	add.s32 	%r18710, %r18644, %r18709;
	xor.b32  	%r18711, %r18658, %r18710;
	shf.l.wrap.b32 	%r18712, %r18711, %r18711, 12;
	add.s32 	%r18713, %r18707, %r18712;
	xor.b32  	%r18714, %r18709, %r18713;
	shf.l.wrap.b32 	%r18715, %r18714, %r18714, 8;
	add.s32 	%r18716, %r18710, %r18715;
	xor.b32  	%r18717, %r18712, %r18716;
	shf.l.wrap.b32 	%r18718, %r18717, %r18717, 7;
	add.s32 	%r18719, %r18677, %r18694;
	xor.b32  	%r18720, %r18715, %r18719;
	shf.l.wrap.b32 	%r18721, %r18720, %r18720, 16;
	add.s32 	%r18722, %r18704, %r18721;
	xor.b32  	%r18723, %r18694, %r18722;
	shf.l.wrap.b32 	%r18724, %r18723, %r18723, 12;
	add.s32 	%r18725, %r18719, %r18724;
	xor.b32  	%r18726, %r18721, %r18725;
	shf.l.wrap.b32 	%r18727, %r18726, %r18726, 8;
	add.s32 	%r18728, %r18722, %r18727;
	xor.b32  	%r18729, %r18724, %r18728;
	shf.l.wrap.b32 	%r18730, %r18729, %r18729, 7;
	add.s32 	%r18731, %r18689, %r18706;
	xor.b32  	%r18732, %r18679, %r18731;
	shf.l.wrap.b32 	%r18733, %r18732, %r18732, 16;
	add.s32 	%r18734, %r18716, %r18733;
	xor.b32  	%r18735, %r18706, %r18734;
	shf.l.wrap.b32 	%r18736, %r18735, %r18735, 12;
	add.s32 	%r18737, %r18731, %r18736;
	xor.b32  	%r18738, %r18733, %r18737;
	shf.l.wrap.b32 	%r18739, %r18738, %r18738, 8;
	add.s32 	%r18740, %r18734, %r18739;
	xor.b32  	%r18741, %r18736, %r18740;
	shf.l.wrap.b32 	%r18742, %r18741, %r18741, 7;
	add.s32 	%r18743, %r18701, %r18718;
	xor.b32  	%r18744, %r18691, %r18743;
	shf.l.wrap.b32 	%r18745, %r18744, %r18744, 16;
	add.s32 	%r18746, %r18680, %r18745;
	xor.b32  	%r18747, %r18718, %r18746;
	shf.l.wrap.b32 	%r18748, %r18747, %r18747, 12;
	add.s32 	%r18749, %r18743, %r18748;
	xor.b32  	%r18750, %r18745, %r18749;
	shf.l.wrap.b32 	%r18751, %r18750, %r18750, 8;
	add.s32 	%r18752, %r18746, %r18751;
	xor.b32  	%r18753, %r18748, %r18752;
	shf.l.wrap.b32 	%r18754, %r18753, %r18753, 7;
	add.s32 	%r18755, %r18713, %r18682;
	xor.b32  	%r18756, %r18703, %r18755;
	shf.l.wrap.b32 	%r18757, %r18756, %r18756, 16;
	add.s32 	%r18758, %r18692, %r18757;
	xor.b32  	%r18759, %r18682, %r18758;
	shf.l.wrap.b32 	%r18760, %r18759, %r18759, 12;
	add.s32 	%r18761, %r18755, %r18760;
	xor.b32  	%r18762, %r18757, %r18761;
	shf.l.wrap.b32 	%r18763, %r18762, %r18762, 8;
	add.s32 	%r18764, %r18758, %r18763;
	xor.b32  	%r18765, %r18760, %r18764;
	shf.l.wrap.b32 	%r18766, %r18765, %r18765, 7;
	add.s32 	%r18767, %r18725, %r18766;
	xor.b32  	%r18768, %r18739, %r18767;
	shf.l.wrap.b32 	%r18769, %r18768, %r18768, 16;
	add.s32 	%r18770, %r18752, %r18769;
	xor.b32  	%r18771, %r18766, %r18770;
	shf.l.wrap.b32 	%r18772, %r18771, %r18771, 12;
	add.s32 	%r18773, %r18767, %r18772;
	xor.b32  	%r18774, %r18769, %r18773;
	shf.l.wrap.b32 	%r18775, %r18774, %r18774, 8;
	add.s32 	%r18776, %r18737, %r18730;
	xor.b32  	%r18777, %r18751, %r18776;
	shf.l.wrap.b32 	%r18778, %r18777, %r18777, 16;
	add.s32 	%r18779, %r18764, %r18778;
	xor.b32  	%r18780, %r18730, %r18779;
	shf.l.wrap.b32 	%r18781, %r18780, %r18780, 12;
	add.s32 	%r18782, %r18776, %r18781;
	xor.b32  	%r18783, %r18778, %r18782;
	shf.l.wrap.b32 	%r18784, %r18783, %r18783, 8;
	add.s32 	%r18785, %r18779, %r18784;
	xor.b32  	%r18786, %r18781, %r18785;
	shf.l.wrap.b32 	%r18787, %r18786, %r18786, 7;
	add.s32 	%r18788, %r18749, %r18742;
	xor.b32  	%r18789, %r18763, %r18788;
	shf.l.wrap.b32 	%r18790, %r18789, %r18789, 16;
	add.s32 	%r18791, %r18728, %r18790;
	xor.b32  	%r18792, %r18742, %r18791;
	shf.l.wrap.b32 	%r18793, %r18792, %r18792, 12;
	add.s32 	%r18794, %r18788, %r18793;
	xor.b32  	%r18795, %r18790, %r18794;
	shf.l.wrap.b32 	%r18796, %r18795, %r18795, 8;
	add.s32 	%r18797, %r18791, %r18796;
	xor.b32  	%r18798, %r18793, %r18797;
	shf.l.wrap.b32 	%r18799, %r18798, %r18798, 7;
	add.s32 	%r18800, %r18761, %r18754;
	xor.b32  	%r18801, %r18727, %r18800;
	shf.l.wrap.b32 	%r18802, %r18801, %r18801, 16;
	add.s32 	%r18803, %r18740, %r18802;
	xor.b32  	%r18804, %r18754, %r18803;
	shf.l.wrap.b32 	%r18805, %r18804, %r18804, 12;
	add.s32 	%r18806, %r18800, %r18805;
	xor.b32  	%r18807, %r18802, %r18806;
	shf.l.wrap.b32 	%r18808, %r18807, %r18807, 8;
	add.s32 	%r18809, %r18803, %r18808;
	add.s32 	%r18810, %r18773, %r18787;
	xor.b32  	%r18811, %r18808, %r18810;
	shf.l.wrap.b32 	%r18812, %r18811, %r18811, 16;
	add.s32 	%r18813, %r18797, %r18812;
	xor.b32  	%r18814, %r18787, %r18813;
	shr.u32 	%r18815, %r18814, 20;
	add.s32 	%r18816, %r18810, %r18815;
	add.s32 	%r18817, %r18782, %r18799;
	xor.b32  	%r18818, %r18775, %r18817;
	shf.l.wrap.b32 	%r18819, %r18818, %r18818, 16;
	add.s32 	%r18820, %r18809, %r18819;
	xor.b32  	%r18821, %r18799, %r18820;
	shr.u32 	%r18822, %r18821, 20;
	add.s32 	%r18823, %r18817, %r18822;
	add.s32 	%r18824, %r18136, %r18816;
	add.s32 	%r18825, %r18148, %r18823;
	not.b32 	%r18826, %r22630;
	add.s32 	%r18827, %r1444, %r18826;
	mov.u32 	%r18828, %ctaid.x;
	shl.b32 	%r18829, %r18828, 11;
	mov.u32 	%r18830, %tid.x;
	and.b32  	%r18831, %r18830, 31;
	or.b32  	%r18832, %r18829, %r18831;
	shl.b32 	%r18833, %r18830, 3;
	and.b32  	%r18834, %r18833, 7936;
	add.s32 	%r18835, %r22408, %r18834;
	add.s32 	%r18836, %r18832, %r18835;
	shr.u32 	%r18837, %r18836, %r18827;
	and.b32  	%r18838, %r18837, 1;
	setp.eq.b32 	%p179, %r18838, 1;
	selp.b32 	%r18839, %r18825, %r18824, %p179;
	cvt.u16.u32 	%rs281, %r18839;
	and.b16  	%rs373, %rs281, 1;
	and.b16  	%rs282, %rs371, 255;
	setp.ne.s16 	%p180, %rs282, 1;
	@%p180 bra 	$L__BB7_200;
	ld.param.u64 	%rd281, [fused_batch_pir_kernel_transposed_4_param_1];
	not.b32 	%r18840, %r22630;
	add.s32 	%r18841, %r1444, %r18840;
	mov.u32 	%r18842, %ctaid.x;
	shl.b32 	%r18843, %r18842, 11;
	mov.u32 	%r18844, %tid.x;
	and.b32  	%r18845, %r18844, 31;
	or.b32  	%r18846, %r18843, %r18845;
	shl.b32 	%r18847, %r18844, 3;
	and.b32  	%r18848, %r18847, 7936;
	add.s32 	%r18849, %r22408, %r18848;
	add.s32 	%r18850, %r18846, %r18849;
	shr.u32 	%r18851, %r18850, %r18841;
	and.b32  	%r18852, %r18851, 1;
	setp.eq.b32 	%p181, %r18852, 1;
	cvt.s64.s32 	%rd172, %r22630;
	cvta.to.global.u64 	%rd173, %rd281;
	mul.wide.s32 	%rd174, %r22630, 16;
	add.s64 	%rd175, %rd173, %rd174;
	ld.global.u32 	%r18853, [%rd175+4412];
	selp.b32 	%r18854, %r22635, %r22634, %p181;
	xor.b32  	%r18855, %r18854, %r18853;
	selp.b32 	%r18856, %r22636, %r22633, %p181;
	selp.b32 	%r22634, %r22634, %r18855, %p181;
	selp.b32 	%r22635, %r18855, %r22635, %p181;
	ld.global.u32 	%r18857, [%rd175+4416];
	xor.b32  	%r18858, %r18856, %r18857;
	selp.b32 	%r18859, %r22637, %r22632, %p181;
	selp.b32 	%r22633, %r22633, %r18858, %p181;
	selp.b32 	%r22636, %r18858, %r22636, %p181;
	ld.global.u32 	%r18860, [%rd175+4420];
	xor.b32  	%r18861, %r18859, %r18860;
	selp.b32 	%r18862, %r22638, %r22631, %p181;
	selp.b32 	%r22632, %r22632, %r18861, %p181;
	selp.b32 	%r22637, %r18861, %r22637, %p181;
	ld.global.u32 	%r18863, [%rd175+4424];
	xor.b32  	%r18864, %r18862, %r18863;
	selp.b64 	%rd176, 445, 420, %p181;
	selp.b32 	%r22631, %r22631, %r18864, %p181;
	selp.b32 	%r22638, %r18864, %r22638, %p181;
	add.s64 	%rd177, %rd176, %rd172;
	add.s64 	%rd178, %rd173, %rd177;
	ld.global.u8 	%rs283, [%rd178+4392];
	xor.b16  	%rs373, %rs283, %rs373;
$L__BB7_200:
	not.b32 	%r18865, %r22630;
	add.s32 	%r18866, %r1444, %r18865;
	mov.u32 	%r18867, %ctaid.x;
	shl.b32 	%r18868, %r18867, 11;
	mov.u32 	%r18869, %tid.x;
	and.b32  	%r18870, %r18869, 31;
	or.b32  	%r18871, %r18868, %r18870;
	shl.b32 	%r18872, %r18869, 3;
	and.b32  	%r18873, %r18872, 7936;
	add.s32 	%r18874, %r22408, %r18873;
	add.s32 	%r18875, %r18871, %r18874;
	shr.u32 	%r18876, %r18875, %r18866;
	and.b32  	%r18877, %r18876, 1;
	setp.eq.b32 	%p182, %r18877, 1;
	selp.b32 	%r22642, %r22635, %r22634, %p182;
	selp.b32 	%r22641, %r22636, %r22633, %p182;
	selp.b32 	%r22640, %r22637, %r22632, %p182;
	selp.b32 	%r22639, %r22638, %r22631, %p182;
	add.s32 	%r22630, %r22630, 1;
	setp.lt.u32 	%p183, %r22630, %r1444;
	mov.u16 	%rs371, %rs373;
	@%p183 bra 	$L__BB7_198;
$L__BB7_201:
	and.b16  	%rs284, %rs373, 255;
	setp.ne.s16 	%p184, %rs284, 1;
	@%p184 bra 	$L__BB7_203;
	ld.param.u64 	%rd282, [fused_batch_pir_kernel_transposed_4_param_1];
	cvta.to.global.u64 	%rd179, %rd282;
	ld.global.u32 	%r18878, [%rd179+4864];
	xor.b32  	%r22642, %r22642, %r18878;
$L__BB7_203:
	@%p184 bra 	$L__BB7_205;
	ld.param.u64 	%rd283, [fused_batch_pir_kernel_transposed_4_param_1];
	cvta.to.global.u64 	%rd180, %rd283;
	ld.global.u32 	%r18879, [%rd180+4868];
	xor.b32  	%r22641, %r22641, %r18879;
$L__BB7_205:
	@%p184 bra 	$L__BB7_207;
	ld.param.u64 	%rd284, [fused_batch_pir_kernel_transposed_4_param_1];
	cvta.to.global.u64 	%rd181, %rd284;
	ld.global.u32 	%r18880, [%rd181+4872];
	xor.b32  	%r22640, %r22640, %r18880;
$L__BB7_207:
	@%p184 bra 	$L__BB7_209;
	ld.param.u64 	%rd285, [fused_batch_pir_kernel_transposed_4_param_1];
	cvta.to.global.u64 	%rd182, %rd285;
	ld.global.u32 	%r18881, [%rd182+4876];
	xor.b32  	%r22639, %r22639, %r18881;
$L__BB7_209:
	ld.param.u32 	%r21813, [fused_batch_pir_kernel_transposed_4_param_4];
	mov.u32 	%r18883, %ctaid.x;
	shl.b32 	%r18884, %r18883, 11;
	mov.u32 	%r18885, %tid.x;
	and.b32  	%r18886, %r18885, 31;
	or.b32  	%r18887, %r18884, %r18886;
	shl.b32 	%r18888, %r18885, 3;
	and.b32  	%r18889, %r18888, 7936;
	add.s32 	%r18890, %r22408, %r18889;
	add.s32 	%r18891, %r18887, %r18890;
	setp.ge.s32 	%p188, %r18891, %r21813;
	mov.b32 	%r22663, 0;
	mov.u32 	%r22664, %r22663;
	mov.u32 	%r22665, %r22663;
	mov.u32 	%r22666, %r22663;
	@%p188 bra 	$L__BB7_223;
	ld.param.u64 	%rd286, [fused_batch_pir_kernel_transposed_4_param_1];
	cvta.to.global.u64 	%rd183, %rd286;
	ld.global.u8 	%rs288, [%rd183+4897];
	max.u16 	%rs289, %rs288, 11;
	cvt.u32.u16 	%r18892, %rs289;
	add.s32 	%r22654, %r18892, -11;
	ld.shared.v2.u32 	{%r22666, %r22665}, [s_mem+49544];
	ld.shared.v2.u32 	{%r22664, %r22663}, [s_mem+49552];
	ld.shared.u8 	%rs376, [s_mem+49560];
	cvt.u32.u16 	%r1499, %rs288;
	setp.ge.u32 	%p189, %r22654, %r1499;
	@%p189 bra 	$L__BB7_215;
	mov.u16 	%rs374, %rs376;
$L__BB7_212:
	ld.const.u32 	%r18893, [CHACHA_CONSTANTS];
	add.s32 	%r18894, %r18893, %r22666;
	shf.l.wrap.b32 	%r18895, %r18894, %r18894, 16;
	add.s32 	%r18896, %r22666, %r18895;
	xor.b32  	%r18897, %r22666, %r18896;
	shf.l.wrap.b32 	%r18898, %r18897, %r18897, 12;
	add.s32 	%r18899, %r18894, %r18898;
	xor.b32  	%r18900, %r18895, %r18899;
	shf.l.wrap.b32 	%r18901, %r18900, %r18900, 8;
	add.s32 	%r18902, %r18896, %r18901;
	xor.b32  	%r18903, %r18898, %r18902;
	shf.l.wrap.b32 	%r18904, %r18903, %r18903, 7;
	ld.const.u32 	%r18905, [CHACHA_CONSTANTS+4];
	add.s32 	%r18906, %r18905, %r22665;
	shf.l.wrap.b32 	%r18907, %r18906, %r18906, 16;
	add.s32 	%r18908, %r22665, %r18907;
	xor.b32  	%r18909, %r22665, %r18908;
	shf.l.wrap.b32 	%r18910, %r18909, %r18909, 12;
	add.s32 	%r18911, %r18906, %r18910;
	xor.b32  	%r18912, %r18907, %r18911;
	shf.l.wrap.b32 	%r18913, %r18912, %r18912, 8;
	add.s32 	%r18914, %r18908, %r18913;
	xor.b32  	%r18915, %r18910, %r18914;
	shf.l.wrap.b32 	%r18916, %r18915, %r18915, 7;
	ld.const.u32 	%r18917, [CHACHA_CONSTANTS+8];
	add.s32 	%r18918, %r18917, %r22664;
	shf.l.wrap.b32 	%r18919, %r18918, %r18918, 16;
	add.s32 	%r18920, %r22664, %r18919;
	xor.b32  	%r18921, %r22664, %r18920;
	shf.l.wrap.b32 	%r18922, %r18921, %r18921, 12;
	add.s32 	%r18923, %r18918, %r18922;
	xor.b32  	%r18924, %r18919, %r18923;
	shf.l.wrap.b32 	%r18925, %r18924, %r18924, 8;
	add.s32 	%r18926, %r18920, %r18925;
	xor.b32  	%r18927, %r18922, %r18926;
	shf.l.wrap.b32 	%r18928, %r18927, %r18927, 7;
	ld.const.u32 	%r18929, [CHACHA_CONSTANTS+12];
	add.s32 	%r18930, %r18929, %r22663;
	shf.l.wrap.b32 	%r18931, %r18930, %r18930, 16;
	add.s32 	%r18932, %r22663, %r18931;
	xor.b32  	%r18933, %r22663, %r18932;
	shf.l.wrap.b32 	%r18934, %r18933, %r18933, 12;
	add.s32 	%r18935, %r18930, %r18934;
	xor.b32  	%r18936, %r18931, %r18935;
	shf.l.wrap.b32 	%r18937, %r18936, %r18936, 8;
	add.s32 	%r18938, %r18932, %r18937;
	xor.b32  	%r18939, %r18934, %r18938;
	shf.l.wrap.b32 	%r18940, %r18939, %r18939, 7;
	add.s32 	%r18941, %r18899, %r18916;
	xor.b32  	%r18942, %r18937, %r18941;
	shf.l.wrap.b32 	%r18943, %r18942, %r18942, 16;
	add.s32 	%r18944, %r18926, %r18943;
	xor.b32  	%r18945, %r18916, %r18944;
	shf.l.wrap.b32 	%r18946, %r18945, %r18945, 12;
	add.s32 	%r18947, %r18941, %r18946;
	xor.b32  	%r18948, %r18943, %r18947;
	shf.l.wrap.b32 	%r18949, %r18948, %r18948, 8;
	add.s32 	%r18950, %r18944, %r18949;
	xor.b32  	%r18951, %r18946, %r18950;
	shf.l.wrap.b32 	%r18952, %r18951, %r18951, 7;
	add.s32 	%r18953, %r18911, %r18928;
	xor.b32  	%r18954, %r18901, %r18953;
	shf.l.wrap.b32 	%r18955, %r18954, %r18954, 16;
	add.s32 	%r18956, %r18938, %r18955;
	xor.b32  	%r18957, %r18928, %r18956;
	shf.l.wrap.b32 	%r18958, %r18957, %r18957, 12;
	add.s32 	%r18959, %r18953, %r18958;
	xor.b32  	%r18960, %r18955, %r18959;
	shf.l.wrap.b32 	%r18961, %r18960, %r18960, 8;
	add.s32 	%r18962, %r18956, %r18961;
	xor.b32  	%r18963, %r18958, %r18962;
	shf.l.wrap.b32 	%r18964, %r18963, %r18963, 7;
	add.s32 	%r18965, %r18923, %r18940;
	xor.b32  	%r18966, %r18913, %r18965;
	shf.l.wrap.b32 	%r18967, %r18966, %r18966, 16;
	add.s32 	%r18968, %r18902, %r18967;
	xor.b32  	%r18969, %r18940, %r18968;
	shf.l.wrap.b32 	%r18970, %r18969, %r18969, 12;
	add.s32 	%r18971, %r18965, %r18970;
	xor.b32  	%r18972, %r18967, %r18971;
	shf.l.wrap.b32 	%r18973, %r18972, %r18972, 8;
	add.s32 	%r18974, %r18968, %r18973;
	xor.b32  	%r18975, %r18970, %r18974;
	shf.l.wrap.b32 	%r18976, %r18975, %r18975, 7;
	add.s32 	%r18977, %r18935, %r18904;
	xor.b32  	%r18978, %r18925, %r18977;
	shf.l.wrap.b32 	%r18979, %r18978, %r18978, 16;
	add.s32 	%r18980, %r18914, %r18979;
	xor.b32  	%r18981, %r18904, %r18980;
	shf.l.wrap.b32 	%r18982, %r18981, %r18981, 12;
	add.s32 	%r18983, %r18977, %r18982;
	xor.b32  	%r18984, %r18979, %r18983;
	shf.l.wrap.b32 	%r18985, %r18984, %r18984, 8;
	add.s32 	%r18986, %r18980, %r18985;
	xor.b32  	%r18987, %r18982, %r18986;
	shf.l.wrap.b32 	%r18988, %r18987, %r18987, 7;
	add.s32 	%r18989, %r18947, %r18988;
	xor.b32  	%r18990, %r18961, %r18989;
	shf.l.wrap.b32 	%r18991, %r18990, %r18990, 16;
	add.s32 	%r18992, %r18974, %r18991;
	xor.b32  	%r18993, %r18988, %r18992;
	shf.l.wrap.b32 	%r18994, %r18993, %r18993, 12;
	add.s32 	%r18995, %r18989, %r18994;
	xor.b32  	%r18996, %r18991, %r18995;
	shf.l.wrap.b32 	%r18997, %r18996, %r18996, 8;
	add.s32 	%r18998, %r18992, %r18997;
	xor.b32  	%r18999, %r18994, %r18998;
	shf.l.wrap.b32 	%r19000, %r18999, %r18999, 7;
	add.s32 	%r19001, %r18959, %r18952;
	xor.b32  	%r19002, %r18973, %r19001;
	shf.l.wrap.b32 	%r19003, %r19002, %r19002, 16;
	add.s32 	%r19004, %r18986, %r19003;
	xor.b32  	%r19005, %r18952, %r19004;
	shf.l.wrap.b32 	%r19006, %r19005, %r19005, 12;
	add.s32 	%r19007, %r19001, %r19006;
	xor.b32  	%r19008, %r19003, %r19007;
	shf.l.wrap.b32 	%r19009, %r19008, %r19008, 8;
	add.s32 	%r19010, %r19004, %r19009;
	xor.b32  	%r19011, %r19006, %r19010;
	shf.l.wrap.b32 	%r19012, %r19011, %r19011, 7;
	add.s32 	%r19013, %r18971, %r18964;
	xor.b32  	%r19014, %r18985, %r19013;
	shf.l.wrap.b32 	%r19015, %r19014, %r19014, 16;
	add.s32 	%r19016, %r18950, %r19015;
	xor.b32  	%r19017, %r18964, %r19016;
	shf.l.wrap.b32 	%r19018, %r19017, %r19017, 12;
	add.s32 	%r19019, %r19013, %r19018;
	xor.b32  	%r19020, %r19015, %r19019;
	shf.l.wrap.b32 	%r19021, %r19020, %r19020, 8;
	add.s32 	%r19022, %r19016, %r19021;
	xor.b32  	%r19023, %r19018, %r19022;
	shf.l.wrap.b32 	%r19024, %r19023, %r19023, 7;
	add.s32 	%r19025, %r18983, %r18976;
	xor.b32  	%r19026, %r18949, %r19025;
	shf.l.wrap.b32 	%r19027, %r19026, %r19026, 16;
	add.s32 	%r19028, %r18962, %r19027;
	xor.b32  	%r19029, %r18976, %r19028;
	shf.l.wrap.b32 	%r19030, %r19029, %r19029, 12;
	add.s32 	%r19031, %r19025, %r19030;
	xor.b32  	%r19032, %r19027, %r19031;
	shf.l.wrap.b32 	%r19033, %r19032, %r19032, 8;
	add.s32 	%r19034, %r19028, %r19033;
	xor.b32  	%r19035, %r19030, %r19034;
	shf.l.wrap.b32 	%r19036, %r19035, %r19035, 7;
	add.s32 	%r19037, %r18995, %r19012;
	xor.b32  	%r19038, %r19033, %r19037;
	shf.l.wrap.b32 	%r19039, %r19038, %r19038, 16;
	add.s32 	%r19040, %r19022, %r19039;
	xor.b32  	%r19041, %r19012, %r19040;
	shf.l.wrap.b32 	%r19042, %r19041, %r19041, 12;
	add.s32 	%r19043, %r19037, %r19042;
	xor.b32  	%r19044, %r19039, %r19043;
	shf.l.wrap.b32 	%r19045, %r19044, %r19044, 8;
	add.s32 	%r19046, %r19040, %r19045;
	xor.b32  	%r19047, %r19042, %r19046;
	shf.l.wrap.b32 	%r19048, %r19047, %r19047, 7;
	add.s32 	%r19049, %r19007, %r19024;
	xor.b32  	%r19050, %r18997, %r19049;
	shf.l.wrap.b32 	%r19051, %r19050, %r19050, 16;
	add.s32 	%r19052, %r19034, %r19051;
	xor.b32  	%r19053, %r19024, %r19052;
	shf.l.wrap.b32 	%r19054, %r19053, %r19053, 12;
	add.s32 	%r19055, %r19049, %r19054;
	xor.b32  	%r19056, %r19051, %r19055;
	shf.l.wrap.b32 	%r19057, %r19056, %r19056, 8;
	add.s32 	%r19058, %r19052, %r19057;
	xor.b32  	%r19059, %r19054, %r19058;
	shf.l.wrap.b32 	%r19060, %r19059, %r19059, 7;
	add.s32 	%r19061, %r19019, %r19036;
	xor.b32  	%r19062, %r19009, %r19061;
	shf.l.wrap.b32 	%r19063, %r19062, %r19062, 16;
	add.s32 	%r19064, %r18998, %r19063;
	xor.b32  	%r19065, %r19036, %r19064;
	shf.l.wrap.b32 	%r19066, %r19065, %r19065, 12;
	add.s32 	%r19067, %r19061, %r19066;
	xor.b32  	%r19068, %r19063, %r19067;
	shf.l.wrap.b32 	%r19069, %r19068, %r19068, 8;
	add.s32 	%r19070, %r19064, %r19069;
	xor.b32  	%r19071, %r19066, %r19070;
	shf.l.wrap.b32 	%r19072, %r19071, %r19071, 7;
	add.s32 	%r19073, %r19031, %r19000;
	xor.b32  	%r19074, %r19021, %r19073;
	shf.l.wrap.b32 	%r19075, %r19074, %r19074, 16;
	add.s32 	%r19076, %r19010, %r19075;
	xor.b32  	%r19077, %r19000, %r19076;
	shf.l.wrap.b32 	%r19078, %r19077, %r19077, 12;
	add.s32 	%r19079, %r19073, %r19078;
	xor.b32  	%r19080, %r19075, %r19079;
	shf.l.wrap.b32 	%r19081, %r19080, %r19080, 8;
	add.s32 	%r19082, %r19076, %r19081;
	xor.b32  	%r19083, %r19078, %r19082;
	shf.l.wrap.b32 	%r19084, %r19083, %r19083, 7;
	add.s32 	%r19085, %r19043, %r19084;
	xor.b32  	%r19086, %r19057, %r19085;
	shf.l.wrap.b32 	%r19087, %r19086, %r19086, 16;
	add.s32 	%r19088, %r19070, %r19087;
	xor.b32  	%r19089, %r19084, %r19088;
	shf.l.wrap.b32 	%r19090, %r19089, %r19089, 12;
	add.s32 	%r19091, %r19085, %r19090;
	xor.b32  	%r19092, %r19087, %r19091;
	shf.l.wrap.b32 	%r19093, %r19092, %r19092, 8;
	add.s32 	%r19094, %r19088, %r19093;
	xor.b32  	%r19095, %r19090, %r19094;
	shf.l.wrap.b32 	%r19096, %r19095, %r19095, 7;
	add.s32 	%r19097, %r19055, %r19048;
	xor.b32  	%r19098, %r19069, %r19097;
	shf.l.wrap.b32 	%r19099, %r19098, %r19098, 16;
	add.s32 	%r19100, %r19082, %r19099;
	xor.b32  	%r19101, %r19048, %r19100;
	shf.l.wrap.b32 	%r19102, %r19101, %r19101, 12;
	add.s32 	%r19103, %r19097, %r19102;
	xor.b32  	%r19104, %r19099, %r19103;
	shf.l.wrap.b32 	%r19105, %r19104, %r19104, 8;
	add.s32 	%r19106, %r19100, %r19105;
	xor.b32  	%r19107, %r19102, %r19106;
	shf.l.wrap.b32 	%r19108, %r19107, %r19107, 7;
	add.s32 	%r19109, %r19067, %r19060;
	xor.b32  	%r19110, %r19081, %r19109;
	shf.l.wrap.b32 	%r19111, %r19110, %r19110, 16;
	add.s32 	%r19112, %r19046, %r19111;
	xor.b32  	%r19113, %r19060, %r19112;
	shf.l.wrap.b32 	%r19114, %r19113, %r19113, 12;
	add.s32 	%r19115, %r19109, %r19114;
	xor.b32  	%r19116, %r19111, %r19115;
	shf.l.wrap.b32 	%r19117, %r19116, %r19116, 8;
	add.s32 	%r19118, %r19112, %r19117;
	xor.b32  	%r19119, %r19114, %r19118;
	shf.l.wrap.b32 	%r19120, %r19119, %r19119, 7;
	add.s32 	%r19121, %r19079, %r19072;
	xor.b32  	%r19122, %r19045, %r19121;
	shf.l.wrap.b32 	%r19123, %r19122, %r19122, 16;
	add.s32 	%r19124, %r19058, %r19123;
	xor.b32  	%r19125, %r19072, %r19124;
	shf.l.wrap.b32 	%r19126, %r19125, %r19125, 12;
	add.s32 	%r19127, %r19121, %r19126;
	xor.b32  	%r19128, %r19123, %r19127;
	shf.l.wrap.b32 	%r19129, %r19128, %r19128, 8;
	add.s32 	%r19130, %r19124, %r19129;
	xor.b32  	%r19131, %r19126, %r19130;
	shf.l.wrap.b32 	%r19132, %r19131, %r19131, 7;
	add.s32 	%r19133, %r19091, %r19108;
	xor.b32  	%r19134, %r19129, %r19133;
	shf.l.wrap.b32 	%r19135, %r19134, %r19134, 16;
	add.s32 	%r19136, %r19118, %r19135;
	xor.b32  	%r19137, %r19108, %r19136;
	shf.l.wrap.b32 	%r19138, %r19137, %r19137, 12;
	add.s32 	%r19139, %r19133, %r19138;
	xor.b32  	%r19140, %r19135, %r19139;
	shf.l.wrap.b32 	%r19141, %r19140, %r19140, 8;
	add.s32 	%r19142, %r19136, %r19141;
	xor.b32  	%r19143, %r19138, %r19142;
	shf.l.wrap.b32 	%r19144, %r19143, %r19143, 7;
	add.s32 	%r19145, %r19103, %r19120;
	xor.b32  	%r19146, %r19093, %r19145;
	shf.l.wrap.b32 	%r19147, %r19146, %r19146, 16;
	add.s32 	%r19148, %r19130, %r19147;
	xor.b32  	%r19149, %r19120, %r19148;
	shf.l.wrap.b32 	%r19150, %r19149, %r19149, 12;
	add.s32 	%r19151, %r19145, %r19150;
	xor.b32  	%r19152, %r19147, %r19151;
	shf.l.wrap.b32 	%r19153, %r19152, %r19152, 8;
	add.s32 	%r19154, %r19148, %r19153;
	xor.b32  	%r19155, %r19150, %r19154;
	shf.l.wrap.b32 	%r19156, %r19155, %r19155, 7;
	add.s32 	%r19157, %r19115, %r19132;
	xor.b32  	%r19158, %r19105, %r19157;
	shf.l.wrap.b32 	%r19159, %r19158, %r19158, 16;
	add.s32 	%r19160, %r19094, %r19159;
	xor.b32  	%r19161, %r19132, %r19160;
	shf.l.wrap.b32 	%r19162, %r19161, %r19161, 12;
	add.s32 	%r19163, %r19157, %r19162;
	xor.b32  	%r19164, %r19159, %r19163;
	shf.l.wrap.b32 	%r19165, %r19164, %r19164, 8;
	add.s32 	%r19166, %r19160, %r19165;
	xor.b32  	%r19167, %r19162, %r19166;
	shf.l.wrap.b32 	%r19168, %r19167, %r19167, 7;
	add.s32 	%r19169, %r19127, %r19096;
	xor.b32  	%r19170, %r19117, %r19169;
	shf.l.wrap.b32 	%r19171, %r19170, %r19170, 16;
	add.s32 	%r19172, %r19106, %r19171;
	xor.b32  	%r19173, %r19096, %r19172;
	shf.l.wrap.b32 	%r19174, %r19173, %r19173, 12;
	add.s32 	%r19175, %r19169, %r19174;
	xor.b32  	%r19176, %r19171, %r19175;
	shf.l.wrap.b32 	%r19177, %r19176, %r19176, 8;
	add.s32 	%r19178, %r19172, %r19177;
	xor.b32  	%r19179, %r19174, %r19178;
	shf.l.wrap.b32 	%r19180, %r19179, %r19179, 7;
	add.s32 	%r19181, %r19139, %r19180;
	xor.b32  	%r19182, %r19153, %r19181;
	shf.l.wrap.b32 	%r19183, %r19182, %r19182, 16;
	add.s32 	%r19184, %r19166, %r19183;
	xor.b32  	%r19185, %r19180, %r19184;
	shf.l.wrap.b32 	%r19186, %r19185, %r19185, 12;
	add.s32 	%r19187, %r19181, %r19186;
	xor.b32  	%r19188, %r19183, %r19187;
	shf.l.wrap.b32 	%r19189, %r19188, %r19188, 8;
	add.s32 	%r19190, %r19184, %r19189;
	xor.b32  	%r19191, %r19186, %r19190;
	shf.l.wrap.b32 	%r19192, %r19191, %r19191, 7;
	add.s32 	%r19193, %r19151, %r19144;
	xor.b32  	%r19194, %r19165, %r19193;
	shf.l.wrap.b32 	%r19195, %r19194, %r19194, 16;
	add.s32 	%r19196, %r19178, %r19195;
	xor.b32  	%r19197, %r19144, %r19196;
	shf.l.wrap.b32 	%r19198, %r19197, %r19197, 12;
	add.s32 	%r19199, %r19193, %r19198;
	xor.b32  	%r19200, %r19195, %r19199;
	shf.l.wrap.b32 	%r19201, %r19200, %r19200, 8;
	add.s32 	%r19202, %r19196, %r19201;
	xor.b32  	%r19203, %r19198, %r19202;
	shf.l.wrap.b32 	%r19204, %r19203, %r19203, 7;
	add.s32 	%r19205, %r19163, %r19156;
	xor.b32  	%r19206, %r19177, %r19205;
	shf.l.wrap.b32 	%r19207, %r19206, %r19206, 16;
	add.s32 	%r19208, %r19142, %r19207;
	xor.b32  	%r19209, %r19156, %r19208;
	shf.l.wrap.b32 	%r19210, %r19209, %r19209, 12;
	add.s32 	%r19211, %r19205, %r19210;
	xor.b32  	%r19212, %r19207, %r19211;
	shf.l.wrap.b32 	%r19213, %r19212, %r19212, 8;
	add.s32 	%r19214, %r19208, %r19213;
	xor.b32  	%r19215, %r19210, %r19214;
	shf.l.wrap.b32 	%r19216, %r19215, %r19215, 7;
	add.s32 	%r19217, %r19175, %r19168;
	xor.b32  	%r19218, %r19141, %r19217;
	shf.l.wrap.b32 	%r19219, %r19218, %r19218, 16;
	add.s32 	%r19220, %r19154, %r19219;
	xor.b32  	%r19221, %r19168, %r19220;
	shf.l.wrap.b32 	%r19222, %r19221, %r19221, 12;
	add.s32 	%r19223, %r19217, %r19222;
	xor.b32  	%r19224, %r19219, %r19223;
	shf.l.wrap.b32 	%r19225, %r19224, %r19224, 8;
	add.s32 	%r19226, %r19220, %r19225;
	xor.b32  	%r19227, %r19222, %r19226;
	shf.l.wrap.b32 	%r19228, %r19227, %r19227, 7;
	add.s32 	%r19229, %r19187, %r19204;
	xor.b32  	%r19230, %r19225, %r19229;
	shf.l.wrap.b32 	%r19231, %r19230, %r19230, 16;
	add.s32 	%r19232, %r19214, %r19231;
	xor.b32  	%r19233, %r19204, %r19232;
	shf.l.wrap.b32 	%r19234, %r19233, %r19233, 12;
	add.s32 	%r19235, %r19229, %r19234;
	xor.b32  	%r19236, %r19231, %r19235;
	shf.l.wrap.b32 	%r19237, %r19236, %r19236, 8;
	add.s32 	%r19238, %r19232, %r19237;
	xor.b32  	%r19239, %r19234, %r19238;
	shf.l.wrap.b32 	%r19240, %r19239, %r19239, 7;
	add.s32 	%r19241, %r19199, %r19216;
	xor.b32  	%r19242, %r19189, %r19241;
	shf.l.wrap.b32 	%r19243, %r19242, %r19242, 16;
	add.s32 	%r19244, %r19226, %r19243;
	xor.b32  	%r19245, %r19216, %r19244;
	shf.l.wrap.b32 	%r19246, %r19245, %r19245, 12;
	add.s32 	%r19247, %r19241, %r19246;
	xor.b32  	%r19248, %r19243, %r19247;
	shf.l.wrap.b32 	%r19249, %r19248, %r19248, 8;
	add.s32 	%r19250, %r19244, %r19249;
	xor.b32  	%r19251, %r19246, %r19250;
	shf.l.wrap.b32 	%r19252, %r19251, %r19251, 7;
	add.s32 	%r19253, %r19211, %r19228;
	xor.b32  	%r19254, %r19201, %r19253;
	shf.l.wrap.b32 	%r19255, %r19254, %r19254, 16;
	add.s32 	%r19256, %r19190, %r19255;
	xor.b32  	%r19257, %r19228, %r19256;
	shf.l.wrap.b32 	%r19258, %r19257, %r19257, 12;
	add.s32 	%r19259, %r19253, %r19258;
	xor.b32  	%r19260, %r19255, %r19259;
	shf.l.wrap.b32 	%r19261, %r19260, %r19260, 8;
	add.s32 	%r19262, %r19256, %r19261;
	xor.b32  	%r19263, %r19258, %r19262;
	shf.l.wrap.b32 	%r19264, %r19263, %r19263, 7;
	add.s32 	%r19265, %r19223, %r19192;
	xor.b32  	%r19266, %r19213, %r19265;
	shf.l.wrap.b32 	%r19267, %r19266, %r19266, 16;
	add.s32 	%r19268, %r19202, %r19267;
	xor.b32  	%r19269, %r19192, %r19268;
	shf.l.wrap.b32 	%r19270, %r19269, %r19269, 12;
	add.s32 	%r19271, %r19265, %r19270;
	xor.b32  	%r19272, %r19267, %r19271;
	shf.l.wrap.b32 	%r19273, %r19272, %r19272, 8;
	add.s32 	%r19274, %r19268, %r19273;
	xor.b32  	%r19275, %r19270, %r19274;
	shf.l.wrap.b32 	%r19276, %r19275, %r19275, 7;
	add.s32 	%r22658, %r18893, %r19235;
	add.s32 	%r22657, %r18905, %r19247;
	add.s32 	%r22656, %r18917, %r19259;
	add.s32 	%r22655, %r18929, %r19271;
	add.s32 	%r22659, %r22666, %r19276;
	add.s32 	%r22660, %r22665, %r19240;
	add.s32 	%r22661, %r22664, %r19252;
	add.s32 	%r22662, %r22663, %r19264;
	xor.b32  	%r19277, %r18894, 1;
	shf.l.wrap.b32 	%r19278, %r18894, %r19277, 16;
	add.s32 	%r19279, %r22666, %r19278;
	xor.b32  	%r19280, %r22666, %r19279;
	shf.l.wrap.b32 	%r19281, %r19280, %r19280, 12;
	add.s32 	%r19282, %r18894, %r19281;
	xor.b32  	%r19283, %r19278, %r19282;
	shf.l.wrap.b32 	%r19284, %r19283, %r19283, 8;
	add.s32 	%r19285, %r19279, %r19284;
	xor.b32  	%r19286, %r19281, %r19285;
	shf.l.wrap.b32 	%r19287, %r19286, %r19286, 7;
	add.s32 	%r19288, %r19282, %r18916;
	xor.b32  	%r19289, %r18937, %r19288;
	shf.l.wrap.b32 	%r19290, %r19289, %r19289, 16;
	add.s32 	%r19291, %r18926, %r19290;
	xor.b32  	%r19292, %r18916, %r19291;
	shf.l.wrap.b32 	%r19293, %r19292, %r19292, 12;
	add.s32 	%r19294, %r19288, %r19293;
	xor.b32  	%r19295, %r19290, %r19294;
	shf.l.wrap.b32 	%r19296, %r19295, %r19295, 8;
	add.s32 	%r19297, %r19291, %r19296;
	xor.b32  	%r19298, %r19293, %r19297;
	shf.l.wrap.b32 	%r19299, %r19298, %r19298, 7;
	xor.b32  	%r19300, %r19284, %r18953;
	shf.l.wrap.b32 	%r19301, %r19300, %r19300, 16;
	add.s32 	%r19302, %r18938, %r19301;
	xor.b32  	%r19303, %r18928, %r19302;
	shf.l.wrap.b32 	%r19304, %r19303, %r19303, 12;
	add.s32 	%r19305, %r18953, %r19304;
	xor.b32  	%r19306, %r19301, %r19305;
	shf.l.wrap.b32 	%r19307, %r19306, %r19306, 8;
	add.s32 	%r19308, %r19302, %r19307;
	xor.b32  	%r19309, %r19304, %r19308;
	shf.l.wrap.b32 	%r19310, %r19309, %r19309, 7;
	add.s32 	%r19311, %r19285, %r18967;
	xor.b32  	%r19312, %r18940, %r19311;
	shf.l.wrap.b32 	%r19313, %r19312, %r19312, 12;
	add.s32 	%r19314, %r18965, %r19313;
	xor.b32  	%r19315, %r18967, %r19314;
	shf.l.wrap.b32 	%r19316, %r19315, %r19315, 8;
	add.s32 	%r19317, %r19311, %r19316;
	xor.b32  	%r19318, %r19313, %r19317;
	shf.l.wrap.b32 	%r19319, %r19318, %r19318, 7;
	add.s32 	%r19320, %r18935, %r19287;
	xor.b32  	%r19321, %r18925, %r19320;
	shf.l.wrap.b32 	%r19322, %r19321, %r19321, 16;
	add.s32 	%r19323, %r18914, %r19322;
	xor.b32  	%r19324, %r19287, %r19323;
	shf.l.wrap.b32 	%r19325, %r19324, %r19324, 12;
	add.s32 	%r19326, %r19320, %r19325;
	xor.b32  	%r19327, %r19322, %r19326;
	shf.l.wrap.b32 	%r19328, %r19327, %r19327, 8;
	add.s32 	%r19329, %r19323, %r19328;
	xor.b32  	%r19330, %r19325, %r19329;
	shf.l.wrap.b32 	%r19331, %r19330, %r19330, 7;
	add.s32 	%r19332, %r19294, %r19331;
	xor.b32  	%r19333, %r19307, %r19332;
	shf.l.wrap.b32 	%r19334, %r19333, %r19333, 16;
	add.s32 	%r19335, %r19317, %r19334;
	xor.b32  	%r19336, %r19331, %r19335;
	shf.l.wrap.b32 	%r19337, %r19336, %r19336, 12;
	add.s32 	%r19338, %r19332, %r19337;
	xor.b32  	%r19339, %r19334, %r19338;
	shf.l.wrap.b32 	%r19340, %r19339, %r19339, 8;
	add.s32 	%r19341, %r19335, %r19340;
	xor.b32  	%r19342, %r19337, %r19341;
	shf.l.wrap.b32 	%r19343, %r19342, %r19342, 7;
	add.s32 	%r19344, %r19305, %r19299;
	xor.b32  	%r19345, %r19316, %r19344;
	shf.l.wrap.b32 	%r19346, %r19345, %r19345, 16;
	add.s32 	%r19347, %r19329, %r19346;
	xor.b32  	%r19348, %r19299, %r19347;
	shf.l.wrap.b32 	%r19349, %r19348, %r19348, 12;
	add.s32 	%r19350, %r19344, %r19349;
	xor.b32  	%r19351, %r19346, %r19350;
	shf.l.wrap.b32 	%r19352, %r19351, %r19351, 8;
	add.s32 	%r19353, %r19347, %r19352;
	xor.b32  	%r19354, %r19349, %r19353;
	shf.l.wrap.b32 	%r19355, %r19354, %r19354, 7;
	add.s32 	%r19356, %r19314, %r19310;
	xor.b32  	%r19357, %r19328, %r19356;
	shf.l.wrap.b32 	%r19358, %r19357, %r19357, 16;
	add.s32 	%r19359, %r19297, %r19358;
	xor.b32  	%r19360, %r19310, %r19359;
	shf.l.wrap.b32 	%r19361, %r19360, %r19360, 12;
	add.s32 	%r19362, %r19356, %r19361;
	xor.b32  	%r19363, %r19358, %r19362;
	shf.l.wrap.b32 	%r19364, %r19363, %r19363, 8;
	add.s32 	%r19365, %r19359, %r19364;
	xor.b32  	%r19366, %r19361, %r19365;
	shf.l.wrap.b32 	%r19367, %r19366, %r19366, 7;
	add.s32 	%r19368, %r19326, %r19319;
	xor.b32  	%r19369, %r19296, %r19368;
	shf.l.wrap.b32 	%r19370, %r19369, %r19369, 16;
	add.s32 	%r19371, %r19308, %r19370;
	xor.b32  	%r19372, %r19319, %r19371;
	shf.l.wrap.b32 	%r19373, %r19372, %r19372, 12;
	add.s32 	%r19374, %r19368, %r19373;
	xor.b32  	%r19375, %r19370, %r19374;
	shf.l.wrap.b32 	%r19376, %r19375, %r19375, 8;
	add.s32 	%r19377, %r19371, %r19376;
	xor.b32  	%r19378, %r19373, %r19377;
	shf.l.wrap.b32 	%r19379, %r19378, %r19378, 7;
	add.s32 	%r19380, %r19338, %r19355;
	xor.b32  	%r19381, %r19376, %r19380;
	shf.l.wrap.b32 	%r19382, %r19381, %r19381, 16;
	add.s32 	%r19383, %r19365, %r19382;
	xor.b32  	%r19384, %r19355, %r19383;
	shf.l.wrap.b32 	%r19385, %r19384, %r19384, 12;
	add.s32 	%r19386, %r19380, %r19385;
	xor.b32  	%r19387, %r19382, %r19386;
	shf.l.wrap.b32 	%r19388, %r19387, %r19387, 8;
	add.s32 	%r19389, %r19383, %r19388;
	xor.b32  	%r19390, %r19385, %r19389;
	shf.l.wrap.b32 	%r19391, %r19390, %r19390, 7;
	add.s32 	%r19392, %r19350, %r19367;
	xor.b32  	%r19393, %r19340, %r19392;
	shf.l.wrap.b32 	%r19394, %r19393, %r19393, 16;
	add.s32 	%r19395, %r19377, %r19394;
	xor.b32  	%r19396, %r19367, %r19395;
	shf.l.wrap.b32 	%r19397, %r19396, %r19396, 12;
	add.s32 	%r19398, %r19392, %r19397;
	xor.b32  	%r19399, %r19394, %r19398;
	shf.l.wrap.b32 	%r19400, %r19399, %r19399, 8;
	add.s32 	%r19401, %r19395, %r19400;
	xor.b32  	%r19402, %r19397, %r19401;
	shf.l.wrap.b32 	%r19403, %r19402, %r19402, 7;
	add.s32 	%r19404, %r19362, %r19379;
	xor.b32  	%r19405, %r19352, %r19404;
	shf.l.wrap.b32 	%r19406, %r19405, %r19405, 16;
	add.s32 	%r19407, %r19341, %r19406;
	xor.b32  	%r19408, %r19379, %r19407;
	shf.l.wrap.b32 	%r19409, %r19408, %r19408, 12;
	add.s32 	%r19410, %r19404, %r19409;
	xor.b32  	%r19411, %r19406, %r19410;
	shf.l.wrap.b32 	%r19412, %r19411, %r19411, 8;
	add.s32 	%r19413, %r19407, %r19412;
	xor.b32  	%r19414, %r19409, %r19413;
	shf.l.wrap.b32 	%r19415, %r19414, %r19414, 7;
	add.s32 	%r19416, %r19374, %r19343;
	xor.b32  	%r19417, %r19364, %r19416;
	shf.l.wrap.b32 	%r19418, %r19417, %r19417, 16;
	add.s32 	%r19419, %r19353, %r19418;
	xor.b32  	%r19420, %r19343, %r19419;
	shf.l.wrap.b32 	%r19421, %r19420, %r19420, 12;
	add.s32 	%r19422, %r19416, %r19421;
	xor.b32  	%r19423, %r19418, %r19422;
	shf.l.wrap.b32 	%r19424, %r19423, %r19423, 8;
	add.s32 	%r19425, %r19419, %r19424;
	xor.b32  	%r19426, %r19421, %r19425;
	shf.l.wrap.b32 	%r19427, %r19426, %r19426, 7;
	add.s32 	%r19428, %r19386, %r19427;
	xor.b32  	%r19429, %r19400, %r19428;
	shf.l.wrap.b32 	%r19430, %r19429, %r19429, 16;
	add.s32 	%r19431, %r19413, %r19430;
	xor.b32  	%r19432, %r19427, %r19431;
	shf.l.wrap.b32 	%r19433, %r19432, %r19432, 12;
	add.s32 	%r19434, %r19428, %r19433;
	xor.b32  	%r19435, %r19430, %r19434;
	shf.l.wrap.b32 	%r19436, %r19435, %r19435, 8;
	add.s32 	%r19437, %r19431, %r19436;
	xor.b32  	%r19438, %r19433, %r19437;
	shf.l.wrap.b32 	%r19439, %r19438, %r19438, 7;
	add.s32 	%r19440, %r19398, %r19391;
	xor.b32  	%r19441, %r19412, %r19440;
	shf.l.wrap.b32 	%r19442, %r19441, %r19441, 16;
	add.s32 	%r19443, %r19425, %r19442;
	xor.b32  	%r19444, %r19391, %r19443;
	shf.l.wrap.b32 	%r19445, %r19444, %r19444, 12;
	add.s32 	%r19446, %r19440, %r19445;
	xor.b32  	%r19447, %r19442, %r19446;
	shf.l.wrap.b32 	%r19448, %r19447, %r19447, 8;
	add.s32 	%r19449, %r19443, %r19448;
	xor.b32  	%r19450, %r19445, %r19449;
	shf.l.wrap.b32 	%r19451, %r19450, %r19450, 7;
	add.s32 	%r19452, %r19410, %r19403;
	xor.b32  	%r19453, %r19424, %r19452;
	shf.l.wrap.b32 	%r19454, %r19453, %r19453, 16;
	add.s32 	%r19455, %r19389, %r19454;
	xor.b32  	%r19456, %r19403, %r19455;
	shf.l.wrap.b32 	%r19457, %r19456, %r19456, 12;
	add.s32 	%r19458, %r19452, %r19457;
	xor.b32  	%r19459, %r19454, %r19458;
	shf.l.wrap.b32 	%r19460, %r19459, %r19459, 8;
	add.s32 	%r19461, %r19455, %r19460;
	xor.b32  	%r19462, %r19457, %r19461;
	shf.l.wrap.b32 	%r19463, %r19462, %r19462, 7;
	add.s32 	%r19464, %r19422, %r19415;
	xor.b32  	%r19465, %r19388, %r19464;
	shf.l.wrap.b32 	%r19466, %r19465, %r19465, 16;
	add.s32 	%r19467, %r19401, %r19466;
	xor.b32  	%r19468, %r19415, %r19467;
	shf.l.wrap.b32 	%r19469, %r19468, %r19468, 12;
	add.s32 	%r19470, %r19464, %r19469;
	xor.b32  	%r19471, %r19466, %r19470;
	shf.l.wrap.b32 	%r19472, %r19471, %r19471, 8;
	add.s32 	%r19473, %r19467, %r19472;
	xor.b32  	%r19474, %r19469, %r19473;
	shf.l.wrap.b32 	%r19475, %r19474, %r19474, 7;
	add.s32 	%r19476, %r19434, %r19451;
	xor.b32  	%r19477, %r19472, %r19476;
	shf.l.wrap.b32 	%r19478, %r19477, %r19477, 16;
	add.s32 	%r19479, %r19461, %r19478;
	xor.b32  	%r19480, %r19451, %r19479;
	shf.l.wrap.b32 	%r19481, %r19480, %r19480, 12;
	add.s32 	%r19482, %r19476, %r19481;
	xor.b32  	%r19483, %r19478, %r19482;
	shf.l.wrap.b32 	%r19484, %r19483, %r19483, 8;
	add.s32 	%r19485, %r19479, %r19484;
	xor.b32  	%r19486, %r19481, %r19485;
	shf.l.wrap.b32 	%r19487, %r19486, %r19486, 7;
	add.s32 	%r19488, %r19446, %r19463;
	xor.b32  	%r19489, %r19436, %r19488;
	shf.l.wrap.b32 	%r19490, %r19489, %r19489, 16;
	add.s32 	%r19491, %r19473, %r19490;
	xor.b32  	%r19492, %r19463, %r19491;
	shf.l.wrap.b32 	%r19493, %r19492, %r19492, 12;
	add.s32 	%r19494, %r19488, %r19493;
	xor.b32  	%r19495, %r19490, %r19494;
	shf.l.wrap.b32 	%r19496, %r19495, %r19495, 8;
	add.s32 	%r19497, %r19491, %r19496;
	xor.b32  	%r19498, %r19493, %r19497;
	shf.l.wrap.b32 	%r19499, %r19498, %r19498, 7;
	add.s32 	%r19500, %r19458, %r19475;
	xor.b32  	%r19501, %r19448, %r19500;
	shf.l.wrap.b32 	%r19502, %r19501, %r19501, 16;
	add.s32 	%r19503, %r19437, %r19502;
	xor.b32  	%r19504, %r19475, %r19503;
	shf.l.wrap.b32 	%r19505, %r19504, %r19504, 12;
	add.s32 	%r19506, %r19500, %r19505;
	xor.b32  	%r19507, %r19502, %r19506;
	shf.l.wrap.b32 	%r19508, %r19507, %r19507, 8;
	add.s32 	%r19509, %r19503, %r19508;
	xor.b32  	%r19510, %r19505, %r19509;
	shf.l.wrap.b32 	%r19511, %r19510, %r19510, 7;
	add.s32 	%r19512, %r19470, %r19439;
	xor.b32  	%r19513, %r19460, %r19512;
	shf.l.wrap.b32 	%r19514, %r19513, %r19513, 16;
	add.s32 	%r19515, %r19449, %r19514;
	xor.b32  	%r19516, %r19439, %r19515;
	shf.l.wrap.b32 	%r19517, %r19516, %r19516, 12;
	add.s32 	%r19518, %r19512, %r19517;
	xor.b32  	%r19519, %r19514, %r19518;
	shf.l.wrap.b32 	%r19520, %r19519, %r19519, 8;
	add.s32 	%r19521, %r19515, %r19520;
	xor.b32  	%r19522, %r19517, %r19521;
	shf.l.wrap.b32 	%r19523, %r19522, %r19522, 7;
	add.s32 	%r19524, %r19482, %r19523;
	xor.b32  	%r19525, %r19496, %r19524;
	shf.l.wrap.b32 	%r19526, %r19525, %r19525, 16;
	add.s32 	%r19527, %r19509, %r19526;
	xor.b32  	%r19528, %r19523, %r19527;
	shf.l.wrap.b32 	%r19529, %r19528, %r19528, 12;
	add.s32 	%r19530, %r19524, %r19529;
	xor.b32  	%r19531, %r19526, %r19530;
	shf.l.wrap.b32 	%r19532, %r19531, %r19531, 8;
	add.s32 	%r19533, %r19494, %r19487;
	xor.b32  	%r19534, %r19508, %r19533;
	shf.l.wrap.b32 	%r19535, %r19534, %r19534, 16;
	add.s32 	%r19536, %r19521, %r19535;
	xor.b32  	%r19537, %r19487, %r19536;
	shf.l.wrap.b32 	%r19538, %r19537, %r19537, 12;
	add.s32 	%r19539, %r19533, %r19538;
	xor.b32  	%r19540, %r19535, %r19539;
	shf.l.wrap.b32 	%r19541, %r19540, %r19540, 8;
	add.s32 	%r19542, %r19536, %r19541;
	xor.b32  	%r19543, %r19538, %r19542;
	shf.l.wrap.b32 	%r19544, %r19543, %r19543, 7;
	add.s32 	%r19545, %r19506, %r19499;
	xor.b32  	%r19546, %r19520, %r19545;
	shf.l.wrap.b32 	%r19547, %r19546, %r19546, 16;
	add.s32 	%r19548, %r19485, %r19547;
	xor.b32  	%r19549, %r19499, %r19548;
	shf.l.wrap.b32 	%r19550, %r19549, %r19549, 12;
	add.s32 	%r19551, %r19545, %r19550;
	xor.b32  	%r19552, %r19547, %r19551;
	shf.l.wrap.b32 	%r19553, %r19552, %r19552, 8;
	add.s32 	%r19554, %r19548, %r19553;
	xor.b32  	%r19555, %r19550, %r19554;
	shf.l.wrap.b32 	%r19556, %r19555, %r19555, 7;
	add.s32 	%r19557, %r19518, %r19511;
	xor.b32  	%r19558, %r19484, %r19557;
	shf.l.wrap.b32 	%r19559, %r19558, %r19558, 16;
	add.s32 	%r19560, %r19497, %r19559;
	xor.b32  	%r19561, %r19511, %r19560;
	shf.l.wrap.b32 	%r19562, %r19561, %r19561, 12;
	add.s32 	%r19563, %r19557, %r19562;
	xor.b32  	%r19564, %r19559, %r19563;
	shf.l.wrap.b32 	%r19565, %r19564, %r19564, 8;
	add.s32 	%r19566, %r19560, %r19565;
	add.s32 	%r19567, %r19530, %r19544;
	xor.b32  	%r19568, %r19565, %r19567;
	shf.l.wrap.b32 	%r19569, %r19568, %r19568, 16;
	add.s32 	%r19570, %r19554, %r19569;
	xor.b32  	%r19571, %r19544, %r19570;
	shr.u32 	%r19572, %r19571, 20;
	add.s32 	%r19573, %r19567, %r19572;
	add.s32 	%r19574, %r19539, %r19556;
	xor.b32  	%r19575, %r19532, %r19574;
	shf.l.wrap.b32 	%r19576, %r19575, %r19575, 16;
	add.s32 	%r19577, %r19566, %r19576;
	xor.b32  	%r19578, %r19556, %r19577;
	shr.u32 	%r19579, %r19578, 20;
	add.s32 	%r19580, %r19574, %r19579;
	add.s32 	%r19581, %r18893, %r19573;
	add.s32 	%r19582, %r18905, %r19580;
	not.b32 	%r19583, %r22654;
	add.s32 	%r19584, %r1499, %r19583;
	mov.u32 	%r19585, %ctaid.x;
	shl.b32 	%r19586, %r19585, 11;
	mov.u32 	%r19587, %tid.x;
	and.b32  	%r19588, %r19587, 31;
	or.b32  	%r19589, %r19586, %r19588;
	shl.b32 	%r19590, %r19587, 3;
	and.b32  	%r19591, %r19590, 7936;
	add.s32 	%r19592, %r22408, %r19591;
	add.s32 	%r19593, %r19589, %r19592;
	shr.u32 	%r19594, %r19593, %r19584;
	and.b32  	%r19595, %r19594, 1;
	setp.eq.b32 	%p190, %r19595, 1;
	selp.b32 	%r19596, %r19582, %r19581, %p190;
	cvt.u16.u32 	%rs290, %r19596;
	and.b16  	%rs376, %rs290, 1;
	and.b16  	%rs291, %rs374, 255;
	setp.ne.s16 	%p191, %rs291, 1;
	@%p191 bra 	$L__BB7_214;
	ld.param.u64 	%rd287, [fused_batch_pir_kernel_transposed_4_param_1];
	not.b32 	%r19597, %r22654;
	add.s32 	%r19598, %r1499, %r19597;
	mov.u32 	%r19599, %ctaid.x;
	shl.b32 	%r19600, %r19599, 11;
	mov.u32 	%r19601, %tid.x;
	and.b32  	%r19602, %r19601, 31;
	or.b32  	%r19603, %r19600, %r19602;
	shl.b32 	%r19604, %r19601, 3;
	and.b32  	%r19605, %r19604, 7936;
	add.s32 	%r19606, %r22408, %r19605;
	add.s32 	%r19607, %r19603, %r19606;
	shr.u32 	%r19608, %r19607, %r19598;
	and.b32  	%r19609, %r19608, 1;
	setp.eq.b32 	%p192, %r19609, 1;
	cvt.s64.s32 	%rd184, %r22654;
	cvta.to.global.u64 	%rd185, %rd287;
	mul.wide.s32 	%rd186, %r22654, 16;
	add.s64 	%rd187, %rd185, %rd186;
	ld.global.u32 	%r19610, [%rd187+4900];
	selp.b32 	%r19611, %r22659, %r22658, %p192;
	xor.b32  	%r19612, %r19611, %r19610;
	selp.b32 	%r19613, %r22660, %r22657, %p192;
	selp.b32 	%r22658, %r22658, %r19612, %p192;
	selp.b32 	%r22659, %r19612, %r22659, %p192;
	ld.global.u32 	%r19614, [%rd187+4904];
	xor.b32  	%r19615, %r19613, %r19614;
	selp.b32 	%r19616, %r22661, %r22656, %p192;
	selp.b32 	%r22657, %r22657, %r19615, %p192;
	selp.b32 	%r22660, %r19615, %r22660, %p192;
	ld.global.u32 	%r19617, [%rd187+4908];
	xor.b32  	%r19618, %r19616, %r19617;
	selp.b32 	%r19619, %r22662, %r22655, %p192;
	selp.b32 	%r22656, %r22656, %r19618, %p192;
	selp.b32 	%r22661, %r19618, %r22661, %p192;
	ld.global.u32 	%r19620, [%rd187+4912];
	xor.b32  	%r19621, %r19619, %r19620;
	selp.b64 	%rd188, 445, 420, %p192;
	selp.b32 	%r22655, %r22655, %r19621, %p192;
	selp.b32 	%r22662, %r19621, %r22662, %p192;
	add.s64 	%rd189, %rd188, %rd184;
	add.s64 	%rd190, %rd185, %rd189;
	ld.global.u8 	%rs292, [%rd190+4880];
	xor.b16  	%rs376, %rs292, %rs376;
$L__BB7_214:
	not.b32 	%r19622, %r22654;
	add.s32 	%r19623, %r1499, %r19622;
	mov.u32 	%r19624, %ctaid.x;
	shl.b32 	%r19625, %r19624, 11;
	mov.u32 	%r19626, %tid.x;
	and.b32  	%r19627, %r19626, 31;
	or.b32  	%r19628, %r19625, %r19627;
	shl.b32 	%r19629, %r19626, 3;
	and.b32  	%r19630, %r19629, 7936;
	add.s32 	%r19631, %r22408, %r19630;
	add.s32 	%r19632, %r19628, %r19631;
	shr.u32 	%r19633, %r19632, %r19623;
	and.b32  	%r19634, %r19633, 1;
	setp.eq.b32 	%p193, %r19634, 1;
	selp.b32 	%r22666, %r22659, %r22658, %p193;
	selp.b32 	%r22665, %r22660, %r22657, %p193;
	selp.b32 	%r22664, %r22661, %r22656, %p193;
	selp.b32 	%r22663, %r22662, %r22655, %p193;
	add.s32 	%r22654, %r22654, 1;
	setp.lt.u32 	%p194, %r22654, %r1499;
	mov.u16 	%rs374, %rs376;
	@%p194 bra 	$L__BB7_212;
$L__BB7_215:
	and.b16  	%rs293, %rs376, 255;
	setp.ne.s16 	%p195, %rs293, 1;
	@%p195 bra 	$L__BB7_217;
	ld.param.u64 	%rd288, [fused_batch_pir_kernel_transposed_4_param_1];
	cvta.to.global.u64 	%rd191, %rd288;
	ld.global.u32 	%r19635, [%rd191+5352];
	xor.b32  	%r22666, %r22666, %r19635;
$L__BB7_217:
	@%p195 bra 	$L__BB7_219;
	ld.param.u64 	%rd289, [fused_batch_pir_kernel_transposed_4_param_1];
	cvta.to.global.u64 	%rd192, %rd289;
	ld.global.u32 	%r19636, [%rd192+5356];
	xor.b32  	%r22665, %r22665, %r19636;
$L__BB7_219:
	@%p195 bra 	$L__BB7_221;
	ld.param.u64 	%rd290, [fused_batch_pir_kernel_transposed_4_param_1];
	cvta.to.global.u64 	%rd193, %rd290;
	ld.global.u32 	%r19637, [%rd193+5360];
	xor.b32  	%r22664, %r22664, %r19637;
$L__BB7_221:
	@%p195 bra 	$L__BB7_223;
	ld.param.u64 	%rd291, [fused_batch_pir_kernel_transposed_4_param_1];
	cvta.to.global.u64 	%rd194, %rd291;
	ld.global.u32 	%r19638, [%rd194+5364];
	xor.b32  	%r22663, %r22663, %r19638;
$L__BB7_223:
	ld.param.u32 	%r21814, [fused_batch_pir_kernel_transposed_4_param_4];
	mov.u32 	%r19640, %ctaid.x;
	shl.b32 	%r19641, %r19640, 11;
	mov.u32 	%r19642, %tid.x;
	and.b32  	%r19643, %r19642, 31;
	or.b32  	%r19644, %r19641, %r19643;
	shl.b32 	%r19645, %r19642, 3;
	and.b32  	%r19646, %r19645, 7936;
	add.s32 	%r19647, %r22408, %r19646;
	add.s32 	%r19648, %r19644, %r19647;
	setp.ge.s32 	%p199, %r19648, %r21814;
	mov.b32 	%r22687, 0;
	mov.u32 	%r22688, %r22687;
	mov.u32 	%r22689, %r22687;
	mov.u32 	%r22690, %r22687;
	@%p199 bra 	$L__BB7_237;
	ld.param.u64 	%rd292, [fused_batch_pir_kernel_transposed_4_param_1];
	cvta.to.global.u64 	%rd195, %rd292;
	ld.global.u8 	%rs297, [%rd195+5385];
	max.u16 	%rs298, %rs297, 11;
	cvt.u32.u16 	%r19649, %rs298;
	add.s32 	%r22678, %r19649, -11;
	ld.shared.u32 	%r22690, [s_mem+49564];
	ld.shared.v4.u32 	{%r22689, %r22688, %r22687, %r19650}, [s_mem+49568];
	mov.b64 	%rd196, {%r22687, %r19650};
	shr.u64 	%rd197, %rd196, 32;
	cvt.u16.u64 	%rs379, %rd197;
	cvt.u32.u16 	%r1554, %rs297;
	setp.ge.u32 	%p200, %r22678, %r1554;
	@%p200 bra 	$L__BB7_229;
	mov.u16 	%rs377, %rs379;
$L__BB7_226:
	ld.const.u32 	%r19651, [CHACHA_CONSTANTS];
	add.s32 	%r19652, %r19651, %r22690;
	shf.l.wrap.b32 	%r19653, %r19652, %r19652, 16;
	add.s32 	%r19654, %r22690, %r19653;
	xor.b32  	%r19655, %r22690, %r19654;
	shf.l.wrap.b32 	%r19656, %r19655, %r19655, 12;
	add.s32 	%r19657, %r19652, %r19656;
	xor.b32  	%r19658, %r19653, %r19657;
	shf.l.wrap.b32 	%r19659, %r19658, %r19658, 8;
	add.s32 	%r19660, %r19654, %r19659;
	xor.b32  	%r19661, %r19656, %r19660;
	shf.l.wrap.b32 	%r19662, %r19661, %r19661, 7;
	ld.const.u32 	%r19663, [CHACHA_CONSTANTS+4];
	add.s32 	%r19664, %r19663, %r22689;
	shf.l.wrap.b32 	%r19665, %r19664, %r19664, 16;
	add.s32 	%r19666, %r22689, %r19665;
	xor.b32  	%r19667, %r22689, %r19666;
	shf.l.wrap.b32 	%r19668, %r19667, %r19667, 12;
	add.s32 	%r19669, %r19664, %r19668;
	xor.b32  	%r19670, %r19665, %r19669;
	shf.l.wrap.b32 	%r19671, %r19670, %r19670, 8;
	add.s32 	%r19672, %r19666, %r19671;
	xor.b32  	%r19673, %r19668, %r19672;
	shf.l.wrap.b32 	%r19674, %r19673, %r19673, 7;
	ld.const.u32 	%r19675, [CHACHA_CONSTANTS+8];
	add.s32 	%r19676, %r19675, %r22688;
	shf.l.wrap.b32 	%r19677, %r19676, %r19676, 16;
	add.s32 	%r19678, %r22688, %r19677;
	xor.b32  	%r19679, %r22688, %r19678;
	shf.l.wrap.b32 	%r19680, %r19679, %r19679, 12;
	add.s32 	%r19681, %r19676, %r19680;
	xor.b32  	%r19682, %r19677, %r19681;
	shf.l.wrap.b32 	%r19683, %r19682, %r19682, 8;
	add.s32 	%r19684, %r19678, %r19683;
	xor.b32  	%r19685, %r19680, %r19684;
	shf.l.wrap.b32 	%r19686, %r19685, %r19685, 7;
	ld.const.u32 	%r19687, [CHACHA_CONSTANTS+12];
	add.s32 	%r19688, %r19687, %r22687;
	shf.l.wrap.b32 	%r19689, %r19688, %r19688, 16;
	add.s32 	%r19690, %r22687, %r19689;
	xor.b32  	%r19691, %r22687, %r19690;
	shf.l.wrap.b32 	%r19692, %r19691, %r19691, 12;
	add.s32 	%r19693, %r19688, %r19692;
	xor.b32  	%r19694, %r19689, %r19693;
	shf.l.wrap.b32 	%r19695, %r19694, %r19694, 8;
	add.s32 	%r19696, %r19690, %r19695;
	xor.b32  	%r19697, %r19692, %r19696;
	shf.l.wrap.b32 	%r19698, %r19697, %r19697, 7;
	add.s32 	%r19699, %r19657, %r19674;
	xor.b32  	%r19700, %r19695, %r19699;
	shf.l.wrap.b32 	%r19701, %r19700, %r19700, 16;
	add.s32 	%r19702, %r19684, %r19701;
	xor.b32  	%r19703, %r19674, %r19702;
	shf.l.wrap.b32 	%r19704, %r19703, %r19703, 12;
	add.s32 	%r19705, %r19699, %r19704;
	xor.b32  	%r19706, %r19701, %r19705;
	shf.l.wrap.b32 	%r19707, %r19706, %r19706, 8;
	add.s32 	%r19708, %r19702, %r19707;
	xor.b32  	%r19709, %r19704, %r19708;
	shf.l.wrap.b32 	%r19710, %r19709, %r19709, 7;
	add.s32 	%r19711, %r19669, %r19686;
	xor.b32  	%r19712, %r19659, %r19711;
	shf.l.wrap.b32 	%r19713, %r19712, %r19712, 16;
	add.s32 	%r19714, %r19696, %r19713;
	xor.b32  	%r19715, %r19686, %r19714;
	shf.l.wrap.b32 	%r19716, %r19715, %r19715, 12;
	add.s32 	%r19717, %r19711, %r19716;
	xor.b32  	%r19718, %r19713, %r19717;
	shf.l.wrap.b32 	%r19719, %r19718, %r19718, 8;
	add.s32 	%r19720, %r19714, %r19719;
	xor.b32  	%r19721, %r19716, %r19720;
	shf.l.wrap.b32 	%r19722, %r19721, %r19721, 7;
	add.s32 	%r19723, %r19681, %r19698;
	xor.b32  	%r19724, %r19671, %r19723;
	shf.l.wrap.b32 	%r19725, %r19724, %r19724, 16;
	add.s32 	%r19726, %r19660, %r19725;
	xor.b32  	%r19727, %r19698, %r19726;
	shf.l.wrap.b32 	%r19728, %r19727, %r19727, 12;
	add.s32 	%r19729, %r19723, %r19728;
	xor.b32  	%r19730, %r19725, %r19729;
	shf.l.wrap.b32 	%r19731, %r19730, %r19730, 8;
	add.s32 	%r19732, %r19726, %r19731;
	xor.b32  	%r19733, %r19728, %r19732;
	shf.l.wrap.b32 	%r19734, %r19733, %r19733, 7;
	add.s32 	%r19735, %r19693, %r19662;
	xor.b32  	%r19736, %r19683, %r19735;
	shf.l.wrap.b32 	%r19737, %r19736, %r19736, 16;
	add.s32 	%r19738, %r19672, %r19737;
	xor.b32  	%r19739, %r19662, %r19738;
	shf.l.wrap.b32 	%r19740, %r19739, %r19739, 12;
	add.s32 	%r19741, %r19735, %r19740;
	xor.b32  	%r19742, %r19737, %r19741;
	shf.l.wrap.b32 	%r19743, %r19742, %r19742, 8;
	add.s32 	%r19744, %r19738, %r19743;
	xor.b32  	%r19745, %r19740, %r19744;
	shf.l.wrap.b32 	%r19746, %r19745, %r19745, 7;
	add.s32 	%r19747, %r19705, %r19746;
	xor.b32  	%r19748, %r19719, %r19747;
	shf.l.wrap.b32 	%r19749, %r19748, %r19748, 16;
	add.s32 	%r19750, %r19732, %r19749;
	xor.b32  	%r19751, %r19746, %r19750;
	shf.l.wrap.b32 	%r19752, %r19751, %r19751, 12;
	add.s32 	%r19753, %r19747, %r19752;
	xor.b32  	%r19754, %r19749, %r19753;
	shf.l.wrap.b32 	%r19755, %r19754, %r19754, 8;
	add.s32 	%r19756, %r19750, %r19755;
	xor.b32  	%r19757, %r19752, %r19756;
	shf.l.wrap.b32 	%r19758, %r19757, %r19757, 7;
	add.s32 	%r19759, %r19717, %r19710;
	xor.b32  	%r19760, %r19731, %r19759;
	shf.l.wrap.b32 	%r19761, %r19760, %r19760, 16;
	add.s32 	%r19762, %r19744, %r19761;
	xor.b32  	%r19763, %r19710, %r19762;
	shf.l.wrap.b32 	%r19764, %r19763, %r19763, 12;
	add.s32 	%r19765, %r19759, %r19764;
	xor.b32  	%r19766, %r19761, %r19765;
	shf.l.wrap.b32 	%r19767, %r19766, %r19766, 8;
	add.s32 	%r19768, %r19762, %r19767;
	xor.b32  	%r19769, %r19764, %r19768;
	shf.l.wrap.b32 	%r19770, %r19769, %r19769, 7;
	add.s32 	%r19771, %r19729, %r19722;
	xor.b32  	%r19772, %r19743, %r19771;
	shf.l.wrap.b32 	%r19773, %r19772, %r19772, 16;
	add.s32 	%r19774, %r19708, %r19773;
	xor.b32  	%r19775, %r19722, %r19774;
	shf.l.wrap.b32 	%r19776, %r19775, %r19775, 12;
	add.s32 	%r19777, %r19771, %r19776;
	xor.b32  	%r19778, %r19773, %r19777;
	shf.l.wrap.b32 	%r19779, %r19778, %r19778, 8;
	add.s32 	%r19780, %r19774, %r19779;
	xor.b32  	%r19781, %r19776, %r19780;
	shf.l.wrap.b32 	%r19782, %r19781, %r19781, 7;
	add.s32 	%r19783, %r19741, %r19734;
	xor.b32  	%r19784, %r19707, %r19783;
	shf.l.wrap.b32 	%r19785, %r19784, %r19784, 16;
	add.s32 	%r19786, %r19720, %r19785;
	xor.b32  	%r19787, %r19734, %r19786;
	shf.l.wrap.b32 	%r19788, %r19787, %r19787, 12;
	add.s32 	%r19789, %r19783, %r19788;
	xor.b32  	%r19790, %r19785, %r19789;
	shf.l.wrap.b32 	%r19791, %r19790, %r19790, 8;
	add.s32 	%r19792, %r19786, %r19791;
	xor.b32  	%r19793, %r19788, %r19792;
	shf.l.wrap.b32 	%r19794, %r19793, %r19793, 7;
	add.s32 	%r19795, %r19753, %r19770;
	xor.b32  	%r19796, %r19791, %r19795;
	shf.l.wrap.b32 	%r19797, %r19796, %r19796, 16;
	add.s32 	%r19798, %r19780, %r19797;
	xor.b32  	%r19799, %r19770, %r19798;
	shf.l.wrap.b32 	%r19800, %r19799, %r19799, 12;
	add.s32 	%r19801, %r19795, %r19800;
	xor.b32  	%r19802, %r19797, %r19801;
	shf.l.wrap.b32 	%r19803, %r19802, %r19802, 8;
	add.s32 	%r19804, %r19798, %r19803;
	xor.b32  	%r19805, %r19800, %r19804;
	shf.l.wrap.b32 	%r19806, %r19805, %r19805, 7;
	add.s32 	%r19807, %r19765, %r19782;
	xor.b32  	%r19808, %r19755, %r19807;
	shf.l.wrap.b32 	%r19809, %r19808, %r19808, 16;
	add.s32 	%r19810, %r19792, %r19809;
	xor.b32  	%r19811, %r19782, %r19810;
	shf.l.wrap.b32 	%r19812, %r19811, %r19811, 12;
	add.s32 	%r19813, %r19807, %r19812;
	xor.b32  	%r19814, %r19809, %r19813;
	shf.l.wrap.b32 	%r19815, %r19814, %r19814, 8;
	add.s32 	%r19816, %r19810, %r19815;
	xor.b32  	%r19817, %r19812, %r19816;
	shf.l.wrap.b32 	%r19818, %r19817, %r19817, 7;
	add.s32 	%r19819, %r19777, %r19794;
	xor.b32  	%r19820, %r19767, %r19819;
	shf.l.wrap.b32 	%r19821, %r19820, %r19820, 16;
	add.s32 	%r19822, %r19756, %r19821;
	xor.b32  	%r19823, %r19794, %r19822;
	shf.l.wrap.b32 	%r19824, %r19823, %r19823, 12;
	add.s32 	%r19825, %r19819, %r19824;
	xor.b32  	%r19826, %r19821, %r19825;
	shf.l.wrap.b32 	%r19827, %r19826, %r19826, 8;
	add.s32 	%r19828, %r19822, %r19827;
	xor.b32  	%r19829, %r19824, %r19828;
	shf.l.wrap.b32 	%r19830, %r19829, %r19829, 7;
	add.s32 	%r19831, %r19789, %r19758;
	xor.b32  	%r19832, %r19779, %r19831;
	shf.l.wrap.b32 	%r19833, %r19832, %r19832, 16;
	add.s32 	%r19834, %r19768, %r19833;
	xor.b32  	%r19835, %r19758, %r19834;
	shf.l.wrap.b32 	%r19836, %r19835, %r19835, 12;
	add.s32 	%r19837, %r19831, %r19836;
	xor.b32  	%r19838, %r19833, %r19837;
	shf.l.wrap.b32 	%r19839, %r19838, %r19838, 8;
	add.s32 	%r19840, %r19834, %r19839;
	xor.b32  	%r19841, %r19836, %r19840;
	shf.l.wrap.b32 	%r19842, %r19841, %r19841, 7;
	add.s32 	%r19843, %r19801, %r19842;
	xor.b32  	%r19844, %r19815, %r19843;
	shf.l.wrap.b32 	%r19845, %r19844, %r19844, 16;
	add.s32 	%r19846, %r19828, %r19845;
	xor.b32  	%r19847, %r19842, %r19846;
	shf.l.wrap.b32 	%r19848, %r19847, %r19847, 12;
	add.s32 	%r19849, %r19843, %r19848;
	xor.b32  	%r19850, %r19845, %r19849;
	shf.l.wrap.b32 	%r19851, %r19850, %r19850, 8;
	add.s32 	%r19852, %r19846, %r19851;
	xor.b32  	%r19853, %r19848, %r19852;
	shf.l.wrap.b32 	%r19854, %r19853, %r19853, 7;
	add.s32 	%r19855, %r19813, %r19806;
	xor.b32  	%r19856, %r19827, %r19855;
	shf.l.wrap.b32 	%r19857, %r19856, %r19856, 16;
	add.s32 	%r19858, %r19840, %r19857;
	xor.b32  	%r19859, %r19806, %r19858;
	shf.l.wrap.b32 	%r19860, %r19859, %r19859, 12;
	add.s32 	%r19861, %r19855, %r19860;
	xor.b32  	%r19862, %r19857, %r19861;
	shf.l.wrap.b32 	%r19863, %r19862, %r19862, 8;
	add.s32 	%r19864, %r19858, %r19863;
	xor.b32  	%r19865, %r19860, %r19864;
	shf.l.wrap.b32 	%r19866, %r19865, %r19865, 7;
	add.s32 	%r19867, %r19825, %r19818;
	xor.b32  	%r19868, %r19839, %r19867;
	shf.l.wrap.b32 	%r19869, %r19868, %r19868, 16;
	add.s32 	%r19870, %r19804, %r19869;
	xor.b32  	%r19871, %r19818, %r19870;
	shf.l.wrap.b32 	%r19872, %r19871, %r19871, 12;
	add.s32 	%r19873, %r19867, %r19872;
	xor.b32  	%r19874, %r19869, %r19873;
	shf.l.wrap.b32 	%r19875, %r19874, %r19874, 8;
	add.s32 	%r19876, %r19870, %r19875;
	xor.b32  	%r19877, %r19872, %r19876;
	shf.l.wrap.b32 	%r19878, %r19877, %r19877, 7;
	add.s32 	%r19879, %r19837, %r19830;
	xor.b32  	%r19880, %r19803, %r19879;
	shf.l.wrap.b32 	%r19881, %r19880, %r19880, 16;
	add.s32 	%r19882, %r19816, %r19881;
	xor.b32  	%r19883, %r19830, %r19882;
	shf.l.wrap.b32 	%r19884, %r19883, %r19883, 12;
	add.s32 	%r19885, %r19879, %r19884;
	xor.b32  	%r19886, %r19881, %r19885;
	shf.l.wrap.b32 	%r19887, %r19886, %r19886, 8;
	add.s32 	%r19888, %r19882, %r19887;
	xor.b32  	%r19889, %r19884, %r19888;
	shf.l.wrap.b32 	%r19890, %r19889, %r19889, 7;
	add.s32 	%r19891, %r19849, %r19866;
	xor.b32  	%r19892, %r19887, %r19891;
	shf.l.wrap.b32 	%r19893, %r19892, %r19892, 16;
	add.s32 	%r19894, %r19876, %r19893;
	xor.b32  	%r19895, %r19866, %r19894;
	shf.l.wrap.b32 	%r19896, %r19895, %r19895, 12;
	add.s32 	%r19897, %r19891, %r19896;
	xor.b32  	%r19898, %r19893, %r19897;
	shf.l.wrap.b32 	%r19899, %r19898, %r19898, 8;
	add.s32 	%r19900, %r19894, %r19899;
	xor.b32  	%r19901, %r19896, %r19900;
	shf.l.wrap.b32 	%r19902, %r19901, %r19901, 7;
	add.s32 	%r19903, %r19861, %r19878;
	xor.b32  	%r19904, %r19851, %r19903;
	shf.l.wrap.b32 	%r19905, %r19904, %r19904, 16;
	add.s32 	%r19906, %r19888, %r19905;
	xor.b32  	%r19907, %r19878, %r19906;
	shf.l.wrap.b32 	%r19908, %r19907, %r19907, 12;
	add.s32 	%r19909, %r19903, %r19908;
	xor.b32  	%r19910, %r19905, %r19909;
	shf.l.wrap.b32 	%r19911, %r19910, %r19910, 8;
	add.s32 	%r19912, %r19906, %r19911;
	xor.b32  	%r19913, %r19908, %r19912;
	shf.l.wrap.b32 	%r19914, %r19913, %r19913, 7;
	add.s32 	%r19915, %r19873, %r19890;
	xor.b32  	%r19916, %r19863, %r19915;
	shf.l.wrap.b32 	%r19917, %r19916, %r19916, 16;
	add.s32 	%r19918, %r19852, %r19917;
	xor.b32  	%r19919, %r19890, %r19918;
	shf.l.wrap.b32 	%r19920, %r19919, %r19919, 12;
	add.s32 	%r19921, %r19915, %r19920;
	xor.b32  	%r19922, %r19917, %r19921;
	shf.l.wrap.b32 	%r19923, %r19922, %r19922, 8;
	add.s32 	%r19924, %r19918, %r19923;
	xor.b32  	%r19925, %r19920, %r19924;
	shf.l.wrap.b32 	%r19926, %r19925, %r19925, 7;
	add.s32 	%r19927, %r19885, %r19854;
	xor.b32  	%r19928, %r19875, %r19927;
	shf.l.wrap.b32 	%r19929, %r19928, %r19928, 16;
	add.s32 	%r19930, %r19864, %r19929;
	xor.b32  	%r19931, %r19854, %r19930;
	shf.l.wrap.b32 	%r19932, %r19931, %r19931, 12;
	add.s32 	%r19933, %r19927, %r19932;
	xor.b32  	%r19934, %r19929, %r19933;
	shf.l.wrap.b32 	%r19935, %r19934, %r19934, 8;
	add.s32 	%r19936, %r19930, %r19935;
	xor.b32  	%r19937, %r19932, %r19936;
	shf.l.wrap.b32 	%r19938, %r19937, %r19937, 7;
	add.s32 	%r19939, %r19897, %r19938;
	xor.b32  	%r19940, %r19911, %r19939;
	shf.l.wrap.b32 	%r19941, %r19940, %r19940, 16;
	add.s32 	%r19942, %r19924, %r19941;
	xor.b32  	%r19943, %r19938, %r19942;
	shf.l.wrap.b32 	%r19944, %r19943, %r19943, 12;
	add.s32 	%r19945, %r19939, %r19944;
	xor.b32  	%r19946, %r19941, %r19945;
	shf.l.wrap.b32 	%r19947, %r19946, %r19946, 8;
	add.s32 	%r19948, %r19942, %r19947;
	xor.b32  	%r19949, %r19944, %r19948;
	shf.l.wrap.b32 	%r19950, %r19949, %r19949, 7;
	add.s32 	%r19951, %r19909, %r19902;
	xor.b32  	%r19952, %r19923, %r19951;
	shf.l.wrap.b32 	%r19953, %r19952, %r19952, 16;
	add.s32 	%r19954, %r19936, %r19953;
	xor.b32  	%r19955, %r19902, %r19954;
	shf.l.wrap.b32 	%r19956, %r19955, %r19955, 12;
	add.s32 	%r19957, %r19951, %r19956;
	xor.b32  	%r19958, %r19953, %r19957;
	shf.l.wrap.b32 	%r19959, %r19958, %r19958, 8;
	add.s32 	%r19960, %r19954, %r19959;
	xor.b32  	%r19961, %r19956, %r19960;
	shf.l.wrap.b32 	%r19962, %r19961, %r19961, 7;
	add.s32 	%r19963, %r19921, %r19914;
	xor.b32  	%r19964, %r19935, %r19963;
	shf.l.wrap.b32 	%r19965, %r19964, %r19964, 16;
	add.s32 	%r19966, %r19900, %r19965;
	xor.b32  	%r19967, %r19914, %r19966;
	shf.l.wrap.b32 	%r19968, %r19967, %r19967, 12;
	add.s32 	%r19969, %r19963, %r19968;
	xor.b32  	%r19970, %r19965, %r19969;
	shf.l.wrap.b32 	%r19971, %r19970, %r19970, 8;
	add.s32 	%r19972, %r19966, %r19971;
	xor.b32  	%r19973, %r19968, %r19972;
	shf.l.wrap.b32 	%r19974, %r19973, %r19973, 7;
	add.s32 	%r19975, %r19933, %r19926;
	xor.b32  	%r19976, %r19899, %r19975;
	shf.l.wrap.b32 	%r19977, %r19976, %r19976, 16;
	add.s32 	%r19978, %r19912, %r19977;
	xor.b32  	%r19979, %r19926, %r19978;
	shf.l.wrap.b32 	%r19980, %r19979, %r19979, 12;
	add.s32 	%r19981, %r19975, %r19980;
	xor.b32  	%r19982, %r19977, %r19981;
	shf.l.wrap.b32 	%r19983, %r19982, %r19982, 8;
	add.s32 	%r19984, %r19978, %r19983;
	xor.b32  	%r19985, %r19980, %r19984;
	shf.l.wrap.b32 	%r19986, %r19985, %r19985, 7;
	add.s32 	%r19987, %r19945, %r19962;
	xor.b32  	%r19988, %r19983, %r19987;
	shf.l.wrap.b32 	%r19989, %r19988, %r19988, 16;
	add.s32 	%r19990, %r19972, %r19989;
	xor.b32  	%r19991, %r19962, %r19990;
	shf.l.wrap.b32 	%r19992, %r19991, %r19991, 12;
	add.s32 	%r19993, %r19987, %r19992;
	xor.b32  	%r19994, %r19989, %r19993;
	shf.l.wrap.b32 	%r19995, %r19994, %r19994, 8;
	add.s32 	%r19996, %r19990, %r19995;
	xor.b32  	%r19997, %r19992, %r19996;
	shf.l.wrap.b32 	%r19998, %r19997, %r19997, 7;
	add.s32 	%r19999, %r19957, %r19974;
	xor.b32  	%r20000, %r19947, %r19999;
	shf.l.wrap.b32 	%r20001, %r20000, %r20000, 16;
	add.s32 	%r20002, %r19984, %r20001;
	xor.b32  	%r20003, %r19974, %r20002;
	shf.l.wrap.b32 	%r20004, %r20003, %r20003, 12;
	add.s32 	%r20005, %r19999, %r20004;
	xor.b32  	%r20006, %r20001, %r20005;
	shf.l.wrap.b32 	%r20007, %r20006, %r20006, 8;
	add.s32 	%r20008, %r20002, %r20007;
	xor.b32  	%r20009, %r20004, %r20008;
	shf.l.wrap.b32 	%r20010, %r20009, %r20009, 7;
	add.s32 	%r20011, %r19969, %r19986;
	xor.b32  	%r20012, %r19959, %r20011;
	shf.l.wrap.b32 	%r20013, %r20012, %r20012, 16;
	add.s32 	%r20014, %r19948, %r20013;
	xor.b32  	%r20015, %r19986, %r20014;
	shf.l.wrap.b32 	%r20016, %r20015, %r20015, 12;
	add.s32 	%r20017, %r20011, %r20016;
	xor.b32  	%r20018, %r20013, %r20017;
	shf.l.wrap.b32 	%r20019, %r20018, %r20018, 8;
	add.s32 	%r20020, %r20014, %r20019;
	xor.b32  	%r20021, %r20016, %r20020;
	shf.l.wrap.b32 	%r20022, %r20021, %r20021, 7;
	add.s32 	%r20023, %r19981, %r19950;
	xor.b32  	%r20024, %r19971, %r20023;
	shf.l.wrap.b32 	%r20025, %r20024, %r20024, 16;
	add.s32 	%r20026, %r19960, %r20025;
	xor.b32  	%r20027, %r19950, %r20026;
	shf.l.wrap.b32 	%r20028, %r20027, %r20027, 12;
	add.s32 	%r20029, %r20023, %r20028;
	xor.b32  	%r20030, %r20025, %r20029;
	shf.l.wrap.b32 	%r20031, %r20030, %r20030, 8;
	add.s32 	%r20032, %r20026, %r20031;
	xor.b32  	%r20033, %r20028, %r20032;
	shf.l.wrap.b32 	%r20034, %r20033, %r20033, 7;
	add.s32 	%r22682, %r19651, %r19993;
	add.s32 	%r22681, %r19663, %r20005;
	add.s32 	%r22680, %r19675, %r20017;
	add.s32 	%r22679, %r19687, %r20029;
	add.s32 	%r22683, %r22690, %r20034;
	add.s32 	%r22684, %r22689, %r19998;
	add.s32 	%r22685, %r22688, %r20010;
	add.s32 	%r22686, %r22687, %r20022;
	xor.b32  	%r20035, %r19652, 1;
	shf.l.wrap.b32 	%r20036, %r19652, %r20035, 16;
	add.s32 	%r20037, %r22690, %r20036;
	xor.b32  	%r20038, %r22690, %r20037;
	shf.l.wrap.b32 	%r20039, %r20038, %r20038, 12;
	add.s32 	%r20040, %r19652, %r20039;
	xor.b32  	%r20041, %r20036, %r20040;
	shf.l.wrap.b32 	%r20042, %r20041, %r20041, 8;
	add.s32 	%r20043, %r20037, %r20042;
	xor.b32  	%r20044, %r20039, %r20043;
	shf.l.wrap.b32 	%r20045, %r20044, %r20044, 7;
	add.s32 	%r20046, %r20040, %r19674;
	xor.b32  	%r20047, %r19695, %r20046;
	shf.l.wrap.b32 	%r20048, %r20047, %r20047, 16;
	add.s32 	%r20049, %r19684, %r20048;
	xor.b32  	%r20050, %r19674, %r20049;
	shf.l.wrap.b32 	%r20051, %r20050, %r20050, 12;
	add.s32 	%r20052, %r20046, %r20051;
	xor.b32  	%r20053, %r20048, %r20052;
	shf.l.wrap.b32 	%r20054, %r20053, %r20053, 8;
	add.s32 	%r20055, %r20049, %r20054;
	xor.b32  	%r20056, %r20051, %r20055;
	shf.l.wrap.b32 	%r20057, %r20056, %r20056, 7;
	xor.b32  	%r20058, %r20042, %r19711;
	shf.l.wrap.b32 	%r20059, %r20058, %r20058, 16;
	add.s32 	%r20060, %r19696, %r20059;
	xor.b32  	%r20061, %r19686, %r20060;
	shf.l.wrap.b32 	%r20062, %r20061, %r20061, 12;
	add.s32 	%r20063, %r19711, %r20062;
	xor.b32  	%r20064, %r20059, %r20063;
	shf.l.wrap.b32 	%r20065, %r20064, %r20064, 8;
	add.s32 	%r20066, %r20060, %r20065;
	xor.b32  	%r20067, %r20062, %r20066;
	shf.l.wrap.b32 	%r20068, %r20067, %r20067, 7;
	add.s32 	%r20069, %r20043, %r19725;
	xor.b32  	%r20070, %r19698, %r20069;
	shf.l.wrap.b32 	%r20071, %r20070, %r20070, 12;
	add.s32 	%r20072, %r19723, %r20071;
	xor.b32  	%r20073, %r19725, %r20072;
	shf.l.wrap.b32 	%r20074, %r20073, %r20073, 8;
	add.s32 	%r20075, %r20069, %r20074;
	xor.b32  	%r20076, %r20071, %r20075;
	shf.l.wrap.b32 	%r20077, %r20076, %r20076, 7;
	add.s32 	%r20078, %r19693, %r20045;
	xor.b32  	%r20079, %r19683, %r20078;
	shf.l.wrap.b32 	%r20080, %r20079, %r20079, 16;
	add.s32 	%r20081, %r19672, %r20080;
	xor.b32  	%r20082, %r20045, %r20081;
	shf.l.wrap.b32 	%r20083, %r20082, %r20082, 12;
	add.s32 	%r20084, %r20078, %r20083;
	xor.b32  	%r20085, %r20080, %r20084;
	shf.l.wrap.b32 	%r20086, %r20085, %r20085, 8;
	add.s32 	%r20087, %r20081, %r20086;
	xor.b32  	%r20088, %r20083, %r20087;
	shf.l.wrap.b32 	%r20089, %r20088, %r20088, 7;
	add.s32 	%r20090, %r20052, %r20089;
	xor.b32  	%r20091, %r20065, %r20090;
	shf.l.wrap.b32 	%r20092, %r20091, %r20091, 16;
	add.s32 	%r20093, %r20075, %r20092;
	xor.b32  	%r20094, %r20089, %r20093;
	shf.l.wrap.b32 	%r20095, %r20094, %r20094, 12;
	add.s32 	%r20096, %r20090, %r20095;
	xor.b32  	%r20097, %r20092, %r20096;
	shf.l.wrap.b32 	%r20098, %r20097, %r20097, 8;
	add.s32 	%r20099, %r20093, %r20098;
	xor.b32  	%r20100, %r20095, %r20099;
	shf.l.wrap.b32 	%r20101, %r20100, %r20100, 7;
	add.s32 	%r20102, %r20063, %r20057;
	xor.b32  	%r20103, %r20074, %r20102;
	shf.l.wrap.b32 	%r20104, %r20103, %r20103, 16;
	add.s32 	%r20105, %r20087, %r20104;
	xor.b32  	%r20106, %r20057, %r20105;
	shf.l.wrap.b32 	%r20107, %r20106, %r20106, 12;
	add.s32 	%r20108, %r20102, %r20107;
	xor.b32  	%r20109, %r20104, %r20108;
	shf.l.wrap.b32 	%r20110, %r20109, %r20109, 8;
	add.s32 	%r20111, %r20105, %r20110;
	xor.b32  	%r20112, %r20107, %r20111;
	shf.l.wrap.b32 	%r20113, %r20112, %r20112, 7;
	add.s32 	%r20114, %r20072, %r20068;
	xor.b32  	%r20115, %r20086, %r20114;
	shf.l.wrap.b32 	%r20116, %r20115, %r20115, 16;
	add.s32 	%r20117, %r20055, %r20116;
	xor.b32  	%r20118, %r20068, %r20117;
	shf.l.wrap.b32 	%r20119, %r20118, %r20118, 12;
	add.s32 	%r20120, %r20114, %r20119;
	xor.b32  	%r20121, %r20116, %r20120;
	shf.l.wrap.b32 	%r20122, %r20121, %r20121, 8;
	add.s32 	%r20123, %r20117, %r20122;
	xor.b32  	%r20124, %r20119, %r20123;
	shf.l.wrap.b32 	%r20125, %r20124, %r20124, 7;
	add.s32 	%r20126, %r20084, %r20077;
	xor.b32  	%r20127, %r20054, %r20126;
	shf.l.wrap.b32 	%r20128, %r20127, %r20127, 16;
	add.s32 	%r20129, %r20066, %r20128;
	xor.b32  	%r20130, %r20077, %r20129;
	shf.l.wrap.b32 	%r20131, %r20130, %r20130, 12;
	add.s32 	%r20132, %r20126, %r20131;
	xor.b32  	%r20133, %r20128, %r20132;
	shf.l.wrap.b32 	%r20134, %r20133, %r20133, 8;
	add.s32 	%r20135, %r20129, %r20134;
	xor.b32  	%r20136, %r20131, %r20135;
	shf.l.wrap.b32 	%r20137, %r20136, %r20136, 7;
	add.s32 	%r20138, %r20096, %r20113;
	xor.b32  	%r20139, %r20134, %r20138;
	shf.l.wrap.b32 	%r20140, %r20139, %r20139, 16;
	add.s32 	%r20141, %r20123, %r20140;
	xor.b32  	%r20142, %r20113, %r20141;
	shf.l.wrap.b32 	%r20143, %r20142, %r20142, 12;
	add.s32 	%r20144, %r20138, %r20143;
	xor.b32  	%r20145, %r20140, %r20144;
	shf.l.wrap.b32 	%r20146, %r20145, %r20145, 8;
	add.s32 	%r20147, %r20141, %r20146;
	xor.b32  	%r20148, %r20143, %r20147;
	shf.l.wrap.b32 	%r20149, %r20148, %r20148, 7;
	add.s32 	%r20150, %r20108, %r20125;
	xor.b32  	%r20151, %r20098, %r20150;
	shf.l.wrap.b32 	%r20152, %r20151, %r20151, 16;
	add.s32 	%r20153, %r20135, %r20152;
	xor.b32  	%r20154, %r20125, %r20153;
	shf.l.wrap.b32 	%r20155, %r20154, %r20154, 12;
	add.s32 	%r20156, %r20150, %r20155;
	xor.b32  	%r20157, %r20152, %r20156;
	shf.l.wrap.b32 	%r20158, %r20157, %r20157, 8;
	add.s32 	%r20159, %r20153, %r20158;
	xor.b32  	%r20160, %r20155, %r20159;
	shf.l.wrap.b32 	%r20161, %r20160, %r20160, 7;
	add.s32 	%r20162, %r20120, %r20137;
	xor.b32  	%r20163, %r20110, %r20162;
	shf.l.wrap.b32 	%r20164, %r20163, %r20163, 16;
	add.s32 	%r20165, %r20099, %r20164;
	xor.b32  	%r20166, %r20137, %r20165;
	shf.l.wrap.b32 	%r20167, %r20166, %r20166, 12;
	add.s32 	%r20168, %r20162, %r20167;
	xor.b32  	%r20169, %r20164, %r20168;
	shf.l.wrap.b32 	%r20170, %r20169, %r20169, 8;
	add.s32 	%r20171, %r20165, %r20170;
	xor.b32  	%r20172, %r20167, %r20171;
	shf.l.wrap.b32 	%r20173, %r20172, %r20172, 7;
	add.s32 	%r20174, %r20132, %r20101;
	xor.b32  	%r20175, %r20122, %r20174;
	shf.l.wrap.b32 	%r20176, %r20175, %r20175, 16;
	add.s32 	%r20177, %r20111, %r20176;
	xor.b32  	%r20178, %r20101, %r20177;
	shf.l.wrap.b32 	%r20179, %r20178, %r20178, 12;
	add.s32 	%r20180, %r20174, %r20179;
	xor.b32  	%r20181, %r20176, %r20180;
	shf.l.wrap.b32 	%r20182, %r20181, %r20181, 8;
	add.s32 	%r20183, %r20177, %r20182;
	xor.b32  	%r20184, %r20179, %r20183;
	shf.l.wrap.b32 	%r20185, %r20184, %r20184, 7;
	add.s32 	%r20186, %r20144, %r20185;
	xor.b32  	%r20187, %r20158, %r20186;
	shf.l.wrap.b32 	%r20188, %r20187, %r20187, 16;
	add.s32 	%r20189, %r20171, %r20188;
	xor.b32  	%r20190, %r20185, %r20189;
	shf.l.wrap.b32 	%r20191, %r20190, %r20190, 12;
	add.s32 	%r20192, %r20186, %r20191;
	xor.b32  	%r20193, %r20188, %r20192;
	shf.l.wrap.b32 	%r20194, %r20193, %r20193, 8;
	add.s32 	%r20195, %r20189, %r20194;
	xor.b32  	%r20196, %r20191, %r20195;
	shf.l.wrap.b32 	%r20197, %r20196, %r20196, 7;
	add.s32 	%r20198, %r20156, %r20149;
	xor.b32  	%r20199, %r20170, %r20198;
	shf.l.wrap.b32 	%r20200, %r20199, %r20199, 16;
	add.s32 	%r20201, %r20183, %r20200;
	xor.b32  	%r20202, %r20149, %r20201;
	shf.l.wrap.b32 	%r20203, %r20202, %r20202, 12;
	add.s32 	%r20204, %r20198, %r20203;
	xor.b32  	%r20205, %r20200, %r20204;
	shf.l.wrap.b32 	%r20206, %r20205, %r20205, 8;
	add.s32 	%r20207, %r20201, %r20206;
	xor.b32  	%r20208, %r20203, %r20207;
	shf.l.wrap.b32 	%r20209, %r20208, %r20208, 7;
	add.s32 	%r20210, %r20168, %r20161;
	xor.b32  	%r20211, %r20182, %r20210;
	shf.l.wrap.b32 	%r20212, %r20211, %r20211, 16;
	add.s32 	%r20213, %r20147, %r20212;
	xor.b32  	%r20214, %r20161, %r20213;
	shf.l.wrap.b32 	%r20215, %r20214, %r20214, 12;
	add.s32 	%r20216, %r20210, %r20215;
	xor.b32  	%r20217, %r20212, %r20216;
	shf.l.wrap.b32 	%r20218, %r20217, %r20217, 8;
	add.s32 	%r20219, %r20213, %r20218;
	xor.b32  	%r20220, %r20215, %r20219;
	shf.l.wrap.b32 	%r20221, %r20220, %r20220, 7;
	add.s32 	%r20222, %r20180, %r20173;
	xor.b32  	%r20223, %r20146, %r20222;
	shf.l.wrap.b32 	%r20224, %r20223, %r20223, 16;
	add.s32 	%r20225, %r20159, %r20224;
	xor.b32  	%r20226, %r20173, %r20225;
	shf.l.wrap.b32 	%r20227, %r20226, %r20226, 12;
	add.s32 	%r20228, %r20222, %r20227;
	xor.b32  	%r20229, %r20224, %r20228;
	shf.l.wrap.b32 	%r20230, %r20229, %r20229, 8;
	add.s32 	%r20231, %r20225, %r20230;
	xor.b32  	%r20232, %r20227, %r20231;
	shf.l.wrap.b32 	%r20233, %r20232, %r20232, 7;
	add.s32 	%r20234, %r20192, %r20209;
	xor.b32  	%r20235, %r20230, %r20234;
	shf.l.wrap.b32 	%r20236, %r20235, %r20235, 16;
	add.s32 	%r20237, %r20219, %r20236;
	xor.b32  	%r20238, %r20209, %r20237;
	shf.l.wrap.b32 	%r20239, %r20238, %r20238, 12;
	add.s32 	%r20240, %r20234, %r20239;
	xor.b32  	%r20241, %r20236, %r20240;
	shf.l.wrap.b32 	%r20242, %r20241, %r20241, 8;
	add.s32 	%r20243, %r20237, %r20242;
	xor.b32  	%r20244, %r20239, %r20243;
	shf.l.wrap.b32 	%r20245, %r20244, %r20244, 7;
	add.s32 	%r20246, %r20204, %r20221;
	xor.b32  	%r20247, %r20194, %r20246;
	shf.l.wrap.b32 	%r20248, %r20247, %r20247, 16;
	add.s32 	%r20249, %r20231, %r20248;
	xor.b32  	%r20250, %r20221, %r20249;
	shf.l.wrap.b32 	%r20251, %r20250, %r20250, 12;
	add.s32 	%r20252, %r20246, %r20251;
	xor.b32  	%r20253, %r20248, %r20252;
	shf.l.wrap.b32 	%r20254, %r20253, %r20253, 8;
	add.s32 	%r20255, %r20249, %r20254;
	xor.b32  	%r20256, %r20251, %r20255;
	shf.l.wrap.b32 	%r20257, %r20256, %r20256, 7;
	add.s32 	%r20258, %r20216, %r20233;
	xor.b32  	%r20259, %r20206, %r20258;
	shf.l.wrap.b32 	%r20260, %r20259, %r20259, 16;
	add.s32 	%r20261, %r20195, %r20260;
	xor.b32  	%r20262, %r20233, %r20261;
	shf.l.wrap.b32 	%r20263, %r20262, %r20262, 12;
	add.s32 	%r20264, %r20258, %r20263;
	xor.b32  	%r20265, %r20260, %r20264;
	shf.l.wrap.b32 	%r20266, %r20265, %r20265, 8;
	add.s32 	%r20267, %r20261, %r20266;
	xor.b32  	%r20268, %r20263, %r20267;
	shf.l.wrap.b32 	%r20269, %r20268, %r20268, 7;
	add.s32 	%r20270, %r20228, %r20197;
	xor.b32  	%r20271, %r20218, %r20270;
	shf.l.wrap.b32 	%r20272, %r20271, %r20271, 16;
	add.s32 	%r20273, %r20207, %r20272;
	xor.b32  	%r20274, %r20197, %r20273;
	shf.l.wrap.b32 	%r20275, %r20274, %r20274, 12;
	add.s32 	%r20276, %r20270, %r20275;
	xor.b32  	%r20277, %r20272, %r20276;
	shf.l.wrap.b32 	%r20278, %r20277, %r20277, 8;
	add.s32 	%r20279, %r20273, %r20278;
	xor.b32  	%r20280, %r20275, %r20279;
	shf.l.wrap.b32 	%r20281, %r20280, %r20280, 7;
	add.s32 	%r20282, %r20240, %r20281;
	xor.b32  	%r20283, %r20254, %r20282;
	shf.l.wrap.b32 	%r20284, %r20283, %r20283, 16;
	add.s32 	%r20285, %r20267, %r20284;
	xor.b32  	%r20286, %r20281, %r20285;
	shf.l.wrap.b32 	%r20287, %r20286, %r20286, 12;
	add.s32 	%r20288, %r20282, %r20287;
	xor.b32  	%r20289, %r20284, %r20288;
	shf.l.wrap.b32 	%r20290, %r20289, %r20289, 8;
	add.s32 	%r20291, %r20252, %r20245;
	xor.b32  	%r20292, %r20266, %r20291;
	shf.l.wrap.b32 	%r20293, %r20292, %r20292, 16;
	add.s32 	%r20294, %r20279, %r20293;
	xor.b32  	%r20295, %r20245, %r20294;
	shf.l.wrap.b32 	%r20296, %r20295, %r20295, 12;
	add.s32 	%r20297, %r20291, %r20296;
	xor.b32  	%r20298, %r20293, %r20297;
	shf.l.wrap.b32 	%r20299, %r20298, %r20298, 8;
	add.s32 	%r20300, %r20294, %r20299;
	xor.b32  	%r20301, %r20296, %r20300;
	shf.l.wrap.b32 	%r20302, %r20301, %r20301, 7;
	add.s32 	%r20303, %r20264, %r20257;
	xor.b32  	%r20304, %r20278, %r20303;
	shf.l.wrap.b32 	%r20305, %r20304, %r20304, 16;
	add.s32 	%r20306, %r20243, %r20305;
	xor.b32  	%r20307, %r20257, %r20306;
	shf.l.wrap.b32 	%r20308, %r20307, %r20307, 12;
	add.s32 	%r20309, %r20303, %r20308;
	xor.b32  	%r20310, %r20305, %r20309;
	shf.l.wrap.b32 	%r20311, %r20310, %r20310, 8;
	add.s32 	%r20312, %r20306, %r20311;
	xor.b32  	%r20313, %r20308, %r20312;
	shf.l.wrap.b32 	%r20314, %r20313, %r20313, 7;
	add.s32 	%r20315, %r20276, %r20269;
	xor.b32  	%r20316, %r20242, %r20315;
	shf.l.wrap.b32 	%r20317, %r20316, %r20316, 16;
	add.s32 	%r20318, %r20255, %r20317;
	xor.b32  	%r20319, %r20269, %r20318;
	shf.l.wrap.b32 	%r20320, %r20319, %r20319, 12;
	add.s32 	%r20321, %r20315, %r20320;
	xor.b32  	%r20322, %r20317, %r20321;
	shf.l.wrap.b32 	%r20323, %r20322, %r20322, 8;
	add.s32 	%r20324, %r20318, %r20323;
	add.s32 	%r20325, %r20288, %r20302;
	xor.b32  	%r20326, %r20323, %r20325;
	shf.l.wrap.b32 	%r20327, %r20326, %r20326, 16;
	add.s32 	%r20328, %r20312, %r20327;
	xor.b32  	%r20329, %r20302, %r20328;
	shr.u32 	%r20330, %r20329, 20;
	add.s32 	%r20331, %r20325, %r20330;
	add.s32 	%r20332, %r20297, %r20314;
	xor.b32  	%r20333, %r20290, %r20332;
	shf.l.wrap.b32 	%r20334, %r20333, %r20333, 16;
	add.s32 	%r20335, %r20324, %r20334;
	xor.b32  	%r20336, %r20314, %r20335;
	shr.u32 	%r20337, %r20336, 20;
	add.s32 	%r20338, %r20332, %r20337;
	add.s32 	%r20339, %r19651, %r20331;
	add.s32 	%r20340, %r19663, %r20338;
	not.b32 	%r20341, %r22678;
	add.s32 	%r20342, %r1554, %r20341;
	mov.u32 	%r20343, %ctaid.x;
	shl.b32 	%r20344, %r20343, 11;
	mov.u32 	%r20345, %tid.x;
	and.b32  	%r20346, %r20345, 31;
	or.b32  	%r20347, %r20344, %r20346;
	shl.b32 	%r20348, %r20345, 3;
	and.b32  	%r20349, %r20348, 7936;
	add.s32 	%r20350, %r22408, %r20349;
	add.s32 	%r20351, %r20347, %r20350;
	shr.u32 	%r20352, %r20351, %r20342;
	and.b32  	%r20353, %r20352, 1;
	setp.eq.b32 	%p201, %r20353, 1;
	selp.b32 	%r20354, %r20340, %r20339, %p201;
	cvt.u16.u32 	%rs299, %r20354;
	and.b16  	%rs379, %rs299, 1;
	and.b16  	%rs300, %rs377, 255;
	setp.ne.s16 	%p202, %rs300, 1;
	@%p202 bra 	$L__BB7_228;
	ld.param.u64 	%rd293, [fused_batch_pir_kernel_transposed_4_param_1];
	not.b32 	%r20355, %r22678;
	add.s32 	%r20356, %r1554, %r20355;
	mov.u32 	%r20357, %ctaid.x;
	shl.b32 	%r20358, %r20357, 11;
	mov.u32 	%r20359, %tid.x;
	and.b32  	%r20360, %r20359, 31;
	or.b32  	%r20361, %r20358, %r20360;
	shl.b32 	%r20362, %r20359, 3;
	and.b32  	%r20363, %r20362, 7936;
	add.s32 	%r20364, %r22408, %r20363;
	add.s32 	%r20365, %r20361, %r20364;
	shr.u32 	%r20366, %r20365, %r20356;
	and.b32  	%r20367, %r20366, 1;
	setp.eq.b32 	%p203, %r20367, 1;
	cvt.s64.s32 	%rd198, %r22678;
	cvta.to.global.u64 	%rd199, %rd293;
	mul.wide.s32 	%rd200, %r22678, 16;
	add.s64 	%rd201, %rd199, %rd200;
	ld.global.u32 	%r20368, [%rd201+5388];
	selp.b32 	%r20369, %r22683, %r22682, %p203;
	xor.b32  	%r20370, %r20369, %r20368;
	selp.b32 	%r20371, %r22684, %r22681, %p203;
	selp.b32 	%r22682, %r22682, %r20370, %p203;
	selp.b32 	%r22683, %r20370, %r22683, %p203;
	ld.global.u32 	%r20372, [%rd201+5392];
	xor.b32  	%r20373, %r20371, %r20372;
	selp.b32 	%r20374, %r22685, %r22680, %p203;
	selp.b32 	%r22681, %r22681, %r20373, %p203;
	selp.b32 	%r22684, %r20373, %r22684, %p203;
	ld.global.u32 	%r20375, [%rd201+5396];
	xor.b32  	%r20376, %r20374, %r20375;
	selp.b32 	%r20377, %r22686, %r22679, %p203;
	selp.b32 	%r22680, %r22680, %r20376, %p203;
	selp.b32 	%r22685, %r20376, %r22685, %p203;
	ld.global.u32 	%r20378, [%rd201+5400];
	xor.b32  	%r20379, %r20377, %r20378;
	selp.b64 	%rd202, 445, 420, %p203;
	selp.b32 	%r22679, %r22679, %r20379, %p203;
	selp.b32 	%r22686, %r20379, %r22686, %p203;
	add.s64 	%rd203, %rd202, %rd198;
	add.s64 	%rd204, %rd199, %rd203;
	ld.global.u8 	%rs301, [%rd204+5368];
	xor.b16  	%rs379, %rs301, %rs379;
$L__BB7_228:
	not.b32 	%r20380, %r22678;
	add.s32 	%r20381, %r1554, %r20380;
	mov.u32 	%r20382, %ctaid.x;
	shl.b32 	%r20383, %r20382, 11;
	mov.u32 	%r20384, %tid.x;
	and.b32  	%r20385, %r20384, 31;
	or.b32  	%r20386, %r20383, %r20385;
	shl.b32 	%r20387, %r20384, 3;
	and.b32  	%r20388, %r20387, 7936;
	add.s32 	%r20389, %r22408, %r20388;
	add.s32 	%r20390, %r20386, %r20389;
	shr.u32 	%r20391, %r20390, %r20381;
	and.b32  	%r20392, %r20391, 1;
	setp.eq.b32 	%p204, %r20392, 1;
	selp.b32 	%r22690, %r22683, %r22682, %p204;
	selp.b32 	%r22689, %r22684, %r22681, %p204;
	selp.b32 	%r22688, %r22685, %r22680, %p204;
	selp.b32 	%r22687, %r22686, %r22679, %p204;
	add.s32 	%r22678, %r22678, 1;
	setp.lt.u32 	%p205, %r22678, %r1554;
	mov.u16 	%rs377, %rs379;
	@%p205 bra 	$L__BB7_226;
$L__BB7_229:
	and.b16  	%rs302, %rs379, 255;
	setp.ne.s16 	%p206, %rs302, 1;
	@%p206 bra 	$L__BB7_231;
	ld.param.u64 	%rd294, [fused_batch_pir_kernel_transposed_4_param_1];
	cvta.to.global.u64 	%rd205, %rd294;
	ld.global.u32 	%r20393, [%rd205+5840];
	xor.b32  	%r22690, %r22690, %r20393;
$L__BB7_231:
	@%p206 bra 	$L__BB7_233;
	ld.param.u64 	%rd295, [fused_batch_pir_kernel_transposed_4_param_1];
	cvta.to.global.u64 	%rd206, %rd295;
	ld.global.u32 	%r20394, [%rd206+5844];
	xor.b32  	%r22689, %r22689, %r20394;
$L__BB7_233:
	@%p206 bra 	$L__BB7_235;
	ld.param.u64 	%rd296, [fused_batch_pir_kernel_transposed_4_param_1];
	cvta.to.global.u64 	%rd207, %rd296;
	ld.global.u32 	%r20395, [%rd207+5848];
	xor.b32  	%r22688, %r22688, %r20395;
$L__BB7_235:
	@%p206 bra 	$L__BB7_237;
	ld.param.u64 	%rd297, [fused_batch_pir_kernel_transposed_4_param_1];
	cvta.to.global.u64 	%rd208, %rd297;
	ld.global.u32 	%r20396, [%rd208+5852];
	xor.b32  	%r22687, %r22687, %r20396;
$L__BB7_237:
	mov.b32 	%r23082, 0;
$L__BB7_238:
	ld.param.u32 	%r21815, [fused_batch_pir_kernel_transposed_4_param_4];
	mov.u32 	%r20398, %tid.x;
	shl.b32 	%r20399, %r20398, 3;
	and.b32  	%r20400, %r20399, 7936;
	add.s32 	%r20401, %r22408, %r20400;
	mov.u32 	%r20402, %ctaid.x;
	shl.b32 	%r20403, %r20402, 11;
	add.s32 	%r20404, %r20401, %r20403;
	add.s32 	%r20405, %r20404, %r23082;
	setp.ge.s32 	%p210, %r20405, %r21815;
	@%p210 bra 	$L__BB7_240;
	ld.param.u64 	%rd225, [fused_batch_pir_kernel_transposed_4_param_0];
	mov.u32 	%r20406, %tid.x;
	shl.b32 	%r20407, %r20406, 3;
	and.b32  	%r20408, %r20407, 7936;
	add.s32 	%r20409, %r22408, %r20408;
	mov.u32 	%r20410, %ctaid.x;
	shl.b32 	%r20411, %r20410, 11;
	add.s32 	%r20412, %r20409, %r20411;
	add.s32 	%r20413, %r20412, %r23082;
	mul.wide.s32 	%rd209, %r20413, 4096;
	cvta.to.global.u64 	%rd210, %rd225;
	add.s64 	%rd211, %rd210, %rd209;
	shl.b32 	%r20414, %r20406, 4;
	cvt.u64.u32 	%rd212, %r20414;
	and.b64  	%rd213, %rd212, 496;
	add.s64 	%rd214, %rd211, %rd213;
	shfl.sync.idx.b32	%r20415|%p211, %r22418, %r23082, 31, -1;
	shfl.sync.idx.b32	%r20416|%p212, %r22417, %r23082, 31, -1;
	shfl.sync.idx.b32	%r20417|%p213, %r22416, %r23082, 31, -1;
	shfl.sync.idx.b32	%r20418|%p214, %r22415, %r23082, 31, -1;
	ld.global.v4.u32 	{%r20419, %r20420, %r20421, %r20422}, [%rd214];
	and.b32  	%r20423, %r20419, %r20415;
	xor.b32  	%r23466, %r23466, %r20423;
	and.b32  	%r20424, %r20420, %r20416;
	xor.b32  	%r23465, %r23465, %r20424;
	and.b32  	%r20425, %r20421, %r20417;
	xor.b32  	%r23464, %r23464, %r20425;
	and.b32  	%r20426, %r20422, %r20418;
	xor.b32  	%r23463, %r23463, %r20426;
	ld.global.v4.u32 	{%r20427, %r20428, %r20429, %r20430}, [%rd214+512];
	and.b32  	%r20431, %r20427, %r20415;
	xor.b32  	%r23462, %r23462, %r20431;
	and.b32  	%r20432, %r20428, %r20416;
	xor.b32  	%r23461, %r23461, %r20432;
	and.b32  	%r20433, %r20429, %r20417;
	xor.b32  	%r23460, %r23460, %r20433;
	and.b32  	%r20434, %r20430, %r20418;
	xor.b32  	%r23459, %r23459, %r20434;
	ld.global.v4.u32 	{%r20435, %r20436, %r20437, %r20438}, [%rd214+1024];
	and.b32  	%r20439, %r20435, %r20415;
	xor.b32  	%r23458, %r23458, %r20439;
	and.b32  	%r20440, %r20436, %r20416;
	xor.b32  	%r23457, %r23457, %r20440;
	and.b32  	%r20441, %r20437, %r20417;
	xor.b32  	%r23456, %r23456, %r20441;
	and.b32  	%r20442, %r20438, %r20418;
	xor.b32  	%r23455, %r23455, %r20442;
	ld.global.v4.u32 	{%r20443, %r20444, %r20445, %r20446}, [%rd214+1536];
	and.b32  	%r20447, %r20443, %r20415;
	xor.b32  	%r23454, %r23454, %r20447;
	and.b32  	%r20448, %r20444, %r20416;
	xor.b32  	%r23453, %r23453, %r20448;
	and.b32  	%r20449, %r20445, %r20417;
	xor.b32  	%r23452, %r23452, %r20449;
	and.b32  	%r20450, %r20446, %r20418;
	xor.b32  	%r23451, %r23451, %r20450;
	ld.global.v4.u32 	{%r20451, %r20452, %r20453, %r20454}, [%rd214+2048];
	and.b32  	%r20455, %r20451, %r20415;
	xor.b32  	%r23450, %r23450, %r20455;
	and.b32  	%r20456, %r20452, %r20416;
	xor.b32  	%r23449, %r23449, %r20456;
	and.b32  	%r20457, %r20453, %r20417;
	xor.b32  	%r23448, %r23448, %r20457;
	and.b32  	%r20458, %r20454, %r20418;
	xor.b32  	%r23447, %r23447, %r20458;
	ld.global.v4.u32 	{%r20459, %r20460, %r20461, %r20462}, [%rd214+2560];
	and.b32  	%r20463, %r20459, %r20415;
	xor.b32  	%r23446, %r23446, %r20463;
	and.b32  	%r20464, %r20460, %r20416;
	xor.b32  	%r23445, %r23445, %r20464;
	and.b32  	%r20465, %r20461, %r20417;
	xor.b32  	%r23444, %r23444, %r20465;
	and.b32  	%r20466, %r20462, %r20418;
	xor.b32  	%r23443, %r23443, %r20466;
	ld.global.v4.u32 	{%r20467, %r20468, %r20469, %r20470}, [%rd214+3072];
	and.b32  	%r20471, %r20467, %r20415;
	xor.b32  	%r23442, %r23442, %r20471;
	and.b32  	%r20472, %r20468, %r20416;
	xor.b32  	%r23441, %r23441, %r20472;
	and.b32  	%r20473, %r20469, %r20417;
	xor.b32  	%r23440, %r23440, %r20473;
	and.b32  	%r20474, %r20470, %r20418;
	xor.b32  	%r23439, %r23439, %r20474;
	ld.global.v4.u32 	{%r20475, %r20476, %r20477, %r20478}, [%rd214+3584];
	and.b32  	%r20479, %r20475, %r20415;
	xor.b32  	%r23438, %r23438, %r20479;
	and.b32  	%r20480, %r20476, %r20416;
	xor.b32  	%r23437, %r23437, %r20480;
	and.b32  	%r20481, %r20477, %r20417;
	xor.b32  	%r23436, %r23436, %r20481;
	and.b32  	%r20482, %r20478, %r20418;
	xor.b32  	%r23435, %r23435, %r20482;
	shfl.sync.idx.b32	%r20483|%p215, %r22450, %r23082, 31, -1;
	shfl.sync.idx.b32	%r20484|%p216, %r22449, %r23082, 31, -1;
	shfl.sync.idx.b32	%r20485|%p217, %r22448, %r23082, 31, -1;
	shfl.sync.idx.b32	%r20486|%p218, %r22447, %r23082, 31, -1;
	and.b32  	%r20487, %r20419, %r20483;
	xor.b32  	%r23434, %r23434, %r20487;
	and.b32  	%r20488, %r20420, %r20484;
	xor.b32  	%r23433, %r23433, %r20488;
	and.b32  	%r20489, %r20421, %r20485;
	xor.b32  	%r23432, %r23432, %r20489;
	and.b32  	%r20490, %r20422, %r20486;
	xor.b32  	%r23431, %r23431, %r20490;
	and.b32  	%r20491, %r20427, %r20483;
	xor.b32  	%r23430, %r23430, %r20491;
	and.b32  	%r20492, %r20428, %r20484;
	xor.b32  	%r23429, %r23429, %r20492;
	and.b32  	%r20493, %r20429, %r20485;
	xor.b32  	%r23428, %r23428, %r20493;
	and.b32  	%r20494, %r20430, %r20486;
	xor.b32  	%r23427, %r23427, %r20494;
	and.b32  	%r20495, %r20435, %r20483;
	xor.b32  	%r23426, %r23426, %r20495;
	and.b32  	%r20496, %r20436, %r20484;
	xor.b32  	%r23425, %r23425, %r20496;
	and.b32  	%r20497, %r20437, %r20485;
	xor.b32  	%r23424, %r23424, %r20497;
	and.b32  	%r20498, %r20438, %r20486;
	xor.b32  	%r23423, %r23423, %r20498;
	and.b32  	%r20499, %r20443, %r20483;
	xor.b32  	%r23422, %r23422, %r20499;
	and.b32  	%r20500, %r20444, %r20484;
	xor.b32  	%r23421, %r23421, %r20500;
	and.b32  	%r20501, %r20445, %r20485;
	xor.b32  	%r23420, %r23420, %r20501;
	and.b32  	%r20502, %r20446, %r20486;
	xor.b32  	%r23419, %r23419, %r20502;
	and.b32  	%r20503, %r20451, %r20483;
	xor.b32  	%r23418, %r23418, %r20503;
	and.b32  	%r20504, %r20452, %r20484;
	xor.b32  	%r23417, %r23417, %r20504;
	and.b32  	%r20505, %r20453, %r20485;
	xor.b32  	%r23416, %r23416, %r20505;
	and.b32  	%r20506, %r20454, %r20486;
	xor.b32  	%r23415, %r23415, %r20506;
	and.b32  	%r20507, %r20459, %r20483;
	xor.b32  	%r23414, %r23414, %r20507;
	and.b32  	%r20508, %r20460, %r20484;
	xor.b32  	%r23413, %r23413, %r20508;
	and.b32  	%r20509, %r20461, %r20485;
	xor.b32  	%r23412, %r23412, %r20509;
	and.b32  	%r20510, %r20462, %r20486;
	xor.b32  	%r23411, %r23411, %r20510;
	and.b32  	%r20511, %r20467, %r20483;
	xor.b32  	%r23410, %r23410, %r20511;
	and.b32  	%r20512, %r20468, %r20484;
	xor.b32  	%r23409, %r23409, %r20512;
	and.b32  	%r20513, %r20469, %r20485;
	xor.b32  	%r23408, %r23408, %r20513;
	and.b32  	%r20514, %r20470, %r20486;
	xor.b32  	%r23407, %r23407, %r20514;
	and.b32  	%r20515, %r20475, %r20483;
	xor.b32  	%r23406, %r23406, %r20515;
	and.b32  	%r20516, %r20476, %r20484;
	xor.b32  	%r23405, %r23405, %r20516;
	and.b32  	%r20517, %r20477, %r20485;
	xor.b32  	%r23404, %r23404, %r20517;
	and.b32  	%r20518, %r20478, %r20486;
	xor.b32  	%r23403, %r23403, %r20518;
	shfl.sync.idx.b32	%r20519|%p219, %r22474, %r23082, 31, -1;
	shfl.sync.idx.b32	%r20520|%p220, %r22473, %r23082, 31, -1;
	shfl.sync.idx.b32	%r20521|%p221, %r22472, %r23082, 31, -1;
	shfl.sync.idx.b32	%r20522|%p222, %r22471, %r23082, 31, -1;
	and.b32  	%r20523, %r20419, %r20519;
	xor.b32  	%r23402, %r23402, %r20523;
	and.b32  	%r20524, %r20420, %r20520;
	xor.b32  	%r23401, %r23401, %r20524;
	and.b32  	%r20525, %r20421, %r20521;
	xor.b32  	%r23400, %r23400, %r20525;
	and.b32  	%r20526, %r20422, %r20522;
	xor.b32  	%r23399, %r23399, %r20526;
	and.b32  	%r20527, %r20427, %r20519;
	xor.b32  	%r23398, %r23398, %r20527;
	and.b32  	%r20528, %r20428, %r20520;
	xor.b32  	%r23397, %r23397, %r20528;
	and.b32  	%r20529, %r20429, %r20521;
	xor.b32  	%r23396, %r23396, %r20529;
	and.b32  	%r20530, %r20430, %r20522;
	xor.b32  	%r23395, %r23395, %r20530;
	and.b32  	%r20531, %r20435, %r20519;
	xor.b32  	%r23394, %r23394, %r20531;
	and.b32  	%r20532, %r20436, %r20520;
	xor.b32  	%r23393, %r23393, %r20532;
	and.b32  	%r20533, %r20437, %r20521;
	xor.b32  	%r23392, %r23392, %r20533;
	and.b32  	%r20534, %r20438, %r20522;
	xor.b32  	%r23391, %r23391, %r20534;
	and.b32  	%r20535, %r20443, %r20519;
	xor.b32  	%r23390, %r23390, %r20535;
	and.b32  	%r20536, %r20444, %r20520;
	xor.b32  	%r23389, %r23389, %r20536;
	and.b32  	%r20537, %r20445, %r20521;
	xor.b32  	%r23388, %r23388, %r20537;
	and.b32  	%r20538, %r20446, %r20522;
	xor.b32  	%r23387, %r23387, %r20538;
	and.b32  	%r20539, %r20451, %r20519;
	xor.b32  	%r23386, %r23386, %r20539;
	and.b32  	%r20540, %r20452, %r20520;
	xor.b32  	%r23385, %r23385, %r20540;
	and.b32  	%r20541, %r20453, %r20521;
	xor.b32  	%r23384, %r23384, %r20541;
	and.b32  	%r20542, %r20454, %r20522;
	xor.b32  	%r23383, %r23383, %r20542;
	and.b32  	%r20543, %r20459, %r20519;
	xor.b32  	%r23382, %r23382, %r20543;
	and.b32  	%r20544, %r20460, %r20520;
	xor.b32  	%r23381, %r23381, %r20544;
	and.b32  	%r20545, %r20461, %r20521;
	xor.b32  	%r23380, %r23380, %r20545;
	and.b32  	%r20546, %r20462, %r20522;
	xor.b32  	%r23379, %r23379, %r20546;
	and.b32  	%r20547, %r20467, %r20519;
	xor.b32  	%r23378, %r23378, %r20547;
	and.b32  	%r20548, %r20468, %r20520;
	xor.b32  	%r23377, %r23377, %r20548;
	and.b32  	%r20549, %r20469, %r20521;
	xor.b32  	%r23376, %r23376, %r20549;
	and.b32  	%r20550, %r20470, %r20522;
	xor.b32  	%r23375, %r23375, %r20550;
	and.b32  	%r20551, %r20475, %r20519;
	xor.b32  	%r23374, %r23374, %r20551;
	and.b32  	%r20552, %r20476, %r20520;
	xor.b32  	%r23373, %r23373, %r20552;
	and.b32  	%r20553, %r20477, %r20521;
	xor.b32  	%r23372, %r23372, %r20553;
	and.b32  	%r20554, %r20478, %r20522;
	xor.b32  	%r23371, %r23371, %r20554;
	shfl.sync.idx.b32	%r20555|%p223, %r22498, %r23082, 31, -1;
	shfl.sync.idx.b32	%r20556|%p224, %r22497, %r23082, 31, -1;
	shfl.sync.idx.b32	%r20557|%p225, %r22496, %r23082, 31, -1;
	shfl.sync.idx.b32	%r20558|%p226, %r22495, %r23082, 31, -1;
	and.b32  	%r20559, %r20419, %r20555;
	xor.b32  	%r23370, %r23370, %r20559;
	and.b32  	%r20560, %r20420, %r20556;
	xor.b32  	%r23369, %r23369, %r20560;
	and.b32  	%r20561, %r20421, %r20557;
	xor.b32  	%r23368, %r23368, %r20561;
	and.b32  	%r20562, %r20422, %r20558;
	xor.b32  	%r23367, %r23367, %r20562;
	and.b32  	%r20563, %r20427, %r20555;
	xor.b32  	%r23366, %r23366, %r20563;
	and.b32  	%r20564, %r20428, %r20556;
	xor.b32  	%r23365, %r23365, %r20564;
	and.b32  	%r20565, %r20429, %r20557;
	xor.b32  	%r23364, %r23364, %r20565;
	and.b32  	%r20566, %r20430, %r20558;
	xor.b32  	%r23363, %r23363, %r20566;
	and.b32  	%r20567, %r20435, %r20555;
	xor.b32  	%r23362, %r23362, %r20567;
	and.b32  	%r20568, %r20436, %r20556;
	xor.b32  	%r23361, %r23361, %r20568;
	and.b32  	%r20569, %r20437, %r20557;
	xor.b32  	%r23360, %r23360, %r20569;
	and.b32  	%r20570, %r20438, %r20558;
	xor.b32  	%r23359, %r23359, %r20570;
	and.b32  	%r20571, %r20443, %r20555;
	xor.b32  	%r23358, %r23358, %r20571;
	and.b32  	%r20572, %r20444, %r20556;
	xor.b32  	%r23357, %r23357, %r20572;
	and.b32  	%r20573, %r20445, %r20557;
	xor.b32  	%r23356, %r23356, %r20573;
	and.b32  	%r20574, %r20446, %r20558;
	xor.b32  	%r23355, %r23355, %r20574;
	and.b32  	%r20575, %r20451, %r20555;
	xor.b32  	%r23354, %r23354, %r20575;
	and.b32  	%r20576, %r20452, %r20556;
	xor.b32  	%r23353, %r23353, %r20576;
	and.b32  	%r20577, %r20453, %r20557;
	xor.b32  	%r23352, %r23352, %r20577;
	and.b32  	%r20578, %r20454, %r20558;
	xor.b32  	%r23351, %r23351, %r20578;
	and.b32  	%r20579, %r20459, %r20555;
	xor.b32  	%r23350, %r23350, %r20579;
	and.b32  	%r20580, %r20460, %r20556;
	xor.b32  	%r23349, %r23349, %r20580;
	and.b32  	%r20581, %r20461, %r20557;
	xor.b32  	%r23348, %r23348, %r20581;
	and.b32  	%r20582, %r20462, %r20558;
	xor.b32  	%r23347, %r23347, %r20582;
	and.b32  	%r20583, %r20467, %r20555;
	xor.b32  	%r23346, %r23346, %r20583;
	and.b32  	%r20584, %r20468, %r20556;
	xor.b32  	%r23345, %r23345, %r20584;
	and.b32  	%r20585, %r20469, %r20557;
	xor.b32  	%r23344, %r23344, %r20585;
	and.b32  	%r20586, %r20470, %r20558;
	xor.b32  	%r23343, %r23343, %r20586;
	and.b32  	%r20587, %r20475, %r20555;
	xor.b32  	%r23342, %r23342, %r20587;
	and.b32  	%r20588, %r20476, %r20556;
	xor.b32  	%r23341, %r23341, %r20588;
	and.b32  	%r20589, %r20477, %r20557;
	xor.b32  	%r23340, %r23340, %r20589;
	and.b32  	%r20590, %r20478, %r20558;
	xor.b32  	%r23339, %r23339, %r20590;
	shfl.sync.idx.b32	%r20591|%p227, %r22522, %r23082, 31, -1;
	shfl.sync.idx.b32	%r20592|%p228, %r22521, %r23082, 31, -1;
	shfl.sync.idx.b32	%r20593|%p229, %r22520, %r23082, 31, -1;
	shfl.sync.idx.b32	%r20594|%p230, %r22519, %r23082, 31, -1;
	and.b32  	%r20595, %r20419, %r20591;
	xor.b32  	%r23338, %r23338, %r20595;
	and.b32  	%r20596, %r20420, %r20592;
	xor.b32  	%r23337, %r23337, %r20596;
	and.b32  	%r20597, %r20421, %r20593;
	xor.b32  	%r23336, %r23336, %r20597;
	and.b32  	%r20598, %r20422, %r20594;
	xor.b32  	%r23335, %r23335, %r20598;
	and.b32  	%r20599, %r20427, %r20591;
	xor.b32  	%r23334, %r23334, %r20599;
	and.b32  	%r20600, %r20428, %r20592;
	xor.b32  	%r23333, %r23333, %r20600;
	and.b32  	%r20601, %r20429, %r20593;
	xor.b32  	%r23332, %r23332, %r20601;
	and.b32  	%r20602, %r20430, %r20594;
	xor.b32  	%r23331, %r23331, %r20602;
	and.b32  	%r20603, %r20435, %r20591;
	xor.b32  	%r23330, %r23330, %r20603;
	and.b32  	%r20604, %r20436, %r20592;
	xor.b32  	%r23329, %r23329, %r20604;
	and.b32  	%r20605, %r20437, %r20593;
	xor.b32  	%r23328, %r23328, %r20605;
	and.b32  	%r20606, %r20438, %r20594;
	xor.b32  	%r23327, %r23327, %r20606;
	and.b32  	%r20607, %r20443, %r20591;
	xor.b32  	%r23326, %r23326, %r20607;
	and.b32  	%r20608, %r20444, %r20592;
	xor.b32  	%r23325, %r23325, %r20608;
	and.b32  	%r20609, %r20445, %r20593;
	xor.b32  	%r23324, %r23324, %r20609;
	and.b32  	%r20610, %r20446, %r20594;
	xor.b32  	%r23323, %r23323, %r20610;
	and.b32  	%r20611, %r20451, %r20591;
	xor.b32  	%r23322, %r23322, %r20611;
	and.b32  	%r20612, %r20452, %r20592;
	xor.b32  	%r23321, %r23321, %r20612;
	and.b32  	%r20613, %r20453, %r20593;
	xor.b32  	%r23320, %r23320, %r20613;
	and.b32  	%r20614, %r20454, %r20594;
	xor.b32  	%r23319, %r23319, %r20614;
	and.b32  	%r20615, %r20459, %r20591;
	xor.b32  	%r23318, %r23318, %r20615;
	and.b32  	%r20616, %r20460, %r20592;
	xor.b32  	%r23317, %r23317, %r20616;
	and.b32  	%r20617, %r20461, %r20593;
	xor.b32  	%r23316, %r23316, %r20617;
	and.b32  	%r20618, %r20462, %r20594;
	xor.b32  	%r23315, %r23315, %r20618;
	and.b32  	%r20619, %r20467, %r20591;
	xor.b32  	%r23314, %r23314, %r20619;
	and.b32  	%r20620, %r20468, %r20592;
	xor.b32  	%r23313, %r23313, %r20620;
	and.b32  	%r20621, %r20469, %r20593;
	xor.b32  	%r23312, %r23312, %r20621;
	and.b32  	%r20622, %r20470, %r20594;
	xor.b32  	%r23311, %r23311, %r20622;
	and.b32  	%r20623, %r20475, %r20591;
	xor.b32  	%r23310, %r23310, %r20623;
	and.b32  	%r20624, %r20476, %r20592;
	xor.b32  	%r23309, %r23309, %r20624;
	and.b32  	%r20625, %r20477, %r20593;
	xor.b32  	%r23308, %r23308, %r20625;
	and.b32  	%r20626, %r20478, %r20594;
	xor.b32  	%r23307, %r23307, %r20626;
	shfl.sync.idx.b32	%r20627|%p231, %r22546, %r23082, 31, -1;
	shfl.sync.idx.b32	%r20628|%p232, %r22545, %r23082, 31, -1;
	shfl.sync.idx.b32	%r20629|%p233, %r22544, %r23082, 31, -1;
	shfl.sync.idx.b32	%r20630|%p234, %r22543, %r23082, 31, -1;
	and.b32  	%r20631, %r20419, %r20627;
	xor.b32  	%r23306, %r23306, %r20631;
	and.b32  	%r20632, %r20420, %r20628;
	xor.b32  	%r23305, %r23305, %r20632;
	and.b32  	%r20633, %r20421, %r20629;
	xor.b32  	%r23304, %r23304, %r20633;
	and.b32  	%r20634, %r20422, %r20630;
	xor.b32  	%r23303, %r23303, %r20634;
	and.b32  	%r20635, %r20427, %r20627;
	xor.b32  	%r23302, %r23302, %r20635;
	and.b32  	%r20636, %r20428, %r20628;
	xor.b32  	%r23301, %r23301, %r20636;
	and.b32  	%r20637, %r20429, %r20629;
	xor.b32  	%r23300, %r23300, %r20637;
	and.b32  	%r20638, %r20430, %r20630;
	xor.b32  	%r23299, %r23299, %r20638;
	and.b32  	%r20639, %r20435, %r20627;
	xor.b32  	%r23298, %r23298, %r20639;
	and.b32  	%r20640, %r20436, %r20628;
	xor.b32  	%r23297, %r23297, %r20640;
	and.b32  	%r20641, %r20437, %r20629;
	xor.b32  	%r23296, %r23296, %r20641;
	and.b32  	%r20642, %r20438, %r20630;
	xor.b32  	%r23295, %r23295, %r20642;
	and.b32  	%r20643, %r20443, %r20627;
	xor.b32  	%r23294, %r23294, %r20643;
	and.b32  	%r20644, %r20444, %r20628;
	xor.b32  	%r23293, %r23293, %r20644;
	and.b32  	%r20645, %r20445, %r20629;
	xor.b32  	%r23292, %r23292, %r20645;
	and.b32  	%r20646, %r20446, %r20630;
	xor.b32  	%r23291, %r23291, %r20646;
	and.b32  	%r20647, %r20451, %r20627;
	xor.b32  	%r23290, %r23290, %r20647;
	and.b32  	%r20648, %r20452, %r20628;
	xor.b32  	%r23289, %r23289, %r20648;
	and.b32  	%r20649, %r20453, %r20629;
	xor.b32  	%r23288, %r23288, %r20649;
	and.b32  	%r20650, %r20454, %r20630;
	xor.b32  	%r23287, %r23287, %r20650;
	and.b32  	%r20651, %r20459, %r20627;
	xor.b32  	%r23286, %r23286, %r20651;
	and.b32  	%r20652, %r20460, %r20628;
	xor.b32  	%r23285, %r23285, %r20652;
	and.b32  	%r20653, %r20461, %r20629;
	xor.b32  	%r23284, %r23284, %r20653;
	and.b32  	%r20654, %r20462, %r20630;
	xor.b32  	%r23283, %r23283, %r20654;
	and.b32  	%r20655, %r20467, %r20627;
	xor.b32  	%r23282, %r23282, %r20655;
	and.b32  	%r20656, %r20468, %r20628;
	xor.b32  	%r23281, %r23281, %r20656;
	and.b32  	%r20657, %r20469, %r20629;
	xor.b32  	%r23280, %r23280, %r20657;
	and.b32  	%r20658, %r20470, %r20630;
	xor.b32  	%r23279, %r23279, %r20658;
	and.b32  	%r20659, %r20475, %r20627;
	xor.b32  	%r23278, %r23278, %r20659;
	and.b32  	%r20660, %r20476, %r20628;
	xor.b32  	%r23277, %r23277, %r20660;
	and.b32  	%r20661, %r20477, %r20629;
	xor.b32  	%r23276, %r23276, %r20661;
	and.b32  	%r20662, %r20478, %r20630;
	xor.b32  	%r23275, %r23275, %r20662;
	shfl.sync.idx.b32	%r20663|%p235, %r22570, %r23082, 31, -1;
	shfl.sync.idx.b32	%r20664|%p236, %r22569, %r23082, 31, -1;
	shfl.sync.idx.b32	%r20665|%p237, %r22568, %r23082, 31, -1;
	shfl.sync.idx.b32	%r20666|%p238, %r22567, %r23082, 31, -1;
	and.b32  	%r20667, %r20419, %r20663;
	xor.b32  	%r23274, %r23274, %r20667;
	and.b32  	%r20668, %r20420, %r20664;
	xor.b32  	%r23273, %r23273, %r20668;
	and.b32  	%r20669, %r20421, %r20665;
	xor.b32  	%r23272, %r23272, %r20669;
	and.b32  	%r20670, %r20422, %r20666;
	xor.b32  	%r23271, %r23271, %r20670;
	and.b32  	%r20671, %r20427, %r20663;
	xor.b32  	%r23270, %r23270, %r20671;
	and.b32  	%r20672, %r20428, %r20664;
	xor.b32  	%r23269, %r23269, %r20672;
	and.b32  	%r20673, %r20429, %r20665;
	xor.b32  	%r23268, %r23268, %r20673;
	and.b32  	%r20674, %r20430, %r20666;
	xor.b32  	%r23267, %r23267, %r20674;
	and.b32  	%r20675, %r20435, %r20663;
	xor.b32  	%r23266, %r23266, %r20675;
	and.b32  	%r20676, %r20436, %r20664;
	xor.b32  	%r23265, %r23265, %r20676;
	and.b32  	%r20677, %r20437, %r20665;
	xor.b32  	%r23264, %r23264, %r20677;
	and.b32  	%r20678, %r20438, %r20666;
	xor.b32  	%r23263, %r23263, %r20678;
	and.b32  	%r20679, %r20443, %r20663;
	xor.b32  	%r23262, %r23262, %r20679;
	and.b32  	%r20680, %r20444, %r20664;
	xor.b32  	%r23261, %r23261, %r20680;
	and.b32  	%r20681, %r20445, %r20665;
	xor.b32  	%r23260, %r23260, %r20681;
	and.b32  	%r20682, %r20446, %r20666;
	xor.b32  	%r23259, %r23259, %r20682;
	and.b32  	%r20683, %r20451, %r20663;
	xor.b32  	%r23258, %r23258, %r20683;
	and.b32  	%r20684, %r20452, %r20664;
	xor.b32  	%r23257, %r23257, %r20684;
	and.b32  	%r20685, %r20453, %r20665;
	xor.b32  	%r23256, %r23256, %r20685;
	and.b32  	%r20686, %r20454, %r20666;
	xor.b32  	%r23255, %r23255, %r20686;
	and.b32  	%r20687, %r20459, %r20663;
	xor.b32  	%r23254, %r23254, %r20687;
	and.b32  	%r20688, %r20460, %r20664;
	xor.b32  	%r23253, %r23253, %r20688;
	and.b32  	%r20689, %r20461, %r20665;
	xor.b32  	%r23252, %r23252, %r20689;
	and.b32  	%r20690, %r20462, %r20666;
	xor.b32  	%r23251, %r23251, %r20690;
	and.b32  	%r20691, %r20467, %r20663;
	xor.b32  	%r23250, %r23250, %r20691;
	and.b32  	%r20692, %r20468, %r20664;
	xor.b32  	%r23249, %r23249, %r20692;
	and.b32  	%r20693, %r20469, %r20665;
	xor.b32  	%r23248, %r23248, %r20693;
	and.b32  	%r20694, %r20470, %r20666;
	xor.b32  	%r23247, %r23247, %r20694;
	and.b32  	%r20695, %r20475, %r20663;
	xor.b32  	%r23246, %r23246, %r20695;
	and.b32  	%r20696, %r20476, %r20664;
	xor.b32  	%r23245, %r23245, %r20696;
	and.b32  	%r20697, %r20477, %r20665;
	xor.b32  	%r23244, %r23244, %r20697;
	and.b32  	%r20698, %r20478, %r20666;
	xor.b32  	%r23243, %r23243, %r20698;
	shfl.sync.idx.b32	%r20699|%p239, %r22594, %r23082, 31, -1;
	shfl.sync.idx.b32	%r20700|%p240, %r22593, %r23082, 31, -1;
	shfl.sync.idx.b32	%r20701|%p241, %r22592, %r23082, 31, -1;
	shfl.sync.idx.b32	%r20702|%p242, %r22591, %r23082, 31, -1;
	and.b32  	%r20703, %r20419, %r20699;
	xor.b32  	%r23242, %r23242, %r20703;
	and.b32  	%r20704, %r20420, %r20700;
	xor.b32  	%r23241, %r23241, %r20704;
	and.b32  	%r20705, %r20421, %r20701;
	xor.b32  	%r23240, %r23240, %r20705;
	and.b32  	%r20706, %r20422, %r20702;
	xor.b32  	%r23239, %r23239, %r20706;
	and.b32  	%r20707, %r20427, %r20699;
	xor.b32  	%r23238, %r23238, %r20707;
	and.b32  	%r20708, %r20428, %r20700;
	xor.b32  	%r23237, %r23237, %r20708;
	and.b32  	%r20709, %r20429, %r20701;
	xor.b32  	%r23236, %r23236, %r20709;
	and.b32  	%r20710, %r20430, %r20702;
	xor.b32  	%r23235, %r23235, %r20710;
	and.b32  	%r20711, %r20435, %r20699;
	xor.b32  	%r23234, %r23234, %r20711;
	and.b32  	%r20712, %r20436, %r20700;
	xor.b32  	%r23233, %r23233, %r20712;
	and.b32  	%r20713, %r20437, %r20701;
	xor.b32  	%r23232, %r23232, %r20713;
	and.b32  	%r20714, %r20438, %r20702;
	xor.b32  	%r23231, %r23231, %r20714;
	and.b32  	%r20715, %r20443, %r20699;
	xor.b32  	%r23230, %r23230, %r20715;
	and.b32  	%r20716, %r20444, %r20700;
	xor.b32  	%r23229, %r23229, %r20716;
	and.b32  	%r20717, %r20445, %r20701;
	xor.b32  	%r23228, %r23228, %r20717;
	and.b32  	%r20718, %r20446, %r20702;
	xor.b32  	%r23227, %r23227, %r20718;
	and.b32  	%r20719, %r20451, %r20699;
	xor.b32  	%r23226, %r23226, %r20719;
	and.b32  	%r20720, %r20452, %r20700;
	xor.b32  	%r23225, %r23225, %r20720;
	and.b32  	%r20721, %r20453, %r20701;
	xor.b32  	%r23224, %r23224, %r20721;
	and.b32  	%r20722, %r20454, %r20702;
	xor.b32  	%r23223, %r23223, %r20722;
	and.b32  	%r20723, %r20459, %r20699;
	xor.b32  	%r23222, %r23222, %r20723;
	and.b32  	%r20724, %r20460, %r20700;
	xor.b32  	%r23221, %r23221, %r20724;
	and.b32  	%r20725, %r20461, %r20701;
	xor.b32  	%r23220, %r23220, %r20725;
	and.b32  	%r20726, %r20462, %r20702;
	xor.b32  	%r23219, %r23219, %r20726;
	and.b32  	%r20727, %r20467, %r20699;
	xor.b32  	%r23218, %r23218, %r20727;
	and.b32  	%r20728, %r20468, %r20700;
	xor.b32  	%r23217, %r23217, %r20728;
	and.b32  	%r20729, %r20469, %r20701;
	xor.b32  	%r23216, %r23216, %r20729;
	and.b32  	%r20730, %r20470, %r20702;
	xor.b32  	%r23215, %r23215, %r20730;
	and.b32  	%r20731, %r20475, %r20699;
	xor.b32  	%r23214, %r23214, %r20731;
	and.b32  	%r20732, %r20476, %r20700;
	xor.b32  	%r23213, %r23213, %r20732;
	and.b32  	%r20733, %r20477, %r20701;
	xor.b32  	%r23212, %r23212, %r20733;
	and.b32  	%r20734, %r20478, %r20702;
	xor.b32  	%r23211, %r23211, %r20734;
	shfl.sync.idx.b32	%r20735|%p243, %r22618, %r23082, 31, -1;
	shfl.sync.idx.b32	%r20736|%p244, %r22617, %r23082, 31, -1;
	shfl.sync.idx.b32	%r20737|%p245, %r22616, %r23082, 31, -1;
	shfl.sync.idx.b32	%r20738|%p246, %r22615, %r23082, 31, -1;
	and.b32  	%r20739, %r20419, %r20735;
	xor.b32  	%r23210, %r23210, %r20739;
	and.b32  	%r20740, %r20420, %r20736;
	xor.b32  	%r23209, %r23209, %r20740;
	and.b32  	%r20741, %r20421, %r20737;
	xor.b32  	%r23208, %r23208, %r20741;
	and.b32  	%r20742, %r20422, %r20738;
	xor.b32  	%r23207, %r23207, %r20742;
	and.b32  	%r20743, %r20427, %r20735;
	xor.b32  	%r23206, %r23206, %r20743;
	and.b32  	%r20744, %r20428, %r20736;
	xor.b32  	%r23205, %r23205, %r20744;
	and.b32  	%r20745, %r20429, %r20737;
	xor.b32  	%r23204, %r23204, %r20745;
	and.b32  	%r20746, %r20430, %r20738;
	xor.b32  	%r23203, %r23203, %r20746;
	and.b32  	%r20747, %r20435, %r20735;
	xor.b32  	%r23202, %r23202, %r20747;
	and.b32  	%r20748, %r20436, %r20736;
	xor.b32  	%r23201, %r23201, %r20748;
	and.b32  	%r20749, %r20437, %r20737;
	xor.b32  	%r23200, %r23200, %r20749;
	and.b32  	%r20750, %r20438, %r20738;
	xor.b32  	%r23199, %r23199, %r20750;
	and.b32  	%r20751, %r20443, %r20735;
	xor.b32  	%r23198, %r23198, %r20751;
	and.b32  	%r20752, %r20444, %r20736;
	xor.b32  	%r23197, %r23197, %r20752;
	and.b32  	%r20753, %r20445, %r20737;
	xor.b32  	%r23196, %r23196, %r20753;
	and.b32  	%r20754, %r20446, %r20738;
	xor.b32  	%r23195, %r23195, %r20754;
	and.b32  	%r20755, %r20451, %r20735;
	xor.b32  	%r23194, %r23194, %r20755;
	and.b32  	%r20756, %r20452, %r20736;
	xor.b32  	%r23193, %r23193, %r20756;
	and.b32  	%r20757, %r20453, %r20737;
	xor.b32  	%r23192, %r23192, %r20757;
	and.b32  	%r20758, %r20454, %r20738;
	xor.b32  	%r23191, %r23191, %r20758;
	and.b32  	%r20759, %r20459, %r20735;
	xor.b32  	%r23190, %r23190, %r20759;
	and.b32  	%r20760, %r20460, %r20736;
	xor.b32  	%r23189, %r23189, %r20760;
	and.b32  	%r20761, %r20461, %r20737;
	xor.b32  	%r23188, %r23188, %r20761;
	and.b32  	%r20762, %r20462, %r20738;
	xor.b32  	%r23187, %r23187, %r20762;
	and.b32  	%r20763, %r20467, %r20735;
	xor.b32  	%r23186, %r23186, %r20763;
	and.b32  	%r20764, %r20468, %r20736;
	xor.b32  	%r23185, %r23185, %r20764;
	and.b32  	%r20765, %r20469, %r20737;
	xor.b32  	%r23184, %r23184, %r20765;
	and.b32  	%r20766, %r20470, %r20738;
	xor.b32  	%r23183, %r23183, %r20766;
	and.b32  	%r20767, %r20475, %r20735;
	xor.b32  	%r23182, %r23182, %r20767;
	and.b32  	%r20768, %r20476, %r20736;
	xor.b32  	%r23181, %r23181, %r20768;
	and.b32  	%r20769, %r20477, %r20737;
	xor.b32  	%r23180, %r23180, %r20769;
	and.b32  	%r20770, %r20478, %r20738;
	xor.b32  	%r23179, %r23179, %r20770;
	shfl.sync.idx.b32	%r20771|%p247, %r22642, %r23082, 31, -1;
	shfl.sync.idx.b32	%r20772|%p248, %r22641, %r23082, 31, -1;
	shfl.sync.idx.b32	%r20773|%p249, %r22640, %r23082, 31, -1;
	shfl.sync.idx.b32	%r20774|%p250, %r22639, %r23082, 31, -1;
	and.b32  	%r20775, %r20419, %r20771;
	xor.b32  	%r23178, %r23178, %r20775;
	and.b32  	%r20776, %r20420, %r20772;
	xor.b32  	%r23177, %r23177, %r20776;
	and.b32  	%r20777, %r20421, %r20773;
	xor.b32  	%r23176, %r23176, %r20777;
	and.b32  	%r20778, %r20422, %r20774;
	xor.b32  	%r23175, %r23175, %r20778;
	and.b32  	%r20779, %r20427, %r20771;
	xor.b32  	%r23174, %r23174, %r20779;
	and.b32  	%r20780, %r20428, %r20772;
	xor.b32  	%r23173, %r23173, %r20780;
	and.b32  	%r20781, %r20429, %r20773;
	xor.b32  	%r23172, %r23172, %r20781;
	and.b32  	%r20782, %r20430, %r20774;
	xor.b32  	%r23171, %r23171, %r20782;
	and.b32  	%r20783, %r20435, %r20771;
	xor.b32  	%r23170, %r23170, %r20783;
	and.b32  	%r20784, %r20436, %r20772;
	xor.b32  	%r23169, %r23169, %r20784;
	and.b32  	%r20785, %r20437, %r20773;
	xor.b32  	%r23168, %r23168, %r20785;
	and.b32  	%r20786, %r20438, %r20774;
	xor.b32  	%r23167, %r23167, %r20786;
	and.b32  	%r20787, %r20443, %r20771;
	xor.b32  	%r23166, %r23166, %r20787;
	and.b32  	%r20788, %r20444, %r20772;
	xor.b32  	%r23165, %r23165, %r20788;
	and.b32  	%r20789, %r20445, %r20773;
	xor.b32  	%r23164, %r23164, %r20789;
	and.b32  	%r20790, %r20446, %r20774;
	xor.b32  	%r23163, %r23163, %r20790;
	and.b32  	%r20791, %r20451, %r20771;
	xor.b32  	%r23162, %r23162, %r20791;
	and.b32  	%r20792, %r20452, %r20772;
	xor.b32  	%r23161, %r23161, %r20792;
	and.b32  	%r20793, %r20453, %r20773;
	xor.b32  	%r23160, %r23160, %r20793;
	and.b32  	%r20794, %r20454, %r20774;
	xor.b32  	%r23159, %r23159, %r20794;
	and.b32  	%r20795, %r20459, %r20771;
	xor.b32  	%r23158, %r23158, %r20795;
	and.b32  	%r20796, %r20460, %r20772;
	xor.b32  	%r23157, %r23157, %r20796;
	and.b32  	%r20797, %r20461, %r20773;
	xor.b32  	%r23156, %r23156, %r20797;
	and.b32  	%r20798, %r20462, %r20774;
	xor.b32  	%r23155, %r23155, %r20798;
	and.b32  	%r20799, %r20467, %r20771;
	xor.b32  	%r23154, %r23154, %r20799;
	and.b32  	%r20800, %r20468, %r20772;
	xor.b32  	%r23153, %r23153, %r20800;
	and.b32  	%r20801, %r20469, %r20773;
	xor.b32  	%r23152, %r23152, %r20801;
	and.b32  	%r20802, %r20470, %r20774;
	xor.b32  	%r23151, %r23151, %r20802;
	and.b32  	%r20803, %r20475, %r20771;
	xor.b32  	%r23150, %r23150, %r20803;
	and.b32  	%r20804, %r20476, %r20772;
	xor.b32  	%r23149, %r23149, %r20804;
	and.b32  	%r20805, %r20477, %r20773;
	xor.b32  	%r23148, %r23148, %r20805;
	and.b32  	%r20806, %r20478, %r20774;
	xor.b32  	%r23147, %r23147, %r20806;
	shfl.sync.idx.b32	%r20807|%p251, %r22666, %r23082, 31, -1;
	shfl.sync.idx.b32	%r20808|%p252, %r22665, %r23082, 31, -1;
	shfl.sync.idx.b32	%r20809|%p253, %r22664, %r23082, 31, -1;
	shfl.sync.idx.b32	%r20810|%p254, %r22663, %r23082, 31, -1;
	and.b32  	%r20811, %r20419, %r20807;
	xor.b32  	%r23146, %r23146, %r20811;
	and.b32  	%r20812, %r20420, %r20808;
	xor.b32  	%r23145, %r23145, %r20812;
	and.b32  	%r20813, %r20421, %r20809;
	xor.b32  	%r23144, %r23144, %r20813;
	and.b32  	%r20814, %r20422, %r20810;
	xor.b32  	%r23143, %r23143, %r20814;
	and.b32  	%r20815, %r20427, %r20807;
	xor.b32  	%r23142, %r23142, %r20815;
	and.b32  	%r20816, %r20428, %r20808;
	xor.b32  	%r23141, %r23141, %r20816;
	and.b32  	%r20817, %r20429, %r20809;
	xor.b32  	%r23140, %r23140, %r20817;
	and.b32  	%r20818, %r20430, %r20810;
	xor.b32  	%r23139, %r23139, %r20818;
	and.b32  	%r20819, %r20435, %r20807;
	xor.b32  	%r23138, %r23138, %r20819;
	and.b32  	%r20820, %r20436, %r20808;
	xor.b32  	%r23137, %r23137, %r20820;
	and.b32  	%r20821, %r20437, %r20809;
	xor.b32  	%r23136, %r23136, %r20821;
	and.b32  	%r20822, %r20438, %r20810;
	xor.b32  	%r23135, %r23135, %r20822;
	and.b32  	%r20823, %r20443, %r20807;
	xor.b32  	%r23134, %r23134, %r20823;
	and.b32  	%r20824, %r20444, %r20808;
	xor.b32  	%r23133, %r23133, %r20824;
	and.b32  	%r20825, %r20445, %r20809;
	xor.b32  	%r23132, %r23132, %r20825;
	and.b32  	%r20826, %r20446, %r20810;
	xor.b32  	%r23131, %r23131, %r20826;
	and.b32  	%r20827, %r20451, %r20807;
	xor.b32  	%r23130, %r23130, %r20827;
	and.b32  	%r20828, %r20452, %r20808;
	xor.b32  	%r23129, %r23129, %r20828;
	and.b32  	%r20829, %r20453, %r20809;
	xor.b32  	%r23128, %r23128, %r20829;
	and.b32  	%r20830, %r20454, %r20810;
	xor.b32  	%r23127, %r23127, %r20830;
	and.b32  	%r20831, %r20459, %r20807;
	xor.b32  	%r23126, %r23126, %r20831;
	and.b32  	%r20832, %r20460, %r20808;
	xor.b32  	%r23125, %r23125, %r20832;
	and.b32  	%r20833, %r20461, %r20809;
	xor.b32  	%r23124, %r23124, %r20833;
	and.b32  	%r20834, %r20462, %r20810;
	xor.b32  	%r23123, %r23123, %r20834;
	and.b32  	%r20835, %r20467, %r20807;
	xor.b32  	%r23122, %r23122, %r20835;
	and.b32  	%r20836, %r20468, %r20808;
	xor.b32  	%r23121, %r23121, %r20836;
	and.b32  	%r20837, %r20469, %r20809;
	xor.b32  	%r23120, %r23120, %r20837;
	and.b32  	%r20838, %r20470, %r20810;
	xor.b32  	%r23119, %r23119, %r20838;
	and.b32  	%r20839, %r20475, %r20807;
	xor.b32  	%r23118, %r23118, %r20839;
	and.b32  	%r20840, %r20476, %r20808;
	xor.b32  	%r23117, %r23117, %r20840;
	and.b32  	%r20841, %r20477, %r20809;
	xor.b32  	%r23116, %r23116, %r20841;
	and.b32  	%r20842, %r20478, %r20810;
	xor.b32  	%r23115, %r23115, %r20842;
	shfl.sync.idx.b32	%r20843|%p255, %r22690, %r23082, 31, -1;
	shfl.sync.idx.b32	%r20844|%p256, %r22689, %r23082, 31, -1;
	shfl.sync.idx.b32	%r20845|%p257, %r22688, %r23082, 31, -1;
	shfl.sync.idx.b32	%r20846|%p258, %r22687, %r23082, 31, -1;
	and.b32  	%r20847, %r20419, %r20843;
	xor.b32  	%r23114, %r23114, %r20847;
	and.b32  	%r20848, %r20420, %r20844;
	xor.b32  	%r23113, %r23113, %r20848;
	and.b32  	%r20849, %r20421, %r20845;
	xor.b32  	%r23112, %r23112, %r20849;
	and.b32  	%r20850, %r20422, %r20846;
	xor.b32  	%r23111, %r23111, %r20850;
	and.b32  	%r20851, %r20427, %r20843;
	xor.b32  	%r23110, %r23110, %r20851;
	and.b32  	%r20852, %r20428, %r20844;
	xor.b32  	%r23109, %r23109, %r20852;
	and.b32  	%r20853, %r20429, %r20845;
	xor.b32  	%r23108, %r23108, %r20853;
	and.b32  	%r20854, %r20430, %r20846;
	xor.b32  	%r23107, %r23107, %r20854;
	and.b32  	%r20855, %r20435, %r20843;
	xor.b32  	%r23106, %r23106, %r20855;
	and.b32  	%r20856, %r20436, %r20844;
	xor.b32  	%r23105, %r23105, %r20856;
	and.b32  	%r20857, %r20437, %r20845;
	xor.b32  	%r23104, %r23104, %r20857;
	and.b32  	%r20858, %r20438, %r20846;
	xor.b32  	%r23103, %r23103, %r20858;
	and.b32  	%r20859, %r20443, %r20843;
	xor.b32  	%r23102, %r23102, %r20859;
	and.b32  	%r20860, %r20444, %r20844;
	xor.b32  	%r23101, %r23101, %r20860;
	and.b32  	%r20861, %r20445, %r20845;
	xor.b32  	%r23100, %r23100, %r20861;
	and.b32  	%r20862, %r20446, %r20846;
	xor.b32  	%r23099, %r23099, %r20862;
	and.b32  	%r20863, %r20451, %r20843;
	xor.b32  	%r23098, %r23098, %r20863;
	and.b32  	%r20864, %r20452, %r20844;
	xor.b32  	%r23097, %r23097, %r20864;
	and.b32  	%r20865, %r20453, %r20845;
	xor.b32  	%r23096, %r23096, %r20865;
	and.b32  	%r20866, %r20454, %r20846;
	xor.b32  	%r23095, %r23095, %r20866;
	and.b32  	%r20867, %r20459, %r20843;
	xor.b32  	%r23094, %r23094, %r20867;
	and.b32  	%r20868, %r20460, %r20844;
	xor.b32  	%r23093, %r23093, %r20868;
	and.b32  	%r20869, %r20461, %r20845;
	xor.b32  	%r23092, %r23092, %r20869;
	and.b32  	%r20870, %r20462, %r20846;
	xor.b32  	%r23091, %r23091, %r20870;
	and.b32  	%r20871, %r20467, %r20843;
	xor.b32  	%r23090, %r23090, %r20871;
	and.b32  	%r20872, %r20468, %r20844;
	xor.b32  	%r23089, %r23089, %r20872;
	and.b32  	%r20873, %r20469, %r20845;
	xor.b32  	%r23088, %r23088, %r20873;
	and.b32  	%r20874, %r20470, %r20846;
	xor.b32  	%r23087, %r23087, %r20874;
	and.b32  	%r20875, %r20475, %r20843;
	xor.b32  	%r23086, %r23086, %r20875;
	and.b32  	%r20876, %r20476, %r20844;
	xor.b32  	%r23085, %r23085, %r20876;
	and.b32  	%r20877, %r20477, %r20845;
	xor.b32  	%r23084, %r23084, %r20877;
	and.b32  	%r20878, %r20478, %r20846;
	xor.b32  	%r23083, %r23083, %r20878;
	add.s32 	%r23082, %r23082, 1;
	setp.ne.s32 	%p259, %r23082, 32;
	@%p259 bra 	$L__BB7_238;
$L__BB7_240:
	add.s32 	%r2758, %r22408, 32;
	setp.lt.u32 	%p260, %r22408, 224;
	mov.u32 	%r22408, %r2758;
	@%p260 bra 	$L__BB7_69;
	or.b32  	%r20879, %r23465, %r23466;
	or.b32  	%r20880, %r20879, %r23464;
	or.b32  	%r20881, %r20880, %r23463;
	setp.eq.s32 	%p261, %r20881, 0;
	@%p261 bra 	$L__BB7_243;
	mov.u32 	%r20882, %tid.x;
	shl.b32 	%r20883, %r20882, 4;
	and.b32  	%r20884, %r20883, 496;
	mov.u32 	%r20885, s_mem;
	add.s32 	%r20886, %r20885, %r20884;
	atom.shared.xor.b32 	%r20887, [%r20886], %r23466;
	atom.shared.xor.b32 	%r20888, [%r20886+4], %r23465;
	atom.shared.xor.b32 	%r20889, [%r20886+8], %r23464;
	atom.shared.xor.b32 	%r20890, [%r20886+12], %r23463;
$L__BB7_243:
	or.b32  	%r20891, %r23461, %r23462;
	or.b32  	%r20892, %r20891, %r23460;
	or.b32  	%r20893, %r20892, %r23459;
	setp.eq.s32 	%p262, %r20893, 0;
	@%p262 bra 	$L__BB7_245;
	mov.u32 	%r20894, %tid.x;
	shl.b32 	%r20895, %r20894, 4;
	and.b32  	%r20896, %r20895, 496;
	mov.u32 	%r20897, s_mem;
	add.s32 	%r20898, %r20897, %r20896;
	atom.shared.xor.b32 	%r20899, [%r20898+512], %r23462;
	atom.shared.xor.b32 	%r20900, [%r20898+516], %r23461;
	atom.shared.xor.b32 	%r20901, [%r20898+520], %r23460;
	atom.shared.xor.b32 	%r20902, [%r20898+524], %r23459;
$L__BB7_245:
	or.b32  	%r20903, %r23457, %r23458;
	or.b32  	%r20904, %r20903, %r23456;
	or.b32  	%r20905, %r20904, %r23455;
	setp.eq.s32 	%p263, %r20905, 0;
	@%p263 bra 	$L__BB7_247;
	mov.u32 	%r20906, %tid.x;
	shl.b32 	%r20907, %r20906, 4;
	and.b32  	%r20908, %r20907, 496;
	mov.u32 	%r20909, s_mem;
	add.s32 	%r20910, %r20909, %r20908;
	atom.shared.xor.b32 	%r20911, [%r20910+1024], %r23458;
	atom.shared.xor.b32 	%r20912, [%r20910+1028], %r23457;
	atom.shared.xor.b32 	%r20913, [%r20910+1032], %r23456;
	atom.shared.xor.b32 	%r20914, [%r20910+1036], %r23455;
$L__BB7_247:
	or.b32  	%r20915, %r23453, %r23454;
	or.b32  	%r20916, %r20915, %r23452;
	or.b32  	%r20917, %r20916, %r23451;
	setp.eq.s32 	%p264, %r20917, 0;
	@%p264 bra 	$L__BB7_249;
	mov.u32 	%r20918, %tid.x;
	shl.b32 	%r20919, %r20918, 4;
	and.b32  	%r20920, %r20919, 496;
	mov.u32 	%r20921, s_mem;
	add.s32 	%r20922, %r20921, %r20920;
	atom.shared.xor.b32 	%r20923, [%r20922+1536], %r23454;
	atom.shared.xor.b32 	%r20924, [%r20922+1540], %r23453;
	atom.shared.xor.b32 	%r20925, [%r20922+1544], %r23452;
	atom.shared.xor.b32 	%r20926, [%r20922+1548], %r23451;
$L__BB7_249:
	or.b32  	%r20927, %r23449, %r23450;
	or.b32  	%r20928, %r20927, %r23448;
	or.b32  	%r20929, %r20928, %r23447;
	setp.eq.s32 	%p265, %r20929, 0;
	@%p265 bra 	$L__BB7_251;
	mov.u32 	%r20930, %tid.x;
	shl.b32 	%r20931, %r20930, 4;
	and.b32  	%r20932, %r20931, 496;
	mov.u32 	%r20933, s_mem;
	add.s32 	%r20934, %r20933, %r20932;
	atom.shared.xor.b32 	%r20935, [%r20934+2048], %r23450;
	atom.shared.xor.b32 	%r20936, [%r20934+2052], %r23449;
	atom.shared.xor.b32 	%r20937, [%r20934+2056], %r23448;
	atom.shared.xor.b32 	%r20938, [%r20934+2060], %r23447;
$L__BB7_251:
	or.b32  	%r20939, %r23445, %r23446;
	or.b32  	%r20940, %r20939, %r23444;
	or.b32  	%r20941, %r20940, %r23443;
	setp.eq.s32 	%p266, %r20941, 0;
	@%p266 bra 	$L__BB7_253;
	mov.u32 	%r20942, %tid.x;
	shl.b32 	%r20943, %r20942, 4;
	and.b32  	%r20944, %r20943, 496;
	mov.u32 	%r20945, s_mem;
	add.s32 	%r20946, %r20945, %r20944;
	atom.shared.xor.b32 	%r20947, [%r20946+2560], %r23446;
	atom.shared.xor.b32 	%r20948, [%r20946+2564], %r23445;
	atom.shared.xor.b32 	%r20949, [%r20946+2568], %r23444;
	atom.shared.xor.b32 	%r20950, [%r20946+2572], %r23443;
$L__BB7_253:
	or.b32  	%r20951, %r23441, %r23442;
	or.b32  	%r20952, %r20951, %r23440;
	or.b32  	%r20953, %r20952, %r23439;
	setp.eq.s32 	%p267, %r20953, 0;
	@%p267 bra 	$L__BB7_255;
	mov.u32 	%r20954, %tid.x;
	shl.b32 	%r20955, %r20954, 4;
	and.b32  	%r20956, %r20955, 496;
	mov.u32 	%r20957, s_mem;
	add.s32 	%r20958, %r20957, %r20956;
	atom.shared.xor.b32 	%r20959, [%r20958+3072], %r23442;
	atom.shared.xor.b32 	%r20960, [%r20958+3076], %r23441;
	atom.shared.xor.b32 	%r20961, [%r20958+3080], %r23440;
	atom.shared.xor.b32 	%r20962, [%r20958+3084], %r23439;
$L__BB7_255:
	or.b32  	%r20963, %r23437, %r23438;
	or.b32  	%r20964, %r20963, %r23436;
	or.b32  	%r20965, %r20964, %r23435;
	setp.eq.s32 	%p268, %r20965, 0;
	@%p268 bra 	$L__BB7_257;
	mov.u32 	%r20966, %tid.x;
	shl.b32 	%r20967, %r20966, 4;
	and.b32  	%r20968, %r20967, 496;
	mov.u32 	%r20969, s_mem;
	add.s32 	%r20970, %r20969, %r20968;
	atom.shared.xor.b32 	%r20971, [%r20970+3584], %r23438;
	atom.shared.xor.b32 	%r20972, [%r20970+3588], %r23437;
	atom.shared.xor.b32 	%r20973, [%r20970+3592], %r23436;
	atom.shared.xor.b32 	%r20974, [%r20970+3596], %r23435;
$L__BB7_257:
	or.b32  	%r20975, %r23433, %r23434;
	or.b32  	%r20976, %r20975, %r23432;
	or.b32  	%r20977, %r20976, %r23431;
	setp.eq.s32 	%p269, %r20977, 0;
	@%p269 bra 	$L__BB7_259;
	mov.u32 	%r20978, %tid.x;
	shl.b32 	%r20979, %r20978, 4;
	and.b32  	%r20980, %r20979, 496;
	mov.u32 	%r20981, s_mem;
	add.s32 	%r20982, %r20981, %r20980;
	atom.shared.xor.b32 	%r20983, [%r20982+4096], %r23434;
	atom.shared.xor.b32 	%r20984, [%r20982+4100], %r23433;
	atom.shared.xor.b32 	%r20985, [%r20982+4104], %r23432;
	atom.shared.xor.b32 	%r20986, [%r20982+4108], %r23431;
$L__BB7_259:
	or.b32  	%r20987, %r23429, %r23430;
	or.b32  	%r20988, %r20987, %r23428;
	or.b32  	%r20989, %r20988, %r23427;
	setp.eq.s32 	%p270, %r20989, 0;
	@%p270 bra 	$L__BB7_261;
	mov.u32 	%r20990, %tid.x;
	shl.b32 	%r20991, %r20990, 4;
	and.b32  	%r20992, %r20991, 496;
	mov.u32 	%r20993, s_mem;
	add.s32 	%r20994, %r20993, %r20992;
	atom.shared.xor.b32 	%r20995, [%r20994+4608], %r23430;
	atom.shared.xor.b32 	%r20996, [%r20994+4612], %r23429;
	atom.shared.xor.b32 	%r20997, [%r20994+4616], %r23428;
	atom.shared.xor.b32 	%r20998, [%r20994+4620], %r23427;
$L__BB7_261:
	or.b32  	%r20999, %r23425, %r23426;
	or.b32  	%r21000, %r20999, %r23424;
	or.b32  	%r21001, %r21000, %r23423;
	setp.eq.s32 	%p271, %r21001, 0;
	@%p271 bra 	$L__BB7_263;
	mov.u32 	%r21002, %tid.x;
	shl.b32 	%r21003, %r21002, 4;
	and.b32  	%r21004, %r21003, 496;
	mov.u32 	%r21005, s_mem;
	add.s32 	%r21006, %r21005, %r21004;
	atom.shared.xor.b32 	%r21007, [%r21006+5120], %r23426;
	atom.shared.xor.b32 	%r21008, [%r21006+5124], %r23425;
	atom.shared.xor.b32 	%r21009, [%r21006+5128], %r23424;
	atom.shared.xor.b32 	%r21010, [%r21006+5132], %r23423;
$L__BB7_263:
	or.b32  	%r21011, %r23421, %r23422;
	or.b32  	%r21012, %r21011, %r23420;
	or.b32  	%r21013, %r21012, %r23419;
	setp.eq.s32 	%p272, %r21013, 0;
	@%p272 bra 	$L__BB7_265;
	mov.u32 	%r21014, %tid.x;
	shl.b32 	%r21015, %r21014, 4;
	and.b32  	%r21016, %r21015, 496;
	mov.u32 	%r21017, s_mem;
	add.s32 	%r21018, %r21017, %r21016;
	atom.shared.xor.b32 	%r21019, [%r21018+5632], %r23422;
	atom.shared.xor.b32 	%r21020, [%r21018+5636], %r23421;
	atom.shared.xor.b32 	%r21021, [%r21018+5640], %r23420;
	atom.shared.xor.b32 	%r21022, [%r21018+5644], %r23419;
$L__BB7_265:
	or.b32  	%r21023, %r23417, %r23418;
	or.b32  	%r21024, %r21023, %r23416;
	or.b32  	%r21025, %r21024, %r23415;
	setp.eq.s32 	%p273, %r21025, 0;
	@%p273 bra 	$L__BB7_267;
	mov.u32 	%r21026, %tid.x;
	shl.b32 	%r21027, %r21026, 4;
	and.b32  	%r21028, %r21027, 496;
	mov.u32 	%r21029, s_mem;
	add.s32 	%r21030, %r21029, %r21028;
	atom.shared.xor.b32 	%r21031, [%r21030+6144], %r23418;
	atom.shared.xor.b32 	%r21032, [%r21030+6148], %r23417;
	atom.shared.xor.b32 	%r21033, [%r21030+6152], %r23416;
	atom.shared.xor.b32 	%r21034, [%r21030+6156], %r23415;
$L__BB7_267:
	or.b32  	%r21035, %r23413, %r23414;
	or.b32  	%r21036, %r21035, %r23412;
	or.b32  	%r21037, %r21036, %r23411;
	setp.eq.s32 	%p274, %r21037, 0;
	@%p274 bra 	$L__BB7_269;
	mov.u32 	%r21038, %tid.x;
	shl.b32 	%r21039, %r21038, 4;
	and.b32  	%r21040, %r21039, 496;
	mov.u32 	%r21041, s_mem;
	add.s32 	%r21042, %r21041, %r21040;
	atom.shared.xor.b32 	%r21043, [%r21042+6656], %r23414;
	atom.shared.xor.b32 	%r21044, [%r21042+6660], %r23413;
	atom.shared.xor.b32 	%r21045, [%r21042+6664], %r23412;
	atom.shared.xor.b32 	%r21046, [%r21042+6668], %r23411;
$L__BB7_269:
	or.b32  	%r21047, %r23409, %r23410;
	or.b32  	%r21048, %r21047, %r23408;
	or.b32  	%r21049, %r21048, %r23407;
	setp.eq.s32 	%p275, %r21049, 0;
	@%p275 bra 	$L__BB7_271;
	mov.u32 	%r21050, %tid.x;
	shl.b32 	%r21051, %r21050, 4;
	and.b32  	%r21052, %r21051, 496;
	mov.u32 	%r21053, s_mem;
	add.s32 	%r21054, %r21053, %r21052;
	atom.shared.xor.b32 	%r21055, [%r21054+7168], %r23410;
	atom.shared.xor.b32 	%r21056, [%r21054+7172], %r23409;
	atom.shared.xor.b32 	%r21057, [%r21054+7176], %r23408;
	atom.shared.xor.b32 	%r21058, [%r21054+7180], %r23407;
$L__BB7_271:
	or.b32  	%r21059, %r23405, %r23406;
	or.b32  	%r21060, %r21059, %r23404;
	or.b32  	%r21061, %r21060, %r23403;
	setp.eq.s32 	%p276, %r21061, 0;
	@%p276 bra 	$L__BB7_273;
	mov.u32 	%r21062, %tid.x;
	shl.b32 	%r21063, %r21062, 4;
	and.b32  	%r21064, %r21063, 496;
	mov.u32 	%r21065, s_mem;
	add.s32 	%r21066, %r21065, %r21064;
	atom.shared.xor.b32 	%r21067, [%r21066+7680], %r23406;
	atom.shared.xor.b32 	%r21068, [%r21066+7684], %r23405;
	atom.shared.xor.b32 	%r21069, [%r21066+7688], %r23404;
	atom.shared.xor.b32 	%r21070, [%r21066+7692], %r23403;
$L__BB7_273:
	or.b32  	%r21071, %r23401, %r23402;
	or.b32  	%r21072, %r21071, %r23400;
	or.b32  	%r21073, %r21072, %r23399;
	setp.eq.s32 	%p277, %r21073, 0;
	@%p277 bra 	$L__BB7_275;
	mov.u32 	%r21074, %tid.x;
	shl.b32 	%r21075, %r21074, 4;
	and.b32  	%r21076, %r21075, 496;
	mov.u32 	%r21077, s_mem;
	add.s32 	%r21078, %r21077, %r21076;
	atom.shared.xor.b32 	%r21079, [%r21078+8192], %r23402;
	atom.shared.xor.b32 	%r21080, [%r21078+8196], %r23401;
	atom.shared.xor.b32 	%r21081, [%r21078+8200], %r23400;
	atom.shared.xor.b32 	%r21082, [%r21078+8204], %r23399;
$L__BB7_275:
	or.b32  	%r21083, %r23397, %r23398;
	or.b32  	%r21084, %r21083, %r23396;
	or.b32  	%r21085, %r21084, %r23395;
	setp.eq.s32 	%p278, %r21085, 0;
	@%p278 bra 	$L__BB7_277;
	mov.u32 	%r21086, %tid.x;
	shl.b32 	%r21087, %r21086, 4;
	and.b32  	%r21088, %r21087, 496;
	mov.u32 	%r21089, s_mem;
	add.s32 	%r21090, %r21089, %r21088;
	atom.shared.xor.b32 	%r21091, [%r21090+8704], %r23398;
	atom.shared.xor.b32 	%r21092, [%r21090+8708], %r23397;
	atom.shared.xor.b32 	%r21093, [%r21090+8712], %r23396;
	atom.shared.xor.b32 	%r21094, [%r21090+8716], %r23395;
$L__BB7_277:
	or.b32  	%r21095, %r23393, %r23394;
	or.b32  	%r21096, %r21095, %r23392;
	or.b32  	%r21097, %r21096, %r23391;
	setp.eq.s32 	%p279, %r21097, 0;
	@%p279 bra 	$L__BB7_279;
	mov.u32 	%r21098, %tid.x;
	shl.b32 	%r21099, %r21098, 4;
	and.b32  	%r21100, %r21099, 496;
	mov.u32 	%r21101, s_mem;
	add.s32 	%r21102, %r21101, %r21100;
	atom.shared.xor.b32 	%r21103, [%r21102+9216], %r23394;
	atom.shared.xor.b32 	%r21104, [%r21102+9220], %r23393;
	atom.shared.xor.b32 	%r21105, [%r21102+9224], %r23392;
	atom.shared.xor.b32 	%r21106, [%r21102+9228], %r23391;
$L__BB7_279:
	or.b32  	%r21107, %r23389, %r23390;
	or.b32  	%r21108, %r21107, %r23388;
	or.b32  	%r21109, %r21108, %r23387;
	setp.eq.s32 	%p280, %r21109, 0;
	@%p280 bra 	$L__BB7_281;
	mov.u32 	%r21110, %tid.x;
	shl.b32 	%r21111, %r21110, 4;
	and.b32  	%r21112, %r21111, 496;
	mov.u32 	%r21113, s_mem;
	add.s32 	%r21114, %r21113, %r21112;
	atom.shared.xor.b32 	%r21115, [%r21114+9728], %r23390;
	atom.shared.xor.b32 	%r21116, [%r21114+9732], %r23389;
	atom.shared.xor.b32 	%r21117, [%r21114+9736], %r23388;
	atom.shared.xor.b32 	%r21118, [%r21114+9740], %r23387;
$L__BB7_281:
	or.b32  	%r21119, %r23385, %r23386;
	or.b32  	%r21120, %r21119, %r23384;
	or.b32  	%r21121, %r21120, %r23383;
	setp.eq.s32 	%p281, %r21121, 0;
	@%p281 bra 	$L__BB7_283;
	mov.u32 	%r21122, %tid.x;
	shl.b32 	%r21123, %r21122, 4;
	and.b32  	%r21124, %r21123, 496;
	mov.u32 	%r21125, s_mem;
	add.s32 	%r21126, %r21125, %r21124;
	atom.shared.xor.b32 	%r21127, [%r21126+10240], %r23386;
	atom.shared.xor.b32 	%r21128, [%r21126+10244], %r23385;
	atom.shared.xor.b32 	%r21129, [%r21126+10248], %r23384;
	atom.shared.xor.b32 	%r21130, [%r21126+10252], %r23383;
$L__BB7_283:
	or.b32  	%r21131, %r23381, %r23382;
	or.b32  	%r21132, %r21131, %r23380;
	or.b32  	%r21133, %r21132, %r23379;
	setp.eq.s32 	%p282, %r21133, 0;
	@%p282 bra 	$L__BB7_285;
	mov.u32 	%r21134, %tid.x;
	shl.b32 	%r21135, %r21134, 4;
	and.b32  	%r21136, %r21135, 496;
	mov.u32 	%r21137, s_mem;
	add.s32 	%r21138, %r21137, %r21136;
	atom.shared.xor.b32 	%r21139, [%r21138+10752], %r23382;
	atom.shared.xor.b32 	%r21140, [%r21138+10756], %r23381;
	atom.shared.xor.b32 	%r21141, [%r21138+10760], %r23380;
	atom.shared.xor.b32 	%r21142, [%r21138+10764], %r23379;
$L__BB7_285:
	or.b32  	%r21143, %r23377, %r23378;
	or.b32  	%r21144, %r21143, %r23376;
	or.b32  	%r21145, %r21144, %r23375;
	setp.eq.s32 	%p283, %r21145, 0;
	@%p283 bra 	$L__BB7_287;
	mov.u32 	%r21146, %tid.x;
	shl.b32 	%r21147, %r21146, 4;
	and.b32  	%r21148, %r21147, 496;
	mov.u32 	%r21149, s_mem;
	add.s32 	%r21150, %r21149, %r21148;
	atom.shared.xor.b32 	%r21151, [%r21150+11264], %r23378;
	atom.shared.xor.b32 	%r21152, [%r21150+11268], %r23377;
	atom.shared.xor.b32 	%r21153, [%r21150+11272], %r23376;
	atom.shared.xor.b32 	%r21154, [%r21150+11276], %r23375;
$L__BB7_287:
	or.b32  	%r21155, %r23373, %r23374;
	or.b32  	%r21156, %r21155, %r23372;
	or.b32  	%r21157, %r21156, %r23371;
	setp.eq.s32 	%p284, %r21157, 0;
	@%p284 bra 	$L__BB7_289;
	mov.u32 	%r21158, %tid.x;
	shl.b32 	%r21159, %r21158, 4;
	and.b32  	%r21160, %r21159, 496;
	mov.u32 	%r21161, s_mem;
	add.s32 	%r21162, %r21161, %r21160;
	atom.shared.xor.b32 	%r21163, [%r21162+11776], %r23374;
	atom.shared.xor.b32 	%r21164, [%r21162+11780], %r23373;
	atom.shared.xor.b32 	%r21165, [%r21162+11784], %r23372;
	atom.shared.xor.b32 	%r21166, [%r21162+11788], %r23371;
$L__BB7_289:
	or.b32  	%r21167, %r23369, %r23370;
	or.b32  	%r21168, %r21167, %r23368;
	or.b32  	%r21169, %r21168, %r23367;
	setp.eq.s32 	%p285, %r21169, 0;
	@%p285 bra 	$L__BB7_291;
	mov.u32 	%r21170, %tid.x;
	shl.b32 	%r21171, %r21170, 4;
	and.b32  	%r21172, %r21171, 496;
	mov.u32 	%r21173, s_mem;
	add.s32 	%r21174, %r21173, %r21172;
	atom.shared.xor.b32 	%r21175, [%r21174+12288], %r23370;
	atom.shared.xor.b32 	%r21176, [%r21174+12292], %r23369;
	atom.shared.xor.b32 	%r21177, [%r21174+12296], %r23368;
	atom.shared.xor.b32 	%r21178, [%r21174+12300], %r23367;
$L__BB7_291:
	or.b32  	%r21179, %r23365, %r23366;
	or.b32  	%r21180, %r21179, %r23364;
	or.b32  	%r21181, %r21180, %r23363;
	setp.eq.s32 	%p286, %r21181, 0;
	@%p286 bra 	$L__BB7_293;
	mov.u32 	%r21182, %tid.x;
	shl.b32 	%r21183, %r21182, 4;
	and.b32  	%r21184, %r21183, 496;
	mov.u32 	%r21185, s_mem;
	add.s32 	%r21186, %r21185, %r21184;
	atom.shared.xor.b32 	%r21187, [%r21186+12800], %r23366;
	atom.shared.xor.b32 	%r21188, [%r21186+12804], %r23365;
	atom.shared.xor.b32 	%r21189, [%r21186+12808], %r23364;
	atom.shared.xor.b32 	%r21190, [%r21186+12812], %r23363;
$L__BB7_293:
	or.b32  	%r21191, %r23361, %r23362;
	or.b32  	%r21192, %r21191, %r23360;
	or.b32  	%r21193, %r21192, %r23359;
	setp.eq.s32 	%p287, %r21193, 0;
	@%p287 bra 	$L__BB7_295;
	mov.u32 	%r21194, %tid.x;
	shl.b32 	%r21195, %r21194, 4;
	and.b32  	%r21196, %r21195, 496;
	mov.u32 	%r21197, s_mem;
	add.s32 	%r21198, %r21197, %r21196;
	atom.shared.xor.b32 	%r21199, [%r21198+13312], %r23362;
	atom.shared.xor.b32 	%r21200, [%r21198+13316], %r23361;
	atom.shared.xor.b32 	%r21201, [%r21198+13320], %r23360;
	atom.shared.xor.b32 	%r21202, [%r21198+13324], %r23359;
$L__BB7_295:
	or.b32  	%r21203, %r23357, %r23358;
	or.b32  	%r21204, %r21203, %r23356;
	or.b32  	%r21205, %r21204, %r23355;
	setp.eq.s32 	%p288, %r21205, 0;
	@%p288 bra 	$L__BB7_297;
	mov.u32 	%r21206, %tid.x;
	shl.b32 	%r21207, %r21206, 4;
	and.b32  	%r21208, %r21207, 496;
	mov.u32 	%r21209, s_mem;
	add.s32 	%r21210, %r21209, %r21208;
	atom.shared.xor.b32 	%r21211, [%r21210+13824], %r23358;
	atom.shared.xor.b32 	%r21212, [%r21210+13828], %r23357;
	atom.shared.xor.b32 	%r21213, [%r21210+13832], %r23356;
	atom.shared.xor.b32 	%r21214, [%r21210+13836], %r23355;
$L__BB7_297:
	or.b32  	%r21215, %r23353, %r23354;
	or.b32  	%r21216, %r21215, %r23352;
	or.b32  	%r21217, %r21216, %r23351;
	setp.eq.s32 	%p289, %r21217, 0;
	@%p289 bra 	$L__BB7_299;
	mov.u32 	%r21218, %tid.x;
	shl.b32 	%r21219, %r21218, 4;
	and.b32  	%r21220, %r21219, 496;
	mov.u32 	%r21221, s_mem;
	add.s32 	%r21222, %r21221, %r21220;
	atom.shared.xor.b32 	%r21223, [%r21222+14336], %r23354;
	atom.shared.xor.b32 	%r21224, [%r21222+14340], %r23353;
	atom.shared.xor.b32 	%r21225, [%r21222+14344], %r23352;
	atom.shared.xor.b32 	%r21226, [%r21222+14348], %r23351;
$L__BB7_299:
	or.b32  	%r21227, %r23349, %r23350;
	or.b32  	%r21228, %r21227, %r23348;
	or.b32  	%r21229, %r21228, %r23347;
	setp.eq.s32 	%p290, %r21229, 0;
	@%p290 bra 	$L__BB7_301;
	mov.u32 	%r21230, %tid.x;
	shl.b32 	%r21231, %r21230, 4;
	and.b32  	%r21232, %r21231, 496;
	mov.u32 	%r21233, s_mem;
	add.s32 	%r21234, %r21233, %r21232;
	atom.shared.xor.b32 	%r21235, [%r21234+14848], %r23350;
	atom.shared.xor.b32 	%r21236, [%r21234+14852], %r23349;
	atom.shared.xor.b32 	%r21237, [%r21234+14856], %r23348;
	atom.shared.xor.b32 	%r21238, [%r21234+14860], %r23347;
$L__BB7_301:
	or.b32  	%r21239, %r23345, %r23346;
	or.b32  	%r21240, %r21239, %r23344;
	or.b32  	%r21241, %r21240, %r23343;
	setp.eq.s32 	%p291, %r21241, 0;
	@%p291 bra 	$L__BB7_303;
	mov.u32 	%r21242, %tid.x;
	shl.b32 	%r21243, %r21242, 4;
	and.b32  	%r21244, %r21243, 496;
	mov.u32 	%r21245, s_mem;
	add.s32 	%r21246, %r21245, %r21244;
	atom.shared.xor.b32 	%r21247, [%r21246+15360], %r23346;
	atom.shared.xor.b32 	%r21248, [%r21246+15364], %r23345;
	atom.shared.xor.b32 	%r21249, [%r21246+15368], %r23344;
	atom.shared.xor.b32 	%r21250, [%r21246+15372], %r23343;
$L__BB7_303:
	or.b32  	%r21251, %r23341, %r23342;
	or.b32  	%r21252, %r21251, %r23340;
	or.b32  	%r21253, %r21252, %r23339;
	setp.eq.s32 	%p292, %r21253, 0;
	@%p292 bra 	$L__BB7_305;
	mov.u32 	%r21254, %tid.x;
	shl.b32 	%r21255, %r21254, 4;
	and.b32  	%r21256, %r21255, 496;
	mov.u32 	%r21257, s_mem;
	add.s32 	%r21258, %r21257, %r21256;
	atom.shared.xor.b32 	%r21259, [%r21258+15872], %r23342;
	atom.shared.xor.b32 	%r21260, [%r21258+15876], %r23341;
	atom.shared.xor.b32 	%r21261, [%r21258+15880], %r23340;
	atom.shared.xor.b32 	%r21262, [%r21258+15884], %r23339;
$L__BB7_305:
	or.b32  	%r21263, %r23337, %r23338;
	or.b32  	%r21264, %r21263, %r23336;
	or.b32  	%r21265, %r21264, %r23335;
	setp.eq.s32 	%p293, %r21265, 0;
	@%p293 bra 	$L__BB7_307;
	mov.u32 	%r21266, %tid.x;
	shl.b32 	%r21267, %r21266, 4;
	and.b32  	%r21268, %r21267, 496;
	mov.u32 	%r21269, s_mem;
	add.s32 	%r21270, %r21269, %r21268;
	atom.shared.xor.b32 	%r21271, [%r21270+16384], %r23338;
	atom.shared.xor.b32 	%r21272, [%r21270+16388], %r23337;
	atom.shared.xor.b32 	%r21273, [%r21270+16392], %r23336;
	atom.shared.xor.b32 	%r21274, [%r21270+16396], %r23335;
$L__BB7_307:
	or.b32  	%r21275, %r23333, %r23334;
	or.b32  	%r21276, %r21275, %r23332;
	or.b32  	%r21277, %r21276, %r23331;
	setp.eq.s32 	%p294, %r21277, 0;
	@%p294 bra 	$L__BB7_309;
	mov.u32 	%r21278, %tid.x;
	shl.b32 	%r21279, %r21278, 4;
	and.b32  	%r21280, %r21279, 496;
	mov.u32 	%r21281, s_mem;
	add.s32 	%r21282, %r21281, %r21280;
	atom.shared.xor.b32 	%r21283, [%r21282+16896], %r23334;
	atom.shared.xor.b32 	%r21284, [%r21282+16900], %r23333;
	atom.shared.xor.b32 	%r21285, [%r21282+16904], %r23332;
	atom.shared.xor.b32 	%r21286, [%r21282+16908], %r23331;
$L__BB7_309:
	or.b32  	%r21287, %r23329, %r23330;
	or.b32  	%r21288, %r21287, %r23328;
	or.b32  	%r21289, %r21288, %r23327;
	setp.eq.s32 	%p295, %r21289, 0;
	@%p295 bra 	$L__BB7_311;
	mov.u32 	%r21290, %tid.x;
	shl.b32 	%r21291, %r21290, 4;
	and.b32  	%r21292, %r21291, 496;
	mov.u32 	%r21293, s_mem;
	add.s32 	%r21294, %r21293, %r21292;
	atom.shared.xor.b32 	%r21295, [%r21294+17408], %r23330;
	atom.shared.xor.b32 	%r21296, [%r21294+17412], %r23329;
	atom.shared.xor.b32 	%r21297, [%r21294+17416], %r23328;
	atom.shared.xor.b32 	%r21298, [%r21294+17420], %r23327;
$L__BB7_311:
	or.b32  	%r21299, %r23325, %r23326;
	or.b32  	%r21300, %r21299, %r23324;
	or.b32  	%r21301, %r21300, %r23323;
	setp.eq.s32 	%p296, %r21301, 0;
	@%p296 bra 	$L__BB7_313;
	mov.u32 	%r21302, %tid.x;
	shl.b32 	%r21303, %r21302, 4;
	and.b32  	%r21304, %r21303, 496;
	mov.u32 	%r21305, s_mem;
	add.s32 	%r21306, %r21305, %r21304;
	atom.shared.xor.b32 	%r21307, [%r21306+17920], %r23326;
	atom.shared.xor.b32 	%r21308, [%r21306+17924], %r23325;
	atom.shared.xor.b32 	%r21309, [%r21306+17928], %r23324;
	atom.shared.xor.b32 	%r21310, [%r21306+17932], %r23323;
$L__BB7_313:
	or.b32  	%r21311, %r23321, %r23322;
	or.b32  	%r21312, %r21311, %r23320;
	or.b32  	%r21313, %r21312, %r23319;
	setp.eq.s32 	%p297, %r21313, 0;
	@%p297 bra 	$L__BB7_315;
	mov.u32 	%r21314, %tid.x;
	shl.b32 	%r21315, %r21314, 4;
	and.b32  	%r21316, %r21315, 496;
	mov.u32 	%r21317, s_mem;
	add.s32 	%r21318, %r21317, %r21316;
	atom.shared.xor.b32 	%r21319, [%r21318+18432], %r23322;
	atom.shared.xor.b32 	%r21320, [%r21318+18436], %r23321;
	atom.shared.xor.b32 	%r21321, [%r21318+18440], %r23320;
	atom.shared.xor.b32 	%r21322, [%r21318+18444], %r23319;
$L__BB7_315:
	or.b32  	%r21323, %r23317, %r23318;
	or.b32  	%r21324, %r21323, %r23316;
	or.b32  	%r21325, %r21324, %r23315;
	setp.eq.s32 	%p298, %r21325, 0;
	@%p298 bra 	$L__BB7_317;
	mov.u32 	%r21326, %tid.x;
	shl.b32 	%r21327, %r21326, 4;
	and.b32  	%r21328, %r21327, 496;
	mov.u32 	%r21329, s_mem;
	add.s32 	%r21330, %r21329, %r21328;
	atom.shared.xor.b32 	%r21331, [%r21330+18944], %r23318;
	atom.shared.xor.b32 	%r21332, [%r21330+18948], %r23317;
	atom.shared.xor.b32 	%r21333, [%r21330+18952], %r23316;
	atom.shared.xor.b32 	%r21334, [%r21330+18956], %r23315;
$L__BB7_317:
	or.b32  	%r21335, %r23313, %r23314;
	or.b32  	%r21336, %r21335, %r23312;
	or.b32  	%r21337, %r21336, %r23311;
	setp.eq.s32 	%p299, %r21337, 0;
	@%p299 bra 	$L__BB7_319;
	mov.u32 	%r21338, %tid.x;
	shl.b32 	%r21339, %r21338, 4;
	and.b32  	%r21340, %r21339, 496;
	mov.u32 	%r21341, s_mem;
	add.s32 	%r21342, %r21341, %r21340;
	atom.shared.xor.b32 	%r21343, [%r21342+19456], %r23314;
	atom.shared.xor.b32 	%r21344, [%r21342+19460], %r23313;
	atom.shared.xor.b32 	%r21345, [%r21342+19464], %r23312;
	atom.shared.xor.b32 	%r21346, [%r21342+19468], %r23311;
$L__BB7_319:
	or.b32  	%r21347, %r23309, %r23310;
	or.b32  	%r21348, %r21347, %r23308;
	or.b32  	%r21349, %r21348, %r23307;
	setp.eq.s32 	%p300, %r21349, 0;
	@%p300 bra 	$L__BB7_321;
	mov.u32 	%r21350, %tid.x;
	shl.b32 	%r21351, %r21350, 4;
	and.b32  	%r21352, %r21351, 496;
	mov.u32 	%r21353, s_mem;
	add.s32 	%r21354, %r21353, %r21352;
	atom.shared.xor.b32 	%r21355, [%r21354+19968], %r23310;
	atom.shared.xor.b32 	%r21356, [%r21354+19972], %r23309;
	atom.shared.xor.b32 	%r21357, [%r21354+19976], %r23308;
	atom.shared.xor.b32 	%r21358, [%r21354+19980], %r23307;
$L__BB7_321:
	mov.u32 	%r23469, %tid.x;
	shl.b32 	%r21360, %r23469, 4;
	and.b32  	%r21361, %r21360, 496;
	mov.u32 	%r21362, s_mem;
	add.s32 	%r2759, %r21362, %r21361;
	or.b32  	%r21363, %r23305, %r23306;
	or.b32  	%r21364, %r21363, %r23304;
	or.b32  	%r21365, %r21364, %r23303;
	setp.eq.s32 	%p301, %r21365, 0;
	@%p301 bra 	$L__BB7_323;
	atom.shared.xor.b32 	%r21366, [%r2759+20480], %r23306;
	atom.shared.xor.b32 	%r21367, [%r2759+20484], %r23305;
	atom.shared.xor.b32 	%r21368, [%r2759+20488], %r23304;
	atom.shared.xor.b32 	%r21369, [%r2759+20492], %r23303;
$L__BB7_323:
	or.b32  	%r21370, %r23301, %r23302;
	or.b32  	%r21371, %r21370, %r23300;
	or.b32  	%r21372, %r21371, %r23299;
	setp.eq.s32 	%p302, %r21372, 0;
	@%p302 bra 	$L__BB7_325;
	atom.shared.xor.b32 	%r21373, [%r2759+20992], %r23302;
	atom.shared.xor.b32 	%r21374, [%r2759+20996], %r23301;
	atom.shared.xor.b32 	%r21375, [%r2759+21000], %r23300;
	atom.shared.xor.b32 	%r21376, [%r2759+21004], %r23299;
$L__BB7_325:
	or.b32  	%r21377, %r23297, %r23298;
	or.b32  	%r21378, %r21377, %r23296;
	or.b32  	%r21379, %r21378, %r23295;
	setp.eq.s32 	%p303, %r21379, 0;
	@%p303 bra 	$L__BB7_327;
	atom.shared.xor.b32 	%r21380, [%r2759+21504], %r23298;
	atom.shared.xor.b32 	%r21381, [%r2759+21508], %r23297;
	atom.shared.xor.b32 	%r21382, [%r2759+21512], %r23296;
	atom.shared.xor.b32 	%r21383, [%r2759+21516], %r23295;
$L__BB7_327:
	or.b32  	%r21384, %r23293, %r23294;
	or.b32  	%r21385, %r21384, %r23292;
	or.b32  	%r21386, %r21385, %r23291;
	setp.eq.s32 	%p304, %r21386, 0;
	@%p304 bra 	$L__BB7_329;
	atom.shared.xor.b32 	%r21387, [%r2759+22016], %r23294;
	atom.shared.xor.b32 	%r21388, [%r2759+22020], %r23293;
	atom.shared.xor.b32 	%r21389, [%r2759+22024], %r23292;
	atom.shared.xor.b32 	%r21390, [%r2759+22028], %r23291;
$L__BB7_329:
	or.b32  	%r21391, %r23289, %r23290;
	or.b32  	%r21392, %r21391, %r23288;
	or.b32  	%r21393, %r21392, %r23287;
	setp.eq.s32 	%p305, %r21393, 0;
	@%p305 bra 	$L__BB7_331;
	atom.shared.xor.b32 	%r21394, [%r2759+22528], %r23290;
	atom.shared.xor.b32 	%r21395, [%r2759+22532], %r23289;
	atom.shared.xor.b32 	%r21396, [%r2759+22536], %r23288;
	atom.shared.xor.b32 	%r21397, [%r2759+22540], %r23287;
$L__BB7_331:
	or.b32  	%r21398, %r23285, %r23286;
	or.b32  	%r21399, %r21398, %r23284;
	or.b32  	%r21400, %r21399, %r23283;
	setp.eq.s32 	%p306, %r21400, 0;
	@%p306 bra 	$L__BB7_333;
	atom.shared.xor.b32 	%r21401, [%r2759+23040], %r23286;
	atom.shared.xor.b32 	%r21402, [%r2759+23044], %r23285;
	atom.shared.xor.b32 	%r21403, [%r2759+23048], %r23284;
	atom.shared.xor.b32 	%r21404, [%r2759+23052], %r23283;
$L__BB7_333:
	or.b32  	%r21405, %r23281, %r23282;
	or.b32  	%r21406, %r21405, %r23280;
	or.b32  	%r21407, %r21406, %r23279;
	setp.eq.s32 	%p307, %r21407, 0;
	@%p307 bra 	$L__BB7_335;
	atom.shared.xor.b32 	%r21408, [%r2759+23552], %r23282;
	atom.shared.xor.b32 	%r21409, [%r2759+23556], %r23281;
	atom.shared.xor.b32 	%r21410, [%r2759+23560], %r23280;
	atom.shared.xor.b32 	%r21411, [%r2759+23564], %r23279;
$L__BB7_335:
	or.b32  	%r21412, %r23277, %r23278;
	or.b32  	%r21413, %r21412, %r23276;
	or.b32  	%r21414, %r21413, %r23275;
	setp.eq.s32 	%p308, %r21414, 0;
	@%p308 bra 	$L__BB7_337;
	atom.shared.xor.b32 	%r21415, [%r2759+24064], %r23278;
	atom.shared.xor.b32 	%r21416, [%r2759+24068], %r23277;
	atom.shared.xor.b32 	%r21417, [%r2759+24072], %r23276;
	atom.shared.xor.b32 	%r21418, [%r2759+24076], %r23275;
$L__BB7_337:
	or.b32  	%r21419, %r23273, %r23274;
	or.b32  	%r21420, %r21419, %r23272;
	or.b32  	%r21421, %r21420, %r23271;
	setp.eq.s32 	%p309, %r21421, 0;
	@%p309 bra 	$L__BB7_339;
	atom.shared.xor.b32 	%r21422, [%r2759+24576], %r23274;
	atom.shared.xor.b32 	%r21423, [%r2759+24580], %r23273;
	atom.shared.xor.b32 	%r21424, [%r2759+24584], %r23272;
	atom.shared.xor.b32 	%r21425, [%r2759+24588], %r23271;
$L__BB7_339:
	or.b32  	%r21426, %r23269, %r23270;
	or.b32  	%r21427, %r21426, %r23268;
	or.b32  	%r21428, %r21427, %r23267;
	setp.eq.s32 	%p310, %r21428, 0;
	@%p310 bra 	$L__BB7_341;
	atom.shared.xor.b32 	%r21429, [%r2759+25088], %r23270;
	atom.shared.xor.b32 	%r21430, [%r2759+25092], %r23269;
	atom.shared.xor.b32 	%r21431, [%r2759+25096], %r23268;
	atom.shared.xor.b32 	%r21432, [%r2759+25100], %r23267;
$L__BB7_341:
	or.b32  	%r21433, %r23265, %r23266;
	or.b32  	%r21434, %r21433, %r23264;
	or.b32  	%r21435, %r21434, %r23263;
	setp.eq.s32 	%p311, %r21435, 0;
	@%p311 bra 	$L__BB7_343;
	atom.shared.xor.b32 	%r21436, [%r2759+25600], %r23266;
	atom.shared.xor.b32 	%r21437, [%r2759+25604], %r23265;
	atom.shared.xor.b32 	%r21438, [%r2759+25608], %r23264;
	atom.shared.xor.b32 	%r21439, [%r2759+25612], %r23263;
$L__BB7_343:
	or.b32  	%r21440, %r23261, %r23262;
	or.b32  	%r21441, %r21440, %r23260;
	or.b32  	%r21442, %r21441, %r23259;
	setp.eq.s32 	%p312, %r21442, 0;
	@%p312 bra 	$L__BB7_345;
	atom.shared.xor.b32 	%r21443, [%r2759+26112], %r23262;
	atom.shared.xor.b32 	%r21444, [%r2759+26116], %r23261;
	atom.shared.xor.b32 	%r21445, [%r2759+26120], %r23260;
	atom.shared.xor.b32 	%r21446, [%r2759+26124], %r23259;
$L__BB7_345:
	or.b32  	%r21447, %r23257, %r23258;
	or.b32  	%r21448, %r21447, %r23256;
	or.b32  	%r21449, %r21448, %r23255;
	setp.eq.s32 	%p313, %r21449, 0;
	@%p313 bra 	$L__BB7_347;
	atom.shared.xor.b32 	%r21450, [%r2759+26624], %r23258;
	atom.shared.xor.b32 	%r21451, [%r2759+26628], %r23257;
	atom.shared.xor.b32 	%r21452, [%r2759+26632], %r23256;
	atom.shared.xor.b32 	%r21453, [%r2759+26636], %r23255;
$L__BB7_347:
	or.b32  	%r21454, %r23253, %r23254;
	or.b32  	%r21455, %r21454, %r23252;
	or.b32  	%r21456, %r21455, %r23251;
	setp.eq.s32 	%p314, %r21456, 0;
	@%p314 bra 	$L__BB7_349;
	atom.shared.xor.b32 	%r21457, [%r2759+27136], %r23254;
	atom.shared.xor.b32 	%r21458, [%r2759+27140], %r23253;
	atom.shared.xor.b32 	%r21459, [%r2759+27144], %r23252;
	atom.shared.xor.b32 	%r21460, [%r2759+27148], %r23251;
$L__BB7_349:
	or.b32  	%r21461, %r23249, %r23250;
	or.b32  	%r21462, %r21461, %r23248;
	or.b32  	%r21463, %r21462, %r23247;
	setp.eq.s32 	%p315, %r21463, 0;
	@%p315 bra 	$L__BB7_351;
	atom.shared.xor.b32 	%r21464, [%r2759+27648], %r23250;
	atom.shared.xor.b32 	%r21465, [%r2759+27652], %r23249;
	atom.shared.xor.b32 	%r21466, [%r2759+27656], %r23248;
	atom.shared.xor.b32 	%r21467, [%r2759+27660], %r23247;
$L__BB7_351:
	or.b32  	%r21468, %r23245, %r23246;
	or.b32  	%r21469, %r21468, %r23244;
	or.b32  	%r21470, %r21469, %r23243;
	setp.eq.s32 	%p316, %r21470, 0;
	@%p316 bra 	$L__BB7_353;
	atom.shared.xor.b32 	%r21471, [%r2759+28160], %r23246;
	atom.shared.xor.b32 	%r21472, [%r2759+28164], %r23245;
	atom.shared.xor.b32 	%r21473, [%r2759+28168], %r23244;
	atom.shared.xor.b32 	%r21474, [%r2759+28172], %r23243;
$L__BB7_353:
	or.b32  	%r21475, %r23241, %r23242;
	or.b32  	%r21476, %r21475, %r23240;
	or.b32  	%r21477, %r21476, %r23239;
	setp.eq.s32 	%p317, %r21477, 0;
	@%p317 bra 	$L__BB7_355;
	atom.shared.xor.b32 	%r21478, [%r2759+28672], %r23242;
	atom.shared.xor.b32 	%r21479, [%r2759+28676], %r23241;
	atom.shared.xor.b32 	%r21480, [%r2759+28680], %r23240;
	atom.shared.xor.b32 	%r21481, [%r2759+28684], %r23239;
$L__BB7_355:
	or.b32  	%r21482, %r23237, %r23238;
	or.b32  	%r21483, %r21482, %r23236;
	or.b32  	%r21484, %r21483, %r23235;
	setp.eq.s32 	%p318, %r21484, 0;
	@%p318 bra 	$L__BB7_357;
	atom.shared.xor.b32 	%r21485, [%r2759+29184], %r23238;
	atom.shared.xor.b32 	%r21486, [%r2759+29188], %r23237;
	atom.shared.xor.b32 	%r21487, [%r2759+29192], %r23236;
	atom.shared.xor.b32 	%r21488, [%r2759+29196], %r23235;
$L__BB7_357:
	or.b32  	%r21489, %r23233, %r23234;
	or.b32  	%r21490, %r21489, %r23232;
	or.b32  	%r21491, %r21490, %r23231;
	setp.eq.s32 	%p319, %r21491, 0;
	@%p319 bra 	$L__BB7_359;
	atom.shared.xor.b32 	%r21492, [%r2759+29696], %r23234;
	atom.shared.xor.b32 	%r21493, [%r2759+29700], %r23233;
	atom.shared.xor.b32 	%r21494, [%r2759+29704], %r23232;
	atom.shared.xor.b32 	%r21495, [%r2759+29708], %r23231;
$L__BB7_359:
	or.b32  	%r21496, %r23229, %r23230;
	or.b32  	%r21497, %r21496, %r23228;
	or.b32  	%r21498, %r21497, %r23227;
	setp.eq.s32 	%p320, %r21498, 0;
	@%p320 bra 	$L__BB7_361;
	atom.shared.xor.b32 	%r21499, [%r2759+30208], %r23230;
	atom.shared.xor.b32 	%r21500, [%r2759+30212], %r23229;
	atom.shared.xor.b32 	%r21501, [%r2759+30216], %r23228;
	atom.shared.xor.b32 	%r21502, [%r2759+30220], %r23227;
$L__BB7_361:
	or.b32  	%r21503, %r23225, %r23226;
	or.b32  	%r21504, %r21503, %r23224;
	or.b32  	%r21505, %r21504, %r23223;
	setp.eq.s32 	%p321, %r21505, 0;
	@%p321 bra 	$L__BB7_363;
	atom.shared.xor.b32 	%r21506, [%r2759+30720], %r23226;
	atom.shared.xor.b32 	%r21507, [%r2759+30724], %r23225;
	atom.shared.xor.b32 	%r21508, [%r2759+30728], %r23224;
	atom.shared.xor.b32 	%r21509, [%r2759+30732], %r23223;
$L__BB7_363:
	or.b32  	%r21510, %r23221, %r23222;
	or.b32  	%r21511, %r21510, %r23220;
	or.b32  	%r21512, %r21511, %r23219;
	setp.eq.s32 	%p322, %r21512, 0;
	@%p322 bra 	$L__BB7_365;
	atom.shared.xor.b32 	%r21513, [%r2759+31232], %r23222;
	atom.shared.xor.b32 	%r21514, [%r2759+31236], %r23221;
	atom.shared.xor.b32 	%r21515, [%r2759+31240], %r23220;
	atom.shared.xor.b32 	%r21516, [%r2759+31244], %r23219;
$L__BB7_365:
	or.b32  	%r21517, %r23217, %r23218;
	or.b32  	%r21518, %r21517, %r23216;
	or.b32  	%r21519, %r21518, %r23215;
	setp.eq.s32 	%p323, %r21519, 0;
	@%p323 bra 	$L__BB7_367;
	atom.shared.xor.b32 	%r21520, [%r2759+31744], %r23218;
	atom.shared.xor.b32 	%r21521, [%r2759+31748], %r23217;
	atom.shared.xor.b32 	%r21522, [%r2759+31752], %r23216;
	atom.shared.xor.b32 	%r21523, [%r2759+31756], %r23215;
$L__BB7_367:
	or.b32  	%r21524, %r23213, %r23214;
	or.b32  	%r21525, %r21524, %r23212;
	or.b32  	%r21526, %r21525, %r23211;
	setp.eq.s32 	%p324, %r21526, 0;
	@%p324 bra 	$L__BB7_369;
	atom.shared.xor.b32 	%r21527, [%r2759+32256], %r23214;
	atom.shared.xor.b32 	%r21528, [%r2759+32260], %r23213;
	atom.shared.xor.b32 	%r21529, [%r2759+32264], %r23212;
	atom.shared.xor.b32 	%r21530, [%r2759+32268], %r23211;
$L__BB7_369:
	or.b32  	%r21531, %r23209, %r23210;
	or.b32  	%r21532, %r21531, %r23208;
	or.b32  	%r21533, %r21532, %r23207;
	setp.eq.s32 	%p325, %r21533, 0;
	@%p325 bra 	$L__BB7_371;
	atom.shared.xor.b32 	%r21534, [%r2759+32768], %r23210;
	atom.shared.xor.b32 	%r21535, [%r2759+32772], %r23209;
	atom.shared.xor.b32 	%r21536, [%r2759+32776], %r23208;
	atom.shared.xor.b32 	%r21537, [%r2759+32780], %r23207;
$L__BB7_371:
	or.b32  	%r21538, %r23205, %r23206;
	or.b32  	%r21539, %r21538, %r23204;
	or.b32  	%r21540, %r21539, %r23203;
	setp.eq.s32 	%p326, %r21540, 0;
	@%p326 bra 	$L__BB7_373;
	atom.shared.xor.b32 	%r21541, [%r2759+33280], %r23206;
	atom.shared.xor.b32 	%r21542, [%r2759+33284], %r23205;
	atom.shared.xor.b32 	%r21543, [%r2759+33288], %r23204;
	atom.shared.xor.b32 	%r21544, [%r2759+33292], %r23203;
$L__BB7_373:
	or.b32  	%r21545, %r23201, %r23202;
	or.b32  	%r21546, %r21545, %r23200;
	or.b32  	%r21547, %r21546, %r23199;
	setp.eq.s32 	%p327, %r21547, 0;
	@%p327 bra 	$L__BB7_375;
	atom.shared.xor.b32 	%r21548, [%r2759+33792], %r23202;
	atom.shared.xor.b32 	%r21549, [%r2759+33796], %r23201;
	atom.shared.xor.b32 	%r21550, [%r2759+33800], %r23200;
	atom.shared.xor.b32 	%r21551, [%r2759+33804], %r23199;
$L__BB7_375:
	or.b32  	%r21552, %r23197, %r23198;
	or.b32  	%r21553, %r21552, %r23196;
	or.b32  	%r21554, %r21553, %r23195;
	setp.eq.s32 	%p328, %r21554, 0;
	@%p328 bra 	$L__BB7_377;
	atom.shared.xor.b32 	%r21555, [%r2759+34304], %r23198;
	atom.shared.xor.b32 	%r21556, [%r2759+34308], %r23197;
	atom.shared.xor.b32 	%r21557, [%r2759+34312], %r23196;
	atom.shared.xor.b32 	%r21558, [%r2759+34316], %r23195;
$L__BB7_377:
	or.b32  	%r21559, %r23193, %r23194;
	or.b32  	%r21560, %r21559, %r23192;
	or.b32  	%r21561, %r21560, %r23191;
	setp.eq.s32 	%p329, %r21561, 0;
	@%p329 bra 	$L__BB7_379;
	atom.shared.xor.b32 	%r21562, [%r2759+34816], %r23194;
	atom.shared.xor.b32 	%r21563, [%r2759+34820], %r23193;
	atom.shared.xor.b32 	%r21564, [%r2759+34824], %r23192;
	atom.shared.xor.b32 	%r21565, [%r2759+34828], %r23191;
$L__BB7_379:
	or.b32  	%r21566, %r23189, %r23190;
	or.b32  	%r21567, %r21566, %r23188;
	or.b32  	%r21568, %r21567, %r23187;
	setp.eq.s32 	%p330, %r21568, 0;
	@%p330 bra 	$L__BB7_381;
	atom.shared.xor.b32 	%r21569, [%r2759+35328], %r23190;
	atom.shared.xor.b32 	%r21570, [%r2759+35332], %r23189;
	atom.shared.xor.b32 	%r21571, [%r2759+35336], %r23188;
	atom.shared.xor.b32 	%r21572, [%r2759+35340], %r23187;
$L__BB7_381:
	or.b32  	%r21573, %r23185, %r23186;
	or.b32  	%r21574, %r21573, %r23184;
	or.b32  	%r21575, %r21574, %r23183;
	setp.eq.s32 	%p331, %r21575, 0;
	@%p331 bra 	$L__BB7_383;
	atom.shared.xor.b32 	%r21576, [%r2759+35840], %r23186;
	atom.shared.xor.b32 	%r21577, [%r2759+35844], %r23185;
	atom.shared.xor.b32 	%r21578, [%r2759+35848], %r23184;
	atom.shared.xor.b32 	%r21579, [%r2759+35852], %r23183;
$L__BB7_383:
	or.b32  	%r21580, %r23181, %r23182;
	or.b32  	%r21581, %r21580, %r23180;
	or.b32  	%r21582, %r21581, %r23179;
	setp.eq.s32 	%p332, %r21582, 0;
	@%p332 bra 	$L__BB7_385;
	atom.shared.xor.b32 	%r21583, [%r2759+36352], %r23182;
	atom.shared.xor.b32 	%r21584, [%r2759+36356], %r23181;
	atom.shared.xor.b32 	%r21585, [%r2759+36360], %r23180;
	atom.shared.xor.b32 	%r21586, [%r2759+36364], %r23179;
$L__BB7_385:
	or.b32  	%r21587, %r23177, %r23178;
	or.b32  	%r21588, %r21587, %r23176;
	or.b32  	%r21589, %r21588, %r23175;
	setp.eq.s32 	%p333, %r21589, 0;
	@%p333 bra 	$L__BB7_387;
	atom.shared.xor.b32 	%r21590, [%r2759+36864], %r23178;
	atom.shared.xor.b32 	%r21591, [%r2759+36868], %r23177;
	atom.shared.xor.b32 	%r21592, [%r2759+36872], %r23176;
	atom.shared.xor.b32 	%r21593, [%r2759+36876], %r23175;
$L__BB7_387:
	or.b32  	%r21594, %r23173, %r23174;
	or.b32  	%r21595, %r21594, %r23172;
	or.b32  	%r21596, %r21595, %r23171;
	setp.eq.s32 	%p334, %r21596, 0;
	@%p334 bra 	$L__BB7_389;
	atom.shared.xor.b32 	%r21597, [%r2759+37376], %r23174;
	atom.shared.xor.b32 	%r21598, [%r2759+37380], %r23173;
	atom.shared.xor.b32 	%r21599, [%r2759+37384], %r23172;
	atom.shared.xor.b32 	%r21600, [%r2759+37388], %r23171;
$L__BB7_389:
	or.b32  	%r21601, %r23169, %r23170;
	or.b32  	%r21602, %r21601, %r23168;
	or.b32  	%r21603, %r21602, %r23167;
	setp.eq.s32 	%p335, %r21603, 0;
	@%p335 bra 	$L__BB7_391;
	atom.shared.xor.b32 	%r21604, [%r2759+37888], %r23170;
	atom.shared.xor.b32 	%r21605, [%r2759+37892], %r23169;
	atom.shared.xor.b32 	%r21606, [%r2759+37896], %r23168;
	atom.shared.xor.b32 	%r21607, [%r2759+37900], %r23167;
$L__BB7_391:
	or.b32  	%r21608, %r23165, %r23166;
	or.b32  	%r21609, %r21608, %r23164;
	or.b32  	%r21610, %r21609, %r23163;
	setp.eq.s32 	%p336, %r21610, 0;
	@%p336 bra 	$L__BB7_393;
	atom.shared.xor.b32 	%r21611, [%r2759+38400], %r23166;
	atom.shared.xor.b32 	%r21612, [%r2759+38404], %r23165;
	atom.shared.xor.b32 	%r21613, [%r2759+38408], %r23164;
	atom.shared.xor.b32 	%r21614, [%r2759+38412], %r23163;
$L__BB7_393:
	or.b32  	%r21615, %r23161, %r23162;
	or.b32  	%r21616, %r21615, %r23160;
	or.b32  	%r21617, %r21616, %r23159;
	setp.eq.s32 	%p337, %r21617, 0;
	@%p337 bra 	$L__BB7_395;
	atom.shared.xor.b32 	%r21618, [%r2759+38912], %r23162;
	atom.shared.xor.b32 	%r21619, [%r2759+38916], %r23161;
	atom.shared.xor.b32 	%r21620, [%r2759+38920], %r23160;
	atom.shared.xor.b32 	%r21621, [%r2759+38924], %r23159;
$L__BB7_395:
	or.b32  	%r21622, %r23157, %r23158;
	or.b32  	%r21623, %r21622, %r23156;
	or.b32  	%r21624, %r21623, %r23155;
	setp.eq.s32 	%p338, %r21624, 0;
	@%p338 bra 	$L__BB7_397;
	atom.shared.xor.b32 	%r21625, [%r2759+39424], %r23158;
	atom.shared.xor.b32 	%r21626, [%r2759+39428], %r23157;
	atom.shared.xor.b32 	%r21627, [%r2759+39432], %r23156;
	atom.shared.xor.b32 	%r21628, [%r2759+39436], %r23155;
$L__BB7_397:
	or.b32  	%r21629, %r23153, %r23154;
	or.b32  	%r21630, %r21629, %r23152;
	or.b32  	%r21631, %r21630, %r23151;
	setp.eq.s32 	%p339, %r21631, 0;
	@%p339 bra 	$L__BB7_399;
	atom.shared.xor.b32 	%r21632, [%r2759+39936], %r23154;
	atom.shared.xor.b32 	%r21633, [%r2759+39940], %r23153;
	atom.shared.xor.b32 	%r21634, [%r2759+39944], %r23152;
	atom.shared.xor.b32 	%r21635, [%r2759+39948], %r23151;
$L__BB7_399:
	or.b32  	%r21636, %r23149, %r23150;
	or.b32  	%r21637, %r21636, %r23148;
	or.b32  	%r21638, %r21637, %r23147;
	setp.eq.s32 	%p340, %r21638, 0;
	@%p340 bra 	$L__BB7_401;
	atom.shared.xor.b32 	%r21639, [%r2759+40448], %r23150;
	atom.shared.xor.b32 	%r21640, [%r2759+40452], %r23149;
	atom.shared.xor.b32 	%r21641, [%r2759+40456], %r23148;
	atom.shared.xor.b32 	%r21642, [%r2759+40460], %r23147;
$L__BB7_401:
	or.b32  	%r21643, %r23145, %r23146;
	or.b32  	%r21644, %r21643, %r23144;
	or.b32  	%r21645, %r21644, %r23143;
	setp.eq.s32 	%p341, %r21645, 0;
	@%p341 bra 	$L__BB7_403;
	atom.shared.xor.b32 	%r21646, [%r2759+40960], %r23146;
	atom.shared.xor.b32 	%r21647, [%r2759+40964], %r23145;
	atom.shared.xor.b32 	%r21648, [%r2759+40968], %r23144;
	atom.shared.xor.b32 	%r21649, [%r2759+40972], %r23143;
$L__BB7_403:
	or.b32  	%r21650, %r23141, %r23142;
	or.b32  	%r21651, %r21650, %r23140;
	or.b32  	%r21652, %r21651, %r23139;
	setp.eq.s32 	%p342, %r21652, 0;
	@%p342 bra 	$L__BB7_405;
	atom.shared.xor.b32 	%r21653, [%r2759+41472], %r23142;
	atom.shared.xor.b32 	%r21654, [%r2759+41476], %r23141;
	atom.shared.xor.b32 	%r21655, [%r2759+41480], %r23140;
	atom.shared.xor.b32 	%r21656, [%r2759+41484], %r23139;
$L__BB7_405:
	or.b32  	%r21657, %r23137, %r23138;
	or.b32  	%r21658, %r21657, %r23136;
	or.b32  	%r21659, %r21658, %r23135;
	setp.eq.s32 	%p343, %r21659, 0;
	@%p343 bra 	$L__BB7_407;
	atom.shared.xor.b32 	%r21660, [%r2759+41984], %r23138;
	atom.shared.xor.b32 	%r21661, [%r2759+41988], %r23137;
	atom.shared.xor.b32 	%r21662, [%r2759+41992], %r23136;
	atom.shared.xor.b32 	%r21663, [%r2759+41996], %r23135;
$L__BB7_407:
	or.b32  	%r21664, %r23133, %r23134;
	or.b32  	%r21665, %r21664, %r23132;
	or.b32  	%r21666, %r21665, %r23131;
	setp.eq.s32 	%p344, %r21666, 0;
	@%p344 bra 	$L__BB7_409;
	atom.shared.xor.b32 	%r21667, [%r2759+42496], %r23134;
	atom.shared.xor.b32 	%r21668, [%r2759+42500], %r23133;
	atom.shared.xor.b32 	%r21669, [%r2759+42504], %r23132;
	atom.shared.xor.b32 	%r21670, [%r2759+42508], %r23131;
$L__BB7_409:
	or.b32  	%r21671, %r23129, %r23130;
	or.b32  	%r21672, %r21671, %r23128;
	or.b32  	%r21673, %r21672, %r23127;
	setp.eq.s32 	%p345, %r21673, 0;
	@%p345 bra 	$L__BB7_411;
	atom.shared.xor.b32 	%r21674, [%r2759+43008], %r23130;
	atom.shared.xor.b32 	%r21675, [%r2759+43012], %r23129;
	atom.shared.xor.b32 	%r21676, [%r2759+43016], %r23128;
	atom.shared.xor.b32 	%r21677, [%r2759+43020], %r23127;
$L__BB7_411:
	or.b32  	%r21678, %r23125, %r23126;
	or.b32  	%r21679, %r21678, %r23124;
	or.b32  	%r21680, %r21679, %r23123;
	setp.eq.s32 	%p346, %r21680, 0;
	@%p346 bra 	$L__BB7_413;
	atom.shared.xor.b32 	%r21681, [%r2759+43520], %r23126;
	atom.shared.xor.b32 	%r21682, [%r2759+43524], %r23125;
	atom.shared.xor.b32 	%r21683, [%r2759+43528], %r23124;
	atom.shared.xor.b32 	%r21684, [%r2759+43532], %r23123;
$L__BB7_413:
	or.b32  	%r21685, %r23121, %r23122;
	or.b32  	%r21686, %r21685, %r23120;
	or.b32  	%r21687, %r21686, %r23119;
	setp.eq.s32 	%p347, %r21687, 0;
	@%p347 bra 	$L__BB7_415;
	atom.shared.xor.b32 	%r21688, [%r2759+44032], %r23122;
	atom.shared.xor.b32 	%r21689, [%r2759+44036], %r23121;
	atom.shared.xor.b32 	%r21690, [%r2759+44040], %r23120;
	atom.shared.xor.b32 	%r21691, [%r2759+44044], %r23119;
$L__BB7_415:
	or.b32  	%r21692, %r23117, %r23118;
	or.b32  	%r21693, %r21692, %r23116;
	or.b32  	%r21694, %r21693, %r23115;
	setp.eq.s32 	%p348, %r21694, 0;
	@%p348 bra 	$L__BB7_417;
	atom.shared.xor.b32 	%r21695, [%r2759+44544], %r23118;
	atom.shared.xor.b32 	%r21696, [%r2759+44548], %r23117;
	atom.shared.xor.b32 	%r21697, [%r2759+44552], %r23116;
	atom.shared.xor.b32 	%r21698, [%r2759+44556], %r23115;
$L__BB7_417:
	or.b32  	%r21699, %r23113, %r23114;
	or.b32  	%r21700, %r21699, %r23112;
	or.b32  	%r21701, %r21700, %r23111;
	setp.eq.s32 	%p349, %r21701, 0;
	@%p349 bra 	$L__BB7_419;
	atom.shared.xor.b32 	%r21702, [%r2759+45056], %r23114;
	atom.shared.xor.b32 	%r21703, [%r2759+45060], %r23113;
	atom.shared.xor.b32 	%r21704, [%r2759+45064], %r23112;
	atom.shared.xor.b32 	%r21705, [%r2759+45068], %r23111;
$L__BB7_419:
	or.b32  	%r21706, %r23109, %r23110;
	or.b32  	%r21707, %r21706, %r23108;
	or.b32  	%r21708, %r21707, %r23107;
	setp.eq.s32 	%p350, %r21708, 0;
	@%p350 bra 	$L__BB7_421;
	atom.shared.xor.b32 	%r21709, [%r2759+45568], %r23110;
	atom.shared.xor.b32 	%r21710, [%r2759+45572], %r23109;
	atom.shared.xor.b32 	%r21711, [%r2759+45576], %r23108;
	atom.shared.xor.b32 	%r21712, [%r2759+45580], %r23107;
$L__BB7_421:
	or.b32  	%r21713, %r23105, %r23106;
	or.b32  	%r21714, %r21713, %r23104;
	or.b32  	%r21715, %r21714, %r23103;
	setp.eq.s32 	%p351, %r21715, 0;
	@%p351 bra 	$L__BB7_423;
	atom.shared.xor.b32 	%r21716, [%r2759+46080], %r23106;
	atom.shared.xor.b32 	%r21717, [%r2759+46084], %r23105;
	atom.shared.xor.b32 	%r21718, [%r2759+46088], %r23104;
	atom.shared.xor.b32 	%r21719, [%r2759+46092], %r23103;
$L__BB7_423:
	or.b32  	%r21720, %r23101, %r23102;
	or.b32  	%r21721, %r21720, %r23100;
	or.b32  	%r21722, %r21721, %r23099;
	setp.eq.s32 	%p352, %r21722, 0;
	@%p352 bra 	$L__BB7_425;
	atom.shared.xor.b32 	%r21723, [%r2759+46592], %r23102;
	atom.shared.xor.b32 	%r21724, [%r2759+46596], %r23101;
	atom.shared.xor.b32 	%r21725, [%r2759+46600], %r23100;
	atom.shared.xor.b32 	%r21726, [%r2759+46604], %r23099;
$L__BB7_425:
	or.b32  	%r21727, %r23097, %r23098;
	or.b32  	%r21728, %r21727, %r23096;
	or.b32  	%r21729, %r21728, %r23095;
	setp.eq.s32 	%p353, %r21729, 0;
	@%p353 bra 	$L__BB7_427;
	atom.shared.xor.b32 	%r21730, [%r2759+47104], %r23098;
	atom.shared.xor.b32 	%r21731, [%r2759+47108], %r23097;
	atom.shared.xor.b32 	%r21732, [%r2759+47112], %r23096;
	atom.shared.xor.b32 	%r21733, [%r2759+47116], %r23095;
$L__BB7_427:
	or.b32  	%r21734, %r23093, %r23094;
	or.b32  	%r21735, %r21734, %r23092;
	or.b32  	%r21736, %r21735, %r23091;
	setp.eq.s32 	%p354, %r21736, 0;
	@%p354 bra 	$L__BB7_429;
	atom.shared.xor.b32 	%r21737, [%r2759+47616], %r23094;
	atom.shared.xor.b32 	%r21738, [%r2759+47620], %r23093;
	atom.shared.xor.b32 	%r21739, [%r2759+47624], %r23092;
	atom.shared.xor.b32 	%r21740, [%r2759+47628], %r23091;
$L__BB7_429:
	or.b32  	%r21741, %r23089, %r23090;
	or.b32  	%r21742, %r21741, %r23088;
	or.b32  	%r21743, %r21742, %r23087;
	setp.eq.s32 	%p355, %r21743, 0;
	@%p355 bra 	$L__BB7_431;
	atom.shared.xor.b32 	%r21744, [%r2759+48128], %r23090;
	atom.shared.xor.b32 	%r21745, [%r2759+48132], %r23089;
	atom.shared.xor.b32 	%r21746, [%r2759+48136], %r23088;
	atom.shared.xor.b32 	%r21747, [%r2759+48140], %r23087;
$L__BB7_431:
	or.b32  	%r21748, %r23085, %r23086;
	or.b32  	%r21749, %r21748, %r23084;
	or.b32  	%r21750, %r21749, %r23083;
	setp.eq.s32 	%p356, %r21750, 0;
	@%p356 bra 	$L__BB7_433;
	atom.shared.xor.b32 	%r21751, [%r2759+48640], %r23086;
	atom.shared.xor.b32 	%r21752, [%r2759+48644], %r23085;
	atom.shared.xor.b32 	%r21753, [%r2759+48648], %r23084;
	atom.shared.xor.b32 	%r21754, [%r2759+48652], %r23083;
$L__BB7_433:
	ld.param.u64 	%rd298, [fused_batch_pir_kernel_transposed_4_param_2];
	mov.u32 	%r2760, %ntid.x;
	cvta.to.global.u64 	%rd8, %rd298;
	and.b16  	%rs306, %rs1, 3;
	setp.eq.s16 	%p357, %rs306, 2;
	bar.sync 	0;
	@%p357 bra 	$L__BB7_438;
	mov.b32 	%r23468, 0;
$L__BB7_435:
	.pragma "nounroll";
	shl.b32 	%r21756, %r23469, 4;
	add.s32 	%r21758, %r21362, %r21756;
	ld.shared.v4.u32 	{%r2764, %r2765, %r2766, %r2767}, [%r21758];
	or.b32  	%r21759, %r2765, %r2764;
	or.b32  	%r21760, %r21759, %r2766;
	or.b32  	%r21761, %r21760, %r2767;
	setp.eq.s32 	%p358, %r21761, 0;
	@%p358 bra 	$L__BB7_437;
	mul.wide.u32 	%rd215, %r23469, 16;
	add.s64 	%rd216, %rd8, %rd215;
	atom.global.xor.b32 	%r21762, [%rd216], %r2764;
	atom.global.xor.b32 	%r21763, [%rd216+4], %r2765;
	atom.global.xor.b32 	%r21764, [%rd216+8], %r2766;
	atom.global.xor.b32 	%r21765, [%rd216+12], %r2767;
$L__BB7_437:
	add.s32 	%r23469, %r23469, %r2760;
	add.s32 	%r23468, %r23468, 1;
	cvt.u32.u16 	%r21766, %rs306;
	xor.b32  	%r21767, %r23468, %r21766;
	setp.ne.s32 	%p359, %r21767, 2;
	@%p359 bra 	$L__BB7_435;
$L__BB7_438:
	setp.lt.u16 	%p360, %rs1, 2;
	@%p360 bra 	$L__BB7_449;
	shl.b32 	%r21768, %r2760, 1;
	add.s32 	%r23473, %r23469, %r21768;
	shl.b32 	%r2772, %r2760, 2;
	mad.lo.s32 	%r23472, %r2760, 3, %r23469;
	add.s32 	%r23471, %r2760, %r23469;
	shl.b32 	%r2775, %r2760, 4;
	shl.b32 	%r21769, %r23469, 4;
	add.s32 	%r23470, %r21362, %r21769;
	shl.b32 	%r2777, %r2760, 6;
	shl.b32 	%r2778, %r2760, 5;
	mul.lo.s32 	%r2779, %r2760, 48;
$L__BB7_440:
	ld.shared.v4.u32 	{%r2785, %r2786, %r2787, %r2788}, [%r23470];
	or.b32  	%r21771, %r2786, %r2785;
	or.b32  	%r21772, %r21771, %r2787;
	or.b32  	%r21773, %r21772, %r2788;
	setp.eq.s32 	%p361, %r21773, 0;
	@%p361 bra 	$L__BB7_442;
	mul.wide.u32 	%rd217, %r23469, 16;
	add.s64 	%rd218, %rd8, %rd217;
	atom.global.xor.b32 	%r21774, [%rd218], %r2785;
	atom.global.xor.b32 	%r21775, [%rd218+4], %r2786;
	atom.global.xor.b32 	%r21776, [%rd218+8], %r2787;
	atom.global.xor.b32 	%r21777, [%rd218+12], %r2788;
$L__BB7_442:
	add.s32 	%r21778, %r23470, %r2775;
	ld.shared.v4.u32 	{%r2789, %r2790, %r2791, %r2792}, [%r21778];
	or.b32  	%r21779, %r2790, %r2789;
	or.b32  	%r21780, %r21779, %r2791;
	or.b32  	%r21781, %r21780, %r2792;
	setp.eq.s32 	%p362, %r21781, 0;
	@%p362 bra 	$L__BB7_444;
	mul.wide.u32 	%rd219, %r23471, 16;
	add.s64 	%rd220, %rd8, %rd219;
	atom.global.xor.b32 	%r21782, [%rd220], %r2789;
	atom.global.xor.b32 	%r21783, [%rd220+4], %r2790;
	atom.global.xor.b32 	%r21784, [%rd220+8], %r2791;
	atom.global.xor.b32 	%r21785, [%rd220+12], %r2792;
$L__BB7_444:
	add.s32 	%r2793, %r23469, %r2760;
	add.s32 	%r21786, %r23470, %r2778;
	ld.shared.v4.u32 	{%r2794, %r2795, %r2796, %r2797}, [%r21786];
	or.b32  	%r21787, %r2795, %r2794;
	or.b32  	%r21788, %r21787, %r2796;
	or.b32  	%r21789, %r21788, %r2797;
	setp.eq.s32 	%p363, %r21789, 0;
	@%p363 bra 	$L__BB7_446;
	mul.wide.u32 	%rd221, %r23473, 16;
	add.s64 	%rd222, %rd8, %rd221;
	atom.global.xor.b32 	%r21790, [%rd222], %r2794;
	atom.global.xor.b32 	%r21791, [%rd222+4], %r2795;
	atom.global.xor.b32 	%r21792, [%rd222+8], %r2796;
	atom.global.xor.b32 	%r21793, [%rd222+12], %r2797;
$L__BB7_446:
	add.s32 	%r2798, %r2793, %r2760;
	add.s32 	%r21794, %r23470, %r2779;
	ld.shared.v4.u32 	{%r2799, %r2800, %r2801, %r2802}, [%r21794];
	or.b32  	%r21795, %r2800, %r2799;
	or.b32  	%r21796, %r21795, %r2801;
	or.b32  	%r21797, %r21796, %r2802;
	setp.eq.s32 	%p364, %r21797, 0;
	@%p364 bra 	$L__BB7_448;
	mul.wide.u32 	%rd223, %r23472, 16;
	add.s64 	%rd224, %rd8, %rd223;
	atom.global.xor.b32 	%r21798, [%rd224], %r2799;
	atom.global.xor.b32 	%r21799, [%rd224+4], %r2800;
	atom.global.xor.b32 	%r21800, [%rd224+8], %r2801;
	atom.global.xor.b32 	%r21801, [%rd224+12], %r2802;
$L__BB7_448:
	add.s32 	%r21802, %r2798, %r2760;
	add.s32 	%r23469, %r21802, %r2760;
	add.s32 	%r23473, %r23473, %r2772;
	add.s32 	%r23472, %r23472, %r2772;
	add.s32 	%r23471, %r23471, %r2772;
	add.s32 	%r23470, %r23470, %r2777;
	setp.lt.u32 	%p365, %r23469, 3072;
	@%p365 bra 	$L__BB7_440;
$L__BB7_449:
	ret;

}
	// .globl	fused_batch_pir_kernel_transposed_8
.visible .entry fused_batch_pir_kernel_transposed_8(
	.param .u64 .ptr .align 1 fused_batch_pir_kernel_transposed_8_param_0,
	.param .u64 .ptr .align 1 fused_batch_pir_kernel_transposed_8_param_1,
	.param .u64 .ptr .align 1 fused_batch_pir_kernel_transposed_8_param_2,
	.param .u64 .ptr .align 1 fused_batch_pir_kernel_transposed_8_param_3,
	.param .u32 fused_batch_pir_kernel_transposed_8_param_4,
	.param .u32 fused_batch_pir_kernel_transposed_8_param_5
)
{
	.reg .pred 	%p<575>;
	.reg .b16 	%rs<451>;
	.reg .b32 	%r<29340>;
	.reg .b64 	%rd<481>;

	ld.param.u64 	%rd11, [fused_batch_pir_kernel_transposed_8_param_1];
	cvta.to.global.u64 	%rd1, %rd11;
	mov.u32 	%r1, %tid.x;
	mov.u32 	%r2, %ntid.x;
	add.s32 	%r4510, %r1, %r2;
	cvt.u16.u32 	%rs153, %r4510;
	sub.s16 	%rs154, 6143, %rs153;
	cvt.u16.u32 	%rs155, %r2;
	div.u16 	%rs156, %rs154, %rs155;
	and.b16  	%rs1, %rs156, 3;
	cvt.u32.u16 	%r3, %rs1;
	setp.eq.s16 	%p1, %rs1, 2;
	mov.u32 	%r26429, %r1;
	@%p1 bra 	$L__BB8_3;
	mov.b32 	%r26428, 0;
	mov.u32 	%r4513, s_mem;
	mov.u32 	%r26429, %r1;
$L__BB8_2:
	.pragma "nounroll";
	shl.b32 	%r4512, %r26429, 4;
	add.s32 	%r4514, %r4513, %r4512;
	mov.b32 	%r4515, 0;
	st.shared.v4.u32 	[%r4514], {%r4515, %r4515, %r4515, %r4515};
	add.s32 	%r26429, %r26429, %r2;
	add.s32 	%r26428, %r26428, 1;
	xor.b32  	%r4516, %r26428, %r3;
	setp.ne.s32 	%p2, %r4516, 2;
	@%p2 bra 	$L__BB8_2;
$L__BB8_3:
	mov.u32 	%r4518, s_mem;
	shl.b32 	%r4521, %r2, 4;
	shl.b32 	%r4525, %r2, 2;
$L__BB8_4:
	shl.b32 	%r4517, %r26429, 4;
	add.s32 	%r4519, %r4518, %r4517;
	mov.b32 	%r4520, 0;
	st.shared.v4.u32 	[%r4519], {%r4520, %r4520, %r4520, %r4520};
	add.s32 	%r4522, %r4519, %r4521;
	st.shared.v4.u32 	[%r4522], {%r4520, %r4520, %r4520, %r4520};
	add.s32 	%r4523, %r4522, %r4521;
	st.shared.v4.u32 	[%r4523], {%r4520, %r4520, %r4520, %r4520};
	add.s32 	%r4524, %r4523, %r4521;
	st.shared.v4.u32 	[%r4524], {%r4520, %r4520, %r4520, %r4520};
	add.s32 	%r26429, %r4525, %r26429;
	setp.lt.u32 	%p3, %r26429, 6144;
	@%p3 bra 	$L__BB8_4;
	bar.sync 	0;
	mov.u32 	%r4526, %ctaid.x;
	shl.b32 	%r11, %r4526, 11;
	setp.ne.s32 	%p4, %r1, 0;
	ld.const.u32 	%r12, [CHACHA_CONSTANTS];
	ld.const.u32 	%r13, [CHACHA_CONSTANTS+4];
	ld.const.u32 	%r14, [CHACHA_CONSTANTS+8];
	ld.const.u32 	%r15, [CHACHA_CONSTANTS+12];
	@%p4 bra 	$L__BB8_13;
	mov.b32 	%r26431, 0;
$L__BB8_7:
	mul.wide.u32 	%rd13, %r26431, 488;
	add.s64 	%rd2, %rd1, %rd13;
	ld.global.v2.u8 	{%rs378, %rs3}, [%rd2+16];
	ld.global.u32 	%r26448, [%rd2];
	ld.global.u32 	%r26447, [%rd2+4];
	ld.global.u32 	%r26446, [%rd2+8];
	ld.global.u32 	%r26445, [%rd2+12];
	setp.lt.u16 	%p5, %rs3, 12;
	@%p5 bra 	$L__BB8_12;
	cvt.u32.u16 	%r4529, %rs3;
	and.b32  	%r21, %r4529, 255;
	add.s32 	%r22, %r21, -12;
	mov.b32 	%r26436, 0;
	mov.u16 	%rs376, %rs378;
$L__BB8_9:
	add.s32 	%r4530, %r12, %r26448;
	shf.l.wrap.b32 	%r4531, %r4530, %r4530, 16;
	add.s32 	%r4532, %r26448, %r4531;
	xor.b32  	%r4533, %r26448, %r4532;
	shf.l.wrap.b32 	%r4534, %r4533, %r4533, 12;
	add.s32 	%r4535, %r4530, %r4534;
	xor.b32  	%r4536, %r4531, %r4535;
	shf.l.wrap.b32 	%r4537, %r4536, %r4536, 8;
	add.s32 	%r4538, %r4532, %r4537;
	xor.b32  	%r4539, %r4534, %r4538;
	shf.l.wrap.b32 	%r4540, %r4539, %r4539, 7;
	add.s32 	%r4541, %r13, %r26447;
	shf.l.wrap.b32 	%r4542, %r4541, %r4541, 16;
	add.s32 	%r4543, %r26447, %r4542;
	xor.b32  	%r4544, %r26447, %r4543;
	shf.l.wrap.b32 	%r4545, %r4544, %r4544, 12;
	add.s32 	%r4546, %r4541, %r4545;
	xor.b32  	%r4547, %r4542, %r4546;
	shf.l.wrap.b32 	%r4548, %r4547, %r4547, 8;
	add.s32 	%r4549, %r4543, %r4548;
	xor.b32  	%r4550, %r4545, %r4549;
	shf.l.wrap.b32 	%r4551, %r4550, %r4550, 7;
	add.s32 	%r4552, %r14, %r26446;
	shf.l.wrap.b32 	%r4553, %r4552, %r4552, 16;
	add.s32 	%r4554, %r26446, %r4553;
	xor.b32  	%r4555, %r26446, %r4554;
	shf.l.wrap.b32 	%r4556, %r4555, %r4555, 12;
	add.s32 	%r4557, %r4552, %r4556;
	xor.b32  	%r4558, %r4553, %r4557;
	shf.l.wrap.b32 	%r4559, %r4558, %r4558, 8;
	add.s32 	%r4560, %r4554, %r4559;
	xor.b32  	%r4561, %r4556, %r4560;
	shf.l.wrap.b32 	%r4562, %r4561, %r4561, 7;
	add.s32 	%r4563, %r15, %r26445;
	shf.l.wrap.b32 	%r4564, %r4563, %r4563, 16;
	add.s32 	%r4565, %r26445, %r4564;
	xor.b32  	%r4566, %r26445, %r4565;
	shf.l.wrap.b32 	%r4567, %r4566, %r4566, 12;
	add.s32 	%r4568, %r4563, %r4567;
	xor.b32  	%r4569, %r4564, %r4568;
	shf.l.wrap.b32 	%r4570, %r4569, %r4569, 8;
	add.s32 	%r4571, %r4565, %r4570;
	xor.b32  	%r4572, %r4567, %r4571;
	shf.l.wrap.b32 	%r4573, %r4572, %r4572, 7;
	add.s32 	%r4574, %r4535, %r4551;
	xor.b32  	%r4575, %r4570, %r4574;
	shf.l.wrap.b32 	%r4576, %r4575, %r4575, 16;
	add.s32 	%r4577, %r4560, %r4576;
	xor.b32  	%r4578, %r4551, %r4577;
	shf.l.wrap.b32 	%r4579, %r4578, %r4578, 12;
	add.s32 	%r4580, %r4574, %r4579;
	xor.b32  	%r4581, %r4576, %r4580;
	shf.l.wrap.b32 	%r4582, %r4581, %r4581, 8;
	add.s32 	%r4583, %r4577, %r4582;
	xor.b32  	%r4584, %r4579, %r4583;
	shf.l.wrap.b32 	%r4585, %r4584, %r4584, 7;
	add.s32 	%r4586, %r4546, %r4562;
	xor.b32  	%r4587, %r4537, %r4586;
	shf.l.wrap.b32 	%r4588, %r4587, %r4587, 16;
	add.s32 	%r4589, %r4571, %r4588;
	xor.b32  	%r4590, %r4562, %r4589;
	shf.l.wrap.b32 	%r4591, %r4590, %r4590, 12;
	add.s32 	%r4592, %r4586, %r4591;
	xor.b32  	%r4593, %r4588, %r4592;
	shf.l.wrap.b32 	%r4594, %r4593, %r4593, 8;
	add.s32 	%r4595, %r4589, %r4594;
	xor.b32  	%r4596, %r4591, %r4595;
	shf.l.wrap.b32 	%r4597, %r4596, %r4596, 7;
	add.s32 	%r4598, %r4557, %r4573;
	xor.b32  	%r4599, %r4548, %r4598;
	shf.l.wrap.b32 	%r4600, %r4599, %r4599, 16;
	add.s32 	%r4601, %r4538, %r4600;
	xor.b32  	%r4602, %r4573, %r4601;
	shf.l.wrap.b32 	%r4603, %r4602, %r4602, 12;
	add.s32 	%r4604, %r4598, %r4603;
	xor.b32  	%r4605, %r4600, %r4604;
	shf.l.wrap.b32 	%r4606, %r4605, %r4605, 8;
	add.s32 	%r4607, %r4601, %r4606;
	xor.b32  	%r4608, %r4603, %r4607;
	shf.l.wrap.b32 	%r4609, %r4608, %r4608, 7;
	add.s32 	%r4610, %r4568, %r4540;
	xor.b32  	%r4611, %r4559, %r4610;
	shf.l.wrap.b32 	%r4612, %r4611, %r4611, 16;
	add.s32 	%r4613, %r4549, %r4612;
	xor.b32  	%r4614, %r4540, %r4613;
	shf.l.wrap.b32 	%r4615, %r4614, %r4614, 12;
	add.s32 	%r4616, %r4610, %r4615;
	xor.b32  	%r4617, %r4612, %r4616;
	shf.l.wrap.b32 	%r4618, %r4617, %r4617, 8;
	add.s32 	%r4619, %r4613, %r4618;
	xor.b32  	%r4620, %r4615, %r4619;
	shf.l.wrap.b32 	%r4621, %r4620, %r4620, 7;
	add.s32 	%r4622, %r4580, %r4621;
	xor.b32  	%r4623, %r4594, %r4622;
	shf.l.wrap.b32 	%r4624, %r4623, %r4623, 16;
	add.s32 	%r4625, %r4607, %r4624;
	xor.b32  	%r4626, %r4621, %r4625;
	shf.l.wrap.b32 	%r4627, %r4626, %r4626, 12;
	add.s32 	%r4628, %r4622, %r4627;
	xor.b32  	%r4629, %r4624, %r4628;
	shf.l.wrap.b32 	%r4630, %r4629, %r4629, 8;
	add.s32 	%r4631, %r4625, %r4630;
	xor.b32  	%r4632, %r4627, %r4631;
	shf.l.wrap.b32 	%r4633, %r4632, %r4632, 7;
	add.s32 	%r4634, %r4592, %r4585;
	xor.b32  	%r4635, %r4606, %r4634;
	shf.l.wrap.b32 	%r4636, %r4635, %r4635, 16;
	add.s32 	%r4637, %r4619, %r4636;
	xor.b32  	%r4638, %r4585, %r4637;
	shf.l.wrap.b32 	%r4639, %r4638, %r4638, 12;
	add.s32 	%r4640, %r4634, %r4639;
	xor.b32  	%r4641, %r4636, %r4640;
	shf.l.wrap.b32 	%r4642, %r4641, %r4641, 8;
	add.s32 	%r4643, %r4637, %r4642;
	xor.b32  	%r4644, %r4639, %r4643;
	shf.l.wrap.b32 	%r4645, %r4644, %r4644, 7;
	add.s32 	%r4646, %r4604, %r4597;
	xor.b32  	%r4647, %r4618, %r4646;
	shf.l.wrap.b32 	%r4648, %r4647, %r4647, 16;
	add.s32 	%r4649, %r4583, %r4648;
	xor.b32  	%r4650, %r4597, %r4649;
	shf.l.wrap.b32 	%r4651, %r4650, %r4650, 12;
	add.s32 	%r4652, %r4646, %r4651;
	xor.b32  	%r4653, %r4648, %r4652;
	shf.l.wrap.b32 	%r4654, %r4653, %r4653, 8;
	add.s32 	%r4655, %r4649, %r4654;
	xor.b32  	%r4656, %r4651, %r4655;
	shf.l.wrap.b32 	%r4657, %r4656, %r4656, 7;
	add.s32 	%r4658, %r4616, %r4609;
	xor.b32  	%r4659, %r4582, %r4658;
	shf.l.wrap.b32 	%r4660, %r4659, %r4659, 16;
	add.s32 	%r4661, %r4595, %r4660;
	xor.b32  	%r4662, %r4609, %r4661;
	shf.l.wrap.b32 	%r4663, %r4662, %r4662, 12;
	add.s32 	%r4664, %r4658, %r4663;
	xor.b32  	%r4665, %r4660, %r4664;
	shf.l.wrap.b32 	%r4666, %r4665, %r4665, 8;
	add.s32 	%r4667, %r4661, %r4666;
	xor.b32  	%r4668, %r4663, %r4667;
	shf.l.wrap.b32 	%r4669, %r4668, %r4668, 7;
	add.s32 	%r4670, %r4628, %r4645;
	xor.b32  	%r4671, %r4666, %r4670;
	shf.l.wrap.b32 	%r4672, %r4671, %r4671, 16;
	add.s32 	%r4673, %r4655, %r4672;
	xor.b32  	%r4674, %r4645, %r4673;
	shf.l.wrap.b32 	%r4675, %r4674, %r4674, 12;
	add.s32 	%r4676, %r4670, %r4675;
	xor.b32  	%r4677, %r4672, %r4676;
	shf.l.wrap.b32 	%r4678, %r4677, %r4677, 8;
	add.s32 	%r4679, %r4673, %r4678;
	xor.b32  	%r4680, %r4675, %r4679;
	shf.l.wrap.b32 	%r4681, %r4680, %r4680, 7;
	add.s32 	%r4682, %r4640, %r4657;
	xor.b32  	%r4683, %r4630, %r4682;
	shf.l.wrap.b32 	%r4684, %r4683, %r4683, 16;
	add.s32 	%r4685, %r4667, %r4684;
	xor.b32  	%r4686, %r4657, %r4685;
	shf.l.wrap.b32 	%r4687, %r4686, %r4686, 12;
	add.s32 	%r4688, %r4682, %r4687;
	xor.b32  	%r4689, %r4684, %r4688;
	shf.l.wrap.b32 	%r4690, %r4689, %r4689, 8;
	add.s32 	%r4691, %r4685, %r4690;
	xor.b32  	%r4692, %r4687, %r4691;
	shf.l.wrap.b32 	%r4693, %r4692, %r4692, 7;
	add.s32 	%r4694, %r4652, %r4669;
	xor.b32  	%r4695, %r4642, %r4694;
	shf.l.wrap.b32 	%r4696, %r4695, %r4695, 16;
	add.s32 	%r4697, %r4631, %r4696;
	xor.b32  	%r4698, %r4669, %r4697;
	shf.l.wrap.b32 	%r4699, %r4698, %r4698, 12;
	add.s32 	%r4700, %r4694, %r4699;
	xor.b32  	%r4701, %r4696, %r4700;
	shf.l.wrap.b32 	%r4702, %r4701, %r4701, 8;
	add.s32 	%r4703, %r4697, %r4702;
	xor.b32  	%r4704, %r4699, %r4703;
	shf.l.wrap.b32 	%r4705, %r4704, %r4704, 7;
	add.s32 	%r4706, %r4664, %r4633;
	xor.b32  	%r4707, %r4654, %r4706;
	shf.l.wrap.b32 	%r4708, %r4707, %r4707, 16;
	add.s32 	%r4709, %r4643, %r4708;
	xor.b32  	%r4710, %r4633, %r4709;
	shf.l.wrap.b32 	%r4711, %r4710, %r4710, 12;
	add.s32 	%r4712, %r4706, %r4711;
	xor.b32  	%r4713, %r4708, %r4712;
	shf.l.wrap.b32 	%r4714, %r4713, %r4713, 8;
	add.s32 	%r4715, %r4709, %r4714;
	xor.b32  	%r4716, %r4711, %r4715;
	shf.l.wrap.b32 	%r4717, %r4716, %r4716, 7;
	add.s32 	%r4718, %r4676, %r4717;
	xor.b32  	%r4719, %r4690, %r4718;
	shf.l.wrap.b32 	%r4720, %r4719, %r4719, 16;
	add.s32 	%r4721, %r4703, %r4720;
	xor.b32  	%r4722, %r4717, %r4721;
	shf.l.wrap.b32 	%r4723, %r4722, %r4722, 12;
	add.s32 	%r4724, %r4718, %r4723;
	xor.b32  	%r4725, %r4720, %r4724;
	shf.l.wrap.b32 	%r4726, %r4725, %r4725, 8;
	add.s32 	%r4727, %r4721, %r4726;
	xor.b32  	%r4728, %r4723, %r4727;
	shf.l.wrap.b32 	%r4729, %r4728, %r4728, 7;
	add.s32 	%r4730, %r4688, %r4681;
	xor.b32  	%r4731, %r4702, %r4730;
	shf.l.wrap.b32 	%r4732, %r4731, %r4731, 16;
	add.s32 	%r4733, %r4715, %r4732;
	xor.b32  	%r4734, %r4681, %r4733;
	shf.l.wrap.b32 	%r4735, %r4734, %r4734, 12;
	add.s32 	%r4736, %r4730, %r4735;
	xor.b32  	%r4737, %r4732, %r4736;
	shf.l.wrap.b32 	%r4738, %r4737, %r4737, 8;
	add.s32 	%r4739, %r4733, %r4738;
	xor.b32  	%r4740, %r4735, %r4739;
	shf.l.wrap.b32 	%r4741, %r4740, %r4740, 7;
	add.s32 	%r4742, %r4700, %r4693;
	xor.b32  	%r4743, %r4714, %r4742;
	shf.l.wrap.b32 	%r4744, %r4743, %r4743, 16;
	add.s32 	%r4745, %r4679, %r4744;
	xor.b32  	%r4746, %r4693, %r4745;
	shf.l.wrap.b32 	%r4747, %r4746, %r4746, 12;
	add.s32 	%r4748, %r4742, %r4747;
	xor.b32  	%r4749, %r4744, %r4748;
	shf.l.wrap.b32 	%r4750, %r4749, %r4749, 8;
	add.s32 	%r4751, %r4745, %r4750;
	xor.b32  	%r4752, %r4747, %r4751;
	shf.l.wrap.b32 	%r4753, %r4752, %r4752, 7;
	add.s32 	%r4754, %r4712, %r4705;
	xor.b32  	%r4755, %r4678, %r4754;
	shf.l.wrap.b32 	%r4756, %r4755, %r4755, 16;
	add.s32 	%r4757, %r4691, %r4756;
	xor.b32  	%r4758, %r4705, %r4757;
	shf.l.wrap.b32 	%r4759, %r4758, %r4758, 12;
	add.s32 	%r4760, %r4754, %r4759;
	xor.b32  	%r4761, %r4756, %r4760;
	shf.l.wrap.b32 	%r4762, %r4761, %r4761, 8;
	add.s32 	%r4763, %r4757, %r4762;
	xor.b32  	%r4764, %r4759, %r4763;
	shf.l.wrap.b32 	%r4765, %r4764, %r4764, 7;
	add.s32 	%r4766, %r4724, %r4741;
	xor.b32  	%r4767, %r4762, %r4766;
	shf.l.wrap.b32 	%r4768, %r4767, %r4767, 16;
	add.s32 	%r4769, %r4751, %r4768;
	xor.b32  	%r4770, %r4741, %r4769;
	shf.l.wrap.b32 	%r4771, %r4770, %r4770, 12;
	add.s32 	%r4772, %r4766, %r4771;
	xor.b32  	%r4773, %r4768, %r4772;
	shf.l.wrap.b32 	%r4774, %r4773, %r4773, 8;
	add.s32 	%r4775, %r4769, %r4774;
	xor.b32  	%r4776, %r4771, %r4775;
	shf.l.wrap.b32 	%r4777, %r4776, %r4776, 7;
	add.s32 	%r4778, %r4736, %r4753;
	xor.b32  	%r4779, %r4726, %r4778;
	shf.l.wrap.b32 	%r4780, %r4779, %r4779, 16;
	add.s32 	%r4781, %r4763, %r4780;
	xor.b32  	%r4782, %r4753, %r4781;
	shf.l.wrap.b32 	%r4783, %r4782, %r4782, 12;
	add.s32 	%r4784, %r4778, %r4783;
	xor.b32  	%r4785, %r4780, %r4784;
	shf.l.wrap.b32 	%r4786, %r4785, %r4785, 8;
	add.s32 	%r4787, %r4781, %r4786;
	xor.b32  	%r4788, %r4783, %r4787;
	shf.l.wrap.b32 	%r4789, %r4788, %r4788, 7;
	add.s32 	%r4790, %r4748, %r4765;
	xor.b32  	%r4791, %r4738, %r4790;
	shf.l.wrap.b32 	%r4792, %r4791, %r4791, 16;
	add.s32 	%r4793, %r4727, %r4792;
	xor.b32  	%r4794, %r4765, %r4793;
	shf.l.wrap.b32 	%r4795, %r4794, %r4794, 12;
	add.s32 	%r4796, %r4790, %r4795;
	xor.b32  	%r4797, %r4792, %r4796;
	shf.l.wrap.b32 	%r4798, %r4797, %r4797, 8;
	add.s32 	%r4799, %r4793, %r4798;
	xor.b32  	%r4800, %r4795, %r4799;
	shf.l.wrap.b32 	%r4801, %r4800, %r4800, 7;
	add.s32 	%r4802, %r4760, %r4729;
	xor.b32  	%r4803, %r4750, %r4802;
	shf.l.wrap.b32 	%r4804, %r4803, %r4803, 16;
	add.s32 	%r4805, %r4739, %r4804;
	xor.b32  	%r4806, %r4729, %r4805;
	shf.l.wrap.b32 	%r4807, %r4806, %r4806, 12;
	add.s32 	%r4808, %r4802, %r4807;
	xor.b32  	%r4809, %r4804, %r4808;
	shf.l.wrap.b32 	%r4810, %r4809, %r4809, 8;
	add.s32 	%r4811, %r4805, %r4810;
	xor.b32  	%r4812, %r4807, %r4811;
	shf.l.wrap.b32 	%r4813, %r4812, %r4812, 7;
	add.s32 	%r4814, %r4772, %r4813;
	xor.b32  	%r4815, %r4786, %r4814;
	shf.l.wrap.b32 	%r4816, %r4815, %r4815, 16;
	add.s32 	%r4817, %r4799, %r4816;
	xor.b32  	%r4818, %r4813, %r4817;
	shf.l.wrap.b32 	%r4819, %r4818, %r4818, 12;
	add.s32 	%r4820, %r4814, %r4819;
	xor.b32  	%r4821, %r4816, %r4820;
	shf.l.wrap.b32 	%r4822, %r4821, %r4821, 8;
	add.s32 	%r4823, %r4817, %r4822;
	xor.b32  	%r4824, %r4819, %r4823;
	shf.l.wrap.b32 	%r4825, %r4824, %r4824, 7;
	add.s32 	%r4826, %r4784, %r4777;
	xor.b32  	%r4827, %r4798, %r4826;
	shf.l.wrap.b32 	%r4828, %r4827, %r4827, 16;
	add.s32 	%r4829, %r4811, %r4828;
	xor.b32  	%r4830, %r4777, %r4829;
	shf.l.wrap.b32 	%r4831, %r4830, %r4830, 12;
	add.s32 	%r4832, %r4826, %r4831;
	xor.b32  	%r4833, %r4828, %r4832;
	shf.l.wrap.b32 	%r4834, %r4833, %r4833, 8;
	add.s32 	%r4835, %r4829, %r4834;
	xor.b32  	%r4836, %r4831, %r4835;
	shf.l.wrap.b32 	%r4837, %r4836, %r4836, 7;
	add.s32 	%r4838, %r4796, %r4789;
	xor.b32  	%r4839, %r4810, %r4838;
	shf.l.wrap.b32 	%r4840, %r4839, %r4839, 16;
	add.s32 	%r4841, %r4775, %r4840;
	xor.b32  	%r4842, %r4789, %r4841;
	shf.l.wrap.b32 	%r4843, %r4842, %r4842, 12;
	add.s32 	%r4844, %r4838, %r4843;
	xor.b32  	%r4845, %r4840, %r4844;
	shf.l.wrap.b32 	%r4846, %r4845, %r4845, 8;
	add.s32 	%r4847, %r4841, %r4846;
	xor.b32  	%r4848, %r4843, %r4847;
	shf.l.wrap.b32 	%r4849, %r4848, %r4848, 7;
	add.s32 	%r4850, %r4808, %r4801;
	xor.b32  	%r4851, %r4774, %r4850;
	shf.l.wrap.b32 	%r4852, %r4851, %r4851, 16;
	add.s32 	%r4853, %r4787, %r4852;
	xor.b32  	%r4854, %r4801, %r4853;
	shf.l.wrap.b32 	%r4855, %r4854, %r4854, 12;
	add.s32 	%r4856, %r4850, %r4855;
	xor.b32  	%r4857, %r4852, %r4856;
	shf.l.wrap.b32 	%r4858, %r4857, %r4857, 8;
	add.s32 	%r4859, %r4853, %r4858;
	xor.b32  	%r4860, %r4855, %r4859;
	shf.l.wrap.b32 	%r4861, %r4860, %r4860, 7;
	add.s32 	%r4862, %r4820, %r4837;
	xor.b32  	%r4863, %r4858, %r4862;
	shf.l.wrap.b32 	%r4864, %r4863, %r4863, 16;
	add.s32 	%r4865, %r4847, %r4864;
	xor.b32  	%r4866, %r4837, %r4865;
	shf.l.wrap.b32 	%r4867, %r4866, %r4866, 12;
	add.s32 	%r4868, %r4862, %r4867;
	xor.b32  	%r4869, %r4864, %r4868;
	shf.l.wrap.b32 	%r4870, %r4869, %r4869, 8;
	add.s32 	%r4871, %r4865, %r4870;
	xor.b32  	%r4872, %r4867, %r4871;
	shf.l.wrap.b32 	%r4873, %r4872, %r4872, 7;
	add.s32 	%r4874, %r4832, %r4849;
	xor.b32  	%r4875, %r4822, %r4874;
	shf.l.wrap.b32 	%r4876, %r4875, %r4875, 16;
	add.s32 	%r4877, %r4859, %r4876;
	xor.b32  	%r4878, %r4849, %r4877;
	shf.l.wrap.b32 	%r4879, %r4878, %r4878, 12;
	add.s32 	%r4880, %r4874, %r4879;
	xor.b32  	%r4881, %r4876, %r4880;
	shf.l.wrap.b32 	%r4882, %r4881, %r4881, 8;
	add.s32 	%r4883, %r4877, %r4882;
	xor.b32  	%r4884, %r4879, %r4883;
	shf.l.wrap.b32 	%r4885, %r4884, %r4884, 7;
	add.s32 	%r4886, %r4844, %r4861;
	xor.b32  	%r4887, %r4834, %r4886;
	shf.l.wrap.b32 	%r4888, %r4887, %r4887, 16;
	add.s32 	%r4889, %r4823, %r4888;
	xor.b32  	%r4890, %r4861, %r4889;
	shf.l.wrap.b32 	%r4891, %r4890, %r4890, 12;
	add.s32 	%r4892, %r4886, %r4891;
	xor.b32  	%r4893, %r4888, %r4892;
	shf.l.wrap.b32 	%r4894, %r4893, %r4893, 8;
	add.s32 	%r4895, %r4889, %r4894;
	xor.b32  	%r4896, %r4891, %r4895;
	shf.l.wrap.b32 	%r4897, %r4896, %r4896, 7;
	add.s32 	%r4898, %r4856, %r4825;
	xor.b32  	%r4899, %r4846, %r4898;
	shf.l.wrap.b32 	%r4900, %r4899, %r4899, 16;
	add.s32 	%r4901, %r4835, %r4900;
	xor.b32  	%r4902, %r4825, %r4901;
	shf.l.wrap.b32 	%r4903, %r4902, %r4902, 12;
	add.s32 	%r4904, %r4898, %r4903;
	xor.b32  	%r4905, %r4900, %r4904;
	shf.l.wrap.b32 	%r4906, %r4905, %r4905, 8;
	add.s32 	%r4907, %r4901, %r4906;
	xor.b32  	%r4908, %r4903, %r4907;
	shf.l.wrap.b32 	%r4909, %r4908, %r4908, 7;
	add.s32 	%r26440, %r12, %r4868;
	add.s32 	%r26439, %r13, %r4880;
	add.s32 	%r26438, %r14, %r4892;
	add.s32 	%r26437, %r15, %r4904;
	add.s32 	%r26441, %r26448, %r4909;
	add.s32 	%r26442, %r26447, %r4873;
	add.s32 	%r26443, %r26446, %r4885;
	add.s32 	%r26444, %r26445, %r4897;
	xor.b32  	%r4910, %r4530, 1;
	shf.l.wrap.b32 	%r4911, %r4530, %r4910, 16;
	add.s32 	%r4912, %r26448, %r4911;
	xor.b32  	%r4913, %r26448, %r4912;
	shf.l.wrap.b32 	%r4914, %r4913, %r4913, 12;
	add.s32 	%r4915, %r4530, %r4914;
	xor.b32  	%r4916, %r4911, %r4915;
	shf.l.wrap.b32 	%r4917, %r4916, %r4916, 8;
	add.s32 	%r4918, %r4912, %r4917;
	xor.b32  	%r4919, %r4914, %r4918;
	shf.l.wrap.b32 	%r4920, %r4919, %r4919, 7;
	add.s32 	%r4921, %r4915, %r4551;
	xor.b32  	%r4922, %r4570, %r4921;
	shf.l.wrap.b32 	%r4923, %r4922, %r4922, 16;
	add.s32 	%r4924, %r4560, %r4923;
	xor.b32  	%r4925, %r4551, %r4924;
	shf.l.wrap.b32 	%r4926, %r4925, %r4925, 12;
	add.s32 	%r4927, %r4921, %r4926;
	xor.b32  	%r4928, %r4923, %r4927;
	shf.l.wrap.b32 	%r4929, %r4928, %r4928, 8;
	add.s32 	%r4930, %r4924, %r4929;
	xor.b32  	%r4931, %r4926, %r4930;
	shf.l.wrap.b32 	%r4932, %r4931, %r4931, 7;
	xor.b32  	%r4933, %r4917, %r4586;
	shf.l.wrap.b32 	%r4934, %r4933, %r4933, 16;
	add.s32 	%r4935, %r4571, %r4934;
	xor.b32  	%r4936, %r4562, %r4935;
	shf.l.wrap.b32 	%r4937, %r4936, %r4936, 12;
	add.s32 	%r4938, %r4586, %r4937;
	xor.b32  	%r4939, %r4934, %r4938;
	shf.l.wrap.b32 	%r4940, %r4939, %r4939, 8;
	add.s32 	%r4941, %r4935, %r4940;
	xor.b32  	%r4942, %r4937, %r4941;
	shf.l.wrap.b32 	%r4943, %r4942, %r4942, 7;
	add.s32 	%r4944, %r4918, %r4600;
	xor.b32  	%r4945, %r4573, %r4944;
	shf.l.wrap.b32 	%r4946, %r4945, %r4945, 12;
	add.s32 	%r4947, %r4598, %r4946;
	xor.b32  	%r4948, %r4600, %r4947;
	shf.l.wrap.b32 	%r4949, %r4948, %r4948, 8;
	add.s32 	%r4950, %r4944, %r4949;
	xor.b32  	%r4951, %r4946, %r4950;
	shf.l.wrap.b32 	%r4952, %r4951, %r4951, 7;
	add.s32 	%r4953, %r4568, %r4920;
	xor.b32  	%r4954, %r4559, %r4953;
	shf.l.wrap.b32 	%r4955, %r4954, %r4954, 16;
	add.s32 	%r4956, %r4549, %r4955;
	xor.b32  	%r4957, %r4920, %r4956;
	shf.l.wrap.b32 	%r4958, %r4957, %r4957, 12;
	add.s32 	%r4959, %r4953, %r4958;
	xor.b32  	%r4960, %r4955, %r4959;
	shf.l.wrap.b32 	%r4961, %r4960, %r4960, 8;
	add.s32 	%r4962, %r4956, %r4961;
	xor.b32  	%r4963, %r4958, %r4962;
	shf.l.wrap.b32 	%r4964, %r4963, %r4963, 7;
	add.s32 	%r4965, %r4927, %r4964;
	xor.b32  	%r4966, %r4940, %r4965;
	shf.l.wrap.b32 	%r4967, %r4966, %r4966, 16;
	add.s32 	%r4968, %r4950, %r4967;
	xor.b32  	%r4969, %r4964, %r4968;
	shf.l.wrap.b32 	%r4970, %r4969, %r4969, 12;
	add.s32 	%r4971, %r4965, %r4970;
	xor.b32  	%r4972, %r4967, %r4971;
	shf.l.wrap.b32 	%r4973, %r4972, %r4972, 8;
	add.s32 	%r4974, %r4968, %r4973;
	xor.b32  	%r4975, %r4970, %r4974;
	shf.l.wrap.b32 	%r4976, %r4975, %r4975, 7;
	add.s32 	%r4977, %r4938, %r4932;
	xor.b32  	%r4978, %r4949, %r4977;
	shf.l.wrap.b32 	%r4979, %r4978, %r4978, 16;
	add.s32 	%r4980, %r4962, %r4979;
	xor.b32  	%r4981, %r4932, %r4980;
	shf.l.wrap.b32 	%r4982, %r4981, %r4981, 12;
	add.s32 	%r4983, %r4977, %r4982;
	xor.b32  	%r4984, %r4979, %r4983;
	shf.l.wrap.b32 	%r4985, %r4984, %r4984, 8;
	add.s32 	%r4986, %r4980, %r4985;
	xor.b32  	%r4987, %r4982, %r4986;
	shf.l.wrap.b32 	%r4988, %r4987, %r4987, 7;
	add.s32 	%r4989, %r4947, %r4943;
	xor.b32  	%r4990, %r4961, %r4989;
	shf.l.wrap.b32 	%r4991, %r4990, %r4990, 16;
	add.s32 	%r4992, %r4930, %r4991;
	xor.b32  	%r4993, %r4943, %r4992;
	shf.l.wrap.b32 	%r4994, %r4993, %r4993, 12;
	add.s32 	%r4995, %r4989, %r4994;
	xor.b32  	%r4996, %r4991, %r4995;
	shf.l.wrap.b32 	%r4997, %r4996, %r4996, 8;
	add.s32 	%r4998, %r4992, %r4997;
	xor.b32  	%r4999, %r4994, %r4998;
	shf.l.wrap.b32 	%r5000, %r4999, %r4999, 7;
	add.s32 	%r5001, %r4959, %r4952;
	xor.b32  	%r5002, %r4929, %r5001;
	shf.l.wrap.b32 	%r5003, %r5002, %r5002, 16;
	add.s32 	%r5004, %r4941, %r5003;
	xor.b32  	%r5005, %r4952, %r5004;
	shf.l.wrap.b32 	%r5006, %r5005, %r5005, 12;
	add.s32 	%r5007, %r5001, %r5006;
	xor.b32  	%r5008, %r5003, %r5007;
	shf.l.wrap.b32 	%r5009, %r5008, %r5008, 8;
	add.s32 	%r5010, %r5004, %r5009;
	xor.b32  	%r5011, %r5006, %r5010;
	shf.l.wrap.b32 	%r5012, %r5011, %r5011, 7;
	add.s32 	%r5013, %r4971, %r4988;
	xor.b32  	%r5014, %r5009, %r5013;
	shf.l.wrap.b32 	%r5015, %r5014, %r5014, 16;
	add.s32 	%r5016, %r4998, %r5015;
	xor.b32  	%r5017, %r4988, %r5016;
	shf.l.wrap.b32 	%r5018, %r5017, %r5017, 12;
	add.s32 	%r5019, %r5013, %r5018;
	xor.b32  	%r5020, %r5015, %r5019;
	shf.l.wrap.b32 	%r5021, %r5020, %r5020, 8;
	add.s32 	%r5022, %r5016, %r5021;
	xor.b32  	%r5023, %r5018, %r5022;
	shf.l.wrap.b32 	%r5024, %r5023, %r5023, 7;
	add.s32 	%r5025, %r4983, %r5000;
	xor.b32  	%r5026, %r4973, %r5025;
	shf.l.wrap.b32 	%r5027, %r5026, %r5026, 16;
	add.s32 	%r5028, %r5010, %r5027;
	xor.b32  	%r5029, %r5000, %r5028;
	shf.l.wrap.b32 	%r5030, %r5029, %r5029, 12;
	add.s32 	%r5031, %r5025, %r5030;
	xor.b32  	%r5032, %r5027, %r5031;
	shf.l.wrap.b32 	%r5033, %r5032, %r5032, 8;
	add.s32 	%r5034, %r5028, %r5033;
	xor.b32  	%r5035, %r5030, %r5034;
	shf.l.wrap.b32 	%r5036, %r5035, %r5035, 7;
	add.s32 	%r5037, %r4995, %r5012;
	xor.b32  	%r5038, %r4985, %r5037;
	shf.l.wrap.b32 	%r5039, %r5038, %r5038, 16;
	add.s32 	%r5040, %r4974, %r5039;
	xor.b32  	%r5041, %r5012, %r5040;
	shf.l.wrap.b32 	%r5042, %r5041, %r5041, 12;
	add.s32 	%r5043, %r5037, %r5042;
	xor.b32  	%r5044, %r5039, %r5043;
	shf.l.wrap.b32 	%r5045, %r5044, %r5044, 8;
	add.s32 	%r5046, %r5040, %r5045;
	xor.b32  	%r5047, %r5042, %r5046;
	shf.l.wrap.b32 	%r5048, %r5047, %r5047, 7;
	add.s32 	%r5049, %r5007, %r4976;
	xor.b32  	%r5050, %r4997, %r5049;
	shf.l.wrap.b32 	%r5051, %r5050, %r5050, 16;
	add.s32 	%r5052, %r4986, %r5051;
	xor.b32  	%r5053, %r4976, %r5052;
	shf.l.wrap.b32 	%r5054, %r5053, %r5053, 12;
	add.s32 	%r5055, %r5049, %r5054;
	xor.b32  	%r5056, %r5051, %r5055;
	shf.l.wrap.b32 	%r5057, %r5056, %r5056, 8;
	add.s32 	%r5058, %r5052, %r5057;
	xor.b32  	%r5059, %r5054, %r5058;
	shf.l.wrap.b32 	%r5060, %r5059, %r5059, 7;
	add.s32 	%r5061, %r5019, %r5060;
	xor.b32  	%r5062, %r5033, %r5061;
	shf.l.wrap.b32 	%r5063, %r5062, %r5062, 16;
	add.s32 	%r5064, %r5046, %r5063;
	xor.b32  	%r5065, %r5060, %r5064;
	shf.l.wrap.b32 	%r5066, %r5065, %r5065, 12;
	add.s32 	%r5067, %r5061, %r5066;
	xor.b32  	%r5068, %r5063, %r5067;
	shf.l.wrap.b32 	%r5069, %r5068, %r5068, 8;
	add.s32 	%r5070, %r5064, %r5069;
	xor.b32  	%r5071, %r5066, %r5070;
	shf.l.wrap.b32 	%r5072, %r5071, %r5071, 7;
	add.s32 	%r5073, %r5031, %r5024;
	xor.b32  	%r5074, %r5045, %r5073;
	shf.l.wrap.b32 	%r5075, %r5074, %r5074, 16;
	add.s32 	%r5076, %r5058, %r5075;
	xor.b32  	%r5077, %r5024, %r5076;
	shf.l.wrap.b32 	%r5078, %r5077, %r5077, 12;
	add.s32 	%r5079, %r5073, %r5078;
	xor.b32  	%r5080, %r5075, %r5079;
	shf.l.wrap.b32 	%r5081, %r5080, %r5080, 8;
	add.s32 	%r5082, %r5076, %r5081;
	xor.b32  	%r5083, %r5078, %r5082;
	shf.l.wrap.b32 	%r5084, %r5083, %r5083, 7;
	add.s32 	%r5085, %r5043, %r5036;
	xor.b32  	%r5086, %r5057, %r5085;
	shf.l.wrap.b32 	%r5087, %r5086, %r5086, 16;
	add.s32 	%r5088, %r5022, %r5087;
	xor.b32  	%r5089, %r5036, %r5088;
	shf.l.wrap.b32 	%r5090, %r5089, %r5089, 12;
	add.s32 	%r5091, %r5085, %r5090;
	xor.b32  	%r5092, %r5087, %r5091;
	shf.l.wrap.b32 	%r5093, %r5092, %r5092, 8;
	add.s32 	%r5094, %r5088, %r5093;
	xor.b32  	%r5095, %r5090, %r5094;
	shf.l.wrap.b32 	%r5096, %r5095, %r5095, 7;
	add.s32 	%r5097, %r5055, %r5048;
	xor.b32  	%r5098, %r5021, %r5097;
	shf.l.wrap.b32 	%r5099, %r5098, %r5098, 16;
	add.s32 	%r5100, %r5034, %r5099;
	xor.b32  	%r5101, %r5048, %r5100;
	shf.l.wrap.b32 	%r5102, %r5101, %r5101, 12;
	add.s32 	%r5103, %r5097, %r5102;
	xor.b32  	%r5104, %r5099, %r5103;
	shf.l.wrap.b32 	%r5105, %r5104, %r5104, 8;
	add.s32 	%r5106, %r5100, %r5105;
	xor.b32  	%r5107, %r5102, %r5106;
	shf.l.wrap.b32 	%r5108, %r5107, %r5107, 7;
	add.s32 	%r5109, %r5067, %r5084;
	xor.b32  	%r5110, %r5105, %r5109;
	shf.l.wrap.b32 	%r5111, %r5110, %r5110, 16;
	add.s32 	%r5112, %r5094, %r5111;
	xor.b32  	%r5113, %r5084, %r5112;
	shf.l.wrap.b32 	%r5114, %r5113, %r5113, 12;
	add.s32 	%r5115, %r5109, %r5114;
	xor.b32  	%r5116, %r5111, %r5115;
	shf.l.wrap.b32 	%r5117, %r5116, %r5116, 8;
	add.s32 	%r5118, %r5112, %r5117;
	xor.b32  	%r5119, %r5114, %r5118;
	shf.l.wrap.b32 	%r5120, %r5119, %r5119, 7;
	add.s32 	%r5121, %r5079, %r5096;
	xor.b32  	%r5122, %r5069, %r5121;
	shf.l.wrap.b32 	%r5123, %r5122, %r5122, 16;
	add.s32 	%r5124, %r5106, %r5123;
	xor.b32  	%r5125, %r5096, %r5124;
	shf.l.wrap.b32 	%r5126, %r5125, %r5125, 12;
	add.s32 	%r5127, %r5121, %r5126;
	xor.b32  	%r5128, %r5123, %r5127;
	shf.l.wrap.b32 	%r5129, %r5128, %r5128, 8;
	add.s32 	%r5130, %r5124, %r5129;
	xor.b32  	%r5131, %r5126, %r5130;
	shf.l.wrap.b32 	%r5132, %r5131, %r5131, 7;
	add.s32 	%r5133, %r5091, %r5108;
	xor.b32  	%r5134, %r5081, %r5133;
	shf.l.wrap.b32 	%r5135, %r5134, %r5134, 16;
	add.s32 	%r5136, %r5070, %r5135;
	xor.b32  	%r5137, %r5108, %r5136;
	shf.l.wrap.b32 	%r5138, %r5137, %r5137, 12;
	add.s32 	%r5139, %r5133, %r5138;
	xor.b32  	%r5140, %r5135, %r5139;
	shf.l.wrap.b32 	%r5141, %r5140, %r5140, 8;
	add.s32 	%r5142, %r5136, %r5141;
	xor.b32  	%r5143, %r5138, %r5142;
	shf.l.wrap.b32 	%r5144, %r5143, %r5143, 7;
	add.s32 	%r5145, %r5103, %r5072;
	xor.b32  	%r5146, %r5093, %r5145;
	shf.l.wrap.b32 	%r5147, %r5146, %r5146, 16;
	add.s32 	%r5148, %r5082, %r5147;
	xor.b32  	%r5149, %r5072, %r5148;
	shf.l.wrap.b32 	%r5150, %r5149, %r5149, 12;
	add.s32 	%r5151, %r5145, %r5150;
	xor.b32  	%r5152, %r5147, %r5151;
	shf.l.wrap.b32 	%r5153, %r5152, %r5152, 8;
	add.s32 	%r5154, %r5148, %r5153;
	xor.b32  	%r5155, %r5150, %r5154;
	shf.l.wrap.b32 	%r5156, %r5155, %r5155, 7;
	add.s32 	%r5157, %r5115, %r5156;
	xor.b32  	%r5158, %r5129, %r5157;
	shf.l.wrap.b32 	%r5159, %r5158, %r5158, 16;
	add.s32 	%r5160, %r5142, %r5159;
	xor.b32  	%r5161, %r5156, %r5160;
	shf.l.wrap.b32 	%r5162, %r5161, %r5161, 12;
	add.s32 	%r5163, %r5157, %r5162;
	xor.b32  	%r5164, %r5159, %r5163;
	shf.l.wrap.b32 	%r5165, %r5164, %r5164, 8;
	add.s32 	%r5166, %r5127, %r5120;
	xor.b32  	%r5167, %r5141, %r5166;
	shf.l.wrap.b32 	%r5168, %r5167, %r5167, 16;
	add.s32 	%r5169, %r5154, %r5168;
	xor.b32  	%r5170, %r5120, %r5169;
	shf.l.wrap.b32 	%r5171, %r5170, %r5170, 12;
	add.s32 	%r5172, %r5166, %r5171;
	xor.b32  	%r5173, %r5168, %r5172;
	shf.l.wrap.b32 	%r5174, %r5173, %r5173, 8;
	add.s32 	%r5175, %r5169, %r5174;
	xor.b32  	%r5176, %r5171, %r5175;
	shf.l.wrap.b32 	%r5177, %r5176, %r5176, 7;
	add.s32 	%r5178, %r5139, %r5132;
	xor.b32  	%r5179, %r5153, %r5178;
	shf.l.wrap.b32 	%r5180, %r5179, %r5179, 16;
	add.s32 	%r5181, %r5118, %r5180;
	xor.b32  	%r5182, %r5132, %r5181;
	shf.l.wrap.b32 	%r5183, %r5182, %r5182, 12;
	add.s32 	%r5184, %r5178, %r5183;
	xor.b32  	%r5185, %r5180, %r5184;
	shf.l.wrap.b32 	%r5186, %r5185, %r5185, 8;
	add.s32 	%r5187, %r5181, %r5186;
	xor.b32  	%r5188, %r5183, %r5187;
	shf.l.wrap.b32 	%r5189, %r5188, %r5188, 7;
	add.s32 	%r5190, %r5151, %r5144;
	xor.b32  	%r5191, %r5117, %r5190;
	shf.l.wrap.b32 	%r5192, %r5191, %r5191, 16;
	add.s32 	%r5193, %r5130, %r5192;
	xor.b32  	%r5194, %r5144, %r5193;
	shf.l.wrap.b32 	%r5195, %r5194, %r5194, 12;
	add.s32 	%r5196, %r5190, %r5195;
	xor.b32  	%r5197, %r5192, %r5196;
	shf.l.wrap.b32 	%r5198, %r5197, %r5197, 8;
	add.s32 	%r5199, %r5193, %r5198;
	add.s32 	%r5200, %r5163, %r5177;
	xor.b32  	%r5201, %r5198, %r5200;
	shf.l.wrap.b32 	%r5202, %r5201, %r5201, 16;
	add.s32 	%r5203, %r5187, %r5202;
	xor.b32  	%r5204, %r5177, %r5203;
	shr.u32 	%r5205, %r5204, 20;
	add.s32 	%r5206, %r5200, %r5205;
	add.s32 	%r5207, %r5172, %r5189;
	xor.b32  	%r5208, %r5165, %r5207;
	shf.l.wrap.b32 	%r5209, %r5208, %r5208, 16;
	add.s32 	%r5210, %r5199, %r5209;
	xor.b32  	%r5211, %r5189, %r5210;
	shr.u32 	%r5212, %r5211, 20;
	add.s32 	%r5213, %r5207, %r5212;
	add.s32 	%r5214, %r12, %r5206;
	add.s32 	%r5215, %r13, %r5213;
	not.b32 	%r5216, %r26436;
	add.s32 	%r5217, %r21, %r5216;
	mov.b32 	%r5218, 1;
	shl.b32 	%r5219, %r5218, %r5217;
	and.b32  	%r36, %r5219, %r11;
	setp.eq.s32 	%p6, %r36, 0;
	selp.b32 	%r5220, %r5214, %r5215, %p6;
	cvt.u16.u32 	%rs157, %r5220;
	and.b16  	%rs378, %rs157, 1;
	and.b16  	%rs158, %rs376, 255;
	setp.ne.s16 	%p7, %rs158, 1;
	@%p7 bra 	$L__BB8_11;
	setp.eq.s32 	%p8, %r36, 0;
	mul.wide.u32 	%rd14, %r26436, 16;
	add.s64 	%rd15, %rd2, %rd14;
	ld.global.u32 	%r5221, [%rd15+20];
	selp.b32 	%r5222, %r26440, %r26441, %p8;
	xor.b32  	%r5223, %r5222, %r5221;
	selp.b32 	%r5224, %r26439, %r26442, %p8;
	selp.b32 	%r26440, %r5223, %r26440, %p8;
	selp.b32 	%r26441, %r26441, %r5223, %p8;
	ld.global.u32 	%r5225, [%rd15+24];
	xor.b32  	%r5226, %r5224, %r5225;
	selp.b32 	%r5227, %r26438, %r26443, %p8;
	selp.b32 	%r26439, %r5226, %r26439, %p8;
	selp.b32 	%r26442, %r26442, %r5226, %p8;
	ld.global.u32 	%r5228, [%rd15+28];
	xor.b32  	%r5229, %r5227, %r5228;
	selp.b32 	%r5230, %r26437, %r26444, %p8;
	selp.b32 	%r26438, %r5229, %r26438, %p8;
	selp.b32 	%r26443, %r26443, %r5229, %p8;
	ld.global.u32 	%r5231, [%rd15+32];
	xor.b32  	%r5232, %r5230, %r5231;
	selp.b32 	%r5233, 420, 445, %p8;
	selp.b32 	%r26437, %r5232, %r26437, %p8;
	selp.b32 	%r26444, %r26444, %r5232, %p8;
	add.s32 	%r5234, %r5233, %r26436;
	cvt.u64.u32 	%rd16, %r5234;
	add.s64 	%rd17, %rd2, %rd16;
	ld.global.u8 	%rs159, [%rd17];
	xor.b16  	%rs378, %rs159, %rs378;
$L__BB8_11:
	setp.eq.s32 	%p9, %r36, 0;
	selp.b32 	%r26448, %r26440, %r26441, %p9;
	selp.b32 	%r26447, %r26439, %r26442, %p9;
	selp.b32 	%r26446, %r26438, %r26443, %p9;
	selp.b32 	%r26445, %r26437, %r26444, %p9;
	add.s32 	%r57, %r26436, 1;
	setp.ne.s32 	%p10, %r26436, %r22;
	mov.u16 	%rs376, %rs378;
	mov.u32 	%r26436, %r57;
	@%p10 bra 	$L__BB8_9;
$L__BB8_12:
	mad.lo.s32 	%r5236, %r26431, 20, %r4518;
	st.shared.u32 	[%r5236+98688], %r26448;
	st.shared.u32 	[%r5236+98692], %r26447;
	st.shared.u32 	[%r5236+98696], %r26446;
	st.shared.u32 	[%r5236+98700], %r26445;
	st.shared.u8 	[%r5236+98704], %rs378;
	add.s32 	%r26431, %r26431, 1;
	setp.ne.s32 	%p11, %r26431, 24;
	@%p11 bra 	$L__BB8_7;
$L__BB8_13:
	bar.sync 	0;
	mov.b32 	%r28564, 0;
	mov.u32 	%r5239, %tid.x;
	shl.b32 	%r5240, %r5239, 3;
	and.b32  	%r5241, %r5240, 7936;
	and.b32  	%r5243, %r5239, 31;
	or.b32  	%r5246, %r11, %r5243;
	mov.u32 	%r28565, %r28564;
	mov.u32 	%r28566, %r28564;
	mov.u32 	%r28567, %r28564;
	mov.u32 	%r28568, %r28564;
	mov.u32 	%r28569, %r28564;
	mov.u32 	%r28570, %r28564;
	mov.u32 	%r28571, %r28564;
	mov.u32 	%r28572, %r28564;
	mov.u32 	%r28573, %r28564;
	mov.u32 	%r28574, %r28564;
	mov.u32 	%r28575, %r28564;
	mov.u32 	%r28576, %r28564;
	mov.u32 	%r28577, %r28564;
	mov.u32 	%r28578, %r28564;
	mov.u32 	%r28579, %r28564;
	mov.u32 	%r28580, %r28564;
	mov.u32 	%r28581, %r28564;
	mov.u32 	%r28582, %r28564;
	mov.u32 	%r28583, %r28564;
	mov.u32 	%r28584, %r28564;
	mov.u32 	%r28585, %r28564;
	mov.u32 	%r28586, %r28564;
	mov.u32 	%r28587, %r28564;
	mov.u32 	%r28588, %r28564;
	mov.u32 	%r28589, %r28564;
	mov.u32 	%r28590, %r28564;
	mov.u32 	%r28591, %r28564;
	mov.u32 	%r28592, %r28564;
	mov.u32 	%r28593, %r28564;
	mov.u32 	%r28594, %r28564;
	mov.u32 	%r28595, %r28564;
	mov.u32 	%r28596, %r28564;
	mov.u32 	%r28597, %r28564;
	mov.u32 	%r28598, %r28564;
	mov.u32 	%r28599, %r28564;
	mov.u32 	%r28600, %r28564;
	mov.u32 	%r28601, %r28564;
	mov.u32 	%r28602, %r28564;
	mov.u32 	%r28603, %r28564;
	mov.u32 	%r28604, %r28564;
	mov.u32 	%r28605, %r28564;
	mov.u32 	%r28606, %r28564;
	mov.u32 	%r28607, %r28564;
	mov.u32 	%r28608, %r28564;
	mov.u32 	%r28609, %r28564;
	mov.u32 	%r28610, %r28564;
	mov.u32 	%r28611, %r28564;
	mov.u32 	%r28612, %r28564;
	mov.u32 	%r28613, %r28564;
	mov.u32 	%r28614, %r28564;
	mov.u32 	%r28615, %r28564;
	mov.u32 	%r28616, %r28564;
	mov.u32 	%r28617, %r28564;
	mov.u32 	%r28618, %r28564;
	mov.u32 	%r28619, %r28564;
	mov.u32 	%r28620, %r28564;
	mov.u32 	%r28621, %r28564;
	mov.u32 	%r28622, %r28564;
	mov.u32 	%r28623, %r28564;
	mov.u32 	%r28624, %r28564;
	mov.u32 	%r28625, %r28564;
	mov.u32 	%r28626, %r28564;
	mov.u32 	%r28627, %r28564;
	mov.u32 	%r28628, %r28564;
	mov.u32 	%r28629, %r28564;
	mov.u32 	%r28630, %r28564;
	mov.u32 	%r28631, %r28564;
	mov.u32 	%r28632, %r28564;
	mov.u32 	%r28633, %r28564;
	mov.u32 	%r28634, %r28564;
	mov.u32 	%r28635, %r28564;
	mov.u32 	%r28636, %r28564;
	mov.u32 	%r28637, %r28564;
	mov.u32 	%r28638, %r28564;
	mov.u32 	%r28639, %r28564;
	mov.u32 	%r28640, %r28564;
	mov.u32 	%r28641, %r28564;
	mov.u32 	%r28642, %r28564;
	mov.u32 	%r28643, %r28564;
	mov.u32 	%r28644, %r28564;
	mov.u32 	%r28645, %r28564;
	mov.u32 	%r28646, %r28564;
	mov.u32 	%r28647, %r28564;
	mov.u32 	%r28648, %r28564;
	mov.u32 	%r28649, %r28564;
	mov.u32 	%r28650, %r28564;
	mov.u32 	%r28651, %r28564;
	mov.u32 	%r28652, %r28564;
	mov.u32 	%r28653, %r28564;
	mov.u32 	%r28654, %r28564;
	mov.u32 	%r28655, %r28564;
	mov.u32 	%r28656, %r28564;
	mov.u32 	%r28657, %r28564;
	mov.u32 	%r28658, %r28564;
	mov.u32 	%r28659, %r28564;
	mov.u32 	%r28660, %r28564;
	mov.u32 	%r28661, %r28564;
	mov.u32 	%r28662, %r28564;
	mov.u32 	%r28663, %r28564;
	mov.u32 	%r28664, %r28564;
	mov.u32 	%r28665, %r28564;
	mov.u32 	%r28666, %r28564;
	mov.u32 	%r28667, %r28564;
	mov.u32 	%r28668, %r28564;
	mov.u32 	%r28669, %r28564;
	mov.u32 	%r28670, %r28564;
	mov.u32 	%r28671, %r28564;
	mov.u32 	%r28672, %r28564;
	mov.u32 	%r28673, %r28564;
	mov.u32 	%r28674, %r28564;
	mov.u32 	%r28675, %r28564;
	mov.u32 	%r28676, %r28564;
	mov.u32 	%r28677, %r28564;
	mov.u32 	%r28678, %r28564;
	mov.u32 	%r28679, %r28564;
	mov.u32 	%r28680, %r28564;
	mov.u32 	%r28681, %r28564;
	mov.u32 	%r28682, %r28564;
	mov.u32 	%r28683, %r28564;
	mov.u32 	%r28684, %r28564;
	mov.u32 	%r28685, %r28564;
	mov.u32 	%r28686, %r28564;
	mov.u32 	%r28687, %r28564;
	mov.u32 	%r28688, %r28564;
	mov.u32 	%r28689, %r28564;
	mov.u32 	%r28690, %r28564;
	mov.u32 	%r28691, %r28564;
	mov.u32 	%r28692, %r28564;
	mov.u32 	%r28693, %r28564;
	mov.u32 	%r28694, %r28564;
	mov.u32 	%r28695, %r28564;
	mov.u32 	%r28696, %r28564;
	mov.u32 	%r28697, %r28564;
	mov.u32 	%r28698, %r28564;
	mov.u32 	%r28699, %r28564;
	mov.u32 	%r28700, %r28564;
	mov.u32 	%r28701, %r28564;
	mov.u32 	%r28702, %r28564;
	mov.u32 	%r28703, %r28564;
	mov.u32 	%r28704, %r28564;
	mov.u32 	%r28705, %r28564;
	mov.u32 	%r28706, %r28564;
	mov.u32 	%r28707, %r28564;
	mov.u32 	%r28708, %r28564;
	mov.u32 	%r28709, %r28564;
	mov.u32 	%r28710, %r28564;
	mov.u32 	%r28711, %r28564;
	mov.u32 	%r28712, %r28564;
	mov.u32 	%r28713, %r28564;
	mov.u32 	%r28714, %r28564;
	mov.u32 	%r28715, %r28564;
	mov.u32 	%r28716, %r28564;
	mov.u32 	%r28717, %r28564;
	mov.u32 	%r28718, %r28564;
	mov.u32 	%r28719, %r28564;
	mov.u32 	%r28720, %r28564;
	mov.u32 	%r28721, %r28564;
	mov.u32 	%r28722, %r28564;
	mov.u32 	%r28723, %r28564;
	mov.u32 	%r28724, %r28564;
	mov.u32 	%r28725, %r28564;
	mov.u32 	%r28726, %r28564;
	mov.u32 	%r28727, %r28564;
	mov.u32 	%r28728, %r28564;
	mov.u32 	%r28729, %r28564;
	mov.u32 	%r28730, %r28564;
	mov.u32 	%r28731, %r28564;
	mov.u32 	%r28732, %r28564;
	mov.u32 	%r28733, %r28564;
	mov.u32 	%r28734, %r28564;
	mov.u32 	%r28735, %r28564;
	mov.u32 	%r28736, %r28564;
	mov.u32 	%r28737, %r28564;
	mov.u32 	%r28738, %r28564;
	mov.u32 	%r28739, %r28564;
	mov.u32 	%r28740, %r28564;
	mov.u32 	%r28741, %r28564;
	mov.u32 	%r28742, %r28564;
	mov.u32 	%r28743, %r28564;
	mov.u32 	%r28744, %r28564;
	mov.u32 	%r28745, %r28564;
	mov.u32 	%r28746, %r28564;
	mov.u32 	%r28747, %r28564;
	mov.u32 	%r28748, %r28564;
	mov.u32 	%r28749, %r28564;
	mov.u32 	%r28750, %r28564;
	mov.u32 	%r28751, %r28564;
	mov.u32 	%r28752, %r28564;
	mov.u32 	%r28753, %r28564;
	mov.u32 	%r28754, %r28564;
	mov.u32 	%r28755, %r28564;
	mov.u32 	%r28756, %r28564;
	mov.u32 	%r28757, %r28564;
	mov.u32 	%r28758, %r28564;
	mov.u32 	%r28759, %r28564;
	mov.u32 	%r28760, %r28564;
	mov.u32 	%r28761, %r28564;
	mov.u32 	%r28762, %r28564;
	mov.u32 	%r28763, %r28564;
	mov.u32 	%r28764, %r28564;
	mov.u32 	%r28765, %r28564;
	mov.u32 	%r28766, %r28564;
	mov.u32 	%r28767, %r28564;
	mov.u32 	%r28768, %r28564;
	mov.u32 	%r28769, %r28564;
	mov.u32 	%r28770, %r28564;
	mov.u32 	%r28771, %r28564;
	mov.u32 	%r28772, %r28564;
	mov.u32 	%r28773, %r28564;
	mov.u32 	%r28774, %r28564;
	mov.u32 	%r28775, %r28564;
	mov.u32 	%r28776, %r28564;
	mov.u32 	%r28777, %r28564;
	mov.u32 	%r28778, %r28564;
	mov.u32 	%r28779, %r28564;
	mov.u32 	%r28780, %r28564;
	mov.u32 	%r28781, %r28564;
	mov.u32 	%r28782, %r28564;
	mov.u32 	%r28783, %r28564;
	mov.u32 	%r28784, %r28564;
	mov.u32 	%r28785, %r28564;
	mov.u32 	%r28786, %r28564;
	mov.u32 	%r28787, %r28564;
	mov.u32 	%r28788, %r28564;
	mov.u32 	%r28789, %r28564;
	mov.u32 	%r28790, %r28564;
	mov.u32 	%r28791, %r28564;
	mov.u32 	%r28792, %r28564;
	mov.u32 	%r28793, %r28564;
	mov.u32 	%r28794, %r28564;
	mov.u32 	%r28795, %r28564;
	mov.u32 	%r28796, %r28564;
	mov.u32 	%r28797, %r28564;
	mov.u32 	%r28798, %r28564;
	mov.u32 	%r28799, %r28564;
	mov.u32 	%r28800, %r28564;
	mov.u32 	%r28801, %r28564;
	mov.u32 	%r28802, %r28564;
	mov.u32 	%r28803, %r28564;
	mov.u32 	%r28804, %r28564;
	mov.u32 	%r28805, %r28564;
	mov.u32 	%r28806, %r28564;
	mov.u32 	%r28807, %r28564;
	mov.u32 	%r28808, %r28564;
	mov.u32 	%r28809, %r28564;
	mov.u32 	%r28810, %r28564;
	mov.u32 	%r28811, %r28564;
	mov.u32 	%r28812, %r28564;
	mov.u32 	%r28813, %r28564;
	mov.u32 	%r28814, %r28564;
	mov.u32 	%r28815, %r28564;
	mov.u32 	%r28816, %r28564;
	mov.u32 	%r28817, %r28564;
	mov.u32 	%r28818, %r28564;
	mov.u32 	%r28819, %r28564;
	mov.u32 	%r28820, %r28564;
	mov.u32 	%r28821, %r28564;
	mov.u32 	%r28822, %r28564;
	mov.u32 	%r28823, %r28564;
	mov.u32 	%r28824, %r28564;
	mov.u32 	%r28825, %r28564;
	mov.u32 	%r28826, %r28564;
	mov.u32 	%r28827, %r28564;
	mov.u32 	%r28828, %r28564;
	mov.u32 	%r28829, %r28564;
	mov.u32 	%r28830, %r28564;
	mov.u32 	%r28831, %r28564;
	mov.u32 	%r28832, %r28564;
	mov.u32 	%r28833, %r28564;
	mov.u32 	%r28834, %r28564;
	mov.u32 	%r28835, %r28564;
	mov.u32 	%r28836, %r28564;
	mov.u32 	%r28837, %r28564;
	mov.u32 	%r28838, %r28564;
	mov.u32 	%r28839, %r28564;
	mov.u32 	%r28840, %r28564;
	mov.u32 	%r28841, %r28564;
	mov.u32 	%r28842, %r28564;
	mov.u32 	%r28843, %r28564;
	mov.u32 	%r28844, %r28564;
	mov.u32 	%r28845, %r28564;
	mov.u32 	%r28846, %r28564;
	mov.u32 	%r28847, %r28564;
	mov.u32 	%r28848, %r28564;
	mov.u32 	%r28849, %r28564;
	mov.u32 	%r28850, %r28564;
	mov.u32 	%r28851, %r28564;
	mov.u32 	%r28852, %r28564;
	mov.u32 	%r28853, %r28564;
	mov.u32 	%r28854, %r28564;
	mov.u32 	%r28855, %r28564;
	mov.u32 	%r28856, %r28564;
	mov.u32 	%r28857, %r28564;
	mov.u32 	%r28858, %r28564;
	mov.u32 	%r28859, %r28564;
	mov.u32 	%r28860, %r28564;
	mov.u32 	%r28861, %r28564;
	mov.u32 	%r28862, %r28564;
	mov.u32 	%r28863, %r28564;
	mov.u32 	%r28864, %r28564;
	mov.u32 	%r28865, %r28564;
	mov.u32 	%r28866, %r28564;
	mov.u32 	%r28867, %r28564;
	mov.u32 	%r28868, %r28564;
	mov.u32 	%r28869, %r28564;
	mov.u32 	%r28870, %r28564;
	mov.u32 	%r28871, %r28564;
	mov.u32 	%r28872, %r28564;
	mov.u32 	%r28873, %r28564;
	mov.u32 	%r28874, %r28564;
	mov.u32 	%r28875, %r28564;
	mov.u32 	%r28876, %r28564;
	mov.u32 	%r28877, %r28564;
	mov.u32 	%r28878, %r28564;
	mov.u32 	%r28879, %r28564;
	mov.u32 	%r28880, %r28564;
	mov.u32 	%r28881, %r28564;
	mov.u32 	%r28882, %r28564;
	mov.u32 	%r28883, %r28564;
	mov.u32 	%r28884, %r28564;
	mov.u32 	%r28885, %r28564;
	mov.u32 	%r28886, %r28564;
	mov.u32 	%r28887, %r28564;
	mov.u32 	%r28888, %r28564;
	mov.u32 	%r28889, %r28564;
	mov.u32 	%r28890, %r28564;
	mov.u32 	%r28891, %r28564;
	mov.u32 	%r28892, %r28564;
	mov.u32 	%r28893, %r28564;
	mov.u32 	%r28894, %r28564;
	mov.u32 	%r28895, %r28564;
	mov.u32 	%r28896, %r28564;
	mov.u32 	%r28897, %r28564;
	mov.u32 	%r28898, %r28564;
	mov.u32 	%r28899, %r28564;
	mov.u32 	%r28900, %r28564;
	mov.u32 	%r28901, %r28564;
	mov.u32 	%r28902, %r28564;
	mov.u32 	%r28903, %r28564;
	mov.u32 	%r28904, %r28564;
	mov.u32 	%r28905, %r28564;
	mov.u32 	%r28906, %r28564;
	mov.u32 	%r28907, %r28564;
	mov.u32 	%r28908, %r28564;
	mov.u32 	%r28909, %r28564;
	mov.u32 	%r28910, %r28564;
	mov.u32 	%r28911, %r28564;
	mov.u32 	%r28912, %r28564;
	mov.u32 	%r28913, %r28564;
	mov.u32 	%r28914, %r28564;
	mov.u32 	%r28915, %r28564;
	mov.u32 	%r28916, %r28564;
	mov.u32 	%r28917, %r28564;
	mov.u32 	%r28918, %r28564;
	mov.u32 	%r28919, %r28564;
	mov.u32 	%r28920, %r28564;
	mov.u32 	%r28921, %r28564;
	mov.u32 	%r28922, %r28564;
	mov.u32 	%r28923, %r28564;
	mov.u32 	%r28924, %r28564;
	mov.u32 	%r28925, %r28564;
	mov.u32 	%r28926, %r28564;
	mov.u32 	%r28927, %r28564;
	mov.u32 	%r28928, %r28564;
	mov.u32 	%r28929, %r28564;
	mov.u32 	%r28930, %r28564;
	mov.u32 	%r28931, %r28564;
	mov.u32 	%r28932, %r28564;
	mov.u32 	%r28933, %r28564;
	mov.u32 	%r28934, %r28564;
	mov.u32 	%r28935, %r28564;
	mov.u32 	%r28936, %r28564;
	mov.u32 	%r28937, %r28564;
	mov.u32 	%r28938, %r28564;
	mov.u32 	%r28939, %r28564;
	mov.u32 	%r28940, %r28564;
	mov.u32 	%r28941, %r28564;
	mov.u32 	%r28942, %r28564;
	mov.u32 	%r28943, %r28564;
	mov.u32 	%r28944, %r28564;
	mov.u32 	%r28945, %r28564;
	mov.u32 	%r28946, %r28564;
	mov.u32 	%r28947, %r28564;
	mov.u32 	%r28948, %r28564;
	mov.u32 	%r28949, %r28564;
	mov.u32 	%r28950, %r28564;
	mov.u32 	%r28951, %r28564;
	mov.u32 	%r28952, %r28564;
	mov.u32 	%r28953, %r28564;
	mov.u32 	%r28954, %r28564;
	mov.u32 	%r28955, %r28564;
	mov.u32 	%r28956, %r28564;
	mov.u32 	%r28957, %r28564;
	mov.u32 	%r28958, %r28564;
	mov.u32 	%r28959, %r28564;
	mov.u32 	%r28960, %r28564;
	mov.u32 	%r28961, %r28564;
	mov.u32 	%r28962, %r28564;
	mov.u32 	%r28963, %r28564;
	mov.u32 	%r28964, %r28564;
	mov.u32 	%r28965, %r28564;
	mov.u32 	%r28966, %r28564;
	mov.u32 	%r28967, %r28564;
	mov.u32 	%r28968, %r28564;
	mov.u32 	%r28969, %r28564;
	mov.u32 	%r28970, %r28564;
	mov.u32 	%r28971, %r28564;
	mov.u32 	%r28972, %r28564;
	mov.u32 	%r28973, %r28564;
	mov.u32 	%r28974, %r28564;
	mov.u32 	%r28975, %r28564;
	mov.u32 	%r28976, %r28564;
	mov.u32 	%r28977, %r28564;
	mov.u32 	%r28978, %r28564;
	mov.u32 	%r28979, %r28564;
	mov.u32 	%r28980, %r28564;
	mov.u32 	%r28981, %r28564;
	mov.u32 	%r28982, %r28564;
	mov.u32 	%r28983, %r28564;
	mov.u32 	%r28984, %r28564;
	mov.u32 	%r28985, %r28564;
	mov.u32 	%r28986, %r28564;
	mov.u32 	%r28987, %r28564;
	mov.u32 	%r28988, %r28564;
	mov.u32 	%r28989, %r28564;
	mov.u32 	%r28990, %r28564;
	mov.u32 	%r28991, %r28564;
	mov.u32 	%r28992, %r28564;
	mov.u32 	%r28993, %r28564;
	mov.u32 	%r28994, %r28564;
	mov.u32 	%r28995, %r28564;
	mov.u32 	%r28996, %r28564;
	mov.u32 	%r28997, %r28564;
	mov.u32 	%r28998, %r28564;
	mov.u32 	%r28999, %r28564;
	mov.u32 	%r29000, %r28564;
	mov.u32 	%r29001, %r28564;
	mov.u32 	%r29002, %r28564;
	mov.u32 	%r29003, %r28564;
	mov.u32 	%r29004, %r28564;
	mov.u32 	%r29005, %r28564;
	mov.u32 	%r29006, %r28564;
	mov.u32 	%r29007, %r28564;
	mov.u32 	%r29008, %r28564;
	mov.u32 	%r29009, %r28564;
	mov.u32 	%r29010, %r28564;
	mov.u32 	%r29011, %r28564;
	mov.u32 	%r29012, %r28564;
	mov.u32 	%r29013, %r28564;
	mov.u32 	%r29014, %r28564;
	mov.u32 	%r29015, %r28564;
	mov.u32 	%r29016, %r28564;
	mov.u32 	%r29017, %r28564;
	mov.u32 	%r29018, %r28564;
	mov.u32 	%r29019, %r28564;
	mov.u32 	%r29020, %r28564;
	mov.u32 	%r29021, %r28564;
	mov.u32 	%r29022, %r28564;
	mov.u32 	%r29023, %r28564;
	mov.u32 	%r29024, %r28564;
	mov.u32 	%r29025, %r28564;
	mov.u32 	%r29026, %r28564;
	mov.u32 	%r29027, %r28564;
	mov.u32 	%r29028, %r28564;
	mov.u32 	%r29029, %r28564;
	mov.u32 	%r29030, %r28564;
	mov.u32 	%r29031, %r28564;
	mov.u32 	%r29032, %r28564;
	mov.u32 	%r29033, %r28564;
	mov.u32 	%r29034, %r28564;
	mov.u32 	%r29035, %r28564;
	mov.u32 	%r29036, %r28564;
	mov.u32 	%r29037, %r28564;
	mov.u32 	%r29038, %r28564;
	mov.u32 	%r29039, %r28564;
	mov.u32 	%r29040, %r28564;
	mov.u32 	%r29041, %r28564;
	mov.u32 	%r29042, %r28564;
	mov.u32 	%r29043, %r28564;
	mov.u32 	%r29044, %r28564;
	mov.u32 	%r29045, %r28564;
	mov.u32 	%r29046, %r28564;
	mov.u32 	%r29047, %r28564;
	mov.u32 	%r29048, %r28564;
	mov.u32 	%r29049, %r28564;
	mov.u32 	%r29050, %r28564;
	mov.u32 	%r29051, %r28564;
	mov.u32 	%r29052, %r28564;
	mov.u32 	%r29053, %r28564;
	mov.u32 	%r29054, %r28564;
	mov.u32 	%r29055, %r28564;
	mov.u32 	%r29056, %r28564;
	mov.u32 	%r29057, %r28564;
	mov.u32 	%r29058, %r28564;
	mov.u32 	%r29059, %r28564;
	mov.u32 	%r29060, %r28564;
	mov.u32 	%r29061, %r28564;
	mov.u32 	%r29062, %r28564;
	mov.u32 	%r29063, %r28564;
	mov.u32 	%r29064, %r28564;
	mov.u32 	%r29065, %r28564;
	mov.u32 	%r29066, %r28564;
	mov.u32 	%r29067, %r28564;
	mov.u32 	%r29068, %r28564;
	mov.u32 	%r29069, %r28564;
	mov.u32 	%r29070, %r28564;
	mov.u32 	%r29071, %r28564;
	mov.u32 	%r29072, %r28564;
	mov.u32 	%r29073, %r28564;
	mov.u32 	%r29074, %r28564;
	mov.u32 	%r29075, %r28564;
	mov.u32 	%r29076, %r28564;
	mov.u32 	%r29077, %r28564;
	mov.u32 	%r29078, %r28564;
	mov.u32 	%r29079, %r28564;
	mov.u32 	%r29080, %r28564;
	mov.u32 	%r29081, %r28564;
	mov.u32 	%r29082, %r28564;
	mov.u32 	%r29083, %r28564;
	mov.u32 	%r29084, %r28564;
	mov.u32 	%r29085, %r28564;
	mov.u32 	%r29086, %r28564;
	mov.u32 	%r29087, %r28564;
	mov.u32 	%r29088, %r28564;
	mov.u32 	%r29089, %r28564;
	mov.u32 	%r29090, %r28564;
	mov.u32 	%r29091, %r28564;
	mov.u32 	%r29092, %r28564;
	mov.u32 	%r29093, %r28564;
	mov.u32 	%r29094, %r28564;
	mov.u32 	%r29095, %r28564;
	mov.u32 	%r29096, %r28564;
	mov.u32 	%r29097, %r28564;
	mov.u32 	%r29098, %r28564;
	mov.u32 	%r29099, %r28564;
	mov.u32 	%r29100, %r28564;
	mov.u32 	%r29101, %r28564;
	mov.u32 	%r29102, %r28564;
	mov.u32 	%r29103, %r28564;
	mov.u32 	%r29104, %r28564;
	mov.u32 	%r29105, %r28564;
	mov.u32 	%r29106, %r28564;
	mov.u32 	%r29107, %r28564;
	mov.u32 	%r29108, %r28564;
	mov.u32 	%r29109, %r28564;
	mov.u32 	%r29110, %r28564;
	mov.u32 	%r29111, %r28564;
	mov.u32 	%r29112, %r28564;
	mov.u32 	%r29113, %r28564;
	mov.u32 	%r29114, %r28564;
	mov.u32 	%r29115, %r28564;
	mov.u32 	%r29116, %r28564;
	mov.u32 	%r29117, %r28564;
	mov.u32 	%r29118, %r28564;
	mov.u32 	%r29119, %r28564;
	mov.u32 	%r29120, %r28564;
	mov.u32 	%r29121, %r28564;
	mov.u32 	%r29122, %r28564;
	mov.u32 	%r29123, %r28564;
	mov.u32 	%r29124, %r28564;
	mov.u32 	%r29125, %r28564;
	mov.u32 	%r29126, %r28564;
	mov.u32 	%r29127, %r28564;
	mov.u32 	%r29128, %r28564;
	mov.u32 	%r29129, %r28564;
	mov.u32 	%r29130, %r28564;
	mov.u32 	%r29131, %r28564;
	mov.u32 	%r29132, %r28564;
	mov.u32 	%r29133, %r28564;
	mov.u32 	%r29134, %r28564;
	mov.u32 	%r29135, %r28564;
	mov.u32 	%r29136, %r28564;
	mov.u32 	%r29137, %r28564;
	mov.u32 	%r29138, %r28564;
	mov.u32 	%r29139, %r28564;
	mov.u32 	%r29140, %r28564;
	mov.u32 	%r29141, %r28564;
	mov.u32 	%r29142, %r28564;
	mov.u32 	%r29143, %r28564;
	mov.u32 	%r29144, %r28564;
	mov.u32 	%r29145, %r28564;
	mov.u32 	%r29146, %r28564;
	mov.u32 	%r29147, %r28564;
	mov.u32 	%r29148, %r28564;
	mov.u32 	%r29149, %r28564;
	mov.u32 	%r29150, %r28564;
	mov.u32 	%r29151, %r28564;
	mov.u32 	%r29152, %r28564;
	mov.u32 	%r29153, %r28564;
	mov.u32 	%r29154, %r28564;
	mov.u32 	%r29155, %r28564;
	mov.u32 	%r29156, %r28564;
	mov.u32 	%r29157, %r28564;
	mov.u32 	%r29158, %r28564;
	mov.u32 	%r29159, %r28564;
	mov.u32 	%r29160, %r28564;
	mov.u32 	%r29161, %r28564;
	mov.u32 	%r29162, %r28564;
	mov.u32 	%r29163, %r28564;
	mov.u32 	%r29164, %r28564;
	mov.u32 	%r29165, %r28564;
	mov.u32 	%r29166, %r28564;
	mov.u32 	%r29167, %r28564;
	mov.u32 	%r29168, %r28564;
	mov.u32 	%r29169, %r28564;
	mov.u32 	%r29170, %r28564;
	mov.u32 	%r29171, %r28564;
	mov.u32 	%r29172, %r28564;
	mov.u32 	%r29173, %r28564;
	mov.u32 	%r29174, %r28564;
	mov.u32 	%r29175, %r28564;
	mov.u32 	%r29176, %r28564;
	mov.u32 	%r29177, %r28564;
	mov.u32 	%r29178, %r28564;
	mov.u32 	%r29179, %r28564;
	mov.u32 	%r29180, %r28564;
	mov.u32 	%r29181, %r28564;
	mov.u32 	%r29182, %r28564;
	mov.u32 	%r29183, %r28564;
	mov.u32 	%r29184, %r28564;
	mov.u32 	%r29185, %r28564;
	mov.u32 	%r29186, %r28564;
	mov.u32 	%r29187, %r28564;
	mov.u32 	%r29188, %r28564;
	mov.u32 	%r29189, %r28564;
	mov.u32 	%r29190, %r28564;
	mov.u32 	%r29191, %r28564;
	mov.u32 	%r29192, %r28564;
	mov.u32 	%r29193, %r28564;
	mov.u32 	%r29194, %r28564;
	mov.u32 	%r29195, %r28564;
	mov.u32 	%r29196, %r28564;
	mov.u32 	%r29197, %r28564;
	mov.u32 	%r29198, %r28564;
	mov.u32 	%r29199, %r28564;
	mov.u32 	%r29200, %r28564;
	mov.u32 	%r29201, %r28564;
	mov.u32 	%r29202, %r28564;
	mov.u32 	%r29203, %r28564;
	mov.u32 	%r29204, %r28564;
	mov.u32 	%r29205, %r28564;
	mov.u32 	%r29206, %r28564;
	mov.u32 	%r29207, %r28564;
	mov.u32 	%r29208, %r28564;
	mov.u32 	%r29209, %r28564;
	mov.u32 	%r29210, %r28564;
	mov.u32 	%r29211, %r28564;
	mov.u32 	%r29212, %r28564;
	mov.u32 	%r29213, %r28564;
	mov.u32 	%r29214, %r28564;
	mov.u32 	%r29215, %r28564;
	mov.u32 	%r29216, %r28564;
	mov.u32 	%r29217, %r28564;
	mov.u32 	%r29218, %r28564;
	mov.u32 	%r29219, %r28564;
	mov.u32 	%r29220, %r28564;
	mov.u32 	%r29221, %r28564;
	mov.u32 	%r29222, %r28564;
	mov.u32 	%r29223, %r28564;
	mov.u32 	%r29224, %r28564;
	mov.u32 	%r29225, %r28564;
	mov.u32 	%r29226, %r28564;
	mov.u32 	%r29227, %r28564;
	mov.u32 	%r29228, %r28564;
	mov.u32 	%r29229, %r28564;
	mov.u32 	%r29230, %r28564;
	mov.u32 	%r29231, %r28564;
	mov.u32 	%r29232, %r28564;
	mov.u32 	%r29233, %r28564;
	mov.u32 	%r29234, %r28564;
	mov.u32 	%r29235, %r28564;
	mov.u32 	%r29236, %r28564;
	mov.u32 	%r29237, %r28564;
	mov.u32 	%r29238, %r28564;
	mov.u32 	%r29239, %r28564;
	mov.u32 	%r29240, %r28564;
	mov.u32 	%r29241, %r28564;
	mov.u32 	%r29242, %r28564;
	mov.u32 	%r29243, %r28564;
	mov.u32 	%r29244, %r28564;
	mov.u32 	%r29245, %r28564;
	mov.u32 	%r29246, %r28564;
	mov.u32 	%r29247, %r28564;
	mov.u32 	%r29248, %r28564;
	mov.u32 	%r29249, %r28564;
	mov.u32 	%r29250, %r28564;
	mov.u32 	%r29251, %r28564;
	mov.u32 	%r29252, %r28564;
	mov.u32 	%r29253, %r28564;
	mov.u32 	%r29254, %r28564;
	mov.u32 	%r29255, %r28564;
	mov.u32 	%r29256, %r28564;
	mov.u32 	%r29257, %r28564;
	mov.u32 	%r29258, %r28564;
	mov.u32 	%r29259, %r28564;
	mov.u32 	%r29260, %r28564;
	mov.u32 	%r29261, %r28564;
	mov.u32 	%r29262, %r28564;
	mov.u32 	%r29263, %r28564;
	mov.u32 	%r29264, %r28564;
	mov.u32 	%r29265, %r28564;
	mov.u32 	%r29266, %r28564;
	mov.u32 	%r29267, %r28564;
	mov.u32 	%r29268, %r28564;
	mov.u32 	%r29269, %r28564;
	mov.u32 	%r29270, %r28564;
	mov.u32 	%r29271, %r28564;
	mov.u32 	%r29272, %r28564;
	mov.u32 	%r29273, %r28564;
	mov.u32 	%r29274, %r28564;
	mov.u32 	%r29275, %r28564;
	mov.u32 	%r29276, %r28564;
	mov.u32 	%r29277, %r28564;
	mov.u32 	%r29278, %r28564;
	mov.u32 	%r29279, %r28564;
	mov.u32 	%r29280, %r28564;
	mov.u32 	%r29281, %r28564;
	mov.u32 	%r29282, %r28564;
	mov.u32 	%r29283, %r28564;
	mov.u32 	%r29284, %r28564;
	mov.u32 	%r29285, %r28564;
	mov.u32 	%r29286, %r28564;
	mov.u32 	%r29287, %r28564;
	mov.u32 	%r29288, %r28564;
	mov.u32 	%r29289, %r28564;
	mov.u32 	%r29290, %r28564;
	mov.u32 	%r29291, %r28564;
	mov.u32 	%r29292, %r28564;
	mov.u32 	%r29293, %r28564;
	mov.u32 	%r29294, %r28564;
	mov.u32 	%r29295, %r28564;
	mov.u32 	%r29296, %r28564;
	mov.u32 	%r29297, %r28564;
	mov.u32 	%r29298, %r28564;
	mov.u32 	%r29299, %r28564;
	mov.u32 	%r29300, %r28564;
	mov.u32 	%r29301, %r28564;
	mov.u32 	%r29302, %r28564;
	mov.u32 	%r29303, %r28564;
	mov.u32 	%r29304, %r28564;
	mov.u32 	%r29305, %r28564;
	mov.u32 	%r29306, %r28564;
	mov.u32 	%r29307, %r28564;
	mov.u32 	%r29308, %r28564;
	mov.u32 	%r29309, %r28564;
	mov.u32 	%r29310, %r28564;
	mov.u32 	%r29311, %r28564;
	mov.u32 	%r29312, %r28564;
	mov.u32 	%r29313, %r28564;
	mov.u32 	%r29314, %r28564;
	mov.u32 	%r29315, %r28564;
	mov.u32 	%r29316, %r28564;
	mov.u32 	%r29317, %r28564;
	mov.u32 	%r29318, %r28564;
	mov.u32 	%r29319, %r28564;
	mov.u32 	%r29320, %r28564;
	mov.u32 	%r29321, %r28564;
	mov.u32 	%r29322, %r28564;
	mov.u32 	%r29323, %r28564;
	mov.u32 	%r29324, %r28564;
	mov.u32 	%r29325, %r28564;
	mov.u32 	%r29326, %r28564;
	mov.u32 	%r29327, %r28564;
	mov.u32 	%r29328, %r28564;
	mov.u32 	%r29329, %r28564;
	mov.u32 	%r29330, %r28564;
	mov.u32 	%r29331, %r28564;
	mov.u32 	%r27217, %r28564;
$L__BB8_14:
	ld.param.u32 	%r26402, [fused_batch_pir_kernel_transposed_8_param_4];
	add.s32 	%r5242, %r27217, %r5241;
	add.s32 	%r5247, %r5246, %r5242;
	setp.ge.s32 	%p12, %r5247, %r26402;
	mov.b32 	%r27224, 0;
	mov.u32 	%r27225, %r27224;
	mov.u32 	%r27226, %r27224;
	mov.u32 	%r27227, %r27224;
	@%p12 bra 	$L__BB8_28;
	ld.param.u64 	%rd334, [fused_batch_pir_kernel_transposed_8_param_1];
	cvta.to.global.u64 	%rd18, %rd334;
	ld.global.u8 	%rs160, [%rd18+17];
	max.u16 	%rs161, %rs160, 11;
	cvt.u32.u16 	%r27223, %rs161;
	add.s32 	%r5248, %r27223, -11;
	ld.shared.v4.u32 	{%r27227, %r27226, %r27225, %r27224}, [s_mem+98688];
	ld.shared.u8 	%rs379, [s_mem+98704];
	cvt.u32.u16 	%r837, %rs160;
	setp.ge.u32 	%p13, %r5248, %r837;
	@%p13 bra 	$L__BB8_20;
	ld.param.u64 	%rd335, [fused_batch_pir_kernel_transposed_8_param_1];
	sub.s32 	%r27222, %r837, %r27223;
	add.s32 	%r5249, %r27223, -11;
	cvt.u64.u32 	%rd19, %r5249;
	cvta.to.global.u64 	%rd20, %rd335;
	add.s64 	%rd480, %rd20, %rd19;
	mul.wide.u32 	%rd21, %r5249, 16;
	add.s64 	%rd22, %rd20, %rd21;
	add.s64 	%rd479, %rd22, 32;
	mov.u16 	%rs380, %rs379;
$L__BB8_17:
	ld.const.u32 	%r5250, [CHACHA_CONSTANTS];
	add.s32 	%r5251, %r5250, %r27227;
	shf.l.wrap.b32 	%r5252, %r5251, %r5251, 16;
	add.s32 	%r5253, %r27227, %r5252;
	xor.b32  	%r5254, %r27227, %r5253;
	shf.l.wrap.b32 	%r5255, %r5254, %r5254, 12;
	add.s32 	%r5256, %r5251, %r5255;
	xor.b32  	%r5257, %r5252, %r5256;
	shf.l.wrap.b32 	%r5258, %r5257, %r5257, 8;
	add.s32 	%r5259, %r5253, %r5258;
	xor.b32  	%r5260, %r5255, %r5259;
	shf.l.wrap.b32 	%r5261, %r5260, %r5260, 7;
	ld.const.u32 	%r5262, [CHACHA_CONSTANTS+4];
	add.s32 	%r5263, %r5262, %r27226;
	shf.l.wrap.b32 	%r5264, %r5263, %r5263, 16;
	add.s32 	%r5265, %r27226, %r5264;
	xor.b32  	%r5266, %r27226, %r5265;
	shf.l.wrap.b32 	%r5267, %r5266, %r5266, 12;
	add.s32 	%r5268, %r5263, %r5267;
	xor.b32  	%r5269, %r5264, %r5268;
	shf.l.wrap.b32 	%r5270, %r5269, %r5269, 8;
	add.s32 	%r5271, %r5265, %r5270;
	xor.b32  	%r5272, %r5267, %r5271;
	shf.l.wrap.b32 	%r5273, %r5272, %r5272, 7;
	ld.const.u32 	%r5274, [CHACHA_CONSTANTS+8];
	add.s32 	%r5275, %r5274, %r27225;
	shf.l.wrap.b32 	%r5276, %r5275, %r5275, 16;
	add.s32 	%r5277, %r27225, %r5276;
	xor.b32  	%r5278, %r27225, %r5277;
	shf.l.wrap.b32 	%r5279, %r5278, %r5278, 12;
	add.s32 	%r5280, %r5275, %r5279;
	xor.b32  	%r5281, %r5276, %r5280;
	shf.l.wrap.b32 	%r5282, %r5281, %r5281, 8;
	add.s32 	%r5283, %r5277, %r5282;
	xor.b32  	%r5284, %r5279, %r5283;
	shf.l.wrap.b32 	%r5285, %r5284, %r5284, 7;
	ld.const.u32 	%r5286, [CHACHA_CONSTANTS+12];
	add.s32 	%r5287, %r5286, %r27224;
	shf.l.wrap.b32 	%r5288, %r5287, %r5287, 16;
	add.s32 	%r5289, %r27224, %r5288;
	xor.b32  	%r5290, %r27224, %r5289;
	shf.l.wrap.b32 	%r5291, %r5290, %r5290, 12;
	add.s32 	%r5292, %r5287, %r5291;
	xor.b32  	%r5293, %r5288, %r5292;
	shf.l.wrap.b32 	%r5294, %r5293, %r5293, 8;
	add.s32 	%r5295, %r5289, %r5294;
	xor.b32  	%r5296, %r5291, %r5295;
	shf.l.wrap.b32 	%r5297, %r5296, %r5296, 7;
	add.s32 	%r5298, %r5256, %r5273;
	xor.b32  	%r5299, %r5294, %r5298;
	shf.l.wrap.b32 	%r5300, %r5299, %r5299, 16;
	add.s32 	%r5301, %r5283, %r5300;
	xor.b32  	%r5302, %r5273, %r5301;
	shf.l.wrap.b32 	%r5303, %r5302, %r5302, 12;
	add.s32 	%r5304, %r5298, %r5303;
	xor.b32  	%r5305, %r5300, %r5304;
	shf.l.wrap.b32 	%r5306, %r5305, %r5305, 8;
	add.s32 	%r5307, %r5301, %r5306;
	xor.b32  	%r5308, %r5303, %r5307;
	shf.l.wrap.b32 	%r5309, %r5308, %r5308, 7;
	add.s32 	%r5310, %r5268, %r5285;
	xor.b32  	%r5311, %r5258, %r5310;
	shf.l.wrap.b32 	%r5312, %r5311, %r5311, 16;
	add.s32 	%r5313, %r5295, %r5312;
	xor.b32  	%r5314, %r5285, %r5313;
	shf.l.wrap.b32 	%r5315, %r5314, %r5314, 12;
	add.s32 	%r5316, %r5310, %r5315;
	xor.b32  	%r5317, %r5312, %r5316;
	shf.l.wrap.b32 	%r5318, %r5317, %r5317, 8;
	add.s32 	%r5319, %r5313, %r5318;
	xor.b32  	%r5320, %r5315, %r5319;
	shf.l.wrap.b32 	%r5321, %r5320, %r5320, 7;
	add.s32 	%r5322, %r5280, %r5297;
	xor.b32  	%r5323, %r5270, %r5322;
	shf.l.wrap.b32 	%r5324, %r5323, %r5323, 16;
	add.s32 	%r5325, %r5259, %r5324;
	xor.b32  	%r5326, %r5297, %r5325;
	shf.l.wrap.b32 	%r5327, %r5326, %r5326, 12;
	add.s32 	%r5328, %r5322, %r5327;
	xor.b32  	%r5329, %r5324, %r5328;
	shf.l.wrap.b32 	%r5330, %r5329, %r5329, 8;
	add.s32 	%r5331, %r5325, %r5330;
	xor.b32  	%r5332, %r5327, %r5331;
	shf.l.wrap.b32 	%r5333, %r5332, %r5332, 7;
	add.s32 	%r5334, %r5292, %r5261;
	xor.b32  	%r5335, %r5282, %r5334;
	shf.l.wrap.b32 	%r5336, %r5335, %r5335, 16;
	add.s32 	%r5337, %r5271, %r5336;
	xor.b32  	%r5338, %r5261, %r5337;
	shf.l.wrap.b32 	%r5339, %r5338, %r5338, 12;
	add.s32 	%r5340, %r5334, %r5339;
	xor.b32  	%r5341, %r5336, %r5340;
	shf.l.wrap.b32 	%r5342, %r5341, %r5341, 8;
	add.s32 	%r5343, %r5337, %r5342;
	xor.b32  	%r5344, %r5339, %r5343;
	shf.l.wrap.b32 	%r5345, %r5344, %r5344, 7;
	add.s32 	%r5346, %r5304, %r5345;
	xor.b32  	%r5347, %r5318, %r5346;
	shf.l.wrap.b32 	%r5348, %r5347, %r5347, 16;
	add.s32 	%r5349, %r5331, %r5348;
	xor.b32  	%r5350, %r5345, %r5349;
	shf.l.wrap.b32 	%r5351, %r5350, %r5350, 12;
	add.s32 	%r5352, %r5346, %r5351;
	xor.b32  	%r5353, %r5348, %r5352;
	shf.l.wrap.b32 	%r5354, %r5353, %r5353, 8;
	add.s32 	%r5355, %r5349, %r5354;
	xor.b32  	%r5356, %r5351, %r5355;
	shf.l.wrap.b32 	%r5357, %r5356, %r5356, 7;
	add.s32 	%r5358, %r5316, %r5309;
	xor.b32  	%r5359, %r5330, %r5358;
	shf.l.wrap.b32 	%r5360, %r5359, %r5359, 16;
	add.s32 	%r5361, %r5343, %r5360;
	xor.b32  	%r5362, %r5309, %r5361;
	shf.l.wrap.b32 	%r5363, %r5362, %r5362, 12;
	add.s32 	%r5364, %r5358, %r5363;
	xor.b32  	%r5365, %r5360, %r5364;
	shf.l.wrap.b32 	%r5366, %r5365, %r5365, 8;
	add.s32 	%r5367, %r5361, %r5366;
	xor.b32  	%r5368, %r5363, %r5367;
	shf.l.wrap.b32 	%r5369, %r5368, %r5368, 7;
	add.s32 	%r5370, %r5328, %r5321;
	xor.b32  	%r5371, %r5342, %r5370;
	shf.l.wrap.b32 	%r5372, %r5371, %r5371, 16;
	add.s32 	%r5373, %r5307, %r5372;
	xor.b32  	%r5374, %r5321, %r5373;
	shf.l.wrap.b32 	%r5375, %r5374, %r5374, 12;
	add.s32 	%r5376, %r5370, %r5375;
	xor.b32  	%r5377, %r5372, %r5376;
	shf.l.wrap.b32 	%r5378, %r5377, %r5377, 8;
	add.s32 	%r5379, %r5373, %r5378;
	xor.b32  	%r5380, %r5375, %r5379;
	shf.l.wrap.b32 	%r5381, %r5380, %r5380, 7;
	add.s32 	%r5382, %r5340, %r5333;
	xor.b32  	%r5383, %r5306, %r5382;
	shf.l.wrap.b32 	%r5384, %r5383, %r5383, 16;
	add.s32 	%r5385, %r5319, %r5384;
	xor.b32  	%r5386, %r5333, %r5385;
	shf.l.wrap.b32 	%r5387, %r5386, %r5386, 12;
	add.s32 	%r5388, %r5382, %r5387;
	xor.b32  	%r5389, %r5384, %r5388;
	shf.l.wrap.b32 	%r5390, %r5389, %r5389, 8;
	add.s32 	%r5391, %r5385, %r5390;
	xor.b32  	%r5392, %r5387, %r5391;
	shf.l.wrap.b32 	%r5393, %r5392, %r5392, 7;
	add.s32 	%r5394, %r5352, %r5369;
	xor.b32  	%r5395, %r5390, %r5394;
	shf.l.wrap.b32 	%r5396, %r5395, %r5395, 16;
	add.s32 	%r5397, %r5379, %r5396;
	xor.b32  	%r5398, %r5369, %r5397;
	shf.l.wrap.b32 	%r5399, %r5398, %r5398, 12;
	add.s32 	%r5400, %r5394, %r5399;
	xor.b32  	%r5401, %r5396, %r5400;
	shf.l.wrap.b32 	%r5402, %r5401, %r5401, 8;
	add.s32 	%r5403, %r5397, %r5402;
	xor.b32  	%r5404, %r5399, %r5403;
	shf.l.wrap.b32 	%r5405, %r5404, %r5404, 7;
	add.s32 	%r5406, %r5364, %r5381;
	xor.b32  	%r5407, %r5354, %r5406;
	shf.l.wrap.b32 	%r5408, %r5407, %r5407, 16;
	add.s32 	%r5409, %r5391, %r5408;
	xor.b32  	%r5410, %r5381, %r5409;
	shf.l.wrap.b32 	%r5411, %r5410, %r5410, 12;
	add.s32 	%r5412, %r5406, %r5411;
	xor.b32  	%r5413, %r5408, %r5412;
	shf.l.wrap.b32 	%r5414, %r5413, %r5413, 8;
	add.s32 	%r5415, %r5409, %r5414;
	xor.b32  	%r5416, %r5411, %r5415;
	shf.l.wrap.b32 	%r5417, %r5416, %r5416, 7;
	add.s32 	%r5418, %r5376, %r5393;
	xor.b32  	%r5419, %r5366, %r5418;
	shf.l.wrap.b32 	%r5420, %r5419, %r5419, 16;
	add.s32 	%r5421, %r5355, %r5420;
	xor.b32  	%r5422, %r5393, %r5421;
	shf.l.wrap.b32 	%r5423, %r5422, %r5422, 12;
	add.s32 	%r5424, %r5418, %r5423;
	xor.b32  	%r5425, %r5420, %r5424;
	shf.l.wrap.b32 	%r5426, %r5425, %r5425, 8;
	add.s32 	%r5427, %r5421, %r5426;
	xor.b32  	%r5428, %r5423, %r5427;
	shf.l.wrap.b32 	%r5429, %r5428, %r5428, 7;
	add.s32 	%r5430, %r5388, %r5357;
	xor.b32  	%r5431, %r5378, %r5430;
	shf.l.wrap.b32 	%r5432, %r5431, %r5431, 16;
	add.s32 	%r5433, %r5367, %r5432;
	xor.b32  	%r5434, %r5357, %r5433;
	shf.l.wrap.b32 	%r5435, %r5434, %r5434, 12;
	add.s32 	%r5436, %r5430, %r5435;
	xor.b32  	%r5437, %r5432, %r5436;
	shf.l.wrap.b32 	%r5438, %r5437, %r5437, 8;
	add.s32 	%r5439, %r5433, %r5438;
	xor.b32  	%r5440, %r5435, %r5439;
	shf.l.wrap.b32 	%r5441, %r5440, %r5440, 7;
	add.s32 	%r5442, %r5400, %r5441;
	xor.b32  	%r5443, %r5414, %r5442;
	shf.l.wrap.b32 	%r5444, %r5443, %r5443, 16;
	add.s32 	%r5445, %r5427, %r5444;
	xor.b32  	%r5446, %r5441, %r5445;
	shf.l.wrap.b32 	%r5447, %r5446, %r5446, 12;
	add.s32 	%r5448, %r5442, %r5447;
	xor.b32  	%r5449, %r5444, %r5448;
	shf.l.wrap.b32 	%r5450, %r5449, %r5449, 8;
	add.s32 	%r5451, %r5445, %r5450;
	xor.b32  	%r5452, %r5447, %r5451;
	shf.l.wrap.b32 	%r5453, %r5452, %r5452, 7;
	add.s32 	%r5454, %r5412, %r5405;
	xor.b32  	%r5455, %r5426, %r5454;
	shf.l.wrap.b32 	%r5456, %r5455, %r5455, 16;
	add.s32 	%r5457, %r5439, %r5456;
	xor.b32  	%r5458, %r5405, %r5457;
	shf.l.wrap.b32 	%r5459, %r5458, %r5458, 12;
	add.s32 	%r5460, %r5454, %r5459;
	xor.b32  	%r5461, %r5456, %r5460;
	shf.l.wrap.b32 	%r5462, %r5461, %r5461, 8;
	add.s32 	%r5463, %r5457, %r5462;
	xor.b32  	%r5464, %r5459, %r5463;
	shf.l.wrap.b32 	%r5465, %r5464, %r5464, 7;
	add.s32 	%r5466, %r5424, %r5417;
	xor.b32  	%r5467, %r5438, %r5466;
	shf.l.wrap.b32 	%r5468, %r5467, %r5467, 16;
	add.s32 	%r5469, %r5403, %r5468;
	xor.b32  	%r5470, %r5417, %r5469;
	shf.l.wrap.b32 	%r5471, %r5470, %r5470, 12;
	add.s32 	%r5472, %r5466, %r5471;
	xor.b32  	%r5473, %r5468, %r5472;
	shf.l.wrap.b32 	%r5474, %r5473, %r5473, 8;
	add.s32 	%r5475, %r5469, %r5474;
	xor.b32  	%r5476, %r5471, %r5475;
	shf.l.wrap.b32 	%r5477, %r5476, %r5476, 7;
	add.s32 	%r5478, %r5436, %r5429;
	xor.b32  	%r5479, %r5402, %r5478;
	shf.l.wrap.b32 	%r5480, %r5479, %r5479, 16;
	add.s32 	%r5481, %r5415, %r5480;
	xor.b32  	%r5482, %r5429, %r5481;
	shf.l.wrap.b32 	%r5483, %r5482, %r5482, 12;
	add.s32 	%r5484, %r5478, %r5483;
	xor.b32  	%r5485, %r5480, %r5484;
	shf.l.wrap.b32 	%r5486, %r5485, %r5485, 8;
	add.s32 	%r5487, %r5481, %r5486;
	xor.b32  	%r5488, %r5483, %r5487;
	shf.l.wrap.b32 	%r5489, %r5488, %r5488, 7;
	add.s32 	%r5490, %r5448, %r5465;
	xor.b32  	%r5491, %r5486, %r5490;
	shf.l.wrap.b32 	%r5492, %r5491, %r5491, 16;
	add.s32 	%r5493, %r5475, %r5492;
	xor.b32  	%r5494, %r5465, %r5493;
	shf.l.wrap.b32 	%r5495, %r5494, %r5494, 12;
	add.s32 	%r5496, %r5490, %r5495;
	xor.b32  	%r5497, %r5492, %r5496;
	shf.l.wrap.b32 	%r5498, %r5497, %r5497, 8;
	add.s32 	%r5499, %r5493, %r5498;
	xor.b32  	%r5500, %r5495, %r5499;
	shf.l.wrap.b32 	%r5501, %r5500, %r5500, 7;
	add.s32 	%r5502, %r5460, %r5477;
	xor.b32  	%r5503, %r5450, %r5502;
	shf.l.wrap.b32 	%r5504, %r5503, %r5503, 16;
	add.s32 	%r5505, %r5487, %r5504;
	xor.b32  	%r5506, %r5477, %r5505;
	shf.l.wrap.b32 	%r5507, %r5506, %r5506, 12;
	add.s32 	%r5508, %r5502, %r5507;
	xor.b32  	%r5509, %r5504, %r5508;
	shf.l.wrap.b32 	%r5510, %r5509, %r5509, 8;
	add.s32 	%r5511, %r5505, %r5510;
	xor.b32  	%r5512, %r5507, %r5511;
	shf.l.wrap.b32 	%r5513, %r5512, %r5512, 7;
	add.s32 	%r5514, %r5472, %r5489;
	xor.b32  	%r5515, %r5462, %r5514;
	shf.l.wrap.b32 	%r5516, %r5515, %r5515, 16;
	add.s32 	%r5517, %r5451, %r5516;
	xor.b32  	%r5518, %r5489, %r5517;
	shf.l.wrap.b32 	%r5519, %r5518, %r5518, 12;
	add.s32 	%r5520, %r5514, %r5519;
	xor.b32  	%r5521, %r5516, %r5520;
	shf.l.wrap.b32 	%r5522, %r5521, %r5521, 8;
	add.s32 	%r5523, %r5517, %r5522;
	xor.b32  	%r5524, %r5519, %r5523;
	shf.l.wrap.b32 	%r5525, %r5524, %r5524, 7;
	add.s32 	%r5526, %r5484, %r5453;
	xor.b32  	%r5527, %r5474, %r5526;
	shf.l.wrap.b32 	%r5528, %r5527, %r5527, 16;
	add.s32 	%r5529, %r5463, %r5528;
	xor.b32  	%r5530, %r5453, %r5529;
	shf.l.wrap.b32 	%r5531, %r5530, %r5530, 12;
	add.s32 	%r5532, %r5526, %r5531;
	xor.b32  	%r5533, %r5528, %r5532;
	shf.l.wrap.b32 	%r5534, %r5533, %r5533, 8;
	add.s32 	%r5535, %r5529, %r5534;
	xor.b32  	%r5536, %r5531, %r5535;
	shf.l.wrap.b32 	%r5537, %r5536, %r5536, 7;
	add.s32 	%r5538, %r5496, %r5537;
	xor.b32  	%r5539, %r5510, %r5538;
	shf.l.wrap.b32 	%r5540, %r5539, %r5539, 16;
	add.s32 	%r5541, %r5523, %r5540;
	xor.b32  	%r5542, %r5537, %r5541;
	shf.l.wrap.b32 	%r5543, %r5542, %r5542, 12;
	add.s32 	%r5544, %r5538, %r5543;
	xor.b32  	%r5545, %r5540, %r5544;
	shf.l.wrap.b32 	%r5546, %r5545, %r5545, 8;
	add.s32 	%r5547, %r5541, %r5546;
	xor.b32  	%r5548, %r5543, %r5547;
	shf.l.wrap.b32 	%r5549, %r5548, %r5548, 7;
	add.s32 	%r5550, %r5508, %r5501;
	xor.b32  	%r5551, %r5522, %r5550;
	shf.l.wrap.b32 	%r5552, %r5551, %r5551, 16;
	add.s32 	%r5553, %r5535, %r5552;
	xor.b32  	%r5554, %r5501, %r5553;
	shf.l.wrap.b32 	%r5555, %r5554, %r5554, 12;
	add.s32 	%r5556, %r5550, %r5555;
	xor.b32  	%r5557, %r5552, %r5556;
	shf.l.wrap.b32 	%r5558, %r5557, %r5557, 8;
	add.s32 	%r5559, %r5553, %r5558;
	xor.b32  	%r5560, %r5555, %r5559;
	shf.l.wrap.b32 	%r5561, %r5560, %r5560, 7;
	add.s32 	%r5562, %r5520, %r5513;
	xor.b32  	%r5563, %r5534, %r5562;
	shf.l.wrap.b32 	%r5564, %r5563, %r5563, 16;
	add.s32 	%r5565, %r5499, %r5564;
	xor.b32  	%r5566, %r5513, %r5565;
	shf.l.wrap.b32 	%r5567, %r5566, %r5566, 12;
	add.s32 	%r5568, %r5562, %r5567;
	xor.b32  	%r5569, %r5564, %r5568;
	shf.l.wrap.b32 	%r5570, %r5569, %r5569, 8;
	add.s32 	%r5571, %r5565, %r5570;
	xor.b32  	%r5572, %r5567, %r5571;
	shf.l.wrap.b32 	%r5573, %r5572, %r5572, 7;
	add.s32 	%r5574, %r5532, %r5525;
	xor.b32  	%r5575, %r5498, %r5574;
	shf.l.wrap.b32 	%r5576, %r5575, %r5575, 16;
	add.s32 	%r5577, %r5511, %r5576;
	xor.b32  	%r5578, %r5525, %r5577;
	shf.l.wrap.b32 	%r5579, %r5578, %r5578, 12;
	add.s32 	%r5580, %r5574, %r5579;
	xor.b32  	%r5581, %r5576, %r5580;
	shf.l.wrap.b32 	%r5582, %r5581, %r5581, 8;
	add.s32 	%r5583, %r5577, %r5582;
	xor.b32  	%r5584, %r5579, %r5583;
	shf.l.wrap.b32 	%r5585, %r5584, %r5584, 7;
	add.s32 	%r5586, %r5544, %r5561;
	xor.b32  	%r5587, %r5582, %r5586;
	shf.l.wrap.b32 	%r5588, %r5587, %r5587, 16;
	add.s32 	%r5589, %r5571, %r5588;
	xor.b32  	%r5590, %r5561, %r5589;
	shf.l.wrap.b32 	%r5591, %r5590, %r5590, 12;
	add.s32 	%r5592, %r5586, %r5591;
	xor.b32  	%r5593, %r5588, %r5592;
	shf.l.wrap.b32 	%r5594, %r5593, %r5593, 8;
	add.s32 	%r5595, %r5589, %r5594;
	xor.b32  	%r5596, %r5591, %r5595;
	shf.l.wrap.b32 	%r5597, %r5596, %r5596, 7;
	add.s32 	%r5598, %r5556, %r5573;
	xor.b32  	%r5599, %r5546, %r5598;
	shf.l.wrap.b32 	%r5600, %r5599, %r5599, 16;
	add.s32 	%r5601, %r5583, %r5600;
	xor.b32  	%r5602, %r5573, %r5601;
	shf.l.wrap.b32 	%r5603, %r5602, %r5602, 12;
	add.s32 	%r5604, %r5598, %r5603;
	xor.b32  	%r5605, %r5600, %r5604;
	shf.l.wrap.b32 	%r5606, %r5605, %r5605, 8;
	add.s32 	%r5607, %r5601, %r5606;
	xor.b32  	%r5608, %r5603, %r5607;
	shf.l.wrap.b32 	%r5609, %r5608, %r5608, 7;
	add.s32 	%r5610, %r5568, %r5585;
	xor.b32  	%r5611, %r5558, %r5610;
	shf.l.wrap.b32 	%r5612, %r5611, %r5611, 16;
	add.s32 	%r5613, %r5547, %r5612;
	xor.b32  	%r5614, %r5585, %r5613;
	shf.l.wrap.b32 	%r5615, %r5614, %r5614, 12;
	add.s32 	%r5616, %r5610, %r5615;
	xor.b32  	%r5617, %r5612, %r5616;
	shf.l.wrap.b32 	%r5618, %r5617, %r5617, 8;
	add.s32 	%r5619, %r5613, %r5618;
	xor.b32  	%r5620, %r5615, %r5619;
	shf.l.wrap.b32 	%r5621, %r5620, %r5620, 7;
	add.s32 	%r5622, %r5580, %r5549;
	xor.b32  	%r5623, %r5570, %r5622;
	shf.l.wrap.b32 	%r5624, %r5623, %r5623, 16;
	add.s32 	%r5625, %r5559, %r5624;
	xor.b32  	%r5626, %r5549, %r5625;
	shf.l.wrap.b32 	%r5627, %r5626, %r5626, 12;
	add.s32 	%r5628, %r5622, %r5627;
	xor.b32  	%r5629, %r5624, %r5628;
	shf.l.wrap.b32 	%r5630, %r5629, %r5629, 8;
	add.s32 	%r5631, %r5625, %r5630;
	xor.b32  	%r5632, %r5627, %r5631;
	shf.l.wrap.b32 	%r5633, %r5632, %r5632, 7;
	add.s32 	%r27231, %r5250, %r5592;
	add.s32 	%r27230, %r5262, %r5604;
	add.s32 	%r27229, %r5274, %r5616;
	add.s32 	%r27228, %r5286, %r5628;
	add.s32 	%r27232, %r27227, %r5633;
	add.s32 	%r27233, %r27226, %r5597;
	add.s32 	%r27234, %r27225, %r5609;
	add.s32 	%r27235, %r27224, %r5621;
	xor.b32  	%r5634, %r5251, 1;
	shf.l.wrap.b32 	%r5635, %r5251, %r5634, 16;
	add.s32 	%r5636, %r27227, %r5635;
	xor.b32  	%r5637, %r27227, %r5636;
	shf.l.wrap.b32 	%r5638, %r5637, %r5637, 12;
	add.s32 	%r5639, %r5251, %r5638;
	xor.b32  	%r5640, %r5635, %r5639;
	shf.l.wrap.b32 	%r5641, %r5640, %r5640, 8;
	add.s32 	%r5642, %r5636, %r5641;
	xor.b32  	%r5643, %r5638, %r5642;
	shf.l.wrap.b32 	%r5644, %r5643, %r5643, 7;
	add.s32 	%r5645, %r5639, %r5273;
	xor.b32  	%r5646, %r5294, %r5645;
	shf.l.wrap.b32 	%r5647, %r5646, %r5646, 16;
	add.s32 	%r5648, %r5283, %r5647;
	xor.b32  	%r5649, %r5273, %r5648;
	shf.l.wrap.b32 	%r5650, %r5649, %r5649, 12;
	add.s32 	%r5651, %r5645, %r5650;
	xor.b32  	%r5652, %r5647, %r5651;
	shf.l.wrap.b32 	%r5653, %r5652, %r5652, 8;
	add.s32 	%r5654, %r5648, %r5653;
	xor.b32  	%r5655, %r5650, %r5654;
	shf.l.wrap.b32 	%r5656, %r5655, %r5655, 7;
	xor.b32  	%r5657, %r5641, %r5310;
	shf.l.wrap.b32 	%r5658, %r5657, %r5657, 16;
	add.s32 	%r5659, %r5295, %r5658;
	xor.b32  	%r5660, %r5285, %r5659;
	shf.l.wrap.b32 	%r5661, %r5660, %r5660, 12;
	add.s32 	%r5662, %r5310, %r5661;
	xor.b32  	%r5663, %r5658, %r5662;
	shf.l.wrap.b32 	%r5664, %r5663, %r5663, 8;
	add.s32 	%r5665, %r5659, %r5664;
	xor.b32  	%r5666, %r5661, %r5665;
	shf.l.wrap.b32 	%r5667, %r5666, %r5666, 7;
	add.s32 	%r5668, %r5642, %r5324;
	xor.b32  	%r5669, %r5297, %r5668;
	shf.l.wrap.b32 	%r5670, %r5669, %r5669, 12;
	add.s32 	%r5671, %r5322, %r5670;
	xor.b32  	%r5672, %r5324, %r5671;
	shf.l.wrap.b32 	%r5673, %r5672, %r5672, 8;
	add.s32 	%r5674, %r5668, %r5673;
	xor.b32  	%r5675, %r5670, %r5674;
	shf.l.wrap.b32 	%r5676, %r5675, %r5675, 7;
	add.s32 	%r5677, %r5292, %r5644;
	xor.b32  	%r5678, %r5282, %r5677;
	shf.l.wrap.b32 	%r5679, %r5678, %r5678, 16;
	add.s32 	%r5680, %r5271, %r5679;
	xor.b32  	%r5681, %r5644, %r5680;
	shf.l.wrap.b32 	%r5682, %r5681, %r5681, 12;
	add.s32 	%r5683, %r5677, %r5682;
	xor.b32  	%r5684, %r5679, %r5683;
	shf.l.wrap.b32 	%r5685, %r5684, %r5684, 8;
	add.s32 	%r5686, %r5680, %r5685;
	xor.b32  	%r5687, %r5682, %r5686;
	shf.l.wrap.b32 	%r5688, %r5687, %r5687, 7;
	add.s32 	%r5689, %r5651, %r5688;
	xor.b32  	%r5690, %r5664, %r5689;
	shf.l.wrap.b32 	%r5691, %r5690, %r5690, 16;
	add.s32 	%r5692, %r5674, %r5691;
	xor.b32  	%r5693, %r5688, %r5692;
	shf.l.wrap.b32 	%r5694, %r5693, %r5693, 12;
	add.s32 	%r5695, %r5689, %r5694;
	xor.b32  	%r5696, %r5691, %r5695;
	shf.l.wrap.b32 	%r5697, %r5696, %r5696, 8;
	add.s32 	%r5698, %r5692, %r5697;
	xor.b32  	%r5699, %r5694, %r5698;
	shf.l.wrap.b32 	%r5700, %r5699, %r5699, 7;
	add.s32 	%r5701, %r5662, %r5656;
	xor.b32  	%r5702, %r5673, %r5701;
	shf.l.wrap.b32 	%r5703, %r5702, %r5702, 16;
	add.s32 	%r5704, %r5686, %r5703;
	xor.b32  	%r5705, %r5656, %r5704;
	shf.l.wrap.b32 	%r5706, %r5705, %r5705, 12;
	add.s32 	%r5707, %r5701, %r5706;
	xor.b32  	%r5708, %r5703, %r5707;
	shf.l.wrap.b32 	%r5709, %r5708, %r5708, 8;
	add.s32 	%r5710, %r5704, %r5709;
	xor.b32  	%r5711, %r5706, %r5710;
	shf.l.wrap.b32 	%r5712, %r5711, %r5711, 7;
	add.s32 	%r5713, %r5671, %r5667;
	xor.b32  	%r5714, %r5685, %r5713;
	shf.l.wrap.b32 	%r5715, %r5714, %r5714, 16;
	add.s32 	%r5716, %r5654, %r5715;
	xor.b32  	%r5717, %r5667, %r5716;
	shf.l.wrap.b32 	%r5718, %r5717, %r5717, 12;
	add.s32 	%r5719, %r5713, %r5718;
	xor.b32  	%r5720, %r5715, %r5719;
	shf.l.wrap.b32 	%r5721, %r5720, %r5720, 8;
	add.s32 	%r5722, %r5716, %r5721;
	xor.b32  	%r5723, %r5718, %r5722;
	shf.l.wrap.b32 	%r5724, %r5723, %r5723, 7;
	add.s32 	%r5725, %r5683, %r5676;
	xor.b32  	%r5726, %r5653, %r5725;
	shf.l.wrap.b32 	%r5727, %r5726, %r5726, 16;
	add.s32 	%r5728, %r5665, %r5727;
	xor.b32  	%r5729, %r5676, %r5728;
	shf.l.wrap.b32 	%r5730, %r5729, %r5729, 12;
	add.s32 	%r5731, %r5725, %r5730;
	xor.b32  	%r5732, %r5727, %r5731;
	shf.l.wrap.b32 	%r5733, %r5732, %r5732, 8;
	add.s32 	%r5734, %r5728, %r5733;
	xor.b32  	%r5735, %r5730, %r5734;
	shf.l.wrap.b32 	%r5736, %r5735, %r5735, 7;
	add.s32 	%r5737, %r5695, %r5712;
	xor.b32  	%r5738, %r5733, %r5737;
	shf.l.wrap.b32 	%r5739, %r5738, %r5738, 16;
	add.s32 	%r5740, %r5722, %r5739;
	xor.b32  	%r5741, %r5712, %r5740;
	shf.l.wrap.b32 	%r5742, %r5741, %r5741, 12;
	add.s32 	%r5743, %r5737, %r5742;
	xor.b32  	%r5744, %r5739, %r5743;
	shf.l.wrap.b32 	%r5745, %r5744, %r5744, 8;
	add.s32 	%r5746, %r5740, %r5745;
	xor.b32  	%r5747, %r5742, %r5746;
	shf.l.wrap.b32 	%r5748, %r5747, %r5747, 7;
	add.s32 	%r5749, %r5707, %r5724;
	xor.b32  	%r5750, %r5697, %r5749;
	shf.l.wrap.b32 	%r5751, %r5750, %r5750, 16;
	add.s32 	%r5752, %r5734, %r5751;
	xor.b32  	%r5753, %r5724, %r5752;
	shf.l.wrap.b32 	%r5754, %r5753, %r5753, 12;
	add.s32 	%r5755, %r5749, %r5754;
	xor.b32  	%r5756, %r5751, %r5755;
	shf.l.wrap.b32 	%r5757, %r5756, %r5756, 8;
	add.s32 	%r5758, %r5752, %r5757;
	xor.b32  	%r5759, %r5754, %r5758;
	shf.l.wrap.b32 	%r5760, %r5759, %r5759, 7;
	add.s32 	%r5761, %r5719, %r5736;
	xor.b32  	%r5762, %r5709, %r5761;
	shf.l.wrap.b32 	%r5763, %r5762, %r5762, 16;
	add.s32 	%r5764, %r5698, %r5763;
	xor.b32  	%r5765, %r5736, %r5764;
	shf.l.wrap.b32 	%r5766, %r5765, %r5765, 12;
	add.s32 	%r5767, %r5761, %r5766;
	xor.b32  	%r5768, %r5763, %r5767;
	shf.l.wrap.b32 	%r5769, %r5768, %r5768, 8;
	add.s32 	%r5770, %r5764, %r5769;
	xor.b32  	%r5771, %r5766, %r5770;
	shf.l.wrap.b32 	%r5772, %r5771, %r5771, 7;
	add.s32 	%r5773, %r5731, %r5700;
	xor.b32  	%r5774, %r5721, %r5773;
	shf.l.wrap.b32 	%r5775, %r5774, %r5774, 16;
	add.s32 	%r5776, %r5710, %r5775;
	xor.b32  	%r5777, %r5700, %r5776;
	shf.l.wrap.b32 	%r5778, %r5777, %r5777, 12;
	add.s32 	%r5779, %r5773, %r5778;
	xor.b32  	%r5780, %r5775, %r5779;
	shf.l.wrap.b32 	%r5781, %r5780, %r5780, 8;
	add.s32 	%r5782, %r5776, %r5781;
	xor.b32  	%r5783, %r5778, %r5782;
	shf.l.wrap.b32 	%r5784, %r5783, %r5783, 7;
	add.s32 	%r5785, %r5743, %r5784;
	xor.b32  	%r5786, %r5757, %r5785;
	shf.l.wrap.b32 	%r5787, %r5786, %r5786, 16;
	add.s32 	%r5788, %r5770, %r5787;
	xor.b32  	%r5789, %r5784, %r5788;
	shf.l.wrap.b32 	%r5790, %r5789, %r5789, 12;
	add.s32 	%r5791, %r5785, %r5790;
	xor.b32  	%r5792, %r5787, %r5791;
	shf.l.wrap.b32 	%r5793, %r5792, %r5792, 8;
	add.s32 	%r5794, %r5788, %r5793;
	xor.b32  	%r5795, %r5790, %r5794;
	shf.l.wrap.b32 	%r5796, %r5795, %r5795, 7;
	add.s32 	%r5797, %r5755, %r5748;
	xor.b32  	%r5798, %r5769, %r5797;
	shf.l.wrap.b32 	%r5799, %r5798, %r5798, 16;
	add.s32 	%r5800, %r5782, %r5799;
	xor.b32  	%r5801, %r5748, %r5800;
	shf.l.wrap.b32 	%r5802, %r5801, %r5801, 12;
	add.s32 	%r5803, %r5797, %r5802;
	xor.b32  	%r5804, %r5799, %r5803;
	shf.l.wrap.b32 	%r5805, %r5804, %r5804, 8;
	add.s32 	%r5806, %r5800, %r5805;
	xor.b32  	%r5807, %r5802, %r5806;
	shf.l.wrap.b32 	%r5808, %r5807, %r5807, 7;
	add.s32 	%r5809, %r5767, %r5760;
	xor.b32  	%r5810, %r5781, %r5809;
	shf.l.wrap.b32 	%r5811, %r5810, %r5810, 16;
	add.s32 	%r5812, %r5746, %r5811;
	xor.b32  	%r5813, %r5760, %r5812;
	shf.l.wrap.b32 	%r5814, %r5813, %r5813, 12;
	add.s32 	%r5815, %r5809, %r5814;
	xor.b32  	%r5816, %r5811, %r5815;
	shf.l.wrap.b32 	%r5817, %r5816, %r5816, 8;
	add.s32 	%r5818, %r5812, %r5817;
	xor.b32  	%r5819, %r5814, %r5818;
	shf.l.wrap.b32 	%r5820, %r5819, %r5819, 7;
	add.s32 	%r5821, %r5779, %r5772;
	xor.b32  	%r5822, %r5745, %r5821;
	shf.l.wrap.b32 	%r5823, %r5822, %r5822, 16;
	add.s32 	%r5824, %r5758, %r5823;
	xor.b32  	%r5825, %r5772, %r5824;
	shf.l.wrap.b32 	%r5826, %r5825, %r5825, 12;
	add.s32 	%r5827, %r5821, %r5826;
	xor.b32  	%r5828, %r5823, %r5827;
	shf.l.wrap.b32 	%r5829, %r5828, %r5828, 8;
	add.s32 	%r5830, %r5824, %r5829;
	xor.b32  	%r5831, %r5826, %r5830;
	shf.l.wrap.b32 	%r5832, %r5831, %r5831, 7;
	add.s32 	%r5833, %r5791, %r5808;
	xor.b32  	%r5834, %r5829, %r5833;
	shf.l.wrap.b32 	%r5835, %r5834, %r5834, 16;
	add.s32 	%r5836, %r5818, %r5835;
	xor.b32  	%r5837, %r5808, %r5836;
	shf.l.wrap.b32 	%r5838, %r5837, %r5837, 12;
	add.s32 	%r5839, %r5833, %r5838;
	xor.b32  	%r5840, %r5835, %r5839;
	shf.l.wrap.b32 	%r5841, %r5840, %r5840, 8;
	add.s32 	%r5842, %r5836, %r5841;
	xor.b32  	%r5843, %r5838, %r5842;
	shf.l.wrap.b32 	%r5844, %r5843, %r5843, 7;
	add.s32 	%r5845, %r5803, %r5820;
	xor.b32  	%r5846, %r5793, %r5845;
	shf.l.wrap.b32 	%r5847, %r5846, %r5846, 16;
	add.s32 	%r5848, %r5830, %r5847;
	xor.b32  	%r5849, %r5820, %r5848;
	shf.l.wrap.b32 	%r5850, %r5849, %r5849, 12;
	add.s32 	%r5851, %r5845, %r5850;
	xor.b32  	%r5852, %r5847, %r5851;
	shf.l.wrap.b32 	%r5853, %r5852, %r5852, 8;
	add.s32 	%r5854, %r5848, %r5853;
	xor.b32  	%r5855, %r5850, %r5854;
	shf.l.wrap.b32 	%r5856, %r5855, %r5855, 7;
	add.s32 	%r5857, %r5815, %r5832;
	xor.b32  	%r5858, %r5805, %r5857;
	shf.l.wrap.b32 	%r5859, %r5858, %r5858, 16;
	add.s32 	%r5860, %r5794, %r5859;
	xor.b32  	%r5861, %r5832, %r5860;
	shf.l.wrap.b32 	%r5862, %r5861, %r5861, 12;
	add.s32 	%r5863, %r5857, %r5862;
	xor.b32  	%r5864, %r5859, %r5863;
	shf.l.wrap.b32 	%r5865, %r5864, %r5864, 8;
	add.s32 	%r5866, %r5860, %r5865;
	xor.b32  	%r5867, %r5862, %r5866;
	shf.l.wrap.b32 	%r5868, %r5867, %r5867, 7;
	add.s32 	%r5869, %r5827, %r5796;
	xor.b32  	%r5870, %r5817, %r5869;
	shf.l.wrap.b32 	%r5871, %r5870, %r5870, 16;
	add.s32 	%r5872, %r5806, %r5871;
	xor.b32  	%r5873, %r5796, %r5872;
	shf.l.wrap.b32 	%r5874, %r5873, %r5873, 12;
	add.s32 	%r5875, %r5869, %r5874;
	xor.b32  	%r5876, %r5871, %r5875;
	shf.l.wrap.b32 	%r5877, %r5876, %r5876, 8;
	add.s32 	%r5878, %r5872, %r5877;
	xor.b32  	%r5879, %r5874, %r5878;
	shf.l.wrap.b32 	%r5880, %r5879, %r5879, 7;
	add.s32 	%r5881, %r5839, %r5880;
	xor.b32  	%r5882, %r5853, %r5881;
	shf.l.wrap.b32 	%r5883, %r5882, %r5882, 16;
	add.s32 	%r5884, %r5866, %r5883;
	xor.b32  	%r5885, %r5880, %r5884;
	shf.l.wrap.b32 	%r5886, %r5885, %r5885, 12;
	add.s32 	%r5887, %r5881, %r5886;
	xor.b32  	%r5888, %r5883, %r5887;
	shf.l.wrap.b32 	%r5889, %r5888, %r5888, 8;
	add.s32 	%r5890, %r5851, %r5844;
	xor.b32  	%r5891, %r5865, %r5890;
	shf.l.wrap.b32 	%r5892, %r5891, %r5891, 16;
	add.s32 	%r5893, %r5878, %r5892;
	xor.b32  	%r5894, %r5844, %r5893;
	shf.l.wrap.b32 	%r5895, %r5894, %r5894, 12;
	add.s32 	%r5896, %r5890, %r5895;
	xor.b32  	%r5897, %r5892, %r5896;
	shf.l.wrap.b32 	%r5898, %r5897, %r5897, 8;
	add.s32 	%r5899, %r5893, %r5898;
	xor.b32  	%r5900, %r5895, %r5899;
	shf.l.wrap.b32 	%r5901, %r5900, %r5900, 7;
	add.s32 	%r5902, %r5863, %r5856;
	xor.b32  	%r5903, %r5877, %r5902;
	shf.l.wrap.b32 	%r5904, %r5903, %r5903, 16;
	add.s32 	%r5905, %r5842, %r5904;
	xor.b32  	%r5906, %r5856, %r5905;
	shf.l.wrap.b32 	%r5907, %r5906, %r5906, 12;
	add.s32 	%r5908, %r5902, %r5907;
	xor.b32  	%r5909, %r5904, %r5908;
	shf.l.wrap.b32 	%r5910, %r5909, %r5909, 8;
	add.s32 	%r5911, %r5905, %r5910;
	xor.b32  	%r5912, %r5907, %r5911;
	shf.l.wrap.b32 	%r5913, %r5912, %r5912, 7;
	add.s32 	%r5914, %r5875, %r5868;
	xor.b32  	%r5915, %r5841, %r5914;
	shf.l.wrap.b32 	%r5916, %r5915, %r5915, 16;
	add.s32 	%r5917, %r5854, %r5916;
	xor.b32  	%r5918, %r5868, %r5917;
	shf.l.wrap.b32 	%r5919, %r5918, %r5918, 12;
	add.s32 	%r5920, %r5914, %r5919;
	xor.b32  	%r5921, %r5916, %r5920;
	shf.l.wrap.b32 	%r5922, %r5921, %r5921, 8;
	add.s32 	%r5923, %r5917, %r5922;
	add.s32 	%r5924, %r5887, %r5901;
	xor.b32  	%r5925, %r5922, %r5924;
	shf.l.wrap.b32 	%r5926, %r5925, %r5925, 16;
	add.s32 	%r5927, %r5911, %r5926;
	xor.b32  	%r5928, %r5901, %r5927;
	shr.u32 	%r5929, %r5928, 20;
	add.s32 	%r5930, %r5924, %r5929;
	add.s32 	%r5931, %r5896, %r5913;
	xor.b32  	%r5932, %r5889, %r5931;
	shf.l.wrap.b32 	%r5933, %r5932, %r5932, 16;
	add.s32 	%r5934, %r5923, %r5933;
	xor.b32  	%r5935, %r5913, %r5934;
	shr.u32 	%r5936, %r5935, 20;
	add.s32 	%r5937, %r5931, %r5936;
	add.s32 	%r5938, %r5250, %r5930;
	add.s32 	%r5939, %r5262, %r5937;
	add.s32 	%r5940, %r27222, 10;
	mov.u32 	%r5941, %ctaid.x;
	shl.b32 	%r5942, %r5941, 11;
	mov.u32 	%r5943, %tid.x;
	and.b32  	%r5944, %r5943, 31;
	or.b32  	%r5945, %r5942, %r5944;
	shl.b32 	%r5946, %r5943, 3;
	and.b32  	%r5947, %r5946, 7936;
	add.s32 	%r5948, %r27217, %r5947;
	add.s32 	%r5949, %r5945, %r5948;
	shr.u32 	%r5950, %r5949, %r5940;
	and.b32  	%r5951, %r5950, 1;
	setp.eq.b32 	%p14, %r5951, 1;
	selp.b32 	%r5952, %r5939, %r5938, %p14;
	cvt.u16.u32 	%rs162, %r5952;
	and.b16  	%rs379, %rs162, 1;
	and.b16  	%rs163, %rs380, 255;
	setp.ne.s16 	%p15, %rs163, 1;
	@%p15 bra 	$L__BB8_19;
	add.s32 	%r5953, %r27222, 10;
	mov.u32 	%r5954, %ctaid.x;
	shl.b32 	%r5955, %r5954, 11;
	mov.u32 	%r5956, %tid.x;
	and.b32  	%r5957, %r5956, 31;
	or.b32  	%r5958, %r5955, %r5957;
	shl.b32 	%r5959, %r5956, 3;
	and.b32  	%r5960, %r5959, 7936;
	add.s32 	%r5961, %r27217, %r5960;
	add.s32 	%r5962, %r5958, %r5961;
	shr.u32 	%r5963, %r5962, %r5953;
	and.b32  	%r5964, %r5963, 1;
	setp.eq.b32 	%p16, %r5964, 1;
	ld.global.u32 	%r5965, [%rd479+-12];
	selp.b32 	%r5966, %r27232, %r27231, %p16;
	xor.b32  	%r5967, %r5966, %r5965;
	selp.b32 	%r5968, %r27233, %r27230, %p16;
	selp.b32 	%r27231, %r27231, %r5967, %p16;
	selp.b32 	%r27232, %r5967, %r27232, %p16;
	ld.global.u32 	%r5969, [%rd479+-8];
	xor.b32  	%r5970, %r5968, %r5969;
	selp.b32 	%r5971, %r27234, %r27229, %p16;
	selp.b32 	%r27230, %r27230, %r5970, %p16;
	selp.b32 	%r27233, %r5970, %r27233, %p16;
	ld.global.u32 	%r5972, [%rd479+-4];
	xor.b32  	%r5973, %r5971, %r5972;
	selp.b32 	%r5974, %r27235, %r27228, %p16;
	selp.b32 	%r27229, %r27229, %r5973, %p16;
	selp.b32 	%r27234, %r5973, %r27234, %p16;
	ld.global.u32 	%r5975, [%rd479];
	xor.b32  	%r5976, %r5974, %r5975;
	selp.b64 	%rd23, 445, 420, %p16;
	selp.b32 	%r27228, %r27228, %r5976, %p16;
	selp.b32 	%r27235, %r5976, %r27235, %p16;
	add.s64 	%rd24, %rd480, %rd23;
	ld.global.u8 	%rs164, [%rd24];
	xor.b16  	%rs379, %rs164, %rs379;
$L__BB8_19:
	add.s32 	%r5977, %r27222, 10;
	mov.u32 	%r5978, %ctaid.x;
	shl.b32 	%r5979, %r5978, 11;
	mov.u32 	%r5980, %tid.x;
	and.b32  	%r5981, %r5980, 31;
	or.b32  	%r5982, %r5979, %r5981;
	shl.b32 	%r5983, %r5980, 3;
	and.b32  	%r5984, %r5983, 7936;
	add.s32 	%r5985, %r27217, %r5984;
	add.s32 	%r5986, %r5982, %r5985;
	shr.u32 	%r5987, %r5986, %r5977;
	and.b32  	%r5988, %r5987, 1;
	setp.eq.b32 	%p17, %r5988, 1;
	selp.b32 	%r27227, %r27232, %r27231, %p17;
	selp.b32 	%r27226, %r27233, %r27230, %p17;
	selp.b32 	%r27225, %r27234, %r27229, %p17;
	selp.b32 	%r27224, %r27235, %r27228, %p17;
	add.s32 	%r877, %r27223, 1;
	add.s32 	%r5989, %r27223, -10;
	add.s32 	%r27222, %r27222, -1;
	add.s64 	%rd480, %rd480, 1;
	add.s64 	%rd479, %rd479, 16;
	setp.lt.u32 	%p18, %r5989, %r837;
	mov.u32 	%r27223, %r877;
	mov.u16 	%rs380, %rs379;
	@%p18 bra 	$L__BB8_17;
$L__BB8_20:
	and.b16  	%rs165, %rs379, 255;
	setp.eq.s16 	%p19, %rs165, 1;
	@%p19 bra 	$L__BB8_21;
	bra.uni 	$L__BB8_22;
$L__BB8_21:
	ld.param.u64 	%rd336, [fused_batch_pir_kernel_transposed_8_param_1];
	cvta.to.global.u64 	%rd25, %rd336;
	ld.global.u32 	%r5990, [%rd25+472];
	xor.b32  	%r27227, %r27227, %r5990;
$L__BB8_22:
	setp.ne.s16 	%p20, %rs165, 1;
	@%p20 bra 	$L__BB8_24;
	ld.param.u64 	%rd337, [fused_batch_pir_kernel_transposed_8_param_1];
	cvta.to.global.u64 	%rd26, %rd337;
	ld.global.u32 	%r5991, [%rd26+476];
	xor.b32  	%r27226, %r27226, %r5991;
$L__BB8_24:
	@%p20 bra 	$L__BB8_26;
	ld.param.u64 	%rd338, [fused_batch_pir_kernel_transposed_8_param_1];
	cvta.to.global.u64 	%rd27, %rd338;
	ld.global.u32 	%r5992, [%rd27+480];
	xor.b32  	%r27225, %r27225, %r5992;
$L__BB8_26:
	@%p20 bra 	$L__BB8_28;
	ld.param.u64 	%rd339, [fused_batch_pir_kernel_transposed_8_param_1];
	cvta.to.global.u64 	%rd28, %rd339;
	ld.global.u32 	%r5993, [%rd28+484];
	xor.b32  	%r27224, %r27224, %r5993;
$L__BB8_28:
	ld.param.u32 	%r26403, [fused_batch_pir_kernel_transposed_8_param_4];
	mov.u32 	%r5995, %ctaid.x;
	shl.b32 	%r5996, %r5995, 11;
	mov.u32 	%r5997, %tid.x;
	and.b32  	%r5998, %r5997, 31;
	or.b32  	%r5999, %r5996, %r5998;
	shl.b32 	%r6000, %r5997, 3;
	and.b32  	%r6001, %r6000, 7936;
	add.s32 	%r6002, %r27217, %r6001;
	add.s32 	%r6003, %r5999, %r6002;
	setp.ge.s32 	%p23, %r6003, %r26403;
	mov.b32 	%r27256, 0;
	mov.u32 	%r27257, %r27256;
	mov.u32 	%r27258, %r27256;
	mov.u32 	%r27259, %r27256;
	@%p23 bra 	$L__BB8_42;
	ld.param.u64 	%rd340, [fused_batch_pir_kernel_transposed_8_param_1];
	cvta.to.global.u64 	%rd29, %rd340;
	ld.global.u8 	%rs169, [%rd29+505];
	max.u16 	%rs170, %rs169, 11;
	cvt.u32.u16 	%r6004, %rs170;
	add.s32 	%r27247, %r6004, -11;
	ld.shared.u32 	%r27259, [s_mem+98708];
	ld.shared.v2.u32 	{%r27258, %r27257}, [s_mem+98712];
	ld.shared.u32 	%r27256, [s_mem+98720];
	ld.shared.u8 	%rs384, [s_mem+98724];
	cvt.u32.u16 	%r895, %rs169;
	setp.ge.u32 	%p24, %r27247, %r895;
	@%p24 bra 	$L__BB8_34;
	mov.u16 	%rs382, %rs384;
$L__BB8_31:
	ld.const.u32 	%r6005, [CHACHA_CONSTANTS];
	add.s32 	%r6006, %r6005, %r27259;
	shf.l.wrap.b32 	%r6007, %r6006, %r6006, 16;
	add.s32 	%r6008, %r27259, %r6007;
	xor.b32  	%r6009, %r27259, %r6008;
	shf.l.wrap.b32 	%r6010, %r6009, %r6009, 12;
	add.s32 	%r6011, %r6006, %r6010;
	xor.b32  	%r6012, %r6007, %r6011;
	shf.l.wrap.b32 	%r6013, %r6012, %r6012, 8;
	add.s32 	%r6014, %r6008, %r6013;
	xor.b32  	%r6015, %r6010, %r6014;
	shf.l.wrap.b32 	%r6016, %r6015, %r6015, 7;
	ld.const.u32 	%r6017, [CHACHA_CONSTANTS+4];
	add.s32 	%r6018, %r6017, %r27258;
	shf.l.wrap.b32 	%r6019, %r6018, %r6018, 16;
	add.s32 	%r6020, %r27258, %r6019;
	xor.b32  	%r6021, %r27258, %r6020;
	shf.l.wrap.b32 	%r6022, %r6021, %r6021, 12;
	add.s32 	%r6023, %r6018, %r6022;
	xor.b32  	%r6024, %r6019, %r6023;
	shf.l.wrap.b32 	%r6025, %r6024, %r6024, 8;
	add.s32 	%r6026, %r6020, %r6025;
	xor.b32  	%r6027, %r6022, %r6026;
	shf.l.wrap.b32 	%r6028, %r6027, %r6027, 7;
	ld.const.u32 	%r6029, [CHACHA_CONSTANTS+8];
	add.s32 	%r6030, %r6029, %r27257;
	shf.l.wrap.b32 	%r6031, %r6030, %r6030, 16;
	add.s32 	%r6032, %r27257, %r6031;
	xor.b32  	%r6033, %r27257, %r6032;
	shf.l.wrap.b32 	%r6034, %r6033, %r6033, 12;
	add.s32 	%r6035, %r6030, %r6034;
	xor.b32  	%r6036, %r6031, %r6035;
	shf.l.wrap.b32 	%r6037, %r6036, %r6036, 8;
	add.s32 	%r6038, %r6032, %r6037;
	xor.b32  	%r6039, %r6034, %r6038;
	shf.l.wrap.b32 	%r6040, %r6039, %r6039, 7;
	ld.const.u32 	%r6041, [CHACHA_CONSTANTS+12];
	add.s32 	%r6042, %r6041, %r27256;
	shf.l.wrap.b32 	%r6043, %r6042, %r6042, 16;
	add.s32 	%r6044, %r27256, %r6043;
	xor.b32  	%r6045, %r27256, %r6044;
	shf.l.wrap.b32 	%r6046, %r6045, %r6045, 12;
	add.s32 	%r6047, %r6042, %r6046;
	xor.b32  	%r6048, %r6043, %r6047;
	shf.l.wrap.b32 	%r6049, %r6048, %r6048, 8;
	add.s32 	%r6050, %r6044, %r6049;
	xor.b32  	%r6051, %r6046, %r6050;
	shf.l.wrap.b32 	%r6052, %r6051, %r6051, 7;
	add.s32 	%r6053, %r6011, %r6028;
	xor.b32  	%r6054, %r6049, %r6053;
	shf.l.wrap.b32 	%r6055, %r6054, %r6054, 16;
	add.s32 	%r6056, %r6038, %r6055;
	xor.b32  	%r6057, %r6028, %r6056;
	shf.l.wrap.b32 	%r6058, %r6057, %r6057, 12;
	add.s32 	%r6059, %r6053, %r6058;
	xor.b32  	%r6060, %r6055, %r6059;
	shf.l.wrap.b32 	%r6061, %r6060, %r6060, 8;
	add.s32 	%r6062, %r6056, %r6061;
	xor.b32  	%r6063, %r6058, %r6062;
	shf.l.wrap.b32 	%r6064, %r6063, %r6063, 7;
	add.s32 	%r6065, %r6023, %r6040;
	xor.b32  	%r6066, %r6013, %r6065;
	shf.l.wrap.b32 	%r6067, %r6066, %r6066, 16;
	add.s32 	%r6068, %r6050, %r6067;
	xor.b32  	%r6069, %r6040, %r6068;
	shf.l.wrap.b32 	%r6070, %r6069, %r6069, 12;
	add.s32 	%r6071, %r6065, %r6070;
	xor.b32  	%r6072, %r6067, %r6071;
	shf.l.wrap.b32 	%r6073, %r6072, %r6072, 8;
	add.s32 	%r6074, %r6068, %r6073;
	xor.b32  	%r6075, %r6070, %r6074;
	shf.l.wrap.b32 	%r6076, %r6075, %r6075, 7;
	add.s32 	%r6077, %r6035, %r6052;
	xor.b32  	%r6078, %r6025, %r6077;
	shf.l.wrap.b32 	%r6079, %r6078, %r6078, 16;
	add.s32 	%r6080, %r6014, %r6079;
	xor.b32  	%r6081, %r6052, %r6080;
	shf.l.wrap.b32 	%r6082, %r6081, %r6081, 12;
	add.s32 	%r6083, %r6077, %r6082;
	xor.b32  	%r6084, %r6079, %r6083;
	shf.l.wrap.b32 	%r6085, %r6084, %r6084, 8;
	add.s32 	%r6086, %r6080, %r6085;
	xor.b32  	%r6087, %r6082, %r6086;
	shf.l.wrap.b32 	%r6088, %r6087, %r6087, 7;
	add.s32 	%r6089, %r6047, %r6016;
	xor.b32  	%r6090, %r6037, %r6089;
	shf.l.wrap.b32 	%r6091, %r6090, %r6090, 16;
	add.s32 	%r6092, %r6026, %r6091;
	xor.b32  	%r6093, %r6016, %r6092;
	shf.l.wrap.b32 	%r6094, %r6093, %r6093, 12;
	add.s32 	%r6095, %r6089, %r6094;
	xor.b32  	%r6096, %r6091, %r6095;
	shf.l.wrap.b32 	%r6097, %r6096, %r6096, 8;
	add.s32 	%r6098, %r6092, %r6097;
	xor.b32  	%r6099, %r6094, %r6098;
	shf.l.wrap.b32 	%r6100, %r6099, %r6099, 7;
	add.s32 	%r6101, %r6059, %r6100;
	xor.b32  	%r6102, %r6073, %r6101;
	shf.l.wrap.b32 	%r6103, %r6102, %r6102, 16;
	add.s32 	%r6104, %r6086, %r6103;
	xor.b32  	%r6105, %r6100, %r6104;
	shf.l.wrap.b32 	%r6106, %r6105, %r6105, 12;
	add.s32 	%r6107, %r6101, %r6106;
	xor.b32  	%r6108, %r6103, %r6107;
	shf.l.wrap.b32 	%r6109, %r6108, %r6108, 8;
	add.s32 	%r6110, %r6104, %r6109;
	xor.b32  	%r6111, %r6106, %r6110;
	shf.l.wrap.b32 	%r6112, %r6111, %r6111, 7;
	add.s32 	%r6113, %r6071, %r6064;
	xor.b32  	%r6114, %r6085, %r6113;
	shf.l.wrap.b32 	%r6115, %r6114, %r6114, 16;
	add.s32 	%r6116, %r6098, %r6115;
	xor.b32  	%r6117, %r6064, %r6116;
	shf.l.wrap.b32 	%r6118, %r6117, %r6117, 12;
	add.s32 	%r6119, %r6113, %r6118;
	xor.b32  	%r6120, %r6115, %r6119;
	shf.l.wrap.b32 	%r6121, %r6120, %r6120, 8;
	add.s32 	%r6122, %r6116, %r6121;
	xor.b32  	%r6123, %r6118, %r6122;
	shf.l.wrap.b32 	%r6124, %r6123, %r6123, 7;
	add.s32 	%r6125, %r6083, %r6076;
	xor.b32  	%r6126, %r6097, %r6125;
	shf.l.wrap.b32 	%r6127, %r6126, %r6126, 16;
	add.s32 	%r6128, %r6062, %r6127;
	xor.b32  	%r6129, %r6076, %r6128;
	shf.l.wrap.b32 	%r6130, %r6129, %r6129, 12;
	add.s32 	%r6131, %r6125, %r6130;
	xor.b32  	%r6132, %r6127, %r6131;
	shf.l.wrap.b32 	%r6133, %r6132, %r6132, 8;
	add.s32 	%r6134, %r6128, %r6133;
	xor.b32  	%r6135, %r6130, %r6134;
	shf.l.wrap.b32 	%r6136, %r6135, %r6135, 7;
	add.s32 	%r6137, %r6095, %r6088;
	xor.b32  	%r6138, %r6061, %r6137;
	shf.l.wrap.b32 	%r6139, %r6138, %r6138, 16;
	add.s32 	%r6140, %r6074, %r6139;
	xor.b32  	%r6141, %r6088, %r6140;
	shf.l.wrap.b32 	%r6142, %r6141, %r6141, 12;
	add.s32 	%r6143, %r6137, %r6142;
	xor.b32  	%r6144, %r6139, %r6143;
	shf.l.wrap.b32 	%r6145, %r6144, %r6144, 8;
	add.s32 	%r6146, %r6140, %r6145;
	xor.b32  	%r6147, %r6142, %r6146;
	shf.l.wrap.b32 	%r6148, %r6147, %r6147, 7;
	add.s32 	%r6149, %r6107, %r6124;
	xor.b32  	%r6150, %r6145, %r6149;
	shf.l.wrap.b32 	%r6151, %r6150, %r6150, 16;
	add.s32 	%r6152, %r6134, %r6151;
	xor.b32  	%r6153, %r6124, %r6152;
	shf.l.wrap.b32 	%r6154, %r6153, %r6153, 12;
	add.s32 	%r6155, %r6149, %r6154;
	xor.b32  	%r6156, %r6151, %r6155;
	shf.l.wrap.b32 	%r6157, %r6156, %r6156, 8;
	add.s32 	%r6158, %r6152, %r6157;
	xor.b32  	%r6159, %r6154, %r6158;
	shf.l.wrap.b32 	%r6160, %r6159, %r6159, 7;
	add.s32 	%r6161, %r6119, %r6136;
	xor.b32  	%r6162, %r6109, %r6161;
	shf.l.wrap.b32 	%r6163, %r6162, %r6162, 16;
	add.s32 	%r6164, %r6146, %r6163;
	xor.b32  	%r6165, %r6136, %r6164;
	shf.l.wrap.b32 	%r6166, %r6165, %r6165, 12;
	add.s32 	%r6167, %r6161, %r6166;
	xor.b32  	%r6168, %r6163, %r6167;
	shf.l.wrap.b32 	%r6169, %r6168, %r6168, 8;
	add.s32 	%r6170, %r6164, %r6169;
	xor.b32  	%r6171, %r6166, %r6170;
	shf.l.wrap.b32 	%r6172, %r6171, %r6171, 7;
	add.s32 	%r6173, %r6131, %r6148;
	xor.b32  	%r6174, %r6121, %r6173;
	shf.l.wrap.b32 	%r6175, %r6174, %r6174, 16;
	add.s32 	%r6176, %r6110, %r6175;
	xor.b32  	%r6177, %r6148, %r6176;
	shf.l.wrap.b32 	%r6178, %r6177, %r6177, 12;
	add.s32 	%r6179, %r6173, %r6178;
	xor.b32  	%r6180, %r6175, %r6179;
	shf.l.wrap.b32 	%r6181, %r6180, %r6180, 8;
	add.s32 	%r6182, %r6176, %r6181;
	xor.b32  	%r6183, %r6178, %r6182;
	shf.l.wrap.b32 	%r6184, %r6183, %r6183, 7;
	add.s32 	%r6185, %r6143, %r6112;
	xor.b32  	%r6186, %r6133, %r6185;
	shf.l.wrap.b32 	%r6187, %r6186, %r6186, 16;
	add.s32 	%r6188, %r6122, %r6187;
	xor.b32  	%r6189, %r6112, %r6188;
	shf.l.wrap.b32 	%r6190, %r6189, %r6189, 12;
	add.s32 	%r6191, %r6185, %r6190;
	xor.b32  	%r6192, %r6187, %r6191;
	shf.l.wrap.b32 	%r6193, %r6192, %r6192, 8;
	add.s32 	%r6194, %r6188, %r6193;
	xor.b32  	%r6195, %r6190, %r6194;
	shf.l.wrap.b32 	%r6196, %r6195, %r6195, 7;
	add.s32 	%r6197, %r6155, %r6196;
	xor.b32  	%r6198, %r6169, %r6197;
	shf.l.wrap.b32 	%r6199, %r6198, %r6198, 16;
	add.s32 	%r6200, %r6182, %r6199;
	xor.b32  	%r6201, %r6196, %r6200;
	shf.l.wrap.b32 	%r6202, %r6201, %r6201, 12;
	add.s32 	%r6203, %r6197, %r6202;
	xor.b32  	%r6204, %r6199, %r6203;
	shf.l.wrap.b32 	%r6205, %r6204, %r6204, 8;
	add.s32 	%r6206, %r6200, %r6205;
	xor.b32  	%r6207, %r6202, %r6206;
	shf.l.wrap.b32 	%r6208, %r6207, %r6207, 7;
	add.s32 	%r6209, %r6167, %r6160;
	xor.b32  	%r6210, %r6181, %r6209;
	shf.l.wrap.b32 	%r6211, %r6210, %r6210, 16;
	add.s32 	%r6212, %r6194, %r6211;
	xor.b32  	%r6213, %r6160, %r6212;
	shf.l.wrap.b32 	%r6214, %r6213, %r6213, 12;
	add.s32 	%r6215, %r6209, %r6214;
	xor.b32  	%r6216, %r6211, %r6215;
	shf.l.wrap.b32 	%r6217, %r6216, %r6216, 8;
	add.s32 	%r6218, %r6212, %r6217;
	xor.b32  	%r6219, %r6214, %r6218;
	shf.l.wrap.b32 	%r6220, %r6219, %r6219, 7;
	add.s32 	%r6221, %r6179, %r6172;
	xor.b32  	%r6222, %r6193, %r6221;
	shf.l.wrap.b32 	%r6223, %r6222, %r6222, 16;
	add.s32 	%r6224, %r6158, %r6223;
	xor.b32  	%r6225, %r6172, %r6224;
	shf.l.wrap.b32 	%r6226, %r6225, %r6225, 12;
	add.s32 	%r6227, %r6221, %r6226;
	xor.b32  	%r6228, %r6223, %r6227;
	shf.l.wrap.b32 	%r6229, %r6228, %r6228, 8;
	add.s32 	%r6230, %r6224, %r6229;
	xor.b32  	%r6231, %r6226, %r6230;
	shf.l.wrap.b32 	%r6232, %r6231, %r6231, 7;
	add.s32 	%r6233, %r6191, %r6184;
	xor.b32  	%r6234, %r6157, %r6233;
	shf.l.wrap.b32 	%r6235, %r6234, %r6234, 16;
	add.s32 	%r6236, %r6170, %r6235;
	xor.b32  	%r6237, %r6184, %r6236;
	shf.l.wrap.b32 	%r6238, %r6237, %r6237, 12;
	add.s32 	%r6239, %r6233, %r6238;
	xor.b32  	%r6240, %r6235, %r6239;
	shf.l.wrap.b32 	%r6241, %r6240, %r6240, 8;
	add.s32 	%r6242, %r6236, %r6241;
	xor.b32  	%r6243, %r6238, %r6242;
	shf.l.wrap.b32 	%r6244, %r6243, %r6243, 7;
	add.s32 	%r6245, %r6203, %r6220;
	xor.b32  	%r6246, %r6241, %r6245;
	shf.l.wrap.b32 	%r6247, %r6246, %r6246, 16;
	add.s32 	%r6248, %r6230, %r6247;
	xor.b32  	%r6249, %r6220, %r6248;
	shf.l.wrap.b32 	%r6250, %r6249, %r6249, 12;
	add.s32 	%r6251, %r6245, %r6250;
	xor.b32  	%r6252, %r6247, %r6251;
	shf.l.wrap.b32 	%r6253, %r6252, %r6252, 8;
	add.s32 	%r6254, %r6248, %r6253;
	xor.b32  	%r6255, %r6250, %r6254;
	shf.l.wrap.b32 	%r6256, %r6255, %r6255, 7;
	add.s32 	%r6257, %r6215, %r6232;
	xor.b32  	%r6258, %r6205, %r6257;
	shf.l.wrap.b32 	%r6259, %r6258, %r6258, 16;
	add.s32 	%r6260, %r6242, %r6259;
	xor.b32  	%r6261, %r6232, %r6260;
	shf.l.wrap.b32 	%r6262, %r6261, %r6261, 12;
	add.s32 	%r6263, %r6257, %r6262;
	xor.b32  	%r6264, %r6259, %r6263;
	shf.l.wrap.b32 	%r6265, %r6264, %r6264, 8;
	add.s32 	%r6266, %r6260, %r6265;
	xor.b32  	%r6267, %r6262, %r6266;
	shf.l.wrap.b32 	%r6268, %r6267, %r6267, 7;
	add.s32 	%r6269, %r6227, %r6244;
	xor.b32  	%r6270, %r6217, %r6269;
	shf.l.wrap.b32 	%r6271, %r6270, %r6270, 16;
	add.s32 	%r6272, %r6206, %r6271;
	xor.b32  	%r6273, %r6244, %r6272;
	shf.l.wrap.b32 	%r6274, %r6273, %r6273, 12;
	add.s32 	%r6275, %r6269, %r6274;
	xor.b32  	%r6276, %r6271, %r6275;
	shf.l.wrap.b32 	%r6277, %r6276, %r6276, 8;
	add.s32 	%r6278, %r6272, %r6277;
	xor.b32  	%r6279, %r6274, %r6278;
	shf.l.wrap.b32 	%r6280, %r6279, %r6279, 7;
	add.s32 	%r6281, %r6239, %r6208;
	xor.b32  	%r6282, %r6229, %r6281;
	shf.l.wrap.b32 	%r6283, %r6282, %r6282, 16;
	add.s32 	%r6284, %r6218, %r6283;
	xor.b32  	%r6285, %r6208, %r6284;
	shf.l.wrap.b32 	%r6286, %r6285, %r6285, 12;
	add.s32 	%r6287, %r6281, %r6286;
	xor.b32  	%r6288, %r6283, %r6287;
	shf.l.wrap.b32 	%r6289, %r6288, %r6288, 8;
	add.s32 	%r6290, %r6284, %r6289;
	xor.b32  	%r6291, %r6286, %r6290;
	shf.l.wrap.b32 	%r6292, %r6291, %r6291, 7;
	add.s32 	%r6293, %r6251, %r6292;
	xor.b32  	%r6294, %r6265, %r6293;
	shf.l.wrap.b32 	%r6295, %r6294, %r6294, 16;
	add.s32 	%r6296, %r6278, %r6295;
	xor.b32  	%r6297, %r6292, %r6296;
	shf.l.wrap.b32 	%r6298, %r6297, %r6297, 12;
	add.s32 	%r6299, %r6293, %r6298;
	xor.b32  	%r6300, %r6295, %r6299;
	shf.l.wrap.b32 	%r6301, %r6300, %r6300, 8;
	add.s32 	%r6302, %r6296, %r6301;
	xor.b32  	%r6303, %r6298, %r6302;
	shf.l.wrap.b32 	%r6304, %r6303, %r6303, 7;
	add.s32 	%r6305, %r6263, %r6256;
	xor.b32  	%r6306, %r6277, %r6305;
	shf.l.wrap.b32 	%r6307, %r6306, %r6306, 16;
	add.s32 	%r6308, %r6290, %r6307;
	xor.b32  	%r6309, %r6256, %r6308;
	shf.l.wrap.b32 	%r6310, %r6309, %r6309, 12;
	add.s32 	%r6311, %r6305, %r6310;
	xor.b32  	%r6312, %r6307, %r6311;
	shf.l.wrap.b32 	%r6313, %r6312, %r6312, 8;
	add.s32 	%r6314, %r6308, %r6313;
	xor.b32  	%r6315, %r6310, %r6314;
	shf.l.wrap.b32 	%r6316, %r6315, %r6315, 7;
	add.s32 	%r6317, %r6275, %r6268;
	xor.b32  	%r6318, %r6289, %r6317;
	shf.l.wrap.b32 	%r6319, %r6318, %r6318, 16;
	add.s32 	%r6320, %r6254, %r6319;
	xor.b32  	%r6321, %r6268, %r6320;
	shf.l.wrap.b32 	%r6322, %r6321, %r6321, 12;
	add.s32 	%r6323, %r6317, %r6322;
	xor.b32  	%r6324, %r6319, %r6323;
	shf.l.wrap.b32 	%r6325, %r6324, %r6324, 8;
	add.s32 	%r6326, %r6320, %r6325;
	xor.b32  	%r6327, %r6322, %r6326;
	shf.l.wrap.b32 	%r6328, %r6327, %r6327, 7;
	add.s32 	%r6329, %r6287, %r6280;
	xor.b32  	%r6330, %r6253, %r6329;
	shf.l.wrap.b32 	%r6331, %r6330, %r6330, 16;
	add.s32 	%r6332, %r6266, %r6331;
	xor.b32  	%r6333, %r6280, %r6332;
	shf.l.wrap.b32 	%r6334, %r6333, %r6333, 12;
	add.s32 	%r6335, %r6329, %r6334;
	xor.b32  	%r6336, %r6331, %r6335;
	shf.l.wrap.b32 	%r6337, %r6336, %r6336, 8;
	add.s32 	%r6338, %r6332, %r6337;
	xor.b32  	%r6339, %r6334, %r6338;
	shf.l.wrap.b32 	%r6340, %r6339, %r6339, 7;
	add.s32 	%r6341, %r6299, %r6316;
	xor.b32  	%r6342, %r6337, %r6341;
	shf.l.wrap.b32 	%r6343, %r6342, %r6342, 16;
	add.s32 	%r6344, %r6326, %r6343;
	xor.b32  	%r6345, %r6316, %r6344;
	shf.l.wrap.b32 	%r6346, %r6345, %r6345, 12;
	add.s32 	%r6347, %r6341, %r6346;
	xor.b32  	%r6348, %r6343, %r6347;
	shf.l.wrap.b32 	%r6349, %r6348, %r6348, 8;
	add.s32 	%r6350, %r6344, %r6349;
	xor.b32  	%r6351, %r6346, %r6350;
	shf.l.wrap.b32 	%r6352, %r6351, %r6351, 7;
	add.s32 	%r6353, %r6311, %r6328;
	xor.b32  	%r6354, %r6301, %r6353;
	shf.l.wrap.b32 	%r6355, %r6354, %r6354, 16;
	add.s32 	%r6356, %r6338, %r6355;
	xor.b32  	%r6357, %r6328, %r6356;
	shf.l.wrap.b32 	%r6358, %r6357, %r6357, 12;
	add.s32 	%r6359, %r6353, %r6358;
	xor.b32  	%r6360, %r6355, %r6359;
	shf.l.wrap.b32 	%r6361, %r6360, %r6360, 8;
	add.s32 	%r6362, %r6356, %r6361;
	xor.b32  	%r6363, %r6358, %r6362;
	shf.l.wrap.b32 	%r6364, %r6363, %r6363, 7;
	add.s32 	%r6365, %r6323, %r6340;
	xor.b32  	%r6366, %r6313, %r6365;
	shf.l.wrap.b32 	%r6367, %r6366, %r6366, 16;
	add.s32 	%r6368, %r6302, %r6367;
	xor.b32  	%r6369, %r6340, %r6368;
	shf.l.wrap.b32 	%r6370, %r6369, %r6369, 12;
	add.s32 	%r6371, %r6365, %r6370;
	xor.b32  	%r6372, %r6367, %r6371;
	shf.l.wrap.b32 	%r6373, %r6372, %r6372, 8;
	add.s32 	%r6374, %r6368, %r6373;
	xor.b32  	%r6375, %r6370, %r6374;
	shf.l.wrap.b32 	%r6376, %r6375, %r6375, 7;
	add.s32 	%r6377, %r6335, %r6304;
	xor.b32  	%r6378, %r6325, %r6377;
	shf.l.wrap.b32 	%r6379, %r6378, %r6378, 16;
	add.s32 	%r6380, %r6314, %r6379;
	xor.b32  	%r6381, %r6304, %r6380;
	shf.l.wrap.b32 	%r6382, %r6381, %r6381, 12;
	add.s32 	%r6383, %r6377, %r6382;
	xor.b32  	%r6384, %r6379, %r6383;
	shf.l.wrap.b32 	%r6385, %r6384, %r6384, 8;
	add.s32 	%r6386, %r6380, %r6385;
	xor.b32  	%r6387, %r6382, %r6386;
	shf.l.wrap.b32 	%r6388, %r6387, %r6387, 7;
	add.s32 	%r27251, %r6005, %r6347;
	add.s32 	%r27250, %r6017, %r6359;
	add.s32 	%r27249, %r6029, %r6371;
	add.s32 	%r27248, %r6041, %r6383;
	add.s32 	%r27252, %r27259, %r6388;
	add.s32 	%r27253, %r27258, %r6352;
	add.s32 	%r27254, %r27257, %r6364;
	add.s32 	%r27255, %r27256, %r6376;
	xor.b32  	%r6389, %r6006, 1;
	shf.l.wrap.b32 	%r6390, %r6006, %r6389, 16;
	add.s32 	%r6391, %r27259, %r6390;
	xor.b32  	%r6392, %r27259, %r6391;
	shf.l.wrap.b32 	%r6393, %r6392, %r6392, 12;
	add.s32 	%r6394, %r6006, %r6393;
	xor.b32  	%r6395, %r6390, %r6394;
	shf.l.wrap.b32 	%r6396, %r6395, %r6395, 8;
	add.s32 	%r6397, %r6391, %r6396;
	xor.b32  	%r6398, %r6393, %r6397;
	shf.l.wrap.b32 	%r6399, %r6398, %r6398, 7;
	add.s32 	%r6400, %r6394, %r6028;
	xor.b32  	%r6401, %r6049, %r6400;
	shf.l.wrap.b32 	%r6402, %r6401, %r6401, 16;
	add.s32 	%r6403, %r6038, %r6402;
	xor.b32  	%r6404, %r6028, %r6403;
	shf.l.wrap.b32 	%r6405, %r6404, %r6404, 12;
	add.s32 	%r6406, %r6400, %r6405;
	xor.b32  	%r6407, %r6402, %r6406;
	shf.l.wrap.b32 	%r6408, %r6407, %r6407, 8;
	add.s32 	%r6409, %r6403, %r6408;
	xor.b32  	%r6410, %r6405, %r6409;
	shf.l.wrap.b32 	%r6411, %r6410, %r6410, 7;
	xor.b32  	%r6412, %r6396, %r6065;
	shf.l.wrap.b32 	%r6413, %r6412, %r6412, 16;
	add.s32 	%r6414, %r6050, %r6413;
	xor.b32  	%r6415, %r6040, %r6414;
	shf.l.wrap.b32 	%r6416, %r6415, %r6415, 12;
	add.s32 	%r6417, %r6065, %r6416;
	xor.b32  	%r6418, %r6413, %r6417;
	shf.l.wrap.b32 	%r6419, %r6418, %r6418, 8;
	add.s32 	%r6420, %r6414, %r6419;
	xor.b32  	%r6421, %r6416, %r6420;
	shf.l.wrap.b32 	%r6422, %r6421, %r6421, 7;
	add.s32 	%r6423, %r6397, %r6079;
	xor.b32  	%r6424, %r6052, %r6423;
	shf.l.wrap.b32 	%r6425, %r6424, %r6424, 12;
	add.s32 	%r6426, %r6077, %r6425;
	xor.b32  	%r6427, %r6079, %r6426;
	shf.l.wrap.b32 	%r6428, %r6427, %r6427, 8;
	add.s32 	%r6429, %r6423, %r6428;
	xor.b32  	%r6430, %r6425, %r6429;
	shf.l.wrap.b32 	%r6431, %r6430, %r6430, 7;
	add.s32 	%r6432, %r6047, %r6399;
	xor.b32  	%r6433, %r6037, %r6432;
	shf.l.wrap.b32 	%r6434, %r6433, %r6433, 16;
	add.s32 	%r6435, %r6026, %r6434;
	xor.b32  	%r6436, %r6399, %r6435;
	shf.l.wrap.b32 	%r6437, %r6436, %r6436, 12;
	add.s32 	%r6438, %r6432, %r6437;
	xor.b32  	%r6439, %r6434, %r6438;
	shf.l.wrap.b32 	%r6440, %r6439, %r6439, 8;
	add.s32 	%r6441, %r6435, %r6440;
	xor.b32  	%r6442, %r6437, %r6441;
	shf.l.wrap.b32 	%r6443, %r6442, %r6442, 7;
	add.s32 	%r6444, %r6406, %r6443;
	xor.b32  	%r6445, %r6419, %r6444;
	shf.l.wrap.b32 	%r6446, %r6445, %r6445, 16;
	add.s32 	%r6447, %r6429, %r6446;
	xor.b32  	%r6448, %r6443, %r6447;
	shf.l.wrap.b32 	%r6449, %r6448, %r6448, 12;
	add.s32 	%r6450, %r6444, %r6449;
	xor.b32  	%r6451, %r6446, %r6450;
	shf.l.wrap.b32 	%r6452, %r6451, %r6451, 8;
	add.s32 	%r6453, %r6447, %r6452;
	xor.b32  	%r6454, %r6449, %r6453;
	shf.l.wrap.b32 	%r6455, %r6454, %r6454, 7;
	add.s32 	%r6456, %r6417, %r6411;
	xor.b32  	%r6457, %r6428, %r6456;
	shf.l.wrap.b32 	%r6458, %r6457, %r6457, 16;
	add.s32 	%r6459, %r6441, %r6458;
	xor.b32  	%r6460, %r6411, %r6459;
	shf.l.wrap.b32 	%r6461, %r6460, %r6460, 12;
	add.s32 	%r6462, %r6456, %r6461;
	xor.b32  	%r6463, %r6458, %r6462;
	shf.l.wrap.b32 	%r6464, %r6463, %r6463, 8;
	add.s32 	%r6465, %r6459, %r6464;
	xor.b32  	%r6466, %r6461, %r6465;
	shf.l.wrap.b32 	%r6467, %r6466, %r6466, 7;
	add.s32 	%r6468, %r6426, %r6422;
	xor.b32  	%r6469, %r6440, %r6468;
	shf.l.wrap.b32 	%r6470, %r6469, %r6469, 16;
	add.s32 	%r6471, %r6409, %r6470;
	xor.b32  	%r6472, %r6422, %r6471;
	shf.l.wrap.b32 	%r6473, %r6472, %r6472, 12;
	add.s32 	%r6474, %r6468, %r6473;
	xor.b32  	%r6475, %r6470, %r6474;
	shf.l.wrap.b32 	%r6476, %r6475, %r6475, 8;
	add.s32 	%r6477, %r6471, %r6476;
	xor.b32  	%r6478, %r6473, %r6477;
	shf.l.wrap.b32 	%r6479, %r6478, %r6478, 7;
	add.s32 	%r6480, %r6438, %r6431;
	xor.b32  	%r6481, %r6408, %r6480;
	shf.l.wrap.b32 	%r6482, %r6481, %r6481, 16;
	add.s32 	%r6483, %r6420, %r6482;
	xor.b32  	%r6484, %r6431, %r6483;
	shf.l.wrap.b32 	%r6485, %r6484, %r6484, 12;
	add.s32 	%r6486, %r6480, %r6485;
	xor.b32  	%r6487, %r6482, %r6486;
	shf.l.wrap.b32 	%r6488, %r6487, %r6487, 8;
	add.s32 	%r6489, %r6483, %r6488;
	xor.b32  	%r6490, %r6485, %r6489;
	shf.l.wrap.b32 	%r6491, %r6490, %r6490, 7;
	add.s32 	%r6492, %r6450, %r6467;
	xor.b32  	%r6493, %r6488, %r6492;
	shf.l.wrap.b32 	%r6494, %r6493, %r6493, 16;
	add.s32 	%r6495, %r6477, %r6494;
	xor.b32  	%r6496, %r6467, %r6495;
	shf.l.wrap.b32 	%r6497, %r6496, %r6496, 12;
	add.s32 	%r6498, %r6492, %r6497;
	xor.b32  	%r6499, %r6494, %r6498;
	shf.l.wrap.b32 	%r6500, %r6499, %r6499, 8;
	add.s32 	%r6501, %r6495, %r6500;
	xor.b32  	%r6502, %r6497, %r6501;
	shf.l.wrap.b32 	%r6503, %r6502, %r6502, 7;
	add.s32 	%r6504, %r6462, %r6479;
	xor.b32  	%r6505, %r6452, %r6504;
	shf.l.wrap.b32 	%r6506, %r6505, %r6505, 16;
	add.s32 	%r6507, %r6489, %r6506;
	xor.b32  	%r6508, %r6479, %r6507;
	shf.l.wrap.b32 	%r6509, %r6508, %r6508, 12;
	add.s32 	%r6510, %r6504, %r6509;
	xor.b32  	%r6511, %r6506, %r6510;
	shf.l.wrap.b32 	%r6512, %r6511, %r6511, 8;
	add.s32 	%r6513, %r6507, %r6512;
	xor.b32  	%r6514, %r6509, %r6513;
	shf.l.wrap.b32 	%r6515, %r6514, %r6514, 7;
	add.s32 	%r6516, %r6474, %r6491;
	xor.b32  	%r6517, %r6464, %r6516;
	shf.l.wrap.b32 	%r6518, %r6517, %r6517, 16;
	add.s32 	%r6519, %r6453, %r6518;
	xor.b32  	%r6520, %r6491, %r6519;
	shf.l.wrap.b32 	%r6521, %r6520, %r6520, 12;
	add.s32 	%r6522, %r6516, %r6521;
	xor.b32  	%r6523, %r6518, %r6522;
	shf.l.wrap.b32 	%r6524, %r6523, %r6523, 8;
	add.s32 	%r6525, %r6519, %r6524;
	xor.b32  	%r6526, %r6521, %r6525;
	shf.l.wrap.b32 	%r6527, %r6526, %r6526, 7;
	add.s32 	%r6528, %r6486, %r6455;
	xor.b32  	%r6529, %r6476, %r6528;
	shf.l.wrap.b32 	%r6530, %r6529, %r6529, 16;
	add.s32 	%r6531, %r6465, %r6530;
	xor.b32  	%r6532, %r6455, %r6531;
	shf.l.wrap.b32 	%r6533, %r6532, %r6532, 12;
	add.s32 	%r6534, %r6528, %r6533;
	xor.b32  	%r6535, %r6530, %r6534;
	shf.l.wrap.b32 	%r6536, %r6535, %r6535, 8;
	add.s32 	%r6537, %r6531, %r6536;
	xor.b32  	%r6538, %r6533, %r6537;
	shf.l.wrap.b32 	%r6539, %r6538, %r6538, 7;
	add.s32 	%r6540, %r6498, %r6539;
	xor.b32  	%r6541, %r6512, %r6540;
	shf.l.wrap.b32 	%r6542, %r6541, %r6541, 16;
	add.s32 	%r6543, %r6525, %r6542;
	xor.b32  	%r6544, %r6539, %r6543;
	shf.l.wrap.b32 	%r6545, %r6544, %r6544, 12;
	add.s32 	%r6546, %r6540, %r6545;
	xor.b32  	%r6547, %r6542, %r6546;
	shf.l.wrap.b32 	%r6548, %r6547, %r6547, 8;
	add.s32 	%r6549, %r6543, %r6548;
	xor.b32  	%r6550, %r6545, %r6549;
	shf.l.wrap.b32 	%r6551, %r6550, %r6550, 7;
	add.s32 	%r6552, %r6510, %r6503;
	xor.b32  	%r6553, %r6524, %r6552;
	shf.l.wrap.b32 	%r6554, %r6553, %r6553, 16;
	add.s32 	%r6555, %r6537, %r6554;
	xor.b32  	%r6556, %r6503, %r6555;
	shf.l.wrap.b32 	%r6557, %r6556, %r6556, 12;
	add.s32 	%r6558, %r6552, %r6557;
	xor.b32  	%r6559, %r6554, %r6558;
	shf.l.wrap.b32 	%r6560, %r6559, %r6559, 8;
	add.s32 	%r6561, %r6555, %r6560;
	xor.b32  	%r6562, %r6557, %r6561;
	shf.l.wrap.b32 	%r6563, %r6562, %r6562, 7;
	add.s32 	%r6564, %r6522, %r6515;
	xor.b32  	%r6565, %r6536, %r6564;
	shf.l.wrap.b32 	%r6566, %r6565, %r6565, 16;
	add.s32 	%r6567, %r6501, %r6566;
	xor.b32  	%r6568, %r6515, %r6567;
	shf.l.wrap.b32 	%r6569, %r6568, %r6568, 12;
	add.s32 	%r6570, %r6564, %r6569;
	xor.b32  	%r6571, %r6566, %r6570;
	shf.l.wrap.b32 	%r6572, %r6571, %r6571, 8;
	add.s32 	%r6573, %r6567, %r6572;
	xor.b32  	%r6574, %r6569, %r6573;
	shf.l.wrap.b32 	%r6575, %r6574, %r6574, 7;
	add.s32 	%r6576, %r6534, %r6527;
	xor.b32  	%r6577, %r6500, %r6576;
	shf.l.wrap.b32 	%r6578, %r6577, %r6577, 16;
	add.s32 	%r6579, %r6513, %r6578;
	xor.b32  	%r6580, %r6527, %r6579;
	shf.l.wrap.b32 	%r6581, %r6580, %r6580, 12;
	add.s32 	%r6582, %r6576, %r6581;
	xor.b32  	%r6583, %r6578, %r6582;
	shf.l.wrap.b32 	%r6584, %r6583, %r6583, 8;
	add.s32 	%r6585, %r6579, %r6584;
	xor.b32  	%r6586, %r6581, %r6585;
	shf.l.wrap.b32 	%r6587, %r6586, %r6586, 7;
	add.s32 	%r6588, %r6546, %r6563;
	xor.b32  	%r6589, %r6584, %r6588;
	shf.l.wrap.b32 	%r6590, %r6589, %r6589, 16;
	add.s32 	%r6591, %r6573, %r6590;
	xor.b32  	%r6592, %r6563, %r6591;
	shf.l.wrap.b32 	%r6593, %r6592, %r6592, 12;
	add.s32 	%r6594, %r6588, %r6593;
	xor.b32  	%r6595, %r6590, %r6594;
	shf.l.wrap.b32 	%r6596, %r6595, %r6595, 8;
	add.s32 	%r6597, %r6591, %r6596;
	xor.b32  	%r6598, %r6593, %r6597;
	shf.l.wrap.b32 	%r6599, %r6598, %r6598, 7;
	add.s32 	%r6600, %r6558, %r6575;
	xor.b32  	%r6601, %r6548, %r6600;
	shf.l.wrap.b32 	%r6602, %r6601, %r6601, 16;
	add.s32 	%r6603, %r6585, %r6602;
	xor.b32  	%r6604, %r6575, %r6603;
	shf.l.wrap.b32 	%r6605, %r6604, %r6604, 12;
	add.s32 	%r6606, %r6600, %r6605;
	xor.b32  	%r6607, %r6602, %r6606;
	shf.l.wrap.b32 	%r6608, %r6607, %r6607, 8;
	add.s32 	%r6609, %r6603, %r6608;
	xor.b32  	%r6610, %r6605, %r6609;
	shf.l.wrap.b32 	%r6611, %r6610, %r6610, 7;
	add.s32 	%r6612, %r6570, %r6587;
	xor.b32  	%r6613, %r6560, %r6612;
	shf.l.wrap.b32 	%r6614, %r6613, %r6613, 16;
	add.s32 	%r6615, %r6549, %r6614;
	xor.b32  	%r6616, %r6587, %r6615;
	shf.l.wrap.b32 	%r6617, %r6616, %r6616, 12;
	add.s32 	%r6618, %r6612, %r6617;
	xor.b32  	%r6619, %r6614, %r6618;
	shf.l.wrap.b32 	%r6620, %r6619, %r6619, 8;
	add.s32 	%r6621, %r6615, %r6620;
	xor.b32  	%r6622, %r6617, %r6621;
	shf.l.wrap.b32 	%r6623, %r6622, %r6622, 7;
	add.s32 	%r6624, %r6582, %r6551;
	xor.b32  	%r6625, %r6572, %r6624;
	shf.l.wrap.b32 	%r6626, %r6625, %r6625, 16;
	add.s32 	%r6627, %r6561, %r6626;
	xor.b32  	%r6628, %r6551, %r6627;
	shf.l.wrap.b32 	%r6629, %r6628, %r6628, 12;
	add.s32 	%r6630, %r6624, %r6629;
	xor.b32  	%r6631, %r6626, %r6630;
	shf.l.wrap.b32 	%r6632, %r6631, %r6631, 8;
	add.s32 	%r6633, %r6627, %r6632;
	xor.b32  	%r6634, %r6629, %r6633;
	shf.l.wrap.b32 	%r6635, %r6634, %r6634, 7;
	add.s32 	%r6636, %r6594, %r6635;
	xor.b32  	%r6637, %r6608, %r6636;
	shf.l.wrap.b32 	%r6638, %r6637, %r6637, 16;
	add.s32 	%r6639, %r6621, %r6638;
	xor.b32  	%r6640, %r6635, %r6639;
	shf.l.wrap.b32 	%r6641, %r6640, %r6640, 12;
	add.s32 	%r6642, %r6636, %r6641;
	xor.b32  	%r6643, %r6638, %r6642;
	shf.l.wrap.b32 	%r6644, %r6643, %r6643, 8;
	add.s32 	%r6645, %r6606, %r6599;
	xor.b32  	%r6646, %r6620, %r6645;
	shf.l.wrap.b32 	%r6647, %r6646, %r6646, 16;
	add.s32 	%r6648, %r6633, %r6647;
	xor.b32  	%r6649, %r6599, %r6648;
	shf.l.wrap.b32 	%r6650, %r6649, %r6649, 12;
	add.s32 	%r6651, %r6645, %r6650;
	xor.b32  	%r6652, %r6647, %r6651;
	shf.l.wrap.b32 	%r6653, %r6652, %r6652, 8;
	add.s32 	%r6654, %r6648, %r6653;
	xor.b32  	%r6655, %r6650, %r6654;
	shf.l.wrap.b32 	%r6656, %r6655, %r6655, 7;
	add.s32 	%r6657, %r6618, %r6611;
	xor.b32  	%r6658, %r6632, %r6657;
	shf.l.wrap.b32 	%r6659, %r6658, %r6658, 16;
	add.s32 	%r6660, %r6597, %r6659;
	xor.b32  	%r6661, %r6611, %r6660;
	shf.l.wrap.b32 	%r6662, %r6661, %r6661, 12;
	add.s32 	%r6663, %r6657, %r6662;
	xor.b32  	%r6664, %r6659, %r6663;
	shf.l.wrap.b32 	%r6665, %r6664, %r6664, 8;
	add.s32 	%r6666, %r6660, %r6665;
	xor.b32  	%r6667, %r6662, %r6666;
	shf.l.wrap.b32 	%r6668, %r6667, %r6667, 7;
	add.s32 	%r6669, %r6630, %r6623;
	xor.b32  	%r6670, %r6596, %r6669;
	shf.l.wrap.b32 	%r6671, %r6670, %r6670, 16;
	add.s32 	%r6672, %r6609, %r6671;
	xor.b32  	%r6673, %r6623, %r6672;
	shf.l.wrap.b32 	%r6674, %r6673, %r6673, 12;
	add.s32 	%r6675, %r6669, %r6674;
	xor.b32  	%r6676, %r6671, %r6675;
	shf.l.wrap.b32 	%r6677, %r6676, %r6676, 8;
	add.s32 	%r6678, %r6672, %r6677;
	add.s32 	%r6679, %r6642, %r6656;
	xor.b32  	%r6680, %r6677, %r6679;
	shf.l.wrap.b32 	%r6681, %r6680, %r6680, 16;
	add.s32 	%r6682, %r6666, %r6681;
	xor.b32  	%r6683, %r6656, %r6682;
	shr.u32 	%r6684, %r6683, 20;
	add.s32 	%r6685, %r6679, %r6684;
	add.s32 	%r6686, %r6651, %r6668;
	xor.b32  	%r6687, %r6644, %r6686;
	shf.l.wrap.b32 	%r6688, %r6687, %r6687, 16;
	add.s32 	%r6689, %r6678, %r6688;
	xor.b32  	%r6690, %r6668, %r6689;
	shr.u32 	%r6691, %r6690, 20;
	add.s32 	%r6692, %r6686, %r6691;
	add.s32 	%r6693, %r6005, %r6685;
	add.s32 	%r6694, %r6017, %r6692;
	not.b32 	%r6695, %r27247;
	add.s32 	%r6696, %r895, %r6695;
	mov.u32 	%r6697, %ctaid.x;
	shl.b32 	%r6698, %r6697, 11;
	mov.u32 	%r6699, %tid.x;
	and.b32  	%r6700, %r6699, 31;
	or.b32  	%r6701, %r6698, %r6700;
	shl.b32 	%r6702, %r6699, 3;
	and.b32  	%r6703, %r6702, 7936;
	add.s32 	%r6704, %r27217, %r6703;
	add.s32 	%r6705, %r6701, %r6704;
	shr.u32 	%r6706, %r6705, %r6696;
	and.b32  	%r6707, %r6706, 1;
	setp.eq.b32 	%p25, %r6707, 1;
	selp.b32 	%r6708, %r6694, %r6693, %p25;
	cvt.u16.u32 	%rs171, %r6708;
	and.b16  	%rs384, %rs171, 1;
	and.b16  	%rs172, %rs382, 255;
	setp.ne.s16 	%p26, %rs172, 1;
	@%p26 bra 	$L__BB8_33;
	ld.param.u64 	%rd341, [fused_batch_pir_kernel_transposed_8_param_1];
	not.b32 	%r6709, %r27247;
	add.s32 	%r6710, %r895, %r6709;
	mov.u32 	%r6711, %ctaid.x;
	shl.b32 	%r6712, %r6711, 11;
	mov.u32 	%r6713, %tid.x;
	and.b32  	%r6714, %r6713, 31;
	or.b32  	%r6715, %r6712, %r6714;
	shl.b32 	%r6716, %r6713, 3;
	and.b32  	%r6717, %r6716, 7936;
	add.s32 	%r6718, %r27217, %r6717;
	add.s32 	%r6719, %r6715, %r6718;
	shr.u32 	%r6720, %r6719, %r6710;
	and.b32  	%r6721, %r6720, 1;
	setp.eq.b32 	%p27, %r6721, 1;
	cvt.s64.s32 	%rd30, %r27247;
	cvta.to.global.u64 	%rd31, %rd341;
	mul.wide.s32 	%rd32, %r27247, 16;
	add.s64 	%rd33, %rd31, %rd32;
	ld.global.u32 	%r6722, [%rd33+508];
	selp.b32 	%r6723, %r27252, %r27251, %p27;
	xor.b32  	%r6724, %r6723, %r6722;
	selp.b32 	%r6725, %r27253, %r27250, %p27;
	selp.b32 	%r27251, %r27251, %r6724, %p27;
	selp.b32 	%r27252, %r6724, %r27252, %p27;
	ld.global.u32 	%r6726, [%rd33+512];
	xor.b32  	%r6727, %r6725, %r6726;
	selp.b32 	%r6728, %r27254, %r27249, %p27;
	selp.b32 	%r27250, %r27250, %r6727, %p27;
	selp.b32 	%r27253, %r6727, %r27253, %p27;
	ld.global.u32 	%r6729, [%rd33+516];
	xor.b32  	%r6730, %r6728, %r6729;
	selp.b32 	%r6731, %r27255, %r27248, %p27;
	selp.b32 	%r27249, %r27249, %r6730, %p27;
	selp.b32 	%r27254, %r6730, %r27254, %p27;
	ld.global.u32 	%r6732, [%rd33+520];
	xor.b32  	%r6733, %r6731, %r6732;
	selp.b64 	%rd34, 445, 420, %p27;
	selp.b32 	%r27248, %r27248, %r6733, %p27;
	selp.b32 	%r27255, %r6733, %r27255, %p27;
	add.s64 	%rd35, %rd34, %rd30;
	add.s64 	%rd36, %rd31, %rd35;
	ld.global.u8 	%rs173, [%rd36+488];
	xor.b16  	%rs384, %rs173, %rs384;
$L__BB8_33:
	not.b32 	%r6734, %r27247;
	add.s32 	%r6735, %r895, %r6734;
	mov.u32 	%r6736, %ctaid.x;
	shl.b32 	%r6737, %r6736, 11;
	mov.u32 	%r6738, %tid.x;
	and.b32  	%r6739, %r6738, 31;
	or.b32  	%r6740, %r6737, %r6739;
	shl.b32 	%r6741, %r6738, 3;
	and.b32  	%r6742, %r6741, 7936;
	add.s32 	%r6743, %r27217, %r6742;
	add.s32 	%r6744, %r6740, %r6743;
	shr.u32 	%r6745, %r6744, %r6735;
	and.b32  	%r6746, %r6745, 1;
	setp.eq.b32 	%p28, %r6746, 1;
	selp.b32 	%r27259, %r27252, %r27251, %p28;
	selp.b32 	%r27258, %r27253, %r27250, %p28;
	selp.b32 	%r27257, %r27254, %r27249, %p28;
	selp.b32 	%r27256, %r27255, %r27248, %p28;
	add.s32 	%r27247, %r27247, 1;
	setp.lt.u32 	%p29, %r27247, %r895;
	mov.u16 	%rs382, %rs384;
	@%p29 bra 	$L__BB8_31;
$L__BB8_34:
	and.b16  	%rs174, %rs384, 255;
	setp.ne.s16 	%p30, %rs174, 1;
	@%p30 bra 	$L__BB8_36;
	ld.param.u64 	%rd342, [fused_batch_pir_kernel_transposed_8_param_1];
	cvta.to.global.u64 	%rd37, %rd342;
	ld.global.u32 	%r6747, [%rd37+960];
	xor.b32  	%r27259, %r27259, %r6747;
$L__BB8_36:
	@%p30 bra 	$L__BB8_38;
	ld.param.u64 	%rd343, [fused_batch_pir_kernel_transposed_8_param_1];
	cvta.to.global.u64 	%rd38, %rd343;
	ld.global.u32 	%r6748, [%rd38+964];
	xor.b32  	%r27258, %r27258, %r6748;
$L__BB8_38:
	@%p30 bra 	$L__BB8_40;
	ld.param.u64 	%rd344, [fused_batch_pir_kernel_transposed_8_param_1];
	cvta.to.global.u64 	%rd39, %rd344;
	ld.global.u32 	%r6749, [%rd39+968];
	xor.b32  	%r27257, %r27257, %r6749;
$L__BB8_40:
	@%p30 bra 	$L__BB8_42;
	ld.param.u64 	%rd345, [fused_batch_pir_kernel_transposed_8_param_1];
	cvta.to.global.u64 	%rd40, %rd345;
	ld.global.u32 	%r6750, [%rd40+972];
	xor.b32  	%r27256, %r27256, %r6750;
$L__BB8_42:
	ld.param.u32 	%r26404, [fused_batch_pir_kernel_transposed_8_param_4];
	mov.u32 	%r6752, %ctaid.x;
	shl.b32 	%r6753, %r6752, 11;
	mov.u32 	%r6754, %tid.x;
	and.b32  	%r6755, %r6754, 31;
	or.b32  	%r6756, %r6753, %r6755;
	shl.b32 	%r6757, %r6754, 3;
	and.b32  	%r6758, %r6757, 7936;
	add.s32 	%r6759, %r27217, %r6758;
	add.s32 	%r6760, %r6756, %r6759;
	setp.ge.s32 	%p34, %r6760, %r26404;
	mov.b32 	%r27280, 0;
	mov.u32 	%r27281, %r27280;
	mov.u32 	%r27282, %r27280;
	mov.u32 	%r27283, %r27280;
	@%p34 bra 	$L__BB8_56;
	ld.param.u64 	%rd346, [fused_batch_pir_kernel_transposed_8_param_1];
	cvta.to.global.u64 	%rd41, %rd346;
	ld.global.u8 	%rs178, [%rd41+993];
	max.u16 	%rs179, %rs178, 11;
	cvt.u32.u16 	%r6761, %rs179;
	add.s32 	%r27271, %r6761, -11;
	ld.shared.v2.u32 	{%r27283, %r27282}, [s_mem+98728];
	ld.shared.v2.u32 	{%r27281, %r27280}, [s_mem+98736];
	ld.shared.u8 	%rs387, [s_mem+98744];
	cvt.u32.u16 	%r950, %rs178;
	setp.ge.u32 	%p35, %r27271, %r950;
	@%p35 bra 	$L__BB8_48;
	mov.u16 	%rs385, %rs387;
$L__BB8_45:
	ld.const.u32 	%r6762, [CHACHA_CONSTANTS];
	add.s32 	%r6763, %r6762, %r27283;
	shf.l.wrap.b32 	%r6764, %r6763, %r6763, 16;
	add.s32 	%r6765, %r27283, %r6764;
	xor.b32  	%r6766, %r27283, %r6765;
	shf.l.wrap.b32 	%r6767, %r6766, %r6766, 12;
	add.s32 	%r6768, %r6763, %r6767;
	xor.b32  	%r6769, %r6764, %r6768;
	shf.l.wrap.b32 	%r6770, %r6769, %r6769, 8;
	add.s32 	%r6771, %r6765, %r6770;
	xor.b32  	%r6772, %r6767, %r6771;
	shf.l.wrap.b32 	%r6773, %r6772, %r6772, 7;
	ld.const.u32 	%r6774, [CHACHA_CONSTANTS+4];
	add.s32 	%r6775, %r6774, %r27282;
	shf.l.wrap.b32 	%r6776, %r6775, %r6775, 16;
	add.s32 	%r6777, %r27282, %r6776;
	xor.b32  	%r6778, %r27282, %r6777;
	shf.l.wrap.b32 	%r6779, %r6778, %r6778, 12;
	add.s32 	%r6780, %r6775, %r6779;
	xor.b32  	%r6781, %r6776, %r6780;
	shf.l.wrap.b32 	%r6782, %r6781, %r6781, 8;
	add.s32 	%r6783, %r6777, %r6782;
	xor.b32  	%r6784, %r6779, %r6783;
	shf.l.wrap.b32 	%r6785, %r6784, %r6784, 7;
	ld.const.u32 	%r6786, [CHACHA_CONSTANTS+8];
	add.s32 	%r6787, %r6786, %r27281;
	shf.l.wrap.b32 	%r6788, %r6787, %r6787, 16;
	add.s32 	%r6789, %r27281, %r6788;
	xor.b32  	%r6790, %r27281, %r6789;
	shf.l.wrap.b32 	%r6791, %r6790, %r6790, 12;
	add.s32 	%r6792, %r6787, %r6791;
	xor.b32  	%r6793, %r6788, %r6792;
	shf.l.wrap.b32 	%r6794, %r6793, %r6793, 8;
	add.s32 	%r6795, %r6789, %r6794;
	xor.b32  	%r6796, %r6791, %r6795;
	shf.l.wrap.b32 	%r6797, %r6796, %r6796, 7;
	ld.const.u32 	%r6798, [CHACHA_CONSTANTS+12];
	add.s32 	%r6799, %r6798, %r27280;
	shf.l.wrap.b32 	%r6800, %r6799, %r6799, 16;
	add.s32 	%r6801, %r27280, %r6800;
	xor.b32  	%r6802, %r27280, %r6801;
	shf.l.wrap.b32 	%r6803, %r6802, %r6802, 12;
	add.s32 	%r6804, %r6799, %r6803;
	xor.b32  	%r6805, %r6800, %r6804;
	shf.l.wrap.b32 	%r6806, %r6805, %r6805, 8;
	add.s32 	%r6807, %r6801, %r6806;
	xor.b32  	%r6808, %r6803, %r6807;
	shf.l.wrap.b32 	%r6809, %r6808, %r6808, 7;
	add.s32 	%r6810, %r6768, %r6785;
	xor.b32  	%r6811, %r6806, %r6810;
	shf.l.wrap.b32 	%r6812, %r6811, %r6811, 16;
	add.s32 	%r6813, %r6795, %r6812;
	xor.b32  	%r6814, %r6785, %r6813;
	shf.l.wrap.b32 	%r6815, %r6814, %r6814, 12;
	add.s32 	%r6816, %r6810, %r6815;
	xor.b32  	%r6817, %r6812, %r6816;
	shf.l.wrap.b32 	%r6818, %r6817, %r6817, 8;
	add.s32 	%r6819, %r6813, %r6818;
	xor.b32  	%r6820, %r6815, %r6819;
	shf.l.wrap.b32 	%r6821, %r6820, %r6820, 7;
	add.s32 	%r6822, %r6780, %r6797;
	xor.b32  	%r6823, %r6770, %r6822;
	shf.l.wrap.b32 	%r6824, %r6823, %r6823, 16;
	add.s32 	%r6825, %r6807, %r6824;
	xor.b32  	%r6826, %r6797, %r6825;
	shf.l.wrap.b32 	%r6827, %r6826, %r6826, 12;
	add.s32 	%r6828, %r6822, %r6827;
	xor.b32  	%r6829, %r6824, %r6828;
	shf.l.wrap.b32 	%r6830, %r6829, %r6829, 8;
	add.s32 	%r6831, %r6825, %r6830;
	xor.b32  	%r6832, %r6827, %r6831;
	shf.l.wrap.b32 	%r6833, %r6832, %r6832, 7;
	add.s32 	%r6834, %r6792, %r6809;
	xor.b32  	%r6835, %r6782, %r6834;
	shf.l.wrap.b32 	%r6836, %r6835, %r6835, 16;
	add.s32 	%r6837, %r6771, %r6836;
	xor.b32  	%r6838, %r6809, %r6837;
	shf.l.wrap.b32 	%r6839, %r6838, %r6838, 12;
	add.s32 	%r6840, %r6834, %r6839;
	xor.b32  	%r6841, %r6836, %r6840;
	shf.l.wrap.b32 	%r6842, %r6841, %r6841, 8;
	add.s32 	%r6843, %r6837, %r6842;
	xor.b32  	%r6844, %r6839, %r6843;
	shf.l.wrap.b32 	%r6845, %r6844, %r6844, 7;
	add.s32 	%r6846, %r6804, %r6773;
	xor.b32  	%r6847, %r6794, %r6846;
	shf.l.wrap.b32 	%r6848, %r6847, %r6847, 16;
	add.s32 	%r6849, %r6783, %r6848;
	xor.b32  	%r6850, %r6773, %r6849;
	shf.l.wrap.b32 	%r6851, %r6850, %r6850, 12;
	add.s32 	%r6852, %r6846, %r6851;
	xor.b32  	%r6853, %r6848, %r6852;
	shf.l.wrap.b32 	%r6854, %r6853, %r6853, 8;
	add.s32 	%r6855, %r6849, %r6854;
	xor.b32  	%r6856, %r6851, %r6855;
	shf.l.wrap.b32 	%r6857, %r6856, %r6856, 7;
	add.s32 	%r6858, %r6816, %r6857;
	xor.b32  	%r6859, %r6830, %r6858;
	shf.l.wrap.b32 	%r6860, %r6859, %r6859, 16;
	add.s32 	%r6861, %r6843, %r6860;
	xor.b32  	%r6862, %r6857, %r6861;
	shf.l.wrap.b32 	%r6863, %r6862, %r6862, 12;
	add.s32 	%r6864, %r6858, %r6863;
	xor.b32  	%r6865, %r6860, %r6864;
	shf.l.wrap.b32 	%r6866, %r6865, %r6865, 8;
	add.s32 	%r6867, %r6861, %r6866;
	xor.b32  	%r6868, %r6863, %r6867;
	shf.l.wrap.b32 	%r6869, %r6868, %r6868, 7;
	add.s32 	%r6870, %r6828, %r6821;
	xor.b32  	%r6871, %r6842, %r6870;
	shf.l.wrap.b32 	%r6872, %r6871, %r6871, 16;
	add.s32 	%r6873, %r6855, %r6872;
	xor.b32  	%r6874, %r6821, %r6873;
	shf.l.wrap.b32 	%r6875, %r6874, %r6874, 12;
	add.s32 	%r6876, %r6870, %r6875;
	xor.b32  	%r6877, %r6872, %r6876;
	shf.l.wrap.b32 	%r6878, %r6877, %r6877, 8;
	add.s32 	%r6879, %r6873, %r6878;
	xor.b32  	%r6880, %r6875, %r6879;
	shf.l.wrap.b32 	%r6881, %r6880, %r6880, 7;
	add.s32 	%r6882, %r6840, %r6833;
	xor.b32  	%r6883, %r6854, %r6882;
	shf.l.wrap.b32 	%r6884, %r6883, %r6883, 16;
	add.s32 	%r6885, %r6819, %r6884;
	xor.b32  	%r6886, %r6833, %r6885;
	shf.l.wrap.b32 	%r6887, %r6886, %r6886, 12;
	add.s32 	%r6888, %r6882, %r6887;
	xor.b32  	%r6889, %r6884, %r6888;
	shf.l.wrap.b32 	%r6890, %r6889, %r6889, 8;
	add.s32 	%r6891, %r6885, %r6890;
	xor.b32  	%r6892, %r6887, %r6891;
	shf.l.wrap.b32 	%r6893, %r6892, %r6892, 7;
	add.s32 	%r6894, %r6852, %r6845;
	xor.b32  	%r6895, %r6818, %r6894;
	shf.l.wrap.b32 	%r6896, %r6895, %r6895, 16;
	add.s32 	%r6897, %r6831, %r6896;
	xor.b32  	%r6898, %r6845, %r6897;
	shf.l.wrap.b32 	%r6899, %r6898, %r6898, 12;
	add.s32 	%r6900, %r6894, %r6899;
	xor.b32  	%r6901, %r6896, %r6900;
	shf.l.wrap.b32 	%r6902, %r6901, %r6901, 8;
	add.s32 	%r6903, %r6897, %r6902;
	xor.b32  	%r6904, %r6899, %r6903;
	shf.l.wrap.b32 	%r6905, %r6904, %r6904, 7;
	add.s32 	%r6906, %r6864, %r6881;
	xor.b32  	%r6907, %r6902, %r6906;
	shf.l.wrap.b32 	%r6908, %r6907, %r6907, 16;
	add.s32 	%r6909, %r6891, %r6908;
	xor.b32  	%r6910, %r6881, %r6909;
	shf.l.wrap.b32 	%r6911, %r6910, %r6910, 12;
	add.s32 	%r6912, %r6906, %r6911;
	xor.b32  	%r6913, %r6908, %r6912;
	shf.l.wrap.b32 	%r6914, %r6913, %r6913, 8;
	add.s32 	%r6915, %r6909, %r6914;
	xor.b32  	%r6916, %r6911, %r6915;
	shf.l.wrap.b32 	%r6917, %r6916, %r6916, 7;
	add.s32 	%r6918, %r6876, %r6893;
	xor.b32  	%r6919, %r6866, %r6918;
	shf.l.wrap.b32 	%r6920, %r6919, %r6919, 16;
	add.s32 	%r6921, %r6903, %r6920;
	xor.b32  	%r6922, %r6893, %r6921;
	shf.l.wrap.b32 	%r6923, %r6922, %r6922, 12;
	add.s32 	%r6924, %r6918, %r6923;
	xor.b32  	%r6925, %r6920, %r6924;
	shf.l.wrap.b32 	%r6926, %r6925, %r6925, 8;
	add.s32 	%r6927, %r6921, %r6926;
	xor.b32  	%r6928, %r6923, %r6927;
	shf.l.wrap.b32 	%r6929, %r6928, %r6928, 7;
	add.s32 	%r6930, %r6888, %r6905;
	xor.b32  	%r6931, %r6878, %r6930;
	shf.l.wrap.b32 	%r6932, %r6931, %r6931, 16;
	add.s32 	%r6933, %r6867, %r6932;
	xor.b32  	%r6934, %r6905, %r6933;
	shf.l.wrap.b32 	%r6935, %r6934, %r6934, 12;
	add.s32 	%r6936, %r6930, %r6935;
	xor.b32  	%r6937, %r6932, %r6936;
	shf.l.wrap.b32 	%r6938, %r6937, %r6937, 8;
	add.s32 	%r6939, %r6933, %r6938;
	xor.b32  	%r6940, %r6935, %r6939;
	shf.l.wrap.b32 	%r6941, %r6940, %r6940, 7;
	add.s32 	%r6942, %r6900, %r6869;
	xor.b32  	%r6943, %r6890, %r6942;
	shf.l.wrap.b32 	%r6944, %r6943, %r6943, 16;
	add.s32 	%r6945, %r6879, %r6944;
	xor.b32  	%r6946, %r6869, %r6945;
	shf.l.wrap.b32 	%r6947, %r6946, %r6946, 12;
	add.s32 	%r6948, %r6942, %r6947;
	xor.b32  	%r6949, %r6944, %r6948;
	shf.l.wrap.b32 	%r6950, %r6949, %r6949, 8;
	add.s32 	%r6951, %r6945, %r6950;
	xor.b32  	%r6952, %r6947, %r6951;
	shf.l.wrap.b32 	%r6953, %r6952, %r6952, 7;
	add.s32 	%r6954, %r6912, %r6953;
	xor.b32  	%r6955, %r6926, %r6954;
	shf.l.wrap.b32 	%r6956, %r6955, %r6955, 16;
	add.s32 	%r6957, %r6939, %r6956;
	xor.b32  	%r6958, %r6953, %r6957;
	shf.l.wrap.b32 	%r6959, %r6958, %r6958, 12;
	add.s32 	%r6960, %r6954, %r6959;
	xor.b32  	%r6961, %r6956, %r6960;
	shf.l.wrap.b32 	%r6962, %r6961, %r6961, 8;
	add.s32 	%r6963, %r6957, %r6962;
	xor.b32  	%r6964, %r6959, %r6963;
	shf.l.wrap.b32 	%r6965, %r6964, %r6964, 7;
	add.s32 	%r6966, %r6924, %r6917;
	xor.b32  	%r6967, %r6938, %r6966;
	shf.l.wrap.b32 	%r6968, %r6967, %r6967, 16;
	add.s32 	%r6969, %r6951, %r6968;
	xor.b32  	%r6970, %r6917, %r6969;
	shf.l.wrap.b32 	%r6971, %r6970, %r6970, 12;
	add.s32 	%r6972, %r6966, %r6971;
	xor.b32  	%r6973, %r6968, %r6972;
	shf.l.wrap.b32 	%r6974, %r6973, %r6973, 8;
	add.s32 	%r6975, %r6969, %r6974;
	xor.b32  	%r6976, %r6971, %r6975;
	shf.l.wrap.b32 	%r6977, %r6976, %r6976, 7;
	add.s32 	%r6978, %r6936, %r6929;
	xor.b32  	%r6979, %r6950, %r6978;
	shf.l.wrap.b32 	%r6980, %r6979, %r6979, 16;
	add.s32 	%r6981, %r6915, %r6980;
	xor.b32  	%r6982, %r6929, %r6981;
	shf.l.wrap.b32 	%r6983, %r6982, %r6982, 12;
	add.s32 	%r6984, %r6978, %r6983;
	xor.b32  	%r6985, %r6980, %r6984;
	shf.l.wrap.b32 	%r6986, %r6985, %r6985, 8;
	add.s32 	%r6987, %r6981, %r6986;
	xor.b32  	%r6988, %r6983, %r6987;
	shf.l.wrap.b32 	%r6989, %r6988, %r6988, 7;
	add.s32 	%r6990, %r6948, %r6941;
	xor.b32  	%r6991, %r6914, %r6990;
	shf.l.wrap.b32 	%r6992, %r6991, %r6991, 16;
	add.s32 	%r6993, %r6927, %r6992;
	xor.b32  	%r6994, %r6941, %r6993;
	shf.l.wrap.b32 	%r6995, %r6994, %r6994, 12;
	add.s32 	%r6996, %r6990, %r6995;
	xor.b32  	%r6997, %r6992, %r6996;
	shf.l.wrap.b32 	%r6998, %r6997, %r6997, 8;
	add.s32 	%r6999, %r6993, %r6998;
	xor.b32  	%r7000, %r6995, %r6999;
	shf.l.wrap.b32 	%r7001, %r7000, %r7000, 7;
	add.s32 	%r7002, %r6960, %r6977;
	xor.b32  	%r7003, %r6998, %r7002;
	shf.l.wrap.b32 	%r7004, %r7003, %r7003, 16;
	add.s32 	%r7005, %r6987, %r7004;
	xor.b32  	%r7006, %r6977, %r7005;
	shf.l.wrap.b32 	%r7007, %r7006, %r7006, 12;
	add.s32 	%r7008, %r7002, %r7007;
	xor.b32  	%r7009, %r7004, %r7008;
	shf.l.wrap.b32 	%r7010, %r7009, %r7009, 8;
	add.s32 	%r7011, %r7005, %r7010;
	xor.b32  	%r7012, %r7007, %r7011;
	shf.l.wrap.b32 	%r7013, %r7012, %r7012, 7;
	add.s32 	%r7014, %r6972, %r6989;
	xor.b32  	%r7015, %r6962, %r7014;
	shf.l.wrap.b32 	%r7016, %r7015, %r7015, 16;
	add.s32 	%r7017, %r6999, %r7016;
	xor.b32  	%r7018, %r6989, %r7017;
	shf.l.wrap.b32 	%r7019, %r7018, %r7018, 12;
	add.s32 	%r7020, %r7014, %r7019;
	xor.b32  	%r7021, %r7016, %r7020;
	shf.l.wrap.b32 	%r7022, %r7021, %r7021, 8;
	add.s32 	%r7023, %r7017, %r7022;
	xor.b32  	%r7024, %r7019, %r7023;
	shf.l.wrap.b32 	%r7025, %r7024, %r7024, 7;
	add.s32 	%r7026, %r6984, %r7001;
	xor.b32  	%r7027, %r6974, %r7026;
	shf.l.wrap.b32 	%r7028, %r7027, %r7027, 16;
	add.s32 	%r7029, %r6963, %r7028;
	xor.b32  	%r7030, %r7001, %r7029;
	shf.l.wrap.b32 	%r7031, %r7030, %r7030, 12;
	add.s32 	%r7032, %r7026, %r7031;
	xor.b32  	%r7033, %r7028, %r7032;
	shf.l.wrap.b32 	%r7034, %r7033, %r7033, 8;
	add.s32 	%r7035, %r7029, %r7034;
	xor.b32  	%r7036, %r7031, %r7035;
	shf.l.wrap.b32 	%r7037, %r7036, %r7036, 7;
	add.s32 	%r7038, %r6996, %r6965;
	xor.b32  	%r7039, %r6986, %r7038;
	shf.l.wrap.b32 	%r7040, %r7039, %r7039, 16;
	add.s32 	%r7041, %r6975, %r7040;
	xor.b32  	%r7042, %r6965, %r7041;
	shf.l.wrap.b32 	%r7043, %r7042, %r7042, 12;
	add.s32 	%r7044, %r7038, %r7043;
	xor.b32  	%r7045, %r7040, %r7044;
	shf.l.wrap.b32 	%r7046, %r7045, %r7045, 8;
	add.s32 	%r7047, %r7041, %r7046;
	xor.b32  	%r7048, %r7043, %r7047;
	shf.l.wrap.b32 	%r7049, %r7048, %r7048, 7;
	add.s32 	%r7050, %r7008, %r7049;
	xor.b32  	%r7051, %r7022, %r7050;
	shf.l.wrap.b32 	%r7052, %r7051, %r7051, 16;
	add.s32 	%r7053, %r7035, %r7052;
	xor.b32  	%r7054, %r7049, %r7053;
	shf.l.wrap.b32 	%r7055, %r7054, %r7054, 12;
	add.s32 	%r7056, %r7050, %r7055;
	xor.b32  	%r7057, %r7052, %r7056;
	shf.l.wrap.b32 	%r7058, %r7057, %r7057, 8;
	add.s32 	%r7059, %r7053, %r7058;
	xor.b32  	%r7060, %r7055, %r7059;
	shf.l.wrap.b32 	%r7061, %r7060, %r7060, 7;
	add.s32 	%r7062, %r7020, %r7013;
	xor.b32  	%r7063, %r7034, %r7062;
	shf.l.wrap.b32 	%r7064, %r7063, %r7063, 16;
	add.s32 	%r7065, %r7047, %r7064;
	xor.b32  	%r7066, %r7013, %r7065;
	shf.l.wrap.b32 	%r7067, %r7066, %r7066, 12;
	add.s32 	%r7068, %r7062, %r7067;
	xor.b32  	%r7069, %r7064, %r7068;
	shf.l.wrap.b32 	%r7070, %r7069, %r7069, 8;
	add.s32 	%r7071, %r7065, %r7070;
	xor.b32  	%r7072, %r7067, %r7071;
	shf.l.wrap.b32 	%r7073, %r7072, %r7072, 7;
	add.s32 	%r7074, %r7032, %r7025;
	xor.b32  	%r7075, %r7046, %r7074;
	shf.l.wrap.b32 	%r7076, %r7075, %r7075, 16;
	add.s32 	%r7077, %r7011, %r7076;
	xor.b32  	%r7078, %r7025, %r7077;
	shf.l.wrap.b32 	%r7079, %r7078, %r7078, 12;
	add.s32 	%r7080, %r7074, %r7079;
	xor.b32  	%r7081, %r7076, %r7080;
	shf.l.wrap.b32 	%r7082, %r7081, %r7081, 8;
	add.s32 	%r7083, %r7077, %r7082;
	xor.b32  	%r7084, %r7079, %r7083;
	shf.l.wrap.b32 	%r7085, %r7084, %r7084, 7;
	add.s32 	%r7086, %r7044, %r7037;
	xor.b32  	%r7087, %r7010, %r7086;
	shf.l.wrap.b32 	%r7088, %r7087, %r7087, 16;
	add.s32 	%r7089, %r7023, %r7088;
	xor.b32  	%r7090, %r7037, %r7089;
	shf.l.wrap.b32 	%r7091, %r7090, %r7090, 12;
	add.s32 	%r7092, %r7086, %r7091;
	xor.b32  	%r7093, %r7088, %r7092;
	shf.l.wrap.b32 	%r7094, %r7093, %r7093, 8;
	add.s32 	%r7095, %r7089, %r7094;
	xor.b32  	%r7096, %r7091, %r7095;
	shf.l.wrap.b32 	%r7097, %r7096, %r7096, 7;
	add.s32 	%r7098, %r7056, %r7073;
	xor.b32  	%r7099, %r7094, %r7098;
	shf.l.wrap.b32 	%r7100, %r7099, %r7099, 16;
	add.s32 	%r7101, %r7083, %r7100;
	xor.b32  	%r7102, %r7073, %r7101;
	shf.l.wrap.b32 	%r7103, %r7102, %r7102, 12;
	add.s32 	%r7104, %r7098, %r7103;
	xor.b32  	%r7105, %r7100, %r7104;
	shf.l.wrap.b32 	%r7106, %r7105, %r7105, 8;
	add.s32 	%r7107, %r7101, %r7106;
	xor.b32  	%r7108, %r7103, %r7107;
	shf.l.wrap.b32 	%r7109, %r7108, %r7108, 7;
	add.s32 	%r7110, %r7068, %r7085;
	xor.b32  	%r7111, %r7058, %r7110;
	shf.l.wrap.b32 	%r7112, %r7111, %r7111, 16;
	add.s32 	%r7113, %r7095, %r7112;
	xor.b32  	%r7114, %r7085, %r7113;
	shf.l.wrap.b32 	%r7115, %r7114, %r7114, 12;
	add.s32 	%r7116, %r7110, %r7115;
	xor.b32  	%r7117, %r7112, %r7116;
	shf.l.wrap.b32 	%r7118, %r7117, %r7117, 8;
	add.s32 	%r7119, %r7113, %r7118;
	xor.b32  	%r7120, %r7115, %r7119;
	shf.l.wrap.b32 	%r7121, %r7120, %r7120, 7;
	add.s32 	%r7122, %r7080, %r7097;
	xor.b32  	%r7123, %r7070, %r7122;
	shf.l.wrap.b32 	%r7124, %r7123, %r7123, 16;
	add.s32 	%r7125, %r7059, %r7124;
	xor.b32  	%r7126, %r7097, %r7125;
	shf.l.wrap.b32 	%r7127, %r7126, %r7126, 12;
	add.s32 	%r7128, %r7122, %r7127;
	xor.b32  	%r7129, %r7124, %r7128;
	shf.l.wrap.b32 	%r7130, %r7129, %r7129, 8;
	add.s32 	%r7131, %r7125, %r7130;
	xor.b32  	%r7132, %r7127, %r7131;
	shf.l.wrap.b32 	%r7133, %r7132, %r7132, 7;
	add.s32 	%r7134, %r7092, %r7061;
	xor.b32  	%r7135, %r7082, %r7134;
	shf.l.wrap.b32 	%r7136, %r7135, %r7135, 16;
	add.s32 	%r7137, %r7071, %r7136;
	xor.b32  	%r7138, %r7061, %r7137;
	shf.l.wrap.b32 	%r7139, %r7138, %r7138, 12;
	add.s32 	%r7140, %r7134, %r7139;
	xor.b32  	%r7141, %r7136, %r7140;
	shf.l.wrap.b32 	%r7142, %r7141, %r7141, 8;
	add.s32 	%r7143, %r7137, %r7142;
	xor.b32  	%r7144, %r7139, %r7143;
	shf.l.wrap.b32 	%r7145, %r7144, %r7144, 7;
	add.s32 	%r27275, %r6762, %r7104;
	add.s32 	%r27274, %r6774, %r7116;
	add.s32 	%r27273, %r6786, %r7128;
	add.s32 	%r27272, %r6798, %r7140;
	add.s32 	%r27276, %r27283, %r7145;
	add.s32 	%r27277, %r27282, %r7109;
	add.s32 	%r27278, %r27281, %r7121;
	add.s32 	%r27279, %r27280, %r7133;
	xor.b32  	%r7146, %r6763, 1;
	shf.l.wrap.b32 	%r7147, %r6763, %r7146, 16;
	add.s32 	%r7148, %r27283, %r7147;
	xor.b32  	%r7149, %r27283, %r7148;
	shf.l.wrap.b32 	%r7150, %r7149, %r7149, 12;
	add.s32 	%r7151, %r6763, %r7150;
	xor.b32  	%r7152, %r7147, %r7151;
	shf.l.wrap.b32 	%r7153, %r7152, %r7152, 8;
	add.s32 	%r7154, %r7148, %r7153;
	xor.b32  	%r7155, %r7150, %r7154;
	shf.l.wrap.b32 	%r7156, %r7155, %r7155, 7;
	add.s32 	%r7157, %r7151, %r6785;
	xor.b32  	%r7158, %r6806, %r7157;
	shf.l.wrap.b32 	%r7159, %r7158, %r7158, 16;
	add.s32 	%r7160, %r6795, %r7159;
	xor.b32  	%r7161, %r6785, %r7160;
	shf.l.wrap.b32 	%r7162, %r7161, %r7161, 12;
	add.s32 	%r7163, %r7157, %r7162;
	xor.b32  	%r7164, %r7159, %r7163;
	shf.l.wrap.b32 	%r7165, %r7164, %r7164, 8;
	add.s32 	%r7166, %r7160, %r7165;
	xor.b32  	%r7167, %r7162, %r7166;
	shf.l.wrap.b32 	%r7168, %r7167, %r7167, 7;
	xor.b32  	%r7169, %r7153, %r6822;
	shf.l.wrap.b32 	%r7170, %r7169, %r7169, 16;
	add.s32 	%r7171, %r6807, %r7170;
	xor.b32  	%r7172, %r6797, %r7171;
	shf.l.wrap.b32 	%r7173, %r7172, %r7172, 12;
	add.s32 	%r7174, %r6822, %r7173;
	xor.b32  	%r7175, %r7170, %r7174;
	shf.l.wrap.b32 	%r7176, %r7175, %r7175, 8;
	add.s32 	%r7177, %r7171, %r7176;
	xor.b32  	%r7178, %r7173, %r7177;
	shf.l.wrap.b32 	%r7179, %r7178, %r7178, 7;
	add.s32 	%r7180, %r7154, %r6836;
	xor.b32  	%r7181, %r6809, %r7180;
	shf.l.wrap.b32 	%r7182, %r7181, %r7181, 12;
	add.s32 	%r7183, %r6834, %r7182;
	xor.b32  	%r7184, %r6836, %r7183;
	shf.l.wrap.b32 	%r7185, %r7184, %r7184, 8;
	add.s32 	%r7186, %r7180, %r7185;
	xor.b32  	%r7187, %r7182, %r7186;
	shf.l.wrap.b32 	%r7188, %r7187, %r7187, 7;
	add.s32 	%r7189, %r6804, %r7156;
	xor.b32  	%r7190, %r6794, %r7189;
	shf.l.wrap.b32 	%r7191, %r7190, %r7190, 16;
	add.s32 	%r7192, %r6783, %r7191;
	xor.b32  	%r7193, %r7156, %r7192;
	shf.l.wrap.b32 	%r7194, %r7193, %r7193, 12;
	add.s32 	%r7195, %r7189, %r7194;
	xor.b32  	%r7196, %r7191, %r7195;
	shf.l.wrap.b32 	%r7197, %r7196, %r7196, 8;
	add.s32 	%r7198, %r7192, %r7197;
	xor.b32  	%r7199, %r7194, %r7198;
	shf.l.wrap.b32 	%r7200, %r7199, %r7199, 7;
	add.s32 	%r7201, %r7163, %r7200;
	xor.b32  	%r7202, %r7176, %r7201;
	shf.l.wrap.b32 	%r7203, %r7202, %r7202, 16;
	add.s32 	%r7204, %r7186, %r7203;
	xor.b32  	%r7205, %r7200, %r7204;
	shf.l.wrap.b32 	%r7206, %r7205, %r7205, 12;
	add.s32 	%r7207, %r7201, %r7206;
	xor.b32  	%r7208, %r7203, %r7207;
	shf.l.wrap.b32 	%r7209, %r7208, %r7208, 8;
	add.s32 	%r7210, %r7204, %r7209;
	xor.b32  	%r7211, %r7206, %r7210;
	shf.l.wrap.b32 	%r7212, %r7211, %r7211, 7;
	add.s32 	%r7213, %r7174, %r7168;
	xor.b32  	%r7214, %r7185, %r7213;
	shf.l.wrap.b32 	%r7215, %r7214, %r7214, 16;
	add.s32 	%r7216, %r7198, %r7215;
	xor.b32  	%r7217, %r7168, %r7216;
	shf.l.wrap.b32 	%r7218, %r7217, %r7217, 12;
	add.s32 	%r7219, %r7213, %r7218;
	xor.b32  	%r7220, %r7215, %r7219;
	shf.l.wrap.b32 	%r7221, %r7220, %r7220, 8;
	add.s32 	%r7222, %r7216, %r7221;
	xor.b32  	%r7223, %r7218, %r7222;
	shf.l.wrap.b32 	%r7224, %r7223, %r7223, 7;
	add.s32 	%r7225, %r7183, %r7179;
	xor.b32  	%r7226, %r7197, %r7225;
	shf.l.wrap.b32 	%r7227, %r7226, %r7226, 16;
	add.s32 	%r7228, %r7166, %r7227;
	xor.b32  	%r7229, %r7179, %r7228;
	shf.l.wrap.b32 	%r7230, %r7229, %r7229, 12;
	add.s32 	%r7231, %r7225, %r7230;
	xor.b32  	%r7232, %r7227, %r7231;
	shf.l.wrap.b32 	%r7233, %r7232, %r7232, 8;
	add.s32 	%r7234, %r7228, %r7233;
	xor.b32  	%r7235, %r7230, %r7234;
	shf.l.wrap.b32 	%r7236, %r7235, %r7235, 7;
	add.s32 	%r7237, %r7195, %r7188;
	xor.b32  	%r7238, %r7165, %r7237;
	shf.l.wrap.b32 	%r7239, %r7238, %r7238, 16;
	add.s32 	%r7240, %r7177, %r7239;
	xor.b32  	%r7241, %r7188, %r7240;
	shf.l.wrap.b32 	%r7242, %r7241, %r7241, 12;
	add.s32 	%r7243, %r7237, %r7242;
	xor.b32  	%r7244, %r7239, %r7243;
	shf.l.wrap.b32 	%r7245, %r7244, %r7244, 8;
	add.s32 	%r7246, %r7240, %r7245;
	xor.b32  	%r7247, %r7242, %r7246;
	shf.l.wrap.b32 	%r7248, %r7247, %r7247, 7;
	add.s32 	%r7249, %r7207, %r7224;
	xor.b32  	%r7250, %r7245, %r7249;
	shf.l.wrap.b32 	%r7251, %r7250, %r7250, 16;
	add.s32 	%r7252, %r7234, %r7251;
	xor.b32  	%r7253, %r7224, %r7252;
	shf.l.wrap.b32 	%r7254, %r7253, %r7253, 12;
	add.s32 	%r7255, %r7249, %r7254;
	xor.b32  	%r7256, %r7251, %r7255;
	shf.l.wrap.b32 	%r7257, %r7256, %r7256, 8;
	add.s32 	%r7258, %r7252, %r7257;
	xor.b32  	%r7259, %r7254, %r7258;
	shf.l.wrap.b32 	%r7260, %r7259, %r7259, 7;
	add.s32 	%r7261, %r7219, %r7236;
	xor.b32  	%r7262, %r7209, %r7261;
	shf.l.wrap.b32 	%r7263, %r7262, %r7262, 16;
	add.s32 	%r7264, %r7246, %r7263;
	xor.b32  	%r7265, %r7236, %r7264;
	shf.l.wrap.b32 	%r7266, %r7265, %r7265, 12;
	add.s32 	%r7267, %r7261, %r7266;
	xor.b32  	%r7268, %r7263, %r7267;
	shf.l.wrap.b32 	%r7269, %r7268, %r7268, 8;
	add.s32 	%r7270, %r7264, %r7269;
	xor.b32  	%r7271, %r7266, %r7270;
	shf.l.wrap.b32 	%r7272, %r7271, %r7271, 7;
	add.s32 	%r7273, %r7231, %r7248;
	xor.b32  	%r7274, %r7221, %r7273;
	shf.l.wrap.b32 	%r7275, %r7274, %r7274, 16;
	add.s32 	%r7276, %r7210, %r7275;
	xor.b32  	%r7277, %r7248, %r7276;
	shf.l.wrap.b32 	%r7278, %r7277, %r7277, 12;
	add.s32 	%r7279, %r7273, %r7278;
	xor.b32  	%r7280, %r7275, %r7279;
	shf.l.wrap.b32 	%r7281, %r7280, %r7280, 8;
	add.s32 	%r7282, %r7276, %r7281;
	xor.b32  	%r7283, %r7278, %r7282;
	shf.l.wrap.b32 	%r7284, %r7283, %r7283, 7;
	add.s32 	%r7285, %r7243, %r7212;
	xor.b32  	%r7286, %r7233, %r7285;
	shf.l.wrap.b32 	%r7287, %r7286, %r7286, 16;
	add.s32 	%r7288, %r7222, %r7287;
	xor.b32  	%r7289, %r7212, %r7288;
	shf.l.wrap.b32 	%r7290, %r7289, %r7289, 12;
	add.s32 	%r7291, %r7285, %r7290;
	xor.b32  	%r7292, %r7287, %r7291;
	shf.l.wrap.b32 	%r7293, %r7292, %r7292, 8;
	add.s32 	%r7294, %r7288, %r7293;
	xor.b32  	%r7295, %r7290, %r7294;
	shf.l.wrap.b32 	%r7296, %r7295, %r7295, 7;
	add.s32 	%r7297, %r7255, %r7296;
	xor.b32  	%r7298, %r7269, %r7297;
	shf.l.wrap.b32 	%r7299, %r7298, %r7298, 16;
	add.s32 	%r7300, %r7282, %r7299;
	xor.b32  	%r7301, %r7296, %r7300;
	shf.l.wrap.b32 	%r7302, %r7301, %r7301, 12;
	add.s32 	%r7303, %r7297, %r7302;
	xor.b32  	%r7304, %r7299, %r7303;
	shf.l.wrap.b32 	%r7305, %r7304, %r7304, 8;
	add.s32 	%r7306, %r7300, %r7305;
	xor.b32  	%r7307, %r7302, %r7306;
	shf.l.wrap.b32 	%r7308, %r7307, %r7307, 7;
	add.s32 	%r7309, %r7267, %r7260;
	xor.b32  	%r7310, %r7281, %r7309;
	shf.l.wrap.b32 	%r7311, %r7310, %r7310, 16;
	add.s32 	%r7312, %r7294, %r7311;
	xor.b32  	%r7313, %r7260, %r7312;
	shf.l.wrap.b32 	%r7314, %r7313, %r7313, 12;
	add.s32 	%r7315, %r7309, %r7314;
	xor.b32  	%r7316, %r7311, %r7315;
	shf.l.wrap.b32 	%r7317, %r7316, %r7316, 8;
	add.s32 	%r7318, %r7312, %r7317;
	xor.b32  	%r7319, %r7314, %r7318;
	shf.l.wrap.b32 	%r7320, %r7319, %r7319, 7;
	add.s32 	%r7321, %r7279, %r7272;
	xor.b32  	%r7322, %r7293, %r7321;
	shf.l.wrap.b32 	%r7323, %r7322, %r7322, 16;
	add.s32 	%r7324, %r7258, %r7323;
	xor.b32  	%r7325, %r7272, %r7324;
	shf.l.wrap.b32 	%r7326, %r7325, %r7325, 12;
	add.s32 	%r7327, %r7321, %r7326;
	xor.b32  	%r7328, %r7323, %r7327;
	shf.l.wrap.b32 	%r7329, %r7328, %r7328, 8;
	add.s32 	%r7330, %r7324, %r7329;
	xor.b32  	%r7331, %r7326, %r7330;
	shf.l.wrap.b32 	%r7332, %r7331, %r7331, 7;
	add.s32 	%r7333, %r7291, %r7284;
	xor.b32  	%r7334, %r7257, %r7333;
	shf.l.wrap.b32 	%r7335, %r7334, %r7334, 16;
	add.s32 	%r7336, %r7270, %r7335;
	xor.b32  	%r7337, %r7284, %r7336;
	shf.l.wrap.b32 	%r7338, %r7337, %r7337, 12;
	add.s32 	%r7339, %r7333, %r7338;
	xor.b32  	%r7340, %r7335, %r7339;
	shf.l.wrap.b32 	%r7341, %r7340, %r7340, 8;
	add.s32 	%r7342, %r7336, %r7341;
	xor.b32  	%r7343, %r7338, %r7342;
	shf.l.wrap.b32 	%r7344, %r7343, %r7343, 7;
	add.s32 	%r7345, %r7303, %r7320;
	xor.b32  	%r7346, %r7341, %r7345;
	shf.l.wrap.b32 	%r7347, %r7346, %r7346, 16;
	add.s32 	%r7348, %r7330, %r7347;
	xor.b32  	%r7349, %r7320, %r7348;
	shf.l.wrap.b32 	%r7350, %r7349, %r7349, 12;
	add.s32 	%r7351, %r7345, %r7350;
	xor.b32  	%r7352, %r7347, %r7351;
	shf.l.wrap.b32 	%r7353, %r7352, %r7352, 8;
	add.s32 	%r7354, %r7348, %r7353;
	xor.b32  	%r7355, %r7350, %r7354;
	shf.l.wrap.b32 	%r7356, %r7355, %r7355, 7;
	add.s32 	%r7357, %r7315, %r7332;
	xor.b32  	%r7358, %r7305, %r7357;
	shf.l.wrap.b32 	%r7359, %r7358, %r7358, 16;
	add.s32 	%r7360, %r7342, %r7359;
	xor.b32  	%r7361, %r7332, %r7360;
	shf.l.wrap.b32 	%r7362, %r7361, %r7361, 12;
	add.s32 	%r7363, %r7357, %r7362;
	xor.b32  	%r7364, %r7359, %r7363;
	shf.l.wrap.b32 	%r7365, %r7364, %r7364, 8;
	add.s32 	%r7366, %r7360, %r7365;
	xor.b32  	%r7367, %r7362, %r7366;
	shf.l.wrap.b32 	%r7368, %r7367, %r7367, 7;
	add.s32 	%r7369, %r7327, %r7344;
	xor.b32  	%r7370, %r7317, %r7369;
	shf.l.wrap.b32 	%r7371, %r7370, %r7370, 16;
	add.s32 	%r7372, %r7306, %r7371;
	xor.b32  	%r7373, %r7344, %r7372;
	shf.l.wrap.b32 	%r7374, %r7373, %r7373, 12;
	add.s32 	%r7375, %r7369, %r7374;
	xor.b32  	%r7376, %r7371, %r7375;
	shf.l.wrap.b32 	%r7377, %r7376, %r7376, 8;
	add.s32 	%r7378, %r7372, %r7377;
	xor.b32  	%r7379, %r7374, %r7378;
	shf.l.wrap.b32 	%r7380, %r7379, %r7379, 7;
	add.s32 	%r7381, %r7339, %r7308;
	xor.b32  	%r7382, %r7329, %r7381;
	shf.l.wrap.b32 	%r7383, %r7382, %r7382, 16;
	add.s32 	%r7384, %r7318, %r7383;
	xor.b32  	%r7385, %r7308, %r7384;
	shf.l.wrap.b32 	%r7386, %r7385, %r7385, 12;
	add.s32 	%r7387, %r7381, %r7386;
	xor.b32  	%r7388, %r7383, %r7387;
	shf.l.wrap.b32 	%r7389, %r7388, %r7388, 8;
	add.s32 	%r7390, %r7384, %r7389;
	xor.b32  	%r7391, %r7386, %r7390;
	shf.l.wrap.b32 	%r7392, %r7391, %r7391, 7;
	add.s32 	%r7393, %r7351, %r7392;
	xor.b32  	%r7394, %r7365, %r7393;
	shf.l.wrap.b32 	%r7395, %r7394, %r7394, 16;
	add.s32 	%r7396, %r7378, %r7395;
	xor.b32  	%r7397, %r7392, %r7396;
	shf.l.wrap.b32 	%r7398, %r7397, %r7397, 12;
	add.s32 	%r7399, %r7393, %r7398;
	xor.b32  	%r7400, %r7395, %r7399;
	shf.l.wrap.b32 	%r7401, %r7400, %r7400, 8;
	add.s32 	%r7402, %r7363, %r7356;
	xor.b32  	%r7403, %r7377, %r7402;
	shf.l.wrap.b32 	%r7404, %r7403, %r7403, 16;
	add.s32 	%r7405, %r7390, %r7404;
	xor.b32  	%r7406, %r7356, %r7405;
	shf.l.wrap.b32 	%r7407, %r7406, %r7406, 12;
	add.s32 	%r7408, %r7402, %r7407;
	xor.b32  	%r7409, %r7404, %r7408;
	shf.l.wrap.b32 	%r7410, %r7409, %r7409, 8;
	add.s32 	%r7411, %r7405, %r7410;
	xor.b32  	%r7412, %r7407, %r7411;
	shf.l.wrap.b32 	%r7413, %r7412, %r7412, 7;
	add.s32 	%r7414, %r7375, %r7368;
	xor.b32  	%r7415, %r7389, %r7414;
	shf.l.wrap.b32 	%r7416, %r7415, %r7415, 16;
	add.s32 	%r7417, %r7354, %r7416;
	xor.b32  	%r7418, %r7368, %r7417;
	shf.l.wrap.b32 	%r7419, %r7418, %r7418, 12;
	add.s32 	%r7420, %r7414, %r7419;
	xor.b32  	%r7421, %r7416, %r7420;
	shf.l.wrap.b32 	%r7422, %r7421, %r7421, 8;
	add.s32 	%r7423, %r7417, %r7422;
	xor.b32  	%r7424, %r7419, %r7423;
	shf.l.wrap.b32 	%r7425, %r7424, %r7424, 7;
	add.s32 	%r7426, %r7387, %r7380;
	xor.b32  	%r7427, %r7353, %r7426;
	shf.l.wrap.b32 	%r7428, %r7427, %r7427, 16;
	add.s32 	%r7429, %r7366, %r7428;
	xor.b32  	%r7430, %r7380, %r7429;
	shf.l.wrap.b32 	%r7431, %r7430, %r7430, 12;
	add.s32 	%r7432, %r7426, %r7431;
	xor.b32  	%r7433, %r7428, %r7432;
	shf.l.wrap.b32 	%r7434, %r7433, %r7433, 8;
	add.s32 	%r7435, %r7429, %r7434;
	add.s32 	%r7436, %r7399, %r7413;
	xor.b32  	%r7437, %r7434, %r7436;
	shf.l.wrap.b32 	%r7438, %r7437, %r7437, 16;
	add.s32 	%r7439, %r7423, %r7438;
	xor.b32  	%r7440, %r7413, %r7439;
	shr.u32 	%r7441, %r7440, 20;
	add.s32 	%r7442, %r7436, %r7441;
	add.s32 	%r7443, %r7408, %r7425;
	xor.b32  	%r7444, %r7401, %r7443;
	shf.l.wrap.b32 	%r7445, %r7444, %r7444, 16;
	add.s32 	%r7446, %r7435, %r7445;
	xor.b32  	%r7447, %r7425, %r7446;
	shr.u32 	%r7448, %r7447, 20;
	add.s32 	%r7449, %r7443, %r7448;
	add.s32 	%r7450, %r6762, %r7442;
	add.s32 	%r7451, %r6774, %r7449;
	not.b32 	%r7452, %r27271;
	add.s32 	%r7453, %r950, %r7452;
	mov.u32 	%r7454, %ctaid.x;
	shl.b32 	%r7455, %r7454, 11;
	mov.u32 	%r7456, %tid.x;
	and.b32  	%r7457, %r7456, 31;
	or.b32  	%r7458, %r7455, %r7457;
	shl.b32 	%r7459, %r7456, 3;
	and.b32  	%r7460, %r7459, 7936;
	add.s32 	%r7461, %r27217, %r7460;
	add.s32 	%r7462, %r7458, %r7461;
	shr.u32 	%r7463, %r7462, %r7453;
	and.b32  	%r7464, %r7463, 1;
	setp.eq.b32 	%p36, %r7464, 1;
	selp.b32 	%r7465, %r7451, %r7450, %p36;
	cvt.u16.u32 	%rs180, %r7465;
	and.b16  	%rs387, %rs180, 1;
	and.b16  	%rs181, %rs385, 255;
	setp.ne.s16 	%p37, %rs181, 1;
	@%p37 bra 	$L__BB8_47;
	ld.param.u64 	%rd347, [fused_batch_pir_kernel_transposed_8_param_1];
	not.b32 	%r7466, %r27271;
	add.s32 	%r7467, %r950, %r7466;
	mov.u32 	%r7468, %ctaid.x;
	shl.b32 	%r7469, %r7468, 11;
	mov.u32 	%r7470, %tid.x;
	and.b32  	%r7471, %r7470, 31;
	or.b32  	%r7472, %r7469, %r7471;
	shl.b32 	%r7473, %r7470, 3;
	and.b32  	%r7474, %r7473, 7936;
	add.s32 	%r7475, %r27217, %r7474;
	add.s32 	%r7476, %r7472, %r7475;
	shr.u32 	%r7477, %r7476, %r7467;
	and.b32  	%r7478, %r7477, 1;
	setp.eq.b32 	%p38, %r7478, 1;
	cvt.s64.s32 	%rd42, %r27271;
	cvta.to.global.u64 	%rd43, %rd347;
	mul.wide.s32 	%rd44, %r27271, 16;
	add.s64 	%rd45, %rd43, %rd44;
	ld.global.u32 	%r7479, [%rd45+996];
	selp.b32 	%r7480, %r27276, %r27275, %p38;
	xor.b32  	%r7481, %r7480, %r7479;
	selp.b32 	%r7482, %r27277, %r27274, %p38;
	selp.b32 	%r27275, %r27275, %r7481, %p38;
	selp.b32 	%r27276, %r7481, %r27276, %p38;
	ld.global.u32 	%r7483, [%rd45+1000];
	xor.b32  	%r7484, %r7482, %r7483;
	selp.b32 	%r7485, %r27278, %r27273, %p38;
	selp.b32 	%r27274, %r27274, %r7484, %p38;
	selp.b32 	%r27277, %r7484, %r27277, %p38;
	ld.global.u32 	%r7486, [%rd45+1004];
	xor.b32  	%r7487, %r7485, %r7486;
	selp.b32 	%r7488, %r27279, %r27272, %p38;
	selp.b32 	%r27273, %r27273, %r7487, %p38;
	selp.b32 	%r27278, %r7487, %r27278, %p38;
	ld.global.u32 	%r7489, [%rd45+1008];
	xor.b32  	%r7490, %r7488, %r7489;
	selp.b64 	%rd46, 445, 420, %p38;
	selp.b32 	%r27272, %r27272, %r7490, %p38;
	selp.b32 	%r27279, %r7490, %r27279, %p38;
	add.s64 	%rd47, %rd46, %rd42;
	add.s64 	%rd48, %rd43, %rd47;
	ld.global.u8 	%rs182, [%rd48+976];
	xor.b16  	%rs387, %rs182, %rs387;
$L__BB8_47:
	not.b32 	%r7491, %r27271;
	add.s32 	%r7492, %r950, %r7491;
	mov.u32 	%r7493, %ctaid.x;
	shl.b32 	%r7494, %r7493, 11;
	mov.u32 	%r7495, %tid.x;
	and.b32  	%r7496, %r7495, 31;
	or.b32  	%r7497, %r7494, %r7496;
	shl.b32 	%r7498, %r7495, 3;
	and.b32  	%r7499, %r7498, 7936;
	add.s32 	%r7500, %r27217, %r7499;
	add.s32 	%r7501, %r7497, %r7500;
	shr.u32 	%r7502, %r7501, %r7492;
	and.b32  	%r7503, %r7502, 1;
	setp.eq.b32 	%p39, %r7503, 1;
	selp.b32 	%r27283, %r27276, %r27275, %p39;
	selp.b32 	%r27282, %r27277, %r27274, %p39;
	selp.b32 	%r27281, %r27278, %r27273, %p39;
	selp.b32 	%r27280, %r27279, %r27272, %p39;
	add.s32 	%r27271, %r27271, 1;
	setp.lt.u32 	%p40, %r27271, %r950;
	mov.u16 	%rs385, %rs387;
	@%p40 bra 	$L__BB8_45;
$L__BB8_48:
	and.b16  	%rs183, %rs387, 255;
	setp.ne.s16 	%p41, %rs183, 1;
	@%p41 bra 	$L__BB8_50;
	ld.param.u64 	%rd348, [fused_batch_pir_kernel_transposed_8_param_1];
	cvta.to.global.u64 	%rd49, %rd348;
	ld.global.u32 	%r7504, [%rd49+1448];
	xor.b32  	%r27283, %r27283, %r7504;
$L__BB8_50:
	@%p41 bra 	$L__BB8_52;
	ld.param.u64 	%rd349, [fused_batch_pir_kernel_transposed_8_param_1];
	cvta.to.global.u64 	%rd50, %rd349;
	ld.global.u32 	%r7505, [%rd50+1452];
	xor.b32  	%r27282, %r27282, %r7505;
$L__BB8_52:
	@%p41 bra 	$L__BB8_54;
	ld.param.u64 	%rd350, [fused_batch_pir_kernel_transposed_8_param_1];
	cvta.to.global.u64 	%rd51, %rd350;
	ld.global.u32 	%r7506, [%rd51+1456];
	xor.b32  	%r27281, %r27281, %r7506;
$L__BB8_54:
	@%p41 bra 	$L__BB8_56;
	ld.param.u64 	%rd351, [fused_batch_pir_kernel_transposed_8_param_1];
	cvta.to.global.u64 	%rd52, %rd351;
	ld.global.u32 	%r7507, [%rd52+1460];
	xor.b32  	%r27280, %r27280, %r7507;
$L__BB8_56:
	ld.param.u32 	%r26405, [fused_batch_pir_kernel_transposed_8_param_4];
	mov.u32 	%r7509, %ctaid.x;
	shl.b32 	%r7510, %r7509, 11;
	mov.u32 	%r7511, %tid.x;
	and.b32  	%r7512, %r7511, 31;
	or.b32  	%r7513, %r7510, %r7512;
	shl.b32 	%r7514, %r7511, 3;
	and.b32  	%r7515, %r7514, 7936;
	add.s32 	%r7516, %r27217, %r7515;
	add.s32 	%r7517, %r7513, %r7516;
	setp.ge.s32 	%p45, %r7517, %r26405;
	mov.b32 	%r27304, 0;
	mov.u32 	%r27305, %r27304;
	mov.u32 	%r27306, %r27304;
	mov.u32 	%r27307, %r27304;
	@%p45 bra 	$L__BB8_70;
	ld.param.u64 	%rd352, [fused_batch_pir_kernel_transposed_8_param_1];
	cvta.to.global.u64 	%rd53, %rd352;
	ld.global.u8 	%rs187, [%rd53+1481];
	max.u16 	%rs188, %rs187, 11;
	cvt.u32.u16 	%r7518, %rs188;
	add.s32 	%r27295, %r7518, -11;
	ld.shared.u32 	%r27307, [s_mem+98748];
	ld.shared.v4.u32 	{%r27306, %r27305, %r27304, %r7519}, [s_mem+98752];
	mov.b64 	%rd54, {%r27304, %r7519};
	shr.u64 	%rd55, %rd54, 32;
	cvt.u16.u64 	%rs390, %rd55;
	cvt.u32.u16 	%r1005, %rs187;
	setp.ge.u32 	%p46, %r27295, %r1005;
	@%p46 bra 	$L__BB8_62;
	mov.u16 	%rs388, %rs390;
$L__BB8_59:
	ld.const.u32 	%r7520, [CHACHA_CONSTANTS];
	add.s32 	%r7521, %r7520, %r27307;
	shf.l.wrap.b32 	%r7522, %r7521, %r7521, 16;
	add.s32 	%r7523, %r27307, %r7522;
	xor.b32  	%r7524, %r27307, %r7523;
	shf.l.wrap.b32 	%r7525, %r7524, %r7524, 12;
	add.s32 	%r7526, %r7521, %r7525;
	xor.b32  	%r7527, %r7522, %r7526;
	shf.l.wrap.b32 	%r7528, %r7527, %r7527, 8;
	add.s32 	%r7529, %r7523, %r7528;
	xor.b32  	%r7530, %r7525, %r7529;
	shf.l.wrap.b32 	%r7531, %r7530, %r7530, 7;
	ld.const.u32 	%r7532, [CHACHA_CONSTANTS+4];
	add.s32 	%r7533, %r7532, %r27306;
	shf.l.wrap.b32 	%r7534, %r7533, %r7533, 16;
	add.s32 	%r7535, %r27306, %r7534;
	xor.b32  	%r7536, %r27306, %r7535;
	shf.l.wrap.b32 	%r7537, %r7536, %r7536, 12;
	add.s32 	%r7538, %r7533, %r7537;
	xor.b32  	%r7539, %r7534, %r7538;
	shf.l.wrap.b32 	%r7540, %r7539, %r7539, 8;
	add.s32 	%r7541, %r7535, %r7540;
	xor.b32  	%r7542, %r7537, %r7541;
	shf.l.wrap.b32 	%r7543, %r7542, %r7542, 7;
	ld.const.u32 	%r7544, [CHACHA_CONSTANTS+8];
	add.s32 	%r7545, %r7544, %r27305;
	shf.l.wrap.b32 	%r7546, %r7545, %r7545, 16;
	add.s32 	%r7547, %r27305, %r7546;
	xor.b32  	%r7548, %r27305, %r7547;
	shf.l.wrap.b32 	%r7549, %r7548, %r7548, 12;
	add.s32 	%r7550, %r7545, %r7549;
	xor.b32  	%r7551, %r7546, %r7550;
	shf.l.wrap.b32 	%r7552, %r7551, %r7551, 8;
	add.s32 	%r7553, %r7547, %r7552;
	xor.b32  	%r7554, %r7549, %r7553;
	shf.l.wrap.b32 	%r7555, %r7554, %r7554, 7;
	ld.const.u32 	%r7556, [CHACHA_CONSTANTS+12];
	add.s32 	%r7557, %r7556, %r27304;
	shf.l.wrap.b32 	%r7558, %r7557, %r7557, 16;
	add.s32 	%r7559, %r27304, %r7558;
	xor.b32  	%r7560, %r27304, %r7559;
	shf.l.wrap.b32 	%r7561, %r7560, %r7560, 12;
	add.s32 	%r7562, %r7557, %r7561;
	xor.b32  	%r7563, %r7558, %r7562;
	shf.l.wrap.b32 	%r7564, %r7563, %r7563, 8;
	add.s32 	%r7565, %r7559, %r7564;
	xor.b32  	%r7566, %r7561, %r7565;
	shf.l.wrap.b32 	%r7567, %r7566, %r7566, 7;
	add.s32 	%r7568, %r7526, %r7543;
	xor.b32  	%r7569, %r7564, %r7568;
	shf.l.wrap.b32 	%r7570, %r7569, %r7569, 16;
	add.s32 	%r7571, %r7553, %r7570;
	xor.b32  	%r7572, %r7543, %r7571;
	shf.l.wrap.b32 	%r7573, %r7572, %r7572, 12;
	add.s32 	%r7574, %r7568, %r7573;
	xor.b32  	%r7575, %r7570, %r7574;
	shf.l.wrap.b32 	%r7576, %r7575, %r7575, 8;
	add.s32 	%r7577, %r7571, %r7576;
	xor.b32  	%r7578, %r7573, %r7577;
	shf.l.wrap.b32 	%r7579, %r7578, %r7578, 7;
	add.s32 	%r7580, %r7538, %r7555;
	xor.b32  	%r7581, %r7528, %r7580;
	shf.l.wrap.b32 	%r7582, %r7581, %r7581, 16;
	add.s32 	%r7583, %r7565, %r7582;
	xor.b32  	%r7584, %r7555, %r7583;
	shf.l.wrap.b32 	%r7585, %r7584, %r7584, 12;
	add.s32 	%r7586, %r7580, %r7585;
	xor.b32  	%r7587, %r7582, %r7586;
	shf.l.wrap.b32 	%r7588, %r7587, %r7587, 8;
	add.s32 	%r7589, %r7583, %r7588;
	xor.b32  	%r7590, %r7585, %r7589;
	shf.l.wrap.b32 	%r7591, %r7590, %r7590, 7;
	add.s32 	%r7592, %r7550, %r7567;
	xor.b32  	%r7593, %r7540, %r7592;
	shf.l.wrap.b32 	%r7594, %r7593, %r7593, 16;
	add.s32 	%r7595, %r7529, %r7594;
	xor.b32  	%r7596, %r7567, %r7595;
	shf.l.wrap.b32 	%r7597, %r7596, %r7596, 12;
	add.s32 	%r7598, %r7592, %r7597;
	xor.b32  	%r7599, %r7594, %r7598;
	shf.l.wrap.b32 	%r7600, %r7599, %r7599, 8;
	add.s32 	%r7601, %r7595, %r7600;
	xor.b32  	%r7602, %r7597, %r7601;
	shf.l.wrap.b32 	%r7603, %r7602, %r7602, 7;
	add.s32 	%r7604, %r7562, %r7531;
	xor.b32  	%r7605, %r7552, %r7604;
	shf.l.wrap.b32 	%r7606, %r7605, %r7605, 16;
	add.s32 	%r7607, %r7541, %r7606;
	xor.b32  	%r7608, %r7531, %r7607;
	shf.l.wrap.b32 	%r7609, %r7608, %r7608, 12;
	add.s32 	%r7610, %r7604, %r7609;
	xor.b32  	%r7611, %r7606, %r7610;
	shf.l.wrap.b32 	%r7612, %r7611, %r7611, 8;
	add.s32 	%r7613, %r7607, %r7612;
	xor.b32  	%r7614, %r7609, %r7613;
	shf.l.wrap.b32 	%r7615, %r7614, %r7614, 7;
	add.s32 	%r7616, %r7574, %r7615;
	xor.b32  	%r7617, %r7588, %r7616;
	shf.l.wrap.b32 	%r7618, %r7617, %r7617, 16;
	add.s32 	%r7619, %r7601, %r7618;
	xor.b32  	%r7620, %r7615, %r7619;
	shf.l.wrap.b32 	%r7621, %r7620, %r7620, 12;
	add.s32 	%r7622, %r7616, %r7621;
	xor.b32  	%r7623, %r7618, %r7622;
	shf.l.wrap.b32 	%r7624, %r7623, %r7623, 8;
	add.s32 	%r7625, %r7619, %r7624;
	xor.b32  	%r7626, %r7621, %r7625;
	shf.l.wrap.b32 	%r7627, %r7626, %r7626, 7;
	add.s32 	%r7628, %r7586, %r7579;
	xor.b32  	%r7629, %r7600, %r7628;
	shf.l.wrap.b32 	%r7630, %r7629, %r7629, 16;
	add.s32 	%r7631, %r7613, %r7630;
	xor.b32  	%r7632, %r7579, %r7631;
	shf.l.wrap.b32 	%r7633, %r7632, %r7632, 12;
	add.s32 	%r7634, %r7628, %r7633;
	xor.b32  	%r7635, %r7630, %r7634;
	shf.l.wrap.b32 	%r7636, %r7635, %r7635, 8;
	add.s32 	%r7637, %r7631, %r7636;
	xor.b32  	%r7638, %r7633, %r7637;
	shf.l.wrap.b32 	%r7639, %r7638, %r7638, 7;
	add.s32 	%r7640, %r7598, %r7591;
	xor.b32  	%r7641, %r7612, %r7640;
	shf.l.wrap.b32 	%r7642, %r7641, %r7641, 16;
	add.s32 	%r7643, %r7577, %r7642;
	xor.b32  	%r7644, %r7591, %r7643;
	shf.l.wrap.b32 	%r7645, %r7644, %r7644, 12;
	add.s32 	%r7646, %r7640, %r7645;
	xor.b32  	%r7647, %r7642, %r7646;
	shf.l.wrap.b32 	%r7648, %r7647, %r7647, 8;
	add.s32 	%r7649, %r7643, %r7648;
	xor.b32  	%r7650, %r7645, %r7649;
	shf.l.wrap.b32 	%r7651, %r7650, %r7650, 7;
	add.s32 	%r7652, %r7610, %r7603;
	xor.b32  	%r7653, %r7576, %r7652;
	shf.l.wrap.b32 	%r7654, %r7653, %r7653, 16;
	add.s32 	%r7655, %r7589, %r7654;
	xor.b32  	%r7656, %r7603, %r7655;
	shf.l.wrap.b32 	%r7657, %r7656, %r7656, 12;
	add.s32 	%r7658, %r7652, %r7657;
	xor.b32  	%r7659, %r7654, %r7658;
	shf.l.wrap.b32 	%r7660, %r7659, %r7659, 8;
	add.s32 	%r7661, %r7655, %r7660;
	xor.b32  	%r7662, %r7657, %r7661;
	shf.l.wrap.b32 	%r7663, %r7662, %r7662, 7;
	add.s32 	%r7664, %r7622, %r7639;
	xor.b32  	%r7665, %r7660, %r7664;
	shf.l.wrap.b32 	%r7666, %r7665, %r7665, 16;
	add.s32 	%r7667, %r7649, %r7666;
	xor.b32  	%r7668, %r7639, %r7667;
	shf.l.wrap.b32 	%r7669, %r7668, %r7668, 12;
	add.s32 	%r7670, %r7664, %r7669;
	xor.b32  	%r7671, %r7666, %r7670;
	shf.l.wrap.b32 	%r7672, %r7671, %r7671, 8;
	add.s32 	%r7673, %r7667, %r7672;
	xor.b32  	%r7674, %r7669, %r7673;
	shf.l.wrap.b32 	%r7675, %r7674, %r7674, 7;
	add.s32 	%r7676, %r7634, %r7651;
	xor.b32  	%r7677, %r7624, %r7676;
	shf.l.wrap.b32 	%r7678, %r7677, %r7677, 16;
	add.s32 	%r7679, %r7661, %r7678;
	xor.b32  	%r7680, %r7651, %r7679;
	shf.l.wrap.b32 	%r7681, %r7680, %r7680, 12;
	add.s32 	%r7682, %r7676, %r7681;
	xor.b32  	%r7683, %r7678, %r7682;
	shf.l.wrap.b32 	%r7684, %r7683, %r7683, 8;
	add.s32 	%r7685, %r7679, %r7684;
	xor.b32  	%r7686, %r7681, %r7685;
	shf.l.wrap.b32 	%r7687, %r7686, %r7686, 7;
	add.s32 	%r7688, %r7646, %r7663;
	xor.b32  	%r7689, %r7636, %r7688;
	shf.l.wrap.b32 	%r7690, %r7689, %r7689, 16;
	add.s32 	%r7691, %r7625, %r7690;
	xor.b32  	%r7692, %r7663, %r7691;
	shf.l.wrap.b32 	%r7693, %r7692, %r7692, 12;
	add.s32 	%r7694, %r7688, %r7693;
	xor.b32  	%r7695, %r7690, %r7694;
	shf.l.wrap.b32 	%r7696, %r7695, %r7695, 8;
	add.s32 	%r7697, %r7691, %r7696;
	xor.b32  	%r7698, %r7693, %r7697;
	shf.l.wrap.b32 	%r7699, %r7698, %r7698, 7;
	add.s32 	%r7700, %r7658, %r7627;
	xor.b32  	%r7701, %r7648, %r7700;
	shf.l.wrap.b32 	%r7702, %r7701, %r7701, 16;
	add.s32 	%r7703, %r7637, %r7702;
	xor.b32  	%r7704, %r7627, %r7703;
	shf.l.wrap.b32 	%r7705, %r7704, %r7704, 12;
	add.s32 	%r7706, %r7700, %r7705;
	xor.b32  	%r7707, %r7702, %r7706;
	shf.l.wrap.b32 	%r7708, %r7707, %r7707, 8;
	add.s32 	%r7709, %r7703, %r7708;
	xor.b32  	%r7710, %r7705, %r7709;
	shf.l.wrap.b32 	%r7711, %r7710, %r7710, 7;
	add.s32 	%r7712, %r7670, %r7711;
	xor.b32  	%r7713, %r7684, %r7712;
	shf.l.wrap.b32 	%r7714, %r7713, %r7713, 16;
	add.s32 	%r7715, %r7697, %r7714;
	xor.b32  	%r7716, %r7711, %r7715;
	shf.l.wrap.b32 	%r7717, %r7716, %r7716, 12;
	add.s32 	%r7718, %r7712, %r7717;
	xor.b32  	%r7719, %r7714, %r7718;
	shf.l.wrap.b32 	%r7720, %r7719, %r7719, 8;
	add.s32 	%r7721, %r7715, %r7720;
	xor.b32  	%r7722, %r7717, %r7721;
	shf.l.wrap.b32 	%r7723, %r7722, %r7722, 7;
	add.s32 	%r7724, %r7682, %r7675;
	xor.b32  	%r7725, %r7696, %r7724;
	shf.l.wrap.b32 	%r7726, %r7725, %r7725, 16;
	add.s32 	%r7727, %r7709, %r7726;
	xor.b32  	%r7728, %r7675, %r7727;
	shf.l.wrap.b32 	%r7729, %r7728, %r7728, 12;
	add.s32 	%r7730, %r7724, %r7729;
	xor.b32  	%r7731, %r7726, %r7730;
	shf.l.wrap.b32 	%r7732, %r7731, %r7731, 8;
	add.s32 	%r7733, %r7727, %r7732;
	xor.b32  	%r7734, %r7729, %r7733;
	shf.l.wrap.b32 	%r7735, %r7734, %r7734, 7;
	add.s32 	%r7736, %r7694, %r7687;
	xor.b32  	%r7737, %r7708, %r7736;
	shf.l.wrap.b32 	%r7738, %r7737, %r7737, 16;
	add.s32 	%r7739, %r7673, %r7738;
	xor.b32  	%r7740, %r7687, %r7739;
	shf.l.wrap.b32 	%r7741, %r7740, %r7740, 12;
	add.s32 	%r7742, %r7736, %r7741;
	xor.b32  	%r7743, %r7738, %r7742;
	shf.l.wrap.b32 	%r7744, %r7743, %r7743, 8;
	add.s32 	%r7745, %r7739, %r7744;
	xor.b32  	%r7746, %r7741, %r7745;
	shf.l.wrap.b32 	%r7747, %r7746, %r7746, 7;
	add.s32 	%r7748, %r7706, %r7699;
	xor.b32  	%r7749, %r7672, %r7748;
	shf.l.wrap.b32 	%r7750, %r7749, %r7749, 16;
	add.s32 	%r7751, %r7685, %r7750;
	xor.b32  	%r7752, %r7699, %r7751;
	shf.l.wrap.b32 	%r7753, %r7752, %r7752, 12;
	add.s32 	%r7754, %r7748, %r7753;
	xor.b32  	%r7755, %r7750, %r7754;
	shf.l.wrap.b32 	%r7756, %r7755, %r7755, 8;
	add.s32 	%r7757, %r7751, %r7756;
	xor.b32  	%r7758, %r7753, %r7757;
	shf.l.wrap.b32 	%r7759, %r7758, %r7758, 7;
	add.s32 	%r7760, %r7718, %r7735;
	xor.b32  	%r7761, %r7756, %r7760;
	shf.l.wrap.b32 	%r7762, %r7761, %r7761, 16;
	add.s32 	%r7763, %r7745, %r7762;
	xor.b32  	%r7764, %r7735, %r7763;
	shf.l.wrap.b32 	%r7765, %r7764, %r7764, 12;
	add.s32 	%r7766, %r7760, %r7765;
	xor.b32  	%r7767, %r7762, %r7766;
	shf.l.wrap.b32 	%r7768, %r7767, %r7767, 8;
	add.s32 	%r7769, %r7763, %r7768;
	xor.b32  	%r7770, %r7765, %r7769;
	shf.l.wrap.b32 	%r7771, %r7770, %r7770, 7;
	add.s32 	%r7772, %r7730, %r7747;
	xor.b32  	%r7773, %r7720, %r7772;
	shf.l.wrap.b32 	%r7774, %r7773, %r7773, 16;
	add.s32 	%r7775, %r7757, %r7774;
	xor.b32  	%r7776, %r7747, %r7775;
	shf.l.wrap.b32 	%r7777, %r7776, %r7776, 12;
	add.s32 	%r7778, %r7772, %r7777;
	xor.b32  	%r7779, %r7774, %r7778;
	shf.l.wrap.b32 	%r7780, %r7779, %r7779, 8;
	add.s32 	%r7781, %r7775, %r7780;
	xor.b32  	%r7782, %r7777, %r7781;
	shf.l.wrap.b32 	%r7783, %r7782, %r7782, 7;
	add.s32 	%r7784, %r7742, %r7759;
	xor.b32  	%r7785, %r7732, %r7784;
	shf.l.wrap.b32 	%r7786, %r7785, %r7785, 16;
	add.s32 	%r7787, %r7721, %r7786;
	xor.b32  	%r7788, %r7759, %r7787;
	shf.l.wrap.b32 	%r7789, %r7788, %r7788, 12;
	add.s32 	%r7790, %r7784, %r7789;
	xor.b32  	%r7791, %r7786, %r7790;
	shf.l.wrap.b32 	%r7792, %r7791, %r7791, 8;
	add.s32 	%r7793, %r7787, %r7792;
	xor.b32  	%r7794, %r7789, %r7793;
	shf.l.wrap.b32 	%r7795, %r7794, %r7794, 7;
	add.s32 	%r7796, %r7754, %r7723;
	xor.b32  	%r7797, %r7744, %r7796;
	shf.l.wrap.b32 	%r7798, %r7797, %r7797, 16;
	add.s32 	%r7799, %r7733, %r7798;
	xor.b32  	%r7800, %r7723, %r7799;
	shf.l.wrap.b32 	%r7801, %r7800, %r7800, 12;
	add.s32 	%r7802, %r7796, %r7801;
	xor.b32  	%r7803, %r7798, %r7802;
	shf.l.wrap.b32 	%r7804, %r7803, %r7803, 8;
	add.s32 	%r7805, %r7799, %r7804;
	xor.b32  	%r7806, %r7801, %r7805;
	shf.l.wrap.b32 	%r7807, %r7806, %r7806, 7;
	add.s32 	%r7808, %r7766, %r7807;
	xor.b32  	%r7809, %r7780, %r7808;
	shf.l.wrap.b32 	%r7810, %r7809, %r7809, 16;
	add.s32 	%r7811, %r7793, %r7810;
	xor.b32  	%r7812, %r7807, %r7811;
	shf.l.wrap.b32 	%r7813, %r7812, %r7812, 12;
	add.s32 	%r7814, %r7808, %r7813;
	xor.b32  	%r7815, %r7810, %r7814;
	shf.l.wrap.b32 	%r7816, %r7815, %r7815, 8;
	add.s32 	%r7817, %r7811, %r7816;
	xor.b32  	%r7818, %r7813, %r7817;
	shf.l.wrap.b32 	%r7819, %r7818, %r7818, 7;
	add.s32 	%r7820, %r7778, %r7771;
	xor.b32  	%r7821, %r7792, %r7820;
	shf.l.wrap.b32 	%r7822, %r7821, %r7821, 16;
	add.s32 	%r7823, %r7805, %r7822;
	xor.b32  	%r7824, %r7771, %r7823;
	shf.l.wrap.b32 	%r7825, %r7824, %r7824, 12;
	add.s32 	%r7826, %r7820, %r7825;
	xor.b32  	%r7827, %r7822, %r7826;
	shf.l.wrap.b32 	%r7828, %r7827, %r7827, 8;
	add.s32 	%r7829, %r7823, %r7828;
	xor.b32  	%r7830, %r7825, %r7829;
	shf.l.wrap.b32 	%r7831, %r7830, %r7830, 7;
	add.s32 	%r7832, %r7790, %r7783;
	xor.b32  	%r7833, %r7804, %r7832;
	shf.l.wrap.b32 	%r7834, %r7833, %r7833, 16;
	add.s32 	%r7835, %r7769, %r7834;
	xor.b32  	%r7836, %r7783, %r7835;
	shf.l.wrap.b32 	%r7837, %r7836, %r7836, 12;
	add.s32 	%r7838, %r7832, %r7837;
	xor.b32  	%r7839, %r7834, %r7838;
	shf.l.wrap.b32 	%r7840, %r7839, %r7839, 8;
	add.s32 	%r7841, %r7835, %r7840;
	xor.b32  	%r7842, %r7837, %r7841;
	shf.l.wrap.b32 	%r7843, %r7842, %r7842, 7;
	add.s32 	%r7844, %r7802, %r7795;
	xor.b32  	%r7845, %r7768, %r7844;
	shf.l.wrap.b32 	%r7846, %r7845, %r7845, 16;
	add.s32 	%r7847, %r7781, %r7846;
	xor.b32  	%r7848, %r7795, %r7847;
	shf.l.wrap.b32 	%r7849, %r7848, %r7848, 12;
	add.s32 	%r7850, %r7844, %r7849;
	xor.b32  	%r7851, %r7846, %r7850;
	shf.l.wrap.b32 	%r7852, %r7851, %r7851, 8;
	add.s32 	%r7853, %r7847, %r7852;
	xor.b32  	%r7854, %r7849, %r7853;
	shf.l.wrap.b32 	%r7855, %r7854, %r7854, 7;
	add.s32 	%r7856, %r7814, %r7831;
	xor.b32  	%r7857, %r7852, %r7856;
	shf.l.wrap.b32 	%r7858, %r7857, %r7857, 16;
	add.s32 	%r7859, %r7841, %r7858;
	xor.b32  	%r7860, %r7831, %r7859;
	shf.l.wrap.b32 	%r7861, %r7860, %r7860, 12;
	add.s32 	%r7862, %r7856, %r7861;
	xor.b32  	%r7863, %r7858, %r7862;
	shf.l.wrap.b32 	%r7864, %r7863, %r7863, 8;
	add.s32 	%r7865, %r7859, %r7864;
	xor.b32  	%r7866, %r7861, %r7865;
	shf.l.wrap.b32 	%r7867, %r7866, %r7866, 7;
	add.s32 	%r7868, %r7826, %r7843;
	xor.b32  	%r7869, %r7816, %r7868;
	shf.l.wrap.b32 	%r7870, %r7869, %r7869, 16;
	add.s32 	%r7871, %r7853, %r7870;
	xor.b32  	%r7872, %r7843, %r7871;
	shf.l.wrap.b32 	%r7873, %r7872, %r7872, 12;
	add.s32 	%r7874, %r7868, %r7873;
	xor.b32  	%r7875, %r7870, %r7874;
	shf.l.wrap.b32 	%r7876, %r7875, %r7875, 8;
	add.s32 	%r7877, %r7871, %r7876;
	xor.b32  	%r7878, %r7873, %r7877;
	shf.l.wrap.b32 	%r7879, %r7878, %r7878, 7;
	add.s32 	%r7880, %r7838, %r7855;
	xor.b32  	%r7881, %r7828, %r7880;
	shf.l.wrap.b32 	%r7882, %r7881, %r7881, 16;
	add.s32 	%r7883, %r7817, %r7882;
	xor.b32  	%r7884, %r7855, %r7883;
	shf.l.wrap.b32 	%r7885, %r7884, %r7884, 12;
	add.s32 	%r7886, %r7880, %r7885;
	xor.b32  	%r7887, %r7882, %r7886;
	shf.l.wrap.b32 	%r7888, %r7887, %r7887, 8;
	add.s32 	%r7889, %r7883, %r7888;
	xor.b32  	%r7890, %r7885, %r7889;
	shf.l.wrap.b32 	%r7891, %r7890, %r7890, 7;
	add.s32 	%r7892, %r7850, %r7819;
	xor.b32  	%r7893, %r7840, %r7892;
	shf.l.wrap.b32 	%r7894, %r7893, %r7893, 16;
	add.s32 	%r7895, %r7829, %r7894;
	xor.b32  	%r7896, %r7819, %r7895;
	shf.l.wrap.b32 	%r7897, %r7896, %r7896, 12;
	add.s32 	%r7898, %r7892, %r7897;
	xor.b32  	%r7899, %r7894, %r7898;
	shf.l.wrap.b32 	%r7900, %r7899, %r7899, 8;
	add.s32 	%r7901, %r7895, %r7900;
	xor.b32  	%r7902, %r7897, %r7901;
	shf.l.wrap.b32 	%r7903, %r7902, %r7902, 7;
	add.s32 	%r27299, %r7520, %r7862;
	add.s32 	%r27298, %r7532, %r7874;
	add.s32 	%r27297, %r7544, %r7886;
	add.s32 	%r27296, %r7556, %r7898;
	add.s32 	%r27300, %r27307, %r7903;
	add.s32 	%r27301, %r27306, %r7867;
	add.s32 	%r27302, %r27305, %r7879;
	add.s32 	%r27303, %r27304, %r7891;
	xor.b32  	%r7904, %r7521, 1;
	shf.l.wrap.b32 	%r7905, %r7521, %r7904, 16;
	add.s32 	%r7906, %r27307, %r7905;
	xor.b32  	%r7907, %r27307, %r7906;
	shf.l.wrap.b32 	%r7908, %r7907, %r7907, 12;
	add.s32 	%r7909, %r7521, %r7908;
	xor.b32  	%r7910, %r7905, %r7909;
	shf.l.wrap.b32 	%r7911, %r7910, %r7910, 8;
	add.s32 	%r7912, %r7906, %r7911;
	xor.b32  	%r7913, %r7908, %r7912;
	shf.l.wrap.b32 	%r7914, %r7913, %r7913, 7;
	add.s32 	%r7915, %r7909, %r7543;
	xor.b32  	%r7916, %r7564, %r7915;
	shf.l.wrap.b32 	%r7917, %r7916, %r7916, 16;
	add.s32 	%r7918, %r7553, %r7917;
	xor.b32  	%r7919, %r7543, %r7918;
	shf.l.wrap.b32 	%r7920, %r7919, %r7919, 12;
	add.s32 	%r7921, %r7915, %r7920;
	xor.b32  	%r7922, %r7917, %r7921;
	shf.l.wrap.b32 	%r7923, %r7922, %r7922, 8;
	add.s32 	%r7924, %r7918, %r7923;
	xor.b32  	%r7925, %r7920, %r7924;
	shf.l.wrap.b32 	%r7926, %r7925, %r7925, 7;
	xor.b32  	%r7927, %r7911, %r7580;
	shf.l.wrap.b32 	%r7928, %r7927, %r7927, 16;
	add.s32 	%r7929, %r7565, %r7928;
	xor.b32  	%r7930, %r7555, %r7929;
	shf.l.wrap.b32 	%r7931, %r7930, %r7930, 12;
	add.s32 	%r7932, %r7580, %r7931;
	xor.b32  	%r7933, %r7928, %r7932;
	shf.l.wrap.b32 	%r7934, %r7933, %r7933, 8;
	add.s32 	%r7935, %r7929, %r7934;
	xor.b32  	%r7936, %r7931, %r7935;
	shf.l.wrap.b32 	%r7937, %r7936, %r7936, 7;
	add.s32 	%r7938, %r7912, %r7594;
	xor.b32  	%r7939, %r7567, %r7938;
	shf.l.wrap.b32 	%r7940, %r7939, %r7939, 12;
	add.s32 	%r7941, %r7592, %r7940;
	xor.b32  	%r7942, %r7594, %r7941;
	shf.l.wrap.b32 	%r7943, %r7942, %r7942, 8;
	add.s32 	%r7944, %r7938, %r7943;
	xor.b32  	%r7945, %r7940, %r7944;
	shf.l.wrap.b32 	%r7946, %r7945, %r7945, 7;
	add.s32 	%r7947, %r7562, %r7914;
	xor.b32  	%r7948, %r7552, %r7947;
	shf.l.wrap.b32 	%r7949, %r7948, %r7948, 16;
	add.s32 	%r7950, %r7541, %r7949;
	xor.b32  	%r7951, %r7914, %r7950;
	shf.l.wrap.b32 	%r7952, %r7951, %r7951, 12;
	add.s32 	%r7953, %r7947, %r7952;
	xor.b32  	%r7954, %r7949, %r7953;
	shf.l.wrap.b32 	%r7955, %r7954, %r7954, 8;
	add.s32 	%r7956, %r7950, %r7955;
	xor.b32  	%r7957, %r7952, %r7956;
	shf.l.wrap.b32 	%r7958, %r7957, %r7957, 7;
	add.s32 	%r7959, %r7921, %r7958;
	xor.b32  	%r7960, %r7934, %r7959;
	shf.l.wrap.b32 	%r7961, %r7960, %r7960, 16;
	add.s32 	%r7962, %r7944, %r7961;
	xor.b32  	%r7963, %r7958, %r7962;
	shf.l.wrap.b32 	%r7964, %r7963, %r7963, 12;
	add.s32 	%r7965, %r7959, %r7964;
	xor.b32  	%r7966, %r7961, %r7965;
	shf.l.wrap.b32 	%r7967, %r7966, %r7966, 8;
	add.s32 	%r7968, %r7962, %r7967;
	xor.b32  	%r7969, %r7964, %r7968;
	shf.l.wrap.b32 	%r7970, %r7969, %r7969, 7;
	add.s32 	%r7971, %r7932, %r7926;
	xor.b32  	%r7972, %r7943, %r7971;
	shf.l.wrap.b32 	%r7973, %r7972, %r7972, 16;
	add.s32 	%r7974, %r7956, %r7973;
	xor.b32  	%r7975, %r7926, %r7974;
	shf.l.wrap.b32 	%r7976, %r7975, %r7975, 12;
	add.s32 	%r7977, %r7971, %r7976;
	xor.b32  	%r7978, %r7973, %r7977;
	shf.l.wrap.b32 	%r7979, %r7978, %r7978, 8;
	add.s32 	%r7980, %r7974, %r7979;
	xor.b32  	%r7981, %r7976, %r7980;
	shf.l.wrap.b32 	%r7982, %r7981, %r7981, 7;
	add.s32 	%r7983, %r7941, %r7937;
	xor.b32  	%r7984, %r7955, %r7983;
	shf.l.wrap.b32 	%r7985, %r7984, %r7984, 16;
	add.s32 	%r7986, %r7924, %r7985;
	xor.b32  	%r7987, %r7937, %r7986;
	shf.l.wrap.b32 	%r7988, %r7987, %r7987, 12;
	add.s32 	%r7989, %r7983, %r7988;
	xor.b32  	%r7990, %r7985, %r7989;
	shf.l.wrap.b32 	%r7991, %r7990, %r7990, 8;
	add.s32 	%r7992, %r7986, %r7991;
	xor.b32  	%r7993, %r7988, %r7992;
	shf.l.wrap.b32 	%r7994, %r7993, %r7993, 7;
	add.s32 	%r7995, %r7953, %r7946;
	xor.b32  	%r7996, %r7923, %r7995;
	shf.l.wrap.b32 	%r7997, %r7996, %r7996, 16;
	add.s32 	%r7998, %r7935, %r7997;
	xor.b32  	%r7999, %r7946, %r7998;
	shf.l.wrap.b32 	%r8000, %r7999, %r7999, 12;
	add.s32 	%r8001, %r7995, %r8000;
	xor.b32  	%r8002, %r7997, %r8001;
	shf.l.wrap.b32 	%r8003, %r8002, %r8002, 8;
	add.s32 	%r8004, %r7998, %r8003;
	xor.b32  	%r8005, %r8000, %r8004;
	shf.l.wrap.b32 	%r8006, %r8005, %r8005, 7;
	add.s32 	%r8007, %r7965, %r7982;
	xor.b32  	%r8008, %r8003, %r8007;
	shf.l.wrap.b32 	%r8009, %r8008, %r8008, 16;
	add.s32 	%r8010, %r7992, %r8009;
	xor.b32  	%r8011, %r7982, %r8010;
	shf.l.wrap.b32 	%r8012, %r8011, %r8011, 12;
	add.s32 	%r8013, %r8007, %r8012;
	xor.b32  	%r8014, %r8009, %r8013;
	shf.l.wrap.b32 	%r8015, %r8014, %r8014, 8;
	add.s32 	%r8016, %r8010, %r8015;
	xor.b32  	%r8017, %r8012, %r8016;
	shf.l.wrap.b32 	%r8018, %r8017, %r8017, 7;
	add.s32 	%r8019, %r7977, %r7994;
	xor.b32  	%r8020, %r7967, %r8019;
	shf.l.wrap.b32 	%r8021, %r8020, %r8020, 16;
	add.s32 	%r8022, %r8004, %r8021;
	xor.b32  	%r8023, %r7994, %r8022;
	shf.l.wrap.b32 	%r8024, %r8023, %r8023, 12;
	add.s32 	%r8025, %r8019, %r8024;
	xor.b32  	%r8026, %r8021, %r8025;
	shf.l.wrap.b32 	%r8027, %r8026, %r8026, 8;
	add.s32 	%r8028, %r8022, %r8027;
	xor.b32  	%r8029, %r8024, %r8028;
	shf.l.wrap.b32 	%r8030, %r8029, %r8029, 7;
	add.s32 	%r8031, %r7989, %r8006;
	xor.b32  	%r8032, %r7979, %r8031;
	shf.l.wrap.b32 	%r8033, %r8032, %r8032, 16;
	add.s32 	%r8034, %r7968, %r8033;
	xor.b32  	%r8035, %r8006, %r8034;
	shf.l.wrap.b32 	%r8036, %r8035, %r8035, 12;
	add.s32 	%r8037, %r8031, %r8036;
	xor.b32  	%r8038, %r8033, %r8037;
	shf.l.wrap.b32 	%r8039, %r8038, %r8038, 8;
	add.s32 	%r8040, %r8034, %r8039;
	xor.b32  	%r8041, %r8036, %r8040;
	shf.l.wrap.b32 	%r8042, %r8041, %r8041, 7;
	add.s32 	%r8043, %r8001, %r7970;
	xor.b32  	%r8044, %r7991, %r8043;
	shf.l.wrap.b32 	%r8045, %r8044, %r8044, 16;
	add.s32 	%r8046, %r7980, %r8045;
	xor.b32  	%r8047, %r7970, %r8046;
	shf.l.wrap.b32 	%r8048, %r8047, %r8047, 12;
	add.s32 	%r8049, %r8043, %r8048;
	xor.b32  	%r8050, %r8045, %r8049;
	shf.l.wrap.b32 	%r8051, %r8050, %r8050, 8;
	add.s32 	%r8052, %r8046, %r8051;
	xor.b32  	%r8053, %r8048, %r8052;
	shf.l.wrap.b32 	%r8054, %r8053, %r8053, 7;
	add.s32 	%r8055, %r8013, %r8054;
	xor.b32  	%r8056, %r8027, %r8055;
	shf.l.wrap.b32 	%r8057, %r8056, %r8056, 16;
	add.s32 	%r8058, %r8040, %r8057;
	xor.b32  	%r8059, %r8054, %r8058;
	shf.l.wrap.b32 	%r8060, %r8059, %r8059, 12;
	add.s32 	%r8061, %r8055, %r8060;
	xor.b32  	%r8062, %r8057, %r8061;
	shf.l.wrap.b32 	%r8063, %r8062, %r8062, 8;
	add.s32 	%r8064, %r8058, %r8063;
	xor.b32  	%r8065, %r8060, %r8064;
	shf.l.wrap.b32 	%r8066, %r8065, %r8065, 7;
	add.s32 	%r8067, %r8025, %r8018;
	xor.b32  	%r8068, %r8039, %r8067;
	shf.l.wrap.b32 	%r8069, %r8068, %r8068, 16;
	add.s32 	%r8070, %r8052, %r8069;
	xor.b32  	%r8071, %r8018, %r8070;
	shf.l.wrap.b32 	%r8072, %r8071, %r8071, 12;
	add.s32 	%r8073, %r8067, %r8072;
	xor.b32  	%r8074, %r8069, %r8073;
	shf.l.wrap.b32 	%r8075, %r8074, %r8074, 8;
	add.s32 	%r8076, %r8070, %r8075;
	xor.b32  	%r8077, %r8072, %r8076;
	shf.l.wrap.b32 	%r8078, %r8077, %r8077, 7;
	add.s32 	%r8079, %r8037, %r8030;
	xor.b32  	%r8080, %r8051, %r8079;
	shf.l.wrap.b32 	%r8081, %r8080, %r8080, 16;
	add.s32 	%r8082, %r8016, %r8081;
	xor.b32  	%r8083, %r8030, %r8082;
	shf.l.wrap.b32 	%r8084, %r8083, %r8083, 12;
	add.s32 	%r8085, %r8079, %r8084;
	xor.b32  	%r8086, %r8081, %r8085;
	shf.l.wrap.b32 	%r8087, %r8086, %r8086, 8;
	add.s32 	%r8088, %r8082, %r8087;
	xor.b32  	%r8089, %r8084, %r8088;
	shf.l.wrap.b32 	%r8090, %r8089, %r8089, 7;
	add.s32 	%r8091, %r8049, %r8042;
	xor.b32  	%r8092, %r8015, %r8091;
	shf.l.wrap.b32 	%r8093, %r8092, %r8092, 16;
	add.s32 	%r8094, %r8028, %r8093;
	xor.b32  	%r8095, %r8042, %r8094;
	shf.l.wrap.b32 	%r8096, %r8095, %r8095, 12;
	add.s32 	%r8097, %r8091, %r8096;
	xor.b32  	%r8098, %r8093, %r8097;
	shf.l.wrap.b32 	%r8099, %r8098, %r8098, 8;
	add.s32 	%r8100, %r8094, %r8099;
	xor.b32  	%r8101, %r8096, %r8100;
	shf.l.wrap.b32 	%r8102, %r8101, %r8101, 7;
	add.s32 	%r8103, %r8061, %r8078;
	xor.b32  	%r8104, %r8099, %r8103;
	shf.l.wrap.b32 	%r8105, %r8104, %r8104, 16;
	add.s32 	%r8106, %r8088, %r8105;
	xor.b32  	%r8107, %r8078, %r8106;
	shf.l.wrap.b32 	%r8108, %r8107, %r8107, 12;
	add.s32 	%r8109, %r8103, %r8108;
	xor.b32  	%r8110, %r8105, %r8109;
	shf.l.wrap.b32 	%r8111, %r8110, %r8110, 8;
	add.s32 	%r8112, %r8106, %r8111;
	xor.b32  	%r8113, %r8108, %r8112;
	shf.l.wrap.b32 	%r8114, %r8113, %r8113, 7;
	add.s32 	%r8115, %r8073, %r8090;
	xor.b32  	%r8116, %r8063, %r8115;
	shf.l.wrap.b32 	%r8117, %r8116, %r8116, 16;
	add.s32 	%r8118, %r8100, %r8117;
	xor.b32  	%r8119, %r8090, %r8118;
	shf.l.wrap.b32 	%r8120, %r8119, %r8119, 12;
	add.s32 	%r8121, %r8115, %r8120;
	xor.b32  	%r8122, %r8117, %r8121;
	shf.l.wrap.b32 	%r8123, %r8122, %r8122, 8;
	add.s32 	%r8124, %r8118, %r8123;
	xor.b32  	%r8125, %r8120, %r8124;
	shf.l.wrap.b32 	%r8126, %r8125, %r8125, 7;
	add.s32 	%r8127, %r8085, %r8102;
	xor.b32  	%r8128, %r8075, %r8127;
	shf.l.wrap.b32 	%r8129, %r8128, %r8128, 16;
	add.s32 	%r8130, %r8064, %r8129;
	xor.b32  	%r8131, %r8102, %r8130;
	shf.l.wrap.b32 	%r8132, %r8131, %r8131, 12;
	add.s32 	%r8133, %r8127, %r8132;
	xor.b32  	%r8134, %r8129, %r8133;
	shf.l.wrap.b32 	%r8135, %r8134, %r8134, 8;
	add.s32 	%r8136, %r8130, %r8135;
	xor.b32  	%r8137, %r8132, %r8136;
	shf.l.wrap.b32 	%r8138, %r8137, %r8137, 7;
	add.s32 	%r8139, %r8097, %r8066;
	xor.b32  	%r8140, %r8087, %r8139;
	shf.l.wrap.b32 	%r8141, %r8140, %r8140, 16;
	add.s32 	%r8142, %r8076, %r8141;
	xor.b32  	%r8143, %r8066, %r8142;
	shf.l.wrap.b32 	%r8144, %r8143, %r8143, 12;
	add.s32 	%r8145, %r8139, %r8144;
	xor.b32  	%r8146, %r8141, %r8145;
	shf.l.wrap.b32 	%r8147, %r8146, %r8146, 8;
	add.s32 	%r8148, %r8142, %r8147;
	xor.b32  	%r8149, %r8144, %r8148;
	shf.l.wrap.b32 	%r8150, %r8149, %r8149, 7;
	add.s32 	%r8151, %r8109, %r8150;
	xor.b32  	%r8152, %r8123, %r8151;
	shf.l.wrap.b32 	%r8153, %r8152, %r8152, 16;
	add.s32 	%r8154, %r8136, %r8153;
	xor.b32  	%r8155, %r8150, %r8154;
	shf.l.wrap.b32 	%r8156, %r8155, %r8155, 12;
	add.s32 	%r8157, %r8151, %r8156;
	xor.b32  	%r8158, %r8153, %r8157;
	shf.l.wrap.b32 	%r8159, %r8158, %r8158, 8;
	add.s32 	%r8160, %r8121, %r8114;
	xor.b32  	%r8161, %r8135, %r8160;
	shf.l.wrap.b32 	%r8162, %r8161, %r8161, 16;
	add.s32 	%r8163, %r8148, %r8162;
	xor.b32  	%r8164, %r8114, %r8163;
	shf.l.wrap.b32 	%r8165, %r8164, %r8164, 12;
	add.s32 	%r8166, %r8160, %r8165;
	xor.b32  	%r8167, %r8162, %r8166;
	shf.l.wrap.b32 	%r8168, %r8167, %r8167, 8;
	add.s32 	%r8169, %r8163, %r8168;
	xor.b32  	%r8170, %r8165, %r8169;
	shf.l.wrap.b32 	%r8171, %r8170, %r8170, 7;
	add.s32 	%r8172, %r8133, %r8126;
	xor.b32  	%r8173, %r8147, %r8172;
	shf.l.wrap.b32 	%r8174, %r8173, %r8173, 16;
	add.s32 	%r8175, %r8112, %r8174;
	xor.b32  	%r8176, %r8126, %r8175;
	shf.l.wrap.b32 	%r8177, %r8176, %r8176, 12;
	add.s32 	%r8178, %r8172, %r8177;
	xor.b32  	%r8179, %r8174, %r8178;
	shf.l.wrap.b32 	%r8180, %r8179, %r8179, 8;
	add.s32 	%r8181, %r8175, %r8180;
	xor.b32  	%r8182, %r8177, %r8181;
	shf.l.wrap.b32 	%r8183, %r8182, %r8182, 7;
	add.s32 	%r8184, %r8145, %r8138;
	xor.b32  	%r8185, %r8111, %r8184;
	shf.l.wrap.b32 	%r8186, %r8185, %r8185, 16;
	add.s32 	%r8187, %r8124, %r8186;
	xor.b32  	%r8188, %r8138, %r8187;
	shf.l.wrap.b32 	%r8189, %r8188, %r8188, 12;
	add.s32 	%r8190, %r8184, %r8189;
	xor.b32  	%r8191, %r8186, %r8190;
	shf.l.wrap.b32 	%r8192, %r8191, %r8191, 8;
	add.s32 	%r8193, %r8187, %r8192;
	add.s32 	%r8194, %r8157, %r8171;
	xor.b32  	%r8195, %r8192, %r8194;
	shf.l.wrap.b32 	%r8196, %r8195, %r8195, 16;
	add.s32 	%r8197, %r8181, %r8196;
	xor.b32  	%r8198, %r8171, %r8197;
	shr.u32 	%r8199, %r8198, 20;
	add.s32 	%r8200, %r8194, %r8199;
	add.s32 	%r8201, %r8166, %r8183;
	xor.b32  	%r8202, %r8159, %r8201;
	shf.l.wrap.b32 	%r8203, %r8202, %r8202, 16;
	add.s32 	%r8204, %r8193, %r8203;
	xor.b32  	%r8205, %r8183, %r8204;
	shr.u32 	%r8206, %r8205, 20;
	add.s32 	%r8207, %r8201, %r8206;
	add.s32 	%r8208, %r7520, %r8200;
	add.s32 	%r8209, %r7532, %r8207;
	not.b32 	%r8210, %r27295;
	add.s32 	%r8211, %r1005, %r8210;
	mov.u32 	%r8212, %ctaid.x;
	shl.b32 	%r8213, %r8212, 11;
	mov.u32 	%r8214, %tid.x;
	and.b32  	%r8215, %r8214, 31;
	or.b32  	%r8216, %r8213, %r8215;
	shl.b32 	%r8217, %r8214, 3;
	and.b32  	%r8218, %r8217, 7936;
	add.s32 	%r8219, %r27217, %r8218;
	add.s32 	%r8220, %r8216, %r8219;
	shr.u32 	%r8221, %r8220, %r8211;
	and.b32  	%r8222, %r8221, 1;
	setp.eq.b32 	%p47, %r8222, 1;
	selp.b32 	%r8223, %r8209, %r8208, %p47;
	cvt.u16.u32 	%rs189, %r8223;
	and.b16  	%rs390, %rs189, 1;
	and.b16  	%rs190, %rs388, 255;
	setp.ne.s16 	%p48, %rs190, 1;
	@%p48 bra 	$L__BB8_61;
	ld.param.u64 	%rd353, [fused_batch_pir_kernel_transposed_8_param_1];
	not.b32 	%r8224, %r27295;
	add.s32 	%r8225, %r1005, %r8224;
	mov.u32 	%r8226, %ctaid.x;
	shl.b32 	%r8227, %r8226, 11;
	mov.u32 	%r8228, %tid.x;
	and.b32  	%r8229, %r8228, 31;
	or.b32  	%r8230, %r8227, %r8229;
	shl.b32 	%r8231, %r8228, 3;
	and.b32  	%r8232, %r8231, 7936;
	add.s32 	%r8233, %r27217, %r8232;
	add.s32 	%r8234, %r8230, %r8233;
	shr.u32 	%r8235, %r8234, %r8225;
	and.b32  	%r8236, %r8235, 1;
	setp.eq.b32 	%p49, %r8236, 1;
	cvt.s64.s32 	%rd56, %r27295;
	cvta.to.global.u64 	%rd57, %rd353;
	mul.wide.s32 	%rd58, %r27295, 16;
	add.s64 	%rd59, %rd57, %rd58;
	ld.global.u32 	%r8237, [%rd59+1484];
	selp.b32 	%r8238, %r27300, %r27299, %p49;
	xor.b32  	%r8239, %r8238, %r8237;
	selp.b32 	%r8240, %r27301, %r27298, %p49;
	selp.b32 	%r27299, %r27299, %r8239, %p49;
	selp.b32 	%r27300, %r8239, %r27300, %p49;
	ld.global.u32 	%r8241, [%rd59+1488];
	xor.b32  	%r8242, %r8240, %r8241;
	selp.b32 	%r8243, %r27302, %r27297, %p49;
	selp.b32 	%r27298, %r27298, %r8242, %p49;
	selp.b32 	%r27301, %r8242, %r27301, %p49;
	ld.global.u32 	%r8244, [%rd59+1492];
	xor.b32  	%r8245, %r8243, %r8244;
	selp.b32 	%r8246, %r27303, %r27296, %p49;
	selp.b32 	%r27297, %r27297, %r8245, %p49;
	selp.b32 	%r27302, %r8245, %r27302, %p49;
	ld.global.u32 	%r8247, [%rd59+1496];
	xor.b32  	%r8248, %r8246, %r8247;
	selp.b64 	%rd60, 445, 420, %p49;
	selp.b32 	%r27296, %r27296, %r8248, %p49;
	selp.b32 	%r27303, %r8248, %r27303, %p49;
	add.s64 	%rd61, %rd60, %rd56;
	add.s64 	%rd62, %rd57, %rd61;
	ld.global.u8 	%rs191, [%rd62+1464];
	xor.b16  	%rs390, %rs191, %rs390;
$L__BB8_61:
	not.b32 	%r8249, %r27295;
	add.s32 	%r8250, %r1005, %r8249;
	mov.u32 	%r8251, %ctaid.x;
	shl.b32 	%r8252, %r8251, 11;
	mov.u32 	%r8253, %tid.x;
	and.b32  	%r8254, %r8253, 31;
	or.b32  	%r8255, %r8252, %r8254;
	shl.b32 	%r8256, %r8253, 3;
	and.b32  	%r8257, %r8256, 7936;
	add.s32 	%r8258, %r27217, %r8257;
	add.s32 	%r8259, %r8255, %r8258;
	shr.u32 	%r8260, %r8259, %r8250;
	and.b32  	%r8261, %r8260, 1;
	setp.eq.b32 	%p50, %r8261, 1;
	selp.b32 	%r27307, %r27300, %r27299, %p50;
	selp.b32 	%r27306, %r27301, %r27298, %p50;
	selp.b32 	%r27305, %r27302, %r27297, %p50;
	selp.b32 	%r27304, %r27303, %r27296, %p50;
	add.s32 	%r27295, %r27295, 1;
	setp.lt.u32 	%p51, %r27295, %r1005;
	mov.u16 	%rs388, %rs390;
	@%p51 bra 	$L__BB8_59;
$L__BB8_62:
	and.b16  	%rs192, %rs390, 255;
	setp.ne.s16 	%p52, %rs192, 1;
	@%p52 bra 	$L__BB8_64;
	ld.param.u64 	%rd354, [fused_batch_pir_kernel_transposed_8_param_1];
	cvta.to.global.u64 	%rd63, %rd354;
	ld.global.u32 	%r8262, [%rd63+1936];
	xor.b32  	%r27307, %r27307, %r8262;
$L__BB8_64:
	@%p52 bra 	$L__BB8_66;
	ld.param.u64 	%rd355, [fused_batch_pir_kernel_transposed_8_param_1];
	cvta.to.global.u64 	%rd64, %rd355;
	ld.global.u32 	%r8263, [%rd64+1940];
	xor.b32  	%r27306, %r27306, %r8263;
$L__BB8_66:
	@%p52 bra 	$L__BB8_68;
	ld.param.u64 	%rd356, [fused_batch_pir_kernel_transposed_8_param_1];
	cvta.to.global.u64 	%rd65, %rd356;
	ld.global.u32 	%r8264, [%rd65+1944];
	xor.b32  	%r27305, %r27305, %r8264;
$L__BB8_68:
	@%p52 bra 	$L__BB8_70;
	ld.param.u64 	%rd357, [fused_batch_pir_kernel_transposed_8_param_1];
	cvta.to.global.u64 	%rd66, %rd357;
	ld.global.u32 	%r8265, [%rd66+1948];
	xor.b32  	%r27304, %r27304, %r8265;
$L__BB8_70:
	ld.param.u32 	%r26406, [fused_batch_pir_kernel_transposed_8_param_4];
	mov.u32 	%r8267, %ctaid.x;
	shl.b32 	%r8268, %r8267, 11;
	mov.u32 	%r8269, %tid.x;
	and.b32  	%r8270, %r8269, 31;
	or.b32  	%r8271, %r8268, %r8270;
	shl.b32 	%r8272, %r8269, 3;
	and.b32  	%r8273, %r8272, 7936;
	add.s32 	%r8274, %r27217, %r8273;
	add.s32 	%r8275, %r8271, %r8274;
	setp.ge.s32 	%p56, %r8275, %r26406;
	mov.b32 	%r27328, 0;
	mov.u32 	%r27329, %r27328;
	mov.u32 	%r27330, %r27328;
	mov.u32 	%r27331, %r27328;
	@%p56 bra 	$L__BB8_84;
	ld.param.u64 	%rd358, [fused_batch_pir_kernel_transposed_8_param_1];
	cvta.to.global.u64 	%rd67, %rd358;
	ld.global.u8 	%rs196, [%rd67+1969];
	max.u16 	%rs197, %rs196, 11;
	cvt.u32.u16 	%r8276, %rs197;
	add.s32 	%r27319, %r8276, -11;
	ld.shared.v4.u32 	{%r27331, %r27330, %r27329, %r27328}, [s_mem+98768];
	ld.shared.u8 	%rs393, [s_mem+98784];
	cvt.u32.u16 	%r1060, %rs196;
	setp.ge.u32 	%p57, %r27319, %r1060;
	@%p57 bra 	$L__BB8_76;
	mov.u16 	%rs391, %rs393;
$L__BB8_73:
	ld.const.u32 	%r8277, [CHACHA_CONSTANTS];
	add.s32 	%r8278, %r8277, %r27331;
	shf.l.wrap.b32 	%r8279, %r8278, %r8278, 16;
	add.s32 	%r8280, %r27331, %r8279;
	xor.b32  	%r8281, %r27331, %r8280;
	shf.l.wrap.b32 	%r8282, %r8281, %r8281, 12;
	add.s32 	%r8283, %r8278, %r8282;
	xor.b32  	%r8284, %r8279, %r8283;
	shf.l.wrap.b32 	%r8285, %r8284, %r8284, 8;
	add.s32 	%r8286, %r8280, %r8285;
	xor.b32  	%r8287, %r8282, %r8286;
	shf.l.wrap.b32 	%r8288, %r8287, %r8287, 7;
	ld.const.u32 	%r8289, [CHACHA_CONSTANTS+4];
	add.s32 	%r8290, %r8289, %r27330;
	shf.l.wrap.b32 	%r8291, %r8290, %r8290, 16;
	add.s32 	%r8292, %r27330, %r8291;
	xor.b32  	%r8293, %r27330, %r8292;
	shf.l.wrap.b32 	%r8294, %r8293, %r8293, 12;
	add.s32 	%r8295, %r8290, %r8294;
	xor.b32  	%r8296, %r8291, %r8295;
	shf.l.wrap.b32 	%r8297, %r8296, %r8296, 8;
	add.s32 	%r8298, %r8292, %r8297;
	xor.b32  	%r8299, %r8294, %r8298;
	shf.l.wrap.b32 	%r8300, %r8299, %r8299, 7;
	ld.const.u32 	%r8301, [CHACHA_CONSTANTS+8];
	add.s32 	%r8302, %r8301, %r27329;
	shf.l.wrap.b32 	%r8303, %r8302, %r8302, 16;
	add.s32 	%r8304, %r27329, %r8303;
	xor.b32  	%r8305, %r27329, %r8304;
	shf.l.wrap.b32 	%r8306, %r8305, %r8305, 12;
	add.s32 	%r8307, %r8302, %r8306;
	xor.b32  	%r8308, %r8303, %r8307;
	shf.l.wrap.b32 	%r8309, %r8308, %r8308, 8;
	add.s32 	%r8310, %r8304, %r8309;
	xor.b32  	%r8311, %r8306, %r8310;
	shf.l.wrap.b32 	%r8312, %r8311, %r8311, 7;
	ld.const.u32 	%r8313, [CHACHA_CONSTANTS+12];
	add.s32 	%r8314, %r8313, %r27328;
	shf.l.wrap.b32 	%r8315, %r8314, %r8314, 16;
	add.s32 	%r8316, %r27328, %r8315;
	xor.b32  	%r8317, %r27328, %r8316;
	shf.l.wrap.b32 	%r8318, %r8317, %r8317, 12;
	add.s32 	%r8319, %r8314, %r8318;
	xor.b32  	%r8320, %r8315, %r8319;
	shf.l.wrap.b32 	%r8321, %r8320, %r8320, 8;
	add.s32 	%r8322, %r8316, %r8321;
	xor.b32  	%r8323, %r8318, %r8322;
	shf.l.wrap.b32 	%r8324, %r8323, %r8323, 7;
	add.s32 	%r8325, %r8283, %r8300;
	xor.b32  	%r8326, %r8321, %r8325;
	shf.l.wrap.b32 	%r8327, %r8326, %r8326, 16;
	add.s32 	%r8328, %r8310, %r8327;
	xor.b32  	%r8329, %r8300, %r8328;
	shf.l.wrap.b32 	%r8330, %r8329, %r8329, 12;
	add.s32 	%r8331, %r8325, %r8330;
	xor.b32  	%r8332, %r8327, %r8331;
	shf.l.wrap.b32 	%r8333, %r8332, %r8332, 8;
	add.s32 	%r8334, %r8328, %r8333;
	xor.b32  	%r8335, %r8330, %r8334;
	shf.l.wrap.b32 	%r8336, %r8335, %r8335, 7;
	add.s32 	%r8337, %r8295, %r8312;
	xor.b32  	%r8338, %r8285, %r8337;
	shf.l.wrap.b32 	%r8339, %r8338, %r8338, 16;
	add.s32 	%r8340, %r8322, %r8339;
	xor.b32  	%r8341, %r8312, %r8340;
	shf.l.wrap.b32 	%r8342, %r8341, %r8341, 12;
	add.s32 	%r8343, %r8337, %r8342;
	xor.b32  	%r8344, %r8339, %r8343;
	shf.l.wrap.b32 	%r8345, %r8344, %r8344, 8;
	add.s32 	%r8346, %r8340, %r8345;
	xor.b32  	%r8347, %r8342, %r8346;
	shf.l.wrap.b32 	%r8348, %r8347, %r8347, 7;
	add.s32 	%r8349, %r8307, %r8324;
	xor.b32  	%r8350, %r8297, %r8349;
	shf.l.wrap.b32 	%r8351, %r8350, %r8350, 16;
	add.s32 	%r8352, %r8286, %r8351;
	xor.b32  	%r8353, %r8324, %r8352;
	shf.l.wrap.b32 	%r8354, %r8353, %r8353, 12;
	add.s32 	%r8355, %r8349, %r8354;
	xor.b32  	%r8356, %r8351, %r8355;
	shf.l.wrap.b32 	%r8357, %r8356, %r8356, 8;
	add.s32 	%r8358, %r8352, %r8357;
	xor.b32  	%r8359, %r8354, %r8358;
	shf.l.wrap.b32 	%r8360, %r8359, %r8359, 7;
	add.s32 	%r8361, %r8319, %r8288;
	xor.b32  	%r8362, %r8309, %r8361;
	shf.l.wrap.b32 	%r8363, %r8362, %r8362, 16;
	add.s32 	%r8364, %r8298, %r8363;
	xor.b32  	%r8365, %r8288, %r8364;
	shf.l.wrap.b32 	%r8366, %r8365, %r8365, 12;
	add.s32 	%r8367, %r8361, %r8366;
	xor.b32  	%r8368, %r8363, %r8367;
	shf.l.wrap.b32 	%r8369, %r8368, %r8368, 8;
	add.s32 	%r8370, %r8364, %r8369;
	xor.b32  	%r8371, %r8366, %r8370;
	shf.l.wrap.b32 	%r8372, %r8371, %r8371, 7;
	add.s32 	%r8373, %r8331, %r8372;
	xor.b32  	%r8374, %r8345, %r8373;
	shf.l.wrap.b32 	%r8375, %r8374, %r8374, 16;
	add.s32 	%r8376, %r8358, %r8375;
	xor.b32  	%r8377, %r8372, %r8376;
	shf.l.wrap.b32 	%r8378, %r8377, %r8377, 12;
	add.s32 	%r8379, %r8373, %r8378;
	xor.b32  	%r8380, %r8375, %r8379;
	shf.l.wrap.b32 	%r8381, %r8380, %r8380, 8;
	add.s32 	%r8382, %r8376, %r8381;
	xor.b32  	%r8383, %r8378, %r8382;
	shf.l.wrap.b32 	%r8384, %r8383, %r8383, 7;
	add.s32 	%r8385, %r8343, %r8336;
	xor.b32  	%r8386, %r8357, %r8385;
	shf.l.wrap.b32 	%r8387, %r8386, %r8386, 16;
	add.s32 	%r8388, %r8370, %r8387;
	xor.b32  	%r8389, %r8336, %r8388;
	shf.l.wrap.b32 	%r8390, %r8389, %r8389, 12;
	add.s32 	%r8391, %r8385, %r8390;
	xor.b32  	%r8392, %r8387, %r8391;
	shf.l.wrap.b32 	%r8393, %r8392, %r8392, 8;
	add.s32 	%r8394, %r8388, %r8393;
	xor.b32  	%r8395, %r8390, %r8394;
	shf.l.wrap.b32 	%r8396, %r8395, %r8395, 7;
	add.s32 	%r8397, %r8355, %r8348;
	xor.b32  	%r8398, %r8369, %r8397;
	shf.l.wrap.b32 	%r8399, %r8398, %r8398, 16;
	add.s32 	%r8400, %r8334, %r8399;
	xor.b32  	%r8401, %r8348, %r8400;
	shf.l.wrap.b32 	%r8402, %r8401, %r8401, 12;
	add.s32 	%r8403, %r8397, %r8402;
	xor.b32  	%r8404, %r8399, %r8403;
	shf.l.wrap.b32 	%r8405, %r8404, %r8404, 8;
	add.s32 	%r8406, %r8400, %r8405;
	xor.b32  	%r8407, %r8402, %r8406;
	shf.l.wrap.b32 	%r8408, %r8407, %r8407, 7;
	add.s32 	%r8409, %r8367, %r8360;
	xor.b32  	%r8410, %r8333, %r8409;
	shf.l.wrap.b32 	%r8411, %r8410, %r8410, 16;
	add.s32 	%r8412, %r8346, %r8411;
	xor.b32  	%r8413, %r8360, %r8412;
	shf.l.wrap.b32 	%r8414, %r8413, %r8413, 12;
	add.s32 	%r8415, %r8409, %r8414;
	xor.b32  	%r8416, %r8411, %r8415;
	shf.l.wrap.b32 	%r8417, %r8416, %r8416, 8;
	add.s32 	%r8418, %r8412, %r8417;
	xor.b32  	%r8419, %r8414, %r8418;
	shf.l.wrap.b32 	%r8420, %r8419, %r8419, 7;
	add.s32 	%r8421, %r8379, %r8396;
	xor.b32  	%r8422, %r8417, %r8421;
	shf.l.wrap.b32 	%r8423, %r8422, %r8422, 16;
	add.s32 	%r8424, %r8406, %r8423;
	xor.b32  	%r8425, %r8396, %r8424;
	shf.l.wrap.b32 	%r8426, %r8425, %r8425, 12;
	add.s32 	%r8427, %r8421, %r8426;
	xor.b32  	%r8428, %r8423, %r8427;
	shf.l.wrap.b32 	%r8429, %r8428, %r8428, 8;
	add.s32 	%r8430, %r8424, %r8429;
	xor.b32  	%r8431, %r8426, %r8430;
	shf.l.wrap.b32 	%r8432, %r8431, %r8431, 7;
	add.s32 	%r8433, %r8391, %r8408;
	xor.b32  	%r8434, %r8381, %r8433;
	shf.l.wrap.b32 	%r8435, %r8434, %r8434, 16;
	add.s32 	%r8436, %r8418, %r8435;
	xor.b32  	%r8437, %r8408, %r8436;
	shf.l.wrap.b32 	%r8438, %r8437, %r8437, 12;
	add.s32 	%r8439, %r8433, %r8438;
	xor.b32  	%r8440, %r8435, %r8439;
	shf.l.wrap.b32 	%r8441, %r8440, %r8440, 8;
	add.s32 	%r8442, %r8436, %r8441;
	xor.b32  	%r8443, %r8438, %r8442;
	shf.l.wrap.b32 	%r8444, %r8443, %r8443, 7;
	add.s32 	%r8445, %r8403, %r8420;
	xor.b32  	%r8446, %r8393, %r8445;
	shf.l.wrap.b32 	%r8447, %r8446, %r8446, 16;
	add.s32 	%r8448, %r8382, %r8447;
	xor.b32  	%r8449, %r8420, %r8448;
	shf.l.wrap.b32 	%r8450, %r8449, %r8449, 12;
	add.s32 	%r8451, %r8445, %r8450;
	xor.b32  	%r8452, %r8447, %r8451;
	shf.l.wrap.b32 	%r8453, %r8452, %r8452, 8;
	add.s32 	%r8454, %r8448, %r8453;
	xor.b32  	%r8455, %r8450, %r8454;
	shf.l.wrap.b32 	%r8456, %r8455, %r8455, 7;
	add.s32 	%r8457, %r8415, %r8384;
	xor.b32  	%r8458, %r8405, %r8457;
	shf.l.wrap.b32 	%r8459, %r8458, %r8458, 16;
	add.s32 	%r8460, %r8394, %r8459;
	xor.b32  	%r8461, %r8384, %r8460;
	shf.l.wrap.b32 	%r8462, %r8461, %r8461, 12;
	add.s32 	%r8463, %r8457, %r8462;
	xor.b32  	%r8464, %r8459, %r8463;
	shf.l.wrap.b32 	%r8465, %r8464, %r8464, 8;
	add.s32 	%r8466, %r8460, %r8465;
	xor.b32  	%r8467, %r8462, %r8466;
	shf.l.wrap.b32 	%r8468, %r8467, %r8467, 7;
	add.s32 	%r8469, %r8427, %r8468;
	xor.b32  	%r8470, %r8441, %r8469;
	shf.l.wrap.b32 	%r8471, %r8470, %r8470, 16;
	add.s32 	%r8472, %r8454, %r8471;
	xor.b32  	%r8473, %r8468, %r8472;
	shf.l.wrap.b32 	%r8474, %r8473, %r8473, 12;
	add.s32 	%r8475, %r8469, %r8474;
	xor.b32  	%r8476, %r8471, %r8475;
	shf.l.wrap.b32 	%r8477, %r8476, %r8476, 8;
	add.s32 	%r8478, %r8472, %r8477;
	xor.b32  	%r8479, %r8474, %r8478;
	shf.l.wrap.b32 	%r8480, %r8479, %r8479, 7;
	add.s32 	%r8481, %r8439, %r8432;
	xor.b32  	%r8482, %r8453, %r8481;
	shf.l.wrap.b32 	%r8483, %r8482, %r8482, 16;
	add.s32 	%r8484, %r8466, %r8483;
	xor.b32  	%r8485, %r8432, %r8484;
	shf.l.wrap.b32 	%r8486, %r8485, %r8485, 12;
	add.s32 	%r8487, %r8481, %r8486;
	xor.b32  	%r8488, %r8483, %r8487;
	shf.l.wrap.b32 	%r8489, %r8488, %r8488, 8;
	add.s32 	%r8490, %r8484, %r8489;
	xor.b32  	%r8491, %r8486, %r8490;
	shf.l.wrap.b32 	%r8492, %r8491, %r8491, 7;
	add.s32 	%r8493, %r8451, %r8444;
	xor.b32  	%r8494, %r8465, %r8493;
	shf.l.wrap.b32 	%r8495, %r8494, %r8494, 16;
	add.s32 	%r8496, %r8430, %r8495;
	xor.b32  	%r8497, %r8444, %r8496;
	shf.l.wrap.b32 	%r8498, %r8497, %r8497, 12;
	add.s32 	%r8499, %r8493, %r8498;
	xor.b32  	%r8500, %r8495, %r8499;
	shf.l.wrap.b32 	%r8501, %r8500, %r8500, 8;
	add.s32 	%r8502, %r8496, %r8501;
	xor.b32  	%r8503, %r8498, %r8502;
	shf.l.wrap.b32 	%r8504, %r8503, %r8503, 7;
	add.s32 	%r8505, %r8463, %r8456;
	xor.b32  	%r8506, %r8429, %r8505;
	shf.l.wrap.b32 	%r8507, %r8506, %r8506, 16;
	add.s32 	%r8508, %r8442, %r8507;
	xor.b32  	%r8509, %r8456, %r8508;
	shf.l.wrap.b32 	%r8510, %r8509, %r8509, 12;
	add.s32 	%r8511, %r8505, %r8510;
	xor.b32  	%r8512, %r8507, %r8511;
	shf.l.wrap.b32 	%r8513, %r8512, %r8512, 8;
	add.s32 	%r8514, %r8508, %r8513;
	xor.b32  	%r8515, %r8510, %r8514;
	shf.l.wrap.b32 	%r8516, %r8515, %r8515, 7;
	add.s32 	%r8517, %r8475, %r8492;
	xor.b32  	%r8518, %r8513, %r8517;
	shf.l.wrap.b32 	%r8519, %r8518, %r8518, 16;
	add.s32 	%r8520, %r8502, %r8519;
	xor.b32  	%r8521, %r8492, %r8520;
	shf.l.wrap.b32 	%r8522, %r8521, %r8521, 12;
	add.s32 	%r8523, %r8517, %r8522;
	xor.b32  	%r8524, %r8519, %r8523;
	shf.l.wrap.b32 	%r8525, %r8524, %r8524, 8;
	add.s32 	%r8526, %r8520, %r8525;
	xor.b32  	%r8527, %r8522, %r8526;
	shf.l.wrap.b32 	%r8528, %r8527, %r8527, 7;
	add.s32 	%r8529, %r8487, %r8504;
	xor.b32  	%r8530, %r8477, %r8529;
	shf.l.wrap.b32 	%r8531, %r8530, %r8530, 16;
	add.s32 	%r8532, %r8514, %r8531;
	xor.b32  	%r8533, %r8504, %r8532;
	shf.l.wrap.b32 	%r8534, %r8533, %r8533, 12;
	add.s32 	%r8535, %r8529, %r8534;
	xor.b32  	%r8536, %r8531, %r8535;
	shf.l.wrap.b32 	%r8537, %r8536, %r8536, 8;
	add.s32 	%r8538, %r8532, %r8537;
	xor.b32  	%r8539, %r8534, %r8538;
	shf.l.wrap.b32 	%r8540, %r8539, %r8539, 7;
	add.s32 	%r8541, %r8499, %r8516;
	xor.b32  	%r8542, %r8489, %r8541;
	shf.l.wrap.b32 	%r8543, %r8542, %r8542, 16;
	add.s32 	%r8544, %r8478, %r8543;
	xor.b32  	%r8545, %r8516, %r8544;
	shf.l.wrap.b32 	%r8546, %r8545, %r8545, 12;
	add.s32 	%r8547, %r8541, %r8546;
	xor.b32  	%r8548, %r8543, %r8547;
	shf.l.wrap.b32 	%r8549, %r8548, %r8548, 8;
	add.s32 	%r8550, %r8544, %r8549;
	xor.b32  	%r8551, %r8546, %r8550;
	shf.l.wrap.b32 	%r8552, %r8551, %r8551, 7;
	add.s32 	%r8553, %r8511, %r8480;
	xor.b32  	%r8554, %r8501, %r8553;
	shf.l.wrap.b32 	%r8555, %r8554, %r8554, 16;
	add.s32 	%r8556, %r8490, %r8555;
	xor.b32  	%r8557, %r8480, %r8556;
	shf.l.wrap.b32 	%r8558, %r8557, %r8557, 12;
	add.s32 	%r8559, %r8553, %r8558;
	xor.b32  	%r8560, %r8555, %r8559;
	shf.l.wrap.b32 	%r8561, %r8560, %r8560, 8;
	add.s32 	%r8562, %r8556, %r8561;
	xor.b32  	%r8563, %r8558, %r8562;
	shf.l.wrap.b32 	%r8564, %r8563, %r8563, 7;
	add.s32 	%r8565, %r8523, %r8564;
	xor.b32  	%r8566, %r8537, %r8565;
	shf.l.wrap.b32 	%r8567, %r8566, %r8566, 16;
	add.s32 	%r8568, %r8550, %r8567;
	xor.b32  	%r8569, %r8564, %r8568;
	shf.l.wrap.b32 	%r8570, %r8569, %r8569, 12;
	add.s32 	%r8571, %r8565, %r8570;
	xor.b32  	%r8572, %r8567, %r8571;
	shf.l.wrap.b32 	%r8573, %r8572, %r8572, 8;
	add.s32 	%r8574, %r8568, %r8573;
	xor.b32  	%r8575, %r8570, %r8574;
	shf.l.wrap.b32 	%r8576, %r8575, %r8575, 7;
	add.s32 	%r8577, %r8535, %r8528;
	xor.b32  	%r8578, %r8549, %r8577;
	shf.l.wrap.b32 	%r8579, %r8578, %r8578, 16;
	add.s32 	%r8580, %r8562, %r8579;
	xor.b32  	%r8581, %r8528, %r8580;
	shf.l.wrap.b32 	%r8582, %r8581, %r8581, 12;
	add.s32 	%r8583, %r8577, %r8582;
	xor.b32  	%r8584, %r8579, %r8583;
	shf.l.wrap.b32 	%r8585, %r8584, %r8584, 8;
	add.s32 	%r8586, %r8580, %r8585;
	xor.b32  	%r8587, %r8582, %r8586;
	shf.l.wrap.b32 	%r8588, %r8587, %r8587, 7;
	add.s32 	%r8589, %r8547, %r8540;
	xor.b32  	%r8590, %r8561, %r8589;
	shf.l.wrap.b32 	%r8591, %r8590, %r8590, 16;
	add.s32 	%r8592, %r8526, %r8591;
	xor.b32  	%r8593, %r8540, %r8592;
	shf.l.wrap.b32 	%r8594, %r8593, %r8593, 12;
	add.s32 	%r8595, %r8589, %r8594;
	xor.b32  	%r8596, %r8591, %r8595;
	shf.l.wrap.b32 	%r8597, %r8596, %r8596, 8;
	add.s32 	%r8598, %r8592, %r8597;
	xor.b32  	%r8599, %r8594, %r8598;
	shf.l.wrap.b32 	%r8600, %r8599, %r8599, 7;
	add.s32 	%r8601, %r8559, %r8552;
	xor.b32  	%r8602, %r8525, %r8601;
	shf.l.wrap.b32 	%r8603, %r8602, %r8602, 16;
	add.s32 	%r8604, %r8538, %r8603;
	xor.b32  	%r8605, %r8552, %r8604;
	shf.l.wrap.b32 	%r8606, %r8605, %r8605, 12;
	add.s32 	%r8607, %r8601, %r8606;
	xor.b32  	%r8608, %r8603, %r8607;
	shf.l.wrap.b32 	%r8609, %r8608, %r8608, 8;
	add.s32 	%r8610, %r8604, %r8609;
	xor.b32  	%r8611, %r8606, %r8610;
	shf.l.wrap.b32 	%r8612, %r8611, %r8611, 7;
	add.s32 	%r8613, %r8571, %r8588;
	xor.b32  	%r8614, %r8609, %r8613;
	shf.l.wrap.b32 	%r8615, %r8614, %r8614, 16;
	add.s32 	%r8616, %r8598, %r8615;
	xor.b32  	%r8617, %r8588, %r8616;
	shf.l.wrap.b32 	%r8618, %r8617, %r8617, 12;
	add.s32 	%r8619, %r8613, %r8618;
	xor.b32  	%r8620, %r8615, %r8619;
	shf.l.wrap.b32 	%r8621, %r8620, %r8620, 8;
	add.s32 	%r8622, %r8616, %r8621;
	xor.b32  	%r8623, %r8618, %r8622;
	shf.l.wrap.b32 	%r8624, %r8623, %r8623, 7;
	add.s32 	%r8625, %r8583, %r8600;
	xor.b32  	%r8626, %r8573, %r8625;
	shf.l.wrap.b32 	%r8627, %r8626, %r8626, 16;
	add.s32 	%r8628, %r8610, %r8627;
	xor.b32  	%r8629, %r8600, %r8628;
	shf.l.wrap.b32 	%r8630, %r8629, %r8629, 12;
	add.s32 	%r8631, %r8625, %r8630;
	xor.b32  	%r8632, %r8627, %r8631;
	shf.l.wrap.b32 	%r8633, %r8632, %r8632, 8;
	add.s32 	%r8634, %r8628, %r8633;
	xor.b32  	%r8635, %r8630, %r8634;
	shf.l.wrap.b32 	%r8636, %r8635, %r8635, 7;
	add.s32 	%r8637, %r8595, %r8612;
	xor.b32  	%r8638, %r8585, %r8637;
	shf.l.wrap.b32 	%r8639, %r8638, %r8638, 16;
	add.s32 	%r8640, %r8574, %r8639;
	xor.b32  	%r8641, %r8612, %r8640;
	shf.l.wrap.b32 	%r8642, %r8641, %r8641, 12;
	add.s32 	%r8643, %r8637, %r8642;
	xor.b32  	%r8644, %r8639, %r8643;
	shf.l.wrap.b32 	%r8645, %r8644, %r8644, 8;
	add.s32 	%r8646, %r8640, %r8645;
	xor.b32  	%r8647, %r8642, %r8646;
	shf.l.wrap.b32 	%r8648, %r8647, %r8647, 7;
	add.s32 	%r8649, %r8607, %r8576;
	xor.b32  	%r8650, %r8597, %r8649;
	shf.l.wrap.b32 	%r8651, %r8650, %r8650, 16;
	add.s32 	%r8652, %r8586, %r8651;
	xor.b32  	%r8653, %r8576, %r8652;
	shf.l.wrap.b32 	%r8654, %r8653, %r8653, 12;
	add.s32 	%r8655, %r8649, %r8654;
	xor.b32  	%r8656, %r8651, %r8655;
	shf.l.wrap.b32 	%r8657, %r8656, %r8656, 8;
	add.s32 	%r8658, %r8652, %r8657;
	xor.b32  	%r8659, %r8654, %r8658;
	shf.l.wrap.b32 	%r8660, %r8659, %r8659, 7;
	add.s32 	%r27323, %r8277, %r8619;
	add.s32 	%r27322, %r8289, %r8631;
	add.s32 	%r27321, %r8301, %r8643;
	add.s32 	%r27320, %r8313, %r8655;
	add.s32 	%r27324, %r27331, %r8660;
	add.s32 	%r27325, %r27330, %r8624;
	add.s32 	%r27326, %r27329, %r8636;
	add.s32 	%r27327, %r27328, %r8648;
	xor.b32  	%r8661, %r8278, 1;
	shf.l.wrap.b32 	%r8662, %r8278, %r8661, 16;
	add.s32 	%r8663, %r27331, %r8662;
	xor.b32  	%r8664, %r27331, %r8663;
	shf.l.wrap.b32 	%r8665, %r8664, %r8664, 12;
	add.s32 	%r8666, %r8278, %r8665;
	xor.b32  	%r8667, %r8662, %r8666;
	shf.l.wrap.b32 	%r8668, %r8667, %r8667, 8;
	add.s32 	%r8669, %r8663, %r8668;
	xor.b32  	%r8670, %r8665, %r8669;
	shf.l.wrap.b32 	%r8671, %r8670, %r8670, 7;
	add.s32 	%r8672, %r8666, %r8300;
	xor.b32  	%r8673, %r8321, %r8672;
	shf.l.wrap.b32 	%r8674, %r8673, %r8673, 16;
	add.s32 	%r8675, %r8310, %r8674;
	xor.b32  	%r8676, %r8300, %r8675;
	shf.l.wrap.b32 	%r8677, %r8676, %r8676, 12;
	add.s32 	%r8678, %r8672, %r8677;
	xor.b32  	%r8679, %r8674, %r8678;
	shf.l.wrap.b32 	%r8680, %r8679, %r8679, 8;
	add.s32 	%r8681, %r8675, %r8680;
	xor.b32  	%r8682, %r8677, %r8681;
	shf.l.wrap.b32 	%r8683, %r8682, %r8682, 7;
	xor.b32  	%r8684, %r8668, %r8337;
	shf.l.wrap.b32 	%r8685, %r8684, %r8684, 16;
	add.s32 	%r8686, %r8322, %r8685;
	xor.b32  	%r8687, %r8312, %r8686;
	shf.l.wrap.b32 	%r8688, %r8687, %r8687, 12;
	add.s32 	%r8689, %r8337, %r8688;
	xor.b32  	%r8690, %r8685, %r8689;
	shf.l.wrap.b32 	%r8691, %r8690, %r8690, 8;
	add.s32 	%r8692, %r8686, %r8691;
	xor.b32  	%r8693, %r8688, %r8692;
	shf.l.wrap.b32 	%r8694, %r8693, %r8693, 7;
	add.s32 	%r8695, %r8669, %r8351;
	xor.b32  	%r8696, %r8324, %r8695;
	shf.l.wrap.b32 	%r8697, %r8696, %r8696, 12;
	add.s32 	%r8698, %r8349, %r8697;
	xor.b32  	%r8699, %r8351, %r8698;
	shf.l.wrap.b32 	%r8700, %r8699, %r8699, 8;
	add.s32 	%r8701, %r8695, %r8700;
	xor.b32  	%r8702, %r8697, %r8701;
	shf.l.wrap.b32 	%r8703, %r8702, %r8702, 7;
	add.s32 	%r8704, %r8319, %r8671;
	xor.b32  	%r8705, %r8309, %r8704;
	shf.l.wrap.b32 	%r8706, %r8705, %r8705, 16;
	add.s32 	%r8707, %r8298, %r8706;
	xor.b32  	%r8708, %r8671, %r8707;
	shf.l.wrap.b32 	%r8709, %r8708, %r8708, 12;
	add.s32 	%r8710, %r8704, %r8709;
	xor.b32  	%r8711, %r8706, %r8710;
	shf.l.wrap.b32 	%r8712, %r8711, %r8711, 8;
	add.s32 	%r8713, %r8707, %r8712;
	xor.b32  	%r8714, %r8709, %r8713;
	shf.l.wrap.b32 	%r8715, %r8714, %r8714, 7;
	add.s32 	%r8716, %r8678, %r8715;
	xor.b32  	%r8717, %r8691, %r8716;
	shf.l.wrap.b32 	%r8718, %r8717, %r8717, 16;
	add.s32 	%r8719, %r8701, %r8718;
	xor.b32  	%r8720, %r8715, %r8719;
	shf.l.wrap.b32 	%r8721, %r8720, %r8720, 12;
	add.s32 	%r8722, %r8716, %r8721;
	xor.b32  	%r8723, %r8718, %r8722;
	shf.l.wrap.b32 	%r8724, %r8723, %r8723, 8;
	add.s32 	%r8725, %r8719, %r8724;
	xor.b32  	%r8726, %r8721, %r8725;
	shf.l.wrap.b32 	%r8727, %r8726, %r8726, 7;
	add.s32 	%r8728, %r8689, %r8683;
	xor.b32  	%r8729, %r8700, %r8728;
	shf.l.wrap.b32 	%r8730, %r8729, %r8729, 16;
	add.s32 	%r8731, %r8713, %r8730;
	xor.b32  	%r8732, %r8683, %r8731;
	shf.l.wrap.b32 	%r8733, %r8732, %r8732, 12;
	add.s32 	%r8734, %r8728, %r8733;
	xor.b32  	%r8735, %r8730, %r8734;
	shf.l.wrap.b32 	%r8736, %r8735, %r8735, 8;
	add.s32 	%r8737, %r8731, %r8736;
	xor.b32  	%r8738, %r8733, %r8737;
	shf.l.wrap.b32 	%r8739, %r8738, %r8738, 7;
	add.s32 	%r8740, %r8698, %r8694;
	xor.b32  	%r8741, %r8712, %r8740;
	shf.l.wrap.b32 	%r8742, %r8741, %r8741, 16;
	add.s32 	%r8743, %r8681, %r8742;
	xor.b32  	%r8744, %r8694, %r8743;
	shf.l.wrap.b32 	%r8745, %r8744, %r8744, 12;
	add.s32 	%r8746, %r8740, %r8745;
	xor.b32  	%r8747, %r8742, %r8746;
	shf.l.wrap.b32 	%r8748, %r8747, %r8747, 8;
	add.s32 	%r8749, %r8743, %r8748;
	xor.b32  	%r8750, %r8745, %r8749;
	shf.l.wrap.b32 	%r8751, %r8750, %r8750, 7;
	add.s32 	%r8752, %r8710, %r8703;
	xor.b32  	%r8753, %r8680, %r8752;
	shf.l.wrap.b32 	%r8754, %r8753, %r8753, 16;
	add.s32 	%r8755, %r8692, %r8754;
	xor.b32  	%r8756, %r8703, %r8755;
	shf.l.wrap.b32 	%r8757, %r8756, %r8756, 12;
	add.s32 	%r8758, %r8752, %r8757;
	xor.b32  	%r8759, %r8754, %r8758;
	shf.l.wrap.b32 	%r8760, %r8759, %r8759, 8;
	add.s32 	%r8761, %r8755, %r8760;
	xor.b32  	%r8762, %r8757, %r8761;
	shf.l.wrap.b32 	%r8763, %r8762, %r8762, 7;
	add.s32 	%r8764, %r8722, %r8739;
	xor.b32  	%r8765, %r8760, %r8764;
	shf.l.wrap.b32 	%r8766, %r8765, %r8765, 16;
	add.s32 	%r8767, %r8749, %r8766;
	xor.b32  	%r8768, %r8739, %r8767;
	shf.l.wrap.b32 	%r8769, %r8768, %r8768, 12;
	add.s32 	%r8770, %r8764, %r8769;
	xor.b32  	%r8771, %r8766, %r8770;
	shf.l.wrap.b32 	%r8772, %r8771, %r8771, 8;
	add.s32 	%r8773, %r8767, %r8772;
	xor.b32  	%r8774, %r8769, %r8773;
	shf.l.wrap.b32 	%r8775, %r8774, %r8774, 7;
	add.s32 	%r8776, %r8734, %r8751;
	xor.b32  	%r8777, %r8724, %r8776;
	shf.l.wrap.b32 	%r8778, %r8777, %r8777, 16;
	add.s32 	%r8779, %r8761, %r8778;
	xor.b32  	%r8780, %r8751, %r8779;
	shf.l.wrap.b32 	%r8781, %r8780, %r8780, 12;
	add.s32 	%r8782, %r8776, %r8781;
	xor.b32  	%r8783, %r8778, %r8782;
	shf.l.wrap.b32 	%r8784, %r8783, %r8783, 8;
	add.s32 	%r8785, %r8779, %r8784;
	xor.b32  	%r8786, %r8781, %r8785;
	shf.l.wrap.b32 	%r8787, %r8786, %r8786, 7;
	add.s32 	%r8788, %r8746, %r8763;
	xor.b32  	%r8789, %r8736, %r8788;
	shf.l.wrap.b32 	%r8790, %r8789, %r8789, 16;
	add.s32 	%r8791, %r8725, %r8790;
	xor.b32  	%r8792, %r8763, %r8791;
	shf.l.wrap.b32 	%r8793, %r8792, %r8792, 12;
	add.s32 	%r8794, %r8788, %r8793;
	xor.b32  	%r8795, %r8790, %r8794;
	shf.l.wrap.b32 	%r8796, %r8795, %r8795, 8;
	add.s32 	%r8797, %r8791, %r8796;
	xor.b32  	%r8798, %r8793, %r8797;
	shf.l.wrap.b32 	%r8799, %r8798, %r8798, 7;
	add.s32 	%r8800, %r8758, %r8727;
	xor.b32  	%r8801, %r8748, %r8800;
	shf.l.wrap.b32 	%r8802, %r8801, %r8801, 16;
	add.s32 	%r8803, %r8737, %r8802;
	xor.b32  	%r8804, %r8727, %r8803;
	shf.l.wrap.b32 	%r8805, %r8804, %r8804, 12;
	add.s32 	%r8806, %r8800, %r8805;
	xor.b32  	%r8807, %r8802, %r8806;
	shf.l.wrap.b32 	%r8808, %r8807, %r8807, 8;
	add.s32 	%r8809, %r8803, %r8808;
	xor.b32  	%r8810, %r8805, %r8809;
	shf.l.wrap.b32 	%r8811, %r8810, %r8810, 7;
	add.s32 	%r8812, %r8770, %r8811;
	xor.b32  	%r8813, %r8784, %r8812;
	shf.l.wrap.b32 	%r8814, %r8813, %r8813, 16;
	add.s32 	%r8815, %r8797, %r8814;
	xor.b32  	%r8816, %r8811, %r8815;
	shf.l.wrap.b32 	%r8817, %r8816, %r8816, 12;
	add.s32 	%r8818, %r8812, %r8817;
	xor.b32  	%r8819, %r8814, %r8818;
	shf.l.wrap.b32 	%r8820, %r8819, %r8819, 8;
	add.s32 	%r8821, %r8815, %r8820;
	xor.b32  	%r8822, %r8817, %r8821;
	shf.l.wrap.b32 	%r8823, %r8822, %r8822, 7;
	add.s32 	%r8824, %r8782, %r8775;
	xor.b32  	%r8825, %r8796, %r8824;
	shf.l.wrap.b32 	%r8826, %r8825, %r8825, 16;
	add.s32 	%r8827, %r8809, %r8826;
	xor.b32  	%r8828, %r8775, %r8827;
	shf.l.wrap.b32 	%r8829, %r8828, %r8828, 12;
	add.s32 	%r8830, %r8824, %r8829;
	xor.b32  	%r8831, %r8826, %r8830;
	shf.l.wrap.b32 	%r8832, %r8831, %r8831, 8;
	add.s32 	%r8833, %r8827, %r8832;
	xor.b32  	%r8834, %r8829, %r8833;
	shf.l.wrap.b32 	%r8835, %r8834, %r8834, 7;
	add.s32 	%r8836, %r8794, %r8787;
	xor.b32  	%r8837, %r8808, %r8836;
	shf.l.wrap.b32 	%r8838, %r8837, %r8837, 16;
	add.s32 	%r8839, %r8773, %r8838;
	xor.b32  	%r8840, %r8787, %r8839;
	shf.l.wrap.b32 	%r8841, %r8840, %r8840, 12;
	add.s32 	%r8842, %r8836, %r8841;
	xor.b32  	%r8843, %r8838, %r8842;
	shf.l.wrap.b32 	%r8844, %r8843, %r8843, 8;
	add.s32 	%r8845, %r8839, %r8844;
	xor.b32  	%r8846, %r8841, %r8845;
	shf.l.wrap.b32 	%r8847, %r8846, %r8846, 7;
	add.s32 	%r8848, %r8806, %r8799;
	xor.b32  	%r8849, %r8772, %r8848;
	shf.l.wrap.b32 	%r8850, %r8849, %r8849, 16;
	add.s32 	%r8851, %r8785, %r8850;
	xor.b32  	%r8852, %r8799, %r8851;
	shf.l.wrap.b32 	%r8853, %r8852, %r8852, 12;
	add.s32 	%r8854, %r8848, %r8853;
	xor.b32  	%r8855, %r8850, %r8854;
	shf.l.wrap.b32 	%r8856, %r8855, %r8855, 8;
	add.s32 	%r8857, %r8851, %r8856;
	xor.b32  	%r8858, %r8853, %r8857;
	shf.l.wrap.b32 	%r8859, %r8858, %r8858, 7;
	add.s32 	%r8860, %r8818, %r8835;
	xor.b32  	%r8861, %r8856, %r8860;
	shf.l.wrap.b32 	%r8862, %r8861, %r8861, 16;
	add.s32 	%r8863, %r8845, %r8862;
	xor.b32  	%r8864, %r8835, %r8863;
	shf.l.wrap.b32 	%r8865, %r8864, %r8864, 12;
	add.s32 	%r8866, %r8860, %r8865;
	xor.b32  	%r8867, %r8862, %r8866;
	shf.l.wrap.b32 	%r8868, %r8867, %r8867, 8;
	add.s32 	%r8869, %r8863, %r8868;
	xor.b32  	%r8870, %r8865, %r8869;
	shf.l.wrap.b32 	%r8871, %r8870, %r8870, 7;
	add.s32 	%r8872, %r8830, %r8847;
	xor.b32  	%r8873, %r8820, %r8872;
	shf.l.wrap.b32 	%r8874, %r8873, %r8873, 16;
	add.s32 	%r8875, %r8857, %r8874;
	xor.b32  	%r8876, %r8847, %r8875;
	shf.l.wrap.b32 	%r8877, %r8876, %r8876, 12;
	add.s32 	%r8878, %r8872, %r8877;
	xor.b32  	%r8879, %r8874, %r8878;
	shf.l.wrap.b32 	%r8880, %r8879, %r8879, 8;
	add.s32 	%r8881, %r8875, %r8880;
	xor.b32  	%r8882, %r8877, %r8881;
	shf.l.wrap.b32 	%r8883, %r8882, %r8882, 7;
	add.s32 	%r8884, %r8842, %r8859;
	xor.b32  	%r8885, %r8832, %r8884;
	shf.l.wrap.b32 	%r8886, %r8885, %r8885, 16;
	add.s32 	%r8887, %r8821, %r8886;
	xor.b32  	%r8888, %r8859, %r8887;
	shf.l.wrap.b32 	%r8889, %r8888, %r8888, 12;
	add.s32 	%r8890, %r8884, %r8889;
	xor.b32  	%r8891, %r8886, %r8890;
	shf.l.wrap.b32 	%r8892, %r8891, %r8891, 8;
	add.s32 	%r8893, %r8887, %r8892;
	xor.b32  	%r8894, %r8889, %r8893;
	shf.l.wrap.b32 	%r8895, %r8894, %r8894, 7;
	add.s32 	%r8896, %r8854, %r8823;
	xor.b32  	%r8897, %r8844, %r8896;
	shf.l.wrap.b32 	%r8898, %r8897, %r8897, 16;
	add.s32 	%r8899, %r8833, %r8898;
	xor.b32  	%r8900, %r8823, %r8899;
	shf.l.wrap.b32 	%r8901, %r8900, %r8900, 12;
	add.s32 	%r8902, %r8896, %r8901;
	xor.b32  	%r8903, %r8898, %r8902;
	shf.l.wrap.b32 	%r8904, %r8903, %r8903, 8;
	add.s32 	%r8905, %r8899, %r8904;
	xor.b32  	%r8906, %r8901, %r8905;
	shf.l.wrap.b32 	%r8907, %r8906, %r8906, 7;
	add.s32 	%r8908, %r8866, %r8907;
	xor.b32  	%r8909, %r8880, %r8908;
	shf.l.wrap.b32 	%r8910, %r8909, %r8909, 16;
	add.s32 	%r8911, %r8893, %r8910;
	xor.b32  	%r8912, %r8907, %r8911;
	shf.l.wrap.b32 	%r8913, %r8912, %r8912, 12;
	add.s32 	%r8914, %r8908, %r8913;
	xor.b32  	%r8915, %r8910, %r8914;
	shf.l.wrap.b32 	%r8916, %r8915, %r8915, 8;
	add.s32 	%r8917, %r8878, %r8871;
	xor.b32  	%r8918, %r8892, %r8917;
	shf.l.wrap.b32 	%r8919, %r8918, %r8918, 16;
	add.s32 	%r8920, %r8905, %r8919;
	xor.b32  	%r8921, %r8871, %r8920;
	shf.l.wrap.b32 	%r8922, %r8921, %r8921, 12;
	add.s32 	%r8923, %r8917, %r8922;
	xor.b32  	%r8924, %r8919, %r8923;
	shf.l.wrap.b32 	%r8925, %r8924, %r8924, 8;
	add.s32 	%r8926, %r8920, %r8925;
	xor.b32  	%r8927, %r8922, %r8926;
	shf.l.wrap.b32 	%r8928, %r8927, %r8927, 7;
	add.s32 	%r8929, %r8890, %r8883;
	xor.b32  	%r8930, %r8904, %r8929;
	shf.l.wrap.b32 	%r8931, %r8930, %r8930, 16;
	add.s32 	%r8932, %r8869, %r8931;
	xor.b32  	%r8933, %r8883, %r8932;
	shf.l.wrap.b32 	%r8934, %r8933, %r8933, 12;
	add.s32 	%r8935, %r8929, %r8934;
	xor.b32  	%r8936, %r8931, %r8935;
	shf.l.wrap.b32 	%r8937, %r8936, %r8936, 8;
	add.s32 	%r8938, %r8932, %r8937;
	xor.b32  	%r8939, %r8934, %r8938;
	shf.l.wrap.b32 	%r8940, %r8939, %r8939, 7;
	add.s32 	%r8941, %r8902, %r8895;
	xor.b32  	%r8942, %r8868, %r8941;
	shf.l.wrap.b32 	%r8943, %r8942, %r8942, 16;
	add.s32 	%r8944, %r8881, %r8943;
	xor.b32  	%r8945, %r8895, %r8944;
	shf.l.wrap.b32 	%r8946, %r8945, %r8945, 12;
	add.s32 	%r8947, %r8941, %r8946;
	xor.b32  	%r8948, %r8943, %r8947;
	shf.l.wrap.b32 	%r8949, %r8948, %r8948, 8;
	add.s32 	%r8950, %r8944, %r8949;
	add.s32 	%r8951, %r8914, %r8928;
	xor.b32  	%r8952, %r8949, %r8951;
	shf.l.wrap.b32 	%r8953, %r8952, %r8952, 16;
	add.s32 	%r8954, %r8938, %r8953;
	xor.b32  	%r8955, %r8928, %r8954;
	shr.u32 	%r8956, %r8955, 20;
	add.s32 	%r8957, %r8951, %r8956;
	add.s32 	%r8958, %r8923, %r8940;
	xor.b32  	%r8959, %r8916, %r8958;
	shf.l.wrap.b32 	%r8960, %r8959, %r8959, 16;
	add.s32 	%r8961, %r8950, %r8960;
	xor.b32  	%r8962, %r8940, %r8961;
	shr.u32 	%r8963, %r8962, 20;
	add.s32 	%r8964, %r8958, %r8963;
	add.s32 	%r8965, %r8277, %r8957;
	add.s32 	%r8966, %r8289, %r8964;
	not.b32 	%r8967, %r27319;
	add.s32 	%r8968, %r1060, %r8967;
	mov.u32 	%r8969, %ctaid.x;
	shl.b32 	%r8970, %r8969, 11;
	mov.u32 	%r8971, %tid.x;
	and.b32  	%r8972, %r8971, 31;
	or.b32  	%r8973, %r8970, %r8972;
	shl.b32 	%r8974, %r8971, 3;
	and.b32  	%r8975, %r8974, 7936;
	add.s32 	%r8976, %r27217, %r8975;
	add.s32 	%r8977, %r8973, %r8976;
	shr.u32 	%r8978, %r8977, %r8968;
	and.b32  	%r8979, %r8978, 1;
	setp.eq.b32 	%p58, %r8979, 1;
	selp.b32 	%r8980, %r8966, %r8965, %p58;
	cvt.u16.u32 	%rs198, %r8980;
	and.b16  	%rs393, %rs198, 1;
	and.b16  	%rs199, %rs391, 255;
	setp.ne.s16 	%p59, %rs199, 1;
	@%p59 bra 	$L__BB8_75;
	ld.param.u64 	%rd359, [fused_batch_pir_kernel_transposed_8_param_1];
	not.b32 	%r8981, %r27319;
	add.s32 	%r8982, %r1060, %r8981;
	mov.u32 	%r8983, %ctaid.x;
	shl.b32 	%r8984, %r8983, 11;
	mov.u32 	%r8985, %tid.x;
	and.b32  	%r8986, %r8985, 31;
	or.b32  	%r8987, %r8984, %r8986;
	shl.b32 	%r8988, %r8985, 3;
	and.b32  	%r8989, %r8988, 7936;
	add.s32 	%r8990, %r27217, %r8989;
	add.s32 	%r8991, %r8987, %r8990;
	shr.u32 	%r8992, %r8991, %r8982;
	and.b32  	%r8993, %r8992, 1;
	setp.eq.b32 	%p60, %r8993, 1;
	cvt.s64.s32 	%rd68, %r27319;
	cvta.to.global.u64 	%rd69, %rd359;
	mul.wide.s32 	%rd70, %r27319, 16;
	add.s64 	%rd71, %rd69, %rd70;
	ld.global.u32 	%r8994, [%rd71+1972];
	selp.b32 	%r8995, %r27324, %r27323, %p60;
	xor.b32  	%r8996, %r8995, %r8994;
	selp.b32 	%r8997, %r27325, %r27322, %p60;
	selp.b32 	%r27323, %r27323, %r8996, %p60;
	selp.b32 	%r27324, %r8996, %r27324, %p60;
	ld.global.u32 	%r8998, [%rd71+1976];
	xor.b32  	%r8999, %r8997, %r8998;
	selp.b32 	%r9000, %r27326, %r27321, %p60;
	selp.b32 	%r27322, %r27322, %r8999, %p60;
	selp.b32 	%r27325, %r8999, %r27325, %p60;
	ld.global.u32 	%r9001, [%rd71+1980];
	xor.b32  	%r9002, %r9000, %r9001;
	selp.b32 	%r9003, %r27327, %r27320, %p60;
	selp.b32 	%r27321, %r27321, %r9002, %p60;
	selp.b32 	%r27326, %r9002, %r27326, %p60;
	ld.global.u32 	%r9004, [%rd71+1984];
	xor.b32  	%r9005, %r9003, %r9004;
	selp.b64 	%rd72, 445, 420, %p60;
	selp.b32 	%r27320, %r27320, %r9005, %p60;
	selp.b32 	%r27327, %r9005, %r27327, %p60;
	add.s64 	%rd73, %rd72, %rd68;
	add.s64 	%rd74, %rd69, %rd73;
	ld.global.u8 	%rs200, [%rd74+1952];
	xor.b16  	%rs393, %rs200, %rs393;
$L__BB8_75:
	not.b32 	%r9006, %r27319;
	add.s32 	%r9007, %r1060, %r9006;
	mov.u32 	%r9008, %ctaid.x;
	shl.b32 	%r9009, %r9008, 11;
	mov.u32 	%r9010, %tid.x;
	and.b32  	%r9011, %r9010, 31;
	or.b32  	%r9012, %r9009, %r9011;
	shl.b32 	%r9013, %r9010, 3;
	and.b32  	%r9014, %r9013, 7936;
	add.s32 	%r9015, %r27217, %r9014;
	add.s32 	%r9016, %r9012, %r9015;
	shr.u32 	%r9017, %r9016, %r9007;
	and.b32  	%r9018, %r9017, 1;
	setp.eq.b32 	%p61, %r9018, 1;
	selp.b32 	%r27331, %r27324, %r27323, %p61;
	selp.b32 	%r27330, %r27325, %r27322, %p61;
	selp.b32 	%r27329, %r27326, %r27321, %p61;
	selp.b32 	%r27328, %r27327, %r27320, %p61;
	add.s32 	%r27319, %r27319, 1;
	setp.lt.u32 	%p62, %r27319, %r1060;
	mov.u16 	%rs391, %rs393;
	@%p62 bra 	$L__BB8_73;
$L__BB8_76:
	and.b16  	%rs201, %rs393, 255;
	setp.ne.s16 	%p63, %rs201, 1;
	@%p63 bra 	$L__BB8_78;
	ld.param.u64 	%rd360, [fused_batch_pir_kernel_transposed_8_param_1];
	cvta.to.global.u64 	%rd75, %rd360;
	ld.global.u32 	%r9019, [%rd75+2424];
	xor.b32  	%r27331, %r27331, %r9019;
$L__BB8_78:
	@%p63 bra 	$L__BB8_80;
	ld.param.u64 	%rd361, [fused_batch_pir_kernel_transposed_8_param_1];
	cvta.to.global.u64 	%rd76, %rd361;
	ld.global.u32 	%r9020, [%rd76+2428];
	xor.b32  	%r27330, %r27330, %r9020;
$L__BB8_80:
	@%p63 bra 	$L__BB8_82;
	ld.param.u64 	%rd362, [fused_batch_pir_kernel_transposed_8_param_1];
	cvta.to.global.u64 	%rd77, %rd362;
	ld.global.u32 	%r9021, [%rd77+2432];
	xor.b32  	%r27329, %r27329, %r9021;
$L__BB8_82:
	@%p63 bra 	$L__BB8_84;
	ld.param.u64 	%rd363, [fused_batch_pir_kernel_transposed_8_param_1];
	cvta.to.global.u64 	%rd78, %rd363;
	ld.global.u32 	%r9022, [%rd78+2436];
	xor.b32  	%r27328, %r27328, %r9022;
$L__BB8_84:
	ld.param.u32 	%r26407, [fused_batch_pir_kernel_transposed_8_param_4];
	mov.u32 	%r9024, %ctaid.x;
	shl.b32 	%r9025, %r9024, 11;
	mov.u32 	%r9026, %tid.x;
	and.b32  	%r9027, %r9026, 31;
	or.b32  	%r9028, %r9025, %r9027;
	shl.b32 	%r9029, %r9026, 3;
	and.b32  	%r9030, %r9029, 7936;
	add.s32 	%r9031, %r27217, %r9030;
	add.s32 	%r9032, %r9028, %r9031;
	setp.ge.s32 	%p67, %r9032, %r26407;
	mov.b32 	%r27352, 0;
	mov.u32 	%r27353, %r27352;
	mov.u32 	%r27354, %r27352;
	mov.u32 	%r27355, %r27352;
	@%p67 bra 	$L__BB8_98;
	ld.param.u64 	%rd364, [fused_batch_pir_kernel_transposed_8_param_1];
	cvta.to.global.u64 	%rd79, %rd364;
	ld.global.u8 	%rs205, [%rd79+2457];
	max.u16 	%rs206, %rs205, 11;
	cvt.u32.u16 	%r9033, %rs206;
	add.s32 	%r27343, %r9033, -11;
	ld.shared.u32 	%r27355, [s_mem+98788];
	ld.shared.v2.u32 	{%r27354, %r27353}, [s_mem+98792];
	ld.shared.u32 	%r27352, [s_mem+98800];
	ld.shared.u8 	%rs396, [s_mem+98804];
	cvt.u32.u16 	%r1115, %rs205;
	setp.ge.u32 	%p68, %r27343, %r1115;
	@%p68 bra 	$L__BB8_90;
	mov.u16 	%rs394, %rs396;
$L__BB8_87:
	ld.const.u32 	%r9034, [CHACHA_CONSTANTS];
	add.s32 	%r9035, %r9034, %r27355;
	shf.l.wrap.b32 	%r9036, %r9035, %r9035, 16;
	add.s32 	%r9037, %r27355, %r9036;
	xor.b32  	%r9038, %r27355, %r9037;
	shf.l.wrap.b32 	%r9039, %r9038, %r9038, 12;
	add.s32 	%r9040, %r9035, %r9039;
	xor.b32  	%r9041, %r9036, %r9040;
	shf.l.wrap.b32 	%r9042, %r9041, %r9041, 8;
	add.s32 	%r9043, %r9037, %r9042;
	xor.b32  	%r9044, %r9039, %r9043;
	shf.l.wrap.b32 	%r9045, %r9044, %r9044, 7;
	ld.const.u32 	%r9046, [CHACHA_CONSTANTS+4];
	add.s32 	%r9047, %r9046, %r27354;
	shf.l.wrap.b32 	%r9048, %r9047, %r9047, 16;
	add.s32 	%r9049, %r27354, %r9048;
	xor.b32  	%r9050, %r27354, %r9049;
	shf.l.wrap.b32 	%r9051, %r9050, %r9050, 12;
	add.s32 	%r9052, %r9047, %r9051;
	xor.b32  	%r9053, %r9048, %r9052;
	shf.l.wrap.b32 	%r9054, %r9053, %r9053, 8;
	add.s32 	%r9055, %r9049, %r9054;
	xor.b32  	%r9056, %r9051, %r9055;
	shf.l.wrap.b32 	%r9057, %r9056, %r9056, 7;
	ld.const.u32 	%r9058, [CHACHA_CONSTANTS+8];
	add.s32 	%r9059, %r9058, %r27353;
	shf.l.wrap.b32 	%r9060, %r9059, %r9059, 16;
	add.s32 	%r9061, %r27353, %r9060;
	xor.b32  	%r9062, %r27353, %r9061;
	shf.l.wrap.b32 	%r9063, %r9062, %r9062, 12;
	add.s32 	%r9064, %r9059, %r9063;
	xor.b32  	%r9065, %r9060, %r9064;
	shf.l.wrap.b32 	%r9066, %r9065, %r9065, 8;
	add.s32 	%r9067, %r9061, %r9066;
	xor.b32  	%r9068, %r9063, %r9067;
	shf.l.wrap.b32 	%r9069, %r9068, %r9068, 7;
	ld.const.u32 	%r9070, [CHACHA_CONSTANTS+12];
	add.s32 	%r9071, %r9070, %r27352;
	shf.l.wrap.b32 	%r9072, %r9071, %r9071, 16;
	add.s32 	%r9073, %r27352, %r9072;
	xor.b32  	%r9074, %r27352, %r9073;
	shf.l.wrap.b32 	%r9075, %r9074, %r9074, 12;
	add.s32 	%r9076, %r9071, %r9075;
	xor.b32  	%r9077, %r9072, %r9076;
	shf.l.wrap.b32 	%r9078, %r9077, %r9077, 8;
	add.s32 	%r9079, %r9073, %r9078;
	xor.b32  	%r9080, %r9075, %r9079;
	shf.l.wrap.b32 	%r9081, %r9080, %r9080, 7;
	add.s32 	%r9082, %r9040, %r9057;
	xor.b32  	%r9083, %r9078, %r9082;
	shf.l.wrap.b32 	%r9084, %r9083, %r9083, 16;
	add.s32 	%r9085, %r9067, %r9084;
	xor.b32  	%r9086, %r9057, %r9085;
	shf.l.wrap.b32 	%r9087, %r9086, %r9086, 12;
	add.s32 	%r9088, %r9082, %r9087;
	xor.b32  	%r9089, %r9084, %r9088;
	shf.l.wrap.b32 	%r9090, %r9089, %r9089, 8;
	add.s32 	%r9091, %r9085, %r9090;
	xor.b32  	%r9092, %r9087, %r9091;
	shf.l.wrap.b32 	%r9093, %r9092, %r9092, 7;
	add.s32 	%r9094, %r9052, %r9069;
	xor.b32  	%r9095, %r9042, %r9094;
	shf.l.wrap.b32 	%r9096, %r9095, %r9095, 16;
	add.s32 	%r9097, %r9079, %r9096;
	xor.b32  	%r9098, %r9069, %r9097;
	shf.l.wrap.b32 	%r9099, %r9098, %r9098, 12;
	add.s32 	%r9100, %r9094, %r9099;
	xor.b32  	%r9101, %r9096, %r9100;
	shf.l.wrap.b32 	%r9102, %r9101, %r9101, 8;
	add.s32 	%r9103, %r9097, %r9102;
	xor.b32  	%r9104, %r9099, %r9103;
	shf.l.wrap.b32 	%r9105, %r9104, %r9104, 7;
	add.s32 	%r9106, %r9064, %r9081;
	xor.b32  	%r9107, %r9054, %r9106;
	shf.l.wrap.b32 	%r9108, %r9107, %r9107, 16;
	add.s32 	%r9109, %r9043, %r9108;
	xor.b32  	%r9110, %r9081, %r9109;
	shf.l.wrap.b32 	%r9111, %r9110, %r9110, 12;
	add.s32 	%r9112, %r9106, %r9111;
	xor.b32  	%r9113, %r9108, %r9112;
	shf.l.wrap.b32 	%r9114, %r9113, %r9113, 8;
	add.s32 	%r9115, %r9109, %r9114;
	xor.b32  	%r9116, %r9111, %r9115;
	shf.l.wrap.b32 	%r9117, %r9116, %r9116, 7;
	add.s32 	%r9118, %r9076, %r9045;
	xor.b32  	%r9119, %r9066, %r9118;
	shf.l.wrap.b32 	%r9120, %r9119, %r9119, 16;
	add.s32 	%r9121, %r9055, %r9120;
	xor.b32  	%r9122, %r9045, %r9121;
	shf.l.wrap.b32 	%r9123, %r9122, %r9122, 12;
	add.s32 	%r9124, %r9118, %r9123;
	xor.b32  	%r9125, %r9120, %r9124;
	shf.l.wrap.b32 	%r9126, %r9125, %r9125, 8;
	add.s32 	%r9127, %r9121, %r9126;
	xor.b32  	%r9128, %r9123, %r9127;
	shf.l.wrap.b32 	%r9129, %r9128, %r9128, 7;
	add.s32 	%r9130, %r9088, %r9129;
	xor.b32  	%r9131, %r9102, %r9130;
	shf.l.wrap.b32 	%r9132, %r9131, %r9131, 16;
	add.s32 	%r9133, %r9115, %r9132;
	xor.b32  	%r9134, %r9129, %r9133;
	shf.l.wrap.b32 	%r9135, %r9134, %r9134, 12;
	add.s32 	%r9136, %r9130, %r9135;
	xor.b32  	%r9137, %r9132, %r9136;
	shf.l.wrap.b32 	%r9138, %r9137, %r9137, 8;
	add.s32 	%r9139, %r9133, %r9138;
	xor.b32  	%r9140, %r9135, %r9139;
	shf.l.wrap.b32 	%r9141, %r9140, %r9140, 7;
	add.s32 	%r9142, %r9100, %r9093;
	xor.b32  	%r9143, %r9114, %r9142;
	shf.l.wrap.b32 	%r9144, %r9143, %r9143, 16;
	add.s32 	%r9145, %r9127, %r9144;
	xor.b32  	%r9146, %r9093, %r9145;
	shf.l.wrap.b32 	%r9147, %r9146, %r9146, 12;
	add.s32 	%r9148, %r9142, %r9147;
	xor.b32  	%r9149, %r9144, %r9148;
	shf.l.wrap.b32 	%r9150, %r9149, %r9149, 8;
	add.s32 	%r9151, %r9145, %r9150;
	xor.b32  	%r9152, %r9147, %r9151;
	shf.l.wrap.b32 	%r9153, %r9152, %r9152, 7;
	add.s32 	%r9154, %r9112, %r9105;
	xor.b32  	%r9155, %r9126, %r9154;
	shf.l.wrap.b32 	%r9156, %r9155, %r9155, 16;
	add.s32 	%r9157, %r9091, %r9156;
	xor.b32  	%r9158, %r9105, %r9157;
	shf.l.wrap.b32 	%r9159, %r9158, %r9158, 12;
	add.s32 	%r9160, %r9154, %r9159;
	xor.b32  	%r9161, %r9156, %r9160;
	shf.l.wrap.b32 	%r9162, %r9161, %r9161, 8;
	add.s32 	%r9163, %r9157, %r9162;
	xor.b32  	%r9164, %r9159, %r9163;
	shf.l.wrap.b32 	%r9165, %r9164, %r9164, 7;
	add.s32 	%r9166, %r9124, %r9117;
	xor.b32  	%r9167, %r9090, %r9166;
	shf.l.wrap.b32 	%r9168, %r9167, %r9167, 16;
	add.s32 	%r9169, %r9103, %r9168;
	xor.b32  	%r9170, %r9117, %r9169;
	shf.l.wrap.b32 	%r9171, %r9170, %r9170, 12;
	add.s32 	%r9172, %r9166, %r9171;
	xor.b32  	%r9173, %r9168, %r9172;
	shf.l.wrap.b32 	%r9174, %r9173, %r9173, 8;
	add.s32 	%r9175, %r9169, %r9174;
	xor.b32  	%r9176, %r9171, %r9175;
	shf.l.wrap.b32 	%r9177, %r9176, %r9176, 7;
	add.s32 	%r9178, %r9136, %r9153;
	xor.b32  	%r9179, %r9174, %r9178;
	shf.l.wrap.b32 	%r9180, %r9179, %r9179, 16;
	add.s32 	%r9181, %r9163, %r9180;
	xor.b32  	%r9182, %r9153, %r9181;
	shf.l.wrap.b32 	%r9183, %r9182, %r9182, 12;
	add.s32 	%r9184, %r9178, %r9183;
	xor.b32  	%r9185, %r9180, %r9184;
	shf.l.wrap.b32 	%r9186, %r9185, %r9185, 8;
	add.s32 	%r9187, %r9181, %r9186;
	xor.b32  	%r9188, %r9183, %r9187;
	shf.l.wrap.b32 	%r9189, %r9188, %r9188, 7;
	add.s32 	%r9190, %r9148, %r9165;
	xor.b32  	%r9191, %r9138, %r9190;
	shf.l.wrap.b32 	%r9192, %r9191, %r9191, 16;
	add.s32 	%r9193, %r9175, %r9192;
	xor.b32  	%r9194, %r9165, %r9193;
	shf.l.wrap.b32 	%r9195, %r9194, %r9194, 12;
	add.s32 	%r9196, %r9190, %r9195;
	xor.b32  	%r9197, %r9192, %r9196;
	shf.l.wrap.b32 	%r9198, %r9197, %r9197, 8;
	add.s32 	%r9199, %r9193, %r9198;
	xor.b32  	%r9200, %r9195, %r9199;
	shf.l.wrap.b32 	%r9201, %r9200, %r9200, 7;
	add.s32 	%r9202, %r9160, %r9177;
	xor.b32  	%r9203, %r9150, %r9202;
	shf.l.wrap.b32 	%r9204, %r9203, %r9203, 16;
	add.s32 	%r9205, %r9139, %r9204;
	xor.b32  	%r9206, %r9177, %r9205;
	shf.l.wrap.b32 	%r9207, %r9206, %r9206, 12;
	add.s32 	%r9208, %r9202, %r9207;
	xor.b32  	%r9209, %r9204, %r9208;
	shf.l.wrap.b32 	%r9210, %r9209, %r9209, 8;
	add.s32 	%r9211, %r9205, %r9210;
	xor.b32  	%r9212, %r9207, %r9211;
	shf.l.wrap.b32 	%r9213, %r9212, %r9212, 7;
	add.s32 	%r9214, %r9172, %r9141;
	xor.b32  	%r9215, %r9162, %r9214;
	shf.l.wrap.b32 	%r9216, %r9215, %r9215, 16;
	add.s32 	%r9217, %r9151, %r9216;
	xor.b32  	%r9218, %r9141, %r9217;
	shf.l.wrap.b32 	%r9219, %r9218, %r9218, 12;
	add.s32 	%r9220, %r9214, %r9219;
	xor.b32  	%r9221, %r9216, %r9220;
	shf.l.wrap.b32 	%r9222, %r9221, %r9221, 8;
	add.s32 	%r9223, %r9217, %r9222;
	xor.b32  	%r9224, %r9219, %r9223;
	shf.l.wrap.b32 	%r9225, %r9224, %r9224, 7;
	add.s32 	%r9226, %r9184, %r9225;
	xor.b32  	%r9227, %r9198, %r9226;
	shf.l.wrap.b32 	%r9228, %r9227, %r9227, 16;
	add.s32 	%r9229, %r9211, %r9228;
	xor.b32  	%r9230, %r9225, %r9229;
	shf.l.wrap.b32 	%r9231, %r9230, %r9230, 12;
	add.s32 	%r9232, %r9226, %r9231;
	xor.b32  	%r9233, %r9228, %r9232;
	shf.l.wrap.b32 	%r9234, %r9233, %r9233, 8;
	add.s32 	%r9235, %r9229, %r9234;
	xor.b32  	%r9236, %r9231, %r9235;
	shf.l.wrap.b32 	%r9237, %r9236, %r9236, 7;
	add.s32 	%r9238, %r9196, %r9189;
	xor.b32  	%r9239, %r9210, %r9238;
	shf.l.wrap.b32 	%r9240, %r9239, %r9239, 16;
	add.s32 	%r9241, %r9223, %r9240;
	xor.b32  	%r9242, %r9189, %r9241;
	shf.l.wrap.b32 	%r9243, %r9242, %r9242, 12;
	add.s32 	%r9244, %r9238, %r9243;
	xor.b32  	%r9245, %r9240, %r9244;
	shf.l.wrap.b32 	%r9246, %r9245, %r9245, 8;
	add.s32 	%r9247, %r9241, %r9246;
	xor.b32  	%r9248, %r9243, %r9247;
	shf.l.wrap.b32 	%r9249, %r9248, %r9248, 7;
	add.s32 	%r9250, %r9208, %r9201;
	xor.b32  	%r9251, %r9222, %r9250;
	shf.l.wrap.b32 	%r9252, %r9251, %r9251, 16;
	add.s32 	%r9253, %r9187, %r9252;
	xor.b32  	%r9254, %r9201, %r9253;
	shf.l.wrap.b32 	%r9255, %r9254, %r9254, 12;
	add.s32 	%r9256, %r9250, %r9255;
	xor.b32  	%r9257, %r9252, %r9256;
	shf.l.wrap.b32 	%r9258, %r9257, %r9257, 8;
	add.s32 	%r9259, %r9253, %r9258;
	xor.b32  	%r9260, %r9255, %r9259;
	shf.l.wrap.b32 	%r9261, %r9260, %r9260, 7;
	add.s32 	%r9262, %r9220, %r9213;
	xor.b32  	%r9263, %r9186, %r9262;
	shf.l.wrap.b32 	%r9264, %r9263, %r9263, 16;
	add.s32 	%r9265, %r9199, %r9264;
	xor.b32  	%r9266, %r9213, %r9265;
	shf.l.wrap.b32 	%r9267, %r9266, %r9266, 12;
	add.s32 	%r9268, %r9262, %r9267;
	xor.b32  	%r9269, %r9264, %r9268;
	shf.l.wrap.b32 	%r9270, %r9269, %r9269, 8;
	add.s32 	%r9271, %r9265, %r9270;
	xor.b32  	%r9272, %r9267, %r9271;
	shf.l.wrap.b32 	%r9273, %r9272, %r9272, 7;
	add.s32 	%r9274, %r9232, %r9249;
	xor.b32  	%r9275, %r9270, %r9274;
	shf.l.wrap.b32 	%r9276, %r9275, %r9275, 16;
	add.s32 	%r9277, %r9259, %r9276;
	xor.b32  	%r9278, %r9249, %r9277;
	shf.l.wrap.b32 	%r9279, %r9278, %r9278, 12;
	add.s32 	%r9280, %r9274, %r9279;
	xor.b32  	%r9281, %r9276, %r9280;
	shf.l.wrap.b32 	%r9282, %r9281, %r9281, 8;
	add.s32 	%r9283, %r9277, %r9282;
	xor.b32  	%r9284, %r9279, %r9283;
	shf.l.wrap.b32 	%r9285, %r9284, %r9284, 7;
	add.s32 	%r9286, %r9244, %r9261;
	xor.b32  	%r9287, %r9234, %r9286;
	shf.l.wrap.b32 	%r9288, %r9287, %r9287, 16;
	add.s32 	%r9289, %r9271, %r9288;
	xor.b32  	%r9290, %r9261, %r9289;
	shf.l.wrap.b32 	%r9291, %r9290, %r9290, 12;
	add.s32 	%r9292, %r9286, %r9291;
	xor.b32  	%r9293, %r9288, %r9292;
	shf.l.wrap.b32 	%r9294, %r9293, %r9293, 8;
	add.s32 	%r9295, %r9289, %r9294;
	xor.b32  	%r9296, %r9291, %r9295;
	shf.l.wrap.b32 	%r9297, %r9296, %r9296, 7;
	add.s32 	%r9298, %r9256, %r9273;
	xor.b32  	%r9299, %r9246, %r9298;
	shf.l.wrap.b32 	%r9300, %r9299, %r9299, 16;
	add.s32 	%r9301, %r9235, %r9300;
	xor.b32  	%r9302, %r9273, %r9301;
	shf.l.wrap.b32 	%r9303, %r9302, %r9302, 12;
	add.s32 	%r9304, %r9298, %r9303;
	xor.b32  	%r9305, %r9300, %r9304;
	shf.l.wrap.b32 	%r9306, %r9305, %r9305, 8;
	add.s32 	%r9307, %r9301, %r9306;
	xor.b32  	%r9308, %r9303, %r9307;
	shf.l.wrap.b32 	%r9309, %r9308, %r9308, 7;
	add.s32 	%r9310, %r9268, %r9237;
	xor.b32  	%r9311, %r9258, %r9310;
	shf.l.wrap.b32 	%r9312, %r9311, %r9311, 16;
	add.s32 	%r9313, %r9247, %r9312;
	xor.b32  	%r9314, %r9237, %r9313;
	shf.l.wrap.b32 	%r9315, %r9314, %r9314, 12;
	add.s32 	%r9316, %r9310, %r9315;
	xor.b32  	%r9317, %r9312, %r9316;
	shf.l.wrap.b32 	%r9318, %r9317, %r9317, 8;
	add.s32 	%r9319, %r9313, %r9318;
	xor.b32  	%r9320, %r9315, %r9319;
	shf.l.wrap.b32 	%r9321, %r9320, %r9320, 7;
	add.s32 	%r9322, %r9280, %r9321;
	xor.b32  	%r9323, %r9294, %r9322;
	shf.l.wrap.b32 	%r9324, %r9323, %r9323, 16;
	add.s32 	%r9325, %r9307, %r9324;
	xor.b32  	%r9326, %r9321, %r9325;
	shf.l.wrap.b32 	%r9327, %r9326, %r9326, 12;
	add.s32 	%r9328, %r9322, %r9327;
	xor.b32  	%r9329, %r9324, %r9328;
	shf.l.wrap.b32 	%r9330, %r9329, %r9329, 8;
	add.s32 	%r9331, %r9325, %r9330;
	xor.b32  	%r9332, %r9327, %r9331;
	shf.l.wrap.b32 	%r9333, %r9332, %r9332, 7;
	add.s32 	%r9334, %r9292, %r9285;
	xor.b32  	%r9335, %r9306, %r9334;
	shf.l.wrap.b32 	%r9336, %r9335, %r9335, 16;
	add.s32 	%r9337, %r9319, %r9336;
	xor.b32  	%r9338, %r9285, %r9337;
	shf.l.wrap.b32 	%r9339, %r9338, %r9338, 12;
	add.s32 	%r9340, %r9334, %r9339;
	xor.b32  	%r9341, %r9336, %r9340;
	shf.l.wrap.b32 	%r9342, %r9341, %r9341, 8;
	add.s32 	%r9343, %r9337, %r9342;
	xor.b32  	%r9344, %r9339, %r9343;
	shf.l.wrap.b32 	%r9345, %r9344, %r9344, 7;
	add.s32 	%r9346, %r9304, %r9297;
	xor.b32  	%r9347, %r9318, %r9346;
	shf.l.wrap.b32 	%r9348, %r9347, %r9347, 16;
	add.s32 	%r9349, %r9283, %r9348;
	xor.b32  	%r9350, %r9297, %r9349;
	shf.l.wrap.b32 	%r9351, %r9350, %r9350, 12;
	add.s32 	%r9352, %r9346, %r9351;
	xor.b32  	%r9353, %r9348, %r9352;
	shf.l.wrap.b32 	%r9354, %r9353, %r9353, 8;
	add.s32 	%r9355, %r9349, %r9354;
	xor.b32  	%r9356, %r9351, %r9355;
	shf.l.wrap.b32 	%r9357, %r9356, %r9356, 7;
	add.s32 	%r9358, %r9316, %r9309;
	xor.b32  	%r9359, %r9282, %r9358;
	shf.l.wrap.b32 	%r9360, %r9359, %r9359, 16;
	add.s32 	%r9361, %r9295, %r9360;
	xor.b32  	%r9362, %r9309, %r9361;
	shf.l.wrap.b32 	%r9363, %r9362, %r9362, 12;
	add.s32 	%r9364, %r9358, %r9363;
	xor.b32  	%r9365, %r9360, %r9364;
	shf.l.wrap.b32 	%r9366, %r9365, %r9365, 8;
	add.s32 	%r9367, %r9361, %r9366;
	xor.b32  	%r9368, %r9363, %r9367;
	shf.l.wrap.b32 	%r9369, %r9368, %r9368, 7;
	add.s32 	%r9370, %r9328, %r9345;
	xor.b32  	%r9371, %r9366, %r9370;
	shf.l.wrap.b32 	%r9372, %r9371, %r9371, 16;
	add.s32 	%r9373, %r9355, %r9372;
	xor.b32  	%r9374, %r9345, %r9373;
	shf.l.wrap.b32 	%r9375, %r9374, %r9374, 12;
	add.s32 	%r9376, %r9370, %r9375;
	xor.b32  	%r9377, %r9372, %r9376;
	shf.l.wrap.b32 	%r9378, %r9377, %r9377, 8;
	add.s32 	%r9379, %r9373, %r9378;
	xor.b32  	%r9380, %r9375, %r9379;
	shf.l.wrap.b32 	%r9381, %r9380, %r9380, 7;
	add.s32 	%r9382, %r9340, %r9357;
	xor.b32  	%r9383, %r9330, %r9382;
	shf.l.wrap.b32 	%r9384, %r9383, %r9383, 16;
	add.s32 	%r9385, %r9367, %r9384;
	xor.b32  	%r9386, %r9357, %r9385;
	shf.l.wrap.b32 	%r9387, %r9386, %r9386, 12;
	add.s32 	%r9388, %r9382, %r9387;
	xor.b32  	%r9389, %r9384, %r9388;
	shf.l.wrap.b32 	%r9390, %r9389, %r9389, 8;
	add.s32 	%r9391, %r9385, %r9390;
	xor.b32  	%r9392, %r9387, %r9391;
	shf.l.wrap.b32 	%r9393, %r9392, %r9392, 7;
	add.s32 	%r9394, %r9352, %r9369;
	xor.b32  	%r9395, %r9342, %r9394;
	shf.l.wrap.b32 	%r9396, %r9395, %r9395, 16;
	add.s32 	%r9397, %r9331, %r9396;
	xor.b32  	%r9398, %r9369, %r9397;
	shf.l.wrap.b32 	%r9399, %r9398, %r9398, 12;
	add.s32 	%r9400, %r9394, %r9399;
	xor.b32  	%r9401, %r9396, %r9400;
	shf.l.wrap.b32 	%r9402, %r9401, %r9401, 8;
	add.s32 	%r9403, %r9397, %r9402;
	xor.b32  	%r9404, %r9399, %r9403;
	shf.l.wrap.b32 	%r9405, %r9404, %r9404, 7;
	add.s32 	%r9406, %r9364, %r9333;
	xor.b32  	%r9407, %r9354, %r9406;
	shf.l.wrap.b32 	%r9408, %r9407, %r9407, 16;
	add.s32 	%r9409, %r9343, %r9408;
	xor.b32  	%r9410, %r9333, %r9409;
	shf.l.wrap.b32 	%r9411, %r9410, %r9410, 12;
	add.s32 	%r9412, %r9406, %r9411;
	xor.b32  	%r9413, %r9408, %r9412;
	shf.l.wrap.b32 	%r9414, %r9413, %r9413, 8;
	add.s32 	%r9415, %r9409, %r9414;
	xor.b32  	%r9416, %r9411, %r9415;
	shf.l.wrap.b32 	%r9417, %r9416, %r9416, 7;
	add.s32 	%r27347, %r9034, %r9376;
	add.s32 	%r27346, %r9046, %r9388;
	add.s32 	%r27345, %r9058, %r9400;
	add.s32 	%r27344, %r9070, %r9412;
	add.s32 	%r27348, %r27355, %r9417;
	add.s32 	%r27349, %r27354, %r9381;
	add.s32 	%r27350, %r27353, %r9393;
	add.s32 	%r27351, %r27352, %r9405;
	xor.b32  	%r9418, %r9035, 1;
	shf.l.wrap.b32 	%r9419, %r9035, %r9418, 16;
	add.s32 	%r9420, %r27355, %r9419;
	xor.b32  	%r9421, %r27355, %r9420;
	shf.l.wrap.b32 	%r9422, %r9421, %r9421, 12;
	add.s32 	%r9423, %r9035, %r9422;
	xor.b32  	%r9424, %r9419, %r9423;
	shf.l.wrap.b32 	%r9425, %r9424, %r9424, 8;
	add.s32 	%r9426, %r9420, %r9425;
	xor.b32  	%r9427, %r9422, %r9426;
	shf.l.wrap.b32 	%r9428, %r9427, %r9427, 7;
	add.s32 	%r9429, %r9423, %r9057;
	xor.b32  	%r9430, %r9078, %r9429;
	shf.l.wrap.b32 	%r9431, %r9430, %r9430, 16;
	add.s32 	%r9432, %r9067, %r9431;
	xor.b32  	%r9433, %r9057, %r9432;
	shf.l.wrap.b32 	%r9434, %r9433, %r9433, 12;
	add.s32 	%r9435, %r9429, %r9434;
	xor.b32  	%r9436, %r9431, %r9435;
	shf.l.wrap.b32 	%r9437, %r9436, %r9436, 8;
	add.s32 	%r9438, %r9432, %r9437;
	xor.b32  	%r9439, %r9434, %r9438;
	shf.l.wrap.b32 	%r9440, %r9439, %r9439, 7;
	xor.b32  	%r9441, %r9425, %r9094;
	shf.l.wrap.b32 	%r9442, %r9441, %r9441, 16;
	add.s32 	%r9443, %r9079, %r9442;
	xor.b32  	%r9444, %r9069, %r9443;
	shf.l.wrap.b32 	%r9445, %r9444, %r9444, 12;
	add.s32 	%r9446, %r9094, %r9445;
	xor.b32  	%r9447, %r9442, %r9446;
	shf.l.wrap.b32 	%r9448, %r9447, %r9447, 8;
	add.s32 	%r9449, %r9443, %r9448;
	xor.b32  	%r9450, %r9445, %r9449;
	shf.l.wrap.b32 	%r9451, %r9450, %r9450, 7;
	add.s32 	%r9452, %r9426, %r9108;
	xor.b32  	%r9453, %r9081, %r9452;
	shf.l.wrap.b32 	%r9454, %r9453, %r9453, 12;
	add.s32 	%r9455, %r9106, %r9454;
	xor.b32  	%r9456, %r9108, %r9455;
	shf.l.wrap.b32 	%r9457, %r9456, %r9456, 8;
	add.s32 	%r9458, %r9452, %r9457;
	xor.b32  	%r9459, %r9454, %r9458;
	shf.l.wrap.b32 	%r9460, %r9459, %r9459, 7;
	add.s32 	%r9461, %r9076, %r9428;
	xor.b32  	%r9462, %r9066, %r9461;
	shf.l.wrap.b32 	%r9463, %r9462, %r9462, 16;
	add.s32 	%r9464, %r9055, %r9463;
	xor.b32  	%r9465, %r9428, %r9464;
	shf.l.wrap.b32 	%r9466, %r9465, %r9465, 12;
	add.s32 	%r9467, %r9461, %r9466;
	xor.b32  	%r9468, %r9463, %r9467;
	shf.l.wrap.b32 	%r9469, %r9468, %r9468, 8;
	add.s32 	%r9470, %r9464, %r9469;
	xor.b32  	%r9471, %r9466, %r9470;
	shf.l.wrap.b32 	%r9472, %r9471, %r9471, 7;
	add.s32 	%r9473, %r9435, %r9472;
	xor.b32  	%r9474, %r9448, %r9473;
	shf.l.wrap.b32 	%r9475, %r9474, %r9474, 16;
	add.s32 	%r9476, %r9458, %r9475;
	xor.b32  	%r9477, %r9472, %r9476;
	shf.l.wrap.b32 	%r9478, %r9477, %r9477, 12;
	add.s32 	%r9479, %r9473, %r9478;
	xor.b32  	%r9480, %r9475, %r9479;
	shf.l.wrap.b32 	%r9481, %r9480, %r9480, 8;
	add.s32 	%r9482, %r9476, %r9481;
	xor.b32  	%r9483, %r9478, %r9482;
	shf.l.wrap.b32 	%r9484, %r9483, %r9483, 7;
	add.s32 	%r9485, %r9446, %r9440;
	xor.b32  	%r9486, %r9457, %r9485;
	shf.l.wrap.b32 	%r9487, %r9486, %r9486, 16;
	add.s32 	%r9488, %r9470, %r9487;
	xor.b32  	%r9489, %r9440, %r9488;
	shf.l.wrap.b32 	%r9490, %r9489, %r9489, 12;
	add.s32 	%r9491, %r9485, %r9490;
	xor.b32  	%r9492, %r9487, %r9491;
	shf.l.wrap.b32 	%r9493, %r9492, %r9492, 8;
	add.s32 	%r9494, %r9488, %r9493;
	xor.b32  	%r9495, %r9490, %r9494;
	shf.l.wrap.b32 	%r9496, %r9495, %r9495, 7;
	add.s32 	%r9497, %r9455, %r9451;
	xor.b32  	%r9498, %r9469, %r9497;
	shf.l.wrap.b32 	%r9499, %r9498, %r9498, 16;
	add.s32 	%r9500, %r9438, %r9499;
	xor.b32  	%r9501, %r9451, %r9500;
	shf.l.wrap.b32 	%r9502, %r9501, %r9501, 12;
	add.s32 	%r9503, %r9497, %r9502;
	xor.b32  	%r9504, %r9499, %r9503;
	shf.l.wrap.b32 	%r9505, %r9504, %r9504, 8;
	add.s32 	%r9506, %r9500, %r9505;
	xor.b32  	%r9507, %r9502, %r9506;
	shf.l.wrap.b32 	%r9508, %r9507, %r9507, 7;
	add.s32 	%r9509, %r9467, %r9460;
	xor.b32  	%r9510, %r9437, %r9509;
	shf.l.wrap.b32 	%r9511, %r9510, %r9510, 16;
	add.s32 	%r9512, %r9449, %r9511;
	xor.b32  	%r9513, %r9460, %r9512;
	shf.l.wrap.b32 	%r9514, %r9513, %r9513, 12;
	add.s32 	%r9515, %r9509, %r9514;
	xor.b32  	%r9516, %r9511, %r9515;
	shf.l.wrap.b32 	%r9517, %r9516, %r9516, 8;
	add.s32 	%r9518, %r9512, %r9517;
	xor.b32  	%r9519, %r9514, %r9518;
	shf.l.wrap.b32 	%r9520, %r9519, %r9519, 7;
	add.s32 	%r9521, %r9479, %r9496;
	xor.b32  	%r9522, %r9517, %r9521;
	shf.l.wrap.b32 	%r9523, %r9522, %r9522, 16;
	add.s32 	%r9524, %r9506, %r9523;
	xor.b32  	%r9525, %r9496, %r9524;
	shf.l.wrap.b32 	%r9526, %r9525, %r9525, 12;
	add.s32 	%r9527, %r9521, %r9526;
	xor.b32  	%r9528, %r9523, %r9527;
	shf.l.wrap.b32 	%r9529, %r9528, %r9528, 8;
	add.s32 	%r9530, %r9524, %r9529;
	xor.b32  	%r9531, %r9526, %r9530;
	shf.l.wrap.b32 	%r9532, %r9531, %r9531, 7;
	add.s32 	%r9533, %r9491, %r9508;
	xor.b32  	%r9534, %r9481, %r9533;
	shf.l.wrap.b32 	%r9535, %r9534, %r9534, 16;
	add.s32 	%r9536, %r9518, %r9535;
	xor.b32  	%r9537, %r9508, %r9536;
	shf.l.wrap.b32 	%r9538, %r9537, %r9537, 12;
	add.s32 	%r9539, %r9533, %r9538;
	xor.b32  	%r9540, %r9535, %r9539;
	shf.l.wrap.b32 	%r9541, %r9540, %r9540, 8;
	add.s32 	%r9542, %r9536, %r9541;
	xor.b32  	%r9543, %r9538, %r9542;
	shf.l.wrap.b32 	%r9544, %r9543, %r9543, 7;
	add.s32 	%r9545, %r9503, %r9520;
	xor.b32  	%r9546, %r9493, %r9545;
	shf.l.wrap.b32 	%r9547, %r9546, %r9546, 16;
	add.s32 	%r9548, %r9482, %r9547;
	xor.b32  	%r9549, %r9520, %r9548;
	shf.l.wrap.b32 	%r9550, %r9549, %r9549, 12;
	add.s32 	%r9551, %r9545, %r9550;
	xor.b32  	%r9552, %r9547, %r9551;
	shf.l.wrap.b32 	%r9553, %r9552, %r9552, 8;
	add.s32 	%r9554, %r9548, %r9553;
	xor.b32  	%r9555, %r9550, %r9554;
	shf.l.wrap.b32 	%r9556, %r9555, %r9555, 7;
	add.s32 	%r9557, %r9515, %r9484;
	xor.b32  	%r9558, %r9505, %r9557;
	shf.l.wrap.b32 	%r9559, %r9558, %r9558, 16;
	add.s32 	%r9560, %r9494, %r9559;
	xor.b32  	%r9561, %r9484, %r9560;
	shf.l.wrap.b32 	%r9562, %r9561, %r9561, 12;
	add.s32 	%r9563, %r9557, %r9562;
	xor.b32  	%r9564, %r9559, %r9563;
	shf.l.wrap.b32 	%r9565, %r9564, %r9564, 8;
	add.s32 	%r9566, %r9560, %r9565;
	xor.b32  	%r9567, %r9562, %r9566;
	shf.l.wrap.b32 	%r9568, %r9567, %r9567, 7;
	add.s32 	%r9569, %r9527, %r9568;
	xor.b32  	%r9570, %r9541, %r9569;
	shf.l.wrap.b32 	%r9571, %r9570, %r9570, 16;
	add.s32 	%r9572, %r9554, %r9571;
	xor.b32  	%r9573, %r9568, %r9572;
	shf.l.wrap.b32 	%r9574, %r9573, %r9573, 12;
	add.s32 	%r9575, %r9569, %r9574;
	xor.b32  	%r9576, %r9571, %r9575;
	shf.l.wrap.b32 	%r9577, %r9576, %r9576, 8;
	add.s32 	%r9578, %r9572, %r9577;
	xor.b32  	%r9579, %r9574, %r9578;
	shf.l.wrap.b32 	%r9580, %r9579, %r9579, 7;
	add.s32 	%r9581, %r9539, %r9532;
	xor.b32  	%r9582, %r9553, %r9581;
	shf.l.wrap.b32 	%r9583, %r9582, %r9582, 16;
	add.s32 	%r9584, %r9566, %r9583;
	xor.b32  	%r9585, %r9532, %r9584;
	shf.l.wrap.b32 	%r9586, %r9585, %r9585, 12;
	add.s32 	%r9587, %r9581, %r9586;
	xor.b32  	%r9588, %r9583, %r9587;
	shf.l.wrap.b32 	%r9589, %r9588, %r9588, 8;
	add.s32 	%r9590, %r9584, %r9589;
	xor.b32  	%r9591, %r9586, %r9590;
	shf.l.wrap.b32 	%r9592, %r9591, %r9591, 7;
	add.s32 	%r9593, %r9551, %r9544;
	xor.b32  	%r9594, %r9565, %r9593;
	shf.l.wrap.b32 	%r9595, %r9594, %r9594, 16;
	add.s32 	%r9596, %r9530, %r9595;
	xor.b32  	%r9597, %r9544, %r9596;
	shf.l.wrap.b32 	%r9598, %r9597, %r9597, 12;
	add.s32 	%r9599, %r9593, %r9598;
	xor.b32  	%r9600, %r9595, %r9599;
	shf.l.wrap.b32 	%r9601, %r9600, %r9600, 8;
	add.s32 	%r9602, %r9596, %r9601;
	xor.b32  	%r9603, %r9598, %r9602;
	shf.l.wrap.b32 	%r9604, %r9603, %r9603, 7;
	add.s32 	%r9605, %r9563, %r9556;
	xor.b32  	%r9606, %r9529, %r9605;
	shf.l.wrap.b32 	%r9607, %r9606, %r9606, 16;
	add.s32 	%r9608, %r9542, %r9607;
	xor.b32  	%r9609, %r9556, %r9608;
	shf.l.wrap.b32 	%r9610, %r9609, %r9609, 12;
	add.s32 	%r9611, %r9605, %r9610;
	xor.b32  	%r9612, %r9607, %r9611;
	shf.l.wrap.b32 	%r9613, %r9612, %r9612, 8;
	add.s32 	%r9614, %r9608, %r9613;
	xor.b32  	%r9615, %r9610, %r9614;
	shf.l.wrap.b32 	%r9616, %r9615, %r9615, 7;
	add.s32 	%r9617, %r9575, %r9592;
	xor.b32  	%r9618, %r9613, %r9617;
	shf.l.wrap.b32 	%r9619, %r9618, %r9618, 16;
	add.s32 	%r9620, %r9602, %r9619;
	xor.b32  	%r9621, %r9592, %r9620;
	shf.l.wrap.b32 	%r9622, %r9621, %r9621, 12;
	add.s32 	%r9623, %r9617, %r9622;
	xor.b32  	%r9624, %r9619, %r9623;
	shf.l.wrap.b32 	%r9625, %r9624, %r9624, 8;
	add.s32 	%r9626, %r9620, %r9625;
	xor.b32  	%r9627, %r9622, %r9626;
	shf.l.wrap.b32 	%r9628, %r9627, %r9627, 7;
	add.s32 	%r9629, %r9587, %r9604;
	xor.b32  	%r9630, %r9577, %r9629;
	shf.l.wrap.b32 	%r9631, %r9630, %r9630, 16;
	add.s32 	%r9632, %r9614, %r9631;
	xor.b32  	%r9633, %r9604, %r9632;
	shf.l.wrap.b32 	%r9634, %r9633, %r9633, 12;
	add.s32 	%r9635, %r9629, %r9634;
	xor.b32  	%r9636, %r9631, %r9635;
	shf.l.wrap.b32 	%r9637, %r9636, %r9636, 8;
	add.s32 	%r9638, %r9632, %r9637;
	xor.b32  	%r9639, %r9634, %r9638;
	shf.l.wrap.b32 	%r9640, %r9639, %r9639, 7;
	add.s32 	%r9641, %r9599, %r9616;
	xor.b32  	%r9642, %r9589, %r9641;
	shf.l.wrap.b32 	%r9643, %r9642, %r9642, 16;
	add.s32 	%r9644, %r9578, %r9643;
	xor.b32  	%r9645, %r9616, %r9644;
	shf.l.wrap.b32 	%r9646, %r9645, %r9645, 12;
	add.s32 	%r9647, %r9641, %r9646;
	xor.b32  	%r9648, %r9643, %r9647;
	shf.l.wrap.b32 	%r9649, %r9648, %r9648, 8;
	add.s32 	%r9650, %r9644, %r9649;
	xor.b32  	%r9651, %r9646, %r9650;
	shf.l.wrap.b32 	%r9652, %r9651, %r9651, 7;
	add.s32 	%r9653, %r9611, %r9580;
	xor.b32  	%r9654, %r9601, %r9653;
	shf.l.wrap.b32 	%r9655, %r9654, %r9654, 16;
	add.s32 	%r9656, %r9590, %r9655;
	xor.b32  	%r9657, %r9580, %r9656;
	shf.l.wrap.b32 	%r9658, %r9657, %r9657, 12;
	add.s32 	%r9659, %r9653, %r9658;
	xor.b32  	%r9660, %r9655, %r9659;
	shf.l.wrap.b32 	%r9661, %r9660, %r9660, 8;
	add.s32 	%r9662, %r9656, %r9661;
	xor.b32  	%r9663, %r9658, %r9662;
	shf.l.wrap.b32 	%r9664, %r9663, %r9663, 7;
	add.s32 	%r9665, %r9623, %r9664;
	xor.b32  	%r9666, %r9637, %r9665;
	shf.l.wrap.b32 	%r9667, %r9666, %r9666, 16;
	add.s32 	%r9668, %r9650, %r9667;
	xor.b32  	%r9669, %r9664, %r9668;
	shf.l.wrap.b32 	%r9670, %r9669, %r9669, 12;
	add.s32 	%r9671, %r9665, %r9670;
	xor.b32  	%r9672, %r9667, %r9671;
	shf.l.wrap.b32 	%r9673, %r9672, %r9672, 8;
	add.s32 	%r9674, %r9635, %r9628;
	xor.b32  	%r9675, %r9649, %r9674;
	shf.l.wrap.b32 	%r9676, %r9675, %r9675, 16;
	add.s32 	%r9677, %r9662, %r9676;
	xor.b32  	%r9678, %r9628, %r9677;
	shf.l.wrap.b32 	%r9679, %r9678, %r9678, 12;
	add.s32 	%r9680, %r9674, %r9679;
	xor.b32  	%r9681, %r9676, %r9680;
	shf.l.wrap.b32 	%r9682, %r9681, %r9681, 8;
	add.s32 	%r9683, %r9677, %r9682;
	xor.b32  	%r9684, %r9679, %r9683;
	shf.l.wrap.b32 	%r9685, %r9684, %r9684, 7;
	add.s32 	%r9686, %r9647, %r9640;
	xor.b32  	%r9687, %r9661, %r9686;
	shf.l.wrap.b32 	%r9688, %r9687, %r9687, 16;
	add.s32 	%r9689, %r9626, %r9688;
	xor.b32  	%r9690, %r9640, %r9689;
	shf.l.wrap.b32 	%r9691, %r9690, %r9690, 12;
	add.s32 	%r9692, %r9686, %r9691;
	xor.b32  	%r9693, %r9688, %r9692;
	shf.l.wrap.b32 	%r9694, %r9693, %r9693, 8;
	add.s32 	%r9695, %r9689, %r9694;
	xor.b32  	%r9696, %r9691, %r9695;
	shf.l.wrap.b32 	%r9697, %r9696, %r9696, 7;
	add.s32 	%r9698, %r9659, %r9652;
	xor.b32  	%r9699, %r9625, %r9698;
	shf.l.wrap.b32 	%r9700, %r9699, %r9699, 16;
	add.s32 	%r9701, %r9638, %r9700;
	xor.b32  	%r9702, %r9652, %r9701;
	shf.l.wrap.b32 	%r9703, %r9702, %r9702, 12;
	add.s32 	%r9704, %r9698, %r9703;
	xor.b32  	%r9705, %r9700, %r9704;
	shf.l.wrap.b32 	%r9706, %r9705, %r9705, 8;
	add.s32 	%r9707, %r9701, %r9706;
	add.s32 	%r9708, %r9671, %r9685;
	xor.b32  	%r9709, %r9706, %r9708;
	shf.l.wrap.b32 	%r9710, %r9709, %r9709, 16;
	add.s32 	%r9711, %r9695, %r9710;
	xor.b32  	%r9712, %r9685, %r9711;
	shr.u32 	%r9713, %r9712, 20;
	add.s32 	%r9714, %r9708, %r9713;
	add.s32 	%r9715, %r9680, %r9697;
	xor.b32  	%r9716, %r9673, %r9715;
	shf.l.wrap.b32 	%r9717, %r9716, %r9716, 16;
	add.s32 	%r9718, %r9707, %r9717;
	xor.b32  	%r9719, %r9697, %r9718;
	shr.u32 	%r9720, %r9719, 20;
	add.s32 	%r9721, %r9715, %r9720;
	add.s32 	%r9722, %r9034, %r9714;
	add.s32 	%r9723, %r9046, %r9721;
	not.b32 	%r9724, %r27343;
	add.s32 	%r9725, %r1115, %r9724;
	mov.u32 	%r9726, %ctaid.x;
	shl.b32 	%r9727, %r9726, 11;
	mov.u32 	%r9728, %tid.x;
	and.b32  	%r9729, %r9728, 31;
	or.b32  	%r9730, %r9727, %r9729;
	shl.b32 	%r9731, %r9728, 3;
	and.b32  	%r9732, %r9731, 7936;
	add.s32 	%r9733, %r27217, %r9732;
	add.s32 	%r9734, %r9730, %r9733;
	shr.u32 	%r9735, %r9734, %r9725;
	and.b32  	%r9736, %r9735, 1;
	setp.eq.b32 	%p69, %r9736, 1;
	selp.b32 	%r9737, %r9723, %r9722, %p69;
	cvt.u16.u32 	%rs207, %r9737;
	and.b16  	%rs396, %rs207, 1;
	and.b16  	%rs208, %rs394, 255;
	setp.ne.s16 	%p70, %rs208, 1;
	@%p70 bra 	$L__BB8_89;
	ld.param.u64 	%rd365, [fused_batch_pir_kernel_transposed_8_param_1];
	not.b32 	%r9738, %r27343;
	add.s32 	%r9739, %r1115, %r9738;
	mov.u32 	%r9740, %ctaid.x;
	shl.b32 	%r9741, %r9740, 11;
	mov.u32 	%r9742, %tid.x;
	and.b32  	%r9743, %r9742, 31;
	or.b32  	%r9744, %r9741, %r9743;
	shl.b32 	%r9745, %r9742, 3;
	and.b32  	%r9746, %r9745, 7936;
	add.s32 	%r9747, %r27217, %r9746;
	add.s32 	%r9748, %r9744, %r9747;
	shr.u32 	%r9749, %r9748, %r9739;
	and.b32  	%r9750, %r9749, 1;
	setp.eq.b32 	%p71, %r9750, 1;
	cvt.s64.s32 	%rd80, %r27343;
	cvta.to.global.u64 	%rd81, %rd365;
	mul.wide.s32 	%rd82, %r27343, 16;
	add.s64 	%rd83, %rd81, %rd82;
	ld.global.u32 	%r9751, [%rd83+2460];
	selp.b32 	%r9752, %r27348, %r27347, %p71;
	xor.b32  	%r9753, %r9752, %r9751;
	selp.b32 	%r9754, %r27349, %r27346, %p71;
	selp.b32 	%r27347, %r27347, %r9753, %p71;
	selp.b32 	%r27348, %r9753, %r27348, %p71;
	ld.global.u32 	%r9755, [%rd83+2464];
	xor.b32  	%r9756, %r9754, %r9755;
	selp.b32 	%r9757, %r27350, %r27345, %p71;
	selp.b32 	%r27346, %r27346, %r9756, %p71;
	selp.b32 	%r27349, %r9756, %r27349, %p71;
	ld.global.u32 	%r9758, [%rd83+2468];
	xor.b32  	%r9759, %r9757, %r9758;
	selp.b32 	%r9760, %r27351, %r27344, %p71;
	selp.b32 	%r27345, %r27345, %r9759, %p71;
	selp.b32 	%r27350, %r9759, %r27350, %p71;
	ld.global.u32 	%r9761, [%rd83+2472];
	xor.b32  	%r9762, %r9760, %r9761;
	selp.b64 	%rd84, 445, 420, %p71;
	selp.b32 	%r27344, %r27344, %r9762, %p71;
	selp.b32 	%r27351, %r9762, %r27351, %p71;
	add.s64 	%rd85, %rd84, %rd80;
	add.s64 	%rd86, %rd81, %rd85;
	ld.global.u8 	%rs209, [%rd86+2440];
	xor.b16  	%rs396, %rs209, %rs396;
$L__BB8_89:
	not.b32 	%r9763, %r27343;
	add.s32 	%r9764, %r1115, %r9763;
	mov.u32 	%r9765, %ctaid.x;
	shl.b32 	%r9766, %r9765, 11;
	mov.u32 	%r9767, %tid.x;
	and.b32  	%r9768, %r9767, 31;
	or.b32  	%r9769, %r9766, %r9768;
	shl.b32 	%r9770, %r9767, 3;
	and.b32  	%r9771, %r9770, 7936;
	add.s32 	%r9772, %r27217, %r9771;
	add.s32 	%r9773, %r9769, %r9772;
	shr.u32 	%r9774, %r9773, %r9764;
	and.b32  	%r9775, %r9774, 1;
	setp.eq.b32 	%p72, %r9775, 1;
	selp.b32 	%r27355, %r27348, %r27347, %p72;
	selp.b32 	%r27354, %r27349, %r27346, %p72;
	selp.b32 	%r27353, %r27350, %r27345, %p72;
	selp.b32 	%r27352, %r27351, %r27344, %p72;
	add.s32 	%r27343, %r27343, 1;
	setp.lt.u32 	%p73, %r27343, %r1115;
	mov.u16 	%rs394, %rs396;
	@%p73 bra 	$L__BB8_87;
$L__BB8_90:
	and.b16  	%rs210, %rs396, 255;
	setp.ne.s16 	%p74, %rs210, 1;
	@%p74 bra 	$L__BB8_92;
	ld.param.u64 	%rd366, [fused_batch_pir_kernel_transposed_8_param_1];
	cvta.to.global.u64 	%rd87, %rd366;
	ld.global.u32 	%r9776, [%rd87+2912];
	xor.b32  	%r27355, %r27355, %r9776;
$L__BB8_92:
	@%p74 bra 	$L__BB8_94;
	ld.param.u64 	%rd367, [fused_batch_pir_kernel_transposed_8_param_1];
	cvta.to.global.u64 	%rd88, %rd367;
	ld.global.u32 	%r9777, [%rd88+2916];
	xor.b32  	%r27354, %r27354, %r9777;
$L__BB8_94:
	@%p74 bra 	$L__BB8_96;
	ld.param.u64 	%rd368, [fused_batch_pir_kernel_transposed_8_param_1];
	cvta.to.global.u64 	%rd89, %rd368;
	ld.global.u32 	%r9778, [%rd89+2920];
	xor.b32  	%r27353, %r27353, %r9778;
$L__BB8_96:
	@%p74 bra 	$L__BB8_98;
	ld.param.u64 	%rd369, [fused_batch_pir_kernel_transposed_8_param_1];
	cvta.to.global.u64 	%rd90, %rd369;
	ld.global.u32 	%r9779, [%rd90+2924];
	xor.b32  	%r27352, %r27352, %r9779;
$L__BB8_98:
	ld.param.u32 	%r26408, [fused_batch_pir_kernel_transposed_8_param_4];
	mov.u32 	%r9781, %ctaid.x;
	shl.b32 	%r9782, %r9781, 11;
	mov.u32 	%r9783, %tid.x;
	and.b32  	%r9784, %r9783, 31;
	or.b32  	%r9785, %r9782, %r9784;
	shl.b32 	%r9786, %r9783, 3;
	and.b32  	%r9787, %r9786, 7936;
	add.s32 	%r9788, %r27217, %r9787;
	add.s32 	%r9789, %r9785, %r9788;
	setp.ge.s32 	%p78, %r9789, %r26408;
	mov.b32 	%r27376, 0;
	mov.u32 	%r27377, %r27376;
	mov.u32 	%r27378, %r27376;
	mov.u32 	%r27379, %r27376;
	@%p78 bra 	$L__BB8_112;
	ld.param.u64 	%rd370, [fused_batch_pir_kernel_transposed_8_param_1];
	cvta.to.global.u64 	%rd91, %rd370;
	ld.global.u8 	%rs214, [%rd91+2945];
	max.u16 	%rs215, %rs214, 11;
	cvt.u32.u16 	%r9790, %rs215;
	add.s32 	%r27367, %r9790, -11;
	ld.shared.v2.u32 	{%r27379, %r27378}, [s_mem+98808];
	ld.shared.v2.u32 	{%r27377, %r27376}, [s_mem+98816];
	ld.shared.u8 	%rs399, [s_mem+98824];
	cvt.u32.u16 	%r1170, %rs214;
	setp.ge.u32 	%p79, %r27367, %r1170;
	@%p79 bra 	$L__BB8_104;
	mov.u16 	%rs397, %rs399;
$L__BB8_101:
	ld.const.u32 	%r9791, [CHACHA_CONSTANTS];
	add.s32 	%r9792, %r9791, %r27379;
	shf.l.wrap.b32 	%r9793, %r9792, %r9792, 16;
	add.s32 	%r9794, %r27379, %r9793;
	xor.b32  	%r9795, %r27379, %r9794;
	shf.l.wrap.b32 	%r9796, %r9795, %r9795, 12;
	add.s32 	%r9797, %r9792, %r9796;
	xor.b32  	%r9798, %r9793, %r9797;
	shf.l.wrap.b32 	%r9799, %r9798, %r9798, 8;
	add.s32 	%r9800, %r9794, %r9799;
	xor.b32  	%r9801, %r9796, %r9800;
	shf.l.wrap.b32 	%r9802, %r9801, %r9801, 7;
	ld.const.u32 	%r9803, [CHACHA_CONSTANTS+4];
	add.s32 	%r9804, %r9803, %r27378;
	shf.l.wrap.b32 	%r9805, %r9804, %r9804, 16;
	add.s32 	%r9806, %r27378, %r9805;
	xor.b32  	%r9807, %r27378, %r9806;
	shf.l.wrap.b32 	%r9808, %r9807, %r9807, 12;
	add.s32 	%r9809, %r9804, %r9808;
	xor.b32  	%r9810, %r9805, %r9809;
	shf.l.wrap.b32 	%r9811, %r9810, %r9810, 8;
	add.s32 	%r9812, %r9806, %r9811;
	xor.b32  	%r9813, %r9808, %r9812;
	shf.l.wrap.b32 	%r9814, %r9813, %r9813, 7;
	ld.const.u32 	%r9815, [CHACHA_CONSTANTS+8];
	add.s32 	%r9816, %r9815, %r27377;
	shf.l.wrap.b32 	%r9817, %r9816, %r9816, 16;
	add.s32 	%r9818, %r27377, %r9817;
	xor.b32  	%r9819, %r27377, %r9818;
	shf.l.wrap.b32 	%r9820, %r9819, %r9819, 12;
	add.s32 	%r9821, %r9816, %r9820;
	xor.b32  	%r9822, %r9817, %r9821;
	shf.l.wrap.b32 	%r9823, %r9822, %r9822, 8;
	add.s32 	%r9824, %r9818, %r9823;
	xor.b32  	%r9825, %r9820, %r9824;
	shf.l.wrap.b32 	%r9826, %r9825, %r9825, 7;
	ld.const.u32 	%r9827, [CHACHA_CONSTANTS+12];
	add.s32 	%r9828, %r9827, %r27376;
	shf.l.wrap.b32 	%r9829, %r9828, %r9828, 16;
	add.s32 	%r9830, %r27376, %r9829;
	xor.b32  	%r9831, %r27376, %r9830;
	shf.l.wrap.b32 	%r9832, %r9831, %r9831, 12;
	add.s32 	%r9833, %r9828, %r9832;
	xor.b32  	%r9834, %r9829, %r9833;
	shf.l.wrap.b32 	%r9835, %r9834, %r9834, 8;
	add.s32 	%r9836, %r9830, %r9835;
	xor.b32  	%r9837, %r9832, %r9836;
	shf.l.wrap.b32 	%r9838, %r9837, %r9837, 7;
	add.s32 	%r9839, %r9797, %r9814;
	xor.b32  	%r9840, %r9835, %r9839;
	shf.l.wrap.b32 	%r9841, %r9840, %r9840, 16;
	add.s32 	%r9842, %r9824, %r9841;
	xor.b32  	%r9843, %r9814, %r9842;
	shf.l.wrap.b32 	%r9844, %r9843, %r9843, 12;
	add.s32 	%r9845, %r9839, %r9844;
	xor.b32  	%r9846, %r9841, %r9845;
	shf.l.wrap.b32 	%r9847, %r9846, %r9846, 8;
	add.s32 	%r9848, %r9842, %r9847;
	xor.b32  	%r9849, %r9844, %r9848;
	shf.l.wrap.b32 	%r9850, %r9849, %r9849, 7;
	add.s32 	%r9851, %r9809, %r9826;
	xor.b32  	%r9852, %r9799, %r9851;
	shf.l.wrap.b32 	%r9853, %r9852, %r9852, 16;
	add.s32 	%r9854, %r9836, %r9853;
	xor.b32  	%r9855, %r9826, %r9854;
	shf.l.wrap.b32 	%r9856, %r9855, %r9855, 12;
	add.s32 	%r9857, %r9851, %r9856;
	xor.b32  	%r9858, %r9853, %r9857;
	shf.l.wrap.b32 	%r9859, %r9858, %r9858, 8;
	add.s32 	%r9860, %r9854, %r9859;
	xor.b32  	%r9861, %r9856, %r9860;
	shf.l.wrap.b32 	%r9862, %r9861, %r9861, 7;
	add.s32 	%r9863, %r9821, %r9838;
	xor.b32  	%r9864, %r9811, %r9863;
	shf.l.wrap.b32 	%r9865, %r9864, %r9864, 16;
	add.s32 	%r9866, %r9800, %r9865;
	xor.b32  	%r9867, %r9838, %r9866;
	shf.l.wrap.b32 	%r9868, %r9867, %r9867, 12;
	add.s32 	%r9869, %r9863, %r9868;
	xor.b32  	%r9870, %r9865, %r9869;
	shf.l.wrap.b32 	%r9871, %r9870, %r9870, 8;
	add.s32 	%r9872, %r9866, %r9871;
	xor.b32  	%r9873, %r9868, %r9872;
	shf.l.wrap.b32 	%r9874, %r9873, %r9873, 7;
	add.s32 	%r9875, %r9833, %r9802;
	xor.b32  	%r9876, %r9823, %r9875;
	shf.l.wrap.b32 	%r9877, %r9876, %r9876, 16;
	add.s32 	%r9878, %r9812, %r9877;
	xor.b32  	%r9879, %r9802, %r9878;
	shf.l.wrap.b32 	%r9880, %r9879, %r9879, 12;
	add.s32 	%r9881, %r9875, %r9880;
	xor.b32  	%r9882, %r9877, %r9881;
	shf.l.wrap.b32 	%r9883, %r9882, %r9882, 8;
	add.s32 	%r9884, %r9878, %r9883;
	xor.b32  	%r9885, %r9880, %r9884;
	shf.l.wrap.b32 	%r9886, %r9885, %r9885, 7;
	add.s32 	%r9887, %r9845, %r9886;
	xor.b32  	%r9888, %r9859, %r9887;
	shf.l.wrap.b32 	%r9889, %r9888, %r9888, 16;
	add.s32 	%r9890, %r9872, %r9889;
	xor.b32  	%r9891, %r9886, %r9890;
	shf.l.wrap.b32 	%r9892, %r9891, %r9891, 12;
	add.s32 	%r9893, %r9887, %r9892;
	xor.b32  	%r9894, %r9889, %r9893;
	shf.l.wrap.b32 	%r9895, %r9894, %r9894, 8;
	add.s32 	%r9896, %r9890, %r9895;
	xor.b32  	%r9897, %r9892, %r9896;
	shf.l.wrap.b32 	%r9898, %r9897, %r9897, 7;
	add.s32 	%r9899, %r9857, %r9850;
	xor.b32  	%r9900, %r9871, %r9899;
	shf.l.wrap.b32 	%r9901, %r9900, %r9900, 16;
	add.s32 	%r9902, %r9884, %r9901;
	xor.b32  	%r9903, %r9850, %r9902;
	shf.l.wrap.b32 	%r9904, %r9903, %r9903, 12;
	add.s32 	%r9905, %r9899, %r9904;
	xor.b32  	%r9906, %r9901, %r9905;
	shf.l.wrap.b32 	%r9907, %r9906, %r9906, 8;
	add.s32 	%r9908, %r9902, %r9907;
	xor.b32  	%r9909, %r9904, %r9908;
	shf.l.wrap.b32 	%r9910, %r9909, %r9909, 7;
	add.s32 	%r9911, %r9869, %r9862;
	xor.b32  	%r9912, %r9883, %r9911;
	shf.l.wrap.b32 	%r9913, %r9912, %r9912, 16;
	add.s32 	%r9914, %r9848, %r9913;
	xor.b32  	%r9915, %r9862, %r9914;
	shf.l.wrap.b32 	%r9916, %r9915, %r9915, 12;
	add.s32 	%r9917, %r9911, %r9916;
	xor.b32  	%r9918, %r9913, %r9917;
	shf.l.wrap.b32 	%r9919, %r9918, %r9918, 8;
	add.s32 	%r9920, %r9914, %r9919;
	xor.b32  	%r9921, %r9916, %r9920;
	shf.l.wrap.b32 	%r9922, %r9921, %r9921, 7;
	add.s32 	%r9923, %r9881, %r9874;
	xor.b32  	%r9924, %r9847, %r9923;
	shf.l.wrap.b32 	%r9925, %r9924, %r9924, 16;
	add.s32 	%r9926, %r9860, %r9925;
	xor.b32  	%r9927, %r9874, %r9926;
	shf.l.wrap.b32 	%r9928, %r9927, %r9927, 12;
	add.s32 	%r9929, %r9923, %r9928;
	xor.b32  	%r9930, %r9925, %r9929;
	shf.l.wrap.b32 	%r9931, %r9930, %r9930, 8;
	add.s32 	%r9932, %r9926, %r9931;
	xor.b32  	%r9933, %r9928, %r9932;
	shf.l.wrap.b32 	%r9934, %r9933, %r9933, 7;
	add.s32 	%r9935, %r9893, %r9910;
	xor.b32  	%r9936, %r9931, %r9935;
	shf.l.wrap.b32 	%r9937, %r9936, %r9936, 16;
	add.s32 	%r9938, %r9920, %r9937;
	xor.b32  	%r9939, %r9910, %r9938;
	shf.l.wrap.b32 	%r9940, %r9939, %r9939, 12;
	add.s32 	%r9941, %r9935, %r9940;
	xor.b32  	%r9942, %r9937, %r9941;
	shf.l.wrap.b32 	%r9943, %r9942, %r9942, 8;
	add.s32 	%r9944, %r9938, %r9943;
	xor.b32  	%r9945, %r9940, %r9944;
	shf.l.wrap.b32 	%r9946, %r9945, %r9945, 7;
	add.s32 	%r9947, %r9905, %r9922;
	xor.b32  	%r9948, %r9895, %r9947;
	shf.l.wrap.b32 	%r9949, %r9948, %r9948, 16;
	add.s32 	%r9950, %r9932, %r9949;
	xor.b32  	%r9951, %r9922, %r9950;
	shf.l.wrap.b32 	%r9952, %r9951, %r9951, 12;
	add.s32 	%r9953, %r9947, %r9952;
	xor.b32  	%r9954, %r9949, %r9953;
	shf.l.wrap.b32 	%r9955, %r9954, %r9954, 8;
	add.s32 	%r9956, %r9950, %r9955;
	xor.b32  	%r9957, %r9952, %r9956;
	shf.l.wrap.b32 	%r9958, %r9957, %r9957, 7;
	add.s32 	%r9959, %r9917, %r9934;
	xor.b32  	%r9960, %r9907, %r9959;
	shf.l.wrap.b32 	%r9961, %r9960, %r9960, 16;
	add.s32 	%r9962, %r9896, %r9961;
	xor.b32  	%r9963, %r9934, %r9962;
	shf.l.wrap.b32 	%r9964, %r9963, %r9963, 12;
	add.s32 	%r9965, %r9959, %r9964;
	xor.b32  	%r9966, %r9961, %r9965;
	shf.l.wrap.b32 	%r9967, %r9966, %r9966, 8;
	add.s32 	%r9968, %r9962, %r9967;
	xor.b32  	%r9969, %r9964, %r9968;
	shf.l.wrap.b32 	%r9970, %r9969, %r9969, 7;
	add.s32 	%r9971, %r9929, %r9898;
	xor.b32  	%r9972, %r9919, %r9971;
	shf.l.wrap.b32 	%r9973, %r9972, %r9972, 16;
	add.s32 	%r9974, %r9908, %r9973;
	xor.b32  	%r9975, %r9898, %r9974;
	shf.l.wrap.b32 	%r9976, %r9975, %r9975, 12;
	add.s32 	%r9977, %r9971, %r9976;
	xor.b32  	%r9978, %r9973, %r9977;
	shf.l.wrap.b32 	%r9979, %r9978, %r9978, 8;
	add.s32 	%r9980, %r9974, %r9979;
	xor.b32  	%r9981, %r9976, %r9980;
	shf.l.wrap.b32 	%r9982, %r9981, %r9981, 7;
	add.s32 	%r9983, %r9941, %r9982;
	xor.b32  	%r9984, %r9955, %r9983;
	shf.l.wrap.b32 	%r9985, %r9984, %r9984, 16;
	add.s32 	%r9986, %r9968, %r9985;
	xor.b32  	%r9987, %r9982, %r9986;
	shf.l.wrap.b32 	%r9988, %r9987, %r9987, 12;
	add.s32 	%r9989, %r9983, %r9988;
	xor.b32  	%r9990, %r9985, %r9989;
	shf.l.wrap.b32 	%r9991, %r9990, %r9990, 8;
	add.s32 	%r9992, %r9986, %r9991;
	xor.b32  	%r9993, %r9988, %r9992;
	shf.l.wrap.b32 	%r9994, %r9993, %r9993, 7;
	add.s32 	%r9995, %r9953, %r9946;
	xor.b32  	%r9996, %r9967, %r9995;
	shf.l.wrap.b32 	%r9997, %r9996, %r9996, 16;
	add.s32 	%r9998, %r9980, %r9997;
	xor.b32  	%r9999, %r9946, %r9998;
	shf.l.wrap.b32 	%r10000, %r9999, %r9999, 12;
	add.s32 	%r10001, %r9995, %r10000;
	xor.b32  	%r10002, %r9997, %r10001;
	shf.l.wrap.b32 	%r10003, %r10002, %r10002, 8;
	add.s32 	%r10004, %r9998, %r10003;
	xor.b32  	%r10005, %r10000, %r10004;
	shf.l.wrap.b32 	%r10006, %r10005, %r10005, 7;
	add.s32 	%r10007, %r9965, %r9958;
	xor.b32  	%r10008, %r9979, %r10007;
	shf.l.wrap.b32 	%r10009, %r10008, %r10008, 16;
	add.s32 	%r10010, %r9944, %r10009;
	xor.b32  	%r10011, %r9958, %r10010;
	shf.l.wrap.b32 	%r10012, %r10011, %r10011, 12;
	add.s32 	%r10013, %r10007, %r10012;
	xor.b32  	%r10014, %r10009, %r10013;
	shf.l.wrap.b32 	%r10015, %r10014, %r10014, 8;
	add.s32 	%r10016, %r10010, %r10015;
	xor.b32  	%r10017, %r10012, %r10016;
	shf.l.wrap.b32 	%r10018, %r10017, %r10017, 7;
	add.s32 	%r10019, %r9977, %r9970;
	xor.b32  	%r10020, %r9943, %r10019;
	shf.l.wrap.b32 	%r10021, %r10020, %r10020, 16;
	add.s32 	%r10022, %r9956, %r10021;
	xor.b32  	%r10023, %r9970, %r10022;
	shf.l.wrap.b32 	%r10024, %r10023, %r10023, 12;
	add.s32 	%r10025, %r10019, %r10024;
	xor.b32  	%r10026, %r10021, %r10025;
	shf.l.wrap.b32 	%r10027, %r10026, %r10026, 8;
	add.s32 	%r10028, %r10022, %r10027;
	xor.b32  	%r10029, %r10024, %r10028;
	shf.l.wrap.b32 	%r10030, %r10029, %r10029, 7;
	add.s32 	%r10031, %r9989, %r10006;
	xor.b32  	%r10032, %r10027, %r10031;
	shf.l.wrap.b32 	%r10033, %r10032, %r10032, 16;
	add.s32 	%r10034, %r10016, %r10033;
	xor.b32  	%r10035, %r10006, %r10034;
	shf.l.wrap.b32 	%r10036, %r10035, %r10035, 12;
	add.s32 	%r10037, %r10031, %r10036;
	xor.b32  	%r10038, %r10033, %r10037;
	shf.l.wrap.b32 	%r10039, %r10038, %r10038, 8;
	add.s32 	%r10040, %r10034, %r10039;
	xor.b32  	%r10041, %r10036, %r10040;
	shf.l.wrap.b32 	%r10042, %r10041, %r10041, 7;
	add.s32 	%r10043, %r10001, %r10018;
	xor.b32  	%r10044, %r9991, %r10043;
	shf.l.wrap.b32 	%r10045, %r10044, %r10044, 16;
	add.s32 	%r10046, %r10028, %r10045;
	xor.b32  	%r10047, %r10018, %r10046;
	shf.l.wrap.b32 	%r10048, %r10047, %r10047, 12;
	add.s32 	%r10049, %r10043, %r10048;
	xor.b32  	%r10050, %r10045, %r10049;
	shf.l.wrap.b32 	%r10051, %r10050, %r10050, 8;
	add.s32 	%r10052, %r10046, %r10051;
	xor.b32  	%r10053, %r10048, %r10052;
	shf.l.wrap.b32 	%r10054, %r10053, %r10053, 7;
	add.s32 	%r10055, %r10013, %r10030;
	xor.b32  	%r10056, %r10003, %r10055;
	shf.l.wrap.b32 	%r10057, %r10056, %r10056, 16;
	add.s32 	%r10058, %r9992, %r10057;
	xor.b32  	%r10059, %r10030, %r10058;
	shf.l.wrap.b32 	%r10060, %r10059, %r10059, 12;
	add.s32 	%r10061, %r10055, %r10060;
	xor.b32  	%r10062, %r10057, %r10061;
	shf.l.wrap.b32 	%r10063, %r10062, %r10062, 8;
	add.s32 	%r10064, %r10058, %r10063;
	xor.b32  	%r10065, %r10060, %r10064;
	shf.l.wrap.b32 	%r10066, %r10065, %r10065, 7;
	add.s32 	%r10067, %r10025, %r9994;
	xor.b32  	%r10068, %r10015, %r10067;
	shf.l.wrap.b32 	%r10069, %r10068, %r10068, 16;
	add.s32 	%r10070, %r10004, %r10069;
	xor.b32  	%r10071, %r9994, %r10070;
	shf.l.wrap.b32 	%r10072, %r10071, %r10071, 12;
	add.s32 	%r10073, %r10067, %r10072;
	xor.b32  	%r10074, %r10069, %r10073;
	shf.l.wrap.b32 	%r10075, %r10074, %r10074, 8;
	add.s32 	%r10076, %r10070, %r10075;
	xor.b32  	%r10077, %r10072, %r10076;
	shf.l.wrap.b32 	%r10078, %r10077, %r10077, 7;
	add.s32 	%r10079, %r10037, %r10078;
	xor.b32  	%r10080, %r10051, %r10079;
	shf.l.wrap.b32 	%r10081, %r10080, %r10080, 16;
	add.s32 	%r10082, %r10064, %r10081;
	xor.b32  	%r10083, %r10078, %r10082;
	shf.l.wrap.b32 	%r10084, %r10083, %r10083, 12;
	add.s32 	%r10085, %r10079, %r10084;
	xor.b32  	%r10086, %r10081, %r10085;
	shf.l.wrap.b32 	%r10087, %r10086, %r10086, 8;
	add.s32 	%r10088, %r10082, %r10087;
	xor.b32  	%r10089, %r10084, %r10088;
	shf.l.wrap.b32 	%r10090, %r10089, %r10089, 7;
	add.s32 	%r10091, %r10049, %r10042;
	xor.b32  	%r10092, %r10063, %r10091;
	shf.l.wrap.b32 	%r10093, %r10092, %r10092, 16;
	add.s32 	%r10094, %r10076, %r10093;
	xor.b32  	%r10095, %r10042, %r10094;
	shf.l.wrap.b32 	%r10096, %r10095, %r10095, 12;
	add.s32 	%r10097, %r10091, %r10096;
	xor.b32  	%r10098, %r10093, %r10097;
	shf.l.wrap.b32 	%r10099, %r10098, %r10098, 8;
	add.s32 	%r10100, %r10094, %r10099;
	xor.b32  	%r10101, %r10096, %r10100;
	shf.l.wrap.b32 	%r10102, %r10101, %r10101, 7;
	add.s32 	%r10103, %r10061, %r10054;
	xor.b32  	%r10104, %r10075, %r10103;
	shf.l.wrap.b32 	%r10105, %r10104, %r10104, 16;
	add.s32 	%r10106, %r10040, %r10105;
	xor.b32  	%r10107, %r10054, %r10106;
	shf.l.wrap.b32 	%r10108, %r10107, %r10107, 12;
	add.s32 	%r10109, %r10103, %r10108;
	xor.b32  	%r10110, %r10105, %r10109;
	shf.l.wrap.b32 	%r10111, %r10110, %r10110, 8;
	add.s32 	%r10112, %r10106, %r10111;
	xor.b32  	%r10113, %r10108, %r10112;
	shf.l.wrap.b32 	%r10114, %r10113, %r10113, 7;
	add.s32 	%r10115, %r10073, %r10066;
	xor.b32  	%r10116, %r10039, %r10115;
	shf.l.wrap.b32 	%r10117, %r10116, %r10116, 16;
	add.s32 	%r10118, %r10052, %r10117;
	xor.b32  	%r10119, %r10066, %r10118;
	shf.l.wrap.b32 	%r10120, %r10119, %r10119, 12;
	add.s32 	%r10121, %r10115, %r10120;
	xor.b32  	%r10122, %r10117, %r10121;
	shf.l.wrap.b32 	%r10123, %r10122, %r10122, 8;
	add.s32 	%r10124, %r10118, %r10123;
	xor.b32  	%r10125, %r10120, %r10124;
	shf.l.wrap.b32 	%r10126, %r10125, %r10125, 7;
	add.s32 	%r10127, %r10085, %r10102;
	xor.b32  	%r10128, %r10123, %r10127;
	shf.l.wrap.b32 	%r10129, %r10128, %r10128, 16;
	add.s32 	%r10130, %r10112, %r10129;
	xor.b32  	%r10131, %r10102, %r10130;
	shf.l.wrap.b32 	%r10132, %r10131, %r10131, 12;
	add.s32 	%r10133, %r10127, %r10132;
	xor.b32  	%r10134, %r10129, %r10133;
	shf.l.wrap.b32 	%r10135, %r10134, %r10134, 8;
	add.s32 	%r10136, %r10130, %r10135;
	xor.b32  	%r10137, %r10132, %r10136;
	shf.l.wrap.b32 	%r10138, %r10137, %r10137, 7;
	add.s32 	%r10139, %r10097, %r10114;
	xor.b32  	%r10140, %r10087, %r10139;
	shf.l.wrap.b32 	%r10141, %r10140, %r10140, 16;
	add.s32 	%r10142, %r10124, %r10141;
	xor.b32  	%r10143, %r10114, %r10142;
	shf.l.wrap.b32 	%r10144, %r10143, %r10143, 12;
	add.s32 	%r10145, %r10139, %r10144;
	xor.b32  	%r10146, %r10141, %r10145;
	shf.l.wrap.b32 	%r10147, %r10146, %r10146, 8;
	add.s32 	%r10148, %r10142, %r10147;
	xor.b32  	%r10149, %r10144, %r10148;
	shf.l.wrap.b32 	%r10150, %r10149, %r10149, 7;
	add.s32 	%r10151, %r10109, %r10126;
	xor.b32  	%r10152, %r10099, %r10151;
	shf.l.wrap.b32 	%r10153, %r10152, %r10152, 16;
	add.s32 	%r10154, %r10088, %r10153;
	xor.b32  	%r10155, %r10126, %r10154;
	shf.l.wrap.b32 	%r10156, %r10155, %r10155, 12;
	add.s32 	%r10157, %r10151, %r10156;
	xor.b32  	%r10158, %r10153, %r10157;
	shf.l.wrap.b32 	%r10159, %r10158, %r10158, 8;
	add.s32 	%r10160, %r10154, %r10159;
	xor.b32  	%r10161, %r10156, %r10160;
	shf.l.wrap.b32 	%r10162, %r10161, %r10161, 7;
	add.s32 	%r10163, %r10121, %r10090;
	xor.b32  	%r10164, %r10111, %r10163;
	shf.l.wrap.b32 	%r10165, %r10164, %r10164, 16;
	add.s32 	%r10166, %r10100, %r10165;
	xor.b32  	%r10167, %r10090, %r10166;
	shf.l.wrap.b32 	%r10168, %r10167, %r10167, 12;
	add.s32 	%r10169, %r10163, %r10168;
	xor.b32  	%r10170, %r10165, %r10169;
	shf.l.wrap.b32 	%r10171, %r10170, %r10170, 8;
	add.s32 	%r10172, %r10166, %r10171;
	xor.b32  	%r10173, %r10168, %r10172;
	shf.l.wrap.b32 	%r10174, %r10173, %r10173, 7;
	add.s32 	%r27371, %r9791, %r10133;
	add.s32 	%r27370, %r9803, %r10145;
	add.s32 	%r27369, %r9815, %r10157;
	add.s32 	%r27368, %r9827, %r10169;
	add.s32 	%r27372, %r27379, %r10174;
	add.s32 	%r27373, %r27378, %r10138;
	add.s32 	%r27374, %r27377, %r10150;
	add.s32 	%r27375, %r27376, %r10162;
	xor.b32  	%r10175, %r9792, 1;
	shf.l.wrap.b32 	%r10176, %r9792, %r10175, 16;
	add.s32 	%r10177, %r27379, %r10176;
	xor.b32  	%r10178, %r27379, %r10177;
	shf.l.wrap.b32 	%r10179, %r10178, %r10178, 12;
	add.s32 	%r10180, %r9792, %r10179;
	xor.b32  	%r10181, %r10176, %r10180;
	shf.l.wrap.b32 	%r10182, %r10181, %r10181, 8;
	add.s32 	%r10183, %r10177, %r10182;
	xor.b32  	%r10184, %r10179, %r10183;
	shf.l.wrap.b32 	%r10185, %r10184, %r10184, 7;
	add.s32 	%r10186, %r10180, %r9814;
	xor.b32  	%r10187, %r9835, %r10186;
	shf.l.wrap.b32 	%r10188, %r10187, %r10187, 16;
	add.s32 	%r10189, %r9824, %r10188;
	xor.b32  	%r10190, %r9814, %r10189;
	shf.l.wrap.b32 	%r10191, %r10190, %r10190, 12;
	add.s32 	%r10192, %r10186, %r10191;
	xor.b32  	%r10193, %r10188, %r10192;
	shf.l.wrap.b32 	%r10194, %r10193, %r10193, 8;
	add.s32 	%r10195, %r10189, %r10194;
	xor.b32  	%r10196, %r10191, %r10195;
	shf.l.wrap.b32 	%r10197, %r10196, %r10196, 7;
	xor.b32  	%r10198, %r10182, %r9851;
	shf.l.wrap.b32 	%r10199, %r10198, %r10198, 16;
	add.s32 	%r10200, %r9836, %r10199;
	xor.b32  	%r10201, %r9826, %r10200;
	shf.l.wrap.b32 	%r10202, %r10201, %r10201, 12;
	add.s32 	%r10203, %r9851, %r10202;
	xor.b32  	%r10204, %r10199, %r10203;
	shf.l.wrap.b32 	%r10205, %r10204, %r10204, 8;
	add.s32 	%r10206, %r10200, %r10205;
	xor.b32  	%r10207, %r10202, %r10206;
	shf.l.wrap.b32 	%r10208, %r10207, %r10207, 7;
	add.s32 	%r10209, %r10183, %r9865;
	xor.b32  	%r10210, %r9838, %r10209;
	shf.l.wrap.b32 	%r10211, %r10210, %r10210, 12;
	add.s32 	%r10212, %r9863, %r10211;
	xor.b32  	%r10213, %r9865, %r10212;
	shf.l.wrap.b32 	%r10214, %r10213, %r10213, 8;
	add.s32 	%r10215, %r10209, %r10214;
	xor.b32  	%r10216, %r10211, %r10215;
	shf.l.wrap.b32 	%r10217, %r10216, %r10216, 7;
	add.s32 	%r10218, %r9833, %r10185;
	xor.b32  	%r10219, %r9823, %r10218;
	shf.l.wrap.b32 	%r10220, %r10219, %r10219, 16;
	add.s32 	%r10221, %r9812, %r10220;
	xor.b32  	%r10222, %r10185, %r10221;
	shf.l.wrap.b32 	%r10223, %r10222, %r10222, 12;
	add.s32 	%r10224, %r10218, %r10223;
	xor.b32  	%r10225, %r10220, %r10224;
	shf.l.wrap.b32 	%r10226, %r10225, %r10225, 8;
	add.s32 	%r10227, %r10221, %r10226;
	xor.b32  	%r10228, %r10223, %r10227;
	shf.l.wrap.b32 	%r10229, %r10228, %r10228, 7;
	add.s32 	%r10230, %r10192, %r10229;
	xor.b32  	%r10231, %r10205, %r10230;
	shf.l.wrap.b32 	%r10232, %r10231, %r10231, 16;
	add.s32 	%r10233, %r10215, %r10232;
	xor.b32  	%r10234, %r10229, %r10233;
	shf.l.wrap.b32 	%r10235, %r10234, %r10234, 12;
	add.s32 	%r10236, %r10230, %r10235;
	xor.b32  	%r10237, %r10232, %r10236;
	shf.l.wrap.b32 	%r10238, %r10237, %r10237, 8;
	add.s32 	%r10239, %r10233, %r10238;
	xor.b32  	%r10240, %r10235, %r10239;
	shf.l.wrap.b32 	%r10241, %r10240, %r10240, 7;
	add.s32 	%r10242, %r10203, %r10197;
	xor.b32  	%r10243, %r10214, %r10242;
	shf.l.wrap.b32 	%r10244, %r10243, %r10243, 16;
	add.s32 	%r10245, %r10227, %r10244;
	xor.b32  	%r10246, %r10197, %r10245;
	shf.l.wrap.b32 	%r10247, %r10246, %r10246, 12;
	add.s32 	%r10248, %r10242, %r10247;
	xor.b32  	%r10249, %r10244, %r10248;
	shf.l.wrap.b32 	%r10250, %r10249, %r10249, 8;
	add.s32 	%r10251, %r10245, %r10250;
	xor.b32  	%r10252, %r10247, %r10251;
	shf.l.wrap.b32 	%r10253, %r10252, %r10252, 7;
	add.s32 	%r10254, %r10212, %r10208;
	xor.b32  	%r10255, %r10226, %r10254;
	shf.l.wrap.b32 	%r10256, %r10255, %r10255, 16;
	add.s32 	%r10257, %r10195, %r10256;
	xor.b32  	%r10258, %r10208, %r10257;
	shf.l.wrap.b32 	%r10259, %r10258, %r10258, 12;
	add.s32 	%r10260, %r10254, %r10259;
	xor.b32  	%r10261, %r10256, %r10260;
	shf.l.wrap.b32 	%r10262, %r10261, %r10261, 8;
	add.s32 	%r10263, %r10257, %r10262;
	xor.b32  	%r10264, %r10259, %r10263;
	shf.l.wrap.b32 	%r10265, %r10264, %r10264, 7;
	add.s32 	%r10266, %r10224, %r10217;
	xor.b32  	%r10267, %r10194, %r10266;
	shf.l.wrap.b32 	%r10268, %r10267, %r10267, 16;
	add.s32 	%r10269, %r10206, %r10268;
	xor.b32  	%r10270, %r10217, %r10269;
	shf.l.wrap.b32 	%r10271, %r10270, %r10270, 12;
	add.s32 	%r10272, %r10266, %r10271;
	xor.b32  	%r10273, %r10268, %r10272;
	shf.l.wrap.b32 	%r10274, %r10273, %r10273, 8;
	add.s32 	%r10275, %r10269, %r10274;
	xor.b32  	%r10276, %r10271, %r10275;
	shf.l.wrap.b32 	%r10277, %r10276, %r10276, 7;
	add.s32 	%r10278, %r10236, %r10253;
	xor.b32  	%r10279, %r10274, %r10278;
	shf.l.wrap.b32 	%r10280, %r10279, %r10279, 16;
	add.s32 	%r10281, %r10263, %r10280;
	xor.b32  	%r10282, %r10253, %r10281;
	shf.l.wrap.b32 	%r10283, %r10282, %r10282, 12;
	add.s32 	%r10284, %r10278, %r10283;
	xor.b32  	%r10285, %r10280, %r10284;
	shf.l.wrap.b32 	%r10286, %r10285, %r10285, 8;
	add.s32 	%r10287, %r10281, %r10286;
	xor.b32  	%r10288, %r10283, %r10287;
	shf.l.wrap.b32 	%r10289, %r10288, %r10288, 7;
	add.s32 	%r10290, %r10248, %r10265;
	xor.b32  	%r10291, %r10238, %r10290;
	shf.l.wrap.b32 	%r10292, %r10291, %r10291, 16;
	add.s32 	%r10293, %r10275, %r10292;
	xor.b32  	%r10294, %r10265, %r10293;
	shf.l.wrap.b32 	%r10295, %r10294, %r10294, 12;
	add.s32 	%r10296, %r10290, %r10295;
	xor.b32  	%r10297, %r10292, %r10296;
	shf.l.wrap.b32 	%r10298, %r10297, %r10297, 8;
	add.s32 	%r10299, %r10293, %r10298;
	xor.b32  	%r10300, %r10295, %r10299;
	shf.l.wrap.b32 	%r10301, %r10300, %r10300, 7;
	add.s32 	%r10302, %r10260, %r10277;
	xor.b32  	%r10303, %r10250, %r10302;
	shf.l.wrap.b32 	%r10304, %r10303, %r10303, 16;
	add.s32 	%r10305, %r10239, %r10304;
	xor.b32  	%r10306, %r10277, %r10305;
	shf.l.wrap.b32 	%r10307, %r10306, %r10306, 12;
	add.s32 	%r10308, %r10302, %r10307;
	xor.b32  	%r10309, %r10304, %r10308;
	shf.l.wrap.b32 	%r10310, %r10309, %r10309, 8;
	add.s32 	%r10311, %r10305, %r10310;
	xor.b32  	%r10312, %r10307, %r10311;
	shf.l.wrap.b32 	%r10313, %r10312, %r10312, 7;
	add.s32 	%r10314, %r10272, %r10241;
	xor.b32  	%r10315, %r10262, %r10314;
	shf.l.wrap.b32 	%r10316, %r10315, %r10315, 16;
	add.s32 	%r10317, %r10251, %r10316;
	xor.b32  	%r10318, %r10241, %r10317;
	shf.l.wrap.b32 	%r10319, %r10318, %r10318, 12;
	add.s32 	%r10320, %r10314, %r10319;
	xor.b32  	%r10321, %r10316, %r10320;
	shf.l.wrap.b32 	%r10322, %r10321, %r10321, 8;
	add.s32 	%r10323, %r10317, %r10322;
	xor.b32  	%r10324, %r10319, %r10323;
	shf.l.wrap.b32 	%r10325, %r10324, %r10324, 7;
	add.s32 	%r10326, %r10284, %r10325;
	xor.b32  	%r10327, %r10298, %r10326;
	shf.l.wrap.b32 	%r10328, %r10327, %r10327, 16;
	add.s32 	%r10329, %r10311, %r10328;
	xor.b32  	%r10330, %r10325, %r10329;
	shf.l.wrap.b32 	%r10331, %r10330, %r10330, 12;
	add.s32 	%r10332, %r10326, %r10331;
	xor.b32  	%r10333, %r10328, %r10332;
	shf.l.wrap.b32 	%r10334, %r10333, %r10333, 8;
	add.s32 	%r10335, %r10329, %r10334;
	xor.b32  	%r10336, %r10331, %r10335;
	shf.l.wrap.b32 	%r10337, %r10336, %r10336, 7;
	add.s32 	%r10338, %r10296, %r10289;
	xor.b32  	%r10339, %r10310, %r10338;
	shf.l.wrap.b32 	%r10340, %r10339, %r10339, 16;
	add.s32 	%r10341, %r10323, %r10340;
	xor.b32  	%r10342, %r10289, %r10341;
	shf.l.wrap.b32 	%r10343, %r10342, %r10342, 12;
	add.s32 	%r10344, %r10338, %r10343;
	xor.b32  	%r10345, %r10340, %r10344;
	shf.l.wrap.b32 	%r10346, %r10345, %r10345, 8;
	add.s32 	%r10347, %r10341, %r10346;
	xor.b32  	%r10348, %r10343, %r10347;
	shf.l.wrap.b32 	%r10349, %r10348, %r10348, 7;
	add.s32 	%r10350, %r10308, %r10301;
	xor.b32  	%r10351, %r10322, %r10350;
	shf.l.wrap.b32 	%r10352, %r10351, %r10351, 16;
	add.s32 	%r10353, %r10287, %r10352;
	xor.b32  	%r10354, %r10301, %r10353;
	shf.l.wrap.b32 	%r10355, %r10354, %r10354, 12;
	add.s32 	%r10356, %r10350, %r10355;
	xor.b32  	%r10357, %r10352, %r10356;
	shf.l.wrap.b32 	%r10358, %r10357, %r10357, 8;
	add.s32 	%r10359, %r10353, %r10358;
	xor.b32  	%r10360, %r10355, %r10359;
	shf.l.wrap.b32 	%r10361, %r10360, %r10360, 7;
	add.s32 	%r10362, %r10320, %r10313;
	xor.b32  	%r10363, %r10286, %r10362;
	shf.l.wrap.b32 	%r10364, %r10363, %r10363, 16;
	add.s32 	%r10365, %r10299, %r10364;
	xor.b32  	%r10366, %r10313, %r10365;
	shf.l.wrap.b32 	%r10367, %r10366, %r10366, 12;
	add.s32 	%r10368, %r10362, %r10367;
	xor.b32  	%r10369, %r10364, %r10368;
	shf.l.wrap.b32 	%r10370, %r10369, %r10369, 8;
	add.s32 	%r10371, %r10365, %r10370;
	xor.b32  	%r10372, %r10367, %r10371;
	shf.l.wrap.b32 	%r10373, %r10372, %r10372, 7;
	add.s32 	%r10374, %r10332, %r10349;
	xor.b32  	%r10375, %r10370, %r10374;
	shf.l.wrap.b32 	%r10376, %r10375, %r10375, 16;
	add.s32 	%r10377, %r10359, %r10376;
	xor.b32  	%r10378, %r10349, %r10377;
	shf.l.wrap.b32 	%r10379, %r10378, %r10378, 12;
	add.s32 	%r10380, %r10374, %r10379;
	xor.b32  	%r10381, %r10376, %r10380;
	shf.l.wrap.b32 	%r10382, %r10381, %r10381, 8;
	add.s32 	%r10383, %r10377, %r10382;
	xor.b32  	%r10384, %r10379, %r10383;
	shf.l.wrap.b32 	%r10385, %r10384, %r10384, 7;
	add.s32 	%r10386, %r10344, %r10361;
	xor.b32  	%r10387, %r10334, %r10386;
	shf.l.wrap.b32 	%r10388, %r10387, %r10387, 16;
	add.s32 	%r10389, %r10371, %r10388;
	xor.b32  	%r10390, %r10361, %r10389;
	shf.l.wrap.b32 	%r10391, %r10390, %r10390, 12;
	add.s32 	%r10392, %r10386, %r10391;
	xor.b32  	%r10393, %r10388, %r10392;
	shf.l.wrap.b32 	%r10394, %r10393, %r10393, 8;
	add.s32 	%r10395, %r10389, %r10394;
	xor.b32  	%r10396, %r10391, %r10395;
	shf.l.wrap.b32 	%r10397, %r10396, %r10396, 7;
	add.s32 	%r10398, %r10356, %r10373;
	xor.b32  	%r10399, %r10346, %r10398;
	shf.l.wrap.b32 	%r10400, %r10399, %r10399, 16;
	add.s32 	%r10401, %r10335, %r10400;
	xor.b32  	%r10402, %r10373, %r10401;
	shf.l.wrap.b32 	%r10403, %r10402, %r10402, 12;
	add.s32 	%r10404, %r10398, %r10403;
	xor.b32  	%r10405, %r10400, %r10404;
	shf.l.wrap.b32 	%r10406, %r10405, %r10405, 8;
	add.s32 	%r10407, %r10401, %r10406;
	xor.b32  	%r10408, %r10403, %r10407;
	shf.l.wrap.b32 	%r10409, %r10408, %r10408, 7;
	add.s32 	%r10410, %r10368, %r10337;
	xor.b32  	%r10411, %r10358, %r10410;
	shf.l.wrap.b32 	%r10412, %r10411, %r10411, 16;
	add.s32 	%r10413, %r10347, %r10412;
	xor.b32  	%r10414, %r10337, %r10413;
	shf.l.wrap.b32 	%r10415, %r10414, %r10414, 12;
	add.s32 	%r10416, %r10410, %r10415;
	xor.b32  	%r10417, %r10412, %r10416;
	shf.l.wrap.b32 	%r10418, %r10417, %r10417, 8;
	add.s32 	%r10419, %r10413, %r10418;
	xor.b32  	%r10420, %r10415, %r10419;
	shf.l.wrap.b32 	%r10421, %r10420, %r10420, 7;
	add.s32 	%r10422, %r10380, %r10421;
	xor.b32  	%r10423, %r10394, %r10422;
	shf.l.wrap.b32 	%r10424, %r10423, %r10423, 16;
	add.s32 	%r10425, %r10407, %r10424;
	xor.b32  	%r10426, %r10421, %r10425;
	shf.l.wrap.b32 	%r10427, %r10426, %r10426, 12;
	add.s32 	%r10428, %r10422, %r10427;
	xor.b32  	%r10429, %r10424, %r10428;
	shf.l.wrap.b32 	%r10430, %r10429, %r10429, 8;
	add.s32 	%r10431, %r10392, %r10385;
	xor.b32  	%r10432, %r10406, %r10431;
	shf.l.wrap.b32 	%r10433, %r10432, %r10432, 16;
	add.s32 	%r10434, %r10419, %r10433;
	xor.b32  	%r10435, %r10385, %r10434;
	shf.l.wrap.b32 	%r10436, %r10435, %r10435, 12;
	add.s32 	%r10437, %r10431, %r10436;
	xor.b32  	%r10438, %r10433, %r10437;
	shf.l.wrap.b32 	%r10439, %r10438, %r10438, 8;
	add.s32 	%r10440, %r10434, %r10439;
	xor.b32  	%r10441, %r10436, %r10440;
	shf.l.wrap.b32 	%r10442, %r10441, %r10441, 7;
	add.s32 	%r10443, %r10404, %r10397;
	xor.b32  	%r10444, %r10418, %r10443;
	shf.l.wrap.b32 	%r10445, %r10444, %r10444, 16;
	add.s32 	%r10446, %r10383, %r10445;
	xor.b32  	%r10447, %r10397, %r10446;
	shf.l.wrap.b32 	%r10448, %r10447, %r10447, 12;
	add.s32 	%r10449, %r10443, %r10448;
	xor.b32  	%r10450, %r10445, %r10449;
	shf.l.wrap.b32 	%r10451, %r10450, %r10450, 8;
	add.s32 	%r10452, %r10446, %r10451;
	xor.b32  	%r10453, %r10448, %r10452;
	shf.l.wrap.b32 	%r10454, %r10453, %r10453, 7;
	add.s32 	%r10455, %r10416, %r10409;
	xor.b32  	%r10456, %r10382, %r10455;
	shf.l.wrap.b32 	%r10457, %r10456, %r10456, 16;
	add.s32 	%r10458, %r10395, %r10457;
	xor.b32  	%r10459, %r10409, %r10458;
	shf.l.wrap.b32 	%r10460, %r10459, %r10459, 12;
	add.s32 	%r10461, %r10455, %r10460;
	xor.b32  	%r10462, %r10457, %r10461;
	shf.l.wrap.b32 	%r10463, %r10462, %r10462, 8;
	add.s32 	%r10464, %r10458, %r10463;
	add.s32 	%r10465, %r10428, %r10442;
	xor.b32  	%r10466, %r10463, %r10465;
	shf.l.wrap.b32 	%r10467, %r10466, %r10466, 16;
	add.s32 	%r10468, %r10452, %r10467;
	xor.b32  	%r10469, %r10442, %r10468;
	shr.u32 	%r10470, %r10469, 20;
	add.s32 	%r10471, %r10465, %r10470;
	add.s32 	%r10472, %r10437, %r10454;
	xor.b32  	%r10473, %r10430, %r10472;
	shf.l.wrap.b32 	%r10474, %r10473, %r10473, 16;
	add.s32 	%r10475, %r10464, %r10474;
	xor.b32  	%r10476, %r10454, %r10475;
	shr.u32 	%r10477, %r10476, 20;
	add.s32 	%r10478, %r10472, %r10477;
	add.s32 	%r10479, %r9791, %r10471;
	add.s32 	%r10480, %r9803, %r10478;
	not.b32 	%r10481, %r27367;
	add.s32 	%r10482, %r1170, %r10481;
	mov.u32 	%r10483, %ctaid.x;
	shl.b32 	%r10484, %r10483, 11;
	mov.u32 	%r10485, %tid.x;
	and.b32  	%r10486, %r10485, 31;
	or.b32  	%r10487, %r10484, %r10486;
	shl.b32 	%r10488, %r10485, 3;
	and.b32  	%r10489, %r10488, 7936;
	add.s32 	%r10490, %r27217, %r10489;
	add.s32 	%r10491, %r10487, %r10490;
	shr.u32 	%r10492, %r10491, %r10482;
	and.b32  	%r10493, %r10492, 1;
	setp.eq.b32 	%p80, %r10493, 1;
	selp.b32 	%r10494, %r10480, %r10479, %p80;
	cvt.u16.u32 	%rs216, %r10494;
	and.b16  	%rs399, %rs216, 1;
	and.b16  	%rs217, %rs397, 255;
	setp.ne.s16 	%p81, %rs217, 1;
	@%p81 bra 	$L__BB8_103;
	ld.param.u64 	%rd371, [fused_batch_pir_kernel_transposed_8_param_1];
	not.b32 	%r10495, %r27367;
	add.s32 	%r10496, %r1170, %r10495;
	mov.u32 	%r10497, %ctaid.x;
	shl.b32 	%r10498, %r10497, 11;
	mov.u32 	%r10499, %tid.x;
	and.b32  	%r10500, %r10499, 31;
	or.b32  	%r10501, %r10498, %r10500;
	shl.b32 	%r10502, %r10499, 3;
	and.b32  	%r10503, %r10502, 7936;
	add.s32 	%r10504, %r27217, %r10503;
	add.s32 	%r10505, %r10501, %r10504;
	shr.u32 	%r10506, %r10505, %r10496;
	and.b32  	%r10507, %r10506, 1;
	setp.eq.b32 	%p82, %r10507, 1;
	cvt.s64.s32 	%rd92, %r27367;
	cvta.to.global.u64 	%rd93, %rd371;
	mul.wide.s32 	%rd94, %r27367, 16;
	add.s64 	%rd95, %rd93, %rd94;
	ld.global.u32 	%r10508, [%rd95+2948];
	selp.b32 	%r10509, %r27372, %r27371, %p82;
	xor.b32  	%r10510, %r10509, %r10508;
	selp.b32 	%r10511, %r27373, %r27370, %p82;
	selp.b32 	%r27371, %r27371, %r10510, %p82;
	selp.b32 	%r27372, %r10510, %r27372, %p82;
	ld.global.u32 	%r10512, [%rd95+2952];
	xor.b32  	%r10513, %r10511, %r10512;
	selp.b32 	%r10514, %r27374, %r27369, %p82;
	selp.b32 	%r27370, %r27370, %r10513, %p82;
	selp.b32 	%r27373, %r10513, %r27373, %p82;
	ld.global.u32 	%r10515, [%rd95+2956];
	xor.b32  	%r10516, %r10514, %r10515;
	selp.b32 	%r10517, %r27375, %r27368, %p82;
	selp.b32 	%r27369, %r27369, %r10516, %p82;
	selp.b32 	%r27374, %r10516, %r27374, %p82;
	ld.global.u32 	%r10518, [%rd95+2960];
	xor.b32  	%r10519, %r10517, %r10518;
	selp.b64 	%rd96, 445, 420, %p82;
	selp.b32 	%r27368, %r27368, %r10519, %p82;
	selp.b32 	%r27375, %r10519, %r27375, %p82;
	add.s64 	%rd97, %rd96, %rd92;
	add.s64 	%rd98, %rd93, %rd97;
	ld.global.u8 	%rs218, [%rd98+2928];
	xor.b16  	%rs399, %rs218, %rs399;
$L__BB8_103:
	not.b32 	%r10520, %r27367;
	add.s32 	%r10521, %r1170, %r10520;
	mov.u32 	%r10522, %ctaid.x;
	shl.b32 	%r10523, %r10522, 11;
	mov.u32 	%r10524, %tid.x;
	and.b32  	%r10525, %r10524, 31;
	or.b32  	%r10526, %r10523, %r10525;
	shl.b32 	%r10527, %r10524, 3;
	and.b32  	%r10528, %r10527, 7936;
	add.s32 	%r10529, %r27217, %r10528;
	add.s32 	%r10530, %r10526, %r10529;
	shr.u32 	%r10531, %r10530, %r10521;
	and.b32  	%r10532, %r10531, 1;
	setp.eq.b32 	%p83, %r10532, 1;
	selp.b32 	%r27379, %r27372, %r27371, %p83;
	selp.b32 	%r27378, %r27373, %r27370, %p83;
	selp.b32 	%r27377, %r27374, %r27369, %p83;
	selp.b32 	%r27376, %r27375, %r27368, %p83;
	add.s32 	%r27367, %r27367, 1;
	setp.lt.u32 	%p84, %r27367, %r1170;
	mov.u16 	%rs397, %rs399;
	@%p84 bra 	$L__BB8_101;
$L__BB8_104:
	and.b16  	%rs219, %rs399, 255;
	setp.ne.s16 	%p85, %rs219, 1;
	@%p85 bra 	$L__BB8_106;
	ld.param.u64 	%rd372, [fused_batch_pir_kernel_transposed_8_param_1];
	cvta.to.global.u64 	%rd99, %rd372;
	ld.global.u32 	%r10533, [%rd99+3400];
	xor.b32  	%r27379, %r27379, %r10533;
$L__BB8_106:
	@%p85 bra 	$L__BB8_108;
	ld.param.u64 	%rd373, [fused_batch_pir_kernel_transposed_8_param_1];
	cvta.to.global.u64 	%rd100, %rd373;
	ld.global.u32 	%r10534, [%rd100+3404];
	xor.b32  	%r27378, %r27378, %r10534;
$L__BB8_108:
	@%p85 bra 	$L__BB8_110;
	ld.param.u64 	%rd374, [fused_batch_pir_kernel_transposed_8_param_1];
	cvta.to.global.u64 	%rd101, %rd374;
	ld.global.u32 	%r10535, [%rd101+3408];
	xor.b32  	%r27377, %r27377, %r10535;
$L__BB8_110:
	@%p85 bra 	$L__BB8_112;
	ld.param.u64 	%rd375, [fused_batch_pir_kernel_transposed_8_param_1];
	cvta.to.global.u64 	%rd102, %rd375;
	ld.global.u32 	%r10536, [%rd102+3412];
	xor.b32  	%r27376, %r27376, %r10536;
$L__BB8_112:
	ld.param.u32 	%r26409, [fused_batch_pir_kernel_transposed_8_param_4];
	mov.u32 	%r10538, %ctaid.x;
	shl.b32 	%r10539, %r10538, 11;
	mov.u32 	%r10540, %tid.x;
	and.b32  	%r10541, %r10540, 31;
	or.b32  	%r10542, %r10539, %r10541;
	shl.b32 	%r10543, %r10540, 3;
	and.b32  	%r10544, %r10543, 7936;
	add.s32 	%r10545, %r27217, %r10544;
	add.s32 	%r10546, %r10542, %r10545;
	setp.ge.s32 	%p89, %r10546, %r26409;
	mov.b32 	%r27400, 0;
	mov.u32 	%r27401, %r27400;
	mov.u32 	%r27402, %r27400;
	mov.u32 	%r27403, %r27400;
	@%p89 bra 	$L__BB8_126;
	ld.param.u64 	%rd376, [fused_batch_pir_kernel_transposed_8_param_1];
	cvta.to.global.u64 	%rd103, %rd376;
	ld.global.u8 	%rs223, [%rd103+3433];
	max.u16 	%rs224, %rs223, 11;
	cvt.u32.u16 	%r10547, %rs224;
	add.s32 	%r27391, %r10547, -11;
	ld.shared.u32 	%r27403, [s_mem+98828];
	ld.shared.v4.u32 	{%r27402, %r27401, %r27400, %r10548}, [s_mem+98832];
	mov.b64 	%rd104, {%r27400, %r10548};
	shr.u64 	%rd105, %rd104, 32;
	cvt.u16.u64 	%rs402, %rd105;
	cvt.u32.u16 	%r1225, %rs223;
	setp.ge.u32 	%p90, %r27391, %r1225;
	@%p90 bra 	$L__BB8_118;
	mov.u16 	%rs400, %rs402;
$L__BB8_115:
	ld.const.u32 	%r10549, [CHACHA_CONSTANTS];
	add.s32 	%r10550, %r10549, %r27403;
	shf.l.wrap.b32 	%r10551, %r10550, %r10550, 16;
	add.s32 	%r10552, %r27403, %r10551;
	xor.b32  	%r10553, %r27403, %r10552;
	shf.l.wrap.b32 	%r10554, %r10553, %r10553, 12;
	add.s32 	%r10555, %r10550, %r10554;
	xor.b32  	%r10556, %r10551, %r10555;
	shf.l.wrap.b32 	%r10557, %r10556, %r10556, 8;
	add.s32 	%r10558, %r10552, %r10557;
	xor.b32  	%r10559, %r10554, %r10558;
	shf.l.wrap.b32 	%r10560, %r10559, %r10559, 7;
	ld.const.u32 	%r10561, [CHACHA_CONSTANTS+4];
	add.s32 	%r10562, %r10561, %r27402;
	shf.l.wrap.b32 	%r10563, %r10562, %r10562, 16;
	add.s32 	%r10564, %r27402, %r10563;
	xor.b32  	%r10565, %r27402, %r10564;
	shf.l.wrap.b32 	%r10566, %r10565, %r10565, 12;
	add.s32 	%r10567, %r10562, %r10566;
	xor.b32  	%r10568, %r10563, %r10567;
	shf.l.wrap.b32 	%r10569, %r10568, %r10568, 8;
	add.s32 	%r10570, %r10564, %r10569;
	xor.b32  	%r10571, %r10566, %r10570;
	shf.l.wrap.b32 	%r10572, %r10571, %r10571, 7;
	ld.const.u32 	%r10573, [CHACHA_CONSTANTS+8];
	add.s32 	%r10574, %r10573, %r27401;
	shf.l.wrap.b32 	%r10575, %r10574, %r10574, 16;
	add.s32 	%r10576, %r27401, %r10575;
	xor.b32  	%r10577, %r27401, %r10576;
	shf.l.wrap.b32 	%r10578, %r10577, %r10577, 12;
	add.s32 	%r10579, %r10574, %r10578;
	xor.b32  	%r10580, %r10575, %r10579;
	shf.l.wrap.b32 	%r10581, %r10580, %r10580, 8;
	add.s32 	%r10582, %r10576, %r10581;
	xor.b32  	%r10583, %r10578, %r10582;
	shf.l.wrap.b32 	%r10584, %r10583, %r10583, 7;
	ld.const.u32 	%r10585, [CHACHA_CONSTANTS+12];
	add.s32 	%r10586, %r10585, %r27400;
	shf.l.wrap.b32 	%r10587, %r10586, %r10586, 16;
	add.s32 	%r10588, %r27400, %r10587;
	xor.b32  	%r10589, %r27400, %r10588;
	shf.l.wrap.b32 	%r10590, %r10589, %r10589, 12;
	add.s32 	%r10591, %r10586, %r10590;
	xor.b32  	%r10592, %r10587, %r10591;
	shf.l.wrap.b32 	%r10593, %r10592, %r10592, 8;
	add.s32 	%r10594, %r10588, %r10593;
	xor.b32  	%r10595, %r10590, %r10594;
	shf.l.wrap.b32 	%r10596, %r10595, %r10595, 7;
	add.s32 	%r10597, %r10555, %r10572;
	xor.b32  	%r10598, %r10593, %r10597;
	shf.l.wrap.b32 	%r10599, %r10598, %r10598, 16;
	add.s32 	%r10600, %r10582, %r10599;
	xor.b32  	%r10601, %r10572, %r10600;
	shf.l.wrap.b32 	%r10602, %r10601, %r10601, 12;
	add.s32 	%r10603, %r10597, %r10602;
	xor.b32  	%r10604, %r10599, %r10603;
	shf.l.wrap.b32 	%r10605, %r10604, %r10604, 8;
	add.s32 	%r10606, %r10600, %r10605;
	xor.b32  	%r10607, %r10602, %r10606;
	shf.l.wrap.b32 	%r10608, %r10607, %r10607, 7;
	add.s32 	%r10609, %r10567, %r10584;
	xor.b32  	%r10610, %r10557, %r10609;
	shf.l.wrap.b32 	%r10611, %r10610, %r10610, 16;
	add.s32 	%r10612, %r10594, %r10611;
	xor.b32  	%r10613, %r10584, %r10612;
	shf.l.wrap.b32 	%r10614, %r10613, %r10613, 12;
	add.s32 	%r10615, %r10609, %r10614;
	xor.b32  	%r10616, %r10611, %r10615;
	shf.l.wrap.b32 	%r10617, %r10616, %r10616, 8;
	add.s32 	%r10618, %r10612, %r10617;
	xor.b32  	%r10619, %r10614, %r10618;
	shf.l.wrap.b32 	%r10620, %r10619, %r10619, 7;
	add.s32 	%r10621, %r10579, %r10596;
	xor.b32  	%r10622, %r10569, %r10621;
	shf.l.wrap.b32 	%r10623, %r10622, %r10622, 16;
	add.s32 	%r10624, %r10558, %r10623;
	xor.b32  	%r10625, %r10596, %r10624;
	shf.l.wrap.b32 	%r10626, %r10625, %r10625, 12;
	add.s32 	%r10627, %r10621, %r10626;
	xor.b32  	%r10628, %r10623, %r10627;
	shf.l.wrap.b32 	%r10629, %r10628, %r10628, 8;
	add.s32 	%r10630, %r10624, %r10629;
	xor.b32  	%r10631, %r10626, %r10630;
	shf.l.wrap.b32 	%r10632, %r10631, %r10631, 7;
	add.s32 	%r10633, %r10591, %r10560;
	xor.b32  	%r10634, %r10581, %r10633;
	shf.l.wrap.b32 	%r10635, %r10634, %r10634, 16;
	add.s32 	%r10636, %r10570, %r10635;
	xor.b32  	%r10637, %r10560, %r10636;
	shf.l.wrap.b32 	%r10638, %r10637, %r10637, 12;
	add.s32 	%r10639, %r10633, %r10638;
	xor.b32  	%r10640, %r10635, %r10639;
	shf.l.wrap.b32 	%r10641, %r10640, %r10640, 8;
	add.s32 	%r10642, %r10636, %r10641;
	xor.b32  	%r10643, %r10638, %r10642;
	shf.l.wrap.b32 	%r10644, %r10643, %r10643, 7;
	add.s32 	%r10645, %r10603, %r10644;
	xor.b32  	%r10646, %r10617, %r10645;
	shf.l.wrap.b32 	%r10647, %r10646, %r10646, 16;
	add.s32 	%r10648, %r10630, %r10647;
	xor.b32  	%r10649, %r10644, %r10648;
	shf.l.wrap.b32 	%r10650, %r10649, %r10649, 12;
	add.s32 	%r10651, %r10645, %r10650;
	xor.b32  	%r10652, %r10647, %r10651;
	shf.l.wrap.b32 	%r10653, %r10652, %r10652, 8;
	add.s32 	%r10654, %r10648, %r10653;
	xor.b32  	%r10655, %r10650, %r10654;
	shf.l.wrap.b32 	%r10656, %r10655, %r10655, 7;
	add.s32 	%r10657, %r10615, %r10608;
	xor.b32  	%r10658, %r10629, %r10657;
	shf.l.wrap.b32 	%r10659, %r10658, %r10658, 16;
	add.s32 	%r10660, %r10642, %r10659;
	xor.b32  	%r10661, %r10608, %r10660;
	shf.l.wrap.b32 	%r10662, %r10661, %r10661, 12;
	add.s32 	%r10663, %r10657, %r10662;
	xor.b32  	%r10664, %r10659, %r10663;
	shf.l.wrap.b32 	%r10665, %r10664, %r10664, 8;
	add.s32 	%r10666, %r10660, %r10665;
	xor.b32  	%r10667, %r10662, %r10666;
	shf.l.wrap.b32 	%r10668, %r10667, %r10667, 7;
	add.s32 	%r10669, %r10627, %r10620;
	xor.b32  	%r10670, %r10641, %r10669;
	shf.l.wrap.b32 	%r10671, %r10670, %r10670, 16;
	add.s32 	%r10672, %r10606, %r10671;
	xor.b32  	%r10673, %r10620, %r10672;
	shf.l.wrap.b32 	%r10674, %r10673, %r10673, 12;
	add.s32 	%r10675, %r10669, %r10674;
	xor.b32  	%r10676, %r10671, %r10675;
	shf.l.wrap.b32 	%r10677, %r10676, %r10676, 8;
	add.s32 	%r10678, %r10672, %r10677;
	xor.b32  	%r10679, %r10674, %r10678;
	shf.l.wrap.b32 	%r10680, %r10679, %r10679, 7;
	add.s32 	%r10681, %r10639, %r10632;
	xor.b32  	%r10682, %r10605, %r10681;
	shf.l.wrap.b32 	%r10683, %r10682, %r10682, 16;
	add.s32 	%r10684, %r10618, %r10683;
	xor.b32  	%r10685, %r10632, %r10684;
	shf.l.wrap.b32 	%r10686, %r10685, %r10685, 12;
	add.s32 	%r10687, %r10681, %r10686;
	xor.b32  	%r10688, %r10683, %r10687;
	shf.l.wrap.b32 	%r10689, %r10688, %r10688, 8;
	add.s32 	%r10690, %r10684, %r10689;
	xor.b32  	%r10691, %r10686, %r10690;
	shf.l.wrap.b32 	%r10692, %r10691, %r10691, 7;
	add.s32 	%r10693, %r10651, %r10668;
	xor.b32  	%r10694, %r10689, %r10693;
	shf.l.wrap.b32 	%r10695, %r10694, %r10694, 16;
	add.s32 	%r10696, %r10678, %r10695;
	xor.b32  	%r10697, %r10668, %r10696;
	shf.l.wrap.b32 	%r10698, %r10697, %r10697, 12;
	add.s32 	%r10699, %r10693, %r10698;
	xor.b32  	%r10700, %r10695, %r10699;
	shf.l.wrap.b32 	%r10701, %r10700, %r10700, 8;
	add.s32 	%r10702, %r10696, %r10701;
	xor.b32  	%r10703, %r10698, %r10702;
	shf.l.wrap.b32 	%r10704, %r10703, %r10703, 7;
	add.s32 	%r10705, %r10663, %r10680;
	xor.b32  	%r10706, %r10653, %r10705;
	shf.l.wrap.b32 	%r10707, %r10706, %r10706, 16;
	add.s32 	%r10708, %r10690, %r10707;
	xor.b32  	%r10709, %r10680, %r10708;
	shf.l.wrap.b32 	%r10710, %r10709, %r10709, 12;
	add.s32 	%r10711, %r10705, %r10710;
	xor.b32  	%r10712, %r10707, %r10711;
	shf.l.wrap.b32 	%r10713, %r10712, %r10712, 8;
	add.s32 	%r10714, %r10708, %r10713;
	xor.b32  	%r10715, %r10710, %r10714;
	shf.l.wrap.b32 	%r10716, %r10715, %r10715, 7;
	add.s32 	%r10717, %r10675, %r10692;
	xor.b32  	%r10718, %r10665, %r10717;
	shf.l.wrap.b32 	%r10719, %r10718, %r10718, 16;
	add.s32 	%r10720, %r10654, %r10719;
	xor.b32  	%r10721, %r10692, %r10720;
	shf.l.wrap.b32 	%r10722, %r10721, %r10721, 12;
	add.s32 	%r10723, %r10717, %r10722;
	xor.b32  	%r10724, %r10719, %r10723;
	shf.l.wrap.b32 	%r10725, %r10724, %r10724, 8;
	add.s32 	%r10726, %r10720, %r10725;
	xor.b32  	%r10727, %r10722, %r10726;
	shf.l.wrap.b32 	%r10728, %r10727, %r10727, 7;
	add.s32 	%r10729, %r10687, %r10656;
	xor.b32  	%r10730, %r10677, %r10729;
	shf.l.wrap.b32 	%r10731, %r10730, %r10730, 16;
	add.s32 	%r10732, %r10666, %r10731;
	xor.b32  	%r10733, %r10656, %r10732;
	shf.l.wrap.b32 	%r10734, %r10733, %r10733, 12;
	add.s32 	%r10735, %r10729, %r10734;
	xor.b32  	%r10736, %r10731, %r10735;
	shf.l.wrap.b32 	%r10737, %r10736, %r10736, 8;
	add.s32 	%r10738, %r10732, %r10737;
	xor.b32  	%r10739, %r10734, %r10738;
	shf.l.wrap.b32 	%r10740, %r10739, %r10739, 7;
	add.s32 	%r10741, %r10699, %r10740;
	xor.b32  	%r10742, %r10713, %r10741;
	shf.l.wrap.b32 	%r10743, %r10742, %r10742, 16;
	add.s32 	%r10744, %r10726, %r10743;
	xor.b32  	%r10745, %r10740, %r10744;
	shf.l.wrap.b32 	%r10746, %r10745, %r10745, 12;
	add.s32 	%r10747, %r10741, %r10746;
	xor.b32  	%r10748, %r10743, %r10747;
	shf.l.wrap.b32 	%r10749, %r10748, %r10748, 8;
	add.s32 	%r10750, %r10744, %r10749;
	xor.b32  	%r10751, %r10746, %r10750;
	shf.l.wrap.b32 	%r10752, %r10751, %r10751, 7;
	add.s32 	%r10753, %r10711, %r10704;
	xor.b32  	%r10754, %r10725, %r10753;
	shf.l.wrap.b32 	%r10755, %r10754, %r10754, 16;
	add.s32 	%r10756, %r10738, %r10755;
	xor.b32  	%r10757, %r10704, %r10756;
	shf.l.wrap.b32 	%r10758, %r10757, %r10757, 12;
	add.s32 	%r10759, %r10753, %r10758;
	xor.b32  	%r10760, %r10755, %r10759;
	shf.l.wrap.b32 	%r10761, %r10760, %r10760, 8;
	add.s32 	%r10762, %r10756, %r10761;
	xor.b32  	%r10763, %r10758, %r10762;
	shf.l.wrap.b32 	%r10764, %r10763, %r10763, 7;
	add.s32 	%r10765, %r10723, %r10716;
	xor.b32  	%r10766, %r10737, %r10765;
	shf.l.wrap.b32 	%r10767, %r10766, %r10766, 16;
	add.s32 	%r10768, %r10702, %r10767;
	xor.b32  	%r10769, %r10716, %r10768;
	shf.l.wrap.b32 	%r10770, %r10769, %r10769, 12;
	add.s32 	%r10771, %r10765, %r10770;
	xor.b32  	%r10772, %r10767, %r10771;
	shf.l.wrap.b32 	%r10773, %r10772, %r10772, 8;
	add.s32 	%r10774, %r10768, %r10773;
	xor.b32  	%r10775, %r10770, %r10774;
	shf.l.wrap.b32 	%r10776, %r10775, %r10775, 7;
	add.s32 	%r10777, %r10735, %r10728;
	xor.b32  	%r10778, %r10701, %r10777;
	shf.l.wrap.b32 	%r10779, %r10778, %r10778, 16;
	add.s32 	%r10780, %r10714, %r10779;
	xor.b32  	%r10781, %r10728, %r10780;
	shf.l.wrap.b32 	%r10782, %r10781, %r10781, 12;
	add.s32 	%r10783, %r10777, %r10782;
	xor.b32  	%r10784, %r10779, %r10783;
	shf.l.wrap.b32 	%r10785, %r10784, %r10784, 8;
	add.s32 	%r10786, %r10780, %r10785;
	xor.b32  	%r10787, %r10782, %r10786;
	shf.l.wrap.b32 	%r10788, %r10787, %r10787, 7;
	add.s32 	%r10789, %r10747, %r10764;
	xor.b32  	%r10790, %r10785, %r10789;
	shf.l.wrap.b32 	%r10791, %r10790, %r10790, 16;
	add.s32 	%r10792, %r10774, %r10791;
	xor.b32  	%r10793, %r10764, %r10792;
	shf.l.wrap.b32 	%r10794, %r10793, %r10793, 12;
	add.s32 	%r10795, %r10789, %r10794;
	xor.b32  	%r10796, %r10791, %r10795;
	shf.l.wrap.b32 	%r10797, %r10796, %r10796, 8;
	add.s32 	%r10798, %r10792, %r10797;
	xor.b32  	%r10799, %r10794, %r10798;
	shf.l.wrap.b32 	%r10800, %r10799, %r10799, 7;
	add.s32 	%r10801, %r10759, %r10776;
	xor.b32  	%r10802, %r10749, %r10801;
	shf.l.wrap.b32 	%r10803, %r10802, %r10802, 16;
	add.s32 	%r10804, %r10786, %r10803;
	xor.b32  	%r10805, %r10776, %r10804;
	shf.l.wrap.b32 	%r10806, %r10805, %r10805, 12;
	add.s32 	%r10807, %r10801, %r10806;
	xor.b32  	%r10808, %r10803, %r10807;
	shf.l.wrap.b32 	%r10809, %r10808, %r10808, 8;
	add.s32 	%r10810, %r10804, %r10809;
	xor.b32  	%r10811, %r10806, %r10810;
	shf.l.wrap.b32 	%r10812, %r10811, %r10811, 7;
	add.s32 	%r10813, %r10771, %r10788;
	xor.b32  	%r10814, %r10761, %r10813;
	shf.l.wrap.b32 	%r10815, %r10814, %r10814, 16;
	add.s32 	%r10816, %r10750, %r10815;
	xor.b32  	%r10817, %r10788, %r10816;
	shf.l.wrap.b32 	%r10818, %r10817, %r10817, 12;
	add.s32 	%r10819, %r10813, %r10818;
	xor.b32  	%r10820, %r10815, %r10819;
	shf.l.wrap.b32 	%r10821, %r10820, %r10820, 8;
	add.s32 	%r10822, %r10816, %r10821;
	xor.b32  	%r10823, %r10818, %r10822;
	shf.l.wrap.b32 	%r10824, %r10823, %r10823, 7;
	add.s32 	%r10825, %r10783, %r10752;
	xor.b32  	%r10826, %r10773, %r10825;
	shf.l.wrap.b32 	%r10827, %r10826, %r10826, 16;
	add.s32 	%r10828, %r10762, %r10827;
	xor.b32  	%r10829, %r10752, %r10828;
	shf.l.wrap.b32 	%r10830, %r10829, %r10829, 12;
	add.s32 	%r10831, %r10825, %r10830;
	xor.b32  	%r10832, %r10827, %r10831;
	shf.l.wrap.b32 	%r10833, %r10832, %r10832, 8;
	add.s32 	%r10834, %r10828, %r10833;
	xor.b32  	%r10835, %r10830, %r10834;
	shf.l.wrap.b32 	%r10836, %r10835, %r10835, 7;
	add.s32 	%r10837, %r10795, %r10836;
	xor.b32  	%r10838, %r10809, %r10837;
	shf.l.wrap.b32 	%r10839, %r10838, %r10838, 16;
	add.s32 	%r10840, %r10822, %r10839;
	xor.b32  	%r10841, %r10836, %r10840;
	shf.l.wrap.b32 	%r10842, %r10841, %r10841, 12;
	add.s32 	%r10843, %r10837, %r10842;
	xor.b32  	%r10844, %r10839, %r10843;
	shf.l.wrap.b32 	%r10845, %r10844, %r10844, 8;
	add.s32 	%r10846, %r10840, %r10845;
	xor.b32  	%r10847, %r10842, %r10846;
	shf.l.wrap.b32 	%r10848, %r10847, %r10847, 7;
	add.s32 	%r10849, %r10807, %r10800;
	xor.b32  	%r10850, %r10821, %r10849;
	shf.l.wrap.b32 	%r10851, %r10850, %r10850, 16;
	add.s32 	%r10852, %r10834, %r10851;
	xor.b32  	%r10853, %r10800, %r10852;
	shf.l.wrap.b32 	%r10854, %r10853, %r10853, 12;
	add.s32 	%r10855, %r10849, %r10854;
	xor.b32  	%r10856, %r10851, %r10855;
	shf.l.wrap.b32 	%r10857, %r10856, %r10856, 8;
	add.s32 	%r10858, %r10852, %r10857;
	xor.b32  	%r10859, %r10854, %r10858;
	shf.l.wrap.b32 	%r10860, %r10859, %r10859, 7;
	add.s32 	%r10861, %r10819, %r10812;
	xor.b32  	%r10862, %r10833, %r10861;
	shf.l.wrap.b32 	%r10863, %r10862, %r10862, 16;
	add.s32 	%r10864, %r10798, %r10863;
	xor.b32  	%r10865, %r10812, %r10864;
	shf.l.wrap.b32 	%r10866, %r10865, %r10865, 12;
	add.s32 	%r10867, %r10861, %r10866;
	xor.b32  	%r10868, %r10863, %r10867;
	shf.l.wrap.b32 	%r10869, %r10868, %r10868, 8;
	add.s32 	%r10870, %r10864, %r10869;
	xor.b32  	%r10871, %r10866, %r10870;
	shf.l.wrap.b32 	%r10872, %r10871, %r10871, 7;
	add.s32 	%r10873, %r10831, %r10824;
	xor.b32  	%r10874, %r10797, %r10873;
	shf.l.wrap.b32 	%r10875, %r10874, %r10874, 16;
	add.s32 	%r10876, %r10810, %r10875;
	xor.b32  	%r10877, %r10824, %r10876;
	shf.l.wrap.b32 	%r10878, %r10877, %r10877, 12;
	add.s32 	%r10879, %r10873, %r10878;
	xor.b32  	%r10880, %r10875, %r10879;
	shf.l.wrap.b32 	%r10881, %r10880, %r10880, 8;
	add.s32 	%r10882, %r10876, %r10881;
	xor.b32  	%r10883, %r10878, %r10882;
	shf.l.wrap.b32 	%r10884, %r10883, %r10883, 7;
	add.s32 	%r10885, %r10843, %r10860;
	xor.b32  	%r10886, %r10881, %r10885;
	shf.l.wrap.b32 	%r10887, %r10886, %r10886, 16;
	add.s32 	%r10888, %r10870, %r10887;
	xor.b32  	%r10889, %r10860, %r10888;
	shf.l.wrap.b32 	%r10890, %r10889, %r10889, 12;
	add.s32 	%r10891, %r10885, %r10890;
	xor.b32  	%r10892, %r10887, %r10891;
	shf.l.wrap.b32 	%r10893, %r10892, %r10892, 8;
	add.s32 	%r10894, %r10888, %r10893;
	xor.b32  	%r10895, %r10890, %r10894;
	shf.l.wrap.b32 	%r10896, %r10895, %r10895, 7;
	add.s32 	%r10897, %r10855, %r10872;
	xor.b32  	%r10898, %r10845, %r10897;
	shf.l.wrap.b32 	%r10899, %r10898, %r10898, 16;
	add.s32 	%r10900, %r10882, %r10899;
	xor.b32  	%r10901, %r10872, %r10900;
	shf.l.wrap.b32 	%r10902, %r10901, %r10901, 12;
	add.s32 	%r10903, %r10897, %r10902;
	xor.b32  	%r10904, %r10899, %r10903;
	shf.l.wrap.b32 	%r10905, %r10904, %r10904, 8;
	add.s32 	%r10906, %r10900, %r10905;
	xor.b32  	%r10907, %r10902, %r10906;
	shf.l.wrap.b32 	%r10908, %r10907, %r10907, 7;
	add.s32 	%r10909, %r10867, %r10884;
	xor.b32  	%r10910, %r10857, %r10909;
	shf.l.wrap.b32 	%r10911, %r10910, %r10910, 16;
	add.s32 	%r10912, %r10846, %r10911;
	xor.b32  	%r10913, %r10884, %r10912;
	shf.l.wrap.b32 	%r10914, %r10913, %r10913, 12;
	add.s32 	%r10915, %r10909, %r10914;
	xor.b32  	%r10916, %r10911, %r10915;
	shf.l.wrap.b32 	%r10917, %r10916, %r10916, 8;
	add.s32 	%r10918, %r10912, %r10917;
	xor.b32  	%r10919, %r10914, %r10918;
	shf.l.wrap.b32 	%r10920, %r10919, %r10919, 7;
	add.s32 	%r10921, %r10879, %r10848;
	xor.b32  	%r10922, %r10869, %r10921;
	shf.l.wrap.b32 	%r10923, %r10922, %r10922, 16;
	add.s32 	%r10924, %r10858, %r10923;
	xor.b32  	%r10925, %r10848, %r10924;
	shf.l.wrap.b32 	%r10926, %r10925, %r10925, 12;
	add.s32 	%r10927, %r10921, %r10926;
	xor.b32  	%r10928, %r10923, %r10927;
	shf.l.wrap.b32 	%r10929, %r10928, %r10928, 8;
	add.s32 	%r10930, %r10924, %r10929;
	xor.b32  	%r10931, %r10926, %r10930;
	shf.l.wrap.b32 	%r10932, %r10931, %r10931, 7;
	add.s32 	%r27395, %r10549, %r10891;
	add.s32 	%r27394, %r10561, %r10903;
	add.s32 	%r27393, %r10573, %r10915;
	add.s32 	%r27392, %r10585, %r10927;
	add.s32 	%r27396, %r27403, %r10932;
	add.s32 	%r27397, %r27402, %r10896;
	add.s32 	%r27398, %r27401, %r10908;
	add.s32 	%r27399, %r27400, %r10920;
	xor.b32  	%r10933, %r10550, 1;
	shf.l.wrap.b32 	%r10934, %r10550, %r10933, 16;
	add.s32 	%r10935, %r27403, %r10934;
	xor.b32  	%r10936, %r27403, %r10935;
	shf.l.wrap.b32 	%r10937, %r10936, %r10936, 12;
	add.s32 	%r10938, %r10550, %r10937;
	xor.b32  	%r10939, %r10934, %r10938;
	shf.l.wrap.b32 	%r10940, %r10939, %r10939, 8;
	add.s32 	%r10941, %r10935, %r10940;
	xor.b32  	%r10942, %r10937, %r10941;
	shf.l.wrap.b32 	%r10943, %r10942, %r10942, 7;
	add.s32 	%r10944, %r10938, %r10572;
	xor.b32  	%r10945, %r10593, %r10944;
	shf.l.wrap.b32 	%r10946, %r10945, %r10945, 16;
	add.s32 	%r10947, %r10582, %r10946;
	xor.b32  	%r10948, %r10572, %r10947;
	shf.l.wrap.b32 	%r10949, %r10948, %r10948, 12;
	add.s32 	%r10950, %r10944, %r10949;
	xor.b32  	%r10951, %r10946, %r10950;
	shf.l.wrap.b32 	%r10952, %r10951, %r10951, 8;
	add.s32 	%r10953, %r10947, %r10952;
	xor.b32  	%r10954, %r10949, %r10953;
	shf.l.wrap.b32 	%r10955, %r10954, %r10954, 7;
	xor.b32  	%r10956, %r10940, %r10609;
	shf.l.wrap.b32 	%r10957, %r10956, %r10956, 16;
	add.s32 	%r10958, %r10594, %r10957;
	xor.b32  	%r10959, %r10584, %r10958;
	shf.l.wrap.b32 	%r10960, %r10959, %r10959, 12;
	add.s32 	%r10961, %r10609, %r10960;
	xor.b32  	%r10962, %r10957, %r10961;
	shf.l.wrap.b32 	%r10963, %r10962, %r10962, 8;
	add.s32 	%r10964, %r10958, %r10963;
	xor.b32  	%r10965, %r10960, %r10964;
	shf.l.wrap.b32 	%r10966, %r10965, %r10965, 7;
	add.s32 	%r10967, %r10941, %r10623;
	xor.b32  	%r10968, %r10596, %r10967;
	shf.l.wrap.b32 	%r10969, %r10968, %r10968, 12;
	add.s32 	%r10970, %r10621, %r10969;
	xor.b32  	%r10971, %r10623, %r10970;
	shf.l.wrap.b32 	%r10972, %r10971, %r10971, 8;
	add.s32 	%r10973, %r10967, %r10972;
	xor.b32  	%r10974, %r10969, %r10973;
	shf.l.wrap.b32 	%r10975, %r10974, %r10974, 7;
	add.s32 	%r10976, %r10591, %r10943;
	xor.b32  	%r10977, %r10581, %r10976;
	shf.l.wrap.b32 	%r10978, %r10977, %r10977, 16;
	add.s32 	%r10979, %r10570, %r10978;
	xor.b32  	%r10980, %r10943, %r10979;
	shf.l.wrap.b32 	%r10981, %r10980, %r10980, 12;
	add.s32 	%r10982, %r10976, %r10981;
	xor.b32  	%r10983, %r10978, %r10982;
	shf.l.wrap.b32 	%r10984, %r10983, %r10983, 8;
	add.s32 	%r10985, %r10979, %r10984;
	xor.b32  	%r10986, %r10981, %r10985;
	shf.l.wrap.b32 	%r10987, %r10986, %r10986, 7;
	add.s32 	%r10988, %r10950, %r10987;
	xor.b32  	%r10989, %r10963, %r10988;
	shf.l.wrap.b32 	%r10990, %r10989, %r10989, 16;
	add.s32 	%r10991, %r10973, %r10990;
	xor.b32  	%r10992, %r10987, %r10991;
	shf.l.wrap.b32 	%r10993, %r10992, %r10992, 12;
	add.s32 	%r10994, %r10988, %r10993;
	xor.b32  	%r10995, %r10990, %r10994;
	shf.l.wrap.b32 	%r10996, %r10995, %r10995, 8;
	add.s32 	%r10997, %r10991, %r10996;
	xor.b32  	%r10998, %r10993, %r10997;
	shf.l.wrap.b32 	%r10999, %r10998, %r10998, 7;
	add.s32 	%r11000, %r10961, %r10955;
	xor.b32  	%r11001, %r10972, %r11000;
	shf.l.wrap.b32 	%r11002, %r11001, %r11001, 16;
	add.s32 	%r11003, %r10985, %r11002;
	xor.b32  	%r11004, %r10955, %r11003;
	shf.l.wrap.b32 	%r11005, %r11004, %r11004, 12;
	add.s32 	%r11006, %r11000, %r11005;
	xor.b32  	%r11007, %r11002, %r11006;
	shf.l.wrap.b32 	%r11008, %r11007, %r11007, 8;
	add.s32 	%r11009, %r11003, %r11008;
	xor.b32  	%r11010, %r11005, %r11009;
	shf.l.wrap.b32 	%r11011, %r11010, %r11010, 7;
	add.s32 	%r11012, %r10970, %r10966;
	xor.b32  	%r11013, %r10984, %r11012;
	shf.l.wrap.b32 	%r11014, %r11013, %r11013, 16;
	add.s32 	%r11015, %r10953, %r11014;
	xor.b32  	%r11016, %r10966, %r11015;
	shf.l.wrap.b32 	%r11017, %r11016, %r11016, 12;
	add.s32 	%r11018, %r11012, %r11017;
	xor.b32  	%r11019, %r11014, %r11018;
	shf.l.wrap.b32 	%r11020, %r11019, %r11019, 8;
	add.s32 	%r11021, %r11015, %r11020;
	xor.b32  	%r11022, %r11017, %r11021;
	shf.l.wrap.b32 	%r11023, %r11022, %r11022, 7;
	add.s32 	%r11024, %r10982, %r10975;
	xor.b32  	%r11025, %r10952, %r11024;
	shf.l.wrap.b32 	%r11026, %r11025, %r11025, 16;
	add.s32 	%r11027, %r10964, %r11026;
	xor.b32  	%r11028, %r10975, %r11027;
	shf.l.wrap.b32 	%r11029, %r11028, %r11028, 12;
	add.s32 	%r11030, %r11024, %r11029;
	xor.b32  	%r11031, %r11026, %r11030;
	shf.l.wrap.b32 	%r11032, %r11031, %r11031, 8;
	add.s32 	%r11033, %r11027, %r11032;
	xor.b32  	%r11034, %r11029, %r11033;
	shf.l.wrap.b32 	%r11035, %r11034, %r11034, 7;
	add.s32 	%r11036, %r10994, %r11011;
	xor.b32  	%r11037, %r11032, %r11036;
	shf.l.wrap.b32 	%r11038, %r11037, %r11037, 16;
	add.s32 	%r11039, %r11021, %r11038;
	xor.b32  	%r11040, %r11011, %r11039;
	shf.l.wrap.b32 	%r11041, %r11040, %r11040, 12;
	add.s32 	%r11042, %r11036, %r11041;
	xor.b32  	%r11043, %r11038, %r11042;
	shf.l.wrap.b32 	%r11044, %r11043, %r11043, 8;
	add.s32 	%r11045, %r11039, %r11044;
	xor.b32  	%r11046, %r11041, %r11045;
	shf.l.wrap.b32 	%r11047, %r11046, %r11046, 7;
	add.s32 	%r11048, %r11006, %r11023;
	xor.b32  	%r11049, %r10996, %r11048;
	shf.l.wrap.b32 	%r11050, %r11049, %r11049, 16;
	add.s32 	%r11051, %r11033, %r11050;
	xor.b32  	%r11052, %r11023, %r11051;
	shf.l.wrap.b32 	%r11053, %r11052, %r11052, 12;
	add.s32 	%r11054, %r11048, %r11053;
	xor.b32  	%r11055, %r11050, %r11054;
	shf.l.wrap.b32 	%r11056, %r11055, %r11055, 8;
	add.s32 	%r11057, %r11051, %r11056;
	xor.b32  	%r11058, %r11053, %r11057;
	shf.l.wrap.b32 	%r11059, %r11058, %r11058, 7;
	add.s32 	%r11060, %r11018, %r11035;
	xor.b32  	%r11061, %r11008, %r11060;
	shf.l.wrap.b32 	%r11062, %r11061, %r11061, 16;
	add.s32 	%r11063, %r10997, %r11062;
	xor.b32  	%r11064, %r11035, %r11063;
	shf.l.wrap.b32 	%r11065, %r11064, %r11064, 12;
	add.s32 	%r11066, %r11060, %r11065;
	xor.b32  	%r11067, %r11062, %r11066;
	shf.l.wrap.b32 	%r11068, %r11067, %r11067, 8;
	add.s32 	%r11069, %r11063, %r11068;
	xor.b32  	%r11070, %r11065, %r11069;
	shf.l.wrap.b32 	%r11071, %r11070, %r11070, 7;
	add.s32 	%r11072, %r11030, %r10999;
	xor.b32  	%r11073, %r11020, %r11072;
	shf.l.wrap.b32 	%r11074, %r11073, %r11073, 16;
	add.s32 	%r11075, %r11009, %r11074;
	xor.b32  	%r11076, %r10999, %r11075;
	shf.l.wrap.b32 	%r11077, %r11076, %r11076, 12;
	add.s32 	%r11078, %r11072, %r11077;
	xor.b32  	%r11079, %r11074, %r11078;
	shf.l.wrap.b32 	%r11080, %r11079, %r11079, 8;
	add.s32 	%r11081, %r11075, %r11080;
	xor.b32  	%r11082, %r11077, %r11081;
	shf.l.wrap.b32 	%r11083, %r11082, %r11082, 7;
	add.s32 	%r11084, %r11042, %r11083;
	xor.b32  	%r11085, %r11056, %r11084;
	shf.l.wrap.b32 	%r11086, %r11085, %r11085, 16;
	add.s32 	%r11087, %r11069, %r11086;
	xor.b32  	%r11088, %r11083, %r11087;
	shf.l.wrap.b32 	%r11089, %r11088, %r11088, 12;
	add.s32 	%r11090, %r11084, %r11089;
	xor.b32  	%r11091, %r11086, %r11090;
	shf.l.wrap.b32 	%r11092, %r11091, %r11091, 8;
	add.s32 	%r11093, %r11087, %r11092;
	xor.b32  	%r11094, %r11089, %r11093;
	shf.l.wrap.b32 	%r11095, %r11094, %r11094, 7;
	add.s32 	%r11096, %r11054, %r11047;
	xor.b32  	%r11097, %r11068, %r11096;
	shf.l.wrap.b32 	%r11098, %r11097, %r11097, 16;
	add.s32 	%r11099, %r11081, %r11098;
	xor.b32  	%r11100, %r11047, %r11099;
	shf.l.wrap.b32 	%r11101, %r11100, %r11100, 12;
	add.s32 	%r11102, %r11096, %r11101;
	xor.b32  	%r11103, %r11098, %r11102;
	shf.l.wrap.b32 	%r11104, %r11103, %r11103, 8;
	add.s32 	%r11105, %r11099, %r11104;
	xor.b32  	%r11106, %r11101, %r11105;
	shf.l.wrap.b32 	%r11107, %r11106, %r11106, 7;
	add.s32 	%r11108, %r11066, %r11059;
	xor.b32  	%r11109, %r11080, %r11108;
	shf.l.wrap.b32 	%r11110, %r11109, %r11109, 16;
	add.s32 	%r11111, %r11045, %r11110;
	xor.b32  	%r11112, %r11059, %r11111;
	shf.l.wrap.b32 	%r11113, %r11112, %r11112, 12;
	add.s32 	%r11114, %r11108, %r11113;
	xor.b32  	%r11115, %r11110, %r11114;
	shf.l.wrap.b32 	%r11116, %r11115, %r11115, 8;
	add.s32 	%r11117, %r11111, %r11116;
	xor.b32  	%r11118, %r11113, %r11117;
	shf.l.wrap.b32 	%r11119, %r11118, %r11118, 7;
	add.s32 	%r11120, %r11078, %r11071;
	xor.b32  	%r11121, %r11044, %r11120;
	shf.l.wrap.b32 	%r11122, %r11121, %r11121, 16;
	add.s32 	%r11123, %r11057, %r11122;
	xor.b32  	%r11124, %r11071, %r11123;
	shf.l.wrap.b32 	%r11125, %r11124, %r11124, 12;
	add.s32 	%r11126, %r11120, %r11125;
	xor.b32  	%r11127, %r11122, %r11126;
	shf.l.wrap.b32 	%r11128, %r11127, %r11127, 8;
	add.s32 	%r11129, %r11123, %r11128;
	xor.b32  	%r11130, %r11125, %r11129;
	shf.l.wrap.b32 	%r11131, %r11130, %r11130, 7;
	add.s32 	%r11132, %r11090, %r11107;
	xor.b32  	%r11133, %r11128, %r11132;
	shf.l.wrap.b32 	%r11134, %r11133, %r11133, 16;
	add.s32 	%r11135, %r11117, %r11134;
	xor.b32  	%r11136, %r11107, %r11135;
	shf.l.wrap.b32 	%r11137, %r11136, %r11136, 12;
	add.s32 	%r11138, %r11132, %r11137;
	xor.b32  	%r11139, %r11134, %r11138;
	shf.l.wrap.b32 	%r11140, %r11139, %r11139, 8;
	add.s32 	%r11141, %r11135, %r11140;
	xor.b32  	%r11142, %r11137, %r11141;
	shf.l.wrap.b32 	%r11143, %r11142, %r11142, 7;
	add.s32 	%r11144, %r11102, %r11119;
	xor.b32  	%r11145, %r11092, %r11144;
	shf.l.wrap.b32 	%r11146, %r11145, %r11145, 16;
	add.s32 	%r11147, %r11129, %r11146;
	xor.b32  	%r11148, %r11119, %r11147;
	shf.l.wrap.b32 	%r11149, %r11148, %r11148, 12;
	add.s32 	%r11150, %r11144, %r11149;
	xor.b32  	%r11151, %r11146, %r11150;
	shf.l.wrap.b32 	%r11152, %r11151, %r11151, 8;
	add.s32 	%r11153, %r11147, %r11152;
	xor.b32  	%r11154, %r11149, %r11153;
	shf.l.wrap.b32 	%r11155, %r11154, %r11154, 7;
	add.s32 	%r11156, %r11114, %r11131;
	xor.b32  	%r11157, %r11104, %r11156;
	shf.l.wrap.b32 	%r11158, %r11157, %r11157, 16;
	add.s32 	%r11159, %r11093, %r11158;
	xor.b32  	%r11160, %r11131, %r11159;
	shf.l.wrap.b32 	%r11161, %r11160, %r11160, 12;
	add.s32 	%r11162, %r11156, %r11161;
	xor.b32  	%r11163, %r11158, %r11162;
	shf.l.wrap.b32 	%r11164, %r11163, %r11163, 8;
	add.s32 	%r11165, %r11159, %r11164;
	xor.b32  	%r11166, %r11161, %r11165;
	shf.l.wrap.b32 	%r11167, %r11166, %r11166, 7;
	add.s32 	%r11168, %r11126, %r11095;
	xor.b32  	%r11169, %r11116, %r11168;
	shf.l.wrap.b32 	%r11170, %r11169, %r11169, 16;
	add.s32 	%r11171, %r11105, %r11170;
	xor.b32  	%r11172, %r11095, %r11171;
	shf.l.wrap.b32 	%r11173, %r11172, %r11172, 12;
	add.s32 	%r11174, %r11168, %r11173;
	xor.b32  	%r11175, %r11170, %r11174;
	shf.l.wrap.b32 	%r11176, %r11175, %r11175, 8;
	add.s32 	%r11177, %r11171, %r11176;
	xor.b32  	%r11178, %r11173, %r11177;
	shf.l.wrap.b32 	%r11179, %r11178, %r11178, 7;
	add.s32 	%r11180, %r11138, %r11179;
	xor.b32  	%r11181, %r11152, %r11180;
	shf.l.wrap.b32 	%r11182, %r11181, %r11181, 16;
	add.s32 	%r11183, %r11165, %r11182;
	xor.b32  	%r11184, %r11179, %r11183;
	shf.l.wrap.b32 	%r11185, %r11184, %r11184, 12;
	add.s32 	%r11186, %r11180, %r11185;
	xor.b32  	%r11187, %r11182, %r11186;
	shf.l.wrap.b32 	%r11188, %r11187, %r11187, 8;
	add.s32 	%r11189, %r11150, %r11143;
	xor.b32  	%r11190, %r11164, %r11189;
	shf.l.wrap.b32 	%r11191, %r11190, %r11190, 16;
	add.s32 	%r11192, %r11177, %r11191;
	xor.b32  	%r11193, %r11143, %r11192;
	shf.l.wrap.b32 	%r11194, %r11193, %r11193, 12;
	add.s32 	%r11195, %r11189, %r11194;
	xor.b32  	%r11196, %r11191, %r11195;
	shf.l.wrap.b32 	%r11197, %r11196, %r11196, 8;
	add.s32 	%r11198, %r11192, %r11197;
	xor.b32  	%r11199, %r11194, %r11198;
	shf.l.wrap.b32 	%r11200, %r11199, %r11199, 7;
	add.s32 	%r11201, %r11162, %r11155;
	xor.b32  	%r11202, %r11176, %r11201;
	shf.l.wrap.b32 	%r11203, %r11202, %r11202, 16;
	add.s32 	%r11204, %r11141, %r11203;
	xor.b32  	%r11205, %r11155, %r11204;
	shf.l.wrap.b32 	%r11206, %r11205, %r11205, 12;
	add.s32 	%r11207, %r11201, %r11206;
	xor.b32  	%r11208, %r11203, %r11207;
	shf.l.wrap.b32 	%r11209, %r11208, %r11208, 8;
	add.s32 	%r11210, %r11204, %r11209;
	xor.b32  	%r11211, %r11206, %r11210;
	shf.l.wrap.b32 	%r11212, %r11211, %r11211, 7;
	add.s32 	%r11213, %r11174, %r11167;
	xor.b32  	%r11214, %r11140, %r11213;
	shf.l.wrap.b32 	%r11215, %r11214, %r11214, 16;
	add.s32 	%r11216, %r11153, %r11215;
	xor.b32  	%r11217, %r11167, %r11216;
	shf.l.wrap.b32 	%r11218, %r11217, %r11217, 12;
	add.s32 	%r11219, %r11213, %r11218;
	xor.b32  	%r11220, %r11215, %r11219;
	shf.l.wrap.b32 	%r11221, %r11220, %r11220, 8;
	add.s32 	%r11222, %r11216, %r11221;
	add.s32 	%r11223, %r11186, %r11200;
	xor.b32  	%r11224, %r11221, %r11223;
	shf.l.wrap.b32 	%r11225, %r11224, %r11224, 16;
	add.s32 	%r11226, %r11210, %r11225;
	xor.b32  	%r11227, %r11200, %r11226;
	shr.u32 	%r11228, %r11227, 20;
	add.s32 	%r11229, %r11223, %r11228;
	add.s32 	%r11230, %r11195, %r11212;
	xor.b32  	%r11231, %r11188, %r11230;
	shf.l.wrap.b32 	%r11232, %r11231, %r11231, 16;
	add.s32 	%r11233, %r11222, %r11232;
	xor.b32  	%r11234, %r11212, %r11233;
	shr.u32 	%r11235, %r11234, 20;
	add.s32 	%r11236, %r11230, %r11235;
	add.s32 	%r11237, %r10549, %r11229;
	add.s32 	%r11238, %r10561, %r11236;
	not.b32 	%r11239, %r27391;
	add.s32 	%r11240, %r1225, %r11239;
	mov.u32 	%r11241, %ctaid.x;
	shl.b32 	%r11242, %r11241, 11;
	mov.u32 	%r11243, %tid.x;
	and.b32  	%r11244, %r11243, 31;
	or.b32  	%r11245, %r11242, %r11244;
	shl.b32 	%r11246, %r11243, 3;
	and.b32  	%r11247, %r11246, 7936;
	add.s32 	%r11248, %r27217, %r11247;
	add.s32 	%r11249, %r11245, %r11248;
	shr.u32 	%r11250, %r11249, %r11240;
	and.b32  	%r11251, %r11250, 1;
	setp.eq.b32 	%p91, %r11251, 1;
	selp.b32 	%r11252, %r11238, %r11237, %p91;
	cvt.u16.u32 	%rs225, %r11252;
	and.b16  	%rs402, %rs225, 1;
	and.b16  	%rs226, %rs400, 255;
	setp.ne.s16 	%p92, %rs226, 1;
	@%p92 bra 	$L__BB8_117;
	ld.param.u64 	%rd377, [fused_batch_pir_kernel_transposed_8_param_1];
	not.b32 	%r11253, %r27391;
	add.s32 	%r11254, %r1225, %r11253;
	mov.u32 	%r11255, %ctaid.x;
	shl.b32 	%r11256, %r11255, 11;
	mov.u32 	%r11257, %tid.x;
	and.b32  	%r11258, %r11257, 31;
	or.b32  	%r11259, %r11256, %r11258;
	shl.b32 	%r11260, %r11257, 3;
	and.b32  	%r11261, %r11260, 7936;
	add.s32 	%r11262, %r27217, %r11261;
	add.s32 	%r11263, %r11259, %r11262;
	shr.u32 	%r11264, %r11263, %r11254;
	and.b32  	%r11265, %r11264, 1;
	setp.eq.b32 	%p93, %r11265, 1;
	cvt.s64.s32 	%rd106, %r27391;
	cvta.to.global.u64 	%rd107, %rd377;
	mul.wide.s32 	%rd108, %r27391, 16;
	add.s64 	%rd109, %rd107, %rd108;
	ld.global.u32 	%r11266, [%rd109+3436];
	selp.b32 	%r11267, %r27396, %r27395, %p93;
	xor.b32  	%r11268, %r11267, %r11266;
	selp.b32 	%r11269, %r27397, %r27394, %p93;
	selp.b32 	%r27395, %r27395, %r11268, %p93;
	selp.b32 	%r27396, %r11268, %r27396, %p93;
	ld.global.u32 	%r11270, [%rd109+3440];
	xor.b32  	%r11271, %r11269, %r11270;
	selp.b32 	%r11272, %r27398, %r27393, %p93;
	selp.b32 	%r27394, %r27394, %r11271, %p93;
	selp.b32 	%r27397, %r11271, %r27397, %p93;
	ld.global.u32 	%r11273, [%rd109+3444];
	xor.b32  	%r11274, %r11272, %r11273;
	selp.b32 	%r11275, %r27399, %r27392, %p93;
	selp.b32 	%r27393, %r27393, %r11274, %p93;
	selp.b32 	%r27398, %r11274, %r27398, %p93;
	ld.global.u32 	%r11276, [%rd109+3448];
	xor.b32  	%r11277, %r11275, %r11276;
	selp.b64 	%rd110, 445, 420, %p93;
	selp.b32 	%r27392, %r27392, %r11277, %p93;
	selp.b32 	%r27399, %r11277, %r27399, %p93;
	add.s64 	%rd111, %rd110, %rd106;
	add.s64 	%rd112, %rd107, %rd111;
	ld.global.u8 	%rs227, [%rd112+3416];
	xor.b16  	%rs402, %rs227, %rs402;
$L__BB8_117:
	not.b32 	%r11278, %r27391;
	add.s32 	%r11279, %r1225, %r11278;
	mov.u32 	%r11280, %ctaid.x;
	shl.b32 	%r11281, %r11280, 11;
	mov.u32 	%r11282, %tid.x;
	and.b32  	%r11283, %r11282, 31;
	or.b32  	%r11284, %r11281, %r11283;
	shl.b32 	%r11285, %r11282, 3;
	and.b32  	%r11286, %r11285, 7936;
	add.s32 	%r11287, %r27217, %r11286;
	add.s32 	%r11288, %r11284, %r11287;
	shr.u32 	%r11289, %r11288, %r11279;
	and.b32  	%r11290, %r11289, 1;
	setp.eq.b32 	%p94, %r11290, 1;
	selp.b32 	%r27403, %r27396, %r27395, %p94;
	selp.b32 	%r27402, %r27397, %r27394, %p94;
	selp.b32 	%r27401, %r27398, %r27393, %p94;
	selp.b32 	%r27400, %r27399, %r27392, %p94;
	add.s32 	%r27391, %r27391, 1;
	setp.lt.u32 	%p95, %r27391, %r1225;
	mov.u16 	%rs400, %rs402;
	@%p95 bra 	$L__BB8_115;
$L__BB8_118:
	and.b16  	%rs228, %rs402, 255;
	setp.ne.s16 	%p96, %rs228, 1;
	@%p96 bra 	$L__BB8_120;
	ld.param.u64 	%rd378, [fused_batch_pir_kernel_transposed_8_param_1];
	cvta.to.global.u64 	%rd113, %rd378;
	ld.global.u32 	%r11291, [%rd113+3888];
	xor.b32  	%r27403, %r27403, %r11291;
$L__BB8_120:
	@%p96 bra 	$L__BB8_122;
	ld.param.u64 	%rd379, [fused_batch_pir_kernel_transposed_8_param_1];
	cvta.to.global.u64 	%rd114, %rd379;
	ld.global.u32 	%r11292, [%rd114+3892];
	xor.b32  	%r27402, %r27402, %r11292;
$L__BB8_122:
	@%p96 bra 	$L__BB8_124;
	ld.param.u64 	%rd380, [fused_batch_pir_kernel_transposed_8_param_1];
	cvta.to.global.u64 	%rd115, %rd380;
	ld.global.u32 	%r11293, [%rd115+3896];
	xor.b32  	%r27401, %r27401, %r11293;
$L__BB8_124:
	@%p96 bra 	$L__BB8_126;
	ld.param.u64 	%rd381, [fused_batch_pir_kernel_transposed_8_param_1];
	cvta.to.global.u64 	%rd116, %rd381;
	ld.global.u32 	%r11294, [%rd116+3900];
	xor.b32  	%r27400, %r27400, %r11294;
$L__BB8_126:
	ld.param.u32 	%r26410, [fused_batch_pir_kernel_transposed_8_param_4];
	mov.u32 	%r11296, %ctaid.x;
	shl.b32 	%r11297, %r11296, 11;
	mov.u32 	%r11298, %tid.x;
	and.b32  	%r11299, %r11298, 31;
	or.b32  	%r11300, %r11297, %r11299;
	shl.b32 	%r11301, %r11298, 3;
	and.b32  	%r11302, %r11301, 7936;
	add.s32 	%r11303, %r27217, %r11302;
	add.s32 	%r11304, %r11300, %r11303;
	setp.ge.s32 	%p100, %r11304, %r26410;
	mov.b32 	%r27424, 0;
	mov.u32 	%r27425, %r27424;
	mov.u32 	%r27426, %r27424;
	mov.u32 	%r27427, %r27424;
	@%p100 bra 	$L__BB8_140;
	ld.param.u64 	%rd382, [fused_batch_pir_kernel_transposed_8_param_1];
	cvta.to.global.u64 	%rd117, %rd382;
	ld.global.u8 	%rs232, [%rd117+3921];
	max.u16 	%rs233, %rs232, 11;
	cvt.u32.u16 	%r11305, %rs233;
	add.s32 	%r27415, %r11305, -11;
	ld.shared.v4.u32 	{%r27427, %r27426, %r27425, %r27424}, [s_mem+98848];
	ld.shared.u8 	%rs405, [s_mem+98864];
	cvt.u32.u16 	%r1280, %rs232;
	setp.ge.u32 	%p101, %r27415, %r1280;
	@%p101 bra 	$L__BB8_132;
	mov.u16 	%rs403, %rs405;
$L__BB8_129:
	ld.const.u32 	%r11306, [CHACHA_CONSTANTS];
	add.s32 	%r11307, %r11306, %r27427;
	shf.l.wrap.b32 	%r11308, %r11307, %r11307, 16;
	add.s32 	%r11309, %r27427, %r11308;
	xor.b32  	%r11310, %r27427, %r11309;
	shf.l.wrap.b32 	%r11311, %r11310, %r11310, 12;
	add.s32 	%r11312, %r11307, %r11311;
	xor.b32  	%r11313, %r11308, %r11312;
	shf.l.wrap.b32 	%r11314, %r11313, %r11313, 8;
	add.s32 	%r11315, %r11309, %r11314;
	xor.b32  	%r11316, %r11311, %r11315;
	shf.l.wrap.b32 	%r11317, %r11316, %r11316, 7;
	ld.const.u32 	%r11318, [CHACHA_CONSTANTS+4];
	add.s32 	%r11319, %r11318, %r27426;
	shf.l.wrap.b32 	%r11320, %r11319, %r11319, 16;
	add.s32 	%r11321, %r27426, %r11320;
	xor.b32  	%r11322, %r27426, %r11321;
	shf.l.wrap.b32 	%r11323, %r11322, %r11322, 12;
	add.s32 	%r11324, %r11319, %r11323;
	xor.b32  	%r11325, %r11320, %r11324;
	shf.l.wrap.b32 	%r11326, %r11325, %r11325, 8;
	add.s32 	%r11327, %r11321, %r11326;
	xor.b32  	%r11328, %r11323, %r11327;
	shf.l.wrap.b32 	%r11329, %r11328, %r11328, 7;
	ld.const.u32 	%r11330, [CHACHA_CONSTANTS+8];
	add.s32 	%r11331, %r11330, %r27425;
	shf.l.wrap.b32 	%r11332, %r11331, %r11331, 16;
	add.s32 	%r11333, %r27425, %r11332;
	xor.b32  	%r11334, %r27425, %r11333;
	shf.l.wrap.b32 	%r11335, %r11334, %r11334, 12;
	add.s32 	%r11336, %r11331, %r11335;
	xor.b32  	%r11337, %r11332, %r11336;
	shf.l.wrap.b32 	%r11338, %r11337, %r11337, 8;
	add.s32 	%r11339, %r11333, %r11338;
	xor.b32  	%r11340, %r11335, %r11339;
	shf.l.wrap.b32 	%r11341, %r11340, %r11340, 7;
	ld.const.u32 	%r11342, [CHACHA_CONSTANTS+12];
	add.s32 	%r11343, %r11342, %r27424;
	shf.l.wrap.b32 	%r11344, %r11343, %r11343, 16;
	add.s32 	%r11345, %r27424, %r11344;
	xor.b32  	%r11346, %r27424, %r11345;
	shf.l.wrap.b32 	%r11347, %r11346, %r11346, 12;
	add.s32 	%r11348, %r11343, %r11347;
	xor.b32  	%r11349, %r11344, %r11348;
	shf.l.wrap.b32 	%r11350, %r11349, %r11349, 8;
	add.s32 	%r11351, %r11345, %r11350;
	xor.b32  	%r11352, %r11347, %r11351;
	shf.l.wrap.b32 	%r11353, %r11352, %r11352, 7;
	add.s32 	%r11354, %r11312, %r11329;
	xor.b32  	%r11355, %r11350, %r11354;
	shf.l.wrap.b32 	%r11356, %r11355, %r11355, 16;
	add.s32 	%r11357, %r11339, %r11356;
	xor.b32  	%r11358, %r11329, %r11357;
	shf.l.wrap.b32 	%r11359, %r11358, %r11358, 12;
	add.s32 	%r11360, %r11354, %r11359;
	xor.b32  	%r11361, %r11356, %r11360;
	shf.l.wrap.b32 	%r11362, %r11361, %r11361, 8;
	add.s32 	%r11363, %r11357, %r11362;
	xor.b32  	%r11364, %r11359, %r11363;
	shf.l.wrap.b32 	%r11365, %r11364, %r11364, 7;
	add.s32 	%r11366, %r11324, %r11341;
	xor.b32  	%r11367, %r11314, %r11366;
	shf.l.wrap.b32 	%r11368, %r11367, %r11367, 16;
	add.s32 	%r11369, %r11351, %r11368;
	xor.b32  	%r11370, %r11341, %r11369;
	shf.l.wrap.b32 	%r11371, %r11370, %r11370, 12;
	add.s32 	%r11372, %r11366, %r11371;
	xor.b32  	%r11373, %r11368, %r11372;
	shf.l.wrap.b32 	%r11374, %r11373, %r11373, 8;
	add.s32 	%r11375, %r11369, %r11374;
	xor.b32  	%r11376, %r11371, %r11375;
	shf.l.wrap.b32 	%r11377, %r11376, %r11376, 7;
	add.s32 	%r11378, %r11336, %r11353;
	xor.b32  	%r11379, %r11326, %r11378;
	shf.l.wrap.b32 	%r11380, %r11379, %r11379, 16;
	add.s32 	%r11381, %r11315, %r11380;
	xor.b32  	%r11382, %r11353, %r11381;
	shf.l.wrap.b32 	%r11383, %r11382, %r11382, 12;
	add.s32 	%r11384, %r11378, %r11383;
	xor.b32  	%r11385, %r11380, %r11384;
	shf.l.wrap.b32 	%r11386, %r11385, %r11385, 8;
	add.s32 	%r11387, %r11381, %r11386;
	xor.b32  	%r11388, %r11383, %r11387;
	shf.l.wrap.b32 	%r11389, %r11388, %r11388, 7;
	add.s32 	%r11390, %r11348, %r11317;
	xor.b32  	%r11391, %r11338, %r11390;
	shf.l.wrap.b32 	%r11392, %r11391, %r11391, 16;
	add.s32 	%r11393, %r11327, %r11392;
	xor.b32  	%r11394, %r11317, %r11393;
	shf.l.wrap.b32 	%r11395, %r11394, %r11394, 12;
	add.s32 	%r11396, %r11390, %r11395;
	xor.b32  	%r11397, %r11392, %r11396;
	shf.l.wrap.b32 	%r11398, %r11397, %r11397, 8;
	add.s32 	%r11399, %r11393, %r11398;
	xor.b32  	%r11400, %r11395, %r11399;
	shf.l.wrap.b32 	%r11401, %r11400, %r11400, 7;
	add.s32 	%r11402, %r11360, %r11401;
	xor.b32  	%r11403, %r11374, %r11402;
	shf.l.wrap.b32 	%r11404, %r11403, %r11403, 16;
	add.s32 	%r11405, %r11387, %r11404;
	xor.b32  	%r11406, %r11401, %r11405;
	shf.l.wrap.b32 	%r11407, %r11406, %r11406, 12;
	add.s32 	%r11408, %r11402, %r11407;
	xor.b32  	%r11409, %r11404, %r11408;
	shf.l.wrap.b32 	%r11410, %r11409, %r11409, 8;
	add.s32 	%r11411, %r11405, %r11410;
	xor.b32  	%r11412, %r11407, %r11411;
	shf.l.wrap.b32 	%r11413, %r11412, %r11412, 7;
	add.s32 	%r11414, %r11372, %r11365;
	xor.b32  	%r11415, %r11386, %r11414;
	shf.l.wrap.b32 	%r11416, %r11415, %r11415, 16;
	add.s32 	%r11417, %r11399, %r11416;
	xor.b32  	%r11418, %r11365, %r11417;
	shf.l.wrap.b32 	%r11419, %r11418, %r11418, 12;
	add.s32 	%r11420, %r11414, %r11419;
	xor.b32  	%r11421, %r11416, %r11420;
	shf.l.wrap.b32 	%r11422, %r11421, %r11421, 8;
	add.s32 	%r11423, %r11417, %r11422;
	xor.b32  	%r11424, %r11419, %r11423;
	shf.l.wrap.b32 	%r11425, %r11424, %r11424, 7;
	add.s32 	%r11426, %r11384, %r11377;
	xor.b32  	%r11427, %r11398, %r11426;
	shf.l.wrap.b32 	%r11428, %r11427, %r11427, 16;
	add.s32 	%r11429, %r11363, %r11428;
	xor.b32  	%r11430, %r11377, %r11429;
	shf.l.wrap.b32 	%r11431, %r11430, %r11430, 12;
	add.s32 	%r11432, %r11426, %r11431;
	xor.b32  	%r11433, %r11428, %r11432;
	shf.l.wrap.b32 	%r11434, %r11433, %r11433, 8;
	add.s32 	%r11435, %r11429, %r11434;
	xor.b32  	%r11436, %r11431, %r11435;
	shf.l.wrap.b32 	%r11437, %r11436, %r11436, 7;
	add.s32 	%r11438, %r11396, %r11389;
	xor.b32  	%r11439, %r11362, %r11438;
	shf.l.wrap.b32 	%r11440, %r11439, %r11439, 16;
	add.s32 	%r11441, %r11375, %r11440;
	xor.b32  	%r11442, %r11389, %r11441;
	shf.l.wrap.b32 	%r11443, %r11442, %r11442, 12;
	add.s32 	%r11444, %r11438, %r11443;
	xor.b32  	%r11445, %r11440, %r11444;
	shf.l.wrap.b32 	%r11446, %r11445, %r11445, 8;
	add.s32 	%r11447, %r11441, %r11446;
	xor.b32  	%r11448, %r11443, %r11447;
	shf.l.wrap.b32 	%r11449, %r11448, %r11448, 7;
	add.s32 	%r11450, %r11408, %r11425;
	xor.b32  	%r11451, %r11446, %r11450;
	shf.l.wrap.b32 	%r11452, %r11451, %r11451, 16;
	add.s32 	%r11453, %r11435, %r11452;
	xor.b32  	%r11454, %r11425, %r11453;
	shf.l.wrap.b32 	%r11455, %r11454, %r11454, 12;
	add.s32 	%r11456, %r11450, %r11455;
	xor.b32  	%r11457, %r11452, %r11456;
	shf.l.wrap.b32 	%r11458, %r11457, %r11457, 8;
	add.s32 	%r11459, %r11453, %r11458;
	xor.b32  	%r11460, %r11455, %r11459;
	shf.l.wrap.b32 	%r11461, %r11460, %r11460, 7;
	add.s32 	%r11462, %r11420, %r11437;
	xor.b32  	%r11463, %r11410, %r11462;
	shf.l.wrap.b32 	%r11464, %r11463, %r11463, 16;
	add.s32 	%r11465, %r11447, %r11464;
	xor.b32  	%r11466, %r11437, %r11465;
	shf.l.wrap.b32 	%r11467, %r11466, %r11466, 12;
	add.s32 	%r11468, %r11462, %r11467;
	xor.b32  	%r11469, %r11464, %r11468;
	shf.l.wrap.b32 	%r11470, %r11469, %r11469, 8;
	add.s32 	%r11471, %r11465, %r11470;
	xor.b32  	%r11472, %r11467, %r11471;
	shf.l.wrap.b32 	%r11473, %r11472, %r11472, 7;
	add.s32 	%r11474, %r11432, %r11449;
	xor.b32  	%r11475, %r11422, %r11474;
	shf.l.wrap.b32 	%r11476, %r11475, %r11475, 16;
	add.s32 	%r11477, %r11411, %r11476;
	xor.b32  	%r11478, %r11449, %r11477;
	shf.l.wrap.b32 	%r11479, %r11478, %r11478, 12;
	add.s32 	%r11480, %r11474, %r11479;
	xor.b32  	%r11481, %r11476, %r11480;
	shf.l.wrap.b32 	%r11482, %r11481, %r11481, 8;
	add.s32 	%r11483, %r11477, %r11482;
	xor.b32  	%r11484, %r11479, %r11483;
	shf.l.wrap.b32 	%r11485, %r11484, %r11484, 7;
	add.s32 	%r11486, %r11444, %r11413;
	xor.b32  	%r11487, %r11434, %r11486;
	shf.l.wrap.b32 	%r11488, %r11487, %r11487, 16;
	add.s32 	%r11489, %r11423, %r11488;
	xor.b32  	%r11490, %r11413, %r11489;
	shf.l.wrap.b32 	%r11491, %r11490, %r11490, 12;
	add.s32 	%r11492, %r11486, %r11491;
	xor.b32  	%r11493, %r11488, %r11492;
	shf.l.wrap.b32 	%r11494, %r11493, %r11493, 8;
	add.s32 	%r11495, %r11489, %r11494;
	xor.b32  	%r11496, %r11491, %r11495;
	shf.l.wrap.b32 	%r11497, %r11496, %r11496, 7;
	add.s32 	%r11498, %r11456, %r11497;
	xor.b32  	%r11499, %r11470, %r11498;
	shf.l.wrap.b32 	%r11500, %r11499, %r11499, 16;
	add.s32 	%r11501, %r11483, %r11500;
	xor.b32  	%r11502, %r11497, %r11501;
	shf.l.wrap.b32 	%r11503, %r11502, %r11502, 12;
	add.s32 	%r11504, %r11498, %r11503;
	xor.b32  	%r11505, %r11500, %r11504;
	shf.l.wrap.b32 	%r11506, %r11505, %r11505, 8;
	add.s32 	%r11507, %r11501, %r11506;
	xor.b32  	%r11508, %r11503, %r11507;
	shf.l.wrap.b32 	%r11509, %r11508, %r11508, 7;
	add.s32 	%r11510, %r11468, %r11461;
	xor.b32  	%r11511, %r11482, %r11510;
	shf.l.wrap.b32 	%r11512, %r11511, %r11511, 16;
	add.s32 	%r11513, %r11495, %r11512;
	xor.b32  	%r11514, %r11461, %r11513;
	shf.l.wrap.b32 	%r11515, %r11514, %r11514, 12;
	add.s32 	%r11516, %r11510, %r11515;
	xor.b32  	%r11517, %r11512, %r11516;
	shf.l.wrap.b32 	%r11518, %r11517, %r11517, 8;
	add.s32 	%r11519, %r11513, %r11518;
	xor.b32  	%r11520, %r11515, %r11519;
	shf.l.wrap.b32 	%r11521, %r11520, %r11520, 7;
	add.s32 	%r11522, %r11480, %r11473;
	xor.b32  	%r11523, %r11494, %r11522;
	shf.l.wrap.b32 	%r11524, %r11523, %r11523, 16;
	add.s32 	%r11525, %r11459, %r11524;
	xor.b32  	%r11526, %r11473, %r11525;
	shf.l.wrap.b32 	%r11527, %r11526, %r11526, 12;
	add.s32 	%r11528, %r11522, %r11527;
	xor.b32  	%r11529, %r11524, %r11528;
	shf.l.wrap.b32 	%r11530, %r11529, %r11529, 8;
	add.s32 	%r11531, %r11525, %r11530;
	xor.b32  	%r11532, %r11527, %r11531;
	shf.l.wrap.b32 	%r11533, %r11532, %r11532, 7;
	add.s32 	%r11534, %r11492, %r11485;
	xor.b32  	%r11535, %r11458, %r11534;
	shf.l.wrap.b32 	%r11536, %r11535, %r11535, 16;
	add.s32 	%r11537, %r11471, %r11536;
	xor.b32  	%r11538, %r11485, %r11537;
	shf.l.wrap.b32 	%r11539, %r11538, %r11538, 12;
	add.s32 	%r11540, %r11534, %r11539;
	xor.b32  	%r11541, %r11536, %r11540;
	shf.l.wrap.b32 	%r11542, %r11541, %r11541, 8;
	add.s32 	%r11543, %r11537, %r11542;
	xor.b32  	%r11544, %r11539, %r11543;
	shf.l.wrap.b32 	%r11545, %r11544, %r11544, 7;
	add.s32 	%r11546, %r11504, %r11521;
	xor.b32  	%r11547, %r11542, %r11546;
	shf.l.wrap.b32 	%r11548, %r11547, %r11547, 16;
	add.s32 	%r11549, %r11531, %r11548;
	xor.b32  	%r11550, %r11521, %r11549;
	shf.l.wrap.b32 	%r11551, %r11550, %r11550, 12;
	add.s32 	%r11552, %r11546, %r11551;
	xor.b32  	%r11553, %r11548, %r11552;
	shf.l.wrap.b32 	%r11554, %r11553, %r11553, 8;
	add.s32 	%r11555, %r11549, %r11554;
	xor.b32  	%r11556, %r11551, %r11555;
	shf.l.wrap.b32 	%r11557, %r11556, %r11556, 7;
	add.s32 	%r11558, %r11516, %r11533;
	xor.b32  	%r11559, %r11506, %r11558;
	shf.l.wrap.b32 	%r11560, %r11559, %r11559, 16;
	add.s32 	%r11561, %r11543, %r11560;
	xor.b32  	%r11562, %r11533, %r11561;
	shf.l.wrap.b32 	%r11563, %r11562, %r11562, 12;
	add.s32 	%r11564, %r11558, %r11563;
	xor.b32  	%r11565, %r11560, %r11564;
	shf.l.wrap.b32 	%r11566, %r11565, %r11565, 8;
	add.s32 	%r11567, %r11561, %r11566;
	xor.b32  	%r11568, %r11563, %r11567;
	shf.l.wrap.b32 	%r11569, %r11568, %r11568, 7;
	add.s32 	%r11570, %r11528, %r11545;
	xor.b32  	%r11571, %r11518, %r11570;
	shf.l.wrap.b32 	%r11572, %r11571, %r11571, 16;
	add.s32 	%r11573, %r11507, %r11572;
	xor.b32  	%r11574, %r11545, %r11573;
	shf.l.wrap.b32 	%r11575, %r11574, %r11574, 12;
	add.s32 	%r11576, %r11570, %r11575;
	xor.b32  	%r11577, %r11572, %r11576;
	shf.l.wrap.b32 	%r11578, %r11577, %r11577, 8;
	add.s32 	%r11579, %r11573, %r11578;
	xor.b32  	%r11580, %r11575, %r11579;
	shf.l.wrap.b32 	%r11581, %r11580, %r11580, 7;
	add.s32 	%r11582, %r11540, %r11509;
	xor.b32  	%r11583, %r11530, %r11582;
	shf.l.wrap.b32 	%r11584, %r11583, %r11583, 16;
	add.s32 	%r11585, %r11519, %r11584;
	xor.b32  	%r11586, %r11509, %r11585;
	shf.l.wrap.b32 	%r11587, %r11586, %r11586, 12;
	add.s32 	%r11588, %r11582, %r11587;
	xor.b32  	%r11589, %r11584, %r11588;
	shf.l.wrap.b32 	%r11590, %r11589, %r11589, 8;
	add.s32 	%r11591, %r11585, %r11590;
	xor.b32  	%r11592, %r11587, %r11591;
	shf.l.wrap.b32 	%r11593, %r11592, %r11592, 7;
	add.s32 	%r11594, %r11552, %r11593;
	xor.b32  	%r11595, %r11566, %r11594;
	shf.l.wrap.b32 	%r11596, %r11595, %r11595, 16;
	add.s32 	%r11597, %r11579, %r11596;
	xor.b32  	%r11598, %r11593, %r11597;
	shf.l.wrap.b32 	%r11599, %r11598, %r11598, 12;
	add.s32 	%r11600, %r11594, %r11599;
	xor.b32  	%r11601, %r11596, %r11600;
	shf.l.wrap.b32 	%r11602, %r11601, %r11601, 8;
	add.s32 	%r11603, %r11597, %r11602;
	xor.b32  	%r11604, %r11599, %r11603;
	shf.l.wrap.b32 	%r11605, %r11604, %r11604, 7;
	add.s32 	%r11606, %r11564, %r11557;
	xor.b32  	%r11607, %r11578, %r11606;
	shf.l.wrap.b32 	%r11608, %r11607, %r11607, 16;
	add.s32 	%r11609, %r11591, %r11608;
	xor.b32  	%r11610, %r11557, %r11609;
	shf.l.wrap.b32 	%r11611, %r11610, %r11610, 12;
	add.s32 	%r11612, %r11606, %r11611;
	xor.b32  	%r11613, %r11608, %r11612;
	shf.l.wrap.b32 	%r11614, %r11613, %r11613, 8;
	add.s32 	%r11615, %r11609, %r11614;
	xor.b32  	%r11616, %r11611, %r11615;
	shf.l.wrap.b32 	%r11617, %r11616, %r11616, 7;
	add.s32 	%r11618, %r11576, %r11569;
	xor.b32  	%r11619, %r11590, %r11618;
	shf.l.wrap.b32 	%r11620, %r11619, %r11619, 16;
	add.s32 	%r11621, %r11555, %r11620;
	xor.b32  	%r11622, %r11569, %r11621;
	shf.l.wrap.b32 	%r11623, %r11622, %r11622, 12;
	add.s32 	%r11624, %r11618, %r11623;
	xor.b32  	%r11625, %r11620, %r11624;
	shf.l.wrap.b32 	%r11626, %r11625, %r11625, 8;
	add.s32 	%r11627, %r11621, %r11626;
	xor.b32  	%r11628, %r11623, %r11627;
	shf.l.wrap.b32 	%r11629, %r11628, %r11628, 7;
	add.s32 	%r11630, %r11588, %r11581;
	xor.b32  	%r11631, %r11554, %r11630;
	shf.l.wrap.b32 	%r11632, %r11631, %r11631, 16;
	add.s32 	%r11633, %r11567, %r11632;
	xor.b32  	%r11634, %r11581, %r11633;
	shf.l.wrap.b32 	%r11635, %r11634, %r11634, 12;
	add.s32 	%r11636, %r11630, %r11635;
	xor.b32  	%r11637, %r11632, %r11636;
	shf.l.wrap.b32 	%r11638, %r11637, %r11637, 8;
	add.s32 	%r11639, %r11633, %r11638;
	xor.b32  	%r11640, %r11635, %r11639;
	shf.l.wrap.b32 	%r11641, %r11640, %r11640, 7;
	add.s32 	%r11642, %r11600, %r11617;
	xor.b32  	%r11643, %r11638, %r11642;
	shf.l.wrap.b32 	%r11644, %r11643, %r11643, 16;
	add.s32 	%r11645, %r11627, %r11644;
	xor.b32  	%r11646, %r11617, %r11645;
	shf.l.wrap.b32 	%r11647, %r11646, %r11646, 12;
	add.s32 	%r11648, %r11642, %r11647;
	xor.b32  	%r11649, %r11644, %r11648;
	shf.l.wrap.b32 	%r11650, %r11649, %r11649, 8;
	add.s32 	%r11651, %r11645, %r11650;
	xor.b32  	%r11652, %r11647, %r11651;
	shf.l.wrap.b32 	%r11653, %r11652, %r11652, 7;
	add.s32 	%r11654, %r11612, %r11629;
	xor.b32  	%r11655, %r11602, %r11654;
	shf.l.wrap.b32 	%r11656, %r11655, %r11655, 16;
	add.s32 	%r11657, %r11639, %r11656;
	xor.b32  	%r11658, %r11629, %r11657;
	shf.l.wrap.b32 	%r11659, %r11658, %r11658, 12;
	add.s32 	%r11660, %r11654, %r11659;
	xor.b32  	%r11661, %r11656, %r11660;
	shf.l.wrap.b32 	%r11662, %r11661, %r11661, 8;
	add.s32 	%r11663, %r11657, %r11662;
	xor.b32  	%r11664, %r11659, %r11663;
	shf.l.wrap.b32 	%r11665, %r11664, %r11664, 7;
	add.s32 	%r11666, %r11624, %r11641;
	xor.b32  	%r11667, %r11614, %r11666;
	shf.l.wrap.b32 	%r11668, %r11667, %r11667, 16;
	add.s32 	%r11669, %r11603, %r11668;
	xor.b32  	%r11670, %r11641, %r11669;
	shf.l.wrap.b32 	%r11671, %r11670, %r11670, 12;
	add.s32 	%r11672, %r11666, %r11671;
	xor.b32  	%r11673, %r11668, %r11672;
	shf.l.wrap.b32 	%r11674, %r11673, %r11673, 8;
	add.s32 	%r11675, %r11669, %r11674;
	xor.b32  	%r11676, %r11671, %r11675;
	shf.l.wrap.b32 	%r11677, %r11676, %r11676, 7;
	add.s32 	%r11678, %r11636, %r11605;
	xor.b32  	%r11679, %r11626, %r11678;
	shf.l.wrap.b32 	%r11680, %r11679, %r11679, 16;
	add.s32 	%r11681, %r11615, %r11680;
	xor.b32  	%r11682, %r11605, %r11681;
	shf.l.wrap.b32 	%r11683, %r11682, %r11682, 12;
	add.s32 	%r11684, %r11678, %r11683;
	xor.b32  	%r11685, %r11680, %r11684;
	shf.l.wrap.b32 	%r11686, %r11685, %r11685, 8;
	add.s32 	%r11687, %r11681, %r11686;
	xor.b32  	%r11688, %r11683, %r11687;
	shf.l.wrap.b32 	%r11689, %r11688, %r11688, 7;
	add.s32 	%r27419, %r11306, %r11648;
	add.s32 	%r27418, %r11318, %r11660;
	add.s32 	%r27417, %r11330, %r11672;
	add.s32 	%r27416, %r11342, %r11684;
	add.s32 	%r27420, %r27427, %r11689;
	add.s32 	%r27421, %r27426, %r11653;
	add.s32 	%r27422, %r27425, %r11665;
	add.s32 	%r27423, %r27424, %r11677;
	xor.b32  	%r11690, %r11307, 1;
	shf.l.wrap.b32 	%r11691, %r11307, %r11690, 16;
	add.s32 	%r11692, %r27427, %r11691;
	xor.b32  	%r11693, %r27427, %r11692;
	shf.l.wrap.b32 	%r11694, %r11693, %r11693, 12;
	add.s32 	%r11695, %r11307, %r11694;
	xor.b32  	%r11696, %r11691, %r11695;
	shf.l.wrap.b32 	%r11697, %r11696, %r11696, 8;
	add.s32 	%r11698, %r11692, %r11697;
	xor.b32  	%r11699, %r11694, %r11698;
	shf.l.wrap.b32 	%r11700, %r11699, %r11699, 7;
	add.s32 	%r11701, %r11695, %r11329;
	xor.b32  	%r11702, %r11350, %r11701;
	shf.l.wrap.b32 	%r11703, %r11702, %r11702, 16;
	add.s32 	%r11704, %r11339, %r11703;
	xor.b32  	%r11705, %r11329, %r11704;
	shf.l.wrap.b32 	%r11706, %r11705, %r11705, 12;
	add.s32 	%r11707, %r11701, %r11706;
	xor.b32  	%r11708, %r11703, %r11707;
	shf.l.wrap.b32 	%r11709, %r11708, %r11708, 8;
	add.s32 	%r11710, %r11704, %r11709;
	xor.b32  	%r11711, %r11706, %r11710;
	shf.l.wrap.b32 	%r11712, %r11711, %r11711, 7;
	xor.b32  	%r11713, %r11697, %r11366;
	shf.l.wrap.b32 	%r11714, %r11713, %r11713, 16;
	add.s32 	%r11715, %r11351, %r11714;
	xor.b32  	%r11716, %r11341, %r11715;
	shf.l.wrap.b32 	%r11717, %r11716, %r11716, 12;
	add.s32 	%r11718, %r11366, %r11717;
	xor.b32  	%r11719, %r11714, %r11718;
	shf.l.wrap.b32 	%r11720, %r11719, %r11719, 8;
	add.s32 	%r11721, %r11715, %r11720;
	xor.b32  	%r11722, %r11717, %r11721;
	shf.l.wrap.b32 	%r11723, %r11722, %r11722, 7;
	add.s32 	%r11724, %r11698, %r11380;
	xor.b32  	%r11725, %r11353, %r11724;
	shf.l.wrap.b32 	%r11726, %r11725, %r11725, 12;
	add.s32 	%r11727, %r11378, %r11726;
	xor.b32  	%r11728, %r11380, %r11727;
	shf.l.wrap.b32 	%r11729, %r11728, %r11728, 8;
	add.s32 	%r11730, %r11724, %r11729;
	xor.b32  	%r11731, %r11726, %r11730;
	shf.l.wrap.b32 	%r11732, %r11731, %r11731, 7;
	add.s32 	%r11733, %r11348, %r11700;
	xor.b32  	%r11734, %r11338, %r11733;
	shf.l.wrap.b32 	%r11735, %r11734, %r11734, 16;
	add.s32 	%r11736, %r11327, %r11735;
	xor.b32  	%r11737, %r11700, %r11736;
	shf.l.wrap.b32 	%r11738, %r11737, %r11737, 12;
	add.s32 	%r11739, %r11733, %r11738;
	xor.b32  	%r11740, %r11735, %r11739;
	shf.l.wrap.b32 	%r11741, %r11740, %r11740, 8;
	add.s32 	%r11742, %r11736, %r11741;
	xor.b32  	%r11743, %r11738, %r11742;
	shf.l.wrap.b32 	%r11744, %r11743, %r11743, 7;
	add.s32 	%r11745, %r11707, %r11744;
	xor.b32  	%r11746, %r11720, %r11745;
	shf.l.wrap.b32 	%r11747, %r11746, %r11746, 16;
	add.s32 	%r11748, %r11730, %r11747;
	xor.b32  	%r11749, %r11744, %r11748;
	shf.l.wrap.b32 	%r11750, %r11749, %r11749, 12;
	add.s32 	%r11751, %r11745, %r11750;
	xor.b32  	%r11752, %r11747, %r11751;
	shf.l.wrap.b32 	%r11753, %r11752, %r11752, 8;
	add.s32 	%r11754, %r11748, %r11753;
	xor.b32  	%r11755, %r11750, %r11754;
	shf.l.wrap.b32 	%r11756, %r11755, %r11755, 7;
	add.s32 	%r11757, %r11718, %r11712;
	xor.b32  	%r11758, %r11729, %r11757;
	shf.l.wrap.b32 	%r11759, %r11758, %r11758, 16;
	add.s32 	%r11760, %r11742, %r11759;
	xor.b32  	%r11761, %r11712, %r11760;
	shf.l.wrap.b32 	%r11762, %r11761, %r11761, 12;
	add.s32 	%r11763, %r11757, %r11762;
	xor.b32  	%r11764, %r11759, %r11763;
	shf.l.wrap.b32 	%r11765, %r11764, %r11764, 8;
	add.s32 	%r11766, %r11760, %r11765;
	xor.b32  	%r11767, %r11762, %r11766;
	shf.l.wrap.b32 	%r11768, %r11767, %r11767, 7;
	add.s32 	%r11769, %r11727, %r11723;
	xor.b32  	%r11770, %r11741, %r11769;
	shf.l.wrap.b32 	%r11771, %r11770, %r11770, 16;
	add.s32 	%r11772, %r11710, %r11771;
	xor.b32  	%r11773, %r11723, %r11772;
	shf.l.wrap.b32 	%r11774, %r11773, %r11773, 12;
	add.s32 	%r11775, %r11769, %r11774;
	xor.b32  	%r11776, %r11771, %r11775;
	shf.l.wrap.b32 	%r11777, %r11776, %r11776, 8;
	add.s32 	%r11778, %r11772, %r11777;
	xor.b32  	%r11779, %r11774, %r11778;
	shf.l.wrap.b32 	%r11780, %r11779, %r11779, 7;
	add.s32 	%r11781, %r11739, %r11732;
	xor.b32  	%r11782, %r11709, %r11781;
	shf.l.wrap.b32 	%r11783, %r11782, %r11782, 16;
	add.s32 	%r11784, %r11721, %r11783;
	xor.b32  	%r11785, %r11732, %r11784;
	shf.l.wrap.b32 	%r11786, %r11785, %r11785, 12;
	add.s32 	%r11787, %r11781, %r11786;
	xor.b32  	%r11788, %r11783, %r11787;
	shf.l.wrap.b32 	%r11789, %r11788, %r11788, 8;
	add.s32 	%r11790, %r11784, %r11789;
	xor.b32  	%r11791, %r11786, %r11790;
	shf.l.wrap.b32 	%r11792, %r11791, %r11791, 7;
	add.s32 	%r11793, %r11751, %r11768;
	xor.b32  	%r11794, %r11789, %r11793;
	shf.l.wrap.b32 	%r11795, %r11794, %r11794, 16;
	add.s32 	%r11796, %r11778, %r11795;
	xor.b32  	%r11797, %r11768, %r11796;
	shf.l.wrap.b32 	%r11798, %r11797, %r11797, 12;
	add.s32 	%r11799, %r11793, %r11798;
	xor.b32  	%r11800, %r11795, %r11799;
	shf.l.wrap.b32 	%r11801, %r11800, %r11800, 8;
	add.s32 	%r11802, %r11796, %r11801;
	xor.b32  	%r11803, %r11798, %r11802;
	shf.l.wrap.b32 	%r11804, %r11803, %r11803, 7;
	add.s32 	%r11805, %r11763, %r11780;
	xor.b32  	%r11806, %r11753, %r11805;
	shf.l.wrap.b32 	%r11807, %r11806, %r11806, 16;
	add.s32 	%r11808, %r11790, %r11807;
	xor.b32  	%r11809, %r11780, %r11808;
	shf.l.wrap.b32 	%r11810, %r11809, %r11809, 12;
	add.s32 	%r11811, %r11805, %r11810;
	xor.b32  	%r11812, %r11807, %r11811;
	shf.l.wrap.b32 	%r11813, %r11812, %r11812, 8;
	add.s32 	%r11814, %r11808, %r11813;
	xor.b32  	%r11815, %r11810, %r11814;
	shf.l.wrap.b32 	%r11816, %r11815, %r11815, 7;
	add.s32 	%r11817, %r11775, %r11792;
	xor.b32  	%r11818, %r11765, %r11817;
	shf.l.wrap.b32 	%r11819, %r11818, %r11818, 16;
	add.s32 	%r11820, %r11754, %r11819;
	xor.b32  	%r11821, %r11792, %r11820;
	shf.l.wrap.b32 	%r11822, %r11821, %r11821, 12;
	add.s32 	%r11823, %r11817, %r11822;
	xor.b32  	%r11824, %r11819, %r11823;
	shf.l.wrap.b32 	%r11825, %r11824, %r11824, 8;
	add.s32 	%r11826, %r11820, %r11825;
	xor.b32  	%r11827, %r11822, %r11826;
	shf.l.wrap.b32 	%r11828, %r11827, %r11827, 7;
	add.s32 	%r11829, %r11787, %r11756;
	xor.b32  	%r11830, %r11777, %r11829;
	shf.l.wrap.b32 	%r11831, %r11830, %r11830, 16;
	add.s32 	%r11832, %r11766, %r11831;
	xor.b32  	%r11833, %r11756, %r11832;
	shf.l.wrap.b32 	%r11834, %r11833, %r11833, 12;
	add.s32 	%r11835, %r11829, %r11834;
	xor.b32  	%r11836, %r11831, %r11835;
	shf.l.wrap.b32 	%r11837, %r11836, %r11836, 8;
	add.s32 	%r11838, %r11832, %r11837;
	xor.b32  	%r11839, %r11834, %r11838;
	shf.l.wrap.b32 	%r11840, %r11839, %r11839, 7;
	add.s32 	%r11841, %r11799, %r11840;
	xor.b32  	%r11842, %r11813, %r11841;
	shf.l.wrap.b32 	%r11843, %r11842, %r11842, 16;
	add.s32 	%r11844, %r11826, %r11843;
	xor.b32  	%r11845, %r11840, %r11844;
	shf.l.wrap.b32 	%r11846, %r11845, %r11845, 12;
	add.s32 	%r11847, %r11841, %r11846;
	xor.b32  	%r11848, %r11843, %r11847;
	shf.l.wrap.b32 	%r11849, %r11848, %r11848, 8;
	add.s32 	%r11850, %r11844, %r11849;
	xor.b32  	%r11851, %r11846, %r11850;
	shf.l.wrap.b32 	%r11852, %r11851, %r11851, 7;
	add.s32 	%r11853, %r11811, %r11804;
	xor.b32  	%r11854, %r11825, %r11853;
	shf.l.wrap.b32 	%r11855, %r11854, %r11854, 16;
	add.s32 	%r11856, %r11838, %r11855;
	xor.b32  	%r11857, %r11804, %r11856;
	shf.l.wrap.b32 	%r11858, %r11857, %r11857, 12;
	add.s32 	%r11859, %r11853, %r11858;
	xor.b32  	%r11860, %r11855, %r11859;
	shf.l.wrap.b32 	%r11861, %r11860, %r11860, 8;
	add.s32 	%r11862, %r11856, %r11861;
	xor.b32  	%r11863, %r11858, %r11862;
	shf.l.wrap.b32 	%r11864, %r11863, %r11863, 7;
	add.s32 	%r11865, %r11823, %r11816;
	xor.b32  	%r11866, %r11837, %r11865;
	shf.l.wrap.b32 	%r11867, %r11866, %r11866, 16;
	add.s32 	%r11868, %r11802, %r11867;
	xor.b32  	%r11869, %r11816, %r11868;
	shf.l.wrap.b32 	%r11870, %r11869, %r11869, 12;
	add.s32 	%r11871, %r11865, %r11870;
	xor.b32  	%r11872, %r11867, %r11871;
	shf.l.wrap.b32 	%r11873, %r11872, %r11872, 8;
	add.s32 	%r11874, %r11868, %r11873;
	xor.b32  	%r11875, %r11870, %r11874;
	shf.l.wrap.b32 	%r11876, %r11875, %r11875, 7;
	add.s32 	%r11877, %r11835, %r11828;
	xor.b32  	%r11878, %r11801, %r11877;
	shf.l.wrap.b32 	%r11879, %r11878, %r11878, 16;
	add.s32 	%r11880, %r11814, %r11879;
	xor.b32  	%r11881, %r11828, %r11880;
	shf.l.wrap.b32 	%r11882, %r11881, %r11881, 12;
	add.s32 	%r11883, %r11877, %r11882;
	xor.b32  	%r11884, %r11879, %r11883;
	shf.l.wrap.b32 	%r11885, %r11884, %r11884, 8;
	add.s32 	%r11886, %r11880, %r11885;
	xor.b32  	%r11887, %r11882, %r11886;
	shf.l.wrap.b32 	%r11888, %r11887, %r11887, 7;
	add.s32 	%r11889, %r11847, %r11864;
	xor.b32  	%r11890, %r11885, %r11889;
	shf.l.wrap.b32 	%r11891, %r11890, %r11890, 16;
	add.s32 	%r11892, %r11874, %r11891;
	xor.b32  	%r11893, %r11864, %r11892;
	shf.l.wrap.b32 	%r11894, %r11893, %r11893, 12;
	add.s32 	%r11895, %r11889, %r11894;
	xor.b32  	%r11896, %r11891, %r11895;
	shf.l.wrap.b32 	%r11897, %r11896, %r11896, 8;
	add.s32 	%r11898, %r11892, %r11897;
	xor.b32  	%r11899, %r11894, %r11898;
	shf.l.wrap.b32 	%r11900, %r11899, %r11899, 7;
	add.s32 	%r11901, %r11859, %r11876;
	xor.b32  	%r11902, %r11849, %r11901;
	shf.l.wrap.b32 	%r11903, %r11902, %r11902, 16;
	add.s32 	%r11904, %r11886, %r11903;
	xor.b32  	%r11905, %r11876, %r11904;
	shf.l.wrap.b32 	%r11906, %r11905, %r11905, 12;
	add.s32 	%r11907, %r11901, %r11906;
	xor.b32  	%r11908, %r11903, %r11907;
	shf.l.wrap.b32 	%r11909, %r11908, %r11908, 8;
	add.s32 	%r11910, %r11904, %r11909;
	xor.b32  	%r11911, %r11906, %r11910;
	shf.l.wrap.b32 	%r11912, %r11911, %r11911, 7;
	add.s32 	%r11913, %r11871, %r11888;
	xor.b32  	%r11914, %r11861, %r11913;
	shf.l.wrap.b32 	%r11915, %r11914, %r11914, 16;
	add.s32 	%r11916, %r11850, %r11915;
	xor.b32  	%r11917, %r11888, %r11916;
	shf.l.wrap.b32 	%r11918, %r11917, %r11917, 12;
	add.s32 	%r11919, %r11913, %r11918;
	xor.b32  	%r11920, %r11915, %r11919;
	shf.l.wrap.b32 	%r11921, %r11920, %r11920, 8;
	add.s32 	%r11922, %r11916, %r11921;
	xor.b32  	%r11923, %r11918, %r11922;
	shf.l.wrap.b32 	%r11924, %r11923, %r11923, 7;
	add.s32 	%r11925, %r11883, %r11852;
	xor.b32  	%r11926, %r11873, %r11925;
	shf.l.wrap.b32 	%r11927, %r11926, %r11926, 16;
	add.s32 	%r11928, %r11862, %r11927;
	xor.b32  	%r11929, %r11852, %r11928;
	shf.l.wrap.b32 	%r11930, %r11929, %r11929, 12;
	add.s32 	%r11931, %r11925, %r11930;
	xor.b32  	%r11932, %r11927, %r11931;
	shf.l.wrap.b32 	%r11933, %r11932, %r11932, 8;
	add.s32 	%r11934, %r11928, %r11933;
	xor.b32  	%r11935, %r11930, %r11934;
	shf.l.wrap.b32 	%r11936, %r11935, %r11935, 7;
	add.s32 	%r11937, %r11895, %r11936;
	xor.b32  	%r11938, %r11909, %r11937;
	shf.l.wrap.b32 	%r11939, %r11938, %r11938, 16;
	add.s32 	%r11940, %r11922, %r11939;
	xor.b32  	%r11941, %r11936, %r11940;
	shf.l.wrap.b32 	%r11942, %r11941, %r11941, 12;
	add.s32 	%r11943, %r11937, %r11942;
	xor.b32  	%r11944, %r11939, %r11943;
	shf.l.wrap.b32 	%r11945, %r11944, %r11944, 8;
	add.s32 	%r11946, %r11907, %r11900;
	xor.b32  	%r11947, %r11921, %r11946;
	shf.l.wrap.b32 	%r11948, %r11947, %r11947, 16;
	add.s32 	%r11949, %r11934, %r11948;
	xor.b32  	%r11950, %r11900, %r11949;
	shf.l.wrap.b32 	%r11951, %r11950, %r11950, 12;
	add.s32 	%r11952, %r11946, %r11951;
	xor.b32  	%r11953, %r11948, %r11952;
	shf.l.wrap.b32 	%r11954, %r11953, %r11953, 8;
	add.s32 	%r11955, %r11949, %r11954;
	xor.b32  	%r11956, %r11951, %r11955;
	shf.l.wrap.b32 	%r11957, %r11956, %r11956, 7;
	add.s32 	%r11958, %r11919, %r11912;
	xor.b32  	%r11959, %r11933, %r11958;
	shf.l.wrap.b32 	%r11960, %r11959, %r11959, 16;
	add.s32 	%r11961, %r11898, %r11960;
	xor.b32  	%r11962, %r11912, %r11961;
	shf.l.wrap.b32 	%r11963, %r11962, %r11962, 12;
	add.s32 	%r11964, %r11958, %r11963;
	xor.b32  	%r11965, %r11960, %r11964;
	shf.l.wrap.b32 	%r11966, %r11965, %r11965, 8;
	add.s32 	%r11967, %r11961, %r11966;
	xor.b32  	%r11968, %r11963, %r11967;
	shf.l.wrap.b32 	%r11969, %r11968, %r11968, 7;
	add.s32 	%r11970, %r11931, %r11924;
	xor.b32  	%r11971, %r11897, %r11970;
	shf.l.wrap.b32 	%r11972, %r11971, %r11971, 16;
	add.s32 	%r11973, %r11910, %r11972;
	xor.b32  	%r11974, %r11924, %r11973;
	shf.l.wrap.b32 	%r11975, %r11974, %r11974, 12;
	add.s32 	%r11976, %r11970, %r11975;
	xor.b32  	%r11977, %r11972, %r11976;
	shf.l.wrap.b32 	%r11978, %r11977, %r11977, 8;
	add.s32 	%r11979, %r11973, %r11978;
	add.s32 	%r11980, %r11943, %r11957;
	xor.b32  	%r11981, %r11978, %r11980;
	shf.l.wrap.b32 	%r11982, %r11981, %r11981, 16;
	add.s32 	%r11983, %r11967, %r11982;
	xor.b32  	%r11984, %r11957, %r11983;
	shr.u32 	%r11985, %r11984, 20;
	add.s32 	%r11986, %r11980, %r11985;
	add.s32 	%r11987, %r11952, %r11969;
	xor.b32  	%r11988, %r11945, %r11987;
	shf.l.wrap.b32 	%r11989, %r11988, %r11988, 16;
	add.s32 	%r11990, %r11979, %r11989;
	xor.b32  	%r11991, %r11969, %r11990;
	shr.u32 	%r11992, %r11991, 20;
	add.s32 	%r11993, %r11987, %r11992;
	add.s32 	%r11994, %r11306, %r11986;
	add.s32 	%r11995, %r11318, %r11993;
	not.b32 	%r11996, %r27415;
	add.s32 	%r11997, %r1280, %r11996;
	mov.u32 	%r11998, %ctaid.x;
	shl.b32 	%r11999, %r11998, 11;
	mov.u32 	%r12000, %tid.x;
	and.b32  	%r12001, %r12000, 31;
	or.b32  	%r12002, %r11999, %r12001;
	shl.b32 	%r12003, %r12000, 3;
	and.b32  	%r12004, %r12003, 7936;
	add.s32 	%r12005, %r27217, %r12004;
	add.s32 	%r12006, %r12002, %r12005;
	shr.u32 	%r12007, %r12006, %r11997;
	and.b32  	%r12008, %r12007, 1;
	setp.eq.b32 	%p102, %r12008, 1;
	selp.b32 	%r12009, %r11995, %r11994, %p102;
	cvt.u16.u32 	%rs234, %r12009;
	and.b16  	%rs405, %rs234, 1;
	and.b16  	%rs235, %rs403, 255;
	setp.ne.s16 	%p103, %rs235, 1;
	@%p103 bra 	$L__BB8_131;
	ld.param.u64 	%rd383, [fused_batch_pir_kernel_transposed_8_param_1];
	not.b32 	%r12010, %r27415;
	add.s32 	%r12011, %r1280, %r12010;
	mov.u32 	%r12012, %ctaid.x;
	shl.b32 	%r12013, %r12012, 11;
	mov.u32 	%r12014, %tid.x;
	and.b32  	%r12015, %r12014, 31;
	or.b32  	%r12016, %r12013, %r12015;
	shl.b32 	%r12017, %r12014, 3;
	and.b32  	%r12018, %r12017, 7936;
	add.s32 	%r12019, %r27217, %r12018;
	add.s32 	%r12020, %r12016, %r12019;
	shr.u32 	%r12021, %r12020, %r12011;
	and.b32  	%r12022, %r12021, 1;
	setp.eq.b32 	%p104, %r12022, 1;
	cvt.s64.s32 	%rd118, %r27415;
	cvta.to.global.u64 	%rd119, %rd383;
	mul.wide.s32 	%rd120, %r27415, 16;
	add.s64 	%rd121, %rd119, %rd120;
	ld.global.u32 	%r12023, [%rd121+3924];
	selp.b32 	%r12024, %r27420, %r27419, %p104;
	xor.b32  	%r12025, %r12024, %r12023;
	selp.b32 	%r12026, %r27421, %r27418, %p104;
	selp.b32 	%r27419, %r27419, %r12025, %p104;
	selp.b32 	%r27420, %r12025, %r27420, %p104;
	ld.global.u32 	%r12027, [%rd121+3928];
	xor.b32  	%r12028, %r12026, %r12027;
	selp.b32 	%r12029, %r27422, %r27417, %p104;
	selp.b32 	%r27418, %r27418, %r12028, %p104;
	selp.b32 	%r27421, %r12028, %r27421, %p104;
	ld.global.u32 	%r12030, [%rd121+3932];
	xor.b32  	%r12031, %r12029, %r12030;
	selp.b32 	%r12032, %r27423, %r27416, %p104;
	selp.b32 	%r27417, %r27417, %r12031, %p104;
	selp.b32 	%r27422, %r12031, %r27422, %p104;
	ld.global.u32 	%r12033, [%rd121+3936];
	xor.b32  	%r12034, %r12032, %r12033;
	selp.b64 	%rd122, 445, 420, %p104;
	selp.b32 	%r27416, %r27416, %r12034, %p104;
	selp.b32 	%r27423, %r12034, %r27423, %p104;
	add.s64 	%rd123, %rd122, %rd118;
	add.s64 	%rd124, %rd119, %rd123;
	ld.global.u8 	%rs236, [%rd124+3904];
	xor.b16  	%rs405, %rs236, %rs405;
$L__BB8_131:
	not.b32 	%r12035, %r27415;
	add.s32 	%r12036, %r1280, %r12035;
	mov.u32 	%r12037, %ctaid.x;
	shl.b32 	%r12038, %r12037, 11;
	mov.u32 	%r12039, %tid.x;
	and.b32  	%r12040, %r12039, 31;
	or.b32  	%r12041, %r12038, %r12040;
	shl.b32 	%r12042, %r12039, 3;
	and.b32  	%r12043, %r12042, 7936;
	add.s32 	%r12044, %r27217, %r12043;
	add.s32 	%r12045, %r12041, %r12044;
	shr.u32 	%r12046, %r12045, %r12036;
	and.b32  	%r12047, %r12046, 1;
	setp.eq.b32 	%p105, %r12047, 1;
	selp.b32 	%r27427, %r27420, %r27419, %p105;
	selp.b32 	%r27426, %r27421, %r27418, %p105;
	selp.b32 	%r27425, %r27422, %r27417, %p105;
	selp.b32 	%r27424, %r27423, %r27416, %p105;
	add.s32 	%r27415, %r27415, 1;
	setp.lt.u32 	%p106, %r27415, %r1280;
	mov.u16 	%rs403, %rs405;
	@%p106 bra 	$L__BB8_129;
$L__BB8_132:
	and.b16  	%rs237, %rs405, 255;
	setp.ne.s16 	%p107, %rs237, 1;
	@%p107 bra 	$L__BB8_134;
	ld.param.u64 	%rd384, [fused_batch_pir_kernel_transposed_8_param_1];
	cvta.to.global.u64 	%rd125, %rd384;
	ld.global.u32 	%r12048, [%rd125+4376];
	xor.b32  	%r27427, %r27427, %r12048;
$L__BB8_134:
	@%p107 bra 	$L__BB8_136;
	ld.param.u64 	%rd385, [fused_batch_pir_kernel_transposed_8_param_1];
	cvta.to.global.u64 	%rd126, %rd385;
	ld.global.u32 	%r12049, [%rd126+4380];
	xor.b32  	%r27426, %r27426, %r12049;
$L__BB8_136:
	@%p107 bra 	$L__BB8_138;
	ld.param.u64 	%rd386, [fused_batch_pir_kernel_transposed_8_param_1];
	cvta.to.global.u64 	%rd127, %rd386;
	ld.global.u32 	%r12050, [%rd127+4384];
	xor.b32  	%r27425, %r27425, %r12050;
$L__BB8_138:
	@%p107 bra 	$L__BB8_140;
	ld.param.u64 	%rd387, [fused_batch_pir_kernel_transposed_8_param_1];
	cvta.to.global.u64 	%rd128, %rd387;
	ld.global.u32 	%r12051, [%rd128+4388];
	xor.b32  	%r27424, %r27424, %r12051;
$L__BB8_140:
	ld.param.u32 	%r26411, [fused_batch_pir_kernel_transposed_8_param_4];
	mov.u32 	%r12053, %ctaid.x;
	shl.b32 	%r12054, %r12053, 11;
	mov.u32 	%r12055, %tid.x;
	and.b32  	%r12056, %r12055, 31;
	or.b32  	%r12057, %r12054, %r12056;
	shl.b32 	%r12058, %r12055, 3;
	and.b32  	%r12059, %r12058, 7936;
	add.s32 	%r12060, %r27217, %r12059;
	add.s32 	%r12061, %r12057, %r12060;
	setp.ge.s32 	%p111, %r12061, %r26411;
	mov.b32 	%r27448, 0;
	mov.u32 	%r27449, %r27448;
	mov.u32 	%r27450, %r27448;
	mov.u32 	%r27451, %r27448;
	@%p111 bra 	$L__BB8_154;
	ld.param.u64 	%rd388, [fused_batch_pir_kernel_transposed_8_param_1];
	cvta.to.global.u64 	%rd129, %rd388;
	ld.global.u8 	%rs241, [%rd129+4409];
	max.u16 	%rs242, %rs241, 11;
	cvt.u32.u16 	%r12062, %rs242;
	add.s32 	%r27439, %r12062, -11;
	ld.shared.u32 	%r27451, [s_mem+98868];
	ld.shared.v2.u32 	{%r27450, %r27449}, [s_mem+98872];
	ld.shared.u32 	%r27448, [s_mem+98880];
	ld.shared.u8 	%rs408, [s_mem+98884];
	cvt.u32.u16 	%r1335, %rs241;
	setp.ge.u32 	%p112, %r27439, %r1335;
	@%p112 bra 	$L__BB8_146;
	mov.u16 	%rs406, %rs408;
$L__BB8_143:
	ld.const.u32 	%r12063, [CHACHA_CONSTANTS];
	add.s32 	%r12064, %r12063, %r27451;
	shf.l.wrap.b32 	%r12065, %r12064, %r12064, 16;
	add.s32 	%r12066, %r27451, %r12065;
	xor.b32  	%r12067, %r27451, %r12066;
	shf.l.wrap.b32 	%r12068, %r12067, %r12067, 12;
	add.s32 	%r12069, %r12064, %r12068;
	xor.b32  	%r12070, %r12065, %r12069;
	shf.l.wrap.b32 	%r12071, %r12070, %r12070, 8;
	add.s32 	%r12072, %r12066, %r12071;
	xor.b32  	%r12073, %r12068, %r12072;
	shf.l.wrap.b32 	%r12074, %r12073, %r12073, 7;
	ld.const.u32 	%r12075, [CHACHA_CONSTANTS+4];
	add.s32 	%r12076, %r12075, %r27450;
	shf.l.wrap.b32 	%r12077, %r12076, %r12076, 16;
	add.s32 	%r12078, %r27450, %r12077;
	xor.b32  	%r12079, %r27450, %r12078;
	shf.l.wrap.b32 	%r12080, %r12079, %r12079, 12;
	add.s32 	%r12081, %r12076, %r12080;
	xor.b32  	%r12082, %r12077, %r12081;
	shf.l.wrap.b32 	%r12083, %r12082, %r12082, 8;
	add.s32 	%r12084, %r12078, %r12083;
	xor.b32  	%r12085, %r12080, %r12084;
	shf.l.wrap.b32 	%r12086, %r12085, %r12085, 7;
	ld.const.u32 	%r12087, [CHACHA_CONSTANTS+8];
	add.s32 	%r12088, %r12087, %r27449;
	shf.l.wrap.b32 	%r12089, %r12088, %r12088, 16;
	add.s32 	%r12090, %r27449, %r12089;
	xor.b32  	%r12091, %r27449, %r12090;
	shf.l.wrap.b32 	%r12092, %r12091, %r12091, 12;
	add.s32 	%r12093, %r12088, %r12092;
	xor.b32  	%r12094, %r12089, %r12093;
	shf.l.wrap.b32 	%r12095, %r12094, %r12094, 8;
	add.s32 	%r12096, %r12090, %r12095;
	xor.b32  	%r12097, %r12092, %r12096;
	shf.l.wrap.b32 	%r12098, %r12097, %r12097, 7;
	ld.const.u32 	%r12099, [CHACHA_CONSTANTS+12];
	add.s32 	%r12100, %r12099, %r27448;
	shf.l.wrap.b32 	%r12101, %r12100, %r12100, 16;
	add.s32 	%r12102, %r27448, %r12101;
	xor.b32  	%r12103, %r27448, %r12102;
	shf.l.wrap.b32 	%r12104, %r12103, %r12103, 12;
	add.s32 	%r12105, %r12100, %r12104;
	xor.b32  	%r12106, %r12101, %r12105;
	shf.l.wrap.b32 	%r12107, %r12106, %r12106, 8;
	add.s32 	%r12108, %r12102, %r12107;
	xor.b32  	%r12109, %r12104, %r12108;
	shf.l.wrap.b32 	%r12110, %r12109, %r12109, 7;
	add.s32 	%r12111, %r12069, %r12086;
	xor.b32  	%r12112, %r12107, %r12111;
	shf.l.wrap.b32 	%r12113, %r12112, %r12112, 16;
	add.s32 	%r12114, %r12096, %r12113;
	xor.b32  	%r12115, %r12086, %r12114;
	shf.l.wrap.b32 	%r12116, %r12115, %r12115, 12;
	add.s32 	%r12117, %r12111, %r12116;
	xor.b32  	%r12118, %r12113, %r12117;
	shf.l.wrap.b32 	%r12119, %r12118, %r12118, 8;
	add.s32 	%r12120, %r12114, %r12119;
	xor.b32  	%r12121, %r12116, %r12120;
	shf.l.wrap.b32 	%r12122, %r12121, %r12121, 7;
	add.s32 	%r12123, %r12081, %r12098;
	xor.b32  	%r12124, %r12071, %r12123;
	shf.l.wrap.b32 	%r12125, %r12124, %r12124, 16;
	add.s32 	%r12126, %r12108, %r12125;
	xor.b32  	%r12127, %r12098, %r12126;
	shf.l.wrap.b32 	%r12128, %r12127, %r12127, 12;
	add.s32 	%r12129, %r12123, %r12128;
	xor.b32  	%r12130, %r12125, %r12129;
	shf.l.wrap.b32 	%r12131, %r12130, %r12130, 8;
	add.s32 	%r12132, %r12126, %r12131;
	xor.b32  	%r12133, %r12128, %r12132;
	shf.l.wrap.b32 	%r12134, %r12133, %r12133, 7;
	add.s32 	%r12135, %r12093, %r12110;
	xor.b32  	%r12136, %r12083, %r12135;
	shf.l.wrap.b32 	%r12137, %r12136, %r12136, 16;
	add.s32 	%r12138, %r12072, %r12137;
	xor.b32  	%r12139, %r12110, %r12138;
	shf.l.wrap.b32 	%r12140, %r12139, %r12139, 12;
	add.s32 	%r12141, %r12135, %r12140;
	xor.b32  	%r12142, %r12137, %r12141;
	shf.l.wrap.b32 	%r12143, %r12142, %r12142, 8;
	add.s32 	%r12144, %r12138, %r12143;
	xor.b32  	%r12145, %r12140, %r12144;
	shf.l.wrap.b32 	%r12146, %r12145, %r12145, 7;
	add.s32 	%r12147, %r12105, %r12074;
	xor.b32  	%r12148, %r12095, %r12147;
	shf.l.wrap.b32 	%r12149, %r12148, %r12148, 16;
	add.s32 	%r12150, %r12084, %r12149;
	xor.b32  	%r12151, %r12074, %r12150;
	shf.l.wrap.b32 	%r12152, %r12151, %r12151, 12;
	add.s32 	%r12153, %r12147, %r12152;
	xor.b32  	%r12154, %r12149, %r12153;
	shf.l.wrap.b32 	%r12155, %r12154, %r12154, 8;
	add.s32 	%r12156, %r12150, %r12155;
	xor.b32  	%r12157, %r12152, %r12156;
	shf.l.wrap.b32 	%r12158, %r12157, %r12157, 7;
	add.s32 	%r12159, %r12117, %r12158;
	xor.b32  	%r12160, %r12131, %r12159;
	shf.l.wrap.b32 	%r12161, %r12160, %r12160, 16;
	add.s32 	%r12162, %r12144, %r12161;
	xor.b32  	%r12163, %r12158, %r12162;
	shf.l.wrap.b32 	%r12164, %r12163, %r12163, 12;
	add.s32 	%r12165, %r12159, %r12164;
	xor.b32  	%r12166, %r12161, %r12165;
	shf.l.wrap.b32 	%r12167, %r12166, %r12166, 8;
	add.s32 	%r12168, %r12162, %r12167;
	xor.b32  	%r12169, %r12164, %r12168;
	shf.l.wrap.b32 	%r12170, %r12169, %r12169, 7;
	add.s32 	%r12171, %r12129, %r12122;
	xor.b32  	%r12172, %r12143, %r12171;
	shf.l.wrap.b32 	%r12173, %r12172, %r12172, 16;
	add.s32 	%r12174, %r12156, %r12173;
	xor.b32  	%r12175, %r12122, %r12174;
	shf.l.wrap.b32 	%r12176, %r12175, %r12175, 12;
	add.s32 	%r12177, %r12171, %r12176;
	xor.b32  	%r12178, %r12173, %r12177;
	shf.l.wrap.b32 	%r12179, %r12178, %r12178, 8;
	add.s32 	%r12180, %r12174, %r12179;
	xor.b32  	%r12181, %r12176, %r12180;
	shf.l.wrap.b32 	%r12182, %r12181, %r12181, 7;
	add.s32 	%r12183, %r12141, %r12134;
	xor.b32  	%r12184, %r12155, %r12183;
	shf.l.wrap.b32 	%r12185, %r12184, %r12184, 16;
	add.s32 	%r12186, %r12120, %r12185;
	xor.b32  	%r12187, %r12134, %r12186;
	shf.l.wrap.b32 	%r12188, %r12187, %r12187, 12;
	add.s32 	%r12189, %r12183, %r12188;
	xor.b32  	%r12190, %r12185, %r12189;
	shf.l.wrap.b32 	%r12191, %r12190, %r12190, 8;
	add.s32 	%r12192, %r12186, %r12191;
	xor.b32  	%r12193, %r12188, %r12192;
	shf.l.wrap.b32 	%r12194, %r12193, %r12193, 7;
	add.s32 	%r12195, %r12153, %r12146;
	xor.b32  	%r12196, %r12119, %r12195;
	shf.l.wrap.b32 	%r12197, %r12196, %r12196, 16;
	add.s32 	%r12198, %r12132, %r12197;
	xor.b32  	%r12199, %r12146, %r12198;
	shf.l.wrap.b32 	%r12200, %r12199, %r12199, 12;
	add.s32 	%r12201, %r12195, %r12200;
	xor.b32  	%r12202, %r12197, %r12201;
	shf.l.wrap.b32 	%r12203, %r12202, %r12202, 8;
	add.s32 	%r12204, %r12198, %r12203;
	xor.b32  	%r12205, %r12200, %r12204;
	shf.l.wrap.b32 	%r12206, %r12205, %r12205, 7;
	add.s32 	%r12207, %r12165, %r12182;
	xor.b32  	%r12208, %r12203, %r12207;
	shf.l.wrap.b32 	%r12209, %r12208, %r12208, 16;
	add.s32 	%r12210, %r12192, %r12209;
	xor.b32  	%r12211, %r12182, %r12210;
	shf.l.wrap.b32 	%r12212, %r12211, %r12211, 12;
	add.s32 	%r12213, %r12207, %r12212;
	xor.b32  	%r12214, %r12209, %r12213;
	shf.l.wrap.b32 	%r12215, %r12214, %r12214, 8;
	add.s32 	%r12216, %r12210, %r12215;
	xor.b32  	%r12217, %r12212, %r12216;
	shf.l.wrap.b32 	%r12218, %r12217, %r12217, 7;
	add.s32 	%r12219, %r12177, %r12194;
	xor.b32  	%r12220, %r12167, %r12219;
	shf.l.wrap.b32 	%r12221, %r12220, %r12220, 16;
	add.s32 	%r12222, %r12204, %r12221;
	xor.b32  	%r12223, %r12194, %r12222;
	shf.l.wrap.b32 	%r12224, %r12223, %r12223, 12;
	add.s32 	%r12225, %r12219, %r12224;
	xor.b32  	%r12226, %r12221, %r12225;
	shf.l.wrap.b32 	%r12227, %r12226, %r12226, 8;
	add.s32 	%r12228, %r12222, %r12227;
	xor.b32  	%r12229, %r12224, %r12228;
	shf.l.wrap.b32 	%r12230, %r12229, %r12229, 7;
	add.s32 	%r12231, %r12189, %r12206;
	xor.b32  	%r12232, %r12179, %r12231;
	shf.l.wrap.b32 	%r12233, %r12232, %r12232, 16;
	add.s32 	%r12234, %r12168, %r12233;
	xor.b32  	%r12235, %r12206, %r12234;
	shf.l.wrap.b32 	%r12236, %r12235, %r12235, 12;
	add.s32 	%r12237, %r12231, %r12236;
	xor.b32  	%r12238, %r12233, %r12237;
	shf.l.wrap.b32 	%r12239, %r12238, %r12238, 8;
	add.s32 	%r12240, %r12234, %r12239;
	xor.b32  	%r12241, %r12236, %r12240;
	shf.l.wrap.b32 	%r12242, %r12241, %r12241, 7;
	add.s32 	%r12243, %r12201, %r12170;
	xor.b32  	%r12244, %r12191, %r12243;
	shf.l.wrap.b32 	%r12245, %r12244, %r12244, 16;
	add.s32 	%r12246, %r12180, %r12245;
	xor.b32  	%r12247, %r12170, %r12246;
	shf.l.wrap.b32 	%r12248, %r12247, %r12247, 12;
	add.s32 	%r12249, %r12243, %r12248;
	xor.b32  	%r12250, %r12245, %r12249;
	shf.l.wrap.b32 	%r12251, %r12250, %r12250, 8;
	add.s32 	%r12252, %r12246, %r12251;
	xor.b32  	%r12253, %r12248, %r12252;
	shf.l.wrap.b32 	%r12254, %r12253, %r12253, 7;
	add.s32 	%r12255, %r12213, %r12254;
	xor.b32  	%r12256, %r12227, %r12255;
	shf.l.wrap.b32 	%r12257, %r12256, %r12256, 16;
	add.s32 	%r12258, %r12240, %r12257;
	xor.b32  	%r12259, %r12254, %r12258;
	shf.l.wrap.b32 	%r12260, %r12259, %r12259, 12;
	add.s32 	%r12261, %r12255, %r12260;
	xor.b32  	%r12262, %r12257, %r12261;
	shf.l.wrap.b32 	%r12263, %r12262, %r12262, 8;
	add.s32 	%r12264, %r12258, %r12263;
	xor.b32  	%r12265, %r12260, %r12264;
	shf.l.wrap.b32 	%r12266, %r12265, %r12265, 7;
	add.s32 	%r12267, %r12225, %r12218;
	xor.b32  	%r12268, %r12239, %r12267;
	shf.l.wrap.b32 	%r12269, %r12268, %r12268, 16;
	add.s32 	%r12270, %r12252, %r12269;
	xor.b32  	%r12271, %r12218, %r12270;
	shf.l.wrap.b32 	%r12272, %r12271, %r12271, 12;
	add.s32 	%r12273, %r12267, %r12272;
	xor.b32  	%r12274, %r12269, %r12273;
	shf.l.wrap.b32 	%r12275, %r12274, %r12274, 8;
	add.s32 	%r12276, %r12270, %r12275;
	xor.b32  	%r12277, %r12272, %r12276;
	shf.l.wrap.b32 	%r12278, %r12277, %r12277, 7;
	add.s32 	%r12279, %r12237, %r12230;
	xor.b32  	%r12280, %r12251, %r12279;
	shf.l.wrap.b32 	%r12281, %r12280, %r12280, 16;
	add.s32 	%r12282, %r12216, %r12281;
	xor.b32  	%r12283, %r12230, %r12282;
	shf.l.wrap.b32 	%r12284, %r12283, %r12283, 12;
	add.s32 	%r12285, %r12279, %r12284;
	xor.b32  	%r12286, %r12281, %r12285;
	shf.l.wrap.b32 	%r12287, %r12286, %r12286, 8;
	add.s32 	%r12288, %r12282, %r12287;
	xor.b32  	%r12289, %r12284, %r12288;
	shf.l.wrap.b32 	%r12290, %r12289, %r12289, 7;
	add.s32 	%r12291, %r12249, %r12242;
	xor.b32  	%r12292, %r12215, %r12291;
	shf.l.wrap.b32 	%r12293, %r12292, %r12292, 16;
	add.s32 	%r12294, %r12228, %r12293;
	xor.b32  	%r12295, %r12242, %r12294;
	shf.l.wrap.b32 	%r12296, %r12295, %r12295, 12;
	add.s32 	%r12297, %r12291, %r12296;
	xor.b32  	%r12298, %r12293, %r12297;
	shf.l.wrap.b32 	%r12299, %r12298, %r12298, 8;
	add.s32 	%r12300, %r12294, %r12299;
	xor.b32  	%r12301, %r12296, %r12300;
	shf.l.wrap.b32 	%r12302, %r12301, %r12301, 7;
	add.s32 	%r12303, %r12261, %r12278;
	xor.b32  	%r12304, %r12299, %r12303;
	shf.l.wrap.b32 	%r12305, %r12304, %r12304, 16;
	add.s32 	%r12306, %r12288, %r12305;
	xor.b32  	%r12307, %r12278, %r12306;
	shf.l.wrap.b32 	%r12308, %r12307, %r12307, 12;
	add.s32 	%r12309, %r12303, %r12308;
	xor.b32  	%r12310, %r12305, %r12309;
	shf.l.wrap.b32 	%r12311, %r12310, %r12310, 8;
	add.s32 	%r12312, %r12306, %r12311;
	xor.b32  	%r12313, %r12308, %r12312;
	shf.l.wrap.b32 	%r12314, %r12313, %r12313, 7;
	add.s32 	%r12315, %r12273, %r12290;
	xor.b32  	%r12316, %r12263, %r12315;
	shf.l.wrap.b32 	%r12317, %r12316, %r12316, 16;
	add.s32 	%r12318, %r12300, %r12317;
	xor.b32  	%r12319, %r12290, %r12318;
	shf.l.wrap.b32 	%r12320, %r12319, %r12319, 12;
	add.s32 	%r12321, %r12315, %r12320;
	xor.b32  	%r12322, %r12317, %r12321;
	shf.l.wrap.b32 	%r12323, %r12322, %r12322, 8;
	add.s32 	%r12324, %r12318, %r12323;
	xor.b32  	%r12325, %r12320, %r12324;
	shf.l.wrap.b32 	%r12326, %r12325, %r12325, 7;
	add.s32 	%r12327, %r12285, %r12302;
	xor.b32  	%r12328, %r12275, %r12327;
	shf.l.wrap.b32 	%r12329, %r12328, %r12328, 16;
	add.s32 	%r12330, %r12264, %r12329;
	xor.b32  	%r12331, %r12302, %r12330;
	shf.l.wrap.b32 	%r12332, %r12331, %r12331, 12;
	add.s32 	%r12333, %r12327, %r12332;
	xor.b32  	%r12334, %r12329, %r12333;
	shf.l.wrap.b32 	%r12335, %r12334, %r12334, 8;
	add.s32 	%r12336, %r12330, %r12335;
	xor.b32  	%r12337, %r12332, %r12336;
	shf.l.wrap.b32 	%r12338, %r12337, %r12337, 7;
	add.s32 	%r12339, %r12297, %r12266;
	xor.b32  	%r12340, %r12287, %r12339;
	shf.l.wrap.b32 	%r12341, %r12340, %r12340, 16;
	add.s32 	%r12342, %r12276, %r12341;
	xor.b32  	%r12343, %r12266, %r12342;
	shf.l.wrap.b32 	%r12344, %r12343, %r12343, 12;
	add.s32 	%r12345, %r12339, %r12344;
	xor.b32  	%r12346, %r12341, %r12345;
	shf.l.wrap.b32 	%r12347, %r12346, %r12346, 8;
	add.s32 	%r12348, %r12342, %r12347;
	xor.b32  	%r12349, %r12344, %r12348;
	shf.l.wrap.b32 	%r12350, %r12349, %r12349, 7;
	add.s32 	%r12351, %r12309, %r12350;
	xor.b32  	%r12352, %r12323, %r12351;
	shf.l.wrap.b32 	%r12353, %r12352, %r12352, 16;
	add.s32 	%r12354, %r12336, %r12353;
	xor.b32  	%r12355, %r12350, %r12354;
	shf.l.wrap.b32 	%r12356, %r12355, %r12355, 12;
	add.s32 	%r12357, %r12351, %r12356;
	xor.b32  	%r12358, %r12353, %r12357;
	shf.l.wrap.b32 	%r12359, %r12358, %r12358, 8;
	add.s32 	%r12360, %r12354, %r12359;
	xor.b32  	%r12361, %r12356, %r12360;
	shf.l.wrap.b32 	%r12362, %r12361, %r12361, 7;
	add.s32 	%r12363, %r12321, %r12314;
	xor.b32  	%r12364, %r12335, %r12363;
	shf.l.wrap.b32 	%r12365, %r12364, %r12364, 16;
	add.s32 	%r12366, %r12348, %r12365;
	xor.b32  	%r12367, %r12314, %r12366;
	shf.l.wrap.b32 	%r12368, %r12367, %r12367, 12;
	add.s32 	%r12369, %r12363, %r12368;
	xor.b32  	%r12370, %r12365, %r12369;
	shf.l.wrap.b32 	%r12371, %r12370, %r12370, 8;
	add.s32 	%r12372, %r12366, %r12371;
	xor.b32  	%r12373, %r12368, %r12372;
	shf.l.wrap.b32 	%r12374, %r12373, %r12373, 7;
	add.s32 	%r12375, %r12333, %r12326;
	xor.b32  	%r12376, %r12347, %r12375;
	shf.l.wrap.b32 	%r12377, %r12376, %r12376, 16;
	add.s32 	%r12378, %r12312, %r12377;
	xor.b32  	%r12379, %r12326, %r12378;
	shf.l.wrap.b32 	%r12380, %r12379, %r12379, 12;
	add.s32 	%r12381, %r12375, %r12380;
	xor.b32  	%r12382, %r12377, %r12381;
	shf.l.wrap.b32 	%r12383, %r12382, %r12382, 8;
	add.s32 	%r12384, %r12378, %r12383;
	xor.b32  	%r12385, %r12380, %r12384;
	shf.l.wrap.b32 	%r12386, %r12385, %r12385, 7;
	add.s32 	%r12387, %r12345, %r12338;
	xor.b32  	%r12388, %r12311, %r12387;
	shf.l.wrap.b32 	%r12389, %r12388, %r12388, 16;
	add.s32 	%r12390, %r12324, %r12389;
	xor.b32  	%r12391, %r12338, %r12390;
	shf.l.wrap.b32 	%r12392, %r12391, %r12391, 12;
	add.s32 	%r12393, %r12387, %r12392;
	xor.b32  	%r12394, %r12389, %r12393;
	shf.l.wrap.b32 	%r12395, %r12394, %r12394, 8;
	add.s32 	%r12396, %r12390, %r12395;
	xor.b32  	%r12397, %r12392, %r12396;
	shf.l.wrap.b32 	%r12398, %r12397, %r12397, 7;
	add.s32 	%r12399, %r12357, %r12374;
	xor.b32  	%r12400, %r12395, %r12399;
	shf.l.wrap.b32 	%r12401, %r12400, %r12400, 16;
	add.s32 	%r12402, %r12384, %r12401;
	xor.b32  	%r12403, %r12374, %r12402;
	shf.l.wrap.b32 	%r12404, %r12403, %r12403, 12;
	add.s32 	%r12405, %r12399, %r12404;
	xor.b32  	%r12406, %r12401, %r12405;
	shf.l.wrap.b32 	%r12407, %r12406, %r12406, 8;
	add.s32 	%r12408, %r12402, %r12407;
	xor.b32  	%r12409, %r12404, %r12408;
	shf.l.wrap.b32 	%r12410, %r12409, %r12409, 7;
	add.s32 	%r12411, %r12369, %r12386;
	xor.b32  	%r12412, %r12359, %r12411;
	shf.l.wrap.b32 	%r12413, %r12412, %r12412, 16;
	add.s32 	%r12414, %r12396, %r12413;
	xor.b32  	%r12415, %r12386, %r12414;
	shf.l.wrap.b32 	%r12416, %r12415, %r12415, 12;
	add.s32 	%r12417, %r12411, %r12416;
	xor.b32  	%r12418, %r12413, %r12417;
	shf.l.wrap.b32 	%r12419, %r12418, %r12418, 8;
	add.s32 	%r12420, %r12414, %r12419;
	xor.b32  	%r12421, %r12416, %r12420;
	shf.l.wrap.b32 	%r12422, %r12421, %r12421, 7;
	add.s32 	%r12423, %r12381, %r12398;
	xor.b32  	%r12424, %r12371, %r12423;
	shf.l.wrap.b32 	%r12425, %r12424, %r12424, 16;
	add.s32 	%r12426, %r12360, %r12425;
	xor.b32  	%r12427, %r12398, %r12426;
	shf.l.wrap.b32 	%r12428, %r12427, %r12427, 12;
	add.s32 	%r12429, %r12423, %r12428;
	xor.b32  	%r12430, %r12425, %r12429;
	shf.l.wrap.b32 	%r12431, %r12430, %r12430, 8;
	add.s32 	%r12432, %r12426, %r12431;
	xor.b32  	%r12433, %r12428, %r12432;
	shf.l.wrap.b32 	%r12434, %r12433, %r12433, 7;
	add.s32 	%r12435, %r12393, %r12362;
	xor.b32  	%r12436, %r12383, %r12435;
	shf.l.wrap.b32 	%r12437, %r12436, %r12436, 16;
	add.s32 	%r12438, %r12372, %r12437;
	xor.b32  	%r12439, %r12362, %r12438;
	shf.l.wrap.b32 	%r12440, %r12439, %r12439, 12;
	add.s32 	%r12441, %r12435, %r12440;
	xor.b32  	%r12442, %r12437, %r12441;
	shf.l.wrap.b32 	%r12443, %r12442, %r12442, 8;
	add.s32 	%r12444, %r12438, %r12443;
	xor.b32  	%r12445, %r12440, %r12444;
	shf.l.wrap.b32 	%r12446, %r12445, %r12445, 7;
	add.s32 	%r27443, %r12063, %r12405;
	add.s32 	%r27442, %r12075, %r12417;
	add.s32 	%r27441, %r12087, %r12429;
	add.s32 	%r27440, %r12099, %r12441;
	add.s32 	%r27444, %r27451, %r12446;
	add.s32 	%r27445, %r27450, %r12410;
	add.s32 	%r27446, %r27449, %r12422;
	add.s32 	%r27447, %r27448, %r12434;
	xor.b32  	%r12447, %r12064, 1;
	shf.l.wrap.b32 	%r12448, %r12064, %r12447, 16;
	add.s32 	%r12449, %r27451, %r12448;
	xor.b32  	%r12450, %r27451, %r12449;
	shf.l.wrap.b32 	%r12451, %r12450, %r12450, 12;
	add.s32 	%r12452, %r12064, %r12451;
	xor.b32  	%r12453, %r12448, %r12452;
	shf.l.wrap.b32 	%r12454, %r12453, %r12453, 8;
	add.s32 	%r12455, %r12449, %r12454;
	xor.b32  	%r12456, %r12451, %r12455;
	shf.l.wrap.b32 	%r12457, %r12456, %r12456, 7;
	add.s32 	%r12458, %r12452, %r12086;
	xor.b32  	%r12459, %r12107, %r12458;
	shf.l.wrap.b32 	%r12460, %r12459, %r12459, 16;
	add.s32 	%r12461, %r12096, %r12460;
	xor.b32  	%r12462, %r12086, %r12461;
	shf.l.wrap.b32 	%r12463, %r12462, %r12462, 12;
	add.s32 	%r12464, %r12458, %r12463;
	xor.b32  	%r12465, %r12460, %r12464;
	shf.l.wrap.b32 	%r12466, %r12465, %r12465, 8;
	add.s32 	%r12467, %r12461, %r12466;
	xor.b32  	%r12468, %r12463, %r12467;
	shf.l.wrap.b32 	%r12469, %r12468, %r12468, 7;
	xor.b32  	%r12470, %r12454, %r12123;
	shf.l.wrap.b32 	%r12471, %r12470, %r12470, 16;
	add.s32 	%r12472, %r12108, %r12471;
	xor.b32  	%r12473, %r12098, %r12472;
	shf.l.wrap.b32 	%r12474, %r12473, %r12473, 12;
	add.s32 	%r12475, %r12123, %r12474;
	xor.b32  	%r12476, %r12471, %r12475;
	shf.l.wrap.b32 	%r12477, %r12476, %r12476, 8;
	add.s32 	%r12478, %r12472, %r12477;
	xor.b32  	%r12479, %r12474, %r12478;
	shf.l.wrap.b32 	%r12480, %r12479, %r12479, 7;
	add.s32 	%r12481, %r12455, %r12137;
	xor.b32  	%r12482, %r12110, %r12481;
	shf.l.wrap.b32 	%r12483, %r12482, %r12482, 12;
	add.s32 	%r12484, %r12135, %r12483;
	xor.b32  	%r12485, %r12137, %r12484;
	shf.l.wrap.b32 	%r12486, %r12485, %r12485, 8;
	add.s32 	%r12487, %r12481, %r12486;
	xor.b32  	%r12488, %r12483, %r12487;
	shf.l.wrap.b32 	%r12489, %r12488, %r12488, 7;
	add.s32 	%r12490, %r12105, %r12457;
	xor.b32  	%r12491, %r12095, %r12490;
	shf.l.wrap.b32 	%r12492, %r12491, %r12491, 16;
	add.s32 	%r12493, %r12084, %r12492;
	xor.b32  	%r12494, %r12457, %r12493;
	shf.l.wrap.b32 	%r12495, %r12494, %r12494, 12;
	add.s32 	%r12496, %r12490, %r12495;
	xor.b32  	%r12497, %r12492, %r12496;
	shf.l.wrap.b32 	%r12498, %r12497, %r12497, 8;
	add.s32 	%r12499, %r12493, %r12498;
	xor.b32  	%r12500, %r12495, %r12499;
	shf.l.wrap.b32 	%r12501, %r12500, %r12500, 7;
	add.s32 	%r12502, %r12464, %r12501;
	xor.b32  	%r12503, %r12477, %r12502;
	shf.l.wrap.b32 	%r12504, %r12503, %r12503, 16;
	add.s32 	%r12505, %r12487, %r12504;
	xor.b32  	%r12506, %r12501, %r12505;
	shf.l.wrap.b32 	%r12507, %r12506, %r12506, 12;
	add.s32 	%r12508, %r12502, %r12507;
	xor.b32  	%r12509, %r12504, %r12508;
	shf.l.wrap.b32 	%r12510, %r12509, %r12509, 8;
	add.s32 	%r12511, %r12505, %r12510;
	xor.b32  	%r12512, %r12507, %r12511;
	shf.l.wrap.b32 	%r12513, %r12512, %r12512, 7;
	add.s32 	%r12514, %r12475, %r12469;
	xor.b32  	%r12515, %r12486, %r12514;
	shf.l.wrap.b32 	%r12516, %r12515, %r12515, 16;
	add.s32 	%r12517, %r12499, %r12516;
	xor.b32  	%r12518, %r12469, %r12517;
	shf.l.wrap.b32 	%r12519, %r12518, %r12518, 12;
	add.s32 	%r12520, %r12514, %r12519;
	xor.b32  	%r12521, %r12516, %r12520;
	shf.l.wrap.b32 	%r12522, %r12521, %r12521, 8;
	add.s32 	%r12523, %r12517, %r12522;
	xor.b32  	%r12524, %r12519, %r12523;
	shf.l.wrap.b32 	%r12525, %r12524, %r12524, 7;
	add.s32 	%r12526, %r12484, %r12480;
	xor.b32  	%r12527, %r12498, %r12526;
	shf.l.wrap.b32 	%r12528, %r12527, %r12527, 16;
	add.s32 	%r12529, %r12467, %r12528;
	xor.b32  	%r12530, %r12480, %r12529;
	shf.l.wrap.b32 	%r12531, %r12530, %r12530, 12;
	add.s32 	%r12532, %r12526, %r12531;
	xor.b32  	%r12533, %r12528, %r12532;
	shf.l.wrap.b32 	%r12534, %r12533, %r12533, 8;
	add.s32 	%r12535, %r12529, %r12534;
	xor.b32  	%r12536, %r12531, %r12535;
	shf.l.wrap.b32 	%r12537, %r12536, %r12536, 7;
	add.s32 	%r12538, %r12496, %r12489;
	xor.b32  	%r12539, %r12466, %r12538;
	shf.l.wrap.b32 	%r12540, %r12539, %r12539, 16;
	add.s32 	%r12541, %r12478, %r12540;
	xor.b32  	%r12542, %r12489, %r12541;
	shf.l.wrap.b32 	%r12543, %r12542, %r12542, 12;
	add.s32 	%r12544, %r12538, %r12543;
	xor.b32  	%r12545, %r12540, %r12544;
	shf.l.wrap.b32 	%r12546, %r12545, %r12545, 8;
	add.s32 	%r12547, %r12541, %r12546;
	xor.b32  	%r12548, %r12543, %r12547;
	shf.l.wrap.b32 	%r12549, %r12548, %r12548, 7;
	add.s32 	%r12550, %r12508, %r12525;
	xor.b32  	%r12551, %r12546, %r12550;
	shf.l.wrap.b32 	%r12552, %r12551, %r12551, 16;
	add.s32 	%r12553, %r12535, %r12552;
	xor.b32  	%r12554, %r12525, %r12553;
	shf.l.wrap.b32 	%r12555, %r12554, %r12554, 12;
	add.s32 	%r12556, %r12550, %r12555;
	xor.b32  	%r12557, %r12552, %r12556;
	shf.l.wrap.b32 	%r12558, %r12557, %r12557, 8;
	add.s32 	%r12559, %r12553, %r12558;
	xor.b32  	%r12560, %r12555, %r12559;
	shf.l.wrap.b32 	%r12561, %r12560, %r12560, 7;
	add.s32 	%r12562, %r12520, %r12537;
	xor.b32  	%r12563, %r12510, %r12562;
	shf.l.wrap.b32 	%r12564, %r12563, %r12563, 16;
	add.s32 	%r12565, %r12547, %r12564;
	xor.b32  	%r12566, %r12537, %r12565;
	shf.l.wrap.b32 	%r12567, %r12566, %r12566, 12;
	add.s32 	%r12568, %r12562, %r12567;
	xor.b32  	%r12569, %r12564, %r12568;
	shf.l.wrap.b32 	%r12570, %r12569, %r12569, 8;
	add.s32 	%r12571, %r12565, %r12570;
	xor.b32  	%r12572, %r12567, %r12571;
	shf.l.wrap.b32 	%r12573, %r12572, %r12572, 7;
	add.s32 	%r12574, %r12532, %r12549;
	xor.b32  	%r12575, %r12522, %r12574;
	shf.l.wrap.b32 	%r12576, %r12575, %r12575, 16;
	add.s32 	%r12577, %r12511, %r12576;
	xor.b32  	%r12578, %r12549, %r12577;
	shf.l.wrap.b32 	%r12579, %r12578, %r12578, 12;
	add.s32 	%r12580, %r12574, %r12579;
	xor.b32  	%r12581, %r12576, %r12580;
	shf.l.wrap.b32 	%r12582, %r12581, %r12581, 8;
	add.s32 	%r12583, %r12577, %r12582;
	xor.b32  	%r12584, %r12579, %r12583;
	shf.l.wrap.b32 	%r12585, %r12584, %r12584, 7;
	add.s32 	%r12586, %r12544, %r12513;
	xor.b32  	%r12587, %r12534, %r12586;
	shf.l.wrap.b32 	%r12588, %r12587, %r12587, 16;
	add.s32 	%r12589, %r12523, %r12588;
	xor.b32  	%r12590, %r12513, %r12589;
	shf.l.wrap.b32 	%r12591, %r12590, %r12590, 12;
	add.s32 	%r12592, %r12586, %r12591;
	xor.b32  	%r12593, %r12588, %r12592;
	shf.l.wrap.b32 	%r12594, %r12593, %r12593, 8;
	add.s32 	%r12595, %r12589, %r12594;
	xor.b32  	%r12596, %r12591, %r12595;
	shf.l.wrap.b32 	%r12597, %r12596, %r12596, 7;
	add.s32 	%r12598, %r12556, %r12597;
	xor.b32  	%r12599, %r12570, %r12598;
	shf.l.wrap.b32 	%r12600, %r12599, %r12599, 16;
	add.s32 	%r12601, %r12583, %r12600;
	xor.b32  	%r12602, %r12597, %r12601;
	shf.l.wrap.b32 	%r12603, %r12602, %r12602, 12;
	add.s32 	%r12604, %r12598, %r12603;
	xor.b32  	%r12605, %r12600, %r12604;
	shf.l.wrap.b32 	%r12606, %r12605, %r12605, 8;
	add.s32 	%r12607, %r12601, %r12606;
	xor.b32  	%r12608, %r12603, %r12607;
	shf.l.wrap.b32 	%r12609, %r12608, %r12608, 7;
	add.s32 	%r12610, %r12568, %r12561;
	xor.b32  	%r12611, %r12582, %r12610;
	shf.l.wrap.b32 	%r12612, %r12611, %r12611, 16;
	add.s32 	%r12613, %r12595, %r12612;
	xor.b32  	%r12614, %r12561, %r12613;
	shf.l.wrap.b32 	%r12615, %r12614, %r12614, 12;
	add.s32 	%r12616, %r12610, %r12615;
	xor.b32  	%r12617, %r12612, %r12616;
	shf.l.wrap.b32 	%r12618, %r12617, %r12617, 8;
	add.s32 	%r12619, %r12613, %r12618;
	xor.b32  	%r12620, %r12615, %r12619;
	shf.l.wrap.b32 	%r12621, %r12620, %r12620, 7;
	add.s32 	%r12622, %r12580, %r12573;
	xor.b32  	%r12623, %r12594, %r12622;
	shf.l.wrap.b32 	%r12624, %r12623, %r12623, 16;
	add.s32 	%r12625, %r12559, %r12624;
	xor.b32  	%r12626, %r12573, %r12625;
	shf.l.wrap.b32 	%r12627, %r12626, %r12626, 12;
	add.s32 	%r12628, %r12622, %r12627;
	xor.b32  	%r12629, %r12624, %r12628;
	shf.l.wrap.b32 	%r12630, %r12629, %r12629, 8;
	add.s32 	%r12631, %r12625, %r12630;
	xor.b32  	%r12632, %r12627, %r12631;
	shf.l.wrap.b32 	%r12633, %r12632, %r12632, 7;
	add.s32 	%r12634, %r12592, %r12585;
	xor.b32  	%r12635, %r12558, %r12634;
	shf.l.wrap.b32 	%r12636, %r12635, %r12635, 16;
	add.s32 	%r12637, %r12571, %r12636;
	xor.b32  	%r12638, %r12585, %r12637;
	shf.l.wrap.b32 	%r12639, %r12638, %r12638, 12;
	add.s32 	%r12640, %r12634, %r12639;
	xor.b32  	%r12641, %r12636, %r12640;
	shf.l.wrap.b32 	%r12642, %r12641, %r12641, 8;
	add.s32 	%r12643, %r12637, %r12642;
	xor.b32  	%r12644, %r12639, %r12643;
	shf.l.wrap.b32 	%r12645, %r12644, %r12644, 7;
	add.s32 	%r12646, %r12604, %r12621;
	xor.b32  	%r12647, %r12642, %r12646;
	shf.l.wrap.b32 	%r12648, %r12647, %r12647, 16;
	add.s32 	%r12649, %r12631, %r12648;
	xor.b32  	%r12650, %r12621, %r12649;
	shf.l.wrap.b32 	%r12651, %r12650, %r12650, 12;
	add.s32 	%r12652, %r12646, %r12651;
	xor.b32  	%r12653, %r12648, %r12652;
	shf.l.wrap.b32 	%r12654, %r12653, %r12653, 8;
	add.s32 	%r12655, %r12649, %r12654;
	xor.b32  	%r12656, %r12651, %r12655;
	shf.l.wrap.b32 	%r12657, %r12656, %r12656, 7;
	add.s32 	%r12658, %r12616, %r12633;
	xor.b32  	%r12659, %r12606, %r12658;
	shf.l.wrap.b32 	%r12660, %r12659, %r12659, 16;
	add.s32 	%r12661, %r12643, %r12660;
	xor.b32  	%r12662, %r12633, %r12661;
	shf.l.wrap.b32 	%r12663, %r12662, %r12662, 12;
	add.s32 	%r12664, %r12658, %r12663;
	xor.b32  	%r12665, %r12660, %r12664;
	shf.l.wrap.b32 	%r12666, %r12665, %r12665, 8;
	add.s32 	%r12667, %r12661, %r12666;
	xor.b32  	%r12668, %r12663, %r12667;
	shf.l.wrap.b32 	%r12669, %r12668, %r12668, 7;
	add.s32 	%r12670, %r12628, %r12645;
	xor.b32  	%r12671, %r12618, %r12670;
	shf.l.wrap.b32 	%r12672, %r12671, %r12671, 16;
	add.s32 	%r12673, %r12607, %r12672;
	xor.b32  	%r12674, %r12645, %r12673;
	shf.l.wrap.b32 	%r12675, %r12674, %r12674, 12;
	add.s32 	%r12676, %r12670, %r12675;
	xor.b32  	%r12677, %r12672, %r12676;
	shf.l.wrap.b32 	%r12678, %r12677, %r12677, 8;
	add.s32 	%r12679, %r12673, %r12678;
	xor.b32  	%r12680, %r12675, %r12679;
	shf.l.wrap.b32 	%r12681, %r12680, %r12680, 7;
	add.s32 	%r12682, %r12640, %r12609;
	xor.b32  	%r12683, %r12630, %r12682;
	shf.l.wrap.b32 	%r12684, %r12683, %r12683, 16;
	add.s32 	%r12685, %r12619, %r12684;
	xor.b32  	%r12686, %r12609, %r12685;
	shf.l.wrap.b32 	%r12687, %r12686, %r12686, 12;
	add.s32 	%r12688, %r12682, %r12687;
	xor.b32  	%r12689, %r12684, %r12688;
	shf.l.wrap.b32 	%r12690, %r12689, %r12689, 8;
	add.s32 	%r12691, %r12685, %r12690;
	xor.b32  	%r12692, %r12687, %r12691;
	shf.l.wrap.b32 	%r12693, %r12692, %r12692, 7;
	add.s32 	%r12694, %r12652, %r12693;
	xor.b32  	%r12695, %r12666, %r12694;
	shf.l.wrap.b32 	%r12696, %r12695, %r12695, 16;
	add.s32 	%r12697, %r12679, %r12696;
	xor.b32  	%r12698, %r12693, %r12697;
	shf.l.wrap.b32 	%r12699, %r12698, %r12698, 12;
	add.s32 	%r12700, %r12694, %r12699;
	xor.b32  	%r12701, %r12696, %r12700;
	shf.l.wrap.b32 	%r12702, %r12701, %r12701, 8;
	add.s32 	%r12703, %r12664, %r12657;
	xor.b32  	%r12704, %r12678, %r12703;
	shf.l.wrap.b32 	%r12705, %r12704, %r12704, 16;
	add.s32 	%r12706, %r12691, %r12705;
	xor.b32  	%r12707, %r12657, %r12706;
	shf.l.wrap.b32 	%r12708, %r12707, %r12707, 12;
	add.s32 	%r12709, %r12703, %r12708;
	xor.b32  	%r12710, %r12705, %r12709;
	shf.l.wrap.b32 	%r12711, %r12710, %r12710, 8;
	add.s32 	%r12712, %r12706, %r12711;
	xor.b32  	%r12713, %r12708, %r12712;
	shf.l.wrap.b32 	%r12714, %r12713, %r12713, 7;
	add.s32 	%r12715, %r12676, %r12669;
	xor.b32  	%r12716, %r12690, %r12715;
	shf.l.wrap.b32 	%r12717, %r12716, %r12716, 16;
	add.s32 	%r12718, %r12655, %r12717;
	xor.b32  	%r12719, %r12669, %r12718;
	shf.l.wrap.b32 	%r12720, %r12719, %r12719, 12;
	add.s32 	%r12721, %r12715, %r12720;
	xor.b32  	%r12722, %r12717, %r12721;
	shf.l.wrap.b32 	%r12723, %r12722, %r12722, 8;
	add.s32 	%r12724, %r12718, %r12723;
	xor.b32  	%r12725, %r12720, %r12724;
	shf.l.wrap.b32 	%r12726, %r12725, %r12725, 7;
	add.s32 	%r12727, %r12688, %r12681;
	xor.b32  	%r12728, %r12654, %r12727;
	shf.l.wrap.b32 	%r12729, %r12728, %r12728, 16;
	add.s32 	%r12730, %r12667, %r12729;
	xor.b32  	%r12731, %r12681, %r12730;
	shf.l.wrap.b32 	%r12732, %r12731, %r12731, 12;
	add.s32 	%r12733, %r12727, %r12732;
	xor.b32  	%r12734, %r12729, %r12733;
	shf.l.wrap.b32 	%r12735, %r12734, %r12734, 8;
	add.s32 	%r12736, %r12730, %r12735;
	add.s32 	%r12737, %r12700, %r12714;
	xor.b32  	%r12738, %r12735, %r12737;
	shf.l.wrap.b32 	%r12739, %r12738, %r12738, 16;
	add.s32 	%r12740, %r12724, %r12739;
	xor.b32  	%r12741, %r12714, %r12740;
	shr.u32 	%r12742, %r12741, 20;
	add.s32 	%r12743, %r12737, %r12742;
	add.s32 	%r12744, %r12709, %r12726;
	xor.b32  	%r12745, %r12702, %r12744;
	shf.l.wrap.b32 	%r12746, %r12745, %r12745, 16;
	add.s32 	%r12747, %r12736, %r12746;
	xor.b32  	%r12748, %r12726, %r12747;
	shr.u32 	%r12749, %r12748, 20;
	add.s32 	%r12750, %r12744, %r12749;
	add.s32 	%r12751, %r12063, %r12743;
	add.s32 	%r12752, %r12075, %r12750;
	not.b32 	%r12753, %r27439;
	add.s32 	%r12754, %r1335, %r12753;
	mov.u32 	%r12755, %ctaid.x;
	shl.b32 	%r12756, %r12755, 11;
	mov.u32 	%r12757, %tid.x;
	and.b32  	%r12758, %r12757, 31;
	or.b32  	%r12759, %r12756, %r12758;
	shl.b32 	%r12760, %r12757, 3;
	and.b32  	%r12761, %r12760, 7936;
	add.s32 	%r12762, %r27217, %r12761;
	add.s32 	%r12763, %r12759, %r12762;
	shr.u32 	%r12764, %r12763, %r12754;
	and.b32  	%r12765, %r12764, 1;
	setp.eq.b32 	%p113, %r12765, 1;
	selp.b32 	%r12766, %r12752, %r12751, %p113;
	cvt.u16.u32 	%rs243, %r12766;
	and.b16  	%rs408, %rs243, 1;
	and.b16  	%rs244, %rs406, 255;
	setp.ne.s16 	%p114, %rs244, 1;
	@%p114 bra 	$L__BB8_145;
	ld.param.u64 	%rd389, [fused_batch_pir_kernel_transposed_8_param_1];
	not.b32 	%r12767, %r27439;
	add.s32 	%r12768, %r1335, %r12767;
	mov.u32 	%r12769, %ctaid.x;
	shl.b32 	%r12770, %r12769, 11;
	mov.u32 	%r12771, %tid.x;
	and.b32  	%r12772, %r12771, 31;
	or.b32  	%r12773, %r12770, %r12772;
	shl.b32 	%r12774, %r12771, 3;
	and.b32  	%r12775, %r12774, 7936;
	add.s32 	%r12776, %r27217, %r12775;
	add.s32 	%r12777, %r12773, %r12776;
	shr.u32 	%r12778, %r12777, %r12768;
	and.b32  	%r12779, %r12778, 1;
	setp.eq.b32 	%p115, %r12779, 1;
	cvt.s64.s32 	%rd130, %r27439;
	cvta.to.global.u64 	%rd131, %rd389;
	mul.wide.s32 	%rd132, %r27439, 16;
	add.s64 	%rd133, %rd131, %rd132;
	ld.global.u32 	%r12780, [%rd133+4412];
	selp.b32 	%r12781, %r27444, %r27443, %p115;
	xor.b32  	%r12782, %r12781, %r12780;
	selp.b32 	%r12783, %r27445, %r27442, %p115;
	selp.b32 	%r27443, %r27443, %r12782, %p115;
	selp.b32 	%r27444, %r12782, %r27444, %p115;
	ld.global.u32 	%r12784, [%rd133+4416];
	xor.b32  	%r12785, %r12783, %r12784;
	selp.b32 	%r12786, %r27446, %r27441, %p115;
	selp.b32 	%r27442, %r27442, %r12785, %p115;
	selp.b32 	%r27445, %r12785, %r27445, %p115;
	ld.global.u32 	%r12787, [%rd133+4420];
	xor.b32  	%r12788, %r12786, %r12787;
	selp.b32 	%r12789, %r27447, %r27440, %p115;
	selp.b32 	%r27441, %r27441, %r12788, %p115;
	selp.b32 	%r27446, %r12788, %r27446, %p115;
	ld.global.u32 	%r12790, [%rd133+4424];
	xor.b32  	%r12791, %r12789, %r12790;
	selp.b64 	%rd134, 445, 420, %p115;
	selp.b32 	%r27440, %r27440, %r12791, %p115;
	selp.b32 	%r27447, %r12791, %r27447, %p115;
	add.s64 	%rd135, %rd134, %rd130;
	add.s64 	%rd136, %rd131, %rd135;
	ld.global.u8 	%rs245, [%rd136+4392];
	xor.b16  	%rs408, %rs245, %rs408;
$L__BB8_145:
	not.b32 	%r12792, %r27439;
	add.s32 	%r12793, %r1335, %r12792;
	mov.u32 	%r12794, %ctaid.x;
	shl.b32 	%r12795, %r12794, 11;
	mov.u32 	%r12796, %tid.x;
	and.b32  	%r12797, %r12796, 31;
	or.b32  	%r12798, %r12795, %r12797;
	shl.b32 	%r12799, %r12796, 3;
	and.b32  	%r12800, %r12799, 7936;
	add.s32 	%r12801, %r27217, %r12800;
	add.s32 	%r12802, %r12798, %r12801;
	shr.u32 	%r12803, %r12802, %r12793;
	and.b32  	%r12804, %r12803, 1;
	setp.eq.b32 	%p116, %r12804, 1;
	selp.b32 	%r27451, %r27444, %r27443, %p116;
	selp.b32 	%r27450, %r27445, %r27442, %p116;
	selp.b32 	%r27449, %r27446, %r27441, %p116;
	selp.b32 	%r27448, %r27447, %r27440, %p116;
	add.s32 	%r27439, %r27439, 1;
	setp.lt.u32 	%p117, %r27439, %r1335;
	mov.u16 	%rs406, %rs408;
	@%p117 bra 	$L__BB8_143;
$L__BB8_146:
	and.b16  	%rs246, %rs408, 255;
	setp.ne.s16 	%p118, %rs246, 1;
	@%p118 bra 	$L__BB8_148;
	ld.param.u64 	%rd390, [fused_batch_pir_kernel_transposed_8_param_1];
	cvta.to.global.u64 	%rd137, %rd390;
	ld.global.u32 	%r12805, [%rd137+4864];
	xor.b32  	%r27451, %r27451, %r12805;
$L__BB8_148:
	@%p118 bra 	$L__BB8_150;
	ld.param.u64 	%rd391, [fused_batch_pir_kernel_transposed_8_param_1];
	cvta.to.global.u64 	%rd138, %rd391;
	ld.global.u32 	%r12806, [%rd138+4868];
	xor.b32  	%r27450, %r27450, %r12806;
$L__BB8_150:
	@%p118 bra 	$L__BB8_152;
	ld.param.u64 	%rd392, [fused_batch_pir_kernel_transposed_8_param_1];
	cvta.to.global.u64 	%rd139, %rd392;
	ld.global.u32 	%r12807, [%rd139+4872];
	xor.b32  	%r27449, %r27449, %r12807;
$L__BB8_152:
	@%p118 bra 	$L__BB8_154;
	ld.param.u64 	%rd393, [fused_batch_pir_kernel_transposed_8_param_1];
	cvta.to.global.u64 	%rd140, %rd393;
	ld.global.u32 	%r12808, [%rd140+4876];
	xor.b32  	%r27448, %r27448, %r12808;
$L__BB8_154:
	ld.param.u32 	%r26412, [fused_batch_pir_kernel_transposed_8_param_4];
	mov.u32 	%r12810, %ctaid.x;
	shl.b32 	%r12811, %r12810, 11;
	mov.u32 	%r12812, %tid.x;
	and.b32  	%r12813, %r12812, 31;
	or.b32  	%r12814, %r12811, %r12813;
	shl.b32 	%r12815, %r12812, 3;
	and.b32  	%r12816, %r12815, 7936;
	add.s32 	%r12817, %r27217, %r12816;
	add.s32 	%r12818, %r12814, %r12817;
	setp.ge.s32 	%p122, %r12818, %r26412;
	mov.b32 	%r27472, 0;
	mov.u32 	%r27473, %r27472;
	mov.u32 	%r27474, %r27472;
	mov.u32 	%r27475, %r27472;
	@%p122 bra 	$L__BB8_168;
	ld.param.u64 	%rd394, [fused_batch_pir_kernel_transposed_8_param_1];
	cvta.to.global.u64 	%rd141, %rd394;
	ld.global.u8 	%rs250, [%rd141+4897];
	max.u16 	%rs251, %rs250, 11;
	cvt.u32.u16 	%r12819, %rs251;
	add.s32 	%r27463, %r12819, -11;
	ld.shared.v2.u32 	{%r27475, %r27474}, [s_mem+98888];
	ld.shared.v2.u32 	{%r27473, %r27472}, [s_mem+98896];
	ld.shared.u8 	%rs411, [s_mem+98904];
	cvt.u32.u16 	%r1390, %rs250;
	setp.ge.u32 	%p123, %r27463, %r1390;
	@%p123 bra 	$L__BB8_160;
	mov.u16 	%rs409, %rs411;
$L__BB8_157:
	ld.const.u32 	%r12820, [CHACHA_CONSTANTS];
	add.s32 	%r12821, %r12820, %r27475;
	shf.l.wrap.b32 	%r12822, %r12821, %r12821, 16;
	add.s32 	%r12823, %r27475, %r12822;
	xor.b32  	%r12824, %r27475, %r12823;
	shf.l.wrap.b32 	%r12825, %r12824, %r12824, 12;
	add.s32 	%r12826, %r12821, %r12825;
	xor.b32  	%r12827, %r12822, %r12826;
	shf.l.wrap.b32 	%r12828, %r12827, %r12827, 8;
	add.s32 	%r12829, %r12823, %r12828;
	xor.b32  	%r12830, %r12825, %r12829;
	shf.l.wrap.b32 	%r12831, %r12830, %r12830, 7;
	ld.const.u32 	%r12832, [CHACHA_CONSTANTS+4];
	add.s32 	%r12833, %r12832, %r27474;
	shf.l.wrap.b32 	%r12834, %r12833, %r12833, 16;
	add.s32 	%r12835, %r27474, %r12834;
	xor.b32  	%r12836, %r27474, %r12835;
	shf.l.wrap.b32 	%r12837, %r12836, %r12836, 12;
	add.s32 	%r12838, %r12833, %r12837;
	xor.b32  	%r12839, %r12834, %r12838;
	shf.l.wrap.b32 	%r12840, %r12839, %r12839, 8;
	add.s32 	%r12841, %r12835, %r12840;
	xor.b32  	%r12842, %r12837, %r12841;
	shf.l.wrap.b32 	%r12843, %r12842, %r12842, 7;
	ld.const.u32 	%r12844, [CHACHA_CONSTANTS+8];
	add.s32 	%r12845, %r12844, %r27473;
	shf.l.wrap.b32 	%r12846, %r12845, %r12845, 16;
	add.s32 	%r12847, %r27473, %r12846;
	xor.b32  	%r12848, %r27473, %r12847;
	shf.l.wrap.b32 	%r12849, %r12848, %r12848, 12;
	add.s32 	%r12850, %r12845, %r12849;
	xor.b32  	%r12851, %r12846, %r12850;
	shf.l.wrap.b32 	%r12852, %r12851, %r12851, 8;
	add.s32 	%r12853, %r12847, %r12852;
	xor.b32  	%r12854, %r12849, %r12853;
	shf.l.wrap.b32 	%r12855, %r12854, %r12854, 7;
	ld.const.u32 	%r12856, [CHACHA_CONSTANTS+12];
	add.s32 	%r12857, %r12856, %r27472;
	shf.l.wrap.b32 	%r12858, %r12857, %r12857, 16;
	add.s32 	%r12859, %r27472, %r12858;
	xor.b32  	%r12860, %r27472, %r12859;
	shf.l.wrap.b32 	%r12861, %r12860, %r12860, 12;
	add.s32 	%r12862, %r12857, %r12861;
	xor.b32  	%r12863, %r12858, %r12862;
	shf.l.wrap.b32 	%r12864, %r12863, %r12863, 8;
	add.s32 	%r12865, %r12859, %r12864;
	xor.b32  	%r12866, %r12861, %r12865;
	shf.l.wrap.b32 	%r12867, %r12866, %r12866, 7;
	add.s32 	%r12868, %r12826, %r12843;
	xor.b32  	%r12869, %r12864, %r12868;
	shf.l.wrap.b32 	%r12870, %r12869, %r12869, 16;
	add.s32 	%r12871, %r12853, %r12870;
	xor.b32  	%r12872, %r12843, %r12871;
	shf.l.wrap.b32 	%r12873, %r12872, %r12872, 12;
	add.s32 	%r12874, %r12868, %r12873;
	xor.b32  	%r12875, %r12870, %r12874;
	shf.l.wrap.b32 	%r12876, %r12875, %r12875, 8;
	add.s32 	%r12877, %r12871, %r12876;
	xor.b32  	%r12878, %r12873, %r12877;
	shf.l.wrap.b32 	%r12879, %r12878, %r12878, 7;
	add.s32 	%r12880, %r12838, %r12855;
	xor.b32  	%r12881, %r12828, %r12880;
	shf.l.wrap.b32 	%r12882, %r12881, %r12881, 16;
	add.s32 	%r12883, %r12865, %r12882;
	xor.b32  	%r12884, %r12855, %r12883;
	shf.l.wrap.b32 	%r12885, %r12884, %r12884, 12;
	add.s32 	%r12886, %r12880, %r12885;
	xor.b32  	%r12887, %r12882, %r12886;
	shf.l.wrap.b32 	%r12888, %r12887, %r12887, 8;
	add.s32 	%r12889, %r12883, %r12888;
	xor.b32  	%r12890, %r12885, %r12889;
	shf.l.wrap.b32 	%r12891, %r12890, %r12890, 7;
	add.s32 	%r12892, %r12850, %r12867;
	xor.b32  	%r12893, %r12840, %r12892;
	shf.l.wrap.b32 	%r12894, %r12893, %r12893, 16;
	add.s32 	%r12895, %r12829, %r12894;
	xor.b32  	%r12896, %r12867, %r12895;
	shf.l.wrap.b32 	%r12897, %r12896, %r12896, 12;
	add.s32 	%r12898, %r12892, %r12897;
	xor.b32  	%r12899, %r12894, %r12898;
	shf.l.wrap.b32 	%r12900, %r12899, %r12899, 8;
	add.s32 	%r12901, %r12895, %r12900;
	xor.b32  	%r12902, %r12897, %r12901;
	shf.l.wrap.b32 	%r12903, %r12902, %r12902, 7;
	add.s32 	%r12904, %r12862, %r12831;
	xor.b32  	%r12905, %r12852, %r12904;
	shf.l.wrap.b32 	%r12906, %r12905, %r12905, 16;
	add.s32 	%r12907, %r12841, %r12906;
	xor.b32  	%r12908, %r12831, %r12907;
	shf.l.wrap.b32 	%r12909, %r12908, %r12908, 12;
	add.s32 	%r12910, %r12904, %r12909;
	xor.b32  	%r12911, %r12906, %r12910;
	shf.l.wrap.b32 	%r12912, %r12911, %r12911, 8;
	add.s32 	%r12913, %r12907, %r12912;
	xor.b32  	%r12914, %r12909, %r12913;
	shf.l.wrap.b32 	%r12915, %r12914, %r12914, 7;
	add.s32 	%r12916, %r12874, %r12915;
	xor.b32  	%r12917, %r12888, %r12916;
	shf.l.wrap.b32 	%r12918, %r12917, %r12917, 16;
	add.s32 	%r12919, %r12901, %r12918;
	xor.b32  	%r12920, %r12915, %r12919;
	shf.l.wrap.b32 	%r12921, %r12920, %r12920, 12;
	add.s32 	%r12922, %r12916, %r12921;
	xor.b32  	%r12923, %r12918, %r12922;
	shf.l.wrap.b32 	%r12924, %r12923, %r12923, 8;
	add.s32 	%r12925, %r12919, %r12924;
	xor.b32  	%r12926, %r12921, %r12925;
	shf.l.wrap.b32 	%r12927, %r12926, %r12926, 7;
	add.s32 	%r12928, %r12886, %r12879;
	xor.b32  	%r12929, %r12900, %r12928;
	shf.l.wrap.b32 	%r12930, %r12929, %r12929, 16;
	add.s32 	%r12931, %r12913, %r12930;
	xor.b32  	%r12932, %r12879, %r12931;
	shf.l.wrap.b32 	%r12933, %r12932, %r12932, 12;
	add.s32 	%r12934, %r12928, %r12933;
	xor.b32  	%r12935, %r12930, %r12934;
	shf.l.wrap.b32 	%r12936, %r12935, %r12935, 8;
	add.s32 	%r12937, %r12931, %r12936;
	xor.b32  	%r12938, %r12933, %r12937;
	shf.l.wrap.b32 	%r12939, %r12938, %r12938, 7;
	add.s32 	%r12940, %r12898, %r12891;
	xor.b32  	%r12941, %r12912, %r12940;
	shf.l.wrap.b32 	%r12942, %r12941, %r12941, 16;
	add.s32 	%r12943, %r12877, %r12942;
	xor.b32  	%r12944, %r12891, %r12943;
	shf.l.wrap.b32 	%r12945, %r12944, %r12944, 12;
	add.s32 	%r12946, %r12940, %r12945;
	xor.b32  	%r12947, %r12942, %r12946;
	shf.l.wrap.b32 	%r12948, %r12947, %r12947, 8;
	add.s32 	%r12949, %r12943, %r12948;
	xor.b32  	%r12950, %r12945, %r12949;
	shf.l.wrap.b32 	%r12951, %r12950, %r12950, 7;
	add.s32 	%r12952, %r12910, %r12903;
	xor.b32  	%r12953, %r12876, %r12952;
	shf.l.wrap.b32 	%r12954, %r12953, %r12953, 16;
	add.s32 	%r12955, %r12889, %r12954;
	xor.b32  	%r12956, %r12903, %r12955;
	shf.l.wrap.b32 	%r12957, %r12956, %r12956, 12;
	add.s32 	%r12958, %r12952, %r12957;
	xor.b32  	%r12959, %r12954, %r12958;
	shf.l.wrap.b32 	%r12960, %r12959, %r12959, 8;
	add.s32 	%r12961, %r12955, %r12960;
	xor.b32  	%r12962, %r12957, %r12961;
	shf.l.wrap.b32 	%r12963, %r12962, %r12962, 7;
	add.s32 	%r12964, %r12922, %r12939;
	xor.b32  	%r12965, %r12960, %r12964;
	shf.l.wrap.b32 	%r12966, %r12965, %r12965, 16;
	add.s32 	%r12967, %r12949, %r12966;
	xor.b32  	%r12968, %r12939, %r12967;
	shf.l.wrap.b32 	%r12969, %r12968, %r12968, 12;
	add.s32 	%r12970, %r12964, %r12969;
	xor.b32  	%r12971, %r12966, %r12970;
	shf.l.wrap.b32 	%r12972, %r12971, %r12971, 8;
	add.s32 	%r12973, %r12967, %r12972;
	xor.b32  	%r12974, %r12969, %r12973;
	shf.l.wrap.b32 	%r12975, %r12974, %r12974, 7;
	add.s32 	%r12976, %r12934, %r12951;
	xor.b32  	%r12977, %r12924, %r12976;
	shf.l.wrap.b32 	%r12978, %r12977, %r12977, 16;
	add.s32 	%r12979, %r12961, %r12978;
	xor.b32  	%r12980, %r12951, %r12979;
	shf.l.wrap.b32 	%r12981, %r12980, %r12980, 12;
	add.s32 	%r12982, %r12976, %r12981;
	xor.b32  	%r12983, %r12978, %r12982;
	shf.l.wrap.b32 	%r12984, %r12983, %r12983, 8;
	add.s32 	%r12985, %r12979, %r12984;
	xor.b32  	%r12986, %r12981, %r12985;
	shf.l.wrap.b32 	%r12987, %r12986, %r12986, 7;
	add.s32 	%r12988, %r12946, %r12963;
	xor.b32  	%r12989, %r12936, %r12988;
	shf.l.wrap.b32 	%r12990, %r12989, %r12989, 16;
	add.s32 	%r12991, %r12925, %r12990;
	xor.b32  	%r12992, %r12963, %r12991;
	shf.l.wrap.b32 	%r12993, %r12992, %r12992, 12;
	add.s32 	%r12994, %r12988, %r12993;
	xor.b32  	%r12995, %r12990, %r12994;
	shf.l.wrap.b32 	%r12996, %r12995, %r12995, 8;
	add.s32 	%r12997, %r12991, %r12996;
	xor.b32  	%r12998, %r12993, %r12997;
	shf.l.wrap.b32 	%r12999, %r12998, %r12998, 7;
	add.s32 	%r13000, %r12958, %r12927;
	xor.b32  	%r13001, %r12948, %r13000;
	shf.l.wrap.b32 	%r13002, %r13001, %r13001, 16;
	add.s32 	%r13003, %r12937, %r13002;
	xor.b32  	%r13004, %r12927, %r13003;
	shf.l.wrap.b32 	%r13005, %r13004, %r13004, 12;
	add.s32 	%r13006, %r13000, %r13005;
	xor.b32  	%r13007, %r13002, %r13006;
	shf.l.wrap.b32 	%r13008, %r13007, %r13007, 8;
	add.s32 	%r13009, %r13003, %r13008;
	xor.b32  	%r13010, %r13005, %r13009;
	shf.l.wrap.b32 	%r13011, %r13010, %r13010, 7;
	add.s32 	%r13012, %r12970, %r13011;
	xor.b32  	%r13013, %r12984, %r13012;
	shf.l.wrap.b32 	%r13014, %r13013, %r13013, 16;
	add.s32 	%r13015, %r12997, %r13014;
	xor.b32  	%r13016, %r13011, %r13015;
	shf.l.wrap.b32 	%r13017, %r13016, %r13016, 12;
	add.s32 	%r13018, %r13012, %r13017;
	xor.b32  	%r13019, %r13014, %r13018;
	shf.l.wrap.b32 	%r13020, %r13019, %r13019, 8;
	add.s32 	%r13021, %r13015, %r13020;
	xor.b32  	%r13022, %r13017, %r13021;
	shf.l.wrap.b32 	%r13023, %r13022, %r13022, 7;
	add.s32 	%r13024, %r12982, %r12975;
	xor.b32  	%r13025, %r12996, %r13024;
	shf.l.wrap.b32 	%r13026, %r13025, %r13025, 16;
	add.s32 	%r13027, %r13009, %r13026;
	xor.b32  	%r13028, %r12975, %r13027;
	shf.l.wrap.b32 	%r13029, %r13028, %r13028, 12;
	add.s32 	%r13030, %r13024, %r13029;
	xor.b32  	%r13031, %r13026, %r13030;
	shf.l.wrap.b32 	%r13032, %r13031, %r13031, 8;
	add.s32 	%r13033, %r13027, %r13032;
	xor.b32  	%r13034, %r13029, %r13033;
	shf.l.wrap.b32 	%r13035, %r13034, %r13034, 7;
	add.s32 	%r13036, %r12994, %r12987;
	xor.b32  	%r13037, %r13008, %r13036;
	shf.l.wrap.b32 	%r13038, %r13037, %r13037, 16;
	add.s32 	%r13039, %r12973, %r13038;
	xor.b32  	%r13040, %r12987, %r13039;
	shf.l.wrap.b32 	%r13041, %r13040, %r13040, 12;
	add.s32 	%r13042, %r13036, %r13041;
	xor.b32  	%r13043, %r13038, %r13042;
	shf.l.wrap.b32 	%r13044, %r13043, %r13043, 8;
	add.s32 	%r13045, %r13039, %r13044;
	xor.b32  	%r13046, %r13041, %r13045;
	shf.l.wrap.b32 	%r13047, %r13046, %r13046, 7;
	add.s32 	%r13048, %r13006, %r12999;
	xor.b32  	%r13049, %r12972, %r13048;
	shf.l.wrap.b32 	%r13050, %r13049, %r13049, 16;
	add.s32 	%r13051, %r12985, %r13050;
	xor.b32  	%r13052, %r12999, %r13051;
	shf.l.wrap.b32 	%r13053, %r13052, %r13052, 12;
	add.s32 	%r13054, %r13048, %r13053;
	xor.b32  	%r13055, %r13050, %r13054;
	shf.l.wrap.b32 	%r13056, %r13055, %r13055, 8;
	add.s32 	%r13057, %r13051, %r13056;
	xor.b32  	%r13058, %r13053, %r13057;
	shf.l.wrap.b32 	%r13059, %r13058, %r13058, 7;
	add.s32 	%r13060, %r13018, %r13035;
	xor.b32  	%r13061, %r13056, %r13060;
	shf.l.wrap.b32 	%r13062, %r13061, %r13061, 16;
	add.s32 	%r13063, %r13045, %r13062;
	xor.b32  	%r13064, %r13035, %r13063;
	shf.l.wrap.b32 	%r13065, %r13064, %r13064, 12;
	add.s32 	%r13066, %r13060, %r13065;
	xor.b32  	%r13067, %r13062, %r13066;
	shf.l.wrap.b32 	%r13068, %r13067, %r13067, 8;
	add.s32 	%r13069, %r13063, %r13068;
	xor.b32  	%r13070, %r13065, %r13069;
	shf.l.wrap.b32 	%r13071, %r13070, %r13070, 7;
	add.s32 	%r13072, %r13030, %r13047;
	xor.b32  	%r13073, %r13020, %r13072;
	shf.l.wrap.b32 	%r13074, %r13073, %r13073, 16;
	add.s32 	%r13075, %r13057, %r13074;
	xor.b32  	%r13076, %r13047, %r13075;
	shf.l.wrap.b32 	%r13077, %r13076, %r13076, 12;
	add.s32 	%r13078, %r13072, %r13077;
	xor.b32  	%r13079, %r13074, %r13078;
	shf.l.wrap.b32 	%r13080, %r13079, %r13079, 8;
	add.s32 	%r13081, %r13075, %r13080;
	xor.b32  	%r13082, %r13077, %r13081;
	shf.l.wrap.b32 	%r13083, %r13082, %r13082, 7;
	add.s32 	%r13084, %r13042, %r13059;
	xor.b32  	%r13085, %r13032, %r13084;
	shf.l.wrap.b32 	%r13086, %r13085, %r13085, 16;
	add.s32 	%r13087, %r13021, %r13086;
	xor.b32  	%r13088, %r13059, %r13087;
	shf.l.wrap.b32 	%r13089, %r13088, %r13088, 12;
	add.s32 	%r13090, %r13084, %r13089;
	xor.b32  	%r13091, %r13086, %r13090;
	shf.l.wrap.b32 	%r13092, %r13091, %r13091, 8;
	add.s32 	%r13093, %r13087, %r13092;
	xor.b32  	%r13094, %r13089, %r13093;
	shf.l.wrap.b32 	%r13095, %r13094, %r13094, 7;
	add.s32 	%r13096, %r13054, %r13023;
	xor.b32  	%r13097, %r13044, %r13096;
	shf.l.wrap.b32 	%r13098, %r13097, %r13097, 16;
	add.s32 	%r13099, %r13033, %r13098;
	xor.b32  	%r13100, %r13023, %r13099;
	shf.l.wrap.b32 	%r13101, %r13100, %r13100, 12;
	add.s32 	%r13102, %r13096, %r13101;
	xor.b32  	%r13103, %r13098, %r13102;
	shf.l.wrap.b32 	%r13104, %r13103, %r13103, 8;
	add.s32 	%r13105, %r13099, %r13104;
	xor.b32  	%r13106, %r13101, %r13105;
	shf.l.wrap.b32 	%r13107, %r13106, %r13106, 7;
	add.s32 	%r13108, %r13066, %r13107;
	xor.b32  	%r13109, %r13080, %r13108;
	shf.l.wrap.b32 	%r13110, %r13109, %r13109, 16;
	add.s32 	%r13111, %r13093, %r13110;
	xor.b32  	%r13112, %r13107, %r13111;
	shf.l.wrap.b32 	%r13113, %r13112, %r13112, 12;
	add.s32 	%r13114, %r13108, %r13113;
	xor.b32  	%r13115, %r13110, %r13114;
	shf.l.wrap.b32 	%r13116, %r13115, %r13115, 8;
	add.s32 	%r13117, %r13111, %r13116;
	xor.b32  	%r13118, %r13113, %r13117;
	shf.l.wrap.b32 	%r13119, %r13118, %r13118, 7;
	add.s32 	%r13120, %r13078, %r13071;
	xor.b32  	%r13121, %r13092, %r13120;
	shf.l.wrap.b32 	%r13122, %r13121, %r13121, 16;
	add.s32 	%r13123, %r13105, %r13122;
	xor.b32  	%r13124, %r13071, %r13123;
	shf.l.wrap.b32 	%r13125, %r13124, %r13124, 12;
	add.s32 	%r13126, %r13120, %r13125;
	xor.b32  	%r13127, %r13122, %r13126;
	shf.l.wrap.b32 	%r13128, %r13127, %r13127, 8;
	add.s32 	%r13129, %r13123, %r13128;
	xor.b32  	%r13130, %r13125, %r13129;
	shf.l.wrap.b32 	%r13131, %r13130, %r13130, 7;
	add.s32 	%r13132, %r13090, %r13083;
	xor.b32  	%r13133, %r13104, %r13132;
	shf.l.wrap.b32 	%r13134, %r13133, %r13133, 16;
	add.s32 	%r13135, %r13069, %r13134;
	xor.b32  	%r13136, %r13083, %r13135;
	shf.l.wrap.b32 	%r13137, %r13136, %r13136, 12;
	add.s32 	%r13138, %r13132, %r13137;
	xor.b32  	%r13139, %r13134, %r13138;
	shf.l.wrap.b32 	%r13140, %r13139, %r13139, 8;
	add.s32 	%r13141, %r13135, %r13140;
	xor.b32  	%r13142, %r13137, %r13141;
	shf.l.wrap.b32 	%r13143, %r13142, %r13142, 7;
	add.s32 	%r13144, %r13102, %r13095;
	xor.b32  	%r13145, %r13068, %r13144;
	shf.l.wrap.b32 	%r13146, %r13145, %r13145, 16;
	add.s32 	%r13147, %r13081, %r13146;
	xor.b32  	%r13148, %r13095, %r13147;
	shf.l.wrap.b32 	%r13149, %r13148, %r13148, 12;
	add.s32 	%r13150, %r13144, %r13149;
	xor.b32  	%r13151, %r13146, %r13150;
	shf.l.wrap.b32 	%r13152, %r13151, %r13151, 8;
	add.s32 	%r13153, %r13147, %r13152;
	xor.b32  	%r13154, %r13149, %r13153;
	shf.l.wrap.b32 	%r13155, %r13154, %r13154, 7;
	add.s32 	%r13156, %r13114, %r13131;
	xor.b32  	%r13157, %r13152, %r13156;
	shf.l.wrap.b32 	%r13158, %r13157, %r13157, 16;
	add.s32 	%r13159, %r13141, %r13158;
	xor.b32  	%r13160, %r13131, %r13159;
	shf.l.wrap.b32 	%r13161, %r13160, %r13160, 12;
	add.s32 	%r13162, %r13156, %r13161;
	xor.b32  	%r13163, %r13158, %r13162;
	shf.l.wrap.b32 	%r13164, %r13163, %r13163, 8;
	add.s32 	%r13165, %r13159, %r13164;
	xor.b32  	%r13166, %r13161, %r13165;
	shf.l.wrap.b32 	%r13167, %r13166, %r13166, 7;
	add.s32 	%r13168, %r13126, %r13143;
	xor.b32  	%r13169, %r13116, %r13168;
	shf.l.wrap.b32 	%r13170, %r13169, %r13169, 16;
	add.s32 	%r13171, %r13153, %r13170;
	xor.b32  	%r13172, %r13143, %r13171;
	shf.l.wrap.b32 	%r13173, %r13172, %r13172, 12;
	add.s32 	%r13174, %r13168, %r13173;
	xor.b32  	%r13175, %r13170, %r13174;
	shf.l.wrap.b32 	%r13176, %r13175, %r13175, 8;
	add.s32 	%r13177, %r13171, %r13176;
	xor.b32  	%r13178, %r13173, %r13177;
	shf.l.wrap.b32 	%r13179, %r13178, %r13178, 7;
	add.s32 	%r13180, %r13138, %r13155;
	xor.b32  	%r13181, %r13128, %r13180;
	shf.l.wrap.b32 	%r13182, %r13181, %r13181, 16;
	add.s32 	%r13183, %r13117, %r13182;
	xor.b32  	%r13184, %r13155, %r13183;
	shf.l.wrap.b32 	%r13185, %r13184, %r13184, 12;
	add.s32 	%r13186, %r13180, %r13185;
	xor.b32  	%r13187, %r13182, %r13186;
	shf.l.wrap.b32 	%r13188, %r13187, %r13187, 8;
	add.s32 	%r13189, %r13183, %r13188;
	xor.b32  	%r13190, %r13185, %r13189;
	shf.l.wrap.b32 	%r13191, %r13190, %r13190, 7;
	add.s32 	%r13192, %r13150, %r13119;
	xor.b32  	%r13193, %r13140, %r13192;
	shf.l.wrap.b32 	%r13194, %r13193, %r13193, 16;
	add.s32 	%r13195, %r13129, %r13194;
	xor.b32  	%r13196, %r13119, %r13195;
	shf.l.wrap.b32 	%r13197, %r13196, %r13196, 12;
	add.s32 	%r13198, %r13192, %r13197;
	xor.b32  	%r13199, %r13194, %r13198;
	shf.l.wrap.b32 	%r13200, %r13199, %r13199, 8;
	add.s32 	%r13201, %r13195, %r13200;
	xor.b32  	%r13202, %r13197, %r13201;
	shf.l.wrap.b32 	%r13203, %r13202, %r13202, 7;
	add.s32 	%r27467, %r12820, %r13162;
	add.s32 	%r27466, %r12832, %r13174;
	add.s32 	%r27465, %r12844, %r13186;
	add.s32 	%r27464, %r12856, %r13198;
	add.s32 	%r27468, %r27475, %r13203;
	add.s32 	%r27469, %r27474, %r13167;
	add.s32 	%r27470, %r27473, %r13179;
	add.s32 	%r27471, %r27472, %r13191;
	xor.b32  	%r13204, %r12821, 1;
	shf.l.wrap.b32 	%r13205, %r12821, %r13204, 16;
	add.s32 	%r13206, %r27475, %r13205;
	xor.b32  	%r13207, %r27475, %r13206;
	shf.l.wrap.b32 	%r13208, %r13207, %r13207, 12;
	add.s32 	%r13209, %r12821, %r13208;
	xor.b32  	%r13210, %r13205, %r13209;
	shf.l.wrap.b32 	%r13211, %r13210, %r13210, 8;
	add.s32 	%r13212, %r13206, %r13211;
	xor.b32  	%r13213, %r13208, %r13212;
	shf.l.wrap.b32 	%r13214, %r13213, %r13213, 7;
	add.s32 	%r13215, %r13209, %r12843;
	xor.b32  	%r13216, %r12864, %r13215;
	shf.l.wrap.b32 	%r13217, %r13216, %r13216, 16;
	add.s32 	%r13218, %r12853, %r13217;
	xor.b32  	%r13219, %r12843, %r13218;
	shf.l.wrap.b32 	%r13220, %r13219, %r13219, 12;
	add.s32 	%r13221, %r13215, %r13220;
	xor.b32  	%r13222, %r13217, %r13221;
	shf.l.wrap.b32 	%r13223, %r13222, %r13222, 8;
	add.s32 	%r13224, %r13218, %r13223;
	xor.b32  	%r13225, %r13220, %r13224;
	shf.l.wrap.b32 	%r13226, %r13225, %r13225, 7;
	xor.b32  	%r13227, %r13211, %r12880;
	shf.l.wrap.b32 	%r13228, %r13227, %r13227, 16;
	add.s32 	%r13229, %r12865, %r13228;
	xor.b32  	%r13230, %r12855, %r13229;
	shf.l.wrap.b32 	%r13231, %r13230, %r13230, 12;
	add.s32 	%r13232, %r12880, %r13231;
	xor.b32  	%r13233, %r13228, %r13232;
	shf.l.wrap.b32 	%r13234, %r13233, %r13233, 8;
	add.s32 	%r13235, %r13229, %r13234;
	xor.b32  	%r13236, %r13231, %r13235;
	shf.l.wrap.b32 	%r13237, %r13236, %r13236, 7;
	add.s32 	%r13238, %r13212, %r12894;
	xor.b32  	%r13239, %r12867, %r13238;
	shf.l.wrap.b32 	%r13240, %r13239, %r13239, 12;
	add.s32 	%r13241, %r12892, %r13240;
	xor.b32  	%r13242, %r12894, %r13241;
	shf.l.wrap.b32 	%r13243, %r13242, %r13242, 8;
	add.s32 	%r13244, %r13238, %r13243;
	xor.b32  	%r13245, %r13240, %r13244;
	shf.l.wrap.b32 	%r13246, %r13245, %r13245, 7;
	add.s32 	%r13247, %r12862, %r13214;
	xor.b32  	%r13248, %r12852, %r13247;
	shf.l.wrap.b32 	%r13249, %r13248, %r13248, 16;
	add.s32 	%r13250, %r12841, %r13249;
	xor.b32  	%r13251, %r13214, %r13250;
	shf.l.wrap.b32 	%r13252, %r13251, %r13251, 12;
	add.s32 	%r13253, %r13247, %r13252;
	xor.b32  	%r13254, %r13249, %r13253;
	shf.l.wrap.b32 	%r13255, %r13254, %r13254, 8;
	add.s32 	%r13256, %r13250, %r13255;
	xor.b32  	%r13257, %r13252, %r13256;
	shf.l.wrap.b32 	%r13258, %r13257, %r13257, 7;
	add.s32 	%r13259, %r13221, %r13258;
	xor.b32  	%r13260, %r13234, %r13259;
	shf.l.wrap.b32 	%r13261, %r13260, %r13260, 16;
	add.s32 	%r13262, %r13244, %r13261;
	xor.b32  	%r13263, %r13258, %r13262;
	shf.l.wrap.b32 	%r13264, %r13263, %r13263, 12;
	add.s32 	%r13265, %r13259, %r13264;
	xor.b32  	%r13266, %r13261, %r13265;
	shf.l.wrap.b32 	%r13267, %r13266, %r13266, 8;
	add.s32 	%r13268, %r13262, %r13267;
	xor.b32  	%r13269, %r13264, %r13268;
	shf.l.wrap.b32 	%r13270, %r13269, %r13269, 7;
	add.s32 	%r13271, %r13232, %r13226;
	xor.b32  	%r13272, %r13243, %r13271;
	shf.l.wrap.b32 	%r13273, %r13272, %r13272, 16;
	add.s32 	%r13274, %r13256, %r13273;
	xor.b32  	%r13275, %r13226, %r13274;
	shf.l.wrap.b32 	%r13276, %r13275, %r13275, 12;
	add.s32 	%r13277, %r13271, %r13276;
	xor.b32  	%r13278, %r13273, %r13277;
	shf.l.wrap.b32 	%r13279, %r13278, %r13278, 8;
	add.s32 	%r13280, %r13274, %r13279;
	xor.b32  	%r13281, %r13276, %r13280;
	shf.l.wrap.b32 	%r13282, %r13281, %r13281, 7;
	add.s32 	%r13283, %r13241, %r13237;
	xor.b32  	%r13284, %r13255, %r13283;
	shf.l.wrap.b32 	%r13285, %r13284, %r13284, 16;
	add.s32 	%r13286, %r13224, %r13285;
	xor.b32  	%r13287, %r13237, %r13286;
	shf.l.wrap.b32 	%r13288, %r13287, %r13287, 12;
	add.s32 	%r13289, %r13283, %r13288;
	xor.b32  	%r13290, %r13285, %r13289;
	shf.l.wrap.b32 	%r13291, %r13290, %r13290, 8;
	add.s32 	%r13292, %r13286, %r13291;
	xor.b32  	%r13293, %r13288, %r13292;
	shf.l.wrap.b32 	%r13294, %r13293, %r13293, 7;
	add.s32 	%r13295, %r13253, %r13246;
	xor.b32  	%r13296, %r13223, %r13295;
	shf.l.wrap.b32 	%r13297, %r13296, %r13296, 16;
	add.s32 	%r13298, %r13235, %r13297;
	xor.b32  	%r13299, %r13246, %r13298;
	shf.l.wrap.b32 	%r13300, %r13299, %r13299, 12;
	add.s32 	%r13301, %r13295, %r13300;
	xor.b32  	%r13302, %r13297, %r13301;
	shf.l.wrap.b32 	%r13303, %r13302, %r13302, 8;
	add.s32 	%r13304, %r13298, %r13303;
	xor.b32  	%r13305, %r13300, %r13304;
	shf.l.wrap.b32 	%r13306, %r13305, %r13305, 7;
	add.s32 	%r13307, %r13265, %r13282;
	xor.b32  	%r13308, %r13303, %r13307;
	shf.l.wrap.b32 	%r13309, %r13308, %r13308, 16;
	add.s32 	%r13310, %r13292, %r13309;
	xor.b32  	%r13311, %r13282, %r13310;
	shf.l.wrap.b32 	%r13312, %r13311, %r13311, 12;
	add.s32 	%r13313, %r13307, %r13312;
	xor.b32  	%r13314, %r13309, %r13313;
	shf.l.wrap.b32 	%r13315, %r13314, %r13314, 8;
	add.s32 	%r13316, %r13310, %r13315;
	xor.b32  	%r13317, %r13312, %r13316;
	shf.l.wrap.b32 	%r13318, %r13317, %r13317, 7;
	add.s32 	%r13319, %r13277, %r13294;
	xor.b32  	%r13320, %r13267, %r13319;
	shf.l.wrap.b32 	%r13321, %r13320, %r13320, 16;
	add.s32 	%r13322, %r13304, %r13321;
	xor.b32  	%r13323, %r13294, %r13322;
	shf.l.wrap.b32 	%r13324, %r13323, %r13323, 12;
	add.s32 	%r13325, %r13319, %r13324;
	xor.b32  	%r13326, %r13321, %r13325;
	shf.l.wrap.b32 	%r13327, %r13326, %r13326, 8;
	add.s32 	%r13328, %r13322, %r13327;
	xor.b32  	%r13329, %r13324, %r13328;
	shf.l.wrap.b32 	%r13330, %r13329, %r13329, 7;
	add.s32 	%r13331, %r13289, %r13306;
	xor.b32  	%r13332, %r13279, %r13331;
	shf.l.wrap.b32 	%r13333, %r13332, %r13332, 16;
	add.s32 	%r13334, %r13268, %r13333;
	xor.b32  	%r13335, %r13306, %r13334;
	shf.l.wrap.b32 	%r13336, %r13335, %r13335, 12;
	add.s32 	%r13337, %r13331, %r13336;
	xor.b32  	%r13338, %r13333, %r13337;
	shf.l.wrap.b32 	%r13339, %r13338, %r13338, 8;
	add.s32 	%r13340, %r13334, %r13339;
	xor.b32  	%r13341, %r13336, %r13340;
	shf.l.wrap.b32 	%r13342, %r13341, %r13341, 7;
	add.s32 	%r13343, %r13301, %r13270;
	xor.b32  	%r13344, %r13291, %r13343;
	shf.l.wrap.b32 	%r13345, %r13344, %r13344, 16;
	add.s32 	%r13346, %r13280, %r13345;
	xor.b32  	%r13347, %r13270, %r13346;
	shf.l.wrap.b32 	%r13348, %r13347, %r13347, 12;
	add.s32 	%r13349, %r13343, %r13348;
	xor.b32  	%r13350, %r13345, %r13349;
	shf.l.wrap.b32 	%r13351, %r13350, %r13350, 8;
	add.s32 	%r13352, %r13346, %r13351;
	xor.b32  	%r13353, %r13348, %r13352;
	shf.l.wrap.b32 	%r13354, %r13353, %r13353, 7;
	add.s32 	%r13355, %r13313, %r13354;
	xor.b32  	%r13356, %r13327, %r13355;
	shf.l.wrap.b32 	%r13357, %r13356, %r13356, 16;
	add.s32 	%r13358, %r13340, %r13357;
	xor.b32  	%r13359, %r13354, %r13358;
	shf.l.wrap.b32 	%r13360, %r13359, %r13359, 12;
	add.s32 	%r13361, %r13355, %r13360;
	xor.b32  	%r13362, %r13357, %r13361;
	shf.l.wrap.b32 	%r13363, %r13362, %r13362, 8;
	add.s32 	%r13364, %r13358, %r13363;
	xor.b32  	%r13365, %r13360, %r13364;
	shf.l.wrap.b32 	%r13366, %r13365, %r13365, 7;
	add.s32 	%r13367, %r13325, %r13318;
	xor.b32  	%r13368, %r13339, %r13367;
	shf.l.wrap.b32 	%r13369, %r13368, %r13368, 16;
	add.s32 	%r13370, %r13352, %r13369;
	xor.b32  	%r13371, %r13318, %r13370;
	shf.l.wrap.b32 	%r13372, %r13371, %r13371, 12;
	add.s32 	%r13373, %r13367, %r13372;
	xor.b32  	%r13374, %r13369, %r13373;
	shf.l.wrap.b32 	%r13375, %r13374, %r13374, 8;
	add.s32 	%r13376, %r13370, %r13375;
	xor.b32  	%r13377, %r13372, %r13376;
	shf.l.wrap.b32 	%r13378, %r13377, %r13377, 7;
	add.s32 	%r13379, %r13337, %r13330;
	xor.b32  	%r13380, %r13351, %r13379;
	shf.l.wrap.b32 	%r13381, %r13380, %r13380, 16;
	add.s32 	%r13382, %r13316, %r13381;
	xor.b32  	%r13383, %r13330, %r13382;
	shf.l.wrap.b32 	%r13384, %r13383, %r13383, 12;
	add.s32 	%r13385, %r13379, %r13384;
	xor.b32  	%r13386, %r13381, %r13385;
	shf.l.wrap.b32 	%r13387, %r13386, %r13386, 8;
	add.s32 	%r13388, %r13382, %r13387;
	xor.b32  	%r13389, %r13384, %r13388;
	shf.l.wrap.b32 	%r13390, %r13389, %r13389, 7;
	add.s32 	%r13391, %r13349, %r13342;
	xor.b32  	%r13392, %r13315, %r13391;
	shf.l.wrap.b32 	%r13393, %r13392, %r13392, 16;
	add.s32 	%r13394, %r13328, %r13393;
	xor.b32  	%r13395, %r13342, %r13394;
	shf.l.wrap.b32 	%r13396, %r13395, %r13395, 12;
	add.s32 	%r13397, %r13391, %r13396;
	xor.b32  	%r13398, %r13393, %r13397;
	shf.l.wrap.b32 	%r13399, %r13398, %r13398, 8;
	add.s32 	%r13400, %r13394, %r13399;
	xor.b32  	%r13401, %r13396, %r13400;
	shf.l.wrap.b32 	%r13402, %r13401, %r13401, 7;
	add.s32 	%r13403, %r13361, %r13378;
	xor.b32  	%r13404, %r13399, %r13403;
	shf.l.wrap.b32 	%r13405, %r13404, %r13404, 16;
	add.s32 	%r13406, %r13388, %r13405;
	xor.b32  	%r13407, %r13378, %r13406;
	shf.l.wrap.b32 	%r13408, %r13407, %r13407, 12;
	add.s32 	%r13409, %r13403, %r13408;
	xor.b32  	%r13410, %r13405, %r13409;
	shf.l.wrap.b32 	%r13411, %r13410, %r13410, 8;
	add.s32 	%r13412, %r13406, %r13411;
	xor.b32  	%r13413, %r13408, %r13412;
	shf.l.wrap.b32 	%r13414, %r13413, %r13413, 7;
	add.s32 	%r13415, %r13373, %r13390;
	xor.b32  	%r13416, %r13363, %r13415;
	shf.l.wrap.b32 	%r13417, %r13416, %r13416, 16;
	add.s32 	%r13418, %r13400, %r13417;
	xor.b32  	%r13419, %r13390, %r13418;
	shf.l.wrap.b32 	%r13420, %r13419, %r13419, 12;
	add.s32 	%r13421, %r13415, %r13420;
	xor.b32  	%r13422, %r13417, %r13421;
	shf.l.wrap.b32 	%r13423, %r13422, %r13422, 8;
	add.s32 	%r13424, %r13418, %r13423;
	xor.b32  	%r13425, %r13420, %r13424;
	shf.l.wrap.b32 	%r13426, %r13425, %r13425, 7;
	add.s32 	%r13427, %r13385, %r13402;
	xor.b32  	%r13428, %r13375, %r13427;
	shf.l.wrap.b32 	%r13429, %r13428, %r13428, 16;
	add.s32 	%r13430, %r13364, %r13429;
	xor.b32  	%r13431, %r13402, %r13430;
	shf.l.wrap.b32 	%r13432, %r13431, %r13431, 12;
	add.s32 	%r13433, %r13427, %r13432;
	xor.b32  	%r13434, %r13429, %r13433;
	shf.l.wrap.b32 	%r13435, %r13434, %r13434, 8;
	add.s32 	%r13436, %r13430, %r13435;
	xor.b32  	%r13437, %r13432, %r13436;
	shf.l.wrap.b32 	%r13438, %r13437, %r13437, 7;
	add.s32 	%r13439, %r13397, %r13366;
	xor.b32  	%r13440, %r13387, %r13439;
	shf.l.wrap.b32 	%r13441, %r13440, %r13440, 16;
	add.s32 	%r13442, %r13376, %r13441;
	xor.b32  	%r13443, %r13366, %r13442;
	shf.l.wrap.b32 	%r13444, %r13443, %r13443, 12;
	add.s32 	%r13445, %r13439, %r13444;
	xor.b32  	%r13446, %r13441, %r13445;
	shf.l.wrap.b32 	%r13447, %r13446, %r13446, 8;
	add.s32 	%r13448, %r13442, %r13447;
	xor.b32  	%r13449, %r13444, %r13448;
	shf.l.wrap.b32 	%r13450, %r13449, %r13449, 7;
	add.s32 	%r13451, %r13409, %r13450;
	xor.b32  	%r13452, %r13423, %r13451;
	shf.l.wrap.b32 	%r13453, %r13452, %r13452, 16;
	add.s32 	%r13454, %r13436, %r13453;
	xor.b32  	%r13455, %r13450, %r13454;
	shf.l.wrap.b32 	%r13456, %r13455, %r13455, 12;
	add.s32 	%r13457, %r13451, %r13456;
	xor.b32  	%r13458, %r13453, %r13457;
	shf.l.wrap.b32 	%r13459, %r13458, %r13458, 8;
	add.s32 	%r13460, %r13421, %r13414;
	xor.b32  	%r13461, %r13435, %r13460;
	shf.l.wrap.b32 	%r13462, %r13461, %r13461, 16;
	add.s32 	%r13463, %r13448, %r13462;
	xor.b32  	%r13464, %r13414, %r13463;
	shf.l.wrap.b32 	%r13465, %r13464, %r13464, 12;
	add.s32 	%r13466, %r13460, %r13465;
	xor.b32  	%r13467, %r13462, %r13466;
	shf.l.wrap.b32 	%r13468, %r13467, %r13467, 8;
	add.s32 	%r13469, %r13463, %r13468;
	xor.b32  	%r13470, %r13465, %r13469;
	shf.l.wrap.b32 	%r13471, %r13470, %r13470, 7;
	add.s32 	%r13472, %r13433, %r13426;
	xor.b32  	%r13473, %r13447, %r13472;
	shf.l.wrap.b32 	%r13474, %r13473, %r13473, 16;
	add.s32 	%r13475, %r13412, %r13474;
	xor.b32  	%r13476, %r13426, %r13475;
	shf.l.wrap.b32 	%r13477, %r13476, %r13476, 12;
	add.s32 	%r13478, %r13472, %r13477;
	xor.b32  	%r13479, %r13474, %r13478;
	shf.l.wrap.b32 	%r13480, %r13479, %r13479, 8;
	add.s32 	%r13481, %r13475, %r13480;
	xor.b32  	%r13482, %r13477, %r13481;
	shf.l.wrap.b32 	%r13483, %r13482, %r13482, 7;
	add.s32 	%r13484, %r13445, %r13438;
	xor.b32  	%r13485, %r13411, %r13484;
	shf.l.wrap.b32 	%r13486, %r13485, %r13485, 16;
	add.s32 	%r13487, %r13424, %r13486;
	xor.b32  	%r13488, %r13438, %r13487;
	shf.l.wrap.b32 	%r13489, %r13488, %r13488, 12;
	add.s32 	%r13490, %r13484, %r13489;
	xor.b32  	%r13491, %r13486, %r13490;
	shf.l.wrap.b32 	%r13492, %r13491, %r13491, 8;
	add.s32 	%r13493, %r13487, %r13492;
	add.s32 	%r13494, %r13457, %r13471;
	xor.b32  	%r13495, %r13492, %r13494;
	shf.l.wrap.b32 	%r13496, %r13495, %r13495, 16;
	add.s32 	%r13497, %r13481, %r13496;
	xor.b32  	%r13498, %r13471, %r13497;
	shr.u32 	%r13499, %r13498, 20;
	add.s32 	%r13500, %r13494, %r13499;
	add.s32 	%r13501, %r13466, %r13483;
	xor.b32  	%r13502, %r13459, %r13501;
	shf.l.wrap.b32 	%r13503, %r13502, %r13502, 16;
	add.s32 	%r13504, %r13493, %r13503;
	xor.b32  	%r13505, %r13483, %r13504;
	shr.u32 	%r13506, %r13505, 20;
	add.s32 	%r13507, %r13501, %r13506;
	add.s32 	%r13508, %r12820, %r13500;
	add.s32 	%r13509, %r12832, %r13507;
	not.b32 	%r13510, %r27463;
	add.s32 	%r13511, %r1390, %r13510;
	mov.u32 	%r13512, %ctaid.x;
	shl.b32 	%r13513, %r13512, 11;
	mov.u32 	%r13514, %tid.x;
	and.b32  	%r13515, %r13514, 31;
	or.b32  	%r13516, %r13513, %r13515;
	shl.b32 	%r13517, %r13514, 3;
	and.b32  	%r13518, %r13517, 7936;
	add.s32 	%r13519, %r27217, %r13518;
	add.s32 	%r13520, %r13516, %r13519;
	shr.u32 	%r13521, %r13520, %r13511;
	and.b32  	%r13522, %r13521, 1;
	setp.eq.b32 	%p124, %r13522, 1;
	selp.b32 	%r13523, %r13509, %r13508, %p124;
	cvt.u16.u32 	%rs252, %r13523;
	and.b16  	%rs411, %rs252, 1;
	and.b16  	%rs253, %rs409, 255;
	setp.ne.s16 	%p125, %rs253, 1;
	@%p125 bra 	$L__BB8_159;
	ld.param.u64 	%rd395, [fused_batch_pir_kernel_transposed_8_param_1];
	not.b32 	%r13524, %r27463;
	add.s32 	%r13525, %r1390, %r13524;
	mov.u32 	%r13526, %ctaid.x;
	shl.b32 	%r13527, %r13526, 11;
	mov.u32 	%r13528, %tid.x;
	and.b32  	%r13529, %r13528, 31;
	or.b32  	%r13530, %r13527, %r13529;
	shl.b32 	%r13531, %r13528, 3;
	and.b32  	%r13532, %r13531, 7936;
	add.s32 	%r13533, %r27217, %r13532;
	add.s32 	%r13534, %r13530, %r13533;
	shr.u32 	%r13535, %r13534, %r13525;
	and.b32  	%r13536, %r13535, 1;
	setp.eq.b32 	%p126, %r13536, 1;
	cvt.s64.s32 	%rd142, %r27463;
	cvta.to.global.u64 	%rd143, %rd395;
	mul.wide.s32 	%rd144, %r27463, 16;
	add.s64 	%rd145, %rd143, %rd144;
	ld.global.u32 	%r13537, [%rd145+4900];
	selp.b32 	%r13538, %r27468, %r27467, %p126;
	xor.b32  	%r13539, %r13538, %r13537;
	selp.b32 	%r13540, %r27469, %r27466, %p126;
	selp.b32 	%r27467, %r27467, %r13539, %p126;
	selp.b32 	%r27468, %r13539, %r27468, %p126;
	ld.global.u32 	%r13541, [%rd145+4904];
	xor.b32  	%r13542, %r13540, %r13541;
	selp.b32 	%r13543, %r27470, %r27465, %p126;
	selp.b32 	%r27466, %r27466, %r13542, %p126;
	selp.b32 	%r27469, %r13542, %r27469, %p126;
	ld.global.u32 	%r13544, [%rd145+4908];
	xor.b32  	%r13545, %r13543, %r13544;
	selp.b32 	%r13546, %r27471, %r27464, %p126;
	selp.b32 	%r27465, %r27465, %r13545, %p126;
	selp.b32 	%r27470, %r13545, %r27470, %p126;
	ld.global.u32 	%r13547, [%rd145+4912];
	xor.b32  	%r13548, %r13546, %r13547;
	selp.b64 	%rd146, 445, 420, %p126;
	selp.b32 	%r27464, %r27464, %r13548, %p126;
	selp.b32 	%r27471, %r13548, %r27471, %p126;
	add.s64 	%rd147, %rd146, %rd142;
	add.s64 	%rd148, %rd143, %rd147;
	ld.global.u8 	%rs254, [%rd148+4880];
	xor.b16  	%rs411, %rs254, %rs411;
$L__BB8_159:
	not.b32 	%r13549, %r27463;
	add.s32 	%r13550, %r1390, %r13549;
	mov.u32 	%r13551, %ctaid.x;
	shl.b32 	%r13552, %r13551, 11;
	mov.u32 	%r13553, %tid.x;
	and.b32  	%r13554, %r13553, 31;
	or.b32  	%r13555, %r13552, %r13554;
	shl.b32 	%r13556, %r13553, 3;
	and.b32  	%r13557, %r13556, 7936;
	add.s32 	%r13558, %r27217, %r13557;
	add.s32 	%r13559, %r13555, %r13558;
	shr.u32 	%r13560, %r13559, %r13550;
	and.b32  	%r13561, %r13560, 1;
	setp.eq.b32 	%p127, %r13561, 1;
	selp.b32 	%r27475, %r27468, %r27467, %p127;
	selp.b32 	%r27474, %r27469, %r27466, %p127;
	selp.b32 	%r27473, %r27470, %r27465, %p127;
	selp.b32 	%r27472, %r27471, %r27464, %p127;
	add.s32 	%r27463, %r27463, 1;
	setp.lt.u32 	%p128, %r27463, %r1390;
	mov.u16 	%rs409, %rs411;
	@%p128 bra 	$L__BB8_157;
$L__BB8_160:
	and.b16  	%rs255, %rs411, 255;
	setp.ne.s16 	%p129, %rs255, 1;
	@%p129 bra 	$L__BB8_162;
	ld.param.u64 	%rd396, [fused_batch_pir_kernel_transposed_8_param_1];
	cvta.to.global.u64 	%rd149, %rd396;
	ld.global.u32 	%r13562, [%rd149+5352];
	xor.b32  	%r27475, %r27475, %r13562;
$L__BB8_162:
	@%p129 bra 	$L__BB8_164;
	ld.param.u64 	%rd397, [fused_batch_pir_kernel_transposed_8_param_1];
	cvta.to.global.u64 	%rd150, %rd397;
	ld.global.u32 	%r13563, [%rd150+5356];
	xor.b32  	%r27474, %r27474, %r13563;
$L__BB8_164:
	@%p129 bra 	$L__BB8_166;
	ld.param.u64 	%rd398, [fused_batch_pir_kernel_transposed_8_param_1];
	cvta.to.global.u64 	%rd151, %rd398;
	ld.global.u32 	%r13564, [%rd151+5360];
	xor.b32  	%r27473, %r27473, %r13564;
$L__BB8_166:
	@%p129 bra 	$L__BB8_168;
	ld.param.u64 	%rd399, [fused_batch_pir_kernel_transposed_8_param_1];
	cvta.to.global.u64 	%rd152, %rd399;
	ld.global.u32 	%r13565, [%rd152+5364];
	xor.b32  	%r27472, %r27472, %r13565;
$L__BB8_168:
	ld.param.u32 	%r26413, [fused_batch_pir_kernel_transposed_8_param_4];
	mov.u32 	%r13567, %ctaid.x;
	shl.b32 	%r13568, %r13567, 11;
	mov.u32 	%r13569, %tid.x;
	and.b32  	%r13570, %r13569, 31;
	or.b32  	%r13571, %r13568, %r13570;
	shl.b32 	%r13572, %r13569, 3;
	and.b32  	%r13573, %r13572, 7936;
	add.s32 	%r13574, %r27217, %r13573;
	add.s32 	%r13575, %r13571, %r13574;
	setp.ge.s32 	%p133, %r13575, %r26413;
	mov.b32 	%r27496, 0;
	mov.u32 	%r27497, %r27496;
	mov.u32 	%r27498, %r27496;
	mov.u32 	%r27499, %r27496;
	@%p133 bra 	$L__BB8_182;
	ld.param.u64 	%rd400, [fused_batch_pir_kernel_transposed_8_param_1];
	cvta.to.global.u64 	%rd153, %rd400;
	ld.global.u8 	%rs259, [%rd153+5385];
	max.u16 	%rs260, %rs259, 11;
	cvt.u32.u16 	%r13576, %rs260;
	add.s32 	%r27487, %r13576, -11;
	ld.shared.u32 	%r27499, [s_mem+98908];
	ld.shared.v4.u32 	{%r27498, %r27497, %r27496, %r13577}, [s_mem+98912];
	mov.b64 	%rd154, {%r27496, %r13577};
	shr.u64 	%rd155, %rd154, 32;
	cvt.u16.u64 	%rs414, %rd155;
	cvt.u32.u16 	%r1445, %rs259;
	setp.ge.u32 	%p134, %r27487, %r1445;
	@%p134 bra 	$L__BB8_174;
	mov.u16 	%rs412, %rs414;
$L__BB8_171:
	ld.const.u32 	%r13578, [CHACHA_CONSTANTS];
	add.s32 	%r13579, %r13578, %r27499;
	shf.l.wrap.b32 	%r13580, %r13579, %r13579, 16;
	add.s32 	%r13581, %r27499, %r13580;
	xor.b32  	%r13582, %r27499, %r13581;
	shf.l.wrap.b32 	%r13583, %r13582, %r13582, 12;
	add.s32 	%r13584, %r13579, %r13583;
	xor.b32  	%r13585, %r13580, %r13584;
	shf.l.wrap.b32 	%r13586, %r13585, %r13585, 8;
	add.s32 	%r13587, %r13581, %r13586;
	xor.b32  	%r13588, %r13583, %r13587;
	shf.l.wrap.b32 	%r13589, %r13588, %r13588, 7;
	ld.const.u32 	%r13590, [CHACHA_CONSTANTS+4];
	add.s32 	%r13591, %r13590, %r27498;
	shf.l.wrap.b32 	%r13592, %r13591, %r13591, 16;
	add.s32 	%r13593, %r27498, %r13592;
	xor.b32  	%r13594, %r27498, %r13593;
	shf.l.wrap.b32 	%r13595, %r13594, %r13594, 12;
	add.s32 	%r13596, %r13591, %r13595;
	xor.b32  	%r13597, %r13592, %r13596;
	shf.l.wrap.b32 	%r13598, %r13597, %r13597, 8;
	add.s32 	%r13599, %r13593, %r13598;
	xor.b32  	%r13600, %r13595, %r13599;
	shf.l.wrap.b32 	%r13601, %r13600, %r13600, 7;
	ld.const.u32 	%r13602, [CHACHA_CONSTANTS+8];
	add.s32 	%r13603, %r13602, %r27497;
	shf.l.wrap.b32 	%r13604, %r13603, %r13603, 16;
	add.s32 	%r13605, %r27497, %r13604;
	xor.b32  	%r13606, %r27497, %r13605;
	shf.l.wrap.b32 	%r13607, %r13606, %r13606, 12;
	add.s32 	%r13608, %r13603, %r13607;
	xor.b32  	%r13609, %r13604, %r13608;
	shf.l.wrap.b32 	%r13610, %r13609, %r13609, 8;
	add.s32 	%r13611, %r13605, %r13610;
	xor.b32  	%r13612, %r13607, %r13611;
	shf.l.wrap.b32 	%r13613, %r13612, %r13612, 7;
	ld.const.u32 	%r13614, [CHACHA_CONSTANTS+12];
	add.s32 	%r13615, %r13614, %r27496;
	shf.l.wrap.b32 	%r13616, %r13615, %r13615, 16;
	add.s32 	%r13617, %r27496, %r13616;
	xor.b32  	%r13618, %r27496, %r13617;
	shf.l.wrap.b32 	%r13619, %r13618, %r13618, 12;
	add.s32 	%r13620, %r13615, %r13619;
	xor.b32  	%r13621, %r13616, %r13620;
	shf.l.wrap.b32 	%r13622, %r13621, %r13621, 8;
	add.s32 	%r13623, %r13617, %r13622;
	xor.b32  	%r13624, %r13619, %r13623;
	shf.l.wrap.b32 	%r13625, %r13624, %r13624, 7;
	add.s32 	%r13626, %r13584, %r13601;
	xor.b32  	%r13627, %r13622, %r13626;
	shf.l.wrap.b32 	%r13628, %r13627, %r13627, 16;
	add.s32 	%r13629, %r13611, %r13628;
	xor.b32  	%r13630, %r13601, %r13629;
	shf.l.wrap.b32 	%r13631, %r13630, %r13630, 12;
	add.s32 	%r13632, %r13626, %r13631;
	xor.b32  	%r13633, %r13628, %r13632;
	shf.l.wrap.b32 	%r13634, %r13633, %r13633, 8;
	add.s32 	%r13635, %r13629, %r13634;
	xor.b32  	%r13636, %r13631, %r13635;
	shf.l.wrap.b32 	%r13637, %r13636, %r13636, 7;
	add.s32 	%r13638, %r13596, %r13613;
	xor.b32  	%r13639, %r13586, %r13638;
	shf.l.wrap.b32 	%r13640, %r13639, %r13639, 16;
	add.s32 	%r13641, %r13623, %r13640;
	xor.b32  	%r13642, %r13613, %r13641;
	shf.l.wrap.b32 	%r13643, %r13642, %r13642, 12;
	add.s32 	%r13644, %r13638, %r13643;
	xor.b32  	%r13645, %r13640, %r13644;
	shf.l.wrap.b32 	%r13646, %r13645, %r13645, 8;
	add.s32 	%r13647, %r13641, %r13646;
	xor.b32  	%r13648, %r13643, %r13647;
	shf.l.wrap.b32 	%r13649, %r13648, %r13648, 7;
	add.s32 	%r13650, %r13608, %r13625;
	xor.b32  	%r13651, %r13598, %r13650;
	shf.l.wrap.b32 	%r13652, %r13651, %r13651, 16;
	add.s32 	%r13653, %r13587, %r13652;
	xor.b32  	%r13654, %r13625, %r13653;
	shf.l.wrap.b32 	%r13655, %r13654, %r13654, 12;
	add.s32 	%r13656, %r13650, %r13655;
	xor.b32  	%r13657, %r13652, %r13656;
	shf.l.wrap.b32 	%r13658, %r13657, %r13657, 8;
	add.s32 	%r13659, %r13653, %r13658;
	xor.b32  	%r13660, %r13655, %r13659;
	shf.l.wrap.b32 	%r13661, %r13660, %r13660, 7;
	add.s32 	%r13662, %r13620, %r13589;
	xor.b32  	%r13663, %r13610, %r13662;
	shf.l.wrap.b32 	%r13664, %r13663, %r13663, 16;
	add.s32 	%r13665, %r13599, %r13664;
	xor.b32  	%r13666, %r13589, %r13665;
	shf.l.wrap.b32 	%r13667, %r13666, %r13666, 12;
	add.s32 	%r13668, %r13662, %r13667;
	xor.b32  	%r13669, %r13664, %r13668;
	shf.l.wrap.b32 	%r13670, %r13669, %r13669, 8;
	add.s32 	%r13671, %r13665, %r13670;
	xor.b32  	%r13672, %r13667, %r13671;
	shf.l.wrap.b32 	%r13673, %r13672, %r13672, 7;
	add.s32 	%r13674, %r13632, %r13673;
	xor.b32  	%r13675, %r13646, %r13674;
	shf.l.wrap.b32 	%r13676, %r13675, %r13675, 16;
	add.s32 	%r13677, %r13659, %r13676;
	xor.b32  	%r13678, %r13673, %r13677;
	shf.l.wrap.b32 	%r13679, %r13678, %r13678, 12;
	add.s32 	%r13680, %r13674, %r13679;
	xor.b32  	%r13681, %r13676, %r13680;
	shf.l.wrap.b32 	%r13682, %r13681, %r13681, 8;
	add.s32 	%r13683, %r13677, %r13682;
	xor.b32  	%r13684, %r13679, %r13683;
	shf.l.wrap.b32 	%r13685, %r13684, %r13684, 7;
	add.s32 	%r13686, %r13644, %r13637;
	xor.b32  	%r13687, %r13658, %r13686;
	shf.l.wrap.b32 	%r13688, %r13687, %r13687, 16;
	add.s32 	%r13689, %r13671, %r13688;
	xor.b32  	%r13690, %r13637, %r13689;
	shf.l.wrap.b32 	%r13691, %r13690, %r13690, 12;
	add.s32 	%r13692, %r13686, %r13691;
	xor.b32  	%r13693, %r13688, %r13692;
	shf.l.wrap.b32 	%r13694, %r13693, %r13693, 8;
	add.s32 	%r13695, %r13689, %r13694;
	xor.b32  	%r13696, %r13691, %r13695;
	shf.l.wrap.b32 	%r13697, %r13696, %r13696, 7;
	add.s32 	%r13698, %r13656, %r13649;
	xor.b32  	%r13699, %r13670, %r13698;
	shf.l.wrap.b32 	%r13700, %r13699, %r13699, 16;
	add.s32 	%r13701, %r13635, %r13700;
	xor.b32  	%r13702, %r13649, %r13701;
	shf.l.wrap.b32 	%r13703, %r13702, %r13702, 12;
	add.s32 	%r13704, %r13698, %r13703;
	xor.b32  	%r13705, %r13700, %r13704;
	shf.l.wrap.b32 	%r13706, %r13705, %r13705, 8;
	add.s32 	%r13707, %r13701, %r13706;
	xor.b32  	%r13708, %r13703, %r13707;
	shf.l.wrap.b32 	%r13709, %r13708, %r13708, 7;
	add.s32 	%r13710, %r13668, %r13661;
	xor.b32  	%r13711, %r13634, %r13710;
	shf.l.wrap.b32 	%r13712, %r13711, %r13711, 16;
	add.s32 	%r13713, %r13647, %r13712;
	xor.b32  	%r13714, %r13661, %r13713;
	shf.l.wrap.b32 	%r13715, %r13714, %r13714, 12;
	add.s32 	%r13716, %r13710, %r13715;
	xor.b32  	%r13717, %r13712, %r13716;
	shf.l.wrap.b32 	%r13718, %r13717, %r13717, 8;
	add.s32 	%r13719, %r13713, %r13718;
	xor.b32  	%r13720, %r13715, %r13719;
	shf.l.wrap.b32 	%r13721, %r13720, %r13720, 7;
	add.s32 	%r13722, %r13680, %r13697;
	xor.b32  	%r13723, %r13718, %r13722;
	shf.l.wrap.b32 	%r13724, %r13723, %r13723, 16;
	add.s32 	%r13725, %r13707, %r13724;
	xor.b32  	%r13726, %r13697, %r13725;
	shf.l.wrap.b32 	%r13727, %r13726, %r13726, 12;
	add.s32 	%r13728, %r13722, %r13727;
	xor.b32  	%r13729, %r13724, %r13728;
	shf.l.wrap.b32 	%r13730, %r13729, %r13729, 8;
	add.s32 	%r13731, %r13725, %r13730;
	xor.b32  	%r13732, %r13727, %r13731;
	shf.l.wrap.b32 	%r13733, %r13732, %r13732, 7;
	add.s32 	%r13734, %r13692, %r13709;
	xor.b32  	%r13735, %r13682, %r13734;
	shf.l.wrap.b32 	%r13736, %r13735, %r13735, 16;
	add.s32 	%r13737, %r13719, %r13736;
	xor.b32  	%r13738, %r13709, %r13737;
	shf.l.wrap.b32 	%r13739, %r13738, %r13738, 12;
	add.s32 	%r13740, %r13734, %r13739;
	xor.b32  	%r13741, %r13736, %r13740;
	shf.l.wrap.b32 	%r13742, %r13741, %r13741, 8;
	add.s32 	%r13743, %r13737, %r13742;
	xor.b32  	%r13744, %r13739, %r13743;
	shf.l.wrap.b32 	%r13745, %r13744, %r13744, 7;
	add.s32 	%r13746, %r13704, %r13721;
	xor.b32  	%r13747, %r13694, %r13746;
	shf.l.wrap.b32 	%r13748, %r13747, %r13747, 16;
	add.s32 	%r13749, %r13683, %r13748;
	xor.b32  	%r13750, %r13721, %r13749;
	shf.l.wrap.b32 	%r13751, %r13750, %r13750, 12;
	add.s32 	%r13752, %r13746, %r13751;
	xor.b32  	%r13753, %r13748, %r13752;
	shf.l.wrap.b32 	%r13754, %r13753, %r13753, 8;
	add.s32 	%r13755, %r13749, %r13754;
	xor.b32  	%r13756, %r13751, %r13755;
	shf.l.wrap.b32 	%r13757, %r13756, %r13756, 7;
	add.s32 	%r13758, %r13716, %r13685;
	xor.b32  	%r13759, %r13706, %r13758;
	shf.l.wrap.b32 	%r13760, %r13759, %r13759, 16;
	add.s32 	%r13761, %r13695, %r13760;
	xor.b32  	%r13762, %r13685, %r13761;
	shf.l.wrap.b32 	%r13763, %r13762, %r13762, 12;
	add.s32 	%r13764, %r13758, %r13763;
	xor.b32  	%r13765, %r13760, %r13764;
	shf.l.wrap.b32 	%r13766, %r13765, %r13765, 8;
	add.s32 	%r13767, %r13761, %r13766;
	xor.b32  	%r13768, %r13763, %r13767;
	shf.l.wrap.b32 	%r13769, %r13768, %r13768, 7;
	add.s32 	%r13770, %r13728, %r13769;
	xor.b32  	%r13771, %r13742, %r13770;
	shf.l.wrap.b32 	%r13772, %r13771, %r13771, 16;
	add.s32 	%r13773, %r13755, %r13772;
	xor.b32  	%r13774, %r13769, %r13773;
	shf.l.wrap.b32 	%r13775, %r13774, %r13774, 12;
	add.s32 	%r13776, %r13770, %r13775;
	xor.b32  	%r13777, %r13772, %r13776;
	shf.l.wrap.b32 	%r13778, %r13777, %r13777, 8;
	add.s32 	%r13779, %r13773, %r13778;
	xor.b32  	%r13780, %r13775, %r13779;
	shf.l.wrap.b32 	%r13781, %r13780, %r13780, 7;
	add.s32 	%r13782, %r13740, %r13733;
	xor.b32  	%r13783, %r13754, %r13782;
	shf.l.wrap.b32 	%r13784, %r13783, %r13783, 16;
	add.s32 	%r13785, %r13767, %r13784;
	xor.b32  	%r13786, %r13733, %r13785;
	shf.l.wrap.b32 	%r13787, %r13786, %r13786, 12;
	add.s32 	%r13788, %r13782, %r13787;
	xor.b32  	%r13789, %r13784, %r13788;
	shf.l.wrap.b32 	%r13790, %r13789, %r13789, 8;
	add.s32 	%r13791, %r13785, %r13790;
	xor.b32  	%r13792, %r13787, %r13791;
	shf.l.wrap.b32 	%r13793, %r13792, %r13792, 7;
	add.s32 	%r13794, %r13752, %r13745;
	xor.b32  	%r13795, %r13766, %r13794;
	shf.l.wrap.b32 	%r13796, %r13795, %r13795, 16;
	add.s32 	%r13797, %r13731, %r13796;
	xor.b32  	%r13798, %r13745, %r13797;
	shf.l.wrap.b32 	%r13799, %r13798, %r13798, 12;
	add.s32 	%r13800, %r13794, %r13799;
	xor.b32  	%r13801, %r13796, %r13800;
	shf.l.wrap.b32 	%r13802, %r13801, %r13801, 8;
	add.s32 	%r13803, %r13797, %r13802;
	xor.b32  	%r13804, %r13799, %r13803;
	shf.l.wrap.b32 	%r13805, %r13804, %r13804, 7;
	add.s32 	%r13806, %r13764, %r13757;
	xor.b32  	%r13807, %r13730, %r13806;
	shf.l.wrap.b32 	%r13808, %r13807, %r13807, 16;
	add.s32 	%r13809, %r13743, %r13808;
	xor.b32  	%r13810, %r13757, %r13809;
	shf.l.wrap.b32 	%r13811, %r13810, %r13810, 12;
	add.s32 	%r13812, %r13806, %r13811;
	xor.b32  	%r13813, %r13808, %r13812;
	shf.l.wrap.b32 	%r13814, %r13813, %r13813, 8;
	add.s32 	%r13815, %r13809, %r13814;
	xor.b32  	%r13816, %r13811, %r13815;
	shf.l.wrap.b32 	%r13817, %r13816, %r13816, 7;
	add.s32 	%r13818, %r13776, %r13793;
	xor.b32  	%r13819, %r13814, %r13818;
	shf.l.wrap.b32 	%r13820, %r13819, %r13819, 16;
	add.s32 	%r13821, %r13803, %r13820;
	xor.b32  	%r13822, %r13793, %r13821;
	shf.l.wrap.b32 	%r13823, %r13822, %r13822, 12;
	add.s32 	%r13824, %r13818, %r13823;
	xor.b32  	%r13825, %r13820, %r13824;
	shf.l.wrap.b32 	%r13826, %r13825, %r13825, 8;
	add.s32 	%r13827, %r13821, %r13826;
	xor.b32  	%r13828, %r13823, %r13827;
	shf.l.wrap.b32 	%r13829, %r13828, %r13828, 7;
	add.s32 	%r13830, %r13788, %r13805;
	xor.b32  	%r13831, %r13778, %r13830;
	shf.l.wrap.b32 	%r13832, %r13831, %r13831, 16;
	add.s32 	%r13833, %r13815, %r13832;
	xor.b32  	%r13834, %r13805, %r13833;
	shf.l.wrap.b32 	%r13835, %r13834, %r13834, 12;
	add.s32 	%r13836, %r13830, %r13835;
	xor.b32  	%r13837, %r13832, %r13836;
	shf.l.wrap.b32 	%r13838, %r13837, %r13837, 8;
	add.s32 	%r13839, %r13833, %r13838;
	xor.b32  	%r13840, %r13835, %r13839;
	shf.l.wrap.b32 	%r13841, %r13840, %r13840, 7;
	add.s32 	%r13842, %r13800, %r13817;
	xor.b32  	%r13843, %r13790, %r13842;
	shf.l.wrap.b32 	%r13844, %r13843, %r13843, 16;
	add.s32 	%r13845, %r13779, %r13844;
	xor.b32  	%r13846, %r13817, %r13845;
	shf.l.wrap.b32 	%r13847, %r13846, %r13846, 12;
	add.s32 	%r13848, %r13842, %r13847;
	xor.b32  	%r13849, %r13844, %r13848;
	shf.l.wrap.b32 	%r13850, %r13849, %r13849, 8;
	add.s32 	%r13851, %r13845, %r13850;
	xor.b32  	%r13852, %r13847, %r13851;
	shf.l.wrap.b32 	%r13853, %r13852, %r13852, 7;
	add.s32 	%r13854, %r13812, %r13781;
	xor.b32  	%r13855, %r13802, %r13854;
	shf.l.wrap.b32 	%r13856, %r13855, %r13855, 16;
	add.s32 	%r13857, %r13791, %r13856;
	xor.b32  	%r13858, %r13781, %r13857;
	shf.l.wrap.b32 	%r13859, %r13858, %r13858, 12;
	add.s32 	%r13860, %r13854, %r13859;
	xor.b32  	%r13861, %r13856, %r13860;
	shf.l.wrap.b32 	%r13862, %r13861, %r13861, 8;
	add.s32 	%r13863, %r13857, %r13862;
	xor.b32  	%r13864, %r13859, %r13863;
	shf.l.wrap.b32 	%r13865, %r13864, %r13864, 7;
	add.s32 	%r13866, %r13824, %r13865;
	xor.b32  	%r13867, %r13838, %r13866;
	shf.l.wrap.b32 	%r13868, %r13867, %r13867, 16;
	add.s32 	%r13869, %r13851, %r13868;
	xor.b32  	%r13870, %r13865, %r13869;
	shf.l.wrap.b32 	%r13871, %r13870, %r13870, 12;
	add.s32 	%r13872, %r13866, %r13871;
	xor.b32  	%r13873, %r13868, %r13872;
	shf.l.wrap.b32 	%r13874, %r13873, %r13873, 8;
	add.s32 	%r13875, %r13869, %r13874;
	xor.b32  	%r13876, %r13871, %r13875;
	shf.l.wrap.b32 	%r13877, %r13876, %r13876, 7;
	add.s32 	%r13878, %r13836, %r13829;
	xor.b32  	%r13879, %r13850, %r13878;
	shf.l.wrap.b32 	%r13880, %r13879, %r13879, 16;
	add.s32 	%r13881, %r13863, %r13880;
	xor.b32  	%r13882, %r13829, %r13881;
	shf.l.wrap.b32 	%r13883, %r13882, %r13882, 12;
	add.s32 	%r13884, %r13878, %r13883;
	xor.b32  	%r13885, %r13880, %r13884;
	shf.l.wrap.b32 	%r13886, %r13885, %r13885, 8;
	add.s32 	%r13887, %r13881, %r13886;
	xor.b32  	%r13888, %r13883, %r13887;
	shf.l.wrap.b32 	%r13889, %r13888, %r13888, 7;
	add.s32 	%r13890, %r13848, %r13841;
	xor.b32  	%r13891, %r13862, %r13890;
	shf.l.wrap.b32 	%r13892, %r13891, %r13891, 16;
	add.s32 	%r13893, %r13827, %r13892;
	xor.b32  	%r13894, %r13841, %r13893;
	shf.l.wrap.b32 	%r13895, %r13894, %r13894, 12;
	add.s32 	%r13896, %r13890, %r13895;
	xor.b32  	%r13897, %r13892, %r13896;
	shf.l.wrap.b32 	%r13898, %r13897, %r13897, 8;
	add.s32 	%r13899, %r13893, %r13898;
	xor.b32  	%r13900, %r13895, %r13899;
	shf.l.wrap.b32 	%r13901, %r13900, %r13900, 7;
	add.s32 	%r13902, %r13860, %r13853;
	xor.b32  	%r13903, %r13826, %r13902;
	shf.l.wrap.b32 	%r13904, %r13903, %r13903, 16;
	add.s32 	%r13905, %r13839, %r13904;
	xor.b32  	%r13906, %r13853, %r13905;
	shf.l.wrap.b32 	%r13907, %r13906, %r13906, 12;
	add.s32 	%r13908, %r13902, %r13907;
	xor.b32  	%r13909, %r13904, %r13908;
	shf.l.wrap.b32 	%r13910, %r13909, %r13909, 8;
	add.s32 	%r13911, %r13905, %r13910;
	xor.b32  	%r13912, %r13907, %r13911;
	shf.l.wrap.b32 	%r13913, %r13912, %r13912, 7;
	add.s32 	%r13914, %r13872, %r13889;
	xor.b32  	%r13915, %r13910, %r13914;
	shf.l.wrap.b32 	%r13916, %r13915, %r13915, 16;
	add.s32 	%r13917, %r13899, %r13916;
	xor.b32  	%r13918, %r13889, %r13917;
	shf.l.wrap.b32 	%r13919, %r13918, %r13918, 12;
	add.s32 	%r13920, %r13914, %r13919;
	xor.b32  	%r13921, %r13916, %r13920;
	shf.l.wrap.b32 	%r13922, %r13921, %r13921, 8;
	add.s32 	%r13923, %r13917, %r13922;
	xor.b32  	%r13924, %r13919, %r13923;
	shf.l.wrap.b32 	%r13925, %r13924, %r13924, 7;
	add.s32 	%r13926, %r13884, %r13901;
	xor.b32  	%r13927, %r13874, %r13926;
	shf.l.wrap.b32 	%r13928, %r13927, %r13927, 16;
	add.s32 	%r13929, %r13911, %r13928;
	xor.b32  	%r13930, %r13901, %r13929;
	shf.l.wrap.b32 	%r13931, %r13930, %r13930, 12;
	add.s32 	%r13932, %r13926, %r13931;
	xor.b32  	%r13933, %r13928, %r13932;
	shf.l.wrap.b32 	%r13934, %r13933, %r13933, 8;
	add.s32 	%r13935, %r13929, %r13934;
	xor.b32  	%r13936, %r13931, %r13935;
	shf.l.wrap.b32 	%r13937, %r13936, %r13936, 7;
	add.s32 	%r13938, %r13896, %r13913;
	xor.b32  	%r13939, %r13886, %r13938;
	shf.l.wrap.b32 	%r13940, %r13939, %r13939, 16;
	add.s32 	%r13941, %r13875, %r13940;
	xor.b32  	%r13942, %r13913, %r13941;
	shf.l.wrap.b32 	%r13943, %r13942, %r13942, 12;
	add.s32 	%r13944, %r13938, %r13943;
	xor.b32  	%r13945, %r13940, %r13944;
	shf.l.wrap.b32 	%r13946, %r13945, %r13945, 8;
	add.s32 	%r13947, %r13941, %r13946;
	xor.b32  	%r13948, %r13943, %r13947;
	shf.l.wrap.b32 	%r13949, %r13948, %r13948, 7;
	add.s32 	%r13950, %r13908, %r13877;
	xor.b32  	%r13951, %r13898, %r13950;
	shf.l.wrap.b32 	%r13952, %r13951, %r13951, 16;
	add.s32 	%r13953, %r13887, %r13952;
	xor.b32  	%r13954, %r13877, %r13953;
	shf.l.wrap.b32 	%r13955, %r13954, %r13954, 12;
	add.s32 	%r13956, %r13950, %r13955;
	xor.b32  	%r13957, %r13952, %r13956;
	shf.l.wrap.b32 	%r13958, %r13957, %r13957, 8;
	add.s32 	%r13959, %r13953, %r13958;
	xor.b32  	%r13960, %r13955, %r13959;
	shf.l.wrap.b32 	%r13961, %r13960, %r13960, 7;
	add.s32 	%r27491, %r13578, %r13920;
	add.s32 	%r27490, %r13590, %r13932;
	add.s32 	%r27489, %r13602, %r13944;
	add.s32 	%r27488, %r13614, %r13956;
	add.s32 	%r27492, %r27499, %r13961;
	add.s32 	%r27493, %r27498, %r13925;
	add.s32 	%r27494, %r27497, %r13937;
	add.s32 	%r27495, %r27496, %r13949;
	xor.b32  	%r13962, %r13579, 1;
	shf.l.wrap.b32 	%r13963, %r13579, %r13962, 16;
	add.s32 	%r13964, %r27499, %r13963;
	xor.b32  	%r13965, %r27499, %r13964;
	shf.l.wrap.b32 	%r13966, %r13965, %r13965, 12;
	add.s32 	%r13967, %r13579, %r13966;
	xor.b32  	%r13968, %r13963, %r13967;
	shf.l.wrap.b32 	%r13969, %r13968, %r13968, 8;
	add.s32 	%r13970, %r13964, %r13969;
	xor.b32  	%r13971, %r13966, %r13970;
	shf.l.wrap.b32 	%r13972, %r13971, %r13971, 7;
	add.s32 	%r13973, %r13967, %r13601;
	xor.b32  	%r13974, %r13622, %r13973;
	shf.l.wrap.b32 	%r13975, %r13974, %r13974, 16;
	add.s32 	%r13976, %r13611, %r13975;
	xor.b32  	%r13977, %r13601, %r13976;
	shf.l.wrap.b32 	%r13978, %r13977, %r13977, 12;
	add.s32 	%r13979, %r13973, %r13978;
	xor.b32  	%r13980, %r13975, %r13979;
	shf.l.wrap.b32 	%r13981, %r13980, %r13980, 8;
	add.s32 	%r13982, %r13976, %r13981;
	xor.b32  	%r13983, %r13978, %r13982;
	shf.l.wrap.b32 	%r13984, %r13983, %r13983, 7;
	xor.b32  	%r13985, %r13969, %r13638;
	shf.l.wrap.b32 	%r13986, %r13985, %r13985, 16;
	add.s32 	%r13987, %r13623, %r13986;
	xor.b32  	%r13988, %r13613, %r13987;
	shf.l.wrap.b32 	%r13989, %r13988, %r13988, 12;
	add.s32 	%r13990, %r13638, %r13989;
	xor.b32  	%r13991, %r13986, %r13990;
	shf.l.wrap.b32 	%r13992, %r13991, %r13991, 8;
	add.s32 	%r13993, %r13987, %r13992;
	xor.b32  	%r13994, %r13989, %r13993;
	shf.l.wrap.b32 	%r13995, %r13994, %r13994, 7;
	add.s32 	%r13996, %r13970, %r13652;
	xor.b32  	%r13997, %r13625, %r13996;
	shf.l.wrap.b32 	%r13998, %r13997, %r13997, 12;
	add.s32 	%r13999, %r13650, %r13998;
	xor.b32  	%r14000, %r13652, %r13999;
	shf.l.wrap.b32 	%r14001, %r14000, %r14000, 8;
	add.s32 	%r14002, %r13996, %r14001;
	xor.b32  	%r14003, %r13998, %r14002;
	shf.l.wrap.b32 	%r14004, %r14003, %r14003, 7;
	add.s32 	%r14005, %r13620, %r13972;
	xor.b32  	%r14006, %r13610, %r14005;
	shf.l.wrap.b32 	%r14007, %r14006, %r14006, 16;
	add.s32 	%r14008, %r13599, %r14007;
	xor.b32  	%r14009, %r13972, %r14008;
	shf.l.wrap.b32 	%r14010, %r14009, %r14009, 12;
	add.s32 	%r14011, %r14005, %r14010;
	xor.b32  	%r14012, %r14007, %r14011;
	shf.l.wrap.b32 	%r14013, %r14012, %r14012, 8;
	add.s32 	%r14014, %r14008, %r14013;
	xor.b32  	%r14015, %r14010, %r14014;
	shf.l.wrap.b32 	%r14016, %r14015, %r14015, 7;
	add.s32 	%r14017, %r13979, %r14016;
	xor.b32  	%r14018, %r13992, %r14017;
	shf.l.wrap.b32 	%r14019, %r14018, %r14018, 16;
	add.s32 	%r14020, %r14002, %r14019;
	xor.b32  	%r14021, %r14016, %r14020;
	shf.l.wrap.b32 	%r14022, %r14021, %r14021, 12;
	add.s32 	%r14023, %r14017, %r14022;
	xor.b32  	%r14024, %r14019, %r14023;
	shf.l.wrap.b32 	%r14025, %r14024, %r14024, 8;
	add.s32 	%r14026, %r14020, %r14025;
	xor.b32  	%r14027, %r14022, %r14026;
	shf.l.wrap.b32 	%r14028, %r14027, %r14027, 7;
	add.s32 	%r14029, %r13990, %r13984;
	xor.b32  	%r14030, %r14001, %r14029;
	shf.l.wrap.b32 	%r14031, %r14030, %r14030, 16;
	add.s32 	%r14032, %r14014, %r14031;
	xor.b32  	%r14033, %r13984, %r14032;
	shf.l.wrap.b32 	%r14034, %r14033, %r14033, 12;
	add.s32 	%r14035, %r14029, %r14034;
	xor.b32  	%r14036, %r14031, %r14035;
	shf.l.wrap.b32 	%r14037, %r14036, %r14036, 8;
	add.s32 	%r14038, %r14032, %r14037;
	xor.b32  	%r14039, %r14034, %r14038;
	shf.l.wrap.b32 	%r14040, %r14039, %r14039, 7;
	add.s32 	%r14041, %r13999, %r13995;
	xor.b32  	%r14042, %r14013, %r14041;
	shf.l.wrap.b32 	%r14043, %r14042, %r14042, 16;
	add.s32 	%r14044, %r13982, %r14043;
	xor.b32  	%r14045, %r13995, %r14044;
	shf.l.wrap.b32 	%r14046, %r14045, %r14045, 12;
	add.s32 	%r14047, %r14041, %r14046;
	xor.b32  	%r14048, %r14043, %r14047;
	shf.l.wrap.b32 	%r14049, %r14048, %r14048, 8;
	add.s32 	%r14050, %r14044, %r14049;
	xor.b32  	%r14051, %r14046, %r14050;
	shf.l.wrap.b32 	%r14052, %r14051, %r14051, 7;
	add.s32 	%r14053, %r14011, %r14004;
	xor.b32  	%r14054, %r13981, %r14053;
	shf.l.wrap.b32 	%r14055, %r14054, %r14054, 16;
	add.s32 	%r14056, %r13993, %r14055;
	xor.b32  	%r14057, %r14004, %r14056;
	shf.l.wrap.b32 	%r14058, %r14057, %r14057, 12;
	add.s32 	%r14059, %r14053, %r14058;
	xor.b32  	%r14060, %r14055, %r14059;
	shf.l.wrap.b32 	%r14061, %r14060, %r14060, 8;
	add.s32 	%r14062, %r14056, %r14061;
	xor.b32  	%r14063, %r14058, %r14062;
	shf.l.wrap.b32 	%r14064, %r14063, %r14063, 7;
	add.s32 	%r14065, %r14023, %r14040;
	xor.b32  	%r14066, %r14061, %r14065;
	shf.l.wrap.b32 	%r14067, %r14066, %r14066, 16;
	add.s32 	%r14068, %r14050, %r14067;
	xor.b32  	%r14069, %r14040, %r14068;
	shf.l.wrap.b32 	%r14070, %r14069, %r14069, 12;
	add.s32 	%r14071, %r14065, %r14070;
	xor.b32  	%r14072, %r14067, %r14071;
	shf.l.wrap.b32 	%r14073, %r14072, %r14072, 8;
	add.s32 	%r14074, %r14068, %r14073;
	xor.b32  	%r14075, %r14070, %r14074;
	shf.l.wrap.b32 	%r14076, %r14075, %r14075, 7;
	add.s32 	%r14077, %r14035, %r14052;
	xor.b32  	%r14078, %r14025, %r14077;
	shf.l.wrap.b32 	%r14079, %r14078, %r14078, 16;
	add.s32 	%r14080, %r14062, %r14079;
	xor.b32  	%r14081, %r14052, %r14080;
	shf.l.wrap.b32 	%r14082, %r14081, %r14081, 12;
	add.s32 	%r14083, %r14077, %r14082;
	xor.b32  	%r14084, %r14079, %r14083;
	shf.l.wrap.b32 	%r14085, %r14084, %r14084, 8;
	add.s32 	%r14086, %r14080, %r14085;
	xor.b32  	%r14087, %r14082, %r14086;
	shf.l.wrap.b32 	%r14088, %r14087, %r14087, 7;
	add.s32 	%r14089, %r14047, %r14064;
	xor.b32  	%r14090, %r14037, %r14089;
	shf.l.wrap.b32 	%r14091, %r14090, %r14090, 16;
	add.s32 	%r14092, %r14026, %r14091;
	xor.b32  	%r14093, %r14064, %r14092;
	shf.l.wrap.b32 	%r14094, %r14093, %r14093, 12;
	add.s32 	%r14095, %r14089, %r14094;
	xor.b32  	%r14096, %r14091, %r14095;
	shf.l.wrap.b32 	%r14097, %r14096, %r14096, 8;
	add.s32 	%r14098, %r14092, %r14097;
	xor.b32  	%r14099, %r14094, %r14098;
	shf.l.wrap.b32 	%r14100, %r14099, %r14099, 7;
	add.s32 	%r14101, %r14059, %r14028;
	xor.b32  	%r14102, %r14049, %r14101;
	shf.l.wrap.b32 	%r14103, %r14102, %r14102, 16;
	add.s32 	%r14104, %r14038, %r14103;
	xor.b32  	%r14105, %r14028, %r14104;
	shf.l.wrap.b32 	%r14106, %r14105, %r14105, 12;
	add.s32 	%r14107, %r14101, %r14106;
	xor.b32  	%r14108, %r14103, %r14107;
	shf.l.wrap.b32 	%r14109, %r14108, %r14108, 8;
	add.s32 	%r14110, %r14104, %r14109;
	xor.b32  	%r14111, %r14106, %r14110;
	shf.l.wrap.b32 	%r14112, %r14111, %r14111, 7;
	add.s32 	%r14113, %r14071, %r14112;
	xor.b32  	%r14114, %r14085, %r14113;
	shf.l.wrap.b32 	%r14115, %r14114, %r14114, 16;
	add.s32 	%r14116, %r14098, %r14115;
	xor.b32  	%r14117, %r14112, %r14116;
	shf.l.wrap.b32 	%r14118, %r14117, %r14117, 12;
	add.s32 	%r14119, %r14113, %r14118;
	xor.b32  	%r14120, %r14115, %r14119;
	shf.l.wrap.b32 	%r14121, %r14120, %r14120, 8;
	add.s32 	%r14122, %r14116, %r14121;
	xor.b32  	%r14123, %r14118, %r14122;
	shf.l.wrap.b32 	%r14124, %r14123, %r14123, 7;
	add.s32 	%r14125, %r14083, %r14076;
	xor.b32  	%r14126, %r14097, %r14125;
	shf.l.wrap.b32 	%r14127, %r14126, %r14126, 16;
	add.s32 	%r14128, %r14110, %r14127;
	xor.b32  	%r14129, %r14076, %r14128;
	shf.l.wrap.b32 	%r14130, %r14129, %r14129, 12;
	add.s32 	%r14131, %r14125, %r14130;
	xor.b32  	%r14132, %r14127, %r14131;
	shf.l.wrap.b32 	%r14133, %r14132, %r14132, 8;
	add.s32 	%r14134, %r14128, %r14133;
	xor.b32  	%r14135, %r14130, %r14134;
	shf.l.wrap.b32 	%r14136, %r14135, %r14135, 7;
	add.s32 	%r14137, %r14095, %r14088;
	xor.b32  	%r14138, %r14109, %r14137;
	shf.l.wrap.b32 	%r14139, %r14138, %r14138, 16;
	add.s32 	%r14140, %r14074, %r14139;
	xor.b32  	%r14141, %r14088, %r14140;
	shf.l.wrap.b32 	%r14142, %r14141, %r14141, 12;
	add.s32 	%r14143, %r14137, %r14142;
	xor.b32  	%r14144, %r14139, %r14143;
	shf.l.wrap.b32 	%r14145, %r14144, %r14144, 8;
	add.s32 	%r14146, %r14140, %r14145;
	xor.b32  	%r14147, %r14142, %r14146;
	shf.l.wrap.b32 	%r14148, %r14147, %r14147, 7;
	add.s32 	%r14149, %r14107, %r14100;
	xor.b32  	%r14150, %r14073, %r14149;
	shf.l.wrap.b32 	%r14151, %r14150, %r14150, 16;
	add.s32 	%r14152, %r14086, %r14151;
	xor.b32  	%r14153, %r14100, %r14152;
	shf.l.wrap.b32 	%r14154, %r14153, %r14153, 12;
	add.s32 	%r14155, %r14149, %r14154;
	xor.b32  	%r14156, %r14151, %r14155;
	shf.l.wrap.b32 	%r14157, %r14156, %r14156, 8;
	add.s32 	%r14158, %r14152, %r14157;
	xor.b32  	%r14159, %r14154, %r14158;
	shf.l.wrap.b32 	%r14160, %r14159, %r14159, 7;
	add.s32 	%r14161, %r14119, %r14136;
	xor.b32  	%r14162, %r14157, %r14161;
	shf.l.wrap.b32 	%r14163, %r14162, %r14162, 16;
	add.s32 	%r14164, %r14146, %r14163;
	xor.b32  	%r14165, %r14136, %r14164;
	shf.l.wrap.b32 	%r14166, %r14165, %r14165, 12;
	add.s32 	%r14167, %r14161, %r14166;
	xor.b32  	%r14168, %r14163, %r14167;
	shf.l.wrap.b32 	%r14169, %r14168, %r14168, 8;
	add.s32 	%r14170, %r14164, %r14169;
	xor.b32  	%r14171, %r14166, %r14170;
	shf.l.wrap.b32 	%r14172, %r14171, %r14171, 7;
	add.s32 	%r14173, %r14131, %r14148;
	xor.b32  	%r14174, %r14121, %r14173;
	shf.l.wrap.b32 	%r14175, %r14174, %r14174, 16;
	add.s32 	%r14176, %r14158, %r14175;
	xor.b32  	%r14177, %r14148, %r14176;
	shf.l.wrap.b32 	%r14178, %r14177, %r14177, 12;
	add.s32 	%r14179, %r14173, %r14178;
	xor.b32  	%r14180, %r14175, %r14179;
	shf.l.wrap.b32 	%r14181, %r14180, %r14180, 8;
	add.s32 	%r14182, %r14176, %r14181;
	xor.b32  	%r14183, %r14178, %r14182;
	shf.l.wrap.b32 	%r14184, %r14183, %r14183, 7;
	add.s32 	%r14185, %r14143, %r14160;
	xor.b32  	%r14186, %r14133, %r14185;
	shf.l.wrap.b32 	%r14187, %r14186, %r14186, 16;
	add.s32 	%r14188, %r14122, %r14187;
	xor.b32  	%r14189, %r14160, %r14188;
	shf.l.wrap.b32 	%r14190, %r14189, %r14189, 12;
	add.s32 	%r14191, %r14185, %r14190;
	xor.b32  	%r14192, %r14187, %r14191;
	shf.l.wrap.b32 	%r14193, %r14192, %r14192, 8;
	add.s32 	%r14194, %r14188, %r14193;
	xor.b32  	%r14195, %r14190, %r14194;
	shf.l.wrap.b32 	%r14196, %r14195, %r14195, 7;
	add.s32 	%r14197, %r14155, %r14124;
	xor.b32  	%r14198, %r14145, %r14197;
	shf.l.wrap.b32 	%r14199, %r14198, %r14198, 16;
	add.s32 	%r14200, %r14134, %r14199;
	xor.b32  	%r14201, %r14124, %r14200;
	shf.l.wrap.b32 	%r14202, %r14201, %r14201, 12;
	add.s32 	%r14203, %r14197, %r14202;
	xor.b32  	%r14204, %r14199, %r14203;
	shf.l.wrap.b32 	%r14205, %r14204, %r14204, 8;
	add.s32 	%r14206, %r14200, %r14205;
	xor.b32  	%r14207, %r14202, %r14206;
	shf.l.wrap.b32 	%r14208, %r14207, %r14207, 7;
	add.s32 	%r14209, %r14167, %r14208;
	xor.b32  	%r14210, %r14181, %r14209;
	shf.l.wrap.b32 	%r14211, %r14210, %r14210, 16;
	add.s32 	%r14212, %r14194, %r14211;
	xor.b32  	%r14213, %r14208, %r14212;
	shf.l.wrap.b32 	%r14214, %r14213, %r14213, 12;
	add.s32 	%r14215, %r14209, %r14214;
	xor.b32  	%r14216, %r14211, %r14215;
	shf.l.wrap.b32 	%r14217, %r14216, %r14216, 8;
	add.s32 	%r14218, %r14179, %r14172;
	xor.b32  	%r14219, %r14193, %r14218;
	shf.l.wrap.b32 	%r14220, %r14219, %r14219, 16;
	add.s32 	%r14221, %r14206, %r14220;
	xor.b32  	%r14222, %r14172, %r14221;
	shf.l.wrap.b32 	%r14223, %r14222, %r14222, 12;
	add.s32 	%r14224, %r14218, %r14223;
	xor.b32  	%r14225, %r14220, %r14224;
	shf.l.wrap.b32 	%r14226, %r14225, %r14225, 8;
	add.s32 	%r14227, %r14221, %r14226;
	xor.b32  	%r14228, %r14223, %r14227;
	shf.l.wrap.b32 	%r14229, %r14228, %r14228, 7;
	add.s32 	%r14230, %r14191, %r14184;
	xor.b32  	%r14231, %r14205, %r14230;
	shf.l.wrap.b32 	%r14232, %r14231, %r14231, 16;
	add.s32 	%r14233, %r14170, %r14232;
	xor.b32  	%r14234, %r14184, %r14233;
	shf.l.wrap.b32 	%r14235, %r14234, %r14234, 12;
	add.s32 	%r14236, %r14230, %r14235;
	xor.b32  	%r14237, %r14232, %r14236;
	shf.l.wrap.b32 	%r14238, %r14237, %r14237, 8;
	add.s32 	%r14239, %r14233, %r14238;
	xor.b32  	%r14240, %r14235, %r14239;
	shf.l.wrap.b32 	%r14241, %r14240, %r14240, 7;
	add.s32 	%r14242, %r14203, %r14196;
	xor.b32  	%r14243, %r14169, %r14242;
	shf.l.wrap.b32 	%r14244, %r14243, %r14243, 16;
	add.s32 	%r14245, %r14182, %r14244;
	xor.b32  	%r14246, %r14196, %r14245;
	shf.l.wrap.b32 	%r14247, %r14246, %r14246, 12;
	add.s32 	%r14248, %r14242, %r14247;
	xor.b32  	%r14249, %r14244, %r14248;
	shf.l.wrap.b32 	%r14250, %r14249, %r14249, 8;
	add.s32 	%r14251, %r14245, %r14250;
	add.s32 	%r14252, %r14215, %r14229;
	xor.b32  	%r14253, %r14250, %r14252;
	shf.l.wrap.b32 	%r14254, %r14253, %r14253, 16;
	add.s32 	%r14255, %r14239, %r14254;
	xor.b32  	%r14256, %r14229, %r14255;
	shr.u32 	%r14257, %r14256, 20;
	add.s32 	%r14258, %r14252, %r14257;
	add.s32 	%r14259, %r14224, %r14241;
	xor.b32  	%r14260, %r14217, %r14259;
	shf.l.wrap.b32 	%r14261, %r14260, %r14260, 16;
	add.s32 	%r14262, %r14251, %r14261;
	xor.b32  	%r14263, %r14241, %r14262;
	shr.u32 	%r14264, %r14263, 20;
	add.s32 	%r14265, %r14259, %r14264;
	add.s32 	%r14266, %r13578, %r14258;
	add.s32 	%r14267, %r13590, %r14265;
	not.b32 	%r14268, %r27487;
	add.s32 	%r14269, %r1445, %r14268;
	mov.u32 	%r14270, %ctaid.x;
	shl.b32 	%r14271, %r14270, 11;
	mov.u32 	%r14272, %tid.x;
	and.b32  	%r14273, %r14272, 31;
	or.b32  	%r14274, %r14271, %r14273;
	shl.b32 	%r14275, %r14272, 3;
	and.b32  	%r14276, %r14275, 7936;
	add.s32 	%r14277, %r27217, %r14276;
	add.s32 	%r14278, %r14274, %r14277;
	shr.u32 	%r14279, %r14278, %r14269;
	and.b32  	%r14280, %r14279, 1;
	setp.eq.b32 	%p135, %r14280, 1;
	selp.b32 	%r14281, %r14267, %r14266, %p135;
	cvt.u16.u32 	%rs261, %r14281;
	and.b16  	%rs414, %rs261, 1;
	and.b16  	%rs262, %rs412, 255;
	setp.ne.s16 	%p136, %rs262, 1;
	@%p136 bra 	$L__BB8_173;
	ld.param.u64 	%rd401, [fused_batch_pir_kernel_transposed_8_param_1];
	not.b32 	%r14282, %r27487;
	add.s32 	%r14283, %r1445, %r14282;
	mov.u32 	%r14284, %ctaid.x;
	shl.b32 	%r14285, %r14284, 11;
	mov.u32 	%r14286, %tid.x;
	and.b32  	%r14287, %r14286, 31;
	or.b32  	%r14288, %r14285, %r14287;
	shl.b32 	%r14289, %r14286, 3;
	and.b32  	%r14290, %r14289, 7936;
	add.s32 	%r14291, %r27217, %r14290;
	add.s32 	%r14292, %r14288, %r14291;
	shr.u32 	%r14293, %r14292, %r14283;
	and.b32  	%r14294, %r14293, 1;
	setp.eq.b32 	%p137, %r14294, 1;
	cvt.s64.s32 	%rd156, %r27487;
	cvta.to.global.u64 	%rd157, %rd401;
	mul.wide.s32 	%rd158, %r27487, 16;
	add.s64 	%rd159, %rd157, %rd158;
	ld.global.u32 	%r14295, [%rd159+5388];
	selp.b32 	%r14296, %r27492, %r27491, %p137;
	xor.b32  	%r14297, %r14296, %r14295;
	selp.b32 	%r14298, %r27493, %r27490, %p137;
	selp.b32 	%r27491, %r27491, %r14297, %p137;
	selp.b32 	%r27492, %r14297, %r27492, %p137;
	ld.global.u32 	%r14299, [%rd159+5392];
	xor.b32  	%r14300, %r14298, %r14299;
	selp.b32 	%r14301, %r27494, %r27489, %p137;
	selp.b32 	%r27490, %r27490, %r14300, %p137;
	selp.b32 	%r27493, %r14300, %r27493, %p137;
	ld.global.u32 	%r14302, [%rd159+5396];
	xor.b32  	%r14303, %r14301, %r14302;
	selp.b32 	%r14304, %r27495, %r27488, %p137;
	selp.b32 	%r27489, %r27489, %r14303, %p137;
	selp.b32 	%r27494, %r14303, %r27494, %p137;
	ld.global.u32 	%r14305, [%rd159+5400];
	xor.b32  	%r14306, %r14304, %r14305;
	selp.b64 	%rd160, 445, 420, %p137;
	selp.b32 	%r27488, %r27488, %r14306, %p137;
	selp.b32 	%r27495, %r14306, %r27495, %p137;
	add.s64 	%rd161, %rd160, %rd156;
	add.s64 	%rd162, %rd157, %rd161;
	ld.global.u8 	%rs263, [%rd162+5368];
	xor.b16  	%rs414, %rs263, %rs414;
$L__BB8_173:
	not.b32 	%r14307, %r27487;
	add.s32 	%r14308, %r1445, %r14307;
	mov.u32 	%r14309, %ctaid.x;
	shl.b32 	%r14310, %r14309, 11;
	mov.u32 	%r14311, %tid.x;
	and.b32  	%r14312, %r14311, 31;
	or.b32  	%r14313, %r14310, %r14312;
	shl.b32 	%r14314, %r14311, 3;
	and.b32  	%r14315, %r14314, 7936;
	add.s32 	%r14316, %r27217, %r14315;
	add.s32 	%r14317, %r14313, %r14316;
	shr.u32 	%r14318, %r14317, %r14308;
	and.b32  	%r14319, %r14318, 1;
	setp.eq.b32 	%p138, %r14319, 1;
	selp.b32 	%r27499, %r27492, %r27491, %p138;
	selp.b32 	%r27498, %r27493, %r27490, %p138;
	selp.b32 	%r27497, %r27494, %r27489, %p138;
	selp.b32 	%r27496, %r27495, %r27488, %p138;
	add.s32 	%r27487, %r27487, 1;
	setp.lt.u32 	%p139, %r27487, %r1445;
	mov.u16 	%rs412, %rs414;
	@%p139 bra 	$L__BB8_171;
$L__BB8_174:
	and.b16  	%rs264, %rs414, 255;
	setp.ne.s16 	%p140, %rs264, 1;
	@%p140 bra 	$L__BB8_176;
	ld.param.u64 	%rd402, [fused_batch_pir_kernel_transposed_8_param_1];
	cvta.to.global.u64 	%rd163, %rd402;
	ld.global.u32 	%r14320, [%rd163+5840];
	xor.b32  	%r27499, %r27499, %r14320;
$L__BB8_176:
	@%p140 bra 	$L__BB8_178;
	ld.param.u64 	%rd403, [fused_batch_pir_kernel_transposed_8_param_1];
	cvta.to.global.u64 	%rd164, %rd403;
	ld.global.u32 	%r14321, [%rd164+5844];
	xor.b32  	%r27498, %r27498, %r14321;
$L__BB8_178:
	@%p140 bra 	$L__BB8_180;
	ld.param.u64 	%rd404, [fused_batch_pir_kernel_transposed_8_param_1];
	cvta.to.global.u64 	%rd165, %rd404;
	ld.global.u32 	%r14322, [%rd165+5848];
	xor.b32  	%r27497, %r27497, %r14322;
$L__BB8_180:
	@%p140 bra 	$L__BB8_182;
	ld.param.u64 	%rd405, [fused_batch_pir_kernel_transposed_8_param_1];
	cvta.to.global.u64 	%rd166, %rd405;
	ld.global.u32 	%r14323, [%rd166+5852];
	xor.b32  	%r27496, %r27496, %r14323;
$L__BB8_182:
	ld.param.u32 	%r26414, [fused_batch_pir_kernel_transposed_8_param_4];
	mov.u32 	%r14325, %ctaid.x;
	shl.b32 	%r14326, %r14325, 11;
	mov.u32 	%r14327, %tid.x;
	and.b32  	%r14328, %r14327, 31;
	or.b32  	%r14329, %r14326, %r14328;
	shl.b32 	%r14330, %r14327, 3;
	and.b32  	%r14331, %r14330, 7936;
	add.s32 	%r14332, %r27217, %r14331;
	add.s32 	%r14333, %r14329, %r14332;
	setp.ge.s32 	%p144, %r14333, %r26414;
	mov.b32 	%r27520, 0;
	mov.u32 	%r27521, %r27520;
	mov.u32 	%r27522, %r27520;
	mov.u32 	%r27523, %r27520;
	@%p144 bra 	$L__BB8_196;
	ld.param.u64 	%rd406, [fused_batch_pir_kernel_transposed_8_param_1];
	cvta.to.global.u64 	%rd167, %rd406;
	ld.global.u8 	%rs268, [%rd167+5873];
	max.u16 	%rs269, %rs268, 11;
	cvt.u32.u16 	%r14334, %rs269;
	add.s32 	%r27511, %r14334, -11;
	ld.shared.v4.u32 	{%r27523, %r27522, %r27521, %r27520}, [s_mem+98928];
	ld.shared.u8 	%rs417, [s_mem+98944];
	cvt.u32.u16 	%r1500, %rs268;
	setp.ge.u32 	%p145, %r27511, %r1500;
	@%p145 bra 	$L__BB8_188;
	mov.u16 	%rs415, %rs417;
$L__BB8_185:
	ld.const.u32 	%r14335, [CHACHA_CONSTANTS];
	add.s32 	%r14336, %r14335, %r27523;
	shf.l.wrap.b32 	%r14337, %r14336, %r14336, 16;
	add.s32 	%r14338, %r27523, %r14337;
	xor.b32  	%r14339, %r27523, %r14338;
	shf.l.wrap.b32 	%r14340, %r14339, %r14339, 12;
	add.s32 	%r14341, %r14336, %r14340;
	xor.b32  	%r14342, %r14337, %r14341;
	shf.l.wrap.b32 	%r14343, %r14342, %r14342, 8;
	add.s32 	%r14344, %r14338, %r14343;
	xor.b32  	%r14345, %r14340, %r14344;
	shf.l.wrap.b32 	%r14346, %r14345, %r14345, 7;
	ld.const.u32 	%r14347, [CHACHA_CONSTANTS+4];
	add.s32 	%r14348, %r14347, %r27522;
	shf.l.wrap.b32 	%r14349, %r14348, %r14348, 16;
	add.s32 	%r14350, %r27522, %r14349;
	xor.b32  	%r14351, %r27522, %r14350;
	shf.l.wrap.b32 	%r14352, %r14351, %r14351, 12;
	add.s32 	%r14353, %r14348, %r14352;
	xor.b32  	%r14354, %r14349, %r14353;
	shf.l.wrap.b32 	%r14355, %r14354, %r14354, 8;
	add.s32 	%r14356, %r14350, %r14355;
	xor.b32  	%r14357, %r14352, %r14356;
	shf.l.wrap.b32 	%r14358, %r14357, %r14357, 7;
	ld.const.u32 	%r14359, [CHACHA_CONSTANTS+8];
	add.s32 	%r14360, %r14359, %r27521;
	shf.l.wrap.b32 	%r14361, %r14360, %r14360, 16;
	add.s32 	%r14362, %r27521, %r14361;
	xor.b32  	%r14363, %r27521, %r14362;
	shf.l.wrap.b32 	%r14364, %r14363, %r14363, 12;
	add.s32 	%r14365, %r14360, %r14364;
	xor.b32  	%r14366, %r14361, %r14365;
	shf.l.wrap.b32 	%r14367, %r14366, %r14366, 8;
	add.s32 	%r14368, %r14362, %r14367;
	xor.b32  	%r14369, %r14364, %r14368;
	shf.l.wrap.b32 	%r14370, %r14369, %r14369, 7;
	ld.const.u32 	%r14371, [CHACHA_CONSTANTS+12];
	add.s32 	%r14372, %r14371, %r27520;
	shf.l.wrap.b32 	%r14373, %r14372, %r14372, 16;
	add.s32 	%r14374, %r27520, %r14373;
	xor.b32  	%r14375, %r27520, %r14374;
	shf.l.wrap.b32 	%r14376, %r14375, %r14375, 12;
	add.s32 	%r14377, %r14372, %r14376;
	xor.b32  	%r14378, %r14373, %r14377;
	shf.l.wrap.b32 	%r14379, %r14378, %r14378, 8;
	add.s32 	%r14380, %r14374, %r14379;
	xor.b32  	%r14381, %r14376, %r14380;
	shf.l.wrap.b32 	%r14382, %r14381, %r14381, 7;
	add.s32 	%r14383, %r14341, %r14358;
	xor.b32  	%r14384, %r14379, %r14383;
	shf.l.wrap.b32 	%r14385, %r14384, %r14384, 16;
	add.s32 	%r14386, %r14368, %r14385;
	xor.b32  	%r14387, %r14358, %r14386;
	shf.l.wrap.b32 	%r14388, %r14387, %r14387, 12;
	add.s32 	%r14389, %r14383, %r14388;
	xor.b32  	%r14390, %r14385, %r14389;
	shf.l.wrap.b32 	%r14391, %r14390, %r14390, 8;
	add.s32 	%r14392, %r14386, %r14391;
	xor.b32  	%r14393, %r14388, %r14392;
	shf.l.wrap.b32 	%r14394, %r14393, %r14393, 7;
	add.s32 	%r14395, %r14353, %r14370;
	xor.b32  	%r14396, %r14343, %r14395;
	shf.l.wrap.b32 	%r14397, %r14396, %r14396, 16;
	add.s32 	%r14398, %r14380, %r14397;
	xor.b32  	%r14399, %r14370, %r14398;
	shf.l.wrap.b32 	%r14400, %r14399, %r14399, 12;
	add.s32 	%r14401, %r14395, %r14400;
	xor.b32  	%r14402, %r14397, %r14401;
	shf.l.wrap.b32 	%r14403, %r14402, %r14402, 8;
	add.s32 	%r14404, %r14398, %r14403;
	xor.b32  	%r14405, %r14400, %r14404;
	shf.l.wrap.b32 	%r14406, %r14405, %r14405, 7;
	add.s32 	%r14407, %r14365, %r14382;
	xor.b32  	%r14408, %r14355, %r14407;
	shf.l.wrap.b32 	%r14409, %r14408, %r14408, 16;
	add.s32 	%r14410, %r14344, %r14409;
	xor.b32  	%r14411, %r14382, %r14410;
	shf.l.wrap.b32 	%r14412, %r14411, %r14411, 12;
	add.s32 	%r14413, %r14407, %r14412;
	xor.b32  	%r14414, %r14409, %r14413;
	shf.l.wrap.b32 	%r14415, %r14414, %r14414, 8;
	add.s32 	%r14416, %r14410, %r14415;
	xor.b32  	%r14417, %r14412, %r14416;
	shf.l.wrap.b32 	%r14418, %r14417, %r14417, 7;
	add.s32 	%r14419, %r14377, %r14346;
	xor.b32  	%r14420, %r14367, %r14419;
	shf.l.wrap.b32 	%r14421, %r14420, %r14420, 16;
	add.s32 	%r14422, %r14356, %r14421;
	xor.b32  	%r14423, %r14346, %r14422;
	shf.l.wrap.b32 	%r14424, %r14423, %r14423, 12;
	add.s32 	%r14425, %r14419, %r14424;
	xor.b32  	%r14426, %r14421, %r14425;
	shf.l.wrap.b32 	%r14427, %r14426, %r14426, 8;
	add.s32 	%r14428, %r14422, %r14427;
	xor.b32  	%r14429, %r14424, %r14428;
	shf.l.wrap.b32 	%r14430, %r14429, %r14429, 7;
	add.s32 	%r14431, %r14389, %r14430;
	xor.b32  	%r14432, %r14403, %r14431;
	shf.l.wrap.b32 	%r14433, %r14432, %r14432, 16;
	add.s32 	%r14434, %r14416, %r14433;
	xor.b32  	%r14435, %r14430, %r14434;
	shf.l.wrap.b32 	%r14436, %r14435, %r14435, 12;
	add.s32 	%r14437, %r14431, %r14436;
	xor.b32  	%r14438, %r14433, %r14437;
	shf.l.wrap.b32 	%r14439, %r14438, %r14438, 8;
	add.s32 	%r14440, %r14434, %r14439;
	xor.b32  	%r14441, %r14436, %r14440;
	shf.l.wrap.b32 	%r14442, %r14441, %r14441, 7;
	add.s32 	%r14443, %r14401, %r14394;
	xor.b32  	%r14444, %r14415, %r14443;
	shf.l.wrap.b32 	%r14445, %r14444, %r14444, 16;
	add.s32 	%r14446, %r14428, %r14445;
	xor.b32  	%r14447, %r14394, %r14446;
	shf.l.wrap.b32 	%r14448, %r14447, %r14447, 12;
	add.s32 	%r14449, %r14443, %r14448;
	xor.b32  	%r14450, %r14445, %r14449;
	shf.l.wrap.b32 	%r14451, %r14450, %r14450, 8;
	add.s32 	%r14452, %r14446, %r14451;
	xor.b32  	%r14453, %r14448, %r14452;
	shf.l.wrap.b32 	%r14454, %r14453, %r14453, 7;
	add.s32 	%r14455, %r14413, %r14406;
	xor.b32  	%r14456, %r14427, %r14455;
	shf.l.wrap.b32 	%r14457, %r14456, %r14456, 16;
	add.s32 	%r14458, %r14392, %r14457;
	xor.b32  	%r14459, %r14406, %r14458;
	shf.l.wrap.b32 	%r14460, %r14459, %r14459, 12;
	add.s32 	%r14461, %r14455, %r14460;
	xor.b32  	%r14462, %r14457, %r14461;
	shf.l.wrap.b32 	%r14463, %r14462, %r14462, 8;
	add.s32 	%r14464, %r14458, %r14463;
	xor.b32  	%r14465, %r14460, %r14464;
	shf.l.wrap.b32 	%r14466, %r14465, %r14465, 7;
	add.s32 	%r14467, %r14425, %r14418;
	xor.b32  	%r14468, %r14391, %r14467;
	shf.l.wrap.b32 	%r14469, %r14468, %r14468, 16;
	add.s32 	%r14470, %r14404, %r14469;
	xor.b32  	%r14471, %r14418, %r14470;
	shf.l.wrap.b32 	%r14472, %r14471, %r14471, 12;
	add.s32 	%r14473, %r14467, %r14472;
	xor.b32  	%r14474, %r14469, %r14473;
	shf.l.wrap.b32 	%r14475, %r14474, %r14474, 8;
	add.s32 	%r14476, %r14470, %r14475;
	xor.b32  	%r14477, %r14472, %r14476;
	shf.l.wrap.b32 	%r14478, %r14477, %r14477, 7;
	add.s32 	%r14479, %r14437, %r14454;
	xor.b32  	%r14480, %r14475, %r14479;
	shf.l.wrap.b32 	%r14481, %r14480, %r14480, 16;
	add.s32 	%r14482, %r14464, %r14481;
	xor.b32  	%r14483, %r14454, %r14482;
	shf.l.wrap.b32 	%r14484, %r14483, %r14483, 12;
	add.s32 	%r14485, %r14479, %r14484;
	xor.b32  	%r14486, %r14481, %r14485;
	shf.l.wrap.b32 	%r14487, %r14486, %r14486, 8;
	add.s32 	%r14488, %r14482, %r14487;
	xor.b32  	%r14489, %r14484, %r14488;
	shf.l.wrap.b32 	%r14490, %r14489, %r14489, 7;
	add.s32 	%r14491, %r14449, %r14466;
	xor.b32  	%r14492, %r14439, %r14491;
	shf.l.wrap.b32 	%r14493, %r14492, %r14492, 16;
	add.s32 	%r14494, %r14476, %r14493;
	xor.b32  	%r14495, %r14466, %r14494;
	shf.l.wrap.b32 	%r14496, %r14495, %r14495, 12;
	add.s32 	%r14497, %r14491, %r14496;
	xor.b32  	%r14498, %r14493, %r14497;
	shf.l.wrap.b32 	%r14499, %r14498, %r14498, 8;
	add.s32 	%r14500, %r14494, %r14499;
	xor.b32  	%r14501, %r14496, %r14500;
	shf.l.wrap.b32 	%r14502, %r14501, %r14501, 7;
	add.s32 	%r14503, %r14461, %r14478;
	xor.b32  	%r14504, %r14451, %r14503;
	shf.l.wrap.b32 	%r14505, %r14504, %r14504, 16;
	add.s32 	%r14506, %r14440, %r14505;
	xor.b32  	%r14507, %r14478, %r14506;
	shf.l.wrap.b32 	%r14508, %r14507, %r14507, 12;
	add.s32 	%r14509, %r14503, %r14508;
	xor.b32  	%r14510, %r14505, %r14509;
	shf.l.wrap.b32 	%r14511, %r14510, %r14510, 8;
	add.s32 	%r14512, %r14506, %r14511;
	xor.b32  	%r14513, %r14508, %r14512;
	shf.l.wrap.b32 	%r14514, %r14513, %r14513, 7;
	add.s32 	%r14515, %r14473, %r14442;
	xor.b32  	%r14516, %r14463, %r14515;
	shf.l.wrap.b32 	%r14517, %r14516, %r14516, 16;
	add.s32 	%r14518, %r14452, %r14517;
	xor.b32  	%r14519, %r14442, %r14518;
	shf.l.wrap.b32 	%r14520, %r14519, %r14519, 12;
	add.s32 	%r14521, %r14515, %r14520;
	xor.b32  	%r14522, %r14517, %r14521;
	shf.l.wrap.b32 	%r14523, %r14522, %r14522, 8;
	add.s32 	%r14524, %r14518, %r14523;
	xor.b32  	%r14525, %r14520, %r14524;
	shf.l.wrap.b32 	%r14526, %r14525, %r14525, 7;
	add.s32 	%r14527, %r14485, %r14526;
	xor.b32  	%r14528, %r14499, %r14527;
	shf.l.wrap.b32 	%r14529, %r14528, %r14528, 16;
	add.s32 	%r14530, %r14512, %r14529;
	xor.b32  	%r14531, %r14526, %r14530;
	shf.l.wrap.b32 	%r14532, %r14531, %r14531, 12;
	add.s32 	%r14533, %r14527, %r14532;
	xor.b32  	%r14534, %r14529, %r14533;
	shf.l.wrap.b32 	%r14535, %r14534, %r14534, 8;
	add.s32 	%r14536, %r14530, %r14535;
	xor.b32  	%r14537, %r14532, %r14536;
	shf.l.wrap.b32 	%r14538, %r14537, %r14537, 7;
	add.s32 	%r14539, %r14497, %r14490;
	xor.b32  	%r14540, %r14511, %r14539;
	shf.l.wrap.b32 	%r14541, %r14540, %r14540, 16;
	add.s32 	%r14542, %r14524, %r14541;
	xor.b32  	%r14543, %r14490, %r14542;
	shf.l.wrap.b32 	%r14544, %r14543, %r14543, 12;
	add.s32 	%r14545, %r14539, %r14544;
	xor.b32  	%r14546, %r14541, %r14545;
	shf.l.wrap.b32 	%r14547, %r14546, %r14546, 8;
	add.s32 	%r14548, %r14542, %r14547;
	xor.b32  	%r14549, %r14544, %r14548;
	shf.l.wrap.b32 	%r14550, %r14549, %r14549, 7;
	add.s32 	%r14551, %r14509, %r14502;
	xor.b32  	%r14552, %r14523, %r14551;
	shf.l.wrap.b32 	%r14553, %r14552, %r14552, 16;
	add.s32 	%r14554, %r14488, %r14553;
	xor.b32  	%r14555, %r14502, %r14554;
	shf.l.wrap.b32 	%r14556, %r14555, %r14555, 12;
	add.s32 	%r14557, %r14551, %r14556;
	xor.b32  	%r14558, %r14553, %r14557;
	shf.l.wrap.b32 	%r14559, %r14558, %r14558, 8;
	add.s32 	%r14560, %r14554, %r14559;
	xor.b32  	%r14561, %r14556, %r14560;
	shf.l.wrap.b32 	%r14562, %r14561, %r14561, 7;
	add.s32 	%r14563, %r14521, %r14514;
	xor.b32  	%r14564, %r14487, %r14563;
	shf.l.wrap.b32 	%r14565, %r14564, %r14564, 16;
	add.s32 	%r14566, %r14500, %r14565;
	xor.b32  	%r14567, %r14514, %r14566;
	shf.l.wrap.b32 	%r14568, %r14567, %r14567, 12;
	add.s32 	%r14569, %r14563, %r14568;
	xor.b32  	%r14570, %r14565, %r14569;
	shf.l.wrap.b32 	%r14571, %r14570, %r14570, 8;
	add.s32 	%r14572, %r14566, %r14571;
	xor.b32  	%r14573, %r14568, %r14572;
	shf.l.wrap.b32 	%r14574, %r14573, %r14573, 7;
	add.s32 	%r14575, %r14533, %r14550;
	xor.b32  	%r14576, %r14571, %r14575;
	shf.l.wrap.b32 	%r14577, %r14576, %r14576, 16;
	add.s32 	%r14578, %r14560, %r14577;
	xor.b32  	%r14579, %r14550, %r14578;
	shf.l.wrap.b32 	%r14580, %r14579, %r14579, 12;
	add.s32 	%r14581, %r14575, %r14580;
	xor.b32  	%r14582, %r14577, %r14581;
	shf.l.wrap.b32 	%r14583, %r14582, %r14582, 8;
	add.s32 	%r14584, %r14578, %r14583;
	xor.b32  	%r14585, %r14580, %r14584;
	shf.l.wrap.b32 	%r14586, %r14585, %r14585, 7;
	add.s32 	%r14587, %r14545, %r14562;
	xor.b32  	%r14588, %r14535, %r14587;
	shf.l.wrap.b32 	%r14589, %r14588, %r14588, 16;
	add.s32 	%r14590, %r14572, %r14589;
	xor.b32  	%r14591, %r14562, %r14590;
	shf.l.wrap.b32 	%r14592, %r14591, %r14591, 12;
	add.s32 	%r14593, %r14587, %r14592;
	xor.b32  	%r14594, %r14589, %r14593;
	shf.l.wrap.b32 	%r14595, %r14594, %r14594, 8;
	add.s32 	%r14596, %r14590, %r14595;
	xor.b32  	%r14597, %r14592, %r14596;
	shf.l.wrap.b32 	%r14598, %r14597, %r14597, 7;
	add.s32 	%r14599, %r14557, %r14574;
	xor.b32  	%r14600, %r14547, %r14599;
	shf.l.wrap.b32 	%r14601, %r14600, %r14600, 16;
	add.s32 	%r14602, %r14536, %r14601;
	xor.b32  	%r14603, %r14574, %r14602;
	shf.l.wrap.b32 	%r14604, %r14603, %r14603, 12;
	add.s32 	%r14605, %r14599, %r14604;
	xor.b32  	%r14606, %r14601, %r14605;
	shf.l.wrap.b32 	%r14607, %r14606, %r14606, 8;
	add.s32 	%r14608, %r14602, %r14607;
	xor.b32  	%r14609, %r14604, %r14608;
	shf.l.wrap.b32 	%r14610, %r14609, %r14609, 7;
	add.s32 	%r14611, %r14569, %r14538;
	xor.b32  	%r14612, %r14559, %r14611;
	shf.l.wrap.b32 	%r14613, %r14612, %r14612, 16;
	add.s32 	%r14614, %r14548, %r14613;
	xor.b32  	%r14615, %r14538, %r14614;
	shf.l.wrap.b32 	%r14616, %r14615, %r14615, 12;
	add.s32 	%r14617, %r14611, %r14616;
	xor.b32  	%r14618, %r14613, %r14617;
	shf.l.wrap.b32 	%r14619, %r14618, %r14618, 8;
	add.s32 	%r14620, %r14614, %r14619;
	xor.b32  	%r14621, %r14616, %r14620;
	shf.l.wrap.b32 	%r14622, %r14621, %r14621, 7;
	add.s32 	%r14623, %r14581, %r14622;
	xor.b32  	%r14624, %r14595, %r14623;
	shf.l.wrap.b32 	%r14625, %r14624, %r14624, 16;
	add.s32 	%r14626, %r14608, %r14625;
	xor.b32  	%r14627, %r14622, %r14626;
	shf.l.wrap.b32 	%r14628, %r14627, %r14627, 12;
	add.s32 	%r14629, %r14623, %r14628;
	xor.b32  	%r14630, %r14625, %r14629;
	shf.l.wrap.b32 	%r14631, %r14630, %r14630, 8;
	add.s32 	%r14632, %r14626, %r14631;
	xor.b32  	%r14633, %r14628, %r14632;
	shf.l.wrap.b32 	%r14634, %r14633, %r14633, 7;
	add.s32 	%r14635, %r14593, %r14586;
	xor.b32  	%r14636, %r14607, %r14635;
	shf.l.wrap.b32 	%r14637, %r14636, %r14636, 16;
	add.s32 	%r14638, %r14620, %r14637;
	xor.b32  	%r14639, %r14586, %r14638;
	shf.l.wrap.b32 	%r14640, %r14639, %r14639, 12;
	add.s32 	%r14641, %r14635, %r14640;
	xor.b32  	%r14642, %r14637, %r14641;
	shf.l.wrap.b32 	%r14643, %r14642, %r14642, 8;
	add.s32 	%r14644, %r14638, %r14643;
	xor.b32  	%r14645, %r14640, %r14644;
	shf.l.wrap.b32 	%r14646, %r14645, %r14645, 7;
	add.s32 	%r14647, %r14605, %r14598;
	xor.b32  	%r14648, %r14619, %r14647;
	shf.l.wrap.b32 	%r14649, %r14648, %r14648, 16;
	add.s32 	%r14650, %r14584, %r14649;
	xor.b32  	%r14651, %r14598, %r14650;
	shf.l.wrap.b32 	%r14652, %r14651, %r14651, 12;
	add.s32 	%r14653, %r14647, %r14652;
	xor.b32  	%r14654, %r14649, %r14653;
	shf.l.wrap.b32 	%r14655, %r14654, %r14654, 8;
	add.s32 	%r14656, %r14650, %r14655;
	xor.b32  	%r14657, %r14652, %r14656;
	shf.l.wrap.b32 	%r14658, %r14657, %r14657, 7;
	add.s32 	%r14659, %r14617, %r14610;
	xor.b32  	%r14660, %r14583, %r14659;
	shf.l.wrap.b32 	%r14661, %r14660, %r14660, 16;
	add.s32 	%r14662, %r14596, %r14661;
	xor.b32  	%r14663, %r14610, %r14662;
	shf.l.wrap.b32 	%r14664, %r14663, %r14663, 12;
	add.s32 	%r14665, %r14659, %r14664;
	xor.b32  	%r14666, %r14661, %r14665;
	shf.l.wrap.b32 	%r14667, %r14666, %r14666, 8;
	add.s32 	%r14668, %r14662, %r14667;
	xor.b32  	%r14669, %r14664, %r14668;
	shf.l.wrap.b32 	%r14670, %r14669, %r14669, 7;
	add.s32 	%r14671, %r14629, %r14646;
	xor.b32  	%r14672, %r14667, %r14671;
	shf.l.wrap.b32 	%r14673, %r14672, %r14672, 16;
	add.s32 	%r14674, %r14656, %r14673;
	xor.b32  	%r14675, %r14646, %r14674;
	shf.l.wrap.b32 	%r14676, %r14675, %r14675, 12;
	add.s32 	%r14677, %r14671, %r14676;
	xor.b32  	%r14678, %r14673, %r14677;
	shf.l.wrap.b32 	%r14679, %r14678, %r14678, 8;
	add.s32 	%r14680, %r14674, %r14679;
	xor.b32  	%r14681, %r14676, %r14680;
	shf.l.wrap.b32 	%r14682, %r14681, %r14681, 7;
	add.s32 	%r14683, %r14641, %r14658;
	xor.b32  	%r14684, %r14631, %r14683;
	shf.l.wrap.b32 	%r14685, %r14684, %r14684, 16;
	add.s32 	%r14686, %r14668, %r14685;
	xor.b32  	%r14687, %r14658, %r14686;
	shf.l.wrap.b32 	%r14688, %r14687, %r14687, 12;
	add.s32 	%r14689, %r14683, %r14688;
	xor.b32  	%r14690, %r14685, %r14689;
	shf.l.wrap.b32 	%r14691, %r14690, %r14690, 8;
	add.s32 	%r14692, %r14686, %r14691;
	xor.b32  	%r14693, %r14688, %r14692;
	shf.l.wrap.b32 	%r14694, %r14693, %r14693, 7;
	add.s32 	%r14695, %r14653, %r14670;
	xor.b32  	%r14696, %r14643, %r14695;
	shf.l.wrap.b32 	%r14697, %r14696, %r14696, 16;
	add.s32 	%r14698, %r14632, %r14697;
	xor.b32  	%r14699, %r14670, %r14698;
	shf.l.wrap.b32 	%r14700, %r14699, %r14699, 12;
	add.s32 	%r14701, %r14695, %r14700;
	xor.b32  	%r14702, %r14697, %r14701;
	shf.l.wrap.b32 	%r14703, %r14702, %r14702, 8;
	add.s32 	%r14704, %r14698, %r14703;
	xor.b32  	%r14705, %r14700, %r14704;
	shf.l.wrap.b32 	%r14706, %r14705, %r14705, 7;
	add.s32 	%r14707, %r14665, %r14634;
	xor.b32  	%r14708, %r14655, %r14707;
	shf.l.wrap.b32 	%r14709, %r14708, %r14708, 16;
	add.s32 	%r14710, %r14644, %r14709;
	xor.b32  	%r14711, %r14634, %r14710;
	shf.l.wrap.b32 	%r14712, %r14711, %r14711, 12;
	add.s32 	%r14713, %r14707, %r14712;
	xor.b32  	%r14714, %r14709, %r14713;
	shf.l.wrap.b32 	%r14715, %r14714, %r14714, 8;
	add.s32 	%r14716, %r14710, %r14715;
	xor.b32  	%r14717, %r14712, %r14716;
	shf.l.wrap.b32 	%r14718, %r14717, %r14717, 7;
	add.s32 	%r27515, %r14335, %r14677;
	add.s32 	%r27514, %r14347, %r14689;
	add.s32 	%r27513, %r14359, %r14701;
	add.s32 	%r27512, %r14371, %r14713;
	add.s32 	%r27516, %r27523, %r14718;
	add.s32 	%r27517, %r27522, %r14682;
	add.s32 	%r27518, %r27521, %r14694;
	add.s32 	%r27519, %r27520, %r14706;
	xor.b32  	%r14719, %r14336, 1;
	shf.l.wrap.b32 	%r14720, %r14336, %r14719, 16;
	add.s32 	%r14721, %r27523, %r14720;
	xor.b32  	%r14722, %r27523, %r14721;
	shf.l.wrap.b32 	%r14723, %r14722, %r14722, 12;
	add.s32 	%r14724, %r14336, %r14723;
	xor.b32  	%r14725, %r14720, %r14724;
	shf.l.wrap.b32 	%r14726, %r14725, %r14725, 8;
	add.s32 	%r14727, %r14721, %r14726;
	xor.b32  	%r14728, %r14723, %r14727;
	shf.l.wrap.b32 	%r14729, %r14728, %r14728, 7;
	add.s32 	%r14730, %r14724, %r14358;
	xor.b32  	%r14731, %r14379, %r14730;
	shf.l.wrap.b32 	%r14732, %r14731, %r14731, 16;
	add.s32 	%r14733, %r14368, %r14732;
	xor.b32  	%r14734, %r14358, %r14733;
	shf.l.wrap.b32 	%r14735, %r14734, %r14734, 12;
	add.s32 	%r14736, %r14730, %r14735;
	xor.b32  	%r14737, %r14732, %r14736;
	shf.l.wrap.b32 	%r14738, %r14737, %r14737, 8;
	add.s32 	%r14739, %r14733, %r14738;
	xor.b32  	%r14740, %r14735, %r14739;
	shf.l.wrap.b32 	%r14741, %r14740, %r14740, 7;
	xor.b32  	%r14742, %r14726, %r14395;
	shf.l.wrap.b32 	%r14743, %r14742, %r14742, 16;
	add.s32 	%r14744, %r14380, %r14743;
	xor.b32  	%r14745, %r14370, %r14744;
	shf.l.wrap.b32 	%r14746, %r14745, %r14745, 12;
	add.s32 	%r14747, %r14395, %r14746;
	xor.b32  	%r14748, %r14743, %r14747;
	shf.l.wrap.b32 	%r14749, %r14748, %r14748, 8;
	add.s32 	%r14750, %r14744, %r14749;
	xor.b32  	%r14751, %r14746, %r14750;
	shf.l.wrap.b32 	%r14752, %r14751, %r14751, 7;
	add.s32 	%r14753, %r14727, %r14409;
	xor.b32  	%r14754, %r14382, %r14753;
	shf.l.wrap.b32 	%r14755, %r14754, %r14754, 12;
	add.s32 	%r14756, %r14407, %r14755;
	xor.b32  	%r14757, %r14409, %r14756;
	shf.l.wrap.b32 	%r14758, %r14757, %r14757, 8;
	add.s32 	%r14759, %r14753, %r14758;
	xor.b32  	%r14760, %r14755, %r14759;
	shf.l.wrap.b32 	%r14761, %r14760, %r14760, 7;
	add.s32 	%r14762, %r14377, %r14729;
	xor.b32  	%r14763, %r14367, %r14762;
	shf.l.wrap.b32 	%r14764, %r14763, %r14763, 16;
	add.s32 	%r14765, %r14356, %r14764;
	xor.b32  	%r14766, %r14729, %r14765;
	shf.l.wrap.b32 	%r14767, %r14766, %r14766, 12;
	add.s32 	%r14768, %r14762, %r14767;
	xor.b32  	%r14769, %r14764, %r14768;
	shf.l.wrap.b32 	%r14770, %r14769, %r14769, 8;
	add.s32 	%r14771, %r14765, %r14770;
	xor.b32  	%r14772, %r14767, %r14771;
	shf.l.wrap.b32 	%r14773, %r14772, %r14772, 7;
	add.s32 	%r14774, %r14736, %r14773;
	xor.b32  	%r14775, %r14749, %r14774;
	shf.l.wrap.b32 	%r14776, %r14775, %r14775, 16;
	add.s32 	%r14777, %r14759, %r14776;
	xor.b32  	%r14778, %r14773, %r14777;
	shf.l.wrap.b32 	%r14779, %r14778, %r14778, 12;
	add.s32 	%r14780, %r14774, %r14779;
	xor.b32  	%r14781, %r14776, %r14780;
	shf.l.wrap.b32 	%r14782, %r14781, %r14781, 8;
	add.s32 	%r14783, %r14777, %r14782;
	xor.b32  	%r14784, %r14779, %r14783;
	shf.l.wrap.b32 	%r14785, %r14784, %r14784, 7;
	add.s32 	%r14786, %r14747, %r14741;
	xor.b32  	%r14787, %r14758, %r14786;
	shf.l.wrap.b32 	%r14788, %r14787, %r14787, 16;
	add.s32 	%r14789, %r14771, %r14788;
	xor.b32  	%r14790, %r14741, %r14789;
	shf.l.wrap.b32 	%r14791, %r14790, %r14790, 12;
	add.s32 	%r14792, %r14786, %r14791;
	xor.b32  	%r14793, %r14788, %r14792;
	shf.l.wrap.b32 	%r14794, %r14793, %r14793, 8;
	add.s32 	%r14795, %r14789, %r14794;
	xor.b32  	%r14796, %r14791, %r14795;
	shf.l.wrap.b32 	%r14797, %r14796, %r14796, 7;
	add.s32 	%r14798, %r14756, %r14752;
	xor.b32  	%r14799, %r14770, %r14798;
	shf.l.wrap.b32 	%r14800, %r14799, %r14799, 16;
	add.s32 	%r14801, %r14739, %r14800;
	xor.b32  	%r14802, %r14752, %r14801;
	shf.l.wrap.b32 	%r14803, %r14802, %r14802, 12;
	add.s32 	%r14804, %r14798, %r14803;
	xor.b32  	%r14805, %r14800, %r14804;
	shf.l.wrap.b32 	%r14806, %r14805, %r14805, 8;
	add.s32 	%r14807, %r14801, %r14806;
	xor.b32  	%r14808, %r14803, %r14807;
	shf.l.wrap.b32 	%r14809, %r14808, %r14808, 7;
	add.s32 	%r14810, %r14768, %r14761;
	xor.b32  	%r14811, %r14738, %r14810;
	shf.l.wrap.b32 	%r14812, %r14811, %r14811, 16;
	add.s32 	%r14813, %r14750, %r14812;
	xor.b32  	%r14814, %r14761, %r14813;
	shf.l.wrap.b32 	%r14815, %r14814, %r14814, 12;
	add.s32 	%r14816, %r14810, %r14815;
	xor.b32  	%r14817, %r14812, %r14816;
	shf.l.wrap.b32 	%r14818, %r14817, %r14817, 8;
	add.s32 	%r14819, %r14813, %r14818;
	xor.b32  	%r14820, %r14815, %r14819;
	shf.l.wrap.b32 	%r14821, %r14820, %r14820, 7;
	add.s32 	%r14822, %r14780, %r14797;
	xor.b32  	%r14823, %r14818, %r14822;
	shf.l.wrap.b32 	%r14824, %r14823, %r14823, 16;
	add.s32 	%r14825, %r14807, %r14824;
	xor.b32  	%r14826, %r14797, %r14825;
	shf.l.wrap.b32 	%r14827, %r14826, %r14826, 12;
	add.s32 	%r14828, %r14822, %r14827;
	xor.b32  	%r14829, %r14824, %r14828;
	shf.l.wrap.b32 	%r14830, %r14829, %r14829, 8;
	add.s32 	%r14831, %r14825, %r14830;
	xor.b32  	%r14832, %r14827, %r14831;
	shf.l.wrap.b32 	%r14833, %r14832, %r14832, 7;
	add.s32 	%r14834, %r14792, %r14809;
	xor.b32  	%r14835, %r14782, %r14834;
	shf.l.wrap.b32 	%r14836, %r14835, %r14835, 16;
	add.s32 	%r14837, %r14819, %r14836;
	xor.b32  	%r14838, %r14809, %r14837;
	shf.l.wrap.b32 	%r14839, %r14838, %r14838, 12;
	add.s32 	%r14840, %r14834, %r14839;
	xor.b32  	%r14841, %r14836, %r14840;
	shf.l.wrap.b32 	%r14842, %r14841, %r14841, 8;
	add.s32 	%r14843, %r14837, %r14842;
	xor.b32  	%r14844, %r14839, %r14843;
	shf.l.wrap.b32 	%r14845, %r14844, %r14844, 7;
	add.s32 	%r14846, %r14804, %r14821;
	xor.b32  	%r14847, %r14794, %r14846;
	shf.l.wrap.b32 	%r14848, %r14847, %r14847, 16;
	add.s32 	%r14849, %r14783, %r14848;
	xor.b32  	%r14850, %r14821, %r14849;
	shf.l.wrap.b32 	%r14851, %r14850, %r14850, 12;
	add.s32 	%r14852, %r14846, %r14851;
	xor.b32  	%r14853, %r14848, %r14852;
	shf.l.wrap.b32 	%r14854, %r14853, %r14853, 8;
	add.s32 	%r14855, %r14849, %r14854;
	xor.b32  	%r14856, %r14851, %r14855;
	shf.l.wrap.b32 	%r14857, %r14856, %r14856, 7;
	add.s32 	%r14858, %r14816, %r14785;
	xor.b32  	%r14859, %r14806, %r14858;
	shf.l.wrap.b32 	%r14860, %r14859, %r14859, 16;
	add.s32 	%r14861, %r14795, %r14860;
	xor.b32  	%r14862, %r14785, %r14861;
	shf.l.wrap.b32 	%r14863, %r14862, %r14862, 12;
	add.s32 	%r14864, %r14858, %r14863;
	xor.b32  	%r14865, %r14860, %r14864;
	shf.l.wrap.b32 	%r14866, %r14865, %r14865, 8;
	add.s32 	%r14867, %r14861, %r14866;
	xor.b32  	%r14868, %r14863, %r14867;
	shf.l.wrap.b32 	%r14869, %r14868, %r14868, 7;
	add.s32 	%r14870, %r14828, %r14869;
	xor.b32  	%r14871, %r14842, %r14870;
	shf.l.wrap.b32 	%r14872, %r14871, %r14871, 16;
	add.s32 	%r14873, %r14855, %r14872;
	xor.b32  	%r14874, %r14869, %r14873;
	shf.l.wrap.b32 	%r14875, %r14874, %r14874, 12;
	add.s32 	%r14876, %r14870, %r14875;
	xor.b32  	%r14877, %r14872, %r14876;
	shf.l.wrap.b32 	%r14878, %r14877, %r14877, 8;
	add.s32 	%r14879, %r14873, %r14878;
	xor.b32  	%r14880, %r14875, %r14879;
	shf.l.wrap.b32 	%r14881, %r14880, %r14880, 7;
	add.s32 	%r14882, %r14840, %r14833;
	xor.b32  	%r14883, %r14854, %r14882;
	shf.l.wrap.b32 	%r14884, %r14883, %r14883, 16;
	add.s32 	%r14885, %r14867, %r14884;
	xor.b32  	%r14886, %r14833, %r14885;
	shf.l.wrap.b32 	%r14887, %r14886, %r14886, 12;
	add.s32 	%r14888, %r14882, %r14887;
	xor.b32  	%r14889, %r14884, %r14888;
	shf.l.wrap.b32 	%r14890, %r14889, %r14889, 8;
	add.s32 	%r14891, %r14885, %r14890;
	xor.b32  	%r14892, %r14887, %r14891;
	shf.l.wrap.b32 	%r14893, %r14892, %r14892, 7;
	add.s32 	%r14894, %r14852, %r14845;
	xor.b32  	%r14895, %r14866, %r14894;
	shf.l.wrap.b32 	%r14896, %r14895, %r14895, 16;
	add.s32 	%r14897, %r14831, %r14896;
	xor.b32  	%r14898, %r14845, %r14897;
	shf.l.wrap.b32 	%r14899, %r14898, %r14898, 12;
	add.s32 	%r14900, %r14894, %r14899;
	xor.b32  	%r14901, %r14896, %r14900;
	shf.l.wrap.b32 	%r14902, %r14901, %r14901, 8;
	add.s32 	%r14903, %r14897, %r14902;
	xor.b32  	%r14904, %r14899, %r14903;
	shf.l.wrap.b32 	%r14905, %r14904, %r14904, 7;
	add.s32 	%r14906, %r14864, %r14857;
	xor.b32  	%r14907, %r14830, %r14906;
	shf.l.wrap.b32 	%r14908, %r14907, %r14907, 16;
	add.s32 	%r14909, %r14843, %r14908;
	xor.b32  	%r14910, %r14857, %r14909;
	shf.l.wrap.b32 	%r14911, %r14910, %r14910, 12;
	add.s32 	%r14912, %r14906, %r14911;
	xor.b32  	%r14913, %r14908, %r14912;
	shf.l.wrap.b32 	%r14914, %r14913, %r14913, 8;
	add.s32 	%r14915, %r14909, %r14914;
	xor.b32  	%r14916, %r14911, %r14915;
	shf.l.wrap.b32 	%r14917, %r14916, %r14916, 7;
	add.s32 	%r14918, %r14876, %r14893;
	xor.b32  	%r14919, %r14914, %r14918;
	shf.l.wrap.b32 	%r14920, %r14919, %r14919, 16;
	add.s32 	%r14921, %r14903, %r14920;
	xor.b32  	%r14922, %r14893, %r14921;
	shf.l.wrap.b32 	%r14923, %r14922, %r14922, 12;
	add.s32 	%r14924, %r14918, %r14923;
	xor.b32  	%r14925, %r14920, %r14924;
	shf.l.wrap.b32 	%r14926, %r14925, %r14925, 8;
	add.s32 	%r14927, %r14921, %r14926;
	xor.b32  	%r14928, %r14923, %r14927;
	shf.l.wrap.b32 	%r14929, %r14928, %r14928, 7;
	add.s32 	%r14930, %r14888, %r14905;
	xor.b32  	%r14931, %r14878, %r14930;
	shf.l.wrap.b32 	%r14932, %r14931, %r14931, 16;
	add.s32 	%r14933, %r14915, %r14932;
	xor.b32  	%r14934, %r14905, %r14933;
	shf.l.wrap.b32 	%r14935, %r14934, %r14934, 12;
	add.s32 	%r14936, %r14930, %r14935;
	xor.b32  	%r14937, %r14932, %r14936;
	shf.l.wrap.b32 	%r14938, %r14937, %r14937, 8;
	add.s32 	%r14939, %r14933, %r14938;
	xor.b32  	%r14940, %r14935, %r14939;
	shf.l.wrap.b32 	%r14941, %r14940, %r14940, 7;
	add.s32 	%r14942, %r14900, %r14917;
	xor.b32  	%r14943, %r14890, %r14942;
	shf.l.wrap.b32 	%r14944, %r14943, %r14943, 16;
	add.s32 	%r14945, %r14879, %r14944;
	xor.b32  	%r14946, %r14917, %r14945;
	shf.l.wrap.b32 	%r14947, %r14946, %r14946, 12;
	add.s32 	%r14948, %r14942, %r14947;
	xor.b32  	%r14949, %r14944, %r14948;
	shf.l.wrap.b32 	%r14950, %r14949, %r14949, 8;
	add.s32 	%r14951, %r14945, %r14950;
	xor.b32  	%r14952, %r14947, %r14951;
	shf.l.wrap.b32 	%r14953, %r14952, %r14952, 7;
	add.s32 	%r14954, %r14912, %r14881;
	xor.b32  	%r14955, %r14902, %r14954;
	shf.l.wrap.b32 	%r14956, %r14955, %r14955, 16;
	add.s32 	%r14957, %r14891, %r14956;
	xor.b32  	%r14958, %r14881, %r14957;
	shf.l.wrap.b32 	%r14959, %r14958, %r14958, 12;
	add.s32 	%r14960, %r14954, %r14959;
	xor.b32  	%r14961, %r14956, %r14960;
	shf.l.wrap.b32 	%r14962, %r14961, %r14961, 8;
	add.s32 	%r14963, %r14957, %r14962;
	xor.b32  	%r14964, %r14959, %r14963;
	shf.l.wrap.b32 	%r14965, %r14964, %r14964, 7;
	add.s32 	%r14966, %r14924, %r14965;
	xor.b32  	%r14967, %r14938, %r14966;
	shf.l.wrap.b32 	%r14968, %r14967, %r14967, 16;
	add.s32 	%r14969, %r14951, %r14968;
	xor.b32  	%r14970, %r14965, %r14969;
	shf.l.wrap.b32 	%r14971, %r14970, %r14970, 12;
	add.s32 	%r14972, %r14966, %r14971;
	xor.b32  	%r14973, %r14968, %r14972;
	shf.l.wrap.b32 	%r14974, %r14973, %r14973, 8;
	add.s32 	%r14975, %r14936, %r14929;
	xor.b32  	%r14976, %r14950, %r14975;
	shf.l.wrap.b32 	%r14977, %r14976, %r14976, 16;
	add.s32 	%r14978, %r14963, %r14977;
	xor.b32  	%r14979, %r14929, %r14978;
	shf.l.wrap.b32 	%r14980, %r14979, %r14979, 12;
	add.s32 	%r14981, %r14975, %r14980;
	xor.b32  	%r14982, %r14977, %r14981;
	shf.l.wrap.b32 	%r14983, %r14982, %r14982, 8;
	add.s32 	%r14984, %r14978, %r14983;
	xor.b32  	%r14985, %r14980, %r14984;
	shf.l.wrap.b32 	%r14986, %r14985, %r14985, 7;
	add.s32 	%r14987, %r14948, %r14941;
	xor.b32  	%r14988, %r14962, %r14987;
	shf.l.wrap.b32 	%r14989, %r14988, %r14988, 16;
	add.s32 	%r14990, %r14927, %r14989;
	xor.b32  	%r14991, %r14941, %r14990;
	shf.l.wrap.b32 	%r14992, %r14991, %r14991, 12;
	add.s32 	%r14993, %r14987, %r14992;
	xor.b32  	%r14994, %r14989, %r14993;
	shf.l.wrap.b32 	%r14995, %r14994, %r14994, 8;
	add.s32 	%r14996, %r14990, %r14995;
	xor.b32  	%r14997, %r14992, %r14996;
	shf.l.wrap.b32 	%r14998, %r14997, %r14997, 7;
	add.s32 	%r14999, %r14960, %r14953;
	xor.b32  	%r15000, %r14926, %r14999;
	shf.l.wrap.b32 	%r15001, %r15000, %r15000, 16;
	add.s32 	%r15002, %r14939, %r15001;
	xor.b32  	%r15003, %r14953, %r15002;
	shf.l.wrap.b32 	%r15004, %r15003, %r15003, 12;
	add.s32 	%r15005, %r14999, %r15004;
	xor.b32  	%r15006, %r15001, %r15005;
	shf.l.wrap.b32 	%r15007, %r15006, %r15006, 8;
	add.s32 	%r15008, %r15002, %r15007;
	add.s32 	%r15009, %r14972, %r14986;
	xor.b32  	%r15010, %r15007, %r15009;
	shf.l.wrap.b32 	%r15011, %r15010, %r15010, 16;
	add.s32 	%r15012, %r14996, %r15011;
	xor.b32  	%r15013, %r14986, %r15012;
	shr.u32 	%r15014, %r15013, 20;
	add.s32 	%r15015, %r15009, %r15014;
	add.s32 	%r15016, %r14981, %r14998;
	xor.b32  	%r15017, %r14974, %r15016;
	shf.l.wrap.b32 	%r15018, %r15017, %r15017, 16;
	add.s32 	%r15019, %r15008, %r15018;
	xor.b32  	%r15020, %r14998, %r15019;
	shr.u32 	%r15021, %r15020, 20;
	add.s32 	%r15022, %r15016, %r15021;
	add.s32 	%r15023, %r14335, %r15015;
	add.s32 	%r15024, %r14347, %r15022;
	not.b32 	%r15025, %r27511;
	add.s32 	%r15026, %r1500, %r15025;
	mov.u32 	%r15027, %ctaid.x;
	shl.b32 	%r15028, %r15027, 11;
	mov.u32 	%r15029, %tid.x;
	and.b32  	%r15030, %r15029, 31;
	or.b32  	%r15031, %r15028, %r15030;
	shl.b32 	%r15032, %r15029, 3;
	and.b32  	%r15033, %r15032, 7936;
	add.s32 	%r15034, %r27217, %r15033;
	add.s32 	%r15035, %r15031, %r15034;
	shr.u32 	%r15036, %r15035, %r15026;
	and.b32  	%r15037, %r15036, 1;
	setp.eq.b32 	%p146, %r15037, 1;
	selp.b32 	%r15038, %r15024, %r15023, %p146;
	cvt.u16.u32 	%rs270, %r15038;
	and.b16  	%rs417, %rs270, 1;
	and.b16  	%rs271, %rs415, 255;
	setp.ne.s16 	%p147, %rs271, 1;
	@%p147 bra 	$L__BB8_187;
	ld.param.u64 	%rd407, [fused_batch_pir_kernel_transposed_8_param_1];
	not.b32 	%r15039, %r27511;
	add.s32 	%r15040, %r1500, %r15039;
	mov.u32 	%r15041, %ctaid.x;
	shl.b32 	%r15042, %r15041, 11;
	mov.u32 	%r15043, %tid.x;
	and.b32  	%r15044, %r15043, 31;
	or.b32  	%r15045, %r15042, %r15044;
	shl.b32 	%r15046, %r15043, 3;
	and.b32  	%r15047, %r15046, 7936;
	add.s32 	%r15048, %r27217, %r15047;
	add.s32 	%r15049, %r15045, %r15048;
	shr.u32 	%r15050, %r15049, %r15040;
	and.b32  	%r15051, %r15050, 1;
	setp.eq.b32 	%p148, %r15051, 1;
	cvt.s64.s32 	%rd168, %r27511;
	cvta.to.global.u64 	%rd169, %rd407;
	mul.wide.s32 	%rd170, %r27511, 16;
	add.s64 	%rd171, %rd169, %rd170;
	ld.global.u32 	%r15052, [%rd171+5876];
	selp.b32 	%r15053, %r27516, %r27515, %p148;
	xor.b32  	%r15054, %r15053, %r15052;
	selp.b32 	%r15055, %r27517, %r27514, %p148;
	selp.b32 	%r27515, %r27515, %r15054, %p148;
	selp.b32 	%r27516, %r15054, %r27516, %p148;
	ld.global.u32 	%r15056, [%rd171+5880];
	xor.b32  	%r15057, %r15055, %r15056;
	selp.b32 	%r15058, %r27518, %r27513, %p148;
	selp.b32 	%r27514, %r27514, %r15057, %p148;
	selp.b32 	%r27517, %r15057, %r27517, %p148;
	ld.global.u32 	%r15059, [%rd171+5884];
	xor.b32  	%r15060, %r15058, %r15059;
	selp.b32 	%r15061, %r27519, %r27512, %p148;
	selp.b32 	%r27513, %r27513, %r15060, %p148;
	selp.b32 	%r27518, %r15060, %r27518, %p148;
	ld.global.u32 	%r15062, [%rd171+5888];
	xor.b32  	%r15063, %r15061, %r15062;
	selp.b64 	%rd172, 445, 420, %p148;
	selp.b32 	%r27512, %r27512, %r15063, %p148;
	selp.b32 	%r27519, %r15063, %r27519, %p148;
	add.s64 	%rd173, %rd172, %rd168;
	add.s64 	%rd174, %rd169, %rd173;
	ld.global.u8 	%rs272, [%rd174+5856];
	xor.b16  	%rs417, %rs272, %rs417;
$L__BB8_187:
	not.b32 	%r15064, %r27511;
	add.s32 	%r15065, %r1500, %r15064;
	mov.u32 	%r15066, %ctaid.x;
	shl.b32 	%r15067, %r15066, 11;
	mov.u32 	%r15068, %tid.x;
	and.b32  	%r15069, %r15068, 31;
	or.b32  	%r15070, %r15067, %r15069;
	shl.b32 	%r15071, %r15068, 3;
	and.b32  	%r15072, %r15071, 7936;
	add.s32 	%r15073, %r27217, %r15072;
	add.s32 	%r15074, %r15070, %r15073;
	shr.u32 	%r15075, %r15074, %r15065;
	and.b32  	%r15076, %r15075, 1;
	setp.eq.b32 	%p149, %r15076, 1;
	selp.b32 	%r27523, %r27516, %r27515, %p149;
	selp.b32 	%r27522, %r27517, %r27514, %p149;
	selp.b32 	%r27521, %r27518, %r27513, %p149;
	selp.b32 	%r27520, %r27519, %r27512, %p149;
	add.s32 	%r27511, %r27511, 1;
	setp.lt.u32 	%p150, %r27511, %r1500;
	mov.u16 	%rs415, %rs417;
	@%p150 bra 	$L__BB8_185;
$L__BB8_188:
	and.b16  	%rs273, %rs417, 255;
	setp.ne.s16 	%p151, %rs273, 1;
	@%p151 bra 	$L__BB8_190;
	ld.param.u64 	%rd408, [fused_batch_pir_kernel_transposed_8_param_1];
	cvta.to.global.u64 	%rd175, %rd408;
	ld.global.u32 	%r15077, [%rd175+6328];
	xor.b32  	%r27523, %r27523, %r15077;
$L__BB8_190:
	@%p151 bra 	$L__BB8_192;
	ld.param.u64 	%rd409, [fused_batch_pir_kernel_transposed_8_param_1];
	cvta.to.global.u64 	%rd176, %rd409;
	ld.global.u32 	%r15078, [%rd176+6332];
	xor.b32  	%r27522, %r27522, %r15078;
$L__BB8_192:
	@%p151 bra 	$L__BB8_194;
	ld.param.u64 	%rd410, [fused_batch_pir_kernel_transposed_8_param_1];
	cvta.to.global.u64 	%rd177, %rd410;
	ld.global.u32 	%r15079, [%rd177+6336];
	xor.b32  	%r27521, %r27521, %r15079;
$L__BB8_194:
	@%p151 bra 	$L__BB8_196;
	ld.param.u64 	%rd411, [fused_batch_pir_kernel_transposed_8_param_1];
	cvta.to.global.u64 	%rd178, %rd411;
	ld.global.u32 	%r15080, [%rd178+6340];
	xor.b32  	%r27520, %r27520, %r15080;
$L__BB8_196:
	ld.param.u32 	%r26415, [fused_batch_pir_kernel_transposed_8_param_4];
	mov.u32 	%r15082, %ctaid.x;
	shl.b32 	%r15083, %r15082, 11;
	mov.u32 	%r15084, %tid.x;
	and.b32  	%r15085, %r15084, 31;
	or.b32  	%r15086, %r15083, %r15085;
	shl.b32 	%r15087, %r15084, 3;
	and.b32  	%r15088, %r15087, 7936;
	add.s32 	%r15089, %r27217, %r15088;
	add.s32 	%r15090, %r15086, %r15089;
	setp.ge.s32 	%p155, %r15090, %r26415;
	mov.b32 	%r27544, 0;
	mov.u32 	%r27545, %r27544;
	mov.u32 	%r27546, %r27544;
	mov.u32 	%r27547, %r27544;
	@%p155 bra 	$L__BB8_210;
	ld.param.u64 	%rd412, [fused_batch_pir_kernel_transposed_8_param_1];
	cvta.to.global.u64 	%rd179, %rd412;
	ld.global.u8 	%rs277, [%rd179+6361];
	max.u16 	%rs278, %rs277, 11;
	cvt.u32.u16 	%r15091, %rs278;
	add.s32 	%r27535, %r15091, -11;
	ld.shared.u32 	%r27547, [s_mem+98948];
	ld.shared.v2.u32 	{%r27546, %r27545}, [s_mem+98952];
	ld.shared.u32 	%r27544, [s_mem+98960];
	ld.shared.u8 	%rs420, [s_mem+98964];
	cvt.u32.u16 	%r1555, %rs277;
	setp.ge.u32 	%p156, %r27535, %r1555;
	@%p156 bra 	$L__BB8_202;
	mov.u16 	%rs418, %rs420;
$L__BB8_199:
	ld.const.u32 	%r15092, [CHACHA_CONSTANTS];
	add.s32 	%r15093, %r15092, %r27547;
	shf.l.wrap.b32 	%r15094, %r15093, %r15093, 16;
	add.s32 	%r15095, %r27547, %r15094;
	xor.b32  	%r15096, %r27547, %r15095;
	shf.l.wrap.b32 	%r15097, %r15096, %r15096, 12;
	add.s32 	%r15098, %r15093, %r15097;
	xor.b32  	%r15099, %r15094, %r15098;
	shf.l.wrap.b32 	%r15100, %r15099, %r15099, 8;
	add.s32 	%r15101, %r15095, %r15100;
	xor.b32  	%r15102, %r15097, %r15101;
	shf.l.wrap.b32 	%r15103, %r15102, %r15102, 7;
	ld.const.u32 	%r15104, [CHACHA_CONSTANTS+4];
	add.s32 	%r15105, %r15104, %r27546;
	shf.l.wrap.b32 	%r15106, %r15105, %r15105, 16;
	add.s32 	%r15107, %r27546, %r15106;
	xor.b32  	%r15108, %r27546, %r15107;
	shf.l.wrap.b32 	%r15109, %r15108, %r15108, 12;
	add.s32 	%r15110, %r15105, %r15109;
	xor.b32  	%r15111, %r15106, %r15110;
	shf.l.wrap.b32 	%r15112, %r15111, %r15111, 8;
	add.s32 	%r15113, %r15107, %r15112;
	xor.b32  	%r15114, %r15109, %r15113;
	shf.l.wrap.b32 	%r15115, %r15114, %r15114, 7;
	ld.const.u32 	%r15116, [CHACHA_CONSTANTS+8];
	add.s32 	%r15117, %r15116, %r27545;
	shf.l.wrap.b32 	%r15118, %r15117, %r15117, 16;
	add.s32 	%r15119, %r27545, %r15118;
	xor.b32  	%r15120, %r27545, %r15119;
	shf.l.wrap.b32 	%r15121, %r15120, %r15120, 12;
	add.s32 	%r15122, %r15117, %r15121;
	xor.b32  	%r15123, %r15118, %r15122;
	shf.l.wrap.b32 	%r15124, %r15123, %r15123, 8;
	add.s32 	%r15125, %r15119, %r15124;
	xor.b32  	%r15126, %r15121, %r15125;
	shf.l.wrap.b32 	%r15127, %r15126, %r15126, 7;
	ld.const.u32 	%r15128, [CHACHA_CONSTANTS+12];
	add.s32 	%r15129, %r15128, %r27544;
	shf.l.wrap.b32 	%r15130, %r15129, %r15129, 16;
	add.s32 	%r15131, %r27544, %r15130;
	xor.b32  	%r15132, %r27544, %r15131;
	shf.l.wrap.b32 	%r15133, %r15132, %r15132, 12;
	add.s32 	%r15134, %r15129, %r15133;
	xor.b32  	%r15135, %r15130, %r15134;
	shf.l.wrap.b32 	%r15136, %r15135, %r15135, 8;
	add.s32 	%r15137, %r15131, %r15136;
	xor.b32  	%r15138, %r15133, %r15137;
	shf.l.wrap.b32 	%r15139, %r15138, %r15138, 7;
	add.s32 	%r15140, %r15098, %r15115;
	xor.b32  	%r15141, %r15136, %r15140;
	shf.l.wrap.b32 	%r15142, %r15141, %r15141, 16;
	add.s32 	%r15143, %r15125, %r15142;
	xor.b32  	%r15144, %r15115, %r15143;
	shf.l.wrap.b32 	%r15145, %r15144, %r15144, 12;
	add.s32 	%r15146, %r15140, %r15145;
	xor.b32  	%r15147, %r15142, %r15146;
	shf.l.wrap.b32 	%r15148, %r15147, %r15147, 8;
	add.s32 	%r15149, %r15143, %r15148;
	xor.b32  	%r15150, %r15145, %r15149;
	shf.l.wrap.b32 	%r15151, %r15150, %r15150, 7;
	add.s32 	%r15152, %r15110, %r15127;
	xor.b32  	%r15153, %r15100, %r15152;
	shf.l.wrap.b32 	%r15154, %r15153, %r15153, 16;
	add.s32 	%r15155, %r15137, %r15154;
	xor.b32  	%r15156, %r15127, %r15155;
	shf.l.wrap.b32 	%r15157, %r15156, %r15156, 12;
	add.s32 	%r15158, %r15152, %r15157;
	xor.b32  	%r15159, %r15154, %r15158;
	shf.l.wrap.b32 	%r15160, %r15159, %r15159, 8;
	add.s32 	%r15161, %r15155, %r15160;
	xor.b32  	%r15162, %r15157, %r15161;
	shf.l.wrap.b32 	%r15163, %r15162, %r15162, 7;
	add.s32 	%r15164, %r15122, %r15139;
	xor.b32  	%r15165, %r15112, %r15164;
	shf.l.wrap.b32 	%r15166, %r15165, %r15165, 16;
	add.s32 	%r15167, %r15101, %r15166;
	xor.b32  	%r15168, %r15139, %r15167;
	shf.l.wrap.b32 	%r15169, %r15168, %r15168, 12;
	add.s32 	%r15170, %r15164, %r15169;
	xor.b32  	%r15171, %r15166, %r15170;
	shf.l.wrap.b32 	%r15172, %r15171, %r15171, 8;
	add.s32 	%r15173, %r15167, %r15172;
	xor.b32  	%r15174, %r15169, %r15173;
	shf.l.wrap.b32 	%r15175, %r15174, %r15174, 7;
	add.s32 	%r15176, %r15134, %r15103;
	xor.b32  	%r15177, %r15124, %r15176;
	shf.l.wrap.b32 	%r15178, %r15177, %r15177, 16;
	add.s32 	%r15179, %r15113, %r15178;
	xor.b32  	%r15180, %r15103, %r15179;
	shf.l.wrap.b32 	%r15181, %r15180, %r15180, 12;
	add.s32 	%r15182, %r15176, %r15181;
	xor.b32  	%r15183, %r15178, %r15182;
	shf.l.wrap.b32 	%r15184, %r15183, %r15183, 8;
	add.s32 	%r15185, %r15179, %r15184;
	xor.b32  	%r15186, %r15181, %r15185;
	shf.l.wrap.b32 	%r15187, %r15186, %r15186, 7;
	add.s32 	%r15188, %r15146, %r15187;
	xor.b32  	%r15189, %r15160, %r15188;
	shf.l.wrap.b32 	%r15190, %r15189, %r15189, 16;
	add.s32 	%r15191, %r15173, %r15190;
	xor.b32  	%r15192, %r15187, %r15191;
	shf.l.wrap.b32 	%r15193, %r15192, %r15192, 12;
	add.s32 	%r15194, %r15188, %r15193;
	xor.b32  	%r15195, %r15190, %r15194;
	shf.l.wrap.b32 	%r15196, %r15195, %r15195, 8;
	add.s32 	%r15197, %r15191, %r15196;
	xor.b32  	%r15198, %r15193, %r15197;
	shf.l.wrap.b32 	%r15199, %r15198, %r15198, 7;
	add.s32 	%r15200, %r15158, %r15151;
	xor.b32  	%r15201, %r15172, %r15200;
	shf.l.wrap.b32 	%r15202, %r15201, %r15201, 16;
	add.s32 	%r15203, %r15185, %r15202;
	xor.b32  	%r15204, %r15151, %r15203;
	shf.l.wrap.b32 	%r15205, %r15204, %r15204, 12;
	add.s32 	%r15206, %r15200, %r15205;
	xor.b32  	%r15207, %r15202, %r15206;
	shf.l.wrap.b32 	%r15208, %r15207, %r15207, 8;
	add.s32 	%r15209, %r15203, %r15208;
	xor.b32  	%r15210, %r15205, %r15209;
	shf.l.wrap.b32 	%r15211, %r15210, %r15210, 7;
	add.s32 	%r15212, %r15170, %r15163;
	xor.b32  	%r15213, %r15184, %r15212;
	shf.l.wrap.b32 	%r15214, %r15213, %r15213, 16;
	add.s32 	%r15215, %r15149, %r15214;
	xor.b32  	%r15216, %r15163, %r15215;
	shf.l.wrap.b32 	%r15217, %r15216, %r15216, 12;
	add.s32 	%r15218, %r15212, %r15217;
	xor.b32  	%r15219, %r15214, %r15218;
	shf.l.wrap.b32 	%r15220, %r15219, %r15219, 8;
	add.s32 	%r15221, %r15215, %r15220;
	xor.b32  	%r15222, %r15217, %r15221;
	shf.l.wrap.b32 	%r15223, %r15222, %r15222, 7;
	add.s32 	%r15224, %r15182, %r15175;
	xor.b32  	%r15225, %r15148, %r15224;
	shf.l.wrap.b32 	%r15226, %r15225, %r15225, 16;
	add.s32 	%r15227, %r15161, %r15226;
	xor.b32  	%r15228, %r15175, %r15227;
	shf.l.wrap.b32 	%r15229, %r15228, %r15228, 12;
	add.s32 	%r15230, %r15224, %r15229;
	xor.b32  	%r15231, %r15226, %r15230;
	shf.l.wrap.b32 	%r15232, %r15231, %r15231, 8;
	add.s32 	%r15233, %r15227, %r15232;
	xor.b32  	%r15234, %r15229, %r15233;
	shf.l.wrap.b32 	%r15235, %r15234, %r15234, 7;
	add.s32 	%r15236, %r15194, %r15211;
	xor.b32  	%r15237, %r15232, %r15236;
	shf.l.wrap.b32 	%r15238, %r15237, %r15237, 16;
	add.s32 	%r15239, %r15221, %r15238;
	xor.b32  	%r15240, %r15211, %r15239;
	shf.l.wrap.b32 	%r15241, %r15240, %r15240, 12;
	add.s32 	%r15242, %r15236, %r15241;
	xor.b32  	%r15243, %r15238, %r15242;
	shf.l.wrap.b32 	%r15244, %r15243, %r15243, 8;
	add.s32 	%r15245, %r15239, %r15244;
	xor.b32  	%r15246, %r15241, %r15245;
	shf.l.wrap.b32 	%r15247, %r15246, %r15246, 7;
	add.s32 	%r15248, %r15206, %r15223;
	xor.b32  	%r15249, %r15196, %r15248;
	shf.l.wrap.b32 	%r15250, %r15249, %r15249, 16;
	add.s32 	%r15251, %r15233, %r15250;
	xor.b32  	%r15252, %r15223, %r15251;
	shf.l.wrap.b32 	%r15253, %r15252, %r15252, 12;
	add.s32 	%r15254, %r15248, %r15253;
	xor.b32  	%r15255, %r15250, %r15254;
	shf.l.wrap.b32 	%r15256, %r15255, %r15255, 8;
	add.s32 	%r15257, %r15251, %r15256;
	xor.b32  	%r15258, %r15253, %r15257;
	shf.l.wrap.b32 	%r15259, %r15258, %r15258, 7;
	add.s32 	%r15260, %r15218, %r15235;
	xor.b32  	%r15261, %r15208, %r15260;
	shf.l.wrap.b32 	%r15262, %r15261, %r15261, 16;
	add.s32 	%r15263, %r15197, %r15262;
	xor.b32  	%r15264, %r15235, %r15263;
	shf.l.wrap.b32 	%r15265, %r15264, %r15264, 12;
	add.s32 	%r15266, %r15260, %r15265;
	xor.b32  	%r15267, %r15262, %r15266;
	shf.l.wrap.b32 	%r15268, %r15267, %r15267, 8;
	add.s32 	%r15269, %r15263, %r15268;
	xor.b32  	%r15270, %r15265, %r15269;
	shf.l.wrap.b32 	%r15271, %r15270, %r15270, 7;
	add.s32 	%r15272, %r15230, %r15199;
	xor.b32  	%r15273, %r15220, %r15272;
	shf.l.wrap.b32 	%r15274, %r15273, %r15273, 16;
	add.s32 	%r15275, %r15209, %r15274;
	xor.b32  	%r15276, %r15199, %r15275;
	shf.l.wrap.b32 	%r15277, %r15276, %r15276, 12;
	add.s32 	%r15278, %r15272, %r15277;
	xor.b32  	%r15279, %r15274, %r15278;
	shf.l.wrap.b32 	%r15280, %r15279, %r15279, 8;
	add.s32 	%r15281, %r15275, %r15280;
	xor.b32  	%r15282, %r15277, %r15281;
	shf.l.wrap.b32 	%r15283, %r15282, %r15282, 7;
	add.s32 	%r15284, %r15242, %r15283;
	xor.b32  	%r15285, %r15256, %r15284;
	shf.l.wrap.b32 	%r15286, %r15285, %r15285, 16;
	add.s32 	%r15287, %r15269, %r15286;
	xor.b32  	%r15288, %r15283, %r15287;
	shf.l.wrap.b32 	%r15289, %r15288, %r15288, 12;
	add.s32 	%r15290, %r15284, %r15289;
	xor.b32  	%r15291, %r15286, %r15290;
	shf.l.wrap.b32 	%r15292, %r15291, %r15291, 8;
	add.s32 	%r15293, %r15287, %r15292;
	xor.b32  	%r15294, %r15289, %r15293;
	shf.l.wrap.b32 	%r15295, %r15294, %r15294, 7;
	add.s32 	%r15296, %r15254, %r15247;
	xor.b32  	%r15297, %r15268, %r15296;
	shf.l.wrap.b32 	%r15298, %r15297, %r15297, 16;
	add.s32 	%r15299, %r15281, %r15298;
	xor.b32  	%r15300, %r15247, %r15299;
	shf.l.wrap.b32 	%r15301, %r15300, %r15300, 12;
	add.s32 	%r15302, %r15296, %r15301;
	xor.b32  	%r15303, %r15298, %r15302;
	shf.l.wrap.b32 	%r15304, %r15303, %r15303, 8;
	add.s32 	%r15305, %r15299, %r15304;
	xor.b32  	%r15306, %r15301, %r15305;
	shf.l.wrap.b32 	%r15307, %r15306, %r15306, 7;
	add.s32 	%r15308, %r15266, %r15259;
	xor.b32  	%r15309, %r15280, %r15308;
	shf.l.wrap.b32 	%r15310, %r15309, %r15309, 16;
	add.s32 	%r15311, %r15245, %r15310;
	xor.b32  	%r15312, %r15259, %r15311;
	shf.l.wrap.b32 	%r15313, %r15312, %r15312, 12;
	add.s32 	%r15314, %r15308, %r15313;
	xor.b32  	%r15315, %r15310, %r15314;
	shf.l.wrap.b32 	%r15316, %r15315, %r15315, 8;
	add.s32 	%r15317, %r15311, %r15316;
	xor.b32  	%r15318, %r15313, %r15317;
	shf.l.wrap.b32 	%r15319, %r15318, %r15318, 7;
	add.s32 	%r15320, %r15278, %r15271;
	xor.b32  	%r15321, %r15244, %r15320;
	shf.l.wrap.b32 	%r15322, %r15321, %r15321, 16;
	add.s32 	%r15323, %r15257, %r15322;
	xor.b32  	%r15324, %r15271, %r15323;
	shf.l.wrap.b32 	%r15325, %r15324, %r15324, 12;
	add.s32 	%r15326, %r15320, %r15325;
	xor.b32  	%r15327, %r15322, %r15326;
	shf.l.wrap.b32 	%r15328, %r15327, %r15327, 8;
	add.s32 	%r15329, %r15323, %r15328;
	xor.b32  	%r15330, %r15325, %r15329;
	shf.l.wrap.b32 	%r15331, %r15330, %r15330, 7;
	add.s32 	%r15332, %r15290, %r15307;
	xor.b32  	%r15333, %r15328, %r15332;
	shf.l.wrap.b32 	%r15334, %r15333, %r15333, 16;
	add.s32 	%r15335, %r15317, %r15334;
	xor.b32  	%r15336, %r15307, %r15335;
	shf.l.wrap.b32 	%r15337, %r15336, %r15336, 12;
	add.s32 	%r15338, %r15332, %r15337;
	xor.b32  	%r15339, %r15334, %r15338;
	shf.l.wrap.b32 	%r15340, %r15339, %r15339, 8;
	add.s32 	%r15341, %r15335, %r15340;
	xor.b32  	%r15342, %r15337, %r15341;
	shf.l.wrap.b32 	%r15343, %r15342, %r15342, 7;
	add.s32 	%r15344, %r15302, %r15319;
	xor.b32  	%r15345, %r15292, %r15344;
	shf.l.wrap.b32 	%r15346, %r15345, %r15345, 16;
	add.s32 	%r15347, %r15329, %r15346;
	xor.b32  	%r15348, %r15319, %r15347;
	shf.l.wrap.b32 	%r15349, %r15348, %r15348, 12;
	add.s32 	%r15350, %r15344, %r15349;
	xor.b32  	%r15351, %r15346, %r15350;
	shf.l.wrap.b32 	%r15352, %r15351, %r15351, 8;
	add.s32 	%r15353, %r15347, %r15352;
	xor.b32  	%r15354, %r15349, %r15353;
	shf.l.wrap.b32 	%r15355, %r15354, %r15354, 7;
	add.s32 	%r15356, %r15314, %r15331;
	xor.b32  	%r15357, %r15304, %r15356;
	shf.l.wrap.b32 	%r15358, %r15357, %r15357, 16;
	add.s32 	%r15359, %r15293, %r15358;
	xor.b32  	%r15360, %r15331, %r15359;
	shf.l.wrap.b32 	%r15361, %r15360, %r15360, 12;
	add.s32 	%r15362, %r15356, %r15361;
	xor.b32  	%r15363, %r15358, %r15362;
	shf.l.wrap.b32 	%r15364, %r15363, %r15363, 8;
	add.s32 	%r15365, %r15359, %r15364;
	xor.b32  	%r15366, %r15361, %r15365;
	shf.l.wrap.b32 	%r15367, %r15366, %r15366, 7;
	add.s32 	%r15368, %r15326, %r15295;
	xor.b32  	%r15369, %r15316, %r15368;
	shf.l.wrap.b32 	%r15370, %r15369, %r15369, 16;
	add.s32 	%r15371, %r15305, %r15370;
	xor.b32  	%r15372, %r15295, %r15371;
	shf.l.wrap.b32 	%r15373, %r15372, %r15372, 12;
	add.s32 	%r15374, %r15368, %r15373;
	xor.b32  	%r15375, %r15370, %r15374;
	shf.l.wrap.b32 	%r15376, %r15375, %r15375, 8;
	add.s32 	%r15377, %r15371, %r15376;
	xor.b32  	%r15378, %r15373, %r15377;
	shf.l.wrap.b32 	%r15379, %r15378, %r15378, 7;
	add.s32 	%r15380, %r15338, %r15379;
	xor.b32  	%r15381, %r15352, %r15380;
	shf.l.wrap.b32 	%r15382, %r15381, %r15381, 16;
	add.s32 	%r15383, %r15365, %r15382;
	xor.b32  	%r15384, %r15379, %r15383;
	shf.l.wrap.b32 	%r15385, %r15384, %r15384, 12;
	add.s32 	%r15386, %r15380, %r15385;
	xor.b32  	%r15387, %r15382, %r15386;
	shf.l.wrap.b32 	%r15388, %r15387, %r15387, 8;
	add.s32 	%r15389, %r15383, %r15388;
	xor.b32  	%r15390, %r15385, %r15389;
	shf.l.wrap.b32 	%r15391, %r15390, %r15390, 7;
	add.s32 	%r15392, %r15350, %r15343;
	xor.b32  	%r15393, %r15364, %r15392;
	shf.l.wrap.b32 	%r15394, %r15393, %r15393, 16;
	add.s32 	%r15395, %r15377, %r15394;
	xor.b32  	%r15396, %r15343, %r15395;
	shf.l.wrap.b32 	%r15397, %r15396, %r15396, 12;
	add.s32 	%r15398, %r15392, %r15397;
	xor.b32  	%r15399, %r15394, %r15398;
	shf.l.wrap.b32 	%r15400, %r15399, %r15399, 8;
	add.s32 	%r15401, %r15395, %r15400;
	xor.b32  	%r15402, %r15397, %r15401;
	shf.l.wrap.b32 	%r15403, %r15402, %r15402, 7;
	add.s32 	%r15404, %r15362, %r15355;
	xor.b32  	%r15405, %r15376, %r15404;
	shf.l.wrap.b32 	%r15406, %r15405, %r15405, 16;
	add.s32 	%r15407, %r15341, %r15406;
	xor.b32  	%r15408, %r15355, %r15407;
	shf.l.wrap.b32 	%r15409, %r15408, %r15408, 12;
	add.s32 	%r15410, %r15404, %r15409;
	xor.b32  	%r15411, %r15406, %r15410;
	shf.l.wrap.b32 	%r15412, %r15411, %r15411, 8;
	add.s32 	%r15413, %r15407, %r15412;
	xor.b32  	%r15414, %r15409, %r15413;
	shf.l.wrap.b32 	%r15415, %r15414, %r15414, 7;
	add.s32 	%r15416, %r15374, %r15367;
	xor.b32  	%r15417, %r15340, %r15416;
	shf.l.wrap.b32 	%r15418, %r15417, %r15417, 16;
	add.s32 	%r15419, %r15353, %r15418;
	xor.b32  	%r15420, %r15367, %r15419;
	shf.l.wrap.b32 	%r15421, %r15420, %r15420, 12;
	add.s32 	%r15422, %r15416, %r15421;
	xor.b32  	%r15423, %r15418, %r15422;
	shf.l.wrap.b32 	%r15424, %r15423, %r15423, 8;
	add.s32 	%r15425, %r15419, %r15424;
	xor.b32  	%r15426, %r15421, %r15425;
	shf.l.wrap.b32 	%r15427, %r15426, %r15426, 7;
	add.s32 	%r15428, %r15386, %r15403;
	xor.b32  	%r15429, %r15424, %r15428;
	shf.l.wrap.b32 	%r15430, %r15429, %r15429, 16;
	add.s32 	%r15431, %r15413, %r15430;
	xor.b32  	%r15432, %r15403, %r15431;
	shf.l.wrap.b32 	%r15433, %r15432, %r15432, 12;
	add.s32 	%r15434, %r15428, %r15433;
	xor.b32  	%r15435, %r15430, %r15434;
	shf.l.wrap.b32 	%r15436, %r15435, %r15435, 8;
	add.s32 	%r15437, %r15431, %r15436;
	xor.b32  	%r15438, %r15433, %r15437;
	shf.l.wrap.b32 	%r15439, %r15438, %r15438, 7;
	add.s32 	%r15440, %r15398, %r15415;
	xor.b32  	%r15441, %r15388, %r15440;
	shf.l.wrap.b32 	%r15442, %r15441, %r15441, 16;
	add.s32 	%r15443, %r15425, %r15442;
	xor.b32  	%r15444, %r15415, %r15443;
	shf.l.wrap.b32 	%r15445, %r15444, %r15444, 12;
	add.s32 	%r15446, %r15440, %r15445;
	xor.b32  	%r15447, %r15442, %r15446;
	shf.l.wrap.b32 	%r15448, %r15447, %r15447, 8;
	add.s32 	%r15449, %r15443, %r15448;
	xor.b32  	%r15450, %r15445, %r15449;
	shf.l.wrap.b32 	%r15451, %r15450, %r15450, 7;
	add.s32 	%r15452, %r15410, %r15427;
	xor.b32  	%r15453, %r15400, %r15452;
	shf.l.wrap.b32 	%r15454, %r15453, %r15453, 16;
	add.s32 	%r15455, %r15389, %r15454;
	xor.b32  	%r15456, %r15427, %r15455;
	shf.l.wrap.b32 	%r15457, %r15456, %r15456, 12;
	add.s32 	%r15458, %r15452, %r15457;
	xor.b32  	%r15459, %r15454, %r15458;
	shf.l.wrap.b32 	%r15460, %r15459, %r15459, 8;
	add.s32 	%r15461, %r15455, %r15460;
	xor.b32  	%r15462, %r15457, %r15461;
	shf.l.wrap.b32 	%r15463, %r15462, %r15462, 7;
	add.s32 	%r15464, %r15422, %r15391;
	xor.b32  	%r15465, %r15412, %r15464;
	shf.l.wrap.b32 	%r15466, %r15465, %r15465, 16;
	add.s32 	%r15467, %r15401, %r15466;
	xor.b32  	%r15468, %r15391, %r15467;
	shf.l.wrap.b32 	%r15469, %r15468, %r15468, 12;
	add.s32 	%r15470, %r15464, %r15469;
	xor.b32  	%r15471, %r15466, %r15470;
	shf.l.wrap.b32 	%r15472, %r15471, %r15471, 8;
	add.s32 	%r15473, %r15467, %r15472;
	xor.b32  	%r15474, %r15469, %r15473;
	shf.l.wrap.b32 	%r15475, %r15474, %r15474, 7;
	add.s32 	%r27539, %r15092, %r15434;
	add.s32 	%r27538, %r15104, %r15446;
	add.s32 	%r27537, %r15116, %r15458;
	add.s32 	%r27536, %r15128, %r15470;
	add.s32 	%r27540, %r27547, %r15475;
	add.s32 	%r27541, %r27546, %r15439;
	add.s32 	%r27542, %r27545, %r15451;
	add.s32 	%r27543, %r27544, %r15463;
	xor.b32  	%r15476, %r15093, 1;
	shf.l.wrap.b32 	%r15477, %r15093, %r15476, 16;
	add.s32 	%r15478, %r27547, %r15477;
	xor.b32  	%r15479, %r27547, %r15478;
	shf.l.wrap.b32 	%r15480, %r15479, %r15479, 12;
	add.s32 	%r15481, %r15093, %r15480;
	xor.b32  	%r15482, %r15477, %r15481;
	shf.l.wrap.b32 	%r15483, %r15482, %r15482, 8;
	add.s32 	%r15484, %r15478, %r15483;
	xor.b32  	%r15485, %r15480, %r15484;
	shf.l.wrap.b32 	%r15486, %r15485, %r15485, 7;
	add.s32 	%r15487, %r15481, %r15115;
	xor.b32  	%r15488, %r15136, %r15487;
	shf.l.wrap.b32 	%r15489, %r15488, %r15488, 16;
	add.s32 	%r15490, %r15125, %r15489;
	xor.b32  	%r15491, %r15115, %r15490;
	shf.l.wrap.b32 	%r15492, %r15491, %r15491, 12;
	add.s32 	%r15493, %r15487, %r15492;
	xor.b32  	%r15494, %r15489, %r15493;
	shf.l.wrap.b32 	%r15495, %r15494, %r15494, 8;
	add.s32 	%r15496, %r15490, %r15495;
	xor.b32  	%r15497, %r15492, %r15496;
	shf.l.wrap.b32 	%r15498, %r15497, %r15497, 7;
	xor.b32  	%r15499, %r15483, %r15152;
	shf.l.wrap.b32 	%r15500, %r15499, %r15499, 16;
	add.s32 	%r15501, %r15137, %r15500;
	xor.b32  	%r15502, %r15127, %r15501;
	shf.l.wrap.b32 	%r15503, %r15502, %r15502, 12;
	add.s32 	%r15504, %r15152, %r15503;
	xor.b32  	%r15505, %r15500, %r15504;
	shf.l.wrap.b32 	%r15506, %r15505, %r15505, 8;
	add.s32 	%r15507, %r15501, %r15506;
	xor.b32  	%r15508, %r15503, %r15507;
	shf.l.wrap.b32 	%r15509, %r15508, %r15508, 7;
	add.s32 	%r15510, %r15484, %r15166;
	xor.b32  	%r15511, %r15139, %r15510;
	shf.l.wrap.b32 	%r15512, %r15511, %r15511, 12;
	add.s32 	%r15513, %r15164, %r15512;
	xor.b32  	%r15514, %r15166, %r15513;
	shf.l.wrap.b32 	%r15515, %r15514, %r15514, 8;
	add.s32 	%r15516, %r15510, %r15515;
	xor.b32  	%r15517, %r15512, %r15516;
	shf.l.wrap.b32 	%r15518, %r15517, %r15517, 7;
	add.s32 	%r15519, %r15134, %r15486;
	xor.b32  	%r15520, %r15124, %r15519;
	shf.l.wrap.b32 	%r15521, %r15520, %r15520, 16;
	add.s32 	%r15522, %r15113, %r15521;
	xor.b32  	%r15523, %r15486, %r15522;
	shf.l.wrap.b32 	%r15524, %r15523, %r15523, 12;
	add.s32 	%r15525, %r15519, %r15524;
	xor.b32  	%r15526, %r15521, %r15525;
	shf.l.wrap.b32 	%r15527, %r15526, %r15526, 8;
	add.s32 	%r15528, %r15522, %r15527;
	xor.b32  	%r15529, %r15524, %r15528;
	shf.l.wrap.b32 	%r15530, %r15529, %r15529, 7;
	add.s32 	%r15531, %r15493, %r15530;
	xor.b32  	%r15532, %r15506, %r15531;
	shf.l.wrap.b32 	%r15533, %r15532, %r15532, 16;
	add.s32 	%r15534, %r15516, %r15533;
	xor.b32  	%r15535, %r15530, %r15534;
	shf.l.wrap.b32 	%r15536, %r15535, %r15535, 12;
	add.s32 	%r15537, %r15531, %r15536;
	xor.b32  	%r15538, %r15533, %r15537;
	shf.l.wrap.b32 	%r15539, %r15538, %r15538, 8;
	add.s32 	%r15540, %r15534, %r15539;
	xor.b32  	%r15541, %r15536, %r15540;
	shf.l.wrap.b32 	%r15542, %r15541, %r15541, 7;
	add.s32 	%r15543, %r15504, %r15498;
	xor.b32  	%r15544, %r15515, %r15543;
	shf.l.wrap.b32 	%r15545, %r15544, %r15544, 16;
	add.s32 	%r15546, %r15528, %r15545;
	xor.b32  	%r15547, %r15498, %r15546;
	shf.l.wrap.b32 	%r15548, %r15547, %r15547, 12;
	add.s32 	%r15549, %r15543, %r15548;
	xor.b32  	%r15550, %r15545, %r15549;
	shf.l.wrap.b32 	%r15551, %r15550, %r15550, 8;
	add.s32 	%r15552, %r15546, %r15551;
	xor.b32  	%r15553, %r15548, %r15552;
	shf.l.wrap.b32 	%r15554, %r15553, %r15553, 7;
	add.s32 	%r15555, %r15513, %r15509;
	xor.b32  	%r15556, %r15527, %r15555;
	shf.l.wrap.b32 	%r15557, %r15556, %r15556, 16;
	add.s32 	%r15558, %r15496, %r15557;
	xor.b32  	%r15559, %r15509, %r15558;
	shf.l.wrap.b32 	%r15560, %r15559, %r15559, 12;
	add.s32 	%r15561, %r15555, %r15560;
	xor.b32  	%r15562, %r15557, %r15561;
	shf.l.wrap.b32 	%r15563, %r15562, %r15562, 8;
	add.s32 	%r15564, %r15558, %r15563;
	xor.b32  	%r15565, %r15560, %r15564;
	shf.l.wrap.b32 	%r15566, %r15565, %r15565, 7;
	add.s32 	%r15567, %r15525, %r15518;
	xor.b32  	%r15568, %r15495, %r15567;
	shf.l.wrap.b32 	%r15569, %r15568, %r15568, 16;
	add.s32 	%r15570, %r15507, %r15569;
	xor.b32  	%r15571, %r15518, %r15570;
	shf.l.wrap.b32 	%r15572, %r15571, %r15571, 12;
	add.s32 	%r15573, %r15567, %r15572;
	xor.b32  	%r15574, %r15569, %r15573;
	shf.l.wrap.b32 	%r15575, %r15574, %r15574, 8;
	add.s32 	%r15576, %r15570, %r15575;
	xor.b32  	%r15577, %r15572, %r15576;
	shf.l.wrap.b32 	%r15578, %r15577, %r15577, 7;
	add.s32 	%r15579, %r15537, %r15554;
	xor.b32  	%r15580, %r15575, %r15579;
	shf.l.wrap.b32 	%r15581, %r15580, %r15580, 16;
	add.s32 	%r15582, %r15564, %r15581;
	xor.b32  	%r15583, %r15554, %r15582;
	shf.l.wrap.b32 	%r15584, %r15583, %r15583, 12;
	add.s32 	%r15585, %r15579, %r15584;
	xor.b32  	%r15586, %r15581, %r15585;
	shf.l.wrap.b32 	%r15587, %r15586, %r15586, 8;
	add.s32 	%r15588, %r15582, %r15587;
	xor.b32  	%r15589, %r15584, %r15588;
	shf.l.wrap.b32 	%r15590, %r15589, %r15589, 7;
	add.s32 	%r15591, %r15549, %r15566;
	xor.b32  	%r15592, %r15539, %r15591;
	shf.l.wrap.b32 	%r15593, %r15592, %r15592, 16;
	add.s32 	%r15594, %r15576, %r15593;
	xor.b32  	%r15595, %r15566, %r15594;
	shf.l.wrap.b32 	%r15596, %r15595, %r15595, 12;
	add.s32 	%r15597, %r15591, %r15596;
	xor.b32  	%r15598, %r15593, %r15597;
	shf.l.wrap.b32 	%r15599, %r15598, %r15598, 8;
	add.s32 	%r15600, %r15594, %r15599;
	xor.b32  	%r15601, %r15596, %r15600;
	shf.l.wrap.b32 	%r15602, %r15601, %r15601, 7;
	add.s32 	%r15603, %r15561, %r15578;
	xor.b32  	%r15604, %r15551, %r15603;
	shf.l.wrap.b32 	%r15605, %r15604, %r15604, 16;
	add.s32 	%r15606, %r15540, %r15605;
	xor.b32  	%r15607, %r15578, %r15606;
	shf.l.wrap.b32 	%r15608, %r15607, %r15607, 12;
	add.s32 	%r15609, %r15603, %r15608;
	xor.b32  	%r15610, %r15605, %r15609;
	shf.l.wrap.b32 	%r15611, %r15610, %r15610, 8;
	add.s32 	%r15612, %r15606, %r15611;
	xor.b32  	%r15613, %r15608, %r15612;
	shf.l.wrap.b32 	%r15614, %r15613, %r15613, 7;
	add.s32 	%r15615, %r15573, %r15542;
	xor.b32  	%r15616, %r15563, %r15615;
	shf.l.wrap.b32 	%r15617, %r15616, %r15616, 16;
	add.s32 	%r15618, %r15552, %r15617;
	xor.b32  	%r15619, %r15542, %r15618;
	shf.l.wrap.b32 	%r15620, %r15619, %r15619, 12;
	add.s32 	%r15621, %r15615, %r15620;
	xor.b32  	%r15622, %r15617, %r15621;
	shf.l.wrap.b32 	%r15623, %r15622, %r15622, 8;
	add.s32 	%r15624, %r15618, %r15623;
	xor.b32  	%r15625, %r15620, %r15624;
	shf.l.wrap.b32 	%r15626, %r15625, %r15625, 7;
	add.s32 	%r15627, %r15585, %r15626;
	xor.b32  	%r15628, %r15599, %r15627;
	shf.l.wrap.b32 	%r15629, %r15628, %r15628, 16;
	add.s32 	%r15630, %r15612, %r15629;
	xor.b32  	%r15631, %r15626, %r15630;
	shf.l.wrap.b32 	%r15632, %r15631, %r15631, 12;
	add.s32 	%r15633, %r15627, %r15632;
	xor.b32  	%r15634, %r15629, %r15633;
	shf.l.wrap.b32 	%r15635, %r15634, %r15634, 8;
	add.s32 	%r15636, %r15630, %r15635;
	xor.b32  	%r15637, %r15632, %r15636;
	shf.l.wrap.b32 	%r15638, %r15637, %r15637, 7;
	add.s32 	%r15639, %r15597, %r15590;
	xor.b32  	%r15640, %r15611, %r15639;
	shf.l.wrap.b32 	%r15641, %r15640, %r15640, 16;
	add.s32 	%r15642, %r15624, %r15641;
	xor.b32  	%r15643, %r15590, %r15642;
	shf.l.wrap.b32 	%r15644, %r15643, %r15643, 12;
	add.s32 	%r15645, %r15639, %r15644;
	xor.b32  	%r15646, %r15641, %r15645;
	shf.l.wrap.b32 	%r15647, %r15646, %r15646, 8;
	add.s32 	%r15648, %r15642, %r15647;
	xor.b32  	%r15649, %r15644, %r15648;
	shf.l.wrap.b32 	%r15650, %r15649, %r15649, 7;
	add.s32 	%r15651, %r15609, %r15602;
	xor.b32  	%r15652, %r15623, %r15651;
	shf.l.wrap.b32 	%r15653, %r15652, %r15652, 16;
	add.s32 	%r15654, %r15588, %r15653;
	xor.b32  	%r15655, %r15602, %r15654;
	shf.l.wrap.b32 	%r15656, %r15655, %r15655, 12;
	add.s32 	%r15657, %r15651, %r15656;
	xor.b32  	%r15658, %r15653, %r15657;
	shf.l.wrap.b32 	%r15659, %r15658, %r15658, 8;
	add.s32 	%r15660, %r15654, %r15659;
	xor.b32  	%r15661, %r15656, %r15660;
	shf.l.wrap.b32 	%r15662, %r15661, %r15661, 7;
	add.s32 	%r15663, %r15621, %r15614;
	xor.b32  	%r15664, %r15587, %r15663;
	shf.l.wrap.b32 	%r15665, %r15664, %r15664, 16;
	add.s32 	%r15666, %r15600, %r15665;
	xor.b32  	%r15667, %r15614, %r15666;
	shf.l.wrap.b32 	%r15668, %r15667, %r15667, 12;
	add.s32 	%r15669, %r15663, %r15668;
	xor.b32  	%r15670, %r15665, %r15669;
	shf.l.wrap.b32 	%r15671, %r15670, %r15670, 8;
	add.s32 	%r15672, %r15666, %r15671;
	xor.b32  	%r15673, %r15668, %r15672;
	shf.l.wrap.b32 	%r15674, %r15673, %r15673, 7;
	add.s32 	%r15675, %r15633, %r15650;
	xor.b32  	%r15676, %r15671, %r15675;
	shf.l.wrap.b32 	%r15677, %r15676, %r15676, 16;
	add.s32 	%r15678, %r15660, %r15677;
	xor.b32  	%r15679, %r15650, %r15678;
	shf.l.wrap.b32 	%r15680, %r15679, %r15679, 12;
	add.s32 	%r15681, %r15675, %r15680;
	xor.b32  	%r15682, %r15677, %r15681;
	shf.l.wrap.b32 	%r15683, %r15682, %r15682, 8;
	add.s32 	%r15684, %r15678, %r15683;
	xor.b32  	%r15685, %r15680, %r15684;
	shf.l.wrap.b32 	%r15686, %r15685, %r15685, 7;
	add.s32 	%r15687, %r15645, %r15662;
	xor.b32  	%r15688, %r15635, %r15687;
	shf.l.wrap.b32 	%r15689, %r15688, %r15688, 16;
	add.s32 	%r15690, %r15672, %r15689;
	xor.b32  	%r15691, %r15662, %r15690;
	shf.l.wrap.b32 	%r15692, %r15691, %r15691, 12;
	add.s32 	%r15693, %r15687, %r15692;
	xor.b32  	%r15694, %r15689, %r15693;
	shf.l.wrap.b32 	%r15695, %r15694, %r15694, 8;
	add.s32 	%r15696, %r15690, %r15695;
	xor.b32  	%r15697, %r15692, %r15696;
	shf.l.wrap.b32 	%r15698, %r15697, %r15697, 7;
	add.s32 	%r15699, %r15657, %r15674;
	xor.b32  	%r15700, %r15647, %r15699;
	shf.l.wrap.b32 	%r15701, %r15700, %r15700, 16;
	add.s32 	%r15702, %r15636, %r15701;
	xor.b32  	%r15703, %r15674, %r15702;
	shf.l.wrap.b32 	%r15704, %r15703, %r15703, 12;
	add.s32 	%r15705, %r15699, %r15704;
	xor.b32  	%r15706, %r15701, %r15705;
	shf.l.wrap.b32 	%r15707, %r15706, %r15706, 8;
	add.s32 	%r15708, %r15702, %r15707;
	xor.b32  	%r15709, %r15704, %r15708;
	shf.l.wrap.b32 	%r15710, %r15709, %r15709, 7;
	add.s32 	%r15711, %r15669, %r15638;
	xor.b32  	%r15712, %r15659, %r15711;
	shf.l.wrap.b32 	%r15713, %r15712, %r15712, 16;
	add.s32 	%r15714, %r15648, %r15713;
	xor.b32  	%r15715, %r15638, %r15714;
	shf.l.wrap.b32 	%r15716, %r15715, %r15715, 12;
	add.s32 	%r15717, %r15711, %r15716;
	xor.b32  	%r15718, %r15713, %r15717;
	shf.l.wrap.b32 	%r15719, %r15718, %r15718, 8;
	add.s32 	%r15720, %r15714, %r15719;
	xor.b32  	%r15721, %r15716, %r15720;
	shf.l.wrap.b32 	%r15722, %r15721, %r15721, 7;
	add.s32 	%r15723, %r15681, %r15722;
	xor.b32  	%r15724, %r15695, %r15723;
	shf.l.wrap.b32 	%r15725, %r15724, %r15724, 16;
	add.s32 	%r15726, %r15708, %r15725;
	xor.b32  	%r15727, %r15722, %r15726;
	shf.l.wrap.b32 	%r15728, %r15727, %r15727, 12;
	add.s32 	%r15729, %r15723, %r15728;
	xor.b32  	%r15730, %r15725, %r15729;
	shf.l.wrap.b32 	%r15731, %r15730, %r15730, 8;
	add.s32 	%r15732, %r15693, %r15686;
	xor.b32  	%r15733, %r15707, %r15732;
	shf.l.wrap.b32 	%r15734, %r15733, %r15733, 16;
	add.s32 	%r15735, %r15720, %r15734;
	xor.b32  	%r15736, %r15686, %r15735;
	shf.l.wrap.b32 	%r15737, %r15736, %r15736, 12;
	add.s32 	%r15738, %r15732, %r15737;
	xor.b32  	%r15739, %r15734, %r15738;
	shf.l.wrap.b32 	%r15740, %r15739, %r15739, 8;
	add.s32 	%r15741, %r15735, %r15740;
	xor.b32  	%r15742, %r15737, %r15741;
	shf.l.wrap.b32 	%r15743, %r15742, %r15742, 7;
	add.s32 	%r15744, %r15705, %r15698;
	xor.b32  	%r15745, %r15719, %r15744;
	shf.l.wrap.b32 	%r15746, %r15745, %r15745, 16;
	add.s32 	%r15747, %r15684, %r15746;
	xor.b32  	%r15748, %r15698, %r15747;
	shf.l.wrap.b32 	%r15749, %r15748, %r15748, 12;
	add.s32 	%r15750, %r15744, %r15749;
	xor.b32  	%r15751, %r15746, %r15750;
	shf.l.wrap.b32 	%r15752, %r15751, %r15751, 8;
	add.s32 	%r15753, %r15747, %r15752;
	xor.b32  	%r15754, %r15749, %r15753;
	shf.l.wrap.b32 	%r15755, %r15754, %r15754, 7;
	add.s32 	%r15756, %r15717, %r15710;
	xor.b32  	%r15757, %r15683, %r15756;
	shf.l.wrap.b32 	%r15758, %r15757, %r15757, 16;
	add.s32 	%r15759, %r15696, %r15758;
	xor.b32  	%r15760, %r15710, %r15759;
	shf.l.wrap.b32 	%r15761, %r15760, %r15760, 12;
	add.s32 	%r15762, %r15756, %r15761;
	xor.b32  	%r15763, %r15758, %r15762;
	shf.l.wrap.b32 	%r15764, %r15763, %r15763, 8;
	add.s32 	%r15765, %r15759, %r15764;
	add.s32 	%r15766, %r15729, %r15743;
	xor.b32  	%r15767, %r15764, %r15766;
	shf.l.wrap.b32 	%r15768, %r15767, %r15767, 16;
	add.s32 	%r15769, %r15753, %r15768;
	xor.b32  	%r15770, %r15743, %r15769;
	shr.u32 	%r15771, %r15770, 20;
	add.s32 	%r15772, %r15766, %r15771;
	add.s32 	%r15773, %r15738, %r15755;
	xor.b32  	%r15774, %r15731, %r15773;
	shf.l.wrap.b32 	%r15775, %r15774, %r15774, 16;
	add.s32 	%r15776, %r15765, %r15775;
	xor.b32  	%r15777, %r15755, %r15776;
	shr.u32 	%r15778, %r15777, 20;
	add.s32 	%r15779, %r15773, %r15778;
	add.s32 	%r15780, %r15092, %r15772;
	add.s32 	%r15781, %r15104, %r15779;
	not.b32 	%r15782, %r27535;
	add.s32 	%r15783, %r1555, %r15782;
	mov.u32 	%r15784, %ctaid.x;
	shl.b32 	%r15785, %r15784, 11;
	mov.u32 	%r15786, %tid.x;
	and.b32  	%r15787, %r15786, 31;
	or.b32  	%r15788, %r15785, %r15787;
	shl.b32 	%r15789, %r15786, 3;
	and.b32  	%r15790, %r15789, 7936;
	add.s32 	%r15791, %r27217, %r15790;
	add.s32 	%r15792, %r15788, %r15791;
	shr.u32 	%r15793, %r15792, %r15783;
	and.b32  	%r15794, %r15793, 1;
	setp.eq.b32 	%p157, %r15794, 1;
	selp.b32 	%r15795, %r15781, %r15780, %p157;
	cvt.u16.u32 	%rs279, %r15795;
	and.b16  	%rs420, %rs279, 1;
	and.b16  	%rs280, %rs418, 255;
	setp.ne.s16 	%p158, %rs280, 1;
	@%p158 bra 	$L__BB8_201;
	ld.param.u64 	%rd413, [fused_batch_pir_kernel_transposed_8_param_1];
	not.b32 	%r15796, %r27535;
	add.s32 	%r15797, %r1555, %r15796;
	mov.u32 	%r15798, %ctaid.x;
	shl.b32 	%r15799, %r15798, 11;
	mov.u32 	%r15800, %tid.x;
	and.b32  	%r15801, %r15800, 31;
	or.b32  	%r15802, %r15799, %r15801;
	shl.b32 	%r15803, %r15800, 3;
	and.b32  	%r15804, %r15803, 7936;
	add.s32 	%r15805, %r27217, %r15804;
	add.s32 	%r15806, %r15802, %r15805;
	shr.u32 	%r15807, %r15806, %r15797;
	and.b32  	%r15808, %r15807, 1;
	setp.eq.b32 	%p159, %r15808, 1;
	cvt.s64.s32 	%rd180, %r27535;
	cvta.to.global.u64 	%rd181, %rd413;
	mul.wide.s32 	%rd182, %r27535, 16;
	add.s64 	%rd183, %rd181, %rd182;
	ld.global.u32 	%r15809, [%rd183+6364];
	selp.b32 	%r15810, %r27540, %r27539, %p159;
	xor.b32  	%r15811, %r15810, %r15809;
	selp.b32 	%r15812, %r27541, %r27538, %p159;
	selp.b32 	%r27539, %r27539, %r15811, %p159;
	selp.b32 	%r27540, %r15811, %r27540, %p159;
	ld.global.u32 	%r15813, [%rd183+6368];
	xor.b32  	%r15814, %r15812, %r15813;
	selp.b32 	%r15815, %r27542, %r27537, %p159;
	selp.b32 	%r27538, %r27538, %r15814, %p159;
	selp.b32 	%r27541, %r15814, %r27541, %p159;
	ld.global.u32 	%r15816, [%rd183+6372];
	xor.b32  	%r15817, %r15815, %r15816;
	selp.b32 	%r15818, %r27543, %r27536, %p159;
	selp.b32 	%r27537, %r27537, %r15817, %p159;
	selp.b32 	%r27542, %r15817, %r27542, %p159;
	ld.global.u32 	%r15819, [%rd183+6376];
	xor.b32  	%r15820, %r15818, %r15819;
	selp.b64 	%rd184, 445, 420, %p159;
	selp.b32 	%r27536, %r27536, %r15820, %p159;
	selp.b32 	%r27543, %r15820, %r27543, %p159;
	add.s64 	%rd185, %rd184, %rd180;
	add.s64 	%rd186, %rd181, %rd185;
	ld.global.u8 	%rs281, [%rd186+6344];
	xor.b16  	%rs420, %rs281, %rs420;
$L__BB8_201:
	not.b32 	%r15821, %r27535;
	add.s32 	%r15822, %r1555, %r15821;
	mov.u32 	%r15823, %ctaid.x;
	shl.b32 	%r15824, %r15823, 11;
	mov.u32 	%r15825, %tid.x;
	and.b32  	%r15826, %r15825, 31;
	or.b32  	%r15827, %r15824, %r15826;
	shl.b32 	%r15828, %r15825, 3;
	and.b32  	%r15829, %r15828, 7936;
	add.s32 	%r15830, %r27217, %r15829;
	add.s32 	%r15831, %r15827, %r15830;
	shr.u32 	%r15832, %r15831, %r15822;
	and.b32  	%r15833, %r15832, 1;
	setp.eq.b32 	%p160, %r15833, 1;
	selp.b32 	%r27547, %r27540, %r27539, %p160;
	selp.b32 	%r27546, %r27541, %r27538, %p160;
	selp.b32 	%r27545, %r27542, %r27537, %p160;
	selp.b32 	%r27544, %r27543, %r27536, %p160;
	add.s32 	%r27535, %r27535, 1;
	setp.lt.u32 	%p161, %r27535, %r1555;
	mov.u16 	%rs418, %rs420;
	@%p161 bra 	$L__BB8_199;
$L__BB8_202:
	and.b16  	%rs282, %rs420, 255;
	setp.ne.s16 	%p162, %rs282, 1;
	@%p162 bra 	$L__BB8_204;
	ld.param.u64 	%rd414, [fused_batch_pir_kernel_transposed_8_param_1];
	cvta.to.global.u64 	%rd187, %rd414;
	ld.global.u32 	%r15834, [%rd187+6816];
	xor.b32  	%r27547, %r27547, %r15834;
$L__BB8_204:
	@%p162 bra 	$L__BB8_206;
	ld.param.u64 	%rd415, [fused_batch_pir_kernel_transposed_8_param_1];
	cvta.to.global.u64 	%rd188, %rd415;
	ld.global.u32 	%r15835, [%rd188+6820];
	xor.b32  	%r27546, %r27546, %r15835;
$L__BB8_206:
	@%p162 bra 	$L__BB8_208;
	ld.param.u64 	%rd416, [fused_batch_pir_kernel_transposed_8_param_1];
	cvta.to.global.u64 	%rd189, %rd416;
	ld.global.u32 	%r15836, [%rd189+6824];
	xor.b32  	%r27545, %r27545, %r15836;
$L__BB8_208:
	@%p162 bra 	$L__BB8_210;
	ld.param.u64 	%rd417, [fused_batch_pir_kernel_transposed_8_param_1];
	cvta.to.global.u64 	%rd190, %rd417;
	ld.global.u32 	%r15837, [%rd190+6828];
	xor.b32  	%r27544, %r27544, %r15837;
$L__BB8_210:
	ld.param.u32 	%r26416, [fused_batch_pir_kernel_transposed_8_param_4];
	mov.u32 	%r15839, %ctaid.x;
	shl.b32 	%r15840, %r15839, 11;
	mov.u32 	%r15841, %tid.x;
	and.b32  	%r15842, %r15841, 31;
	or.b32  	%r15843, %r15840, %r15842;
	shl.b32 	%r15844, %r15841, 3;
	and.b32  	%r15845, %r15844, 7936;
	add.s32 	%r15846, %r27217, %r15845;
	add.s32 	%r15847, %r15843, %r15846;
	setp.ge.s32 	%p166, %r15847, %r26416;
	mov.b32 	%r27568, 0;
	mov.u32 	%r27569, %r27568;
	mov.u32 	%r27570, %r27568;
	mov.u32 	%r27571, %r27568;
	@%p166 bra 	$L__BB8_224;
	ld.param.u64 	%rd418, [fused_batch_pir_kernel_transposed_8_param_1];
	cvta.to.global.u64 	%rd191, %rd418;
	ld.global.u8 	%rs286, [%rd191+6849];
	max.u16 	%rs287, %rs286, 11;
	cvt.u32.u16 	%r15848, %rs287;
	add.s32 	%r27559, %r15848, -11;
	ld.shared.v2.u32 	{%r27571, %r27570}, [s_mem+98968];
	ld.shared.v2.u32 	{%r27569, %r27568}, [s_mem+98976];
	ld.shared.u8 	%rs423, [s_mem+98984];
	cvt.u32.u16 	%r1610, %rs286;
	setp.ge.u32 	%p167, %r27559, %r1610;
	@%p167 bra 	$L__BB8_216;
	mov.u16 	%rs421, %rs423;
$L__BB8_213:
	ld.const.u32 	%r15849, [CHACHA_CONSTANTS];
	add.s32 	%r15850, %r15849, %r27571;
	shf.l.wrap.b32 	%r15851, %r15850, %r15850, 16;
	add.s32 	%r15852, %r27571, %r15851;
	xor.b32  	%r15853, %r27571, %r15852;
	shf.l.wrap.b32 	%r15854, %r15853, %r15853, 12;
	add.s32 	%r15855, %r15850, %r15854;
	xor.b32  	%r15856, %r15851, %r15855;
	shf.l.wrap.b32 	%r15857, %r15856, %r15856, 8;
	add.s32 	%r15858, %r15852, %r15857;
	xor.b32  	%r15859, %r15854, %r15858;
	shf.l.wrap.b32 	%r15860, %r15859, %r15859, 7;
	ld.const.u32 	%r15861, [CHACHA_CONSTANTS+4];
	add.s32 	%r15862, %r15861, %r27570;
	shf.l.wrap.b32 	%r15863, %r15862, %r15862, 16;
	add.s32 	%r15864, %r27570, %r15863;
	xor.b32  	%r15865, %r27570, %r15864;
	shf.l.wrap.b32 	%r15866, %r15865, %r15865, 12;
	add.s32 	%r15867, %r15862, %r15866;
	xor.b32  	%r15868, %r15863, %r15867;
	shf.l.wrap.b32 	%r15869, %r15868, %r15868, 8;
	add.s32 	%r15870, %r15864, %r15869;
	xor.b32  	%r15871, %r15866, %r15870;
	shf.l.wrap.b32 	%r15872, %r15871, %r15871, 7;
	ld.const.u32 	%r15873, [CHACHA_CONSTANTS+8];
	add.s32 	%r15874, %r15873, %r27569;
	shf.l.wrap.b32 	%r15875, %r15874, %r15874, 16;
	add.s32 	%r15876, %r27569, %r15875;
	xor.b32  	%r15877, %r27569, %r15876;
	shf.l.wrap.b32 	%r15878, %r15877, %r15877, 12;
	add.s32 	%r15879, %r15874, %r15878;
	xor.b32  	%r15880, %r15875, %r15879;
	shf.l.wrap.b32 	%r15881, %r15880, %r15880, 8;
	add.s32 	%r15882, %r15876, %r15881;
	xor.b32  	%r15883, %r15878, %r15882;
	shf.l.wrap.b32 	%r15884, %r15883, %r15883, 7;
	ld.const.u32 	%r15885, [CHACHA_CONSTANTS+12];
	add.s32 	%r15886, %r15885, %r27568;
	shf.l.wrap.b32 	%r15887, %r15886, %r15886, 16;
	add.s32 	%r15888, %r27568, %r15887;
	xor.b32  	%r15889, %r27568, %r15888;
	shf.l.wrap.b32 	%r15890, %r15889, %r15889, 12;
	add.s32 	%r15891, %r15886, %r15890;
	xor.b32  	%r15892, %r15887, %r15891;
	shf.l.wrap.b32 	%r15893, %r15892, %r15892, 8;
	add.s32 	%r15894, %r15888, %r15893;
	xor.b32  	%r15895, %r15890, %r15894;
	shf.l.wrap.b32 	%r15896, %r15895, %r15895, 7;
	add.s32 	%r15897, %r15855, %r15872;
	xor.b32  	%r15898, %r15893, %r15897;
	shf.l.wrap.b32 	%r15899, %r15898, %r15898, 16;
	add.s32 	%r15900, %r15882, %r15899;
	xor.b32  	%r15901, %r15872, %r15900;
	shf.l.wrap.b32 	%r15902, %r15901, %r15901, 12;
	add.s32 	%r15903, %r15897, %r15902;
	xor.b32  	%r15904, %r15899, %r15903;
	shf.l.wrap.b32 	%r15905, %r15904, %r15904, 8;
	add.s32 	%r15906, %r15900, %r15905;
	xor.b32  	%r15907, %r15902, %r15906;
	shf.l.wrap.b32 	%r15908, %r15907, %r15907, 7;
	add.s32 	%r15909, %r15867, %r15884;
	xor.b32  	%r15910, %r15857, %r15909;
	shf.l.wrap.b32 	%r15911, %r15910, %r15910, 16;
	add.s32 	%r15912, %r15894, %r15911;
	xor.b32  	%r15913, %r15884, %r15912;
	shf.l.wrap.b32 	%r15914, %r15913, %r15913, 12;
	add.s32 	%r15915, %r15909, %r15914;
	xor.b32  	%r15916, %r15911, %r15915;
	shf.l.wrap.b32 	%r15917, %r15916, %r15916, 8;
	add.s32 	%r15918, %r15912, %r15917;
	xor.b32  	%r15919, %r15914, %r15918;
	shf.l.wrap.b32 	%r15920, %r15919, %r15919, 7;
	add.s32 	%r15921, %r15879, %r15896;
	xor.b32  	%r15922, %r15869, %r15921;
	shf.l.wrap.b32 	%r15923, %r15922, %r15922, 16;
	add.s32 	%r15924, %r15858, %r15923;
	xor.b32  	%r15925, %r15896, %r15924;
	shf.l.wrap.b32 	%r15926, %r15925, %r15925, 12;
	add.s32 	%r15927, %r15921, %r15926;
	xor.b32  	%r15928, %r15923, %r15927;
	shf.l.wrap.b32 	%r15929, %r15928, %r15928, 8;
	add.s32 	%r15930, %r15924, %r15929;
	xor.b32  	%r15931, %r15926, %r15930;
	shf.l.wrap.b32 	%r15932, %r15931, %r15931, 7;
	add.s32 	%r15933, %r15891, %r15860;
	xor.b32  	%r15934, %r15881, %r15933;
	shf.l.wrap.b32 	%r15935, %r15934, %r15934, 16;
	add.s32 	%r15936, %r15870, %r15935;
	xor.b32  	%r15937, %r15860, %r15936;
	shf.l.wrap.b32 	%r15938, %r15937, %r15937, 12;
	add.s32 	%r15939, %r15933, %r15938;
	xor.b32  	%r15940, %r15935, %r15939;
	shf.l.wrap.b32 	%r15941, %r15940, %r15940, 8;
	add.s32 	%r15942, %r15936, %r15941;
	xor.b32  	%r15943, %r15938, %r15942;
	shf.l.wrap.b32 	%r15944, %r15943, %r15943, 7;
	add.s32 	%r15945, %r15903, %r15944;
	xor.b32  	%r15946, %r15917, %r15945;
	shf.l.wrap.b32 	%r15947, %r15946, %r15946, 16;
	add.s32 	%r15948, %r15930, %r15947;
	xor.b32  	%r15949, %r15944, %r15948;
	shf.l.wrap.b32 	%r15950, %r15949, %r15949, 12;
	add.s32 	%r15951, %r15945, %r15950;
	xor.b32  	%r15952, %r15947, %r15951;
	shf.l.wrap.b32 	%r15953, %r15952, %r15952, 8;
	add.s32 	%r15954, %r15948, %r15953;
	xor.b32  	%r15955, %r15950, %r15954;
	shf.l.wrap.b32 	%r15956, %r15955, %r15955, 7;
	add.s32 	%r15957, %r15915, %r15908;
	xor.b32  	%r15958, %r15929, %r15957;
	shf.l.wrap.b32 	%r15959, %r15958, %r15958, 16;
	add.s32 	%r15960, %r15942, %r15959;
	xor.b32  	%r15961, %r15908, %r15960;
	shf.l.wrap.b32 	%r15962, %r15961, %r15961, 12;
	add.s32 	%r15963, %r15957, %r15962;
	xor.b32  	%r15964, %r15959, %r15963;
	shf.l.wrap.b32 	%r15965, %r15964, %r15964, 8;
	add.s32 	%r15966, %r15960, %r15965;
	xor.b32  	%r15967, %r15962, %r15966;
	shf.l.wrap.b32 	%r15968, %r15967, %r15967, 7;
	add.s32 	%r15969, %r15927, %r15920;
	xor.b32  	%r15970, %r15941, %r15969;
	shf.l.wrap.b32 	%r15971, %r15970, %r15970, 16;
	add.s32 	%r15972, %r15906, %r15971;
	xor.b32  	%r15973, %r15920, %r15972;
	shf.l.wrap.b32 	%r15974, %r15973, %r15973, 12;
	add.s32 	%r15975, %r15969, %r15974;
	xor.b32  	%r15976, %r15971, %r15975;
	shf.l.wrap.b32 	%r15977, %r15976, %r15976, 8;
	add.s32 	%r15978, %r15972, %r15977;
	xor.b32  	%r15979, %r15974, %r15978;
	shf.l.wrap.b32 	%r15980, %r15979, %r15979, 7;
	add.s32 	%r15981, %r15939, %r15932;
	xor.b32  	%r15982, %r15905, %r15981;
	shf.l.wrap.b32 	%r15983, %r15982, %r15982, 16;
	add.s32 	%r15984, %r15918, %r15983;
	xor.b32  	%r15985, %r15932, %r15984;
	shf.l.wrap.b32 	%r15986, %r15985, %r15985, 12;
	add.s32 	%r15987, %r15981, %r15986;
	xor.b32  	%r15988, %r15983, %r15987;
	shf.l.wrap.b32 	%r15989, %r15988, %r15988, 8;
	add.s32 	%r15990, %r15984, %r15989;
	xor.b32  	%r15991, %r15986, %r15990;
	shf.l.wrap.b32 	%r15992, %r15991, %r15991, 7;
	add.s32 	%r15993, %r15951, %r15968;
	xor.b32  	%r15994, %r15989, %r15993;
	shf.l.wrap.b32 	%r15995, %r15994, %r15994, 16;
	add.s32 	%r15996, %r15978, %r15995;
	xor.b32  	%r15997, %r15968, %r15996;
	shf.l.wrap.b32 	%r15998, %r15997, %r15997, 12;
	add.s32 	%r15999, %r15993, %r15998;
	xor.b32  	%r16000, %r15995, %r15999;
	shf.l.wrap.b32 	%r16001, %r16000, %r16000, 8;
	add.s32 	%r16002, %r15996, %r16001;
	xor.b32  	%r16003, %r15998, %r16002;
	shf.l.wrap.b32 	%r16004, %r16003, %r16003, 7;
	add.s32 	%r16005, %r15963, %r15980;
	xor.b32  	%r16006, %r15953, %r16005;
	shf.l.wrap.b32 	%r16007, %r16006, %r16006, 16;
	add.s32 	%r16008, %r15990, %r16007;
	xor.b32  	%r16009, %r15980, %r16008;
	shf.l.wrap.b32 	%r16010, %r16009, %r16009, 12;
	add.s32 	%r16011, %r16005, %r16010;
	xor.b32  	%r16012, %r16007, %r16011;
	shf.l.wrap.b32 	%r16013, %r16012, %r16012, 8;
	add.s32 	%r16014, %r16008, %r16013;
	xor.b32  	%r16015, %r16010, %r16014;
	shf.l.wrap.b32 	%r16016, %r16015, %r16015, 7;
	add.s32 	%r16017, %r15975, %r15992;
	xor.b32  	%r16018, %r15965, %r16017;
	shf.l.wrap.b32 	%r16019, %r16018, %r16018, 16;
	add.s32 	%r16020, %r15954, %r16019;
	xor.b32  	%r16021, %r15992, %r16020;
	shf.l.wrap.b32 	%r16022, %r16021, %r16021, 12;
	add.s32 	%r16023, %r16017, %r16022;
	xor.b32  	%r16024, %r16019, %r16023;
	shf.l.wrap.b32 	%r16025, %r16024, %r16024, 8;
	add.s32 	%r16026, %r16020, %r16025;
	xor.b32  	%r16027, %r16022, %r16026;
	shf.l.wrap.b32 	%r16028, %r16027, %r16027, 7;
	add.s32 	%r16029, %r15987, %r15956;
	xor.b32  	%r16030, %r15977, %r16029;
	shf.l.wrap.b32 	%r16031, %r16030, %r16030, 16;
	add.s32 	%r16032, %r15966, %r16031;
	xor.b32  	%r16033, %r15956, %r16032;
	shf.l.wrap.b32 	%r16034, %r16033, %r16033, 12;
	add.s32 	%r16035, %r16029, %r16034;
	xor.b32  	%r16036, %r16031, %r16035;
	shf.l.wrap.b32 	%r16037, %r16036, %r16036, 8;
	add.s32 	%r16038, %r16032, %r16037;
	xor.b32  	%r16039, %r16034, %r16038;
	shf.l.wrap.b32 	%r16040, %r16039, %r16039, 7;
	add.s32 	%r16041, %r15999, %r16040;
	xor.b32  	%r16042, %r16013, %r16041;
	shf.l.wrap.b32 	%r16043, %r16042, %r16042, 16;
	add.s32 	%r16044, %r16026, %r16043;
	xor.b32  	%r16045, %r16040, %r16044;
	shf.l.wrap.b32 	%r16046, %r16045, %r16045, 12;
	add.s32 	%r16047, %r16041, %r16046;
	xor.b32  	%r16048, %r16043, %r16047;
	shf.l.wrap.b32 	%r16049, %r16048, %r16048, 8;
	add.s32 	%r16050, %r16044, %r16049;
	xor.b32  	%r16051, %r16046, %r16050;
	shf.l.wrap.b32 	%r16052, %r16051, %r16051, 7;
	add.s32 	%r16053, %r16011, %r16004;
	xor.b32  	%r16054, %r16025, %r16053;
	shf.l.wrap.b32 	%r16055, %r16054, %r16054, 16;
	add.s32 	%r16056, %r16038, %r16055;
	xor.b32  	%r16057, %r16004, %r16056;
	shf.l.wrap.b32 	%r16058, %r16057, %r16057, 12;
	add.s32 	%r16059, %r16053, %r16058;
	xor.b32  	%r16060, %r16055, %r16059;
	shf.l.wrap.b32 	%r16061, %r16060, %r16060, 8;
	add.s32 	%r16062, %r16056, %r16061;
	xor.b32  	%r16063, %r16058, %r16062;
	shf.l.wrap.b32 	%r16064, %r16063, %r16063, 7;
	add.s32 	%r16065, %r16023, %r16016;
	xor.b32  	%r16066, %r16037, %r16065;
	shf.l.wrap.b32 	%r16067, %r16066, %r16066, 16;
	add.s32 	%r16068, %r16002, %r16067;
	xor.b32  	%r16069, %r16016, %r16068;
	shf.l.wrap.b32 	%r16070, %r16069, %r16069, 12;
	add.s32 	%r16071, %r16065, %r16070;
	xor.b32  	%r16072, %r16067, %r16071;
	shf.l.wrap.b32 	%r16073, %r16072, %r16072, 8;
	add.s32 	%r16074, %r16068, %r16073;
	xor.b32  	%r16075, %r16070, %r16074;
	shf.l.wrap.b32 	%r16076, %r16075, %r16075, 7;
	add.s32 	%r16077, %r16035, %r16028;
	xor.b32  	%r16078, %r16001, %r16077;
	shf.l.wrap.b32 	%r16079, %r16078, %r16078, 16;
	add.s32 	%r16080, %r16014, %r16079;
	xor.b32  	%r16081, %r16028, %r16080;
	shf.l.wrap.b32 	%r16082, %r16081, %r16081, 12;
	add.s32 	%r16083, %r16077, %r16082;
	xor.b32  	%r16084, %r16079, %r16083;
	shf.l.wrap.b32 	%r16085, %r16084, %r16084, 8;
	add.s32 	%r16086, %r16080, %r16085;
	xor.b32  	%r16087, %r16082, %r16086;
	shf.l.wrap.b32 	%r16088, %r16087, %r16087, 7;
	add.s32 	%r16089, %r16047, %r16064;
	xor.b32  	%r16090, %r16085, %r16089;
	shf.l.wrap.b32 	%r16091, %r16090, %r16090, 16;
	add.s32 	%r16092, %r16074, %r16091;
	xor.b32  	%r16093, %r16064, %r16092;
	shf.l.wrap.b32 	%r16094, %r16093, %r16093, 12;
	add.s32 	%r16095, %r16089, %r16094;
	xor.b32  	%r16096, %r16091, %r16095;
	shf.l.wrap.b32 	%r16097, %r16096, %r16096, 8;
	add.s32 	%r16098, %r16092, %r16097;
	xor.b32  	%r16099, %r16094, %r16098;
	shf.l.wrap.b32 	%r16100, %r16099, %r16099, 7;
	add.s32 	%r16101, %r16059, %r16076;
	xor.b32  	%r16102, %r16049, %r16101;
	shf.l.wrap.b32 	%r16103, %r16102, %r16102, 16;
	add.s32 	%r16104, %r16086, %r16103;
	xor.b32  	%r16105, %r16076, %r16104;
	shf.l.wrap.b32 	%r16106, %r16105, %r16105, 12;
	add.s32 	%r16107, %r16101, %r16106;
	xor.b32  	%r16108, %r16103, %r16107;
	shf.l.wrap.b32 	%r16109, %r16108, %r16108, 8;
	add.s32 	%r16110, %r16104, %r16109;
	xor.b32  	%r16111, %r16106, %r16110;
	shf.l.wrap.b32 	%r16112, %r16111, %r16111, 7;
	add.s32 	%r16113, %r16071, %r16088;
	xor.b32  	%r16114, %r16061, %r16113;
	shf.l.wrap.b32 	%r16115, %r16114, %r16114, 16;
	add.s32 	%r16116, %r16050, %r16115;
	xor.b32  	%r16117, %r16088, %r16116;
	shf.l.wrap.b32 	%r16118, %r16117, %r16117, 12;
	add.s32 	%r16119, %r16113, %r16118;
	xor.b32  	%r16120, %r16115, %r16119;
	shf.l.wrap.b32 	%r16121, %r16120, %r16120, 8;
	add.s32 	%r16122, %r16116, %r16121;
	xor.b32  	%r16123, %r16118, %r16122;
	shf.l.wrap.b32 	%r16124, %r16123, %r16123, 7;
	add.s32 	%r16125, %r16083, %r16052;
	xor.b32  	%r16126, %r16073, %r16125;
	shf.l.wrap.b32 	%r16127, %r16126, %r16126, 16;
	add.s32 	%r16128, %r16062, %r16127;
	xor.b32  	%r16129, %r16052, %r16128;
	shf.l.wrap.b32 	%r16130, %r16129, %r16129, 12;
	add.s32 	%r16131, %r16125, %r16130;
	xor.b32  	%r16132, %r16127, %r16131;
	shf.l.wrap.b32 	%r16133, %r16132, %r16132, 8;
	add.s32 	%r16134, %r16128, %r16133;
	xor.b32  	%r16135, %r16130, %r16134;
	shf.l.wrap.b32 	%r16136, %r16135, %r16135, 7;
	add.s32 	%r16137, %r16095, %r16136;
	xor.b32  	%r16138, %r16109, %r16137;
	shf.l.wrap.b32 	%r16139, %r16138, %r16138, 16;
	add.s32 	%r16140, %r16122, %r16139;
	xor.b32  	%r16141, %r16136, %r16140;
	shf.l.wrap.b32 	%r16142, %r16141, %r16141, 12;
	add.s32 	%r16143, %r16137, %r16142;
	xor.b32  	%r16144, %r16139, %r16143;
	shf.l.wrap.b32 	%r16145, %r16144, %r16144, 8;
	add.s32 	%r16146, %r16140, %r16145;
	xor.b32  	%r16147, %r16142, %r16146;
	shf.l.wrap.b32 	%r16148, %r16147, %r16147, 7;
	add.s32 	%r16149, %r16107, %r16100;
	xor.b32  	%r16150, %r16121, %r16149;
	shf.l.wrap.b32 	%r16151, %r16150, %r16150, 16;
	add.s32 	%r16152, %r16134, %r16151;
	xor.b32  	%r16153, %r16100, %r16152;
	shf.l.wrap.b32 	%r16154, %r16153, %r16153, 12;
	add.s32 	%r16155, %r16149, %r16154;
	xor.b32  	%r16156, %r16151, %r16155;
	shf.l.wrap.b32 	%r16157, %r16156, %r16156, 8;
	add.s32 	%r16158, %r16152, %r16157;
	xor.b32  	%r16159, %r16154, %r16158;
	shf.l.wrap.b32 	%r16160, %r16159, %r16159, 7;
	add.s32 	%r16161, %r16119, %r16112;
	xor.b32  	%r16162, %r16133, %r16161;
	shf.l.wrap.b32 	%r16163, %r16162, %r16162, 16;
	add.s32 	%r16164, %r16098, %r16163;
	xor.b32  	%r16165, %r16112, %r16164;
	shf.l.wrap.b32 	%r16166, %r16165, %r16165, 12;
	add.s32 	%r16167, %r16161, %r16166;
	xor.b32  	%r16168, %r16163, %r16167;
	shf.l.wrap.b32 	%r16169, %r16168, %r16168, 8;
	add.s32 	%r16170, %r16164, %r16169;
	xor.b32  	%r16171, %r16166, %r16170;
	shf.l.wrap.b32 	%r16172, %r16171, %r16171, 7;
	add.s32 	%r16173, %r16131, %r16124;
	xor.b32  	%r16174, %r16097, %r16173;
	shf.l.wrap.b32 	%r16175, %r16174, %r16174, 16;
	add.s32 	%r16176, %r16110, %r16175;
	xor.b32  	%r16177, %r16124, %r16176;
	shf.l.wrap.b32 	%r16178, %r16177, %r16177, 12;
	add.s32 	%r16179, %r16173, %r16178;
	xor.b32  	%r16180, %r16175, %r16179;
	shf.l.wrap.b32 	%r16181, %r16180, %r16180, 8;
	add.s32 	%r16182, %r16176, %r16181;
	xor.b32  	%r16183, %r16178, %r16182;
	shf.l.wrap.b32 	%r16184, %r16183, %r16183, 7;
	add.s32 	%r16185, %r16143, %r16160;
	xor.b32  	%r16186, %r16181, %r16185;
	shf.l.wrap.b32 	%r16187, %r16186, %r16186, 16;
	add.s32 	%r16188, %r16170, %r16187;
	xor.b32  	%r16189, %r16160, %r16188;
	shf.l.wrap.b32 	%r16190, %r16189, %r16189, 12;
	add.s32 	%r16191, %r16185, %r16190;
	xor.b32  	%r16192, %r16187, %r16191;
	shf.l.wrap.b32 	%r16193, %r16192, %r16192, 8;
	add.s32 	%r16194, %r16188, %r16193;
	xor.b32  	%r16195, %r16190, %r16194;
	shf.l.wrap.b32 	%r16196, %r16195, %r16195, 7;
	add.s32 	%r16197, %r16155, %r16172;
	xor.b32  	%r16198, %r16145, %r16197;
	shf.l.wrap.b32 	%r16199, %r16198, %r16198, 16;
	add.s32 	%r16200, %r16182, %r16199;
	xor.b32  	%r16201, %r16172, %r16200;
	shf.l.wrap.b32 	%r16202, %r16201, %r16201, 12;
	add.s32 	%r16203, %r16197, %r16202;
	xor.b32  	%r16204, %r16199, %r16203;
	shf.l.wrap.b32 	%r16205, %r16204, %r16204, 8;
	add.s32 	%r16206, %r16200, %r16205;
	xor.b32  	%r16207, %r16202, %r16206;
	shf.l.wrap.b32 	%r16208, %r16207, %r16207, 7;
	add.s32 	%r16209, %r16167, %r16184;
	xor.b32  	%r16210, %r16157, %r16209;
	shf.l.wrap.b32 	%r16211, %r16210, %r16210, 16;
	add.s32 	%r16212, %r16146, %r16211;
	xor.b32  	%r16213, %r16184, %r16212;
	shf.l.wrap.b32 	%r16214, %r16213, %r16213, 12;
	add.s32 	%r16215, %r16209, %r16214;
	xor.b32  	%r16216, %r16211, %r16215;
	shf.l.wrap.b32 	%r16217, %r16216, %r16216, 8;
	add.s32 	%r16218, %r16212, %r16217;
	xor.b32  	%r16219, %r16214, %r16218;
	shf.l.wrap.b32 	%r16220, %r16219, %r16219, 7;
	add.s32 	%r16221, %r16179, %r16148;
	xor.b32  	%r16222, %r16169, %r16221;
	shf.l.wrap.b32 	%r16223, %r16222, %r16222, 16;
	add.s32 	%r16224, %r16158, %r16223;
	xor.b32  	%r16225, %r16148, %r16224;
	shf.l.wrap.b32 	%r16226, %r16225, %r16225, 12;
	add.s32 	%r16227, %r16221, %r16226;
	xor.b32  	%r16228, %r16223, %r16227;
	shf.l.wrap.b32 	%r16229, %r16228, %r16228, 8;
	add.s32 	%r16230, %r16224, %r16229;
	xor.b32  	%r16231, %r16226, %r16230;
	shf.l.wrap.b32 	%r16232, %r16231, %r16231, 7;
	add.s32 	%r27563, %r15849, %r16191;
	add.s32 	%r27562, %r15861, %r16203;
	add.s32 	%r27561, %r15873, %r16215;
	add.s32 	%r27560, %r15885, %r16227;
	add.s32 	%r27564, %r27571, %r16232;
	add.s32 	%r27565, %r27570, %r16196;
	add.s32 	%r27566, %r27569, %r16208;
	add.s32 	%r27567, %r27568, %r16220;
	xor.b32  	%r16233, %r15850, 1;
	shf.l.wrap.b32 	%r16234, %r15850, %r16233, 16;
	add.s32 	%r16235, %r27571, %r16234;
	xor.b32  	%r16236, %r27571, %r16235;
	shf.l.wrap.b32 	%r16237, %r16236, %r16236, 12;
	add.s32 	%r16238, %r15850, %r16237;
	xor.b32  	%r16239, %r16234, %r16238;
	shf.l.wrap.b32 	%r16240, %r16239, %r16239, 8;
	add.s32 	%r16241, %r16235, %r16240;
	xor.b32  	%r16242, %r16237, %r16241;
	shf.l.wrap.b32 	%r16243, %r16242, %r16242, 7;
	add.s32 	%r16244, %r16238, %r15872;
	xor.b32  	%r16245, %r15893, %r16244;
	shf.l.wrap.b32 	%r16246, %r16245, %r16245, 16;
	add.s32 	%r16247, %r15882, %r16246;
	xor.b32  	%r16248, %r15872, %r16247;
	shf.l.wrap.b32 	%r16249, %r16248, %r16248, 12;
	add.s32 	%r16250, %r16244, %r16249;
	xor.b32  	%r16251, %r16246, %r16250;
	shf.l.wrap.b32 	%r16252, %r16251, %r16251, 8;
	add.s32 	%r16253, %r16247, %r16252;
	xor.b32  	%r16254, %r16249, %r16253;
	shf.l.wrap.b32 	%r16255, %r16254, %r16254, 7;
	xor.b32  	%r16256, %r16240, %r15909;
	shf.l.wrap.b32 	%r16257, %r16256, %r16256, 16;
	add.s32 	%r16258, %r15894, %r16257;
	xor.b32  	%r16259, %r15884, %r16258;
	shf.l.wrap.b32 	%r16260, %r16259, %r16259, 12;
	add.s32 	%r16261, %r15909, %r16260;
	xor.b32  	%r16262, %r16257, %r16261;
	shf.l.wrap.b32 	%r16263, %r16262, %r16262, 8;
	add.s32 	%r16264, %r16258, %r16263;
	xor.b32  	%r16265, %r16260, %r16264;
	shf.l.wrap.b32 	%r16266, %r16265, %r16265, 7;
	add.s32 	%r16267, %r16241, %r15923;
	xor.b32  	%r16268, %r15896, %r16267;
	shf.l.wrap.b32 	%r16269, %r16268, %r16268, 12;
	add.s32 	%r16270, %r15921, %r16269;
	xor.b32  	%r16271, %r15923, %r16270;
	shf.l.wrap.b32 	%r16272, %r16271, %r16271, 8;
	add.s32 	%r16273, %r16267, %r16272;
	xor.b32  	%r16274, %r16269, %r16273;
	shf.l.wrap.b32 	%r16275, %r16274, %r16274, 7;
	add.s32 	%r16276, %r15891, %r16243;
	xor.b32  	%r16277, %r15881, %r16276;
	shf.l.wrap.b32 	%r16278, %r16277, %r16277, 16;
	add.s32 	%r16279, %r15870, %r16278;
	xor.b32  	%r16280, %r16243, %r16279;
	shf.l.wrap.b32 	%r16281, %r16280, %r16280, 12;
	add.s32 	%r16282, %r16276, %r16281;
	xor.b32  	%r16283, %r16278, %r16282;
	shf.l.wrap.b32 	%r16284, %r16283, %r16283, 8;
	add.s32 	%r16285, %r16279, %r16284;
	xor.b32  	%r16286, %r16281, %r16285;
	shf.l.wrap.b32 	%r16287, %r16286, %r16286, 7;
	add.s32 	%r16288, %r16250, %r16287;
	xor.b32  	%r16289, %r16263, %r16288;
	shf.l.wrap.b32 	%r16290, %r16289, %r16289, 16;
	add.s32 	%r16291, %r16273, %r16290;
	xor.b32  	%r16292, %r16287, %r16291;
	shf.l.wrap.b32 	%r16293, %r16292, %r16292, 12;
	add.s32 	%r16294, %r16288, %r16293;
	xor.b32  	%r16295, %r16290, %r16294;
	shf.l.wrap.b32 	%r16296, %r16295, %r16295, 8;
	add.s32 	%r16297, %r16291, %r16296;
	xor.b32  	%r16298, %r16293, %r16297;
	shf.l.wrap.b32 	%r16299, %r16298, %r16298, 7;
	add.s32 	%r16300, %r16261, %r16255;
	xor.b32  	%r16301, %r16272, %r16300;
	shf.l.wrap.b32 	%r16302, %r16301, %r16301, 16;
	add.s32 	%r16303, %r16285, %r16302;
	xor.b32  	%r16304, %r16255, %r16303;
	shf.l.wrap.b32 	%r16305, %r16304, %r16304, 12;
	add.s32 	%r16306, %r16300, %r16305;
	xor.b32  	%r16307, %r16302, %r16306;
	shf.l.wrap.b32 	%r16308, %r16307, %r16307, 8;
	add.s32 	%r16309, %r16303, %r16308;
	xor.b32  	%r16310, %r16305, %r16309;
	shf.l.wrap.b32 	%r16311, %r16310, %r16310, 7;
	add.s32 	%r16312, %r16270, %r16266;
	xor.b32  	%r16313, %r16284, %r16312;
	shf.l.wrap.b32 	%r16314, %r16313, %r16313, 16;
	add.s32 	%r16315, %r16253, %r16314;
	xor.b32  	%r16316, %r16266, %r16315;
	shf.l.wrap.b32 	%r16317, %r16316, %r16316, 12;
	add.s32 	%r16318, %r16312, %r16317;
	xor.b32  	%r16319, %r16314, %r16318;
	shf.l.wrap.b32 	%r16320, %r16319, %r16319, 8;
	add.s32 	%r16321, %r16315, %r16320;
	xor.b32  	%r16322, %r16317, %r16321;
	shf.l.wrap.b32 	%r16323, %r16322, %r16322, 7;
	add.s32 	%r16324, %r16282, %r16275;
	xor.b32  	%r16325, %r16252, %r16324;
	shf.l.wrap.b32 	%r16326, %r16325, %r16325, 16;
	add.s32 	%r16327, %r16264, %r16326;
	xor.b32  	%r16328, %r16275, %r16327;
	shf.l.wrap.b32 	%r16329, %r16328, %r16328, 12;
	add.s32 	%r16330, %r16324, %r16329;
	xor.b32  	%r16331, %r16326, %r16330;
	shf.l.wrap.b32 	%r16332, %r16331, %r16331, 8;
	add.s32 	%r16333, %r16327, %r16332;
	xor.b32  	%r16334, %r16329, %r16333;
	shf.l.wrap.b32 	%r16335, %r16334, %r16334, 7;
	add.s32 	%r16336, %r16294, %r16311;
	xor.b32  	%r16337, %r16332, %r16336;
	shf.l.wrap.b32 	%r16338, %r16337, %r16337, 16;
	add.s32 	%r16339, %r16321, %r16338;
	xor.b32  	%r16340, %r16311, %r16339;
	shf.l.wrap.b32 	%r16341, %r16340, %r16340, 12;
	add.s32 	%r16342, %r16336, %r16341;
	xor.b32  	%r16343, %r16338, %r16342;
	shf.l.wrap.b32 	%r16344, %r16343, %r16343, 8;
	add.s32 	%r16345, %r16339, %r16344;
	xor.b32  	%r16346, %r16341, %r16345;
	shf.l.wrap.b32 	%r16347, %r16346, %r16346, 7;
	add.s32 	%r16348, %r16306, %r16323;
	xor.b32  	%r16349, %r16296, %r16348;
	shf.l.wrap.b32 	%r16350, %r16349, %r16349, 16;
	add.s32 	%r16351, %r16333, %r16350;
	xor.b32  	%r16352, %r16323, %r16351;
	shf.l.wrap.b32 	%r16353, %r16352, %r16352, 12;
	add.s32 	%r16354, %r16348, %r16353;
	xor.b32  	%r16355, %r16350, %r16354;
	shf.l.wrap.b32 	%r16356, %r16355, %r16355, 8;
	add.s32 	%r16357, %r16351, %r16356;
	xor.b32  	%r16358, %r16353, %r16357;
	shf.l.wrap.b32 	%r16359, %r16358, %r16358, 7;
	add.s32 	%r16360, %r16318, %r16335;
	xor.b32  	%r16361, %r16308, %r16360;
	shf.l.wrap.b32 	%r16362, %r16361, %r16361, 16;
	add.s32 	%r16363, %r16297, %r16362;
	xor.b32  	%r16364, %r16335, %r16363;
	shf.l.wrap.b32 	%r16365, %r16364, %r16364, 12;
	add.s32 	%r16366, %r16360, %r16365;
	xor.b32  	%r16367, %r16362, %r16366;
	shf.l.wrap.b32 	%r16368, %r16367, %r16367, 8;
	add.s32 	%r16369, %r16363, %r16368;
	xor.b32  	%r16370, %r16365, %r16369;
	shf.l.wrap.b32 	%r16371, %r16370, %r16370, 7;
	add.s32 	%r16372, %r16330, %r16299;
	xor.b32  	%r16373, %r16320, %r16372;
	shf.l.wrap.b32 	%r16374, %r16373, %r16373, 16;
	add.s32 	%r16375, %r16309, %r16374;
	xor.b32  	%r16376, %r16299, %r16375;
	shf.l.wrap.b32 	%r16377, %r16376, %r16376, 12;
	add.s32 	%r16378, %r16372, %r16377;
	xor.b32  	%r16379, %r16374, %r16378;
	shf.l.wrap.b32 	%r16380, %r16379, %r16379, 8;
	add.s32 	%r16381, %r16375, %r16380;
	xor.b32  	%r16382, %r16377, %r16381;
	shf.l.wrap.b32 	%r16383, %r16382, %r16382, 7;
	add.s32 	%r16384, %r16342, %r16383;
	xor.b32  	%r16385, %r16356, %r16384;
	shf.l.wrap.b32 	%r16386, %r16385, %r16385, 16;
	add.s32 	%r16387, %r16369, %r16386;
	xor.b32  	%r16388, %r16383, %r16387;
	shf.l.wrap.b32 	%r16389, %r16388, %r16388, 12;
	add.s32 	%r16390, %r16384, %r16389;
	xor.b32  	%r16391, %r16386, %r16390;
	shf.l.wrap.b32 	%r16392, %r16391, %r16391, 8;
	add.s32 	%r16393, %r16387, %r16392;
	xor.b32  	%r16394, %r16389, %r16393;
	shf.l.wrap.b32 	%r16395, %r16394, %r16394, 7;
	add.s32 	%r16396, %r16354, %r16347;
	xor.b32  	%r16397, %r16368, %r16396;
	shf.l.wrap.b32 	%r16398, %r16397, %r16397, 16;
	add.s32 	%r16399, %r16381, %r16398;
	xor.b32  	%r16400, %r16347, %r16399;
	shf.l.wrap.b32 	%r16401, %r16400, %r16400, 12;
	add.s32 	%r16402, %r16396, %r16401;
	xor.b32  	%r16403, %r16398, %r16402;
	shf.l.wrap.b32 	%r16404, %r16403, %r16403, 8;
	add.s32 	%r16405, %r16399, %r16404;
	xor.b32  	%r16406, %r16401, %r16405;
	shf.l.wrap.b32 	%r16407, %r16406, %r16406, 7;
	add.s32 	%r16408, %r16366, %r16359;
	xor.b32  	%r16409, %r16380, %r16408;
	shf.l.wrap.b32 	%r16410, %r16409, %r16409, 16;
	add.s32 	%r16411, %r16345, %r16410;
	xor.b32  	%r16412, %r16359, %r16411;
	shf.l.wrap.b32 	%r16413, %r16412, %r16412, 12;
	add.s32 	%r16414, %r16408, %r16413;
	xor.b32  	%r16415, %r16410, %r16414;
	shf.l.wrap.b32 	%r16416, %r16415, %r16415, 8;
	add.s32 	%r16417, %r16411, %r16416;
	xor.b32  	%r16418, %r16413, %r16417;
	shf.l.wrap.b32 	%r16419, %r16418, %r16418, 7;
	add.s32 	%r16420, %r16378, %r16371;
	xor.b32  	%r16421, %r16344, %r16420;
	shf.l.wrap.b32 	%r16422, %r16421, %r16421, 16;
	add.s32 	%r16423, %r16357, %r16422;
	xor.b32  	%r16424, %r16371, %r16423;
	shf.l.wrap.b32 	%r16425, %r16424, %r16424, 12;
	add.s32 	%r16426, %r16420, %r16425;
	xor.b32  	%r16427, %r16422, %r16426;
	shf.l.wrap.b32 	%r16428, %r16427, %r16427, 8;
	add.s32 	%r16429, %r16423, %r16428;
	xor.b32  	%r16430, %r16425, %r16429;
	shf.l.wrap.b32 	%r16431, %r16430, %r16430, 7;
	add.s32 	%r16432, %r16390, %r16407;
	xor.b32  	%r16433, %r16428, %r16432;
	shf.l.wrap.b32 	%r16434, %r16433, %r16433, 16;
	add.s32 	%r16435, %r16417, %r16434;
	xor.b32  	%r16436, %r16407, %r16435;
	shf.l.wrap.b32 	%r16437, %r16436, %r16436, 12;
	add.s32 	%r16438, %r16432, %r16437;
	xor.b32  	%r16439, %r16434, %r16438;
	shf.l.wrap.b32 	%r16440, %r16439, %r16439, 8;
	add.s32 	%r16441, %r16435, %r16440;
	xor.b32  	%r16442, %r16437, %r16441;
	shf.l.wrap.b32 	%r16443, %r16442, %r16442, 7;
	add.s32 	%r16444, %r16402, %r16419;
	xor.b32  	%r16445, %r16392, %r16444;
	shf.l.wrap.b32 	%r16446, %r16445, %r16445, 16;
	add.s32 	%r16447, %r16429, %r16446;
	xor.b32  	%r16448, %r16419, %r16447;
	shf.l.wrap.b32 	%r16449, %r16448, %r16448, 12;
	add.s32 	%r16450, %r16444, %r16449;
	xor.b32  	%r16451, %r16446, %r16450;
	shf.l.wrap.b32 	%r16452, %r16451, %r16451, 8;
	add.s32 	%r16453, %r16447, %r16452;
	xor.b32  	%r16454, %r16449, %r16453;
	shf.l.wrap.b32 	%r16455, %r16454, %r16454, 7;
	add.s32 	%r16456, %r16414, %r16431;
	xor.b32  	%r16457, %r16404, %r16456;
	shf.l.wrap.b32 	%r16458, %r16457, %r16457, 16;
	add.s32 	%r16459, %r16393, %r16458;
	xor.b32  	%r16460, %r16431, %r16459;
	shf.l.wrap.b32 	%r16461, %r16460, %r16460, 12;
	add.s32 	%r16462, %r16456, %r16461;
	xor.b32  	%r16463, %r16458, %r16462;
	shf.l.wrap.b32 	%r16464, %r16463, %r16463, 8;
	add.s32 	%r16465, %r16459, %r16464;
	xor.b32  	%r16466, %r16461, %r16465;
	shf.l.wrap.b32 	%r16467, %r16466, %r16466, 7;
	add.s32 	%r16468, %r16426, %r16395;
	xor.b32  	%r16469, %r16416, %r16468;
	shf.l.wrap.b32 	%r16470, %r16469, %r16469, 16;
	add.s32 	%r16471, %r16405, %r16470;
	xor.b32  	%r16472, %r16395, %r16471;
	shf.l.wrap.b32 	%r16473, %r16472, %r16472, 12;
	add.s32 	%r16474, %r16468, %r16473;
	xor.b32  	%r16475, %r16470, %r16474;
	shf.l.wrap.b32 	%r16476, %r16475, %r16475, 8;
	add.s32 	%r16477, %r16471, %r16476;
	xor.b32  	%r16478, %r16473, %r16477;
	shf.l.wrap.b32 	%r16479, %r16478, %r16478, 7;
	add.s32 	%r16480, %r16438, %r16479;
	xor.b32  	%r16481, %r16452, %r16480;
	shf.l.wrap.b32 	%r16482, %r16481, %r16481, 16;
	add.s32 	%r16483, %r16465, %r16482;
	xor.b32  	%r16484, %r16479, %r16483;
	shf.l.wrap.b32 	%r16485, %r16484, %r16484, 12;
	add.s32 	%r16486, %r16480, %r16485;
	xor.b32  	%r16487, %r16482, %r16486;
	shf.l.wrap.b32 	%r16488, %r16487, %r16487, 8;
	add.s32 	%r16489, %r16450, %r16443;
	xor.b32  	%r16490, %r16464, %r16489;
	shf.l.wrap.b32 	%r16491, %r16490, %r16490, 16;
	add.s32 	%r16492, %r16477, %r16491;
	xor.b32  	%r16493, %r16443, %r16492;
	shf.l.wrap.b32 	%r16494, %r16493, %r16493, 12;
	add.s32 	%r16495, %r16489, %r16494;
	xor.b32  	%r16496, %r16491, %r16495;
	shf.l.wrap.b32 	%r16497, %r16496, %r16496, 8;
	add.s32 	%r16498, %r16492, %r16497;
	xor.b32  	%r16499, %r16494, %r16498;
	shf.l.wrap.b32 	%r16500, %r16499, %r16499, 7;
	add.s32 	%r16501, %r16462, %r16455;
	xor.b32  	%r16502, %r16476, %r16501;
	shf.l.wrap.b32 	%r16503, %r16502, %r16502, 16;
	add.s32 	%r16504, %r16441, %r16503;
	xor.b32  	%r16505, %r16455, %r16504;
	shf.l.wrap.b32 	%r16506, %r16505, %r16505, 12;
	add.s32 	%r16507, %r16501, %r16506;
	xor.b32  	%r16508, %r16503, %r16507;
	shf.l.wrap.b32 	%r16509, %r16508, %r16508, 8;
	add.s32 	%r16510, %r16504, %r16509;
	xor.b32  	%r16511, %r16506, %r16510;
	shf.l.wrap.b32 	%r16512, %r16511, %r16511, 7;
	add.s32 	%r16513, %r16474, %r16467;
	xor.b32  	%r16514, %r16440, %r16513;
	shf.l.wrap.b32 	%r16515, %r16514, %r16514, 16;
	add.s32 	%r16516, %r16453, %r16515;
	xor.b32  	%r16517, %r16467, %r16516;
	shf.l.wrap.b32 	%r16518, %r16517, %r16517, 12;
	add.s32 	%r16519, %r16513, %r16518;
	xor.b32  	%r16520, %r16515, %r16519;
	shf.l.wrap.b32 	%r16521, %r16520, %r16520, 8;
	add.s32 	%r16522, %r16516, %r16521;
	add.s32 	%r16523, %r16486, %r16500;
	xor.b32  	%r16524, %r16521, %r16523;
	shf.l.wrap.b32 	%r16525, %r16524, %r16524, 16;
	add.s32 	%r16526, %r16510, %r16525;
	xor.b32  	%r16527, %r16500, %r16526;
	shr.u32 	%r16528, %r16527, 20;
	add.s32 	%r16529, %r16523, %r16528;
	add.s32 	%r16530, %r16495, %r16512;
	xor.b32  	%r16531, %r16488, %r16530;
	shf.l.wrap.b32 	%r16532, %r16531, %r16531, 16;
	add.s32 	%r16533, %r16522, %r16532;
	xor.b32  	%r16534, %r16512, %r16533;
	shr.u32 	%r16535, %r16534, 20;
	add.s32 	%r16536, %r16530, %r16535;
	add.s32 	%r16537, %r15849, %r16529;
	add.s32 	%r16538, %r15861, %r16536;
	not.b32 	%r16539, %r27559;
	add.s32 	%r16540, %r1610, %r16539;
	mov.u32 	%r16541, %ctaid.x;
	shl.b32 	%r16542, %r16541, 11;
	mov.u32 	%r16543, %tid.x;
	and.b32  	%r16544, %r16543, 31;
	or.b32  	%r16545, %r16542, %r16544;
	shl.b32 	%r16546, %r16543, 3;
	and.b32  	%r16547, %r16546, 7936;
	add.s32 	%r16548, %r27217, %r16547;
	add.s32 	%r16549, %r16545, %r16548;
	shr.u32 	%r16550, %r16549, %r16540;
	and.b32  	%r16551, %r16550, 1;
	setp.eq.b32 	%p168, %r16551, 1;
	selp.b32 	%r16552, %r16538, %r16537, %p168;
	cvt.u16.u32 	%rs288, %r16552;
	and.b16  	%rs423, %rs288, 1;
	and.b16  	%rs289, %rs421, 255;
	setp.ne.s16 	%p169, %rs289, 1;
	@%p169 bra 	$L__BB8_215;
	ld.param.u64 	%rd419, [fused_batch_pir_kernel_transposed_8_param_1];
	not.b32 	%r16553, %r27559;
	add.s32 	%r16554, %r1610, %r16553;
	mov.u32 	%r16555, %ctaid.x;
	shl.b32 	%r16556, %r16555, 11;
	mov.u32 	%r16557, %tid.x;
	and.b32  	%r16558, %r16557, 31;
	or.b32  	%r16559, %r16556, %r16558;
	shl.b32 	%r16560, %r16557, 3;
	and.b32  	%r16561, %r16560, 7936;
	add.s32 	%r16562, %r27217, %r16561;
	add.s32 	%r16563, %r16559, %r16562;
	shr.u32 	%r16564, %r16563, %r16554;
	and.b32  	%r16565, %r16564, 1;
	setp.eq.b32 	%p170, %r16565, 1;
	cvt.s64.s32 	%rd192, %r27559;
	cvta.to.global.u64 	%rd193, %rd419;
	mul.wide.s32 	%rd194, %r27559, 16;
	add.s64 	%rd195, %rd193, %rd194;
	ld.global.u32 	%r16566, [%rd195+6852];
	selp.b32 	%r16567, %r27564, %r27563, %p170;
	xor.b32  	%r16568, %r16567, %r16566;
	selp.b32 	%r16569, %r27565, %r27562, %p170;
	selp.b32 	%r27563, %r27563, %r16568, %p170;
	selp.b32 	%r27564, %r16568, %r27564, %p170;
	ld.global.u32 	%r16570, [%rd195+6856];
	xor.b32  	%r16571, %r16569, %r16570;
	selp.b32 	%r16572, %r27566, %r27561, %p170;
	selp.b32 	%r27562, %r27562, %r16571, %p170;
	selp.b32 	%r27565, %r16571, %r27565, %p170;
	ld.global.u32 	%r16573, [%rd195+6860];
	xor.b32  	%r16574, %r16572, %r16573;
	selp.b32 	%r16575, %r27567, %r27560, %p170;
	selp.b32 	%r27561, %r27561, %r16574, %p170;
	selp.b32 	%r27566, %r16574, %r27566, %p170;
	ld.global.u32 	%r16576, [%rd195+6864];
	xor.b32  	%r16577, %r16575, %r16576;
	selp.b64 	%rd196, 445, 420, %p170;
	selp.b32 	%r27560, %r27560, %r16577, %p170;
	selp.b32 	%r27567, %r16577, %r27567, %p170;
	add.s64 	%rd197, %rd196, %rd192;
	add.s64 	%rd198, %rd193, %rd197;
	ld.global.u8 	%rs290, [%rd198+6832];
	xor.b16  	%rs423, %rs290, %rs423;
$L__BB8_215:
	not.b32 	%r16578, %r27559;
	add.s32 	%r16579, %r1610, %r16578;
	mov.u32 	%r16580, %ctaid.x;
	shl.b32 	%r16581, %r16580, 11;
	mov.u32 	%r16582, %tid.x;
	and.b32  	%r16583, %r16582, 31;
	or.b32  	%r16584, %r16581, %r16583;
	shl.b32 	%r16585, %r16582, 3;
	and.b32  	%r16586, %r16585, 7936;
	add.s32 	%r16587, %r27217, %r16586;
	add.s32 	%r16588, %r16584, %r16587;
	shr.u32 	%r16589, %r16588, %r16579;
	and.b32  	%r16590, %r16589, 1;
	setp.eq.b32 	%p171, %r16590, 1;
	selp.b32 	%r27571, %r27564, %r27563, %p171;
	selp.b32 	%r27570, %r27565, %r27562, %p171;
	selp.b32 	%r27569, %r27566, %r27561, %p171;
	selp.b32 	%r27568, %r27567, %r27560, %p171;
	add.s32 	%r27559, %r27559, 1;
	setp.lt.u32 	%p172, %r27559, %r1610;
	mov.u16 	%rs421, %rs423;
	@%p172 bra 	$L__BB8_213;
$L__BB8_216:
	and.b16  	%rs291, %rs423, 255;
	setp.ne.s16 	%p173, %rs291, 1;
	@%p173 bra 	$L__BB8_218;
	ld.param.u64 	%rd420, [fused_batch_pir_kernel_transposed_8_param_1];
	cvta.to.global.u64 	%rd199, %rd420;
	ld.global.u32 	%r16591, [%rd199+7304];
	xor.b32  	%r27571, %r27571, %r16591;
$L__BB8_218:
	@%p173 bra 	$L__BB8_220;
	ld.param.u64 	%rd421, [fused_batch_pir_kernel_transposed_8_param_1];
	cvta.to.global.u64 	%rd200, %rd421;
	ld.global.u32 	%r16592, [%rd200+7308];
	xor.b32  	%r27570, %r27570, %r16592;
$L__BB8_220:
	@%p173 bra 	$L__BB8_222;
	ld.param.u64 	%rd422, [fused_batch_pir_kernel_transposed_8_param_1];
	cvta.to.global.u64 	%rd201, %rd422;
	ld.global.u32 	%r16593, [%rd201+7312];
	xor.b32  	%r27569, %r27569, %r16593;
$L__BB8_222:
	@%p173 bra 	$L__BB8_224;
	ld.param.u64 	%rd423, [fused_batch_pir_kernel_transposed_8_param_1];
	cvta.to.global.u64 	%rd202, %rd423;
	ld.global.u32 	%r16594, [%rd202+7316];
	xor.b32  	%r27568, %r27568, %r16594;
$L__BB8_224:
	ld.param.u32 	%r26417, [fused_batch_pir_kernel_transposed_8_param_4];
	mov.u32 	%r16596, %ctaid.x;
	shl.b32 	%r16597, %r16596, 11;
	mov.u32 	%r16598, %tid.x;
	and.b32  	%r16599, %r16598, 31;
	or.b32  	%r16600, %r16597, %r16599;
	shl.b32 	%r16601, %r16598, 3;
	and.b32  	%r16602, %r16601, 7936;
	add.s32 	%r16603, %r27217, %r16602;
	add.s32 	%r16604, %r16600, %r16603;
	setp.ge.s32 	%p177, %r16604, %r26417;
	mov.b32 	%r27592, 0;
	mov.u32 	%r27593, %r27592;
	mov.u32 	%r27594, %r27592;
	mov.u32 	%r27595, %r27592;
	@%p177 bra 	$L__BB8_238;
	ld.param.u64 	%rd424, [fused_batch_pir_kernel_transposed_8_param_1];
	cvta.to.global.u64 	%rd203, %rd424;
	ld.global.u8 	%rs295, [%rd203+7337];
	max.u16 	%rs296, %rs295, 11;
	cvt.u32.u16 	%r16605, %rs296;
	add.s32 	%r27583, %r16605, -11;
	ld.shared.u32 	%r27595, [s_mem+98988];
	ld.shared.v4.u32 	{%r27594, %r27593, %r27592, %r16606}, [s_mem+98992];
	mov.b64 	%rd204, {%r27592, %r16606};
	shr.u64 	%rd205, %rd204, 32;
	cvt.u16.u64 	%rs426, %rd205;
	cvt.u32.u16 	%r1665, %rs295;
	setp.ge.u32 	%p178, %r27583, %r1665;
	@%p178 bra 	$L__BB8_230;
	mov.u16 	%rs424, %rs426;
$L__BB8_227:
	ld.const.u32 	%r16607, [CHACHA_CONSTANTS];
	add.s32 	%r16608, %r16607, %r27595;
	shf.l.wrap.b32 	%r16609, %r16608, %r16608, 16;
	add.s32 	%r16610, %r27595, %r16609;
	xor.b32  	%r16611, %r27595, %r16610;
	shf.l.wrap.b32 	%r16612, %r16611, %r16611, 12;
	add.s32 	%r16613, %r16608, %r16612;
	xor.b32  	%r16614, %r16609, %r16613;
	shf.l.wrap.b32 	%r16615, %r16614, %r16614, 8;
	add.s32 	%r16616, %r16610, %r16615;
	xor.b32  	%r16617, %r16612, %r16616;
	shf.l.wrap.b32 	%r16618, %r16617, %r16617, 7;
	ld.const.u32 	%r16619, [CHACHA_CONSTANTS+4];
	add.s32 	%r16620, %r16619, %r27594;
	shf.l.wrap.b32 	%r16621, %r16620, %r16620, 16;
	add.s32 	%r16622, %r27594, %r16621;
	xor.b32  	%r16623, %r27594, %r16622;
	shf.l.wrap.b32 	%r16624, %r16623, %r16623, 12;
	add.s32 	%r16625, %r16620, %r16624;
	xor.b32  	%r16626, %r16621, %r16625;
	shf.l.wrap.b32 	%r16627, %r16626, %r16626, 8;
	add.s32 	%r16628, %r16622, %r16627;
	xor.b32  	%r16629, %r16624, %r16628;
	shf.l.wrap.b32 	%r16630, %r16629, %r16629, 7;
	ld.const.u32 	%r16631, [CHACHA_CONSTANTS+8];
	add.s32 	%r16632, %r16631, %r27593;
	shf.l.wrap.b32 	%r16633, %r16632, %r16632, 16;
	add.s32 	%r16634, %r27593, %r16633;
	xor.b32  	%r16635, %r27593, %r16634;
	shf.l.wrap.b32 	%r16636, %r16635, %r16635, 12;
	add.s32 	%r16637, %r16632, %r16636;
	xor.b32  	%r16638, %r16633, %r16637;
	shf.l.wrap.b32 	%r16639, %r16638, %r16638, 8;
	add.s32 	%r16640, %r16634, %r16639;
	xor.b32  	%r16641, %r16636, %r16640;
	shf.l.wrap.b32 	%r16642, %r16641, %r16641, 7;
	ld.const.u32 	%r16643, [CHACHA_CONSTANTS+12];
	add.s32 	%r16644, %r16643, %r27592;
	shf.l.wrap.b32 	%r16645, %r16644, %r16644, 16;
	add.s32 	%r16646, %r27592, %r16645;
	xor.b32  	%r16647, %r27592, %r16646;
	shf.l.wrap.b32 	%r16648, %r16647, %r16647, 12;
	add.s32 	%r16649, %r16644, %r16648;
	xor.b32  	%r16650, %r16645, %r16649;
	shf.l.wrap.b32 	%r16651, %r16650, %r16650, 8;
	add.s32 	%r16652, %r16646, %r16651;
	xor.b32  	%r16653, %r16648, %r16652;
	shf.l.wrap.b32 	%r16654, %r16653, %r16653, 7;
	add.s32 	%r16655, %r16613, %r16630;
	xor.b32  	%r16656, %r16651, %r16655;
	shf.l.wrap.b32 	%r16657, %r16656, %r16656, 16;
	add.s32 	%r16658, %r16640, %r16657;
	xor.b32  	%r16659, %r16630, %r16658;
	shf.l.wrap.b32 	%r16660, %r16659, %r16659, 12;
	add.s32 	%r16661, %r16655, %r16660;
	xor.b32  	%r16662, %r16657, %r16661;
	shf.l.wrap.b32 	%r16663, %r16662, %r16662, 8;
	add.s32 	%r16664, %r16658, %r16663;
	xor.b32  	%r16665, %r16660, %r16664;
	shf.l.wrap.b32 	%r16666, %r16665, %r16665, 7;
	add.s32 	%r16667, %r16625, %r16642;
	xor.b32  	%r16668, %r16615, %r16667;
	shf.l.wrap.b32 	%r16669, %r16668, %r16668, 16;
	add.s32 	%r16670, %r16652, %r16669;
	xor.b32  	%r16671, %r16642, %r16670;
	shf.l.wrap.b32 	%r16672, %r16671, %r16671, 12;
	add.s32 	%r16673, %r16667, %r16672;
	xor.b32  	%r16674, %r16669, %r16673;
	shf.l.wrap.b32 	%r16675, %r16674, %r16674, 8;
	add.s32 	%r16676, %r16670, %r16675;
	xor.b32  	%r16677, %r16672, %r16676;
	shf.l.wrap.b32 	%r16678, %r16677, %r16677, 7;
	add.s32 	%r16679, %r16637, %r16654;
	xor.b32  	%r16680, %r16627, %r16679;
	shf.l.wrap.b32 	%r16681, %r16680, %r16680, 16;
	add.s32 	%r16682, %r16616, %r16681;
	xor.b32  	%r16683, %r16654, %r16682;
	shf.l.wrap.b32 	%r16684, %r16683, %r16683, 12;
	add.s32 	%r16685, %r16679, %r16684;
	xor.b32  	%r16686, %r16681, %r16685;
	shf.l.wrap.b32 	%r16687, %r16686, %r16686, 8;
	add.s32 	%r16688, %r16682, %r16687;
	xor.b32  	%r16689, %r16684, %r16688;
	shf.l.wrap.b32 	%r16690, %r16689, %r16689, 7;
	add.s32 	%r16691, %r16649, %r16618;
	xor.b32  	%r16692, %r16639, %r16691;
	shf.l.wrap.b32 	%r16693, %r16692, %r16692, 16;
	add.s32 	%r16694, %r16628, %r16693;
	xor.b32  	%r16695, %r16618, %r16694;
	shf.l.wrap.b32 	%r16696, %r16695, %r16695, 12;
	add.s32 	%r16697, %r16691, %r16696;
	xor.b32  	%r16698, %r16693, %r16697;
	shf.l.wrap.b32 	%r16699, %r16698, %r16698, 8;
	add.s32 	%r16700, %r16694, %r16699;
	xor.b32  	%r16701, %r16696, %r16700;
	shf.l.wrap.b32 	%r16702, %r16701, %r16701, 7;
	add.s32 	%r16703, %r16661, %r16702;
	xor.b32  	%r16704, %r16675, %r16703;
	shf.l.wrap.b32 	%r16705, %r16704, %r16704, 16;
	add.s32 	%r16706, %r16688, %r16705;
	xor.b32  	%r16707, %r16702, %r16706;
	shf.l.wrap.b32 	%r16708, %r16707, %r16707, 12;
	add.s32 	%r16709, %r16703, %r16708;
	xor.b32  	%r16710, %r16705, %r16709;
	shf.l.wrap.b32 	%r16711, %r16710, %r16710, 8;
	add.s32 	%r16712, %r16706, %r16711;
	xor.b32  	%r16713, %r16708, %r16712;
	shf.l.wrap.b32 	%r16714, %r16713, %r16713, 7;
	add.s32 	%r16715, %r16673, %r16666;
	xor.b32  	%r16716, %r16687, %r16715;
	shf.l.wrap.b32 	%r16717, %r16716, %r16716, 16;
	add.s32 	%r16718, %r16700, %r16717;
	xor.b32  	%r16719, %r16666, %r16718;
	shf.l.wrap.b32 	%r16720, %r16719, %r16719, 12;
	add.s32 	%r16721, %r16715, %r16720;
	xor.b32  	%r16722, %r16717, %r16721;
	shf.l.wrap.b32 	%r16723, %r16722, %r16722, 8;
	add.s32 	%r16724, %r16718, %r16723;
	xor.b32  	%r16725, %r16720, %r16724;
	shf.l.wrap.b32 	%r16726, %r16725, %r16725, 7;
	add.s32 	%r16727, %r16685, %r16678;
	xor.b32  	%r16728, %r16699, %r16727;
	shf.l.wrap.b32 	%r16729, %r16728, %r16728, 16;
	add.s32 	%r16730, %r16664, %r16729;
	xor.b32  	%r16731, %r16678, %r16730;
	shf.l.wrap.b32 	%r16732, %r16731, %r16731, 12;
	add.s32 	%r16733, %r16727, %r16732;
	xor.b32  	%r16734, %r16729, %r16733;
	shf.l.wrap.b32 	%r16735, %r16734, %r16734, 8;
	add.s32 	%r16736, %r16730, %r16735;
	xor.b32  	%r16737, %r16732, %r16736;
	shf.l.wrap.b32 	%r16738, %r16737, %r16737, 7;
	add.s32 	%r16739, %r16697, %r16690;
	xor.b32  	%r16740, %r16663, %r16739;
	shf.l.wrap.b32 	%r16741, %r16740, %r16740, 16;
	add.s32 	%r16742, %r16676, %r16741;
	xor.b32  	%r16743, %r16690, %r16742;
	shf.l.wrap.b32 	%r16744, %r16743, %r16743, 12;
	add.s32 	%r16745, %r16739, %r16744;
	xor.b32  	%r16746, %r16741, %r16745;
	shf.l.wrap.b32 	%r16747, %r16746, %r16746, 8;
	add.s32 	%r16748, %r16742, %r16747;
	xor.b32  	%r16749, %r16744, %r16748;
	shf.l.wrap.b32 	%r16750, %r16749, %r16749, 7;
	add.s32 	%r16751, %r16709, %r16726;
	xor.b32  	%r16752, %r16747, %r16751;
	shf.l.wrap.b32 	%r16753, %r16752, %r16752, 16;
	add.s32 	%r16754, %r16736, %r16753;
	xor.b32  	%r16755, %r16726, %r16754;
	shf.l.wrap.b32 	%r16756, %r16755, %r16755, 12;
	add.s32 	%r16757, %r16751, %r16756;
	xor.b32  	%r16758, %r16753, %r16757;
	shf.l.wrap.b32 	%r16759, %r16758, %r16758, 8;
	add.s32 	%r16760, %r16754, %r16759;
	xor.b32  	%r16761, %r16756, %r16760;
	shf.l.wrap.b32 	%r16762, %r16761, %r16761, 7;
	add.s32 	%r16763, %r16721, %r16738;
	xor.b32  	%r16764, %r16711, %r16763;
	shf.l.wrap.b32 	%r16765, %r16764, %r16764, 16;
	add.s32 	%r16766, %r16748, %r16765;
	xor.b32  	%r16767, %r16738, %r16766;
	shf.l.wrap.b32 	%r16768, %r16767, %r16767, 12;
	add.s32 	%r16769, %r16763, %r16768;
	xor.b32  	%r16770, %r16765, %r16769;
	shf.l.wrap.b32 	%r16771, %r16770, %r16770, 8;
	add.s32 	%r16772, %r16766, %r16771;
	xor.b32  	%r16773, %r16768, %r16772;
	shf.l.wrap.b32 	%r16774, %r16773, %r16773, 7;
	add.s32 	%r16775, %r16733, %r16750;
	xor.b32  	%r16776, %r16723, %r16775;
	shf.l.wrap.b32 	%r16777, %r16776, %r16776, 16;
	add.s32 	%r16778, %r16712, %r16777;
	xor.b32  	%r16779, %r16750, %r16778;
	shf.l.wrap.b32 	%r16780, %r16779, %r16779, 12;
	add.s32 	%r16781, %r16775, %r16780;
	xor.b32  	%r16782, %r16777, %r16781;
	shf.l.wrap.b32 	%r16783, %r16782, %r16782, 8;
	add.s32 	%r16784, %r16778, %r16783;
	xor.b32  	%r16785, %r16780, %r16784;
	shf.l.wrap.b32 	%r16786, %r16785, %r16785, 7;
	add.s32 	%r16787, %r16745, %r16714;
	xor.b32  	%r16788, %r16735, %r16787;
	shf.l.wrap.b32 	%r16789, %r16788, %r16788, 16;
	add.s32 	%r16790, %r16724, %r16789;
	xor.b32  	%r16791, %r16714, %r16790;
	shf.l.wrap.b32 	%r16792, %r16791, %r16791, 12;
	add.s32 	%r16793, %r16787, %r16792;
	xor.b32  	%r16794, %r16789, %r16793;
	shf.l.wrap.b32 	%r16795, %r16794, %r16794, 8;
	add.s32 	%r16796, %r16790, %r16795;
	xor.b32  	%r16797, %r16792, %r16796;
	shf.l.wrap.b32 	%r16798, %r16797, %r16797, 7;
	add.s32 	%r16799, %r16757, %r16798;
	xor.b32  	%r16800, %r16771, %r16799;
	shf.l.wrap.b32 	%r16801, %r16800, %r16800, 16;
	add.s32 	%r16802, %r16784, %r16801;
	xor.b32  	%r16803, %r16798, %r16802;
	shf.l.wrap.b32 	%r16804, %r16803, %r16803, 12;
	add.s32 	%r16805, %r16799, %r16804;
	xor.b32  	%r16806, %r16801, %r16805;
	shf.l.wrap.b32 	%r16807, %r16806, %r16806, 8;
	add.s32 	%r16808, %r16802, %r16807;
	xor.b32  	%r16809, %r16804, %r16808;
	shf.l.wrap.b32 	%r16810, %r16809, %r16809, 7;
	add.s32 	%r16811, %r16769, %r16762;
	xor.b32  	%r16812, %r16783, %r16811;
	shf.l.wrap.b32 	%r16813, %r16812, %r16812, 16;
	add.s32 	%r16814, %r16796, %r16813;
	xor.b32  	%r16815, %r16762, %r16814;
	shf.l.wrap.b32 	%r16816, %r16815, %r16815, 12;
	add.s32 	%r16817, %r16811, %r16816;
	xor.b32  	%r16818, %r16813, %r16817;
	shf.l.wrap.b32 	%r16819, %r16818, %r16818, 8;
	add.s32 	%r16820, %r16814, %r16819;
	xor.b32  	%r16821, %r16816, %r16820;
	shf.l.wrap.b32 	%r16822, %r16821, %r16821, 7;
	add.s32 	%r16823, %r16781, %r16774;
	xor.b32  	%r16824, %r16795, %r16823;
	shf.l.wrap.b32 	%r16825, %r16824, %r16824, 16;
	add.s32 	%r16826, %r16760, %r16825;
	xor.b32  	%r16827, %r16774, %r16826;
	shf.l.wrap.b32 	%r16828, %r16827, %r16827, 12;
	add.s32 	%r16829, %r16823, %r16828;
	xor.b32  	%r16830, %r16825, %r16829;
	shf.l.wrap.b32 	%r16831, %r16830, %r16830, 8;
	add.s32 	%r16832, %r16826, %r16831;
	xor.b32  	%r16833, %r16828, %r16832;
	shf.l.wrap.b32 	%r16834, %r16833, %r16833, 7;
	add.s32 	%r16835, %r16793, %r16786;
	xor.b32  	%r16836, %r16759, %r16835;
	shf.l.wrap.b32 	%r16837, %r16836, %r16836, 16;
	add.s32 	%r16838, %r16772, %r16837;
	xor.b32  	%r16839, %r16786, %r16838;
	shf.l.wrap.b32 	%r16840, %r16839, %r16839, 12;
	add.s32 	%r16841, %r16835, %r16840;
	xor.b32  	%r16842, %r16837, %r16841;
	shf.l.wrap.b32 	%r16843, %r16842, %r16842, 8;
	add.s32 	%r16844, %r16838, %r16843;
	xor.b32  	%r16845, %r16840, %r16844;
	shf.l.wrap.b32 	%r16846, %r16845, %r16845, 7;
	add.s32 	%r16847, %r16805, %r16822;
	xor.b32  	%r16848, %r16843, %r16847;
	shf.l.wrap.b32 	%r16849, %r16848, %r16848, 16;
	add.s32 	%r16850, %r16832, %r16849;
	xor.b32  	%r16851, %r16822, %r16850;
	shf.l.wrap.b32 	%r16852, %r16851, %r16851, 12;
	add.s32 	%r16853, %r16847, %r16852;
	xor.b32  	%r16854, %r16849, %r16853;
	shf.l.wrap.b32 	%r16855, %r16854, %r16854, 8;
	add.s32 	%r16856, %r16850, %r16855;
	xor.b32  	%r16857, %r16852, %r16856;
	shf.l.wrap.b32 	%r16858, %r16857, %r16857, 7;
	add.s32 	%r16859, %r16817, %r16834;
	xor.b32  	%r16860, %r16807, %r16859;
	shf.l.wrap.b32 	%r16861, %r16860, %r16860, 16;
	add.s32 	%r16862, %r16844, %r16861;
	xor.b32  	%r16863, %r16834, %r16862;
	shf.l.wrap.b32 	%r16864, %r16863, %r16863, 12;
	add.s32 	%r16865, %r16859, %r16864;
	xor.b32  	%r16866, %r16861, %r16865;
	shf.l.wrap.b32 	%r16867, %r16866, %r16866, 8;
	add.s32 	%r16868, %r16862, %r16867;
	xor.b32  	%r16869, %r16864, %r16868;
	shf.l.wrap.b32 	%r16870, %r16869, %r16869, 7;
	add.s32 	%r16871, %r16829, %r16846;
	xor.b32  	%r16872, %r16819, %r16871;
	shf.l.wrap.b32 	%r16873, %r16872, %r16872, 16;
	add.s32 	%r16874, %r16808, %r16873;
	xor.b32  	%r16875, %r16846, %r16874;
	shf.l.wrap.b32 	%r16876, %r16875, %r16875, 12;
	add.s32 	%r16877, %r16871, %r16876;
	xor.b32  	%r16878, %r16873, %r16877;
	shf.l.wrap.b32 	%r16879, %r16878, %r16878, 8;
	add.s32 	%r16880, %r16874, %r16879;
	xor.b32  	%r16881, %r16876, %r16880;
	shf.l.wrap.b32 	%r16882, %r16881, %r16881, 7;
	add.s32 	%r16883, %r16841, %r16810;
	xor.b32  	%r16884, %r16831, %r16883;
	shf.l.wrap.b32 	%r16885, %r16884, %r16884, 16;
	add.s32 	%r16886, %r16820, %r16885;
	xor.b32  	%r16887, %r16810, %r16886;
	shf.l.wrap.b32 	%r16888, %r16887, %r16887, 12;
	add.s32 	%r16889, %r16883, %r16888;
	xor.b32  	%r16890, %r16885, %r16889;
	shf.l.wrap.b32 	%r16891, %r16890, %r16890, 8;
	add.s32 	%r16892, %r16886, %r16891;
	xor.b32  	%r16893, %r16888, %r16892;
	shf.l.wrap.b32 	%r16894, %r16893, %r16893, 7;
	add.s32 	%r16895, %r16853, %r16894;
	xor.b32  	%r16896, %r16867, %r16895;
	shf.l.wrap.b32 	%r16897, %r16896, %r16896, 16;
	add.s32 	%r16898, %r16880, %r16897;
	xor.b32  	%r16899, %r16894, %r16898;
	shf.l.wrap.b32 	%r16900, %r16899, %r16899, 12;
	add.s32 	%r16901, %r16895, %r16900;
	xor.b32  	%r16902, %r16897, %r16901;
	shf.l.wrap.b32 	%r16903, %r16902, %r16902, 8;
	add.s32 	%r16904, %r16898, %r16903;
	xor.b32  	%r16905, %r16900, %r16904;
	shf.l.wrap.b32 	%r16906, %r16905, %r16905, 7;
	add.s32 	%r16907, %r16865, %r16858;
	xor.b32  	%r16908, %r16879, %r16907;
	shf.l.wrap.b32 	%r16909, %r16908, %r16908, 16;
	add.s32 	%r16910, %r16892, %r16909;
	xor.b32  	%r16911, %r16858, %r16910;
	shf.l.wrap.b32 	%r16912, %r16911, %r16911, 12;
	add.s32 	%r16913, %r16907, %r16912;
	xor.b32  	%r16914, %r16909, %r16913;
	shf.l.wrap.b32 	%r16915, %r16914, %r16914, 8;
	add.s32 	%r16916, %r16910, %r16915;
	xor.b32  	%r16917, %r16912, %r16916;
	shf.l.wrap.b32 	%r16918, %r16917, %r16917, 7;
	add.s32 	%r16919, %r16877, %r16870;
	xor.b32  	%r16920, %r16891, %r16919;
	shf.l.wrap.b32 	%r16921, %r16920, %r16920, 16;
	add.s32 	%r16922, %r16856, %r16921;
	xor.b32  	%r16923, %r16870, %r16922;
	shf.l.wrap.b32 	%r16924, %r16923, %r16923, 12;
	add.s32 	%r16925, %r16919, %r16924;
	xor.b32  	%r16926, %r16921, %r16925;
	shf.l.wrap.b32 	%r16927, %r16926, %r16926, 8;
	add.s32 	%r16928, %r16922, %r16927;
	xor.b32  	%r16929, %r16924, %r16928;
	shf.l.wrap.b32 	%r16930, %r16929, %r16929, 7;
	add.s32 	%r16931, %r16889, %r16882;
	xor.b32  	%r16932, %r16855, %r16931;
	shf.l.wrap.b32 	%r16933, %r16932, %r16932, 16;
	add.s32 	%r16934, %r16868, %r16933;
	xor.b32  	%r16935, %r16882, %r16934;
	shf.l.wrap.b32 	%r16936, %r16935, %r16935, 12;
	add.s32 	%r16937, %r16931, %r16936;
	xor.b32  	%r16938, %r16933, %r16937;
	shf.l.wrap.b32 	%r16939, %r16938, %r16938, 8;
	add.s32 	%r16940, %r16934, %r16939;
	xor.b32  	%r16941, %r16936, %r16940;
	shf.l.wrap.b32 	%r16942, %r16941, %r16941, 7;
	add.s32 	%r16943, %r16901, %r16918;
	xor.b32  	%r16944, %r16939, %r16943;
	shf.l.wrap.b32 	%r16945, %r16944, %r16944, 16;
	add.s32 	%r16946, %r16928, %r16945;
	xor.b32  	%r16947, %r16918, %r16946;
	shf.l.wrap.b32 	%r16948, %r16947, %r16947, 12;
	add.s32 	%r16949, %r16943, %r16948;
	xor.b32  	%r16950, %r16945, %r16949;
	shf.l.wrap.b32 	%r16951, %r16950, %r16950, 8;
	add.s32 	%r16952, %r16946, %r16951;
	xor.b32  	%r16953, %r16948, %r16952;
	shf.l.wrap.b32 	%r16954, %r16953, %r16953, 7;
	add.s32 	%r16955, %r16913, %r16930;
	xor.b32  	%r16956, %r16903, %r16955;
	shf.l.wrap.b32 	%r16957, %r16956, %r16956, 16;
	add.s32 	%r16958, %r16940, %r16957;
	xor.b32  	%r16959, %r16930, %r16958;
	shf.l.wrap.b32 	%r16960, %r16959, %r16959, 12;
	add.s32 	%r16961, %r16955, %r16960;
	xor.b32  	%r16962, %r16957, %r16961;
	shf.l.wrap.b32 	%r16963, %r16962, %r16962, 8;
	add.s32 	%r16964, %r16958, %r16963;
	xor.b32  	%r16965, %r16960, %r16964;
	shf.l.wrap.b32 	%r16966, %r16965, %r16965, 7;
	add.s32 	%r16967, %r16925, %r16942;
	xor.b32  	%r16968, %r16915, %r16967;
	shf.l.wrap.b32 	%r16969, %r16968, %r16968, 16;
	add.s32 	%r16970, %r16904, %r16969;
	xor.b32  	%r16971, %r16942, %r16970;
	shf.l.wrap.b32 	%r16972, %r16971, %r16971, 12;
	add.s32 	%r16973, %r16967, %r16972;
	xor.b32  	%r16974, %r16969, %r16973;
	shf.l.wrap.b32 	%r16975, %r16974, %r16974, 8;
	add.s32 	%r16976, %r16970, %r16975;
	xor.b32  	%r16977, %r16972, %r16976;
	shf.l.wrap.b32 	%r16978, %r16977, %r16977, 7;
	add.s32 	%r16979, %r16937, %r16906;
	xor.b32  	%r16980, %r16927, %r16979;
	shf.l.wrap.b32 	%r16981, %r16980, %r16980, 16;
	add.s32 	%r16982, %r16916, %r16981;
	xor.b32  	%r16983, %r16906, %r16982;
	shf.l.wrap.b32 	%r16984, %r16983, %r16983, 12;
	add.s32 	%r16985, %r16979, %r16984;
	xor.b32  	%r16986, %r16981, %r16985;
	shf.l.wrap.b32 	%r16987, %r16986, %r16986, 8;
	add.s32 	%r16988, %r16982, %r16987;
	xor.b32  	%r16989, %r16984, %r16988;
	shf.l.wrap.b32 	%r16990, %r16989, %r16989, 7;
	add.s32 	%r27587, %r16607, %r16949;
	add.s32 	%r27586, %r16619, %r16961;
	add.s32 	%r27585, %r16631, %r16973;
	add.s32 	%r27584, %r16643, %r16985;
	add.s32 	%r27588, %r27595, %r16990;
	add.s32 	%r27589, %r27594, %r16954;
	add.s32 	%r27590, %r27593, %r16966;
	add.s32 	%r27591, %r27592, %r16978;
	xor.b32  	%r16991, %r16608, 1;
	shf.l.wrap.b32 	%r16992, %r16608, %r16991, 16;
	add.s32 	%r16993, %r27595, %r16992;
	xor.b32  	%r16994, %r27595, %r16993;
	shf.l.wrap.b32 	%r16995, %r16994, %r16994, 12;
	add.s32 	%r16996, %r16608, %r16995;
	xor.b32  	%r16997, %r16992, %r16996;
	shf.l.wrap.b32 	%r16998, %r16997, %r16997, 8;
	add.s32 	%r16999, %r16993, %r16998;
	xor.b32  	%r17000, %r16995, %r16999;
	shf.l.wrap.b32 	%r17001, %r17000, %r17000, 7;
	add.s32 	%r17002, %r16996, %r16630;
	xor.b32  	%r17003, %r16651, %r17002;
	shf.l.wrap.b32 	%r17004, %r17003, %r17003, 16;
	add.s32 	%r17005, %r16640, %r17004;
	xor.b32  	%r17006, %r16630, %r17005;
	shf.l.wrap.b32 	%r17007, %r17006, %r17006, 12;
	add.s32 	%r17008, %r17002, %r17007;
	xor.b32  	%r17009, %r17004, %r17008;
	shf.l.wrap.b32 	%r17010, %r17009, %r17009, 8;
	add.s32 	%r17011, %r17005, %r17010;
	xor.b32  	%r17012, %r17007, %r17011;
	shf.l.wrap.b32 	%r17013, %r17012, %r17012, 7;
	xor.b32  	%r17014, %r16998, %r16667;
	shf.l.wrap.b32 	%r17015, %r17014, %r17014, 16;
	add.s32 	%r17016, %r16652, %r17015;
	xor.b32  	%r17017, %r16642, %r17016;
	shf.l.wrap.b32 	%r17018, %r17017, %r17017, 12;
	add.s32 	%r17019, %r16667, %r17018;
	xor.b32  	%r17020, %r17015, %r17019;
	shf.l.wrap.b32 	%r17021, %r17020, %r17020, 8;
	add.s32 	%r17022, %r17016, %r17021;
	xor.b32  	%r17023, %r17018, %r17022;
	shf.l.wrap.b32 	%r17024, %r17023, %r17023, 7;
	add.s32 	%r17025, %r16999, %r16681;
	xor.b32  	%r17026, %r16654, %r17025;
	shf.l.wrap.b32 	%r17027, %r17026, %r17026, 12;
	add.s32 	%r17028, %r16679, %r17027;
	xor.b32  	%r17029, %r16681, %r17028;
	shf.l.wrap.b32 	%r17030, %r17029, %r17029, 8;
	add.s32 	%r17031, %r17025, %r17030;
	xor.b32  	%r17032, %r17027, %r17031;
	shf.l.wrap.b32 	%r17033, %r17032, %r17032, 7;
	add.s32 	%r17034, %r16649, %r17001;
	xor.b32  	%r17035, %r16639, %r17034;
	shf.l.wrap.b32 	%r17036, %r17035, %r17035, 16;
	add.s32 	%r17037, %r16628, %r17036;
	xor.b32  	%r17038, %r17001, %r17037;
	shf.l.wrap.b32 	%r17039, %r17038, %r17038, 12;
	add.s32 	%r17040, %r17034, %r17039;
	xor.b32  	%r17041, %r17036, %r17040;
	shf.l.wrap.b32 	%r17042, %r17041, %r17041, 8;
	add.s32 	%r17043, %r17037, %r17042;
	xor.b32  	%r17044, %r17039, %r17043;
	shf.l.wrap.b32 	%r17045, %r17044, %r17044, 7;
	add.s32 	%r17046, %r17008, %r17045;
	xor.b32  	%r17047, %r17021, %r17046;
	shf.l.wrap.b32 	%r17048, %r17047, %r17047, 16;
	add.s32 	%r17049, %r17031, %r17048;
	xor.b32  	%r17050, %r17045, %r17049;
	shf.l.wrap.b32 	%r17051, %r17050, %r17050, 12;
	add.s32 	%r17052, %r17046, %r17051;
	xor.b32  	%r17053, %r17048, %r17052;
	shf.l.wrap.b32 	%r17054, %r17053, %r17053, 8;
	add.s32 	%r17055, %r17049, %r17054;
	xor.b32  	%r17056, %r17051, %r17055;
	shf.l.wrap.b32 	%r17057, %r17056, %r17056, 7;
	add.s32 	%r17058, %r17019, %r17013;
	xor.b32  	%r17059, %r17030, %r17058;
	shf.l.wrap.b32 	%r17060, %r17059, %r17059, 16;
	add.s32 	%r17061, %r17043, %r17060;
	xor.b32  	%r17062, %r17013, %r17061;
	shf.l.wrap.b32 	%r17063, %r17062, %r17062, 12;
	add.s32 	%r17064, %r17058, %r17063;
	xor.b32  	%r17065, %r17060, %r17064;
	shf.l.wrap.b32 	%r17066, %r17065, %r17065, 8;
	add.s32 	%r17067, %r17061, %r17066;
	xor.b32  	%r17068, %r17063, %r17067;
	shf.l.wrap.b32 	%r17069, %r17068, %r17068, 7;
	add.s32 	%r17070, %r17028, %r17024;
	xor.b32  	%r17071, %r17042, %r17070;
	shf.l.wrap.b32 	%r17072, %r17071, %r17071, 16;
	add.s32 	%r17073, %r17011, %r17072;
	xor.b32  	%r17074, %r17024, %r17073;
	shf.l.wrap.b32 	%r17075, %r17074, %r17074, 12;
	add.s32 	%r17076, %r17070, %r17075;
	xor.b32  	%r17077, %r17072, %r17076;
	shf.l.wrap.b32 	%r17078, %r17077, %r17077, 8;
	add.s32 	%r17079, %r17073, %r17078;
	xor.b32  	%r17080, %r17075, %r17079;
	shf.l.wrap.b32 	%r17081, %r17080, %r17080, 7;
	add.s32 	%r17082, %r17040, %r17033;
	xor.b32  	%r17083, %r17010, %r17082;
	shf.l.wrap.b32 	%r17084, %r17083, %r17083, 16;
	add.s32 	%r17085, %r17022, %r17084;
	xor.b32  	%r17086, %r17033, %r17085;
	shf.l.wrap.b32 	%r17087, %r17086, %r17086, 12;
	add.s32 	%r17088, %r17082, %r17087;
	xor.b32  	%r17089, %r17084, %r17088;
	shf.l.wrap.b32 	%r17090, %r17089, %r17089, 8;
	add.s32 	%r17091, %r17085, %r17090;
	xor.b32  	%r17092, %r17087, %r17091;
	shf.l.wrap.b32 	%r17093, %r17092, %r17092, 7;
	add.s32 	%r17094, %r17052, %r17069;
	xor.b32  	%r17095, %r17090, %r17094;
	shf.l.wrap.b32 	%r17096, %r17095, %r17095, 16;
	add.s32 	%r17097, %r17079, %r17096;
	xor.b32  	%r17098, %r17069, %r17097;
	shf.l.wrap.b32 	%r17099, %r17098, %r17098, 12;
	add.s32 	%r17100, %r17094, %r17099;
	xor.b32  	%r17101, %r17096, %r17100;
	shf.l.wrap.b32 	%r17102, %r17101, %r17101, 8;
	add.s32 	%r17103, %r17097, %r17102;
	xor.b32  	%r17104, %r17099, %r17103;
	shf.l.wrap.b32 	%r17105, %r17104, %r17104, 7;
	add.s32 	%r17106, %r17064, %r17081;
	xor.b32  	%r17107, %r17054, %r17106;
	shf.l.wrap.b32 	%r17108, %r17107, %r17107, 16;
	add.s32 	%r17109, %r17091, %r17108;
	xor.b32  	%r17110, %r17081, %r17109;
	shf.l.wrap.b32 	%r17111, %r17110, %r17110, 12;
	add.s32 	%r17112, %r17106, %r17111;
	xor.b32  	%r17113, %r17108, %r17112;
	shf.l.wrap.b32 	%r17114, %r17113, %r17113, 8;
	add.s32 	%r17115, %r17109, %r17114;
	xor.b32  	%r17116, %r17111, %r17115;
	shf.l.wrap.b32 	%r17117, %r17116, %r17116, 7;
	add.s32 	%r17118, %r17076, %r17093;
	xor.b32  	%r17119, %r17066, %r17118;
	shf.l.wrap.b32 	%r17120, %r17119, %r17119, 16;
	add.s32 	%r17121, %r17055, %r17120;
	xor.b32  	%r17122, %r17093, %r17121;
	shf.l.wrap.b32 	%r17123, %r17122, %r17122, 12;
	add.s32 	%r17124, %r17118, %r17123;
	xor.b32  	%r17125, %r17120, %r17124;
	shf.l.wrap.b32 	%r17126, %r17125, %r17125, 8;
	add.s32 	%r17127, %r17121, %r17126;
	xor.b32  	%r17128, %r17123, %r17127;
	shf.l.wrap.b32 	%r17129, %r17128, %r17128, 7;
	add.s32 	%r17130, %r17088, %r17057;
	xor.b32  	%r17131, %r17078, %r17130;
	shf.l.wrap.b32 	%r17132, %r17131, %r17131, 16;
	add.s32 	%r17133, %r17067, %r17132;
	xor.b32  	%r17134, %r17057, %r17133;
	shf.l.wrap.b32 	%r17135, %r17134, %r17134, 12;
	add.s32 	%r17136, %r17130, %r17135;
	xor.b32  	%r17137, %r17132, %r17136;
	shf.l.wrap.b32 	%r17138, %r17137, %r17137, 8;
	add.s32 	%r17139, %r17133, %r17138;
	xor.b32  	%r17140, %r17135, %r17139;
	shf.l.wrap.b32 	%r17141, %r17140, %r17140, 7;
	add.s32 	%r17142, %r17100, %r17141;
	xor.b32  	%r17143, %r17114, %r17142;
	shf.l.wrap.b32 	%r17144, %r17143, %r17143, 16;
	add.s32 	%r17145, %r17127, %r17144;
	xor.b32  	%r17146, %r17141, %r17145;
	shf.l.wrap.b32 	%r17147, %r17146, %r17146, 12;
	add.s32 	%r17148, %r17142, %r17147;
	xor.b32  	%r17149, %r17144, %r17148;
	shf.l.wrap.b32 	%r17150, %r17149, %r17149, 8;
	add.s32 	%r17151, %r17145, %r17150;
	xor.b32  	%r17152, %r17147, %r17151;
	shf.l.wrap.b32 	%r17153, %r17152, %r17152, 7;
	add.s32 	%r17154, %r17112, %r17105;
	xor.b32  	%r17155, %r17126, %r17154;
	shf.l.wrap.b32 	%r17156, %r17155, %r17155, 16;
	add.s32 	%r17157, %r17139, %r17156;
	xor.b32  	%r17158, %r17105, %r17157;
	shf.l.wrap.b32 	%r17159, %r17158, %r17158, 12;
	add.s32 	%r17160, %r17154, %r17159;
	xor.b32  	%r17161, %r17156, %r17160;
	shf.l.wrap.b32 	%r17162, %r17161, %r17161, 8;
	add.s32 	%r17163, %r17157, %r17162;
	xor.b32  	%r17164, %r17159, %r17163;
	shf.l.wrap.b32 	%r17165, %r17164, %r17164, 7;
	add.s32 	%r17166, %r17124, %r17117;
	xor.b32  	%r17167, %r17138, %r17166;
	shf.l.wrap.b32 	%r17168, %r17167, %r17167, 16;
	add.s32 	%r17169, %r17103, %r17168;
	xor.b32  	%r17170, %r17117, %r17169;
	shf.l.wrap.b32 	%r17171, %r17170, %r17170, 12;
	add.s32 	%r17172, %r17166, %r17171;
	xor.b32  	%r17173, %r17168, %r17172;
	shf.l.wrap.b32 	%r17174, %r17173, %r17173, 8;
	add.s32 	%r17175, %r17169, %r17174;
	xor.b32  	%r17176, %r17171, %r17175;
	shf.l.wrap.b32 	%r17177, %r17176, %r17176, 7;
	add.s32 	%r17178, %r17136, %r17129;
	xor.b32  	%r17179, %r17102, %r17178;
	shf.l.wrap.b32 	%r17180, %r17179, %r17179, 16;
	add.s32 	%r17181, %r17115, %r17180;
	xor.b32  	%r17182, %r17129, %r17181;
	shf.l.wrap.b32 	%r17183, %r17182, %r17182, 12;
	add.s32 	%r17184, %r17178, %r17183;
	xor.b32  	%r17185, %r17180, %r17184;
	shf.l.wrap.b32 	%r17186, %r17185, %r17185, 8;
	add.s32 	%r17187, %r17181, %r17186;
	xor.b32  	%r17188, %r17183, %r17187;
	shf.l.wrap.b32 	%r17189, %r17188, %r17188, 7;
	add.s32 	%r17190, %r17148, %r17165;
	xor.b32  	%r17191, %r17186, %r17190;
	shf.l.wrap.b32 	%r17192, %r17191, %r17191, 16;
	add.s32 	%r17193, %r17175, %r17192;
	xor.b32  	%r17194, %r17165, %r17193;
	shf.l.wrap.b32 	%r17195, %r17194, %r17194, 12;
	add.s32 	%r17196, %r17190, %r17195;
	xor.b32  	%r17197, %r17192, %r17196;
	shf.l.wrap.b32 	%r17198, %r17197, %r17197, 8;
	add.s32 	%r17199, %r17193, %r17198;
	xor.b32  	%r17200, %r17195, %r17199;
	shf.l.wrap.b32 	%r17201, %r17200, %r17200, 7;
	add.s32 	%r17202, %r17160, %r17177;
	xor.b32  	%r17203, %r17150, %r17202;
	shf.l.wrap.b32 	%r17204, %r17203, %r17203, 16;
	add.s32 	%r17205, %r17187, %r17204;
	xor.b32  	%r17206, %r17177, %r17205;
	shf.l.wrap.b32 	%r17207, %r17206, %r17206, 12;
	add.s32 	%r17208, %r17202, %r17207;
	xor.b32  	%r17209, %r17204, %r17208;
	shf.l.wrap.b32 	%r17210, %r17209, %r17209, 8;
	add.s32 	%r17211, %r17205, %r17210;
	xor.b32  	%r17212, %r17207, %r17211;
	shf.l.wrap.b32 	%r17213, %r17212, %r17212, 7;
	add.s32 	%r17214, %r17172, %r17189;
	xor.b32  	%r17215, %r17162, %r17214;
	shf.l.wrap.b32 	%r17216, %r17215, %r17215, 16;
	add.s32 	%r17217, %r17151, %r17216;
	xor.b32  	%r17218, %r17189, %r17217;
	shf.l.wrap.b32 	%r17219, %r17218, %r17218, 12;
	add.s32 	%r17220, %r17214, %r17219;
	xor.b32  	%r17221, %r17216, %r17220;
	shf.l.wrap.b32 	%r17222, %r17221, %r17221, 8;
	add.s32 	%r17223, %r17217, %r17222;
	xor.b32  	%r17224, %r17219, %r17223;
	shf.l.wrap.b32 	%r17225, %r17224, %r17224, 7;
	add.s32 	%r17226, %r17184, %r17153;
	xor.b32  	%r17227, %r17174, %r17226;
	shf.l.wrap.b32 	%r17228, %r17227, %r17227, 16;
	add.s32 	%r17229, %r17163, %r17228;
	xor.b32  	%r17230, %r17153, %r17229;
	shf.l.wrap.b32 	%r17231, %r17230, %r17230, 12;
	add.s32 	%r17232, %r17226, %r17231;
	xor.b32  	%r17233, %r17228, %r17232;
	shf.l.wrap.b32 	%r17234, %r17233, %r17233, 8;
	add.s32 	%r17235, %r17229, %r17234;
	xor.b32  	%r17236, %r17231, %r17235;
	shf.l.wrap.b32 	%r17237, %r17236, %r17236, 7;
	add.s32 	%r17238, %r17196, %r17237;
	xor.b32  	%r17239, %r17210, %r17238;
	shf.l.wrap.b32 	%r17240, %r17239, %r17239, 16;
	add.s32 	%r17241, %r17223, %r17240;
	xor.b32  	%r17242, %r17237, %r17241;
	shf.l.wrap.b32 	%r17243, %r17242, %r17242, 12;
	add.s32 	%r17244, %r17238, %r17243;
	xor.b32  	%r17245, %r17240, %r17244;
	shf.l.wrap.b32 	%r17246, %r17245, %r17245, 8;
	add.s32 	%r17247, %r17208, %r17201;
	xor.b32  	%r17248, %r17222, %r17247;
	shf.l.wrap.b32 	%r17249, %r17248, %r17248, 16;
	add.s32 	%r17250, %r17235, %r17249;
	xor.b32  	%r17251, %r17201, %r17250;
	shf.l.wrap.b32 	%r17252, %r17251, %r17251, 12;
	add.s32 	%r17253, %r17247, %r17252;
	xor.b32  	%r17254, %r17249, %r17253;
	shf.l.wrap.b32 	%r17255, %r17254, %r17254, 8;
	add.s32 	%r17256, %r17250, %r17255;
	xor.b32  	%r17257, %r17252, %r17256;
	shf.l.wrap.b32 	%r17258, %r17257, %r17257, 7;
	add.s32 	%r17259, %r17220, %r17213;
	xor.b32  	%r17260, %r17234, %r17259;
	shf.l.wrap.b32 	%r17261, %r17260, %r17260, 16;
	add.s32 	%r17262, %r17199, %r17261;
	xor.b32  	%r17263, %r17213, %r17262;
	shf.l.wrap.b32 	%r17264, %r17263, %r17263, 12;
	add.s32 	%r17265, %r17259, %r17264;
	xor.b32  	%r17266, %r17261, %r17265;
	shf.l.wrap.b32 	%r17267, %r17266, %r17266, 8;
	add.s32 	%r17268, %r17262, %r17267;
	xor.b32  	%r17269, %r17264, %r17268;
	shf.l.wrap.b32 	%r17270, %r17269, %r17269, 7;
	add.s32 	%r17271, %r17232, %r17225;
	xor.b32  	%r17272, %r17198, %r17271;
	shf.l.wrap.b32 	%r17273, %r17272, %r17272, 16;
	add.s32 	%r17274, %r17211, %r17273;
	xor.b32  	%r17275, %r17225, %r17274;
	shf.l.wrap.b32 	%r17276, %r17275, %r17275, 12;
	add.s32 	%r17277, %r17271, %r17276;
	xor.b32  	%r17278, %r17273, %r17277;
	shf.l.wrap.b32 	%r17279, %r17278, %r17278, 8;
	add.s32 	%r17280, %r17274, %r17279;
	add.s32 	%r17281, %r17244, %r17258;
	xor.b32  	%r17282, %r17279, %r17281;
	shf.l.wrap.b32 	%r17283, %r17282, %r17282, 16;
	add.s32 	%r17284, %r17268, %r17283;
	xor.b32  	%r17285, %r17258, %r17284;
	shr.u32 	%r17286, %r17285, 20;
	add.s32 	%r17287, %r17281, %r17286;
	add.s32 	%r17288, %r17253, %r17270;
	xor.b32  	%r17289, %r17246, %r17288;
	shf.l.wrap.b32 	%r17290, %r17289, %r17289, 16;
	add.s32 	%r17291, %r17280, %r17290;
	xor.b32  	%r17292, %r17270, %r17291;
	shr.u32 	%r17293, %r17292, 20;
	add.s32 	%r17294, %r17288, %r17293;
	add.s32 	%r17295, %r16607, %r17287;
	add.s32 	%r17296, %r16619, %r17294;
	not.b32 	%r17297, %r27583;
	add.s32 	%r17298, %r1665, %r17297;
	mov.u32 	%r17299, %ctaid.x;
	shl.b32 	%r17300, %r17299, 11;
	mov.u32 	%r17301, %tid.x;
	and.b32  	%r17302, %r17301, 31;
	or.b32  	%r17303, %r17300, %r17302;
	shl.b32 	%r17304, %r17301, 3;
	and.b32  	%r17305, %r17304, 7936;
	add.s32 	%r17306, %r27217, %r17305;
	add.s32 	%r17307, %r17303, %r17306;
	shr.u32 	%r17308, %r17307, %r17298;
	and.b32  	%r17309, %r17308, 1;
	setp.eq.b32 	%p179, %r17309, 1;
	selp.b32 	%r17310, %r17296, %r17295, %p179;
	cvt.u16.u32 	%rs297, %r17310;
	and.b16  	%rs426, %rs297, 1;
	and.b16  	%rs298, %rs424, 255;
	setp.ne.s16 	%p180, %rs298, 1;
	@%p180 bra 	$L__BB8_229;
	ld.param.u64 	%rd425, [fused_batch_pir_kernel_transposed_8_param_1];
	not.b32 	%r17311, %r27583;
	add.s32 	%r17312, %r1665, %r17311;
	mov.u32 	%r17313, %ctaid.x;
	shl.b32 	%r17314, %r17313, 11;
	mov.u32 	%r17315, %tid.x;
	and.b32  	%r17316, %r17315, 31;
	or.b32  	%r17317, %r17314, %r17316;
	shl.b32 	%r17318, %r17315, 3;
	and.b32  	%r17319, %r17318, 7936;
	add.s32 	%r17320, %r27217, %r17319;
	add.s32 	%r17321, %r17317, %r17320;
	shr.u32 	%r17322, %r17321, %r17312;
	and.b32  	%r17323, %r17322, 1;
	setp.eq.b32 	%p181, %r17323, 1;
	cvt.s64.s32 	%rd206, %r27583;
	cvta.to.global.u64 	%rd207, %rd425;
	mul.wide.s32 	%rd208, %r27583, 16;
	add.s64 	%rd209, %rd207, %rd208;
	ld.global.u32 	%r17324, [%rd209+7340];
	selp.b32 	%r17325, %r27588, %r27587, %p181;
	xor.b32  	%r17326, %r17325, %r17324;
	selp.b32 	%r17327, %r27589, %r27586, %p181;
	selp.b32 	%r27587, %r27587, %r17326, %p181;
	selp.b32 	%r27588, %r17326, %r27588, %p181;
	ld.global.u32 	%r17328, [%rd209+7344];
	xor.b32  	%r17329, %r17327, %r17328;
	selp.b32 	%r17330, %r27590, %r27585, %p181;
	selp.b32 	%r27586, %r27586, %r17329, %p181;
	selp.b32 	%r27589, %r17329, %r27589, %p181;
	ld.global.u32 	%r17331, [%rd209+7348];
	xor.b32  	%r17332, %r17330, %r17331;
	selp.b32 	%r17333, %r27591, %r27584, %p181;
	selp.b32 	%r27585, %r27585, %r17332, %p181;
	selp.b32 	%r27590, %r17332, %r27590, %p181;
	ld.global.u32 	%r17334, [%rd209+7352];
	xor.b32  	%r17335, %r17333, %r17334;
	selp.b64 	%rd210, 445, 420, %p181;
	selp.b32 	%r27584, %r27584, %r17335, %p181;
	selp.b32 	%r27591, %r17335, %r27591, %p181;
	add.s64 	%rd211, %rd210, %rd206;
	add.s64 	%rd212, %rd207, %rd211;
	ld.global.u8 	%rs299, [%rd212+7320];
	xor.b16  	%rs426, %rs299, %rs426;
$L__BB8_229:
	not.b32 	%r17336, %r27583;
	add.s32 	%r17337, %r1665, %r17336;
	mov.u32 	%r17338, %ctaid.x;
	shl.b32 	%r17339, %r17338, 11;
	mov.u32 	%r17340, %tid.x;
	and.b32  	%r17341, %r17340, 31;
	or.b32  	%r17342, %r17339, %r17341;
	shl.b32 	%r17343, %r17340, 3;
	and.b32  	%r17344, %r17343, 7936;
	add.s32 	%r17345, %r27217, %r17344;
	add.s32 	%r17346, %r17342, %r17345;
	shr.u32 	%r17347, %r17346, %r17337;
	and.b32  	%r17348, %r17347, 1;
	setp.eq.b32 	%p182, %r17348, 1;
	selp.b32 	%r27595, %r27588, %r27587, %p182;
	selp.b32 	%r27594, %r27589, %r27586, %p182;
	selp.b32 	%r27593, %r27590, %r27585, %p182;
	selp.b32 	%r27592, %r27591, %r27584, %p182;
	add.s32 	%r27583, %r27583, 1;
	setp.lt.u32 	%p183, %r27583, %r1665;
	mov.u16 	%rs424, %rs426;
	@%p183 bra 	$L__BB8_227;
$L__BB8_230:
	and.b16  	%rs300, %rs426, 255;
	setp.ne.s16 	%p184, %rs300, 1;
	@%p184 bra 	$L__BB8_232;
	ld.param.u64 	%rd426, [fused_batch_pir_kernel_transposed_8_param_1];
	cvta.to.global.u64 	%rd213, %rd426;
	ld.global.u32 	%r17349, [%rd213+7792];
	xor.b32  	%r27595, %r27595, %r17349;
$L__BB8_232:
	@%p184 bra 	$L__BB8_234;
	ld.param.u64 	%rd427, [fused_batch_pir_kernel_transposed_8_param_1];
	cvta.to.global.u64 	%rd214, %rd427;
	ld.global.u32 	%r17350, [%rd214+7796];
	xor.b32  	%r27594, %r27594, %r17350;
$L__BB8_234:
	@%p184 bra 	$L__BB8_236;
	ld.param.u64 	%rd428, [fused_batch_pir_kernel_transposed_8_param_1];
	cvta.to.global.u64 	%rd215, %rd428;
	ld.global.u32 	%r17351, [%rd215+7800];
	xor.b32  	%r27593, %r27593, %r17351;
$L__BB8_236:
	@%p184 bra 	$L__BB8_238;
	ld.param.u64 	%rd429, [fused_batch_pir_kernel_transposed_8_param_1];
	cvta.to.global.u64 	%rd216, %rd429;
	ld.global.u32 	%r17352, [%rd216+7804];
	xor.b32  	%r27592, %r27592, %r17352;
$L__BB8_238:
	ld.param.u32 	%r26418, [fused_batch_pir_kernel_transposed_8_param_4];
	mov.u32 	%r17354, %ctaid.x;
	shl.b32 	%r17355, %r17354, 11;
	mov.u32 	%r17356, %tid.x;
	and.b32  	%r17357, %r17356, 31;
	or.b32  	%r17358, %r17355, %r17357;
	shl.b32 	%r17359, %r17356, 3;
	and.b32  	%r17360, %r17359, 7936;
	add.s32 	%r17361, %r27217, %r17360;
	add.s32 	%r17362, %r17358, %r17361;
	setp.ge.s32 	%p188, %r17362, %r26418;
	mov.b32 	%r27616, 0;
	mov.u32 	%r27617, %r27616;
	mov.u32 	%r27618, %r27616;
	mov.u32 	%r27619, %r27616;
	@%p188 bra 	$L__BB8_252;
	ld.param.u64 	%rd430, [fused_batch_pir_kernel_transposed_8_param_1];
	cvta.to.global.u64 	%rd217, %rd430;
	ld.global.u8 	%rs304, [%rd217+7825];
	max.u16 	%rs305, %rs304, 11;
	cvt.u32.u16 	%r17363, %rs305;
	add.s32 	%r27607, %r17363, -11;
	ld.shared.v4.u32 	{%r27619, %r27618, %r27617, %r27616}, [s_mem+99008];
	ld.shared.u8 	%rs429, [s_mem+99024];
	cvt.u32.u16 	%r1720, %rs304;
	setp.ge.u32 	%p189, %r27607, %r1720;
	@%p189 bra 	$L__BB8_244;
	mov.u16 	%rs427, %rs429;
$L__BB8_241:
	ld.const.u32 	%r17364, [CHACHA_CONSTANTS];
	add.s32 	%r17365, %r17364, %r27619;
	shf.l.wrap.b32 	%r17366, %r17365, %r17365, 16;
	add.s32 	%r17367, %r27619, %r17366;
	xor.b32  	%r17368, %r27619, %r17367;
	shf.l.wrap.b32 	%r17369, %r17368, %r17368, 12;
	add.s32 	%r17370, %r17365, %r17369;
	xor.b32  	%r17371, %r17366, %r17370;
	shf.l.wrap.b32 	%r17372, %r17371, %r17371, 8;
	add.s32 	%r17373, %r17367, %r17372;
	xor.b32  	%r17374, %r17369, %r17373;
	shf.l.wrap.b32 	%r17375, %r17374, %r17374, 7;
	ld.const.u32 	%r17376, [CHACHA_CONSTANTS+4];
	add.s32 	%r17377, %r17376, %r27618;
	shf.l.wrap.b32 	%r17378, %r17377, %r17377, 16;
	add.s32 	%r17379, %r27618, %r17378;
	xor.b32  	%r17380, %r27618, %r17379;
	shf.l.wrap.b32 	%r17381, %r17380, %r17380, 12;
	add.s32 	%r17382, %r17377, %r17381;
	xor.b32  	%r17383, %r17378, %r17382;
	shf.l.wrap.b32 	%r17384, %r17383, %r17383, 8;
	add.s32 	%r17385, %r17379, %r17384;
	xor.b32  	%r17386, %r17381, %r17385;
	shf.l.wrap.b32 	%r17387, %r17386, %r17386, 7;
	ld.const.u32 	%r17388, [CHACHA_CONSTANTS+8];
	add.s32 	%r17389, %r17388, %r27617;
	shf.l.wrap.b32 	%r17390, %r17389, %r17389, 16;
	add.s32 	%r17391, %r27617, %r17390;
	xor.b32  	%r17392, %r27617, %r17391;
	shf.l.wrap.b32 	%r17393, %r17392, %r17392, 12;
	add.s32 	%r17394, %r17389, %r17393;
	xor.b32  	%r17395, %r17390, %r17394;
	shf.l.wrap.b32 	%r17396, %r17395, %r17395, 8;
	add.s32 	%r17397, %r17391, %r17396;
	xor.b32  	%r17398, %r17393, %r17397;
	shf.l.wrap.b32 	%r17399, %r17398, %r17398, 7;
	ld.const.u32 	%r17400, [CHACHA_CONSTANTS+12];
	add.s32 	%r17401, %r17400, %r27616;
	shf.l.wrap.b32 	%r17402, %r17401, %r17401, 16;
	add.s32 	%r17403, %r27616, %r17402;
	xor.b32  	%r17404, %r27616, %r17403;
	shf.l.wrap.b32 	%r17405, %r17404, %r17404, 12;
	add.s32 	%r17406, %r17401, %r17405;
	xor.b32  	%r17407, %r17402, %r17406;
	shf.l.wrap.b32 	%r17408, %r17407, %r17407, 8;
	add.s32 	%r17409, %r17403, %r17408;
	xor.b32  	%r17410, %r17405, %r17409;
	shf.l.wrap.b32 	%r17411, %r17410, %r17410, 7;
	add.s32 	%r17412, %r17370, %r17387;
	xor.b32  	%r17413, %r17408, %r17412;
	shf.l.wrap.b32 	%r17414, %r17413, %r17413, 16;
	add.s32 	%r17415, %r17397, %r17414;
	xor.b32  	%r17416, %r17387, %r17415;
	shf.l.wrap.b32 	%r17417, %r17416, %r17416, 12;
	add.s32 	%r17418, %r17412, %r17417;
	xor.b32  	%r17419, %r17414, %r17418;
	shf.l.wrap.b32 	%r17420, %r17419, %r17419, 8;
	add.s32 	%r17421, %r17415, %r17420;
	xor.b32  	%r17422, %r17417, %r17421;
	shf.l.wrap.b32 	%r17423, %r17422, %r17422, 7;
	add.s32 	%r17424, %r17382, %r17399;
	xor.b32  	%r17425, %r17372, %r17424;
	shf.l.wrap.b32 	%r17426, %r17425, %r17425, 16;
	add.s32 	%r17427, %r17409, %r17426;
	xor.b32  	%r17428, %r17399, %r17427;
	shf.l.wrap.b32 	%r17429, %r17428, %r17428, 12;
	add.s32 	%r17430, %r17424, %r17429;
	xor.b32  	%r17431, %r17426, %r17430;
	shf.l.wrap.b32 	%r17432, %r17431, %r17431, 8;
	add.s32 	%r17433, %r17427, %r17432;
	xor.b32  	%r17434, %r17429, %r17433;
	shf.l.wrap.b32 	%r17435, %r17434, %r17434, 7;
	add.s32 	%r17436, %r17394, %r17411;
	xor.b32  	%r17437, %r17384, %r17436;
	shf.l.wrap.b32 	%r17438, %r17437, %r17437, 16;
	add.s32 	%r17439, %r17373, %r17438;
	xor.b32  	%r17440, %r17411, %r17439;
	shf.l.wrap.b32 	%r17441, %r17440, %r17440, 12;
	add.s32 	%r17442, %r17436, %r17441;
	xor.b32  	%r17443, %r17438, %r17442;
	shf.l.wrap.b32 	%r17444, %r17443, %r17443, 8;
	add.s32 	%r17445, %r17439, %r17444;
	xor.b32  	%r17446, %r17441, %r17445;
	shf.l.wrap.b32 	%r17447, %r17446, %r17446, 7;
	add.s32 	%r17448, %r17406, %r17375;
	xor.b32  	%r17449, %r17396, %r17448;
	shf.l.wrap.b32 	%r17450, %r17449, %r17449, 16;
	add.s32 	%r17451, %r17385, %r17450;
	xor.b32  	%r17452, %r17375, %r17451;
	shf.l.wrap.b32 	%r17453, %r17452, %r17452, 12;
	add.s32 	%r17454, %r17448, %r17453;
	xor.b32  	%r17455, %r17450, %r17454;
	shf.l.wrap.b32 	%r17456, %r17455, %r17455, 8;
	add.s32 	%r17457, %r17451, %r17456;
	xor.b32  	%r17458, %r17453, %r17457;
	shf.l.wrap.b32 	%r17459, %r17458, %r17458, 7;
	add.s32 	%r17460, %r17418, %r17459;
	xor.b32  	%r17461, %r17432, %r17460;
	shf.l.wrap.b32 	%r17462, %r17461, %r17461, 16;
	add.s32 	%r17463, %r17445, %r17462;
	xor.b32  	%r17464, %r17459, %r17463;
	shf.l.wrap.b32 	%r17465, %r17464, %r17464, 12;
	add.s32 	%r17466, %r17460, %r17465;
	xor.b32  	%r17467, %r17462, %r17466;
	shf.l.wrap.b32 	%r17468, %r17467, %r17467, 8;
	add.s32 	%r17469, %r17463, %r17468;
	xor.b32  	%r17470, %r17465, %r17469;
	shf.l.wrap.b32 	%r17471, %r17470, %r17470, 7;
	add.s32 	%r17472, %r17430, %r17423;
	xor.b32  	%r17473, %r17444, %r17472;
	shf.l.wrap.b32 	%r17474, %r17473, %r17473, 16;
	add.s32 	%r17475, %r17457, %r17474;
	xor.b32  	%r17476, %r17423, %r17475;
	shf.l.wrap.b32 	%r17477, %r17476, %r17476, 12;
	add.s32 	%r17478, %r17472, %r17477;
	xor.b32  	%r17479, %r17474, %r17478;
	shf.l.wrap.b32 	%r17480, %r17479, %r17479, 8;
	add.s32 	%r17481, %r17475, %r17480;
	xor.b32  	%r17482, %r17477, %r17481;
	shf.l.wrap.b32 	%r17483, %r17482, %r17482, 7;
	add.s32 	%r17484, %r17442, %r17435;
	xor.b32  	%r17485, %r17456, %r17484;
	shf.l.wrap.b32 	%r17486, %r17485, %r17485, 16;
	add.s32 	%r17487, %r17421, %r17486;
	xor.b32  	%r17488, %r17435, %r17487;
	shf.l.wrap.b32 	%r17489, %r17488, %r17488, 12;
	add.s32 	%r17490, %r17484, %r17489;
	xor.b32  	%r17491, %r17486, %r17490;
	shf.l.wrap.b32 	%r17492, %r17491, %r17491, 8;
	add.s32 	%r17493, %r17487, %r17492;
	xor.b32  	%r17494, %r17489, %r17493;
	shf.l.wrap.b32 	%r17495, %r17494, %r17494, 7;
	add.s32 	%r17496, %r17454, %r17447;
	xor.b32  	%r17497, %r17420, %r17496;
	shf.l.wrap.b32 	%r17498, %r17497, %r17497, 16;
	add.s32 	%r17499, %r17433, %r17498;
	xor.b32  	%r17500, %r17447, %r17499;
	shf.l.wrap.b32 	%r17501, %r17500, %r17500, 12;
	add.s32 	%r17502, %r17496, %r17501;
	xor.b32  	%r17503, %r17498, %r17502;
	shf.l.wrap.b32 	%r17504, %r17503, %r17503, 8;
	add.s32 	%r17505, %r17499, %r17504;
	xor.b32  	%r17506, %r17501, %r17505;
	shf.l.wrap.b32 	%r17507, %r17506, %r17506, 7;
	add.s32 	%r17508, %r17466, %r17483;
	xor.b32  	%r17509, %r17504, %r17508;
	shf.l.wrap.b32 	%r17510, %r17509, %r17509, 16;
	add.s32 	%r17511, %r17493, %r17510;
	xor.b32  	%r17512, %r17483, %r17511;
	shf.l.wrap.b32 	%r17513, %r17512, %r17512, 12;
	add.s32 	%r17514, %r17508, %r17513;
	xor.b32  	%r17515, %r17510, %r17514;
	shf.l.wrap.b32 	%r17516, %r17515, %r17515, 8;
	add.s32 	%r17517, %r17511, %r17516;
	xor.b32  	%r17518, %r17513, %r17517;
	shf.l.wrap.b32 	%r17519, %r17518, %r17518, 7;
	add.s32 	%r17520, %r17478, %r17495;
	xor.b32  	%r17521, %r17468, %r17520;
	shf.l.wrap.b32 	%r17522, %r17521, %r17521, 16;
	add.s32 	%r17523, %r17505, %r17522;
	xor.b32  	%r17524, %r17495, %r17523;
	shf.l.wrap.b32 	%r17525, %r17524, %r17524, 12;
	add.s32 	%r17526, %r17520, %r17525;
	xor.b32  	%r17527, %r17522, %r17526;
	shf.l.wrap.b32 	%r17528, %r17527, %r17527, 8;
	add.s32 	%r17529, %r17523, %r17528;
	xor.b32  	%r17530, %r17525, %r17529;
	shf.l.wrap.b32 	%r17531, %r17530, %r17530, 7;
	add.s32 	%r17532, %r17490, %r17507;
	xor.b32  	%r17533, %r17480, %r17532;
	shf.l.wrap.b32 	%r17534, %r17533, %r17533, 16;
	add.s32 	%r17535, %r17469, %r17534;
	xor.b32  	%r17536, %r17507, %r17535;
	shf.l.wrap.b32 	%r17537, %r17536, %r17536, 12;
	add.s32 	%r17538, %r17532, %r17537;
	xor.b32  	%r17539, %r17534, %r17538;
	shf.l.wrap.b32 	%r17540, %r17539, %r17539, 8;
	add.s32 	%r17541, %r17535, %r17540;
	xor.b32  	%r17542, %r17537, %r17541;
	shf.l.wrap.b32 	%r17543, %r17542, %r17542, 7;
	add.s32 	%r17544, %r17502, %r17471;
	xor.b32  	%r17545, %r17492, %r17544;
	shf.l.wrap.b32 	%r17546, %r17545, %r17545, 16;
	add.s32 	%r17547, %r17481, %r17546;
	xor.b32  	%r17548, %r17471, %r17547;
	shf.l.wrap.b32 	%r17549, %r17548, %r17548, 12;
	add.s32 	%r17550, %r17544, %r17549;
	xor.b32  	%r17551, %r17546, %r17550;
	shf.l.wrap.b32 	%r17552, %r17551, %r17551, 8;
	add.s32 	%r17553, %r17547, %r17552;
	xor.b32  	%r17554, %r17549, %r17553;
	shf.l.wrap.b32 	%r17555, %r17554, %r17554, 7;
	add.s32 	%r17556, %r17514, %r17555;
	xor.b32  	%r17557, %r17528, %r17556;
	shf.l.wrap.b32 	%r17558, %r17557, %r17557, 16;
	add.s32 	%r17559, %r17541, %r17558;
	xor.b32  	%r17560, %r17555, %r17559;
	shf.l.wrap.b32 	%r17561, %r17560, %r17560, 12;
	add.s32 	%r17562, %r17556, %r17561;
	xor.b32  	%r17563, %r17558, %r17562;
	shf.l.wrap.b32 	%r17564, %r17563, %r17563, 8;
	add.s32 	%r17565, %r17559, %r17564;
	xor.b32  	%r17566, %r17561, %r17565;
	shf.l.wrap.b32 	%r17567, %r17566, %r17566, 7;
	add.s32 	%r17568, %r17526, %r17519;
	xor.b32  	%r17569, %r17540, %r17568;
	shf.l.wrap.b32 	%r17570, %r17569, %r17569, 16;
	add.s32 	%r17571, %r17553, %r17570;
	xor.b32  	%r17572, %r17519, %r17571;
	shf.l.wrap.b32 	%r17573, %r17572, %r17572, 12;
	add.s32 	%r17574, %r17568, %r17573;
	xor.b32  	%r17575, %r17570, %r17574;
	shf.l.wrap.b32 	%r17576, %r17575, %r17575, 8;
	add.s32 	%r17577, %r17571, %r17576;
	xor.b32  	%r17578, %r17573, %r17577;
	shf.l.wrap.b32 	%r17579, %r17578, %r17578, 7;
	add.s32 	%r17580, %r17538, %r17531;
	xor.b32  	%r17581, %r17552, %r17580;
	shf.l.wrap.b32 	%r17582, %r17581, %r17581, 16;
	add.s32 	%r17583, %r17517, %r17582;
	xor.b32  	%r17584, %r17531, %r17583;
	shf.l.wrap.b32 	%r17585, %r17584, %r17584, 12;
	add.s32 	%r17586, %r17580, %r17585;
	xor.b32  	%r17587, %r17582, %r17586;
	shf.l.wrap.b32 	%r17588, %r17587, %r17587, 8;
	add.s32 	%r17589, %r17583, %r17588;
	xor.b32  	%r17590, %r17585, %r17589;
	shf.l.wrap.b32 	%r17591, %r17590, %r17590, 7;
	add.s32 	%r17592, %r17550, %r17543;
	xor.b32  	%r17593, %r17516, %r17592;
	shf.l.wrap.b32 	%r17594, %r17593, %r17593, 16;
	add.s32 	%r17595, %r17529, %r17594;
	xor.b32  	%r17596, %r17543, %r17595;
	shf.l.wrap.b32 	%r17597, %r17596, %r17596, 12;
	add.s32 	%r17598, %r17592, %r17597;
	xor.b32  	%r17599, %r17594, %r17598;
	shf.l.wrap.b32 	%r17600, %r17599, %r17599, 8;
	add.s32 	%r17601, %r17595, %r17600;
	xor.b32  	%r17602, %r17597, %r17601;
	shf.l.wrap.b32 	%r17603, %r17602, %r17602, 7;
	add.s32 	%r17604, %r17562, %r17579;
	xor.b32  	%r17605, %r17600, %r17604;
	shf.l.wrap.b32 	%r17606, %r17605, %r17605, 16;
	add.s32 	%r17607, %r17589, %r17606;
	xor.b32  	%r17608, %r17579, %r17607;
	shf.l.wrap.b32 	%r17609, %r17608, %r17608, 12;
	add.s32 	%r17610, %r17604, %r17609;
	xor.b32  	%r17611, %r17606, %r17610;
	shf.l.wrap.b32 	%r17612, %r17611, %r17611, 8;
	add.s32 	%r17613, %r17607, %r17612;
	xor.b32  	%r17614, %r17609, %r17613;
	shf.l.wrap.b32 	%r17615, %r17614, %r17614, 7;
	add.s32 	%r17616, %r17574, %r17591;
	xor.b32  	%r17617, %r17564, %r17616;
	shf.l.wrap.b32 	%r17618, %r17617, %r17617, 16;
	add.s32 	%r17619, %r17601, %r17618;
	xor.b32  	%r17620, %r17591, %r17619;
	shf.l.wrap.b32 	%r17621, %r17620, %r17620, 12;
	add.s32 	%r17622, %r17616, %r17621;
	xor.b32  	%r17623, %r17618, %r17622;
	shf.l.wrap.b32 	%r17624, %r17623, %r17623, 8;
	add.s32 	%r17625, %r17619, %r17624;
	xor.b32  	%r17626, %r17621, %r17625;
	shf.l.wrap.b32 	%r17627, %r17626, %r17626, 7;
	add.s32 	%r17628, %r17586, %r17603;
	xor.b32  	%r17629, %r17576, %r17628;
	shf.l.wrap.b32 	%r17630, %r17629, %r17629, 16;
	add.s32 	%r17631, %r17565, %r17630;
	xor.b32  	%r17632, %r17603, %r17631;
	shf.l.wrap.b32 	%r17633, %r17632, %r17632, 12;
	add.s32 	%r17634, %r17628, %r17633;
	xor.b32  	%r17635, %r17630, %r17634;
	shf.l.wrap.b32 	%r17636, %r17635, %r17635, 8;
	add.s32 	%r17637, %r17631, %r17636;
	xor.b32  	%r17638, %r17633, %r17637;
	shf.l.wrap.b32 	%r17639, %r17638, %r17638, 7;
	add.s32 	%r17640, %r17598, %r17567;
	xor.b32  	%r17641, %r17588, %r17640;
	shf.l.wrap.b32 	%r17642, %r17641, %r17641, 16;
	add.s32 	%r17643, %r17577, %r17642;
	xor.b32  	%r17644, %r17567, %r17643;
	shf.l.wrap.b32 	%r17645, %r17644, %r17644, 12;
	add.s32 	%r17646, %r17640, %r17645;
	xor.b32  	%r17647, %r17642, %r17646;
	shf.l.wrap.b32 	%r17648, %r17647, %r17647, 8;
	add.s32 	%r17649, %r17643, %r17648;
	xor.b32  	%r17650, %r17645, %r17649;
	shf.l.wrap.b32 	%r17651, %r17650, %r17650, 7;
	add.s32 	%r17652, %r17610, %r17651;
	xor.b32  	%r17653, %r17624, %r17652;
	shf.l.wrap.b32 	%r17654, %r17653, %r17653, 16;
	add.s32 	%r17655, %r17637, %r17654;
	xor.b32  	%r17656, %r17651, %r17655;
	shf.l.wrap.b32 	%r17657, %r17656, %r17656, 12;
	add.s32 	%r17658, %r17652, %r17657;
	xor.b32  	%r17659, %r17654, %r17658;
	shf.l.wrap.b32 	%r17660, %r17659, %r17659, 8;
	add.s32 	%r17661, %r17655, %r17660;
	xor.b32  	%r17662, %r17657, %r17661;
	shf.l.wrap.b32 	%r17663, %r17662, %r17662, 7;
	add.s32 	%r17664, %r17622, %r17615;
	xor.b32  	%r17665, %r17636, %r17664;
	shf.l.wrap.b32 	%r17666, %r17665, %r17665, 16;
	add.s32 	%r17667, %r17649, %r17666;
	xor.b32  	%r17668, %r17615, %r17667;
	shf.l.wrap.b32 	%r17669, %r17668, %r17668, 12;
	add.s32 	%r17670, %r17664, %r17669;
	xor.b32  	%r17671, %r17666, %r17670;
	shf.l.wrap.b32 	%r17672, %r17671, %r17671, 8;
	add.s32 	%r17673, %r17667, %r17672;
	xor.b32  	%r17674, %r17669, %r17673;
	shf.l.wrap.b32 	%r17675, %r17674, %r17674, 7;
	add.s32 	%r17676, %r17634, %r17627;
	xor.b32  	%r17677, %r17648, %r17676;
	shf.l.wrap.b32 	%r17678, %r17677, %r17677, 16;
	add.s32 	%r17679, %r17613, %r17678;
	xor.b32  	%r17680, %r17627, %r17679;
	shf.l.wrap.b32 	%r17681, %r17680, %r17680, 12;
	add.s32 	%r17682, %r17676, %r17681;
	xor.b32  	%r17683, %r17678, %r17682;
	shf.l.wrap.b32 	%r17684, %r17683, %r17683, 8;
	add.s32 	%r17685, %r17679, %r17684;
	xor.b32  	%r17686, %r17681, %r17685;
	shf.l.wrap.b32 	%r17687, %r17686, %r17686, 7;
	add.s32 	%r17688, %r17646, %r17639;
	xor.b32  	%r17689, %r17612, %r17688;
	shf.l.wrap.b32 	%r17690, %r17689, %r17689, 16;
	add.s32 	%r17691, %r17625, %r17690;
	xor.b32  	%r17692, %r17639, %r17691;
	shf.l.wrap.b32 	%r17693, %r17692, %r17692, 12;
	add.s32 	%r17694, %r17688, %r17693;
	xor.b32  	%r17695, %r17690, %r17694;
	shf.l.wrap.b32 	%r17696, %r17695, %r17695, 8;
	add.s32 	%r17697, %r17691, %r17696;
	xor.b32  	%r17698, %r17693, %r17697;
	shf.l.wrap.b32 	%r17699, %r17698, %r17698, 7;
	add.s32 	%r17700, %r17658, %r17675;
	xor.b32  	%r17701, %r17696, %r17700;
	shf.l.wrap.b32 	%r17702, %r17701, %r17701, 16;
	add.s32 	%r17703, %r17685, %r17702;
	xor.b32  	%r17704, %r17675, %r17703;
	shf.l.wrap.b32 	%r17705, %r17704, %r17704, 12;
	add.s32 	%r17706, %r17700, %r17705;
	xor.b32  	%r17707, %r17702, %r17706;
	shf.l.wrap.b32 	%r17708, %r17707, %r17707, 8;
	add.s32 	%r17709, %r17703, %r17708;
	xor.b32  	%r17710, %r17705, %r17709;
	shf.l.wrap.b32 	%r17711, %r17710, %r17710, 7;
	add.s32 	%r17712, %r17670, %r17687;
	xor.b32  	%r17713, %r17660, %r17712;
	shf.l.wrap.b32 	%r17714, %r17713, %r17713, 16;
	add.s32 	%r17715, %r17697, %r17714;
	xor.b32  	%r17716, %r17687, %r17715;
	shf.l.wrap.b32 	%r17717, %r17716, %r17716, 12;
	add.s32 	%r17718, %r17712, %r17717;
	xor.b32  	%r17719, %r17714, %r17718;
	shf.l.wrap.b32 	%r17720, %r17719, %r17719, 8;
	add.s32 	%r17721, %r17715, %r17720;
	xor.b32  	%r17722, %r17717, %r17721;
	shf.l.wrap.b32 	%r17723, %r17722, %r17722, 7;
	add.s32 	%r17724, %r17682, %r17699;
	xor.b32  	%r17725, %r17672, %r17724;
	shf.l.wrap.b32 	%r17726, %r17725, %r17725, 16;
	add.s32 	%r17727, %r17661, %r17726;
	xor.b32  	%r17728, %r17699, %r17727;
	shf.l.wrap.b32 	%r17729, %r17728, %r17728, 12;
	add.s32 	%r17730, %r17724, %r17729;
	xor.b32  	%r17731, %r17726, %r17730;
	shf.l.wrap.b32 	%r17732, %r17731, %r17731, 8;
	add.s32 	%r17733, %r17727, %r17732;
	xor.b32  	%r17734, %r17729, %r17733;
	shf.l.wrap.b32 	%r17735, %r17734, %r17734, 7;
	add.s32 	%r17736, %r17694, %r17663;
	xor.b32  	%r17737, %r17684, %r17736;
	shf.l.wrap.b32 	%r17738, %r17737, %r17737, 16;
	add.s32 	%r17739, %r17673, %r17738;
	xor.b32  	%r17740, %r17663, %r17739;
	shf.l.wrap.b32 	%r17741, %r17740, %r17740, 12;
	add.s32 	%r17742, %r17736, %r17741;
	xor.b32  	%r17743, %r17738, %r17742;
	shf.l.wrap.b32 	%r17744, %r17743, %r17743, 8;
	add.s32 	%r17745, %r17739, %r17744;
	xor.b32  	%r17746, %r17741, %r17745;
	shf.l.wrap.b32 	%r17747, %r17746, %r17746, 7;
	add.s32 	%r27611, %r17364, %r17706;
	add.s32 	%r27610, %r17376, %r17718;
	add.s32 	%r27609, %r17388, %r17730;
	add.s32 	%r27608, %r17400, %r17742;
	add.s32 	%r27612, %r27619, %r17747;
	add.s32 	%r27613, %r27618, %r17711;
	add.s32 	%r27614, %r27617, %r17723;
	add.s32 	%r27615, %r27616, %r17735;
	xor.b32  	%r17748, %r17365, 1;
	shf.l.wrap.b32 	%r17749, %r17365, %r17748, 16;
	add.s32 	%r17750, %r27619, %r17749;
	xor.b32  	%r17751, %r27619, %r17750;
	shf.l.wrap.b32 	%r17752, %r17751, %r17751, 12;
	add.s32 	%r17753, %r17365, %r17752;
	xor.b32  	%r17754, %r17749, %r17753;
	shf.l.wrap.b32 	%r17755, %r17754, %r17754, 8;
	add.s32 	%r17756, %r17750, %r17755;
	xor.b32  	%r17757, %r17752, %r17756;
	shf.l.wrap.b32 	%r17758, %r17757, %r17757, 7;
	add.s32 	%r17759, %r17753, %r17387;
	xor.b32  	%r17760, %r17408, %r17759;
	shf.l.wrap.b32 	%r17761, %r17760, %r17760, 16;
	add.s32 	%r17762, %r17397, %r17761;
	xor.b32  	%r17763, %r17387, %r17762;
	shf.l.wrap.b32 	%r17764, %r17763, %r17763, 12;
	add.s32 	%r17765, %r17759, %r17764;
	xor.b32  	%r17766, %r17761, %r17765;
	shf.l.wrap.b32 	%r17767, %r17766, %r17766, 8;
	add.s32 	%r17768, %r17762, %r17767;
	xor.b32  	%r17769, %r17764, %r17768;
	shf.l.wrap.b32 	%r17770, %r17769, %r17769, 7;
	xor.b32  	%r17771, %r17755, %r17424;
	shf.l.wrap.b32 	%r17772, %r17771, %r17771, 16;
	add.s32 	%r17773, %r17409, %r17772;
	xor.b32  	%r17774, %r17399, %r17773;
	shf.l.wrap.b32 	%r17775, %r17774, %r17774, 12;
	add.s32 	%r17776, %r17424, %r17775;
	xor.b32  	%r17777, %r17772, %r17776;
	shf.l.wrap.b32 	%r17778, %r17777, %r17777, 8;
	add.s32 	%r17779, %r17773, %r17778;
	xor.b32  	%r17780, %r17775, %r17779;
	shf.l.wrap.b32 	%r17781, %r17780, %r17780, 7;
	add.s32 	%r17782, %r17756, %r17438;
	xor.b32  	%r17783, %r17411, %r17782;
	shf.l.wrap.b32 	%r17784, %r17783, %r17783, 12;
	add.s32 	%r17785, %r17436, %r17784;
	xor.b32  	%r17786, %r17438, %r17785;
	shf.l.wrap.b32 	%r17787, %r17786, %r17786, 8;
	add.s32 	%r17788, %r17782, %r17787;
	xor.b32  	%r17789, %r17784, %r17788;
	shf.l.wrap.b32 	%r17790, %r17789, %r17789, 7;
	add.s32 	%r17791, %r17406, %r17758;
	xor.b32  	%r17792, %r17396, %r17791;
	shf.l.wrap.b32 	%r17793, %r17792, %r17792, 16;
	add.s32 	%r17794, %r17385, %r17793;
	xor.b32  	%r17795, %r17758, %r17794;
	shf.l.wrap.b32 	%r17796, %r17795, %r17795, 12;
	add.s32 	%r17797, %r17791, %r17796;
	xor.b32  	%r17798, %r17793, %r17797;
	shf.l.wrap.b32 	%r17799, %r17798, %r17798, 8;
	add.s32 	%r17800, %r17794, %r17799;
	xor.b32  	%r17801, %r17796, %r17800;
	shf.l.wrap.b32 	%r17802, %r17801, %r17801, 7;
	add.s32 	%r17803, %r17765, %r17802;
	xor.b32  	%r17804, %r17778, %r17803;
	shf.l.wrap.b32 	%r17805, %r17804, %r17804, 16;
	add.s32 	%r17806, %r17788, %r17805;
	xor.b32  	%r17807, %r17802, %r17806;
	shf.l.wrap.b32 	%r17808, %r17807, %r17807, 12;
	add.s32 	%r17809, %r17803, %r17808;
	xor.b32  	%r17810, %r17805, %r17809;
	shf.l.wrap.b32 	%r17811, %r17810, %r17810, 8;
	add.s32 	%r17812, %r17806, %r17811;
	xor.b32  	%r17813, %r17808, %r17812;
	shf.l.wrap.b32 	%r17814, %r17813, %r17813, 7;
	add.s32 	%r17815, %r17776, %r17770;
	xor.b32  	%r17816, %r17787, %r17815;
	shf.l.wrap.b32 	%r17817, %r17816, %r17816, 16;
	add.s32 	%r17818, %r17800, %r17817;
	xor.b32  	%r17819, %r17770, %r17818;
	shf.l.wrap.b32 	%r17820, %r17819, %r17819, 12;
	add.s32 	%r17821, %r17815, %r17820;
	xor.b32  	%r17822, %r17817, %r17821;
	shf.l.wrap.b32 	%r17823, %r17822, %r17822, 8;
	add.s32 	%r17824, %r17818, %r17823;
	xor.b32  	%r17825, %r17820, %r17824;
	shf.l.wrap.b32 	%r17826, %r17825, %r17825, 7;
	add.s32 	%r17827, %r17785, %r17781;
	xor.b32  	%r17828, %r17799, %r17827;
	shf.l.wrap.b32 	%r17829, %r17828, %r17828, 16;
	add.s32 	%r17830, %r17768, %r17829;
	xor.b32  	%r17831, %r17781, %r17830;
	shf.l.wrap.b32 	%r17832, %r17831, %r17831, 12;
	add.s32 	%r17833, %r17827, %r17832;
	xor.b32  	%r17834, %r17829, %r17833;
	shf.l.wrap.b32 	%r17835, %r17834, %r17834, 8;
	add.s32 	%r17836, %r17830, %r17835;
	xor.b32  	%r17837, %r17832, %r17836;
	shf.l.wrap.b32 	%r17838, %r17837, %r17837, 7;
	add.s32 	%r17839, %r17797, %r17790;
	xor.b32  	%r17840, %r17767, %r17839;
	shf.l.wrap.b32 	%r17841, %r17840, %r17840, 16;
	add.s32 	%r17842, %r17779, %r17841;
	xor.b32  	%r17843, %r17790, %r17842;
	shf.l.wrap.b32 	%r17844, %r17843, %r17843, 12;
	add.s32 	%r17845, %r17839, %r17844;
	xor.b32  	%r17846, %r17841, %r17845;
	shf.l.wrap.b32 	%r17847, %r17846, %r17846, 8;
	add.s32 	%r17848, %r17842, %r17847;
	xor.b32  	%r17849, %r17844, %r17848;
	shf.l.wrap.b32 	%r17850, %r17849, %r17849, 7;
	add.s32 	%r17851, %r17809, %r17826;
	xor.b32  	%r17852, %r17847, %r17851;
	shf.l.wrap.b32 	%r17853, %r17852, %r17852, 16;
	add.s32 	%r17854, %r17836, %r17853;
	xor.b32  	%r17855, %r17826, %r17854;
	shf.l.wrap.b32 	%r17856, %r17855, %r17855, 12;
	add.s32 	%r17857, %r17851, %r17856;
	xor.b32  	%r17858, %r17853, %r17857;
	shf.l.wrap.b32 	%r17859, %r17858, %r17858, 8;
	add.s32 	%r17860, %r17854, %r17859;
	xor.b32  	%r17861, %r17856, %r17860;
	shf.l.wrap.b32 	%r17862, %r17861, %r17861, 7;
	add.s32 	%r17863, %r17821, %r17838;
	xor.b32  	%r17864, %r17811, %r17863;
	shf.l.wrap.b32 	%r17865, %r17864, %r17864, 16;
	add.s32 	%r17866, %r17848, %r17865;
	xor.b32  	%r17867, %r17838, %r17866;
	shf.l.wrap.b32 	%r17868, %r17867, %r17867, 12;
	add.s32 	%r17869, %r17863, %r17868;
	xor.b32  	%r17870, %r17865, %r17869;
	shf.l.wrap.b32 	%r17871, %r17870, %r17870, 8;
	add.s32 	%r17872, %r17866, %r17871;
	xor.b32  	%r17873, %r17868, %r17872;
	shf.l.wrap.b32 	%r17874, %r17873, %r17873, 7;
	add.s32 	%r17875, %r17833, %r17850;
	xor.b32  	%r17876, %r17823, %r17875;
	shf.l.wrap.b32 	%r17877, %r17876, %r17876, 16;
	add.s32 	%r17878, %r17812, %r17877;
	xor.b32  	%r17879, %r17850, %r17878;
	shf.l.wrap.b32 	%r17880, %r17879, %r17879, 12;
	add.s32 	%r17881, %r17875, %r17880;
	xor.b32  	%r17882, %r17877, %r17881;
	shf.l.wrap.b32 	%r17883, %r17882, %r17882, 8;
	add.s32 	%r17884, %r17878, %r17883;
	xor.b32  	%r17885, %r17880, %r17884;
	shf.l.wrap.b32 	%r17886, %r17885, %r17885, 7;
	add.s32 	%r17887, %r17845, %r17814;
	xor.b32  	%r17888, %r17835, %r17887;
	shf.l.wrap.b32 	%r17889, %r17888, %r17888, 16;
	add.s32 	%r17890, %r17824, %r17889;
	xor.b32  	%r17891, %r17814, %r17890;
	shf.l.wrap.b32 	%r17892, %r17891, %r17891, 12;
	add.s32 	%r17893, %r17887, %r17892;
	xor.b32  	%r17894, %r17889, %r17893;
	shf.l.wrap.b32 	%r17895, %r17894, %r17894, 8;
	add.s32 	%r17896, %r17890, %r17895;
	xor.b32  	%r17897, %r17892, %r17896;
	shf.l.wrap.b32 	%r17898, %r17897, %r17897, 7;
	add.s32 	%r17899, %r17857, %r17898;
	xor.b32  	%r17900, %r17871, %r17899;
	shf.l.wrap.b32 	%r17901, %r17900, %r17900, 16;
	add.s32 	%r17902, %r17884, %r17901;
	xor.b32  	%r17903, %r17898, %r17902;
	shf.l.wrap.b32 	%r17904, %r17903, %r17903, 12;
	add.s32 	%r17905, %r17899, %r17904;
	xor.b32  	%r17906, %r17901, %r17905;
	shf.l.wrap.b32 	%r17907, %r17906, %r17906, 8;
	add.s32 	%r17908, %r17902, %r17907;
	xor.b32  	%r17909, %r17904, %r17908;
	shf.l.wrap.b32 	%r17910, %r17909, %r17909, 7;
	add.s32 	%r17911, %r17869, %r17862;
	xor.b32  	%r17912, %r17883, %r17911;
	shf.l.wrap.b32 	%r17913, %r17912, %r17912, 16;
	add.s32 	%r17914, %r17896, %r17913;
	xor.b32  	%r17915, %r17862, %r17914;
	shf.l.wrap.b32 	%r17916, %r17915, %r17915, 12;
	add.s32 	%r17917, %r17911, %r17916;
	xor.b32  	%r17918, %r17913, %r17917;
	shf.l.wrap.b32 	%r17919, %r17918, %r17918, 8;
	add.s32 	%r17920, %r17914, %r17919;
	xor.b32  	%r17921, %r17916, %r17920;
	shf.l.wrap.b32 	%r17922, %r17921, %r17921, 7;
	add.s32 	%r17923, %r17881, %r17874;
	xor.b32  	%r17924, %r17895, %r17923;
	shf.l.wrap.b32 	%r17925, %r17924, %r17924, 16;
	add.s32 	%r17926, %r17860, %r17925;
	xor.b32  	%r17927, %r17874, %r17926;
	shf.l.wrap.b32 	%r17928, %r17927, %r17927, 12;
	add.s32 	%r17929, %r17923, %r17928;
	xor.b32  	%r17930, %r17925, %r17929;
	shf.l.wrap.b32 	%r17931, %r17930, %r17930, 8;
	add.s32 	%r17932, %r17926, %r17931;
	xor.b32  	%r17933, %r17928, %r17932;
	shf.l.wrap.b32 	%r17934, %r17933, %r17933, 7;
	add.s32 	%r17935, %r17893, %r17886;
	xor.b32  	%r17936, %r17859, %r17935;
	shf.l.wrap.b32 	%r17937, %r17936, %r17936, 16;
	add.s32 	%r17938, %r17872, %r17937;
	xor.b32  	%r17939, %r17886, %r17938;
	shf.l.wrap.b32 	%r17940, %r17939, %r17939, 12;
	add.s32 	%r17941, %r17935, %r17940;
	xor.b32  	%r17942, %r17937, %r17941;
	shf.l.wrap.b32 	%r17943, %r17942, %r17942, 8;
	add.s32 	%r17944, %r17938, %r17943;
	xor.b32  	%r17945, %r17940, %r17944;
	shf.l.wrap.b32 	%r17946, %r17945, %r17945, 7;
	add.s32 	%r17947, %r17905, %r17922;
	xor.b32  	%r17948, %r17943, %r17947;
	shf.l.wrap.b32 	%r17949, %r17948, %r17948, 16;
	add.s32 	%r17950, %r17932, %r17949;
	xor.b32  	%r17951, %r17922, %r17950;
	shf.l.wrap.b32 	%r17952, %r17951, %r17951, 12;
	add.s32 	%r17953, %r17947, %r17952;
	xor.b32  	%r17954, %r17949, %r17953;
	shf.l.wrap.b32 	%r17955, %r17954, %r17954, 8;
	add.s32 	%r17956, %r17950, %r17955;
	xor.b32  	%r17957, %r17952, %r17956;
	shf.l.wrap.b32 	%r17958, %r17957, %r17957, 7;
	add.s32 	%r17959, %r17917, %r17934;
	xor.b32  	%r17960, %r17907, %r17959;
	shf.l.wrap.b32 	%r17961, %r17960, %r17960, 16;
	add.s32 	%r17962, %r17944, %r17961;
	xor.b32  	%r17963, %r17934, %r17962;
	shf.l.wrap.b32 	%r17964, %r17963, %r17963, 12;
	add.s32 	%r17965, %r17959, %r17964;
	xor.b32  	%r17966, %r17961, %r17965;
	shf.l.wrap.b32 	%r17967, %r17966, %r17966, 8;
	add.s32 	%r17968, %r17962, %r17967;
	xor.b32  	%r17969, %r17964, %r17968;
	shf.l.wrap.b32 	%r17970, %r17969, %r17969, 7;
	add.s32 	%r17971, %r17929, %r17946;
	xor.b32  	%r17972, %r17919, %r17971;
	shf.l.wrap.b32 	%r17973, %r17972, %r17972, 16;
	add.s32 	%r17974, %r17908, %r17973;
	xor.b32  	%r17975, %r17946, %r17974;
	shf.l.wrap.b32 	%r17976, %r17975, %r17975, 12;
	add.s32 	%r17977, %r17971, %r17976;
	xor.b32  	%r17978, %r17973, %r17977;
	shf.l.wrap.b32 	%r17979, %r17978, %r17978, 8;
	add.s32 	%r17980, %r17974, %r17979;
	xor.b32  	%r17981, %r17976, %r17980;
	shf.l.wrap.b32 	%r17982, %r17981, %r17981, 7;
	add.s32 	%r17983, %r17941, %r17910;
	xor.b32  	%r17984, %r17931, %r17983;
	shf.l.wrap.b32 	%r17985, %r17984, %r17984, 16;
	add.s32 	%r17986, %r17920, %r17985;
	xor.b32  	%r17987, %r17910, %r17986;
	shf.l.wrap.b32 	%r17988, %r17987, %r17987, 12;
	add.s32 	%r17989, %r17983, %r17988;
	xor.b32  	%r17990, %r17985, %r17989;
	shf.l.wrap.b32 	%r17991, %r17990, %r17990, 8;
	add.s32 	%r17992, %r17986, %r17991;
	xor.b32  	%r17993, %r17988, %r17992;
	shf.l.wrap.b32 	%r17994, %r17993, %r17993, 7;
	add.s32 	%r17995, %r17953, %r17994;
	xor.b32  	%r17996, %r17967, %r17995;
	shf.l.wrap.b32 	%r17997, %r17996, %r17996, 16;
	add.s32 	%r17998, %r17980, %r17997;
	xor.b32  	%r17999, %r17994, %r17998;
	shf.l.wrap.b32 	%r18000, %r17999, %r17999, 12;
	add.s32 	%r18001, %r17995, %r18000;
	xor.b32  	%r18002, %r17997, %r18001;
	shf.l.wrap.b32 	%r18003, %r18002, %r18002, 8;
	add.s32 	%r18004, %r17965, %r17958;
	xor.b32  	%r18005, %r17979, %r18004;
	shf.l.wrap.b32 	%r18006, %r18005, %r18005, 16;
	add.s32 	%r18007, %r17992, %r18006;
	xor.b32  	%r18008, %r17958, %r18007;
	shf.l.wrap.b32 	%r18009, %r18008, %r18008, 12;
	add.s32 	%r18010, %r18004, %r18009;
	xor.b32  	%r18011, %r18006, %r18010;
	shf.l.wrap.b32 	%r18012, %r18011, %r18011, 8;
	add.s32 	%r18013, %r18007, %r18012;
	xor.b32  	%r18014, %r18009, %r18013;
	shf.l.wrap.b32 	%r18015, %r18014, %r18014, 7;
	add.s32 	%r18016, %r17977, %r17970;
	xor.b32  	%r18017, %r17991, %r18016;
	shf.l.wrap.b32 	%r18018, %r18017, %r18017, 16;
	add.s32 	%r18019, %r17956, %r18018;
	xor.b32  	%r18020, %r17970, %r18019;
	shf.l.wrap.b32 	%r18021, %r18020, %r18020, 12;
	add.s32 	%r18022, %r18016, %r18021;
	xor.b32  	%r18023, %r18018, %r18022;
	shf.l.wrap.b32 	%r18024, %r18023, %r18023, 8;
	add.s32 	%r18025, %r18019, %r18024;
	xor.b32  	%r18026, %r18021, %r18025;
	shf.l.wrap.b32 	%r18027, %r18026, %r18026, 7;
	add.s32 	%r18028, %r17989, %r17982;
	xor.b32  	%r18029, %r17955, %r18028;
	shf.l.wrap.b32 	%r18030, %r18029, %r18029, 16;
	add.s32 	%r18031, %r17968, %r18030;
	xor.b32  	%r18032, %r17982, %r18031;
	shf.l.wrap.b32 	%r18033, %r18032, %r18032, 12;
	add.s32 	%r18034, %r18028, %r18033;
	xor.b32  	%r18035, %r18030, %r18034;
	shf.l.wrap.b32 	%r18036, %r18035, %r18035, 8;
	add.s32 	%r18037, %r18031, %r18036;
	add.s32 	%r18038, %r18001, %r18015;
	xor.b32  	%r18039, %r18036, %r18038;
	shf.l.wrap.b32 	%r18040, %r18039, %r18039, 16;
	add.s32 	%r18041, %r18025, %r18040;
	xor.b32  	%r18042, %r18015, %r18041;
	shr.u32 	%r18043, %r18042, 20;
	add.s32 	%r18044, %r18038, %r18043;
	add.s32 	%r18045, %r18010, %r18027;
	xor.b32  	%r18046, %r18003, %r18045;
	shf.l.wrap.b32 	%r18047, %r18046, %r18046, 16;
	add.s32 	%r18048, %r18037, %r18047;
	xor.b32  	%r18049, %r18027, %r18048;
	shr.u32 	%r18050, %r18049, 20;
	add.s32 	%r18051, %r18045, %r18050;
	add.s32 	%r18052, %r17364, %r18044;
	add.s32 	%r18053, %r17376, %r18051;
	not.b32 	%r18054, %r27607;
	add.s32 	%r18055, %r1720, %r18054;
	mov.u32 	%r18056, %ctaid.x;
	shl.b32 	%r18057, %r18056, 11;
	mov.u32 	%r18058, %tid.x;
	and.b32  	%r18059, %r18058, 31;
	or.b32  	%r18060, %r18057, %r18059;
	shl.b32 	%r18061, %r18058, 3;
	and.b32  	%r18062, %r18061, 7936;
	add.s32 	%r18063, %r27217, %r18062;
	add.s32 	%r18064, %r18060, %r18063;
	shr.u32 	%r18065, %r18064, %r18055;
	and.b32  	%r18066, %r18065, 1;
	setp.eq.b32 	%p190, %r18066, 1;
	selp.b32 	%r18067, %r18053, %r18052, %p190;
	cvt.u16.u32 	%rs306, %r18067;
	and.b16  	%rs429, %rs306, 1;
	and.b16  	%rs307, %rs427, 255;
	setp.ne.s16 	%p191, %rs307, 1;
	@%p191 bra 	$L__BB8_243;
	ld.param.u64 	%rd431, [fused_batch_pir_kernel_transposed_8_param_1];
	not.b32 	%r18068, %r27607;
	add.s32 	%r18069, %r1720, %r18068;
	mov.u32 	%r18070, %ctaid.x;
	shl.b32 	%r18071, %r18070, 11;
	mov.u32 	%r18072, %tid.x;
	and.b32  	%r18073, %r18072, 31;
	or.b32  	%r18074, %r18071, %r18073;
	shl.b32 	%r18075, %r18072, 3;
	and.b32  	%r18076, %r18075, 7936;
	add.s32 	%r18077, %r27217, %r18076;
	add.s32 	%r18078, %r18074, %r18077;
	shr.u32 	%r18079, %r18078, %r18069;
	and.b32  	%r18080, %r18079, 1;
	setp.eq.b32 	%p192, %r18080, 1;
	cvt.s64.s32 	%rd218, %r27607;
	cvta.to.global.u64 	%rd219, %rd431;
	mul.wide.s32 	%rd220, %r27607, 16;
	add.s64 	%rd221, %rd219, %rd220;
	ld.global.u32 	%r18081, [%rd221+7828];
	selp.b32 	%r18082, %r27612, %r27611, %p192;
	xor.b32  	%r18083, %r18082, %r18081;
	selp.b32 	%r18084, %r27613, %r27610, %p192;
	selp.b32 	%r27611, %r27611, %r18083, %p192;
	selp.b32 	%r27612, %r18083, %r27612, %p192;
	ld.global.u32 	%r18085, [%rd221+7832];
	xor.b32  	%r18086, %r18084, %r18085;
	selp.b32 	%r18087, %r27614, %r27609, %p192;
	selp.b32 	%r27610, %r27610, %r18086, %p192;
	selp.b32 	%r27613, %r18086, %r27613, %p192;
	ld.global.u32 	%r18088, [%rd221+7836];
	xor.b32  	%r18089, %r18087, %r18088;
	selp.b32 	%r18090, %r27615, %r27608, %p192;
	selp.b32 	%r27609, %r27609, %r18089, %p192;
	selp.b32 	%r27614, %r18089, %r27614, %p192;
	ld.global.u32 	%r18091, [%rd221+7840];
	xor.b32  	%r18092, %r18090, %r18091;
	selp.b64 	%rd222, 445, 420, %p192;
	selp.b32 	%r27608, %r27608, %r18092, %p192;
	selp.b32 	%r27615, %r18092, %r27615, %p192;
	add.s64 	%rd223, %rd222, %rd218;
	add.s64 	%rd224, %rd219, %rd223;
	ld.global.u8 	%rs308, [%rd224+7808];
	xor.b16  	%rs429, %rs308, %rs429;
$L__BB8_243:
	not.b32 	%r18093, %r27607;
	add.s32 	%r18094, %r1720, %r18093;
	mov.u32 	%r18095, %ctaid.x;
	shl.b32 	%r18096, %r18095, 11;
	mov.u32 	%r18097, %tid.x;
	and.b32  	%r18098, %r18097, 31;
	or.b32  	%r18099, %r18096, %r18098;
	shl.b32 	%r18100, %r18097, 3;
	and.b32  	%r18101, %r18100, 7936;
	add.s32 	%r18102, %r27217, %r18101;
	add.s32 	%r18103, %r18099, %r18102;
	shr.u32 	%r18104, %r18103, %r18094;
	and.b32  	%r18105, %r18104, 1;
	setp.eq.b32 	%p193, %r18105, 1;
	selp.b32 	%r27619, %r27612, %r27611, %p193;
	selp.b32 	%r27618, %r27613, %r27610, %p193;
	selp.b32 	%r27617, %r27614, %r27609, %p193;
	selp.b32 	%r27616, %r27615, %r27608, %p193;
	add.s32 	%r27607, %r27607, 1;
	setp.lt.u32 	%p194, %r27607, %r1720;
	mov.u16 	%rs427, %rs429;
	@%p194 bra 	$L__BB8_241;
$L__BB8_244:
	and.b16  	%rs309, %rs429, 255;
	setp.ne.s16 	%p195, %rs309, 1;
	@%p195 bra 	$L__BB8_246;
	ld.param.u64 	%rd432, [fused_batch_pir_kernel_transposed_8_param_1];
	cvta.to.global.u64 	%rd225, %rd432;
	ld.global.u32 	%r18106, [%rd225+8280];
	xor.b32  	%r27619, %r27619, %r18106;
$L__BB8_246:
	@%p195 bra 	$L__BB8_248;
	ld.param.u64 	%rd433, [fused_batch_pir_kernel_transposed_8_param_1];
	cvta.to.global.u64 	%rd226, %rd433;
	ld.global.u32 	%r18107, [%rd226+8284];
	xor.b32  	%r27618, %r27618, %r18107;
$L__BB8_248:
	@%p195 bra 	$L__BB8_250;
	ld.param.u64 	%rd434, [fused_batch_pir_kernel_transposed_8_param_1];
	cvta.to.global.u64 	%rd227, %rd434;
	ld.global.u32 	%r18108, [%rd227+8288];
	xor.b32  	%r27617, %r27617, %r18108;
$L__BB8_250:
	@%p195 bra 	$L__BB8_252;
	ld.param.u64 	%rd435, [fused_batch_pir_kernel_transposed_8_param_1];
	cvta.to.global.u64 	%rd228, %rd435;
	ld.global.u32 	%r18109, [%rd228+8292];
	xor.b32  	%r27616, %r27616, %r18109;
$L__BB8_252:
	ld.param.u32 	%r26419, [fused_batch_pir_kernel_transposed_8_param_4];
	mov.u32 	%r18111, %ctaid.x;
	shl.b32 	%r18112, %r18111, 11;
	mov.u32 	%r18113, %tid.x;
	and.b32  	%r18114, %r18113, 31;
	or.b32  	%r18115, %r18112, %r18114;
	shl.b32 	%r18116, %r18113, 3;
	and.b32  	%r18117, %r18116, 7936;
	add.s32 	%r18118, %r27217, %r18117;
	add.s32 	%r18119, %r18115, %r18118;
	setp.ge.s32 	%p199, %r18119, %r26419;
	mov.b32 	%r27640, 0;
	mov.u32 	%r27641, %r27640;
	mov.u32 	%r27642, %r27640;
	mov.u32 	%r27643, %r27640;
	@%p199 bra 	$L__BB8_266;
	ld.param.u64 	%rd436, [fused_batch_pir_kernel_transposed_8_param_1];
	cvta.to.global.u64 	%rd229, %rd436;
	ld.global.u8 	%rs313, [%rd229+8313];
	max.u16 	%rs314, %rs313, 11;
	cvt.u32.u16 	%r18120, %rs314;
	add.s32 	%r27631, %r18120, -11;
	ld.shared.u32 	%r27643, [s_mem+99028];
	ld.shared.v2.u32 	{%r27642, %r27641}, [s_mem+99032];
	ld.shared.u32 	%r27640, [s_mem+99040];
	ld.shared.u8 	%rs432, [s_mem+99044];
	cvt.u32.u16 	%r1775, %rs313;
	setp.ge.u32 	%p200, %r27631, %r1775;
	@%p200 bra 	$L__BB8_258;
	mov.u16 	%rs430, %rs432;
$L__BB8_255:
	ld.const.u32 	%r18121, [CHACHA_CONSTANTS];
	add.s32 	%r18122, %r18121, %r27643;
	shf.l.wrap.b32 	%r18123, %r18122, %r18122, 16;
	add.s32 	%r18124, %r27643, %r18123;
	xor.b32  	%r18125, %r27643, %r18124;
	shf.l.wrap.b32 	%r18126, %r18125, %r18125, 12;
	add.s32 	%r18127, %r18122, %r18126;
	xor.b32  	%r18128, %r18123, %r18127;
	shf.l.wrap.b32 	%r18129, %r18128, %r18128, 8;
	add.s32 	%r18130, %r18124, %r18129;
	xor.b32  	%r18131, %r18126, %r18130;
	shf.l.wrap.b32 	%r18132, %r18131, %r18131, 7;
	ld.const.u32 	%r18133, [CHACHA_CONSTANTS+4];
	add.s32 	%r18134, %r18133, %r27642;
	shf.l.wrap.b32 	%r18135, %r18134, %r18134, 16;
	add.s32 	%r18136, %r27642, %r18135;
	xor.b32  	%r18137, %r27642, %r18136;
	shf.l.wrap.b32 	%r18138, %r18137, %r18137, 12;
	add.s32 	%r18139, %r18134, %r18138;
	xor.b32  	%r18140, %r18135, %r18139;
	shf.l.wrap.b32 	%r18141, %r18140, %r18140, 8;
	add.s32 	%r18142, %r18136, %r18141;
	xor.b32  	%r18143, %r18138, %r18142;
	shf.l.wrap.b32 	%r18144, %r18143, %r18143, 7;
	ld.const.u32 	%r18145, [CHACHA_CONSTANTS+8];
	add.s32 	%r18146, %r18145, %r27641;
	shf.l.wrap.b32 	%r18147, %r18146, %r18146, 16;
	add.s32 	%r18148, %r27641, %r18147;
	xor.b32  	%r18149, %r27641, %r18148;
	shf.l.wrap.b32 	%r18150, %r18149, %r18149, 12;
	add.s32 	%r18151, %r18146, %r18150;
	xor.b32  	%r18152, %r18147, %r18151;
	shf.l.wrap.b32 	%r18153, %r18152, %r18152, 8;
	add.s32 	%r18154, %r18148, %r18153;
	xor.b32  	%r18155, %r18150, %r18154;
	shf.l.wrap.b32 	%r18156, %r18155, %r18155, 7;
	ld.const.u32 	%r18157, [CHACHA_CONSTANTS+12];
	add.s32 	%r18158, %r18157, %r27640;
	shf.l.wrap.b32 	%r18159, %r18158, %r18158, 16;
	add.s32 	%r18160, %r27640, %r18159;
	xor.b32  	%r18161, %r27640, %r18160;
	shf.l.wrap.b32 	%r18162, %r18161, %r18161, 12;
	add.s32 	%r18163, %r18158, %r18162;
	xor.b32  	%r18164, %r18159, %r18163;
	shf.l.wrap.b32 	%r18165, %r18164, %r18164, 8;
	add.s32 	%r18166, %r18160, %r18165;
	xor.b32  	%r18167, %r18162, %r18166;
	shf.l.wrap.b32 	%r18168, %r18167, %r18167, 7;
	add.s32 	%r18169, %r18127, %r18144;
	xor.b32  	%r18170, %r18165, %r18169;
	shf.l.wrap.b32 	%r18171, %r18170, %r18170, 16;
	add.s32 	%r18172, %r18154, %r18171;
	xor.b32  	%r18173, %r18144, %r18172;
	shf.l.wrap.b32 	%r18174, %r18173, %r18173, 12;
	add.s32 	%r18175, %r18169, %r18174;
	xor.b32  	%r18176, %r18171, %r18175;
	shf.l.wrap.b32 	%r18177, %r18176, %r18176, 8;
	add.s32 	%r18178, %r18172, %r18177;
	xor.b32  	%r18179, %r18174, %r18178;
	shf.l.wrap.b32 	%r18180, %r18179, %r18179, 7;
	add.s32 	%r18181, %r18139, %r18156;
	xor.b32  	%r18182, %r18129, %r18181;
	shf.l.wrap.b32 	%r18183, %r18182, %r18182, 16;
	add.s32 	%r18184, %r18166, %r18183;
	xor.b32  	%r18185, %r18156, %r18184;
	shf.l.wrap.b32 	%r18186, %r18185, %r18185, 12;
	add.s32 	%r18187, %r18181, %r18186;
	xor.b32  	%r18188, %r18183, %r18187;
	shf.l.wrap.b32 	%r18189, %r18188, %r18188, 8;
	add.s32 	%r18190, %r18184, %r18189;
	xor.b32  	%r18191, %r18186, %r18190;
	shf.l.wrap.b32 	%r18192, %r18191, %r18191, 7;
	add.s32 	%r18193, %r18151, %r18168;
	xor.b32  	%r18194, %r18141, %r18193;
	shf.l.wrap.b32 	%r18195, %r18194, %r18194, 16;
	add.s32 	%r18196, %r18130, %r18195;
	xor.b32  	%r18197, %r18168, %r18196;
	shf.l.wrap.b32 	%r18198, %r18197, %r18197, 12;
	add.s32 	%r18199, %r18193, %r18198;
	xor.b32  	%r18200, %r18195, %r18199;
	shf.l.wrap.b32 	%r18201, %r18200, %r18200, 8;
	add.s32 	%r18202, %r18196, %r18201;
	xor.b32  	%r18203, %r18198, %r18202;
	shf.l.wrap.b32 	%r18204, %r18203, %r18203, 7;
	add.s32 	%r18205, %r18163, %r18132;
	xor.b32  	%r18206, %r18153, %r18205;
	shf.l.wrap.b32 	%r18207, %r18206, %r18206, 16;
	add.s32 	%r18208, %r18142, %r18207;
	xor.b32  	%r18209, %r18132, %r18208;
	shf.l.wrap.b32 	%r18210, %r18209, %r18209, 12;
	add.s32 	%r18211, %r18205, %r18210;
	xor.b32  	%r18212, %r18207, %r18211;
	shf.l.wrap.b32 	%r18213, %r18212, %r18212, 8;
	add.s32 	%r18214, %r18208, %r18213;
	xor.b32  	%r18215, %r18210, %r18214;
	shf.l.wrap.b32 	%r18216, %r18215, %r18215, 7;
	add.s32 	%r18217, %r18175, %r18216;
	xor.b32  	%r18218, %r18189, %r18217;
	shf.l.wrap.b32 	%r18219, %r18218, %r18218, 16;
	add.s32 	%r18220, %r18202, %r18219;
	xor.b32  	%r18221, %r18216, %r18220;
	shf.l.wrap.b32 	%r18222, %r18221, %r18221, 12;
	add.s32 	%r18223, %r18217, %r18222;
	xor.b32  	%r18224, %r18219, %r18223;
	shf.l.wrap.b32 	%r18225, %r18224, %r18224, 8;
	add.s32 	%r18226, %r18220, %r18225;
	xor.b32  	%r18227, %r18222, %r18226;
	shf.l.wrap.b32 	%r18228, %r18227, %r18227, 7;
	add.s32 	%r18229, %r18187, %r18180;
	xor.b32  	%r18230, %r18201, %r18229;
	shf.l.wrap.b32 	%r18231, %r18230, %r18230, 16;
	add.s32 	%r18232, %r18214, %r18231;
	xor.b32  	%r18233, %r18180, %r18232;
	shf.l.wrap.b32 	%r18234, %r18233, %r18233, 12;
	add.s32 	%r18235, %r18229, %r18234;
	xor.b32  	%r18236, %r18231, %r18235;
	shf.l.wrap.b32 	%r18237, %r18236, %r18236, 8;
	add.s32 	%r18238, %r18232, %r18237;
	xor.b32  	%r18239, %r18234, %r18238;
	shf.l.wrap.b32 	%r18240, %r18239, %r18239, 7;
	add.s32 	%r18241, %r18199, %r18192;
	xor.b32  	%r18242, %r18213, %r18241;
	shf.l.wrap.b32 	%r18243, %r18242, %r18242, 16;
	add.s32 	%r18244, %r18178, %r18243;
	xor.b32  	%r18245, %r18192, %r18244;
	shf.l.wrap.b32 	%r18246, %r18245, %r18245, 12;
	add.s32 	%r18247, %r18241, %r18246;
	xor.b32  	%r18248, %r18243, %r18247;
	shf.l.wrap.b32 	%r18249, %r18248, %r18248, 8;
	add.s32 	%r18250, %r18244, %r18249;
	xor.b32  	%r18251, %r18246, %r18250;
	shf.l.wrap.b32 	%r18252, %r18251, %r18251, 7;
	add.s32 	%r18253, %r18211, %r18204;
	xor.b32  	%r18254, %r18177, %r18253;
	shf.l.wrap.b32 	%r18255, %r18254, %r18254, 16;
	add.s32 	%r18256, %r18190, %r18255;
	xor.b32  	%r18257, %r18204, %r18256;
	shf.l.wrap.b32 	%r18258, %r18257, %r18257, 12;
	add.s32 	%r18259, %r18253, %r18258;
	xor.b32  	%r18260, %r18255, %r18259;
	shf.l.wrap.b32 	%r18261, %r18260, %r18260, 8;
	add.s32 	%r18262, %r18256, %r18261;
	xor.b32  	%r18263, %r18258, %r18262;
	shf.l.wrap.b32 	%r18264, %r18263, %r18263, 7;
	add.s32 	%r18265, %r18223, %r18240;
	xor.b32  	%r18266, %r18261, %r18265;
	shf.l.wrap.b32 	%r18267, %r18266, %r18266, 16;
	add.s32 	%r18268, %r18250, %r18267;
	xor.b32  	%r18269, %r18240, %r18268;
	shf.l.wrap.b32 	%r18270, %r18269, %r18269, 12;
	add.s32 	%r18271, %r18265, %r18270;
	xor.b32  	%r18272, %r18267, %r18271;
	shf.l.wrap.b32 	%r18273, %r18272, %r18272, 8;
	add.s32 	%r18274, %r18268, %r18273;
	xor.b32  	%r18275, %r18270, %r18274;
	shf.l.wrap.b32 	%r18276, %r18275, %r18275, 7;
	add.s32 	%r18277, %r18235, %r18252;
	xor.b32  	%r18278, %r18225, %r18277;
	shf.l.wrap.b32 	%r18279, %r18278, %r18278, 16;
	add.s32 	%r18280, %r18262, %r18279;
	xor.b32  	%r18281, %r18252, %r18280;
	shf.l.wrap.b32 	%r18282, %r18281, %r18281, 12;
	add.s32 	%r18283, %r18277, %r18282;
	xor.b32  	%r18284, %r18279, %r18283;
	shf.l.wrap.b32 	%r18285, %r18284, %r18284, 8;
	add.s32 	%r18286, %r18280, %r18285;
	xor.b32  	%r18287, %r18282, %r18286;
	shf.l.wrap.b32 	%r18288, %r18287, %r18287, 7;
	add.s32 	%r18289, %r18247, %r18264;
	xor.b32  	%r18290, %r18237, %r18289;
	shf.l.wrap.b32 	%r18291, %r18290, %r18290, 16;
	add.s32 	%r18292, %r18226, %r18291;
	xor.b32  	%r18293, %r18264, %r18292;
	shf.l.wrap.b32 	%r18294, %r18293, %r18293, 12;
	add.s32 	%r18295, %r18289, %r18294;
	xor.b32  	%r18296, %r18291, %r18295;
	shf.l.wrap.b32 	%r18297, %r18296, %r18296, 8;
	add.s32 	%r18298, %r18292, %r18297;
	xor.b32  	%r18299, %r18294, %r18298;
	shf.l.wrap.b32 	%r18300, %r18299, %r18299, 7;
	add.s32 	%r18301, %r18259, %r18228;
	xor.b32  	%r18302, %r18249, %r18301;
	shf.l.wrap.b32 	%r18303, %r18302, %r18302, 16;
	add.s32 	%r18304, %r18238, %r18303;
	xor.b32  	%r18305, %r18228, %r18304;
	shf.l.wrap.b32 	%r18306, %r18305, %r18305, 12;
	add.s32 	%r18307, %r18301, %r18306;
	xor.b32  	%r18308, %r18303, %r18307;
	shf.l.wrap.b32 	%r18309, %r18308, %r18308, 8;
	add.s32 	%r18310, %r18304, %r18309;
	xor.b32  	%r18311, %r18306, %r18310;
	shf.l.wrap.b32 	%r18312, %r18311, %r18311, 7;
	add.s32 	%r18313, %r18271, %r18312;
	xor.b32  	%r18314, %r18285, %r18313;
	shf.l.wrap.b32 	%r18315, %r18314, %r18314, 16;
	add.s32 	%r18316, %r18298, %r18315;
	xor.b32  	%r18317, %r18312, %r18316;
	shf.l.wrap.b32 	%r18318, %r18317, %r18317, 12;
	add.s32 	%r18319, %r18313, %r18318;
	xor.b32  	%r18320, %r18315, %r18319;
	shf.l.wrap.b32 	%r18321, %r18320, %r18320, 8;
	add.s32 	%r18322, %r18316, %r18321;
	xor.b32  	%r18323, %r18318, %r18322;
	shf.l.wrap.b32 	%r18324, %r18323, %r18323, 7;
	add.s32 	%r18325, %r18283, %r18276;
	xor.b32  	%r18326, %r18297, %r18325;
	shf.l.wrap.b32 	%r18327, %r18326, %r18326, 16;
	add.s32 	%r18328, %r18310, %r18327;
	xor.b32  	%r18329, %r18276, %r18328;
	shf.l.wrap.b32 	%r18330, %r18329, %r18329, 12;
	add.s32 	%r18331, %r18325, %r18330;
	xor.b32  	%r18332, %r18327, %r18331;
	shf.l.wrap.b32 	%r18333, %r18332, %r18332, 8;
	add.s32 	%r18334, %r18328, %r18333;
	xor.b32  	%r18335, %r18330, %r18334;
	shf.l.wrap.b32 	%r18336, %r18335, %r18335, 7;
	add.s32 	%r18337, %r18295, %r18288;
	xor.b32  	%r18338, %r18309, %r18337;
	shf.l.wrap.b32 	%r18339, %r18338, %r18338, 16;
	add.s32 	%r18340, %r18274, %r18339;
	xor.b32  	%r18341, %r18288, %r18340;
	shf.l.wrap.b32 	%r18342, %r18341, %r18341, 12;
	add.s32 	%r18343, %r18337, %r18342;
	xor.b32  	%r18344, %r18339, %r18343;
	shf.l.wrap.b32 	%r18345, %r18344, %r18344, 8;
	add.s32 	%r18346, %r18340, %r18345;
	xor.b32  	%r18347, %r18342, %r18346;
	shf.l.wrap.b32 	%r18348, %r18347, %r18347, 7;
	add.s32 	%r18349, %r18307, %r18300;
	xor.b32  	%r18350, %r18273, %r18349;
	shf.l.wrap.b32 	%r18351, %r18350, %r18350, 16;
	add.s32 	%r18352, %r18286, %r18351;
	xor.b32  	%r18353, %r18300, %r18352;
	shf.l.wrap.b32 	%r18354, %r18353, %r18353, 12;
	add.s32 	%r18355, %r18349, %r18354;
	xor.b32  	%r18356, %r18351, %r18355;
	shf.l.wrap.b32 	%r18357, %r18356, %r18356, 8;
	add.s32 	%r18358, %r18352, %r18357;
	xor.b32  	%r18359, %r18354, %r18358;
	shf.l.wrap.b32 	%r18360, %r18359, %r18359, 7;
	add.s32 	%r18361, %r18319, %r18336;
	xor.b32  	%r18362, %r18357, %r18361;
	shf.l.wrap.b32 	%r18363, %r18362, %r18362, 16;
	add.s32 	%r18364, %r18346, %r18363;
	xor.b32  	%r18365, %r18336, %r18364;
	shf.l.wrap.b32 	%r18366, %r18365, %r18365, 12;
	add.s32 	%r18367, %r18361, %r18366;
	xor.b32  	%r18368, %r18363, %r18367;
	shf.l.wrap.b32 	%r18369, %r18368, %r18368, 8;
	add.s32 	%r18370, %r18364, %r18369;
	xor.b32  	%r18371, %r18366, %r18370;
	shf.l.wrap.b32 	%r18372, %r18371, %r18371, 7;
	add.s32 	%r18373, %r18331, %r18348;
	xor.b32  	%r18374, %r18321, %r18373;
	shf.l.wrap.b32 	%r18375, %r18374, %r18374, 16;
	add.s32 	%r18376, %r18358, %r18375;
	xor.b32  	%r18377, %r18348, %r18376;
	shf.l.wrap.b32 	%r18378, %r18377, %r18377, 12;
	add.s32 	%r18379, %r18373, %r18378;
	xor.b32  	%r18380, %r18375, %r18379;
	shf.l.wrap.b32 	%r18381, %r18380, %r18380, 8;
	add.s32 	%r18382, %r18376, %r18381;
	xor.b32  	%r18383, %r18378, %r18382;
	shf.l.wrap.b32 	%r18384, %r18383, %r18383, 7;
	add.s32 	%r18385, %r18343, %r18360;
	xor.b32  	%r18386, %r18333, %r18385;
	shf.l.wrap.b32 	%r18387, %r18386, %r18386, 16;
	add.s32 	%r18388, %r18322, %r18387;
	xor.b32  	%r18389, %r18360, %r18388;
	shf.l.wrap.b32 	%r18390, %r18389, %r18389, 12;
	add.s32 	%r18391, %r18385, %r18390;
	xor.b32  	%r18392, %r18387, %r18391;
	shf.l.wrap.b32 	%r18393, %r18392, %r18392, 8;
	add.s32 	%r18394, %r18388, %r18393;
	xor.b32  	%r18395, %r18390, %r18394;
	shf.l.wrap.b32 	%r18396, %r18395, %r18395, 7;
	add.s32 	%r18397, %r18355, %r18324;
	xor.b32  	%r18398, %r18345, %r18397;
	shf.l.wrap.b32 	%r18399, %r18398, %r18398, 16;
	add.s32 	%r18400, %r18334, %r18399;
	xor.b32  	%r18401, %r18324, %r18400;
	shf.l.wrap.b32 	%r18402, %r18401, %r18401, 12;
	add.s32 	%r18403, %r18397, %r18402;
	xor.b32  	%r18404, %r18399, %r18403;
	shf.l.wrap.b32 	%r18405, %r18404, %r18404, 8;
	add.s32 	%r18406, %r18400, %r18405;
	xor.b32  	%r18407, %r18402, %r18406;
	shf.l.wrap.b32 	%r18408, %r18407, %r18407, 7;
	add.s32 	%r18409, %r18367, %r18408;
	xor.b32  	%r18410, %r18381, %r18409;
	shf.l.wrap.b32 	%r18411, %r18410, %r18410, 16;
	add.s32 	%r18412, %r18394, %r18411;
	xor.b32  	%r18413, %r18408, %r18412;
	shf.l.wrap.b32 	%r18414, %r18413, %r18413, 12;
	add.s32 	%r18415, %r18409, %r18414;
	xor.b32  	%r18416, %r18411, %r18415;
	shf.l.wrap.b32 	%r18417, %r18416, %r18416, 8;
	add.s32 	%r18418, %r18412, %r18417;
	xor.b32  	%r18419, %r18414, %r18418;
	shf.l.wrap.b32 	%r18420, %r18419, %r18419, 7;
	add.s32 	%r18421, %r18379, %r18372;
	xor.b32  	%r18422, %r18393, %r18421;
	shf.l.wrap.b32 	%r18423, %r18422, %r18422, 16;
	add.s32 	%r18424, %r18406, %r18423;
	xor.b32  	%r18425, %r18372, %r18424;
	shf.l.wrap.b32 	%r18426, %r18425, %r18425, 12;
	add.s32 	%r18427, %r18421, %r18426;
	xor.b32  	%r18428, %r18423, %r18427;
	shf.l.wrap.b32 	%r18429, %r18428, %r18428, 8;
	add.s32 	%r18430, %r18424, %r18429;
	xor.b32  	%r18431, %r18426, %r18430;
	shf.l.wrap.b32 	%r18432, %r18431, %r18431, 7;
	add.s32 	%r18433, %r18391, %r18384;
	xor.b32  	%r18434, %r18405, %r18433;
	shf.l.wrap.b32 	%r18435, %r18434, %r18434, 16;
	add.s32 	%r18436, %r18370, %r18435;
	xor.b32  	%r18437, %r18384, %r18436;
	shf.l.wrap.b32 	%r18438, %r18437, %r18437, 12;
	add.s32 	%r18439, %r18433, %r18438;
	xor.b32  	%r18440, %r18435, %r18439;
	shf.l.wrap.b32 	%r18441, %r18440, %r18440, 8;
	add.s32 	%r18442, %r18436, %r18441;
	xor.b32  	%r18443, %r18438, %r18442;
	shf.l.wrap.b32 	%r18444, %r18443, %r18443, 7;
	add.s32 	%r18445, %r18403, %r18396;
	xor.b32  	%r18446, %r18369, %r18445;
	shf.l.wrap.b32 	%r18447, %r18446, %r18446, 16;
	add.s32 	%r18448, %r18382, %r18447;
	xor.b32  	%r18449, %r18396, %r18448;
	shf.l.wrap.b32 	%r18450, %r18449, %r18449, 12;
	add.s32 	%r18451, %r18445, %r18450;
	xor.b32  	%r18452, %r18447, %r18451;
	shf.l.wrap.b32 	%r18453, %r18452, %r18452, 8;
	add.s32 	%r18454, %r18448, %r18453;
	xor.b32  	%r18455, %r18450, %r18454;
	shf.l.wrap.b32 	%r18456, %r18455, %r18455, 7;
	add.s32 	%r18457, %r18415, %r18432;
	xor.b32  	%r18458, %r18453, %r18457;
	shf.l.wrap.b32 	%r18459, %r18458, %r18458, 16;
	add.s32 	%r18460, %r18442, %r18459;
	xor.b32  	%r18461, %r18432, %r18460;
	shf.l.wrap.b32 	%r18462, %r18461, %r18461, 12;
	add.s32 	%r18463, %r18457, %r18462;
	xor.b32  	%r18464, %r18459, %r18463;
	shf.l.wrap.b32 	%r18465, %r18464, %r18464, 8;
	add.s32 	%r18466, %r18460, %r18465;
	xor.b32  	%r18467, %r18462, %r18466;
	shf.l.wrap.b32 	%r18468, %r18467, %r18467, 7;
	add.s32 	%r18469, %r18427, %r18444;
	xor.b32  	%r18470, %r18417, %r18469;
	shf.l.wrap.b32 	%r18471, %r18470, %r18470, 16;
	add.s32 	%r18472, %r18454, %r18471;
	xor.b32  	%r18473, %r18444, %r18472;
	shf.l.wrap.b32 	%r18474, %r18473, %r18473, 12;
	add.s32 	%r18475, %r18469, %r18474;
	xor.b32  	%r18476, %r18471, %r18475;
	shf.l.wrap.b32 	%r18477, %r18476, %r18476, 8;
	add.s32 	%r18478, %r18472, %r18477;
	xor.b32  	%r18479, %r18474, %r18478;
	shf.l.wrap.b32 	%r18480, %r18479, %r18479, 7;
	add.s32 	%r18481, %r18439, %r18456;
	xor.b32  	%r18482, %r18429, %r18481;
	shf.l.wrap.b32 	%r18483, %r18482, %r18482, 16;
	add.s32 	%r18484, %r18418, %r18483;
	xor.b32  	%r18485, %r18456, %r18484;
	shf.l.wrap.b32 	%r18486, %r18485, %r18485, 12;
	add.s32 	%r18487, %r18481, %r18486;
	xor.b32  	%r18488, %r18483, %r18487;
	shf.l.wrap.b32 	%r18489, %r18488, %r18488, 8;
	add.s32 	%r18490, %r18484, %r18489;
	xor.b32  	%r18491, %r18486, %r18490;
	shf.l.wrap.b32 	%r18492, %r18491, %r18491, 7;
	add.s32 	%r18493, %r18451, %r18420;
	xor.b32  	%r18494, %r18441, %r18493;
	shf.l.wrap.b32 	%r18495, %r18494, %r18494, 16;
	add.s32 	%r18496, %r18430, %r18495;
	xor.b32  	%r18497, %r18420, %r18496;
	shf.l.wrap.b32 	%r18498, %r18497, %r18497, 12;
	add.s32 	%r18499, %r18493, %r18498;
	xor.b32  	%r18500, %r18495, %r18499;
	shf.l.wrap.b32 	%r18501, %r18500, %r18500, 8;
	add.s32 	%r18502, %r18496, %r18501;
	xor.b32  	%r18503, %r18498, %r18502;
	shf.l.wrap.b32 	%r18504, %r18503, %r18503, 7;
	add.s32 	%r27635, %r18121, %r18463;
	add.s32 	%r27634, %r18133, %r18475;
	add.s32 	%r27633, %r18145, %r18487;
	add.s32 	%r27632, %r18157, %r18499;
	add.s32 	%r27636, %r27643, %r18504;
	add.s32 	%r27637, %r27642, %r18468;
	add.s32 	%r27638, %r27641, %r18480;
	add.s32 	%r27639, %r27640, %r18492;
	xor.b32  	%r18505, %r18122, 1;
	shf.l.wrap.b32 	%r18506, %r18122, %r18505, 16;
	add.s32 	%r18507, %r27643, %r18506;
	xor.b32  	%r18508, %r27643, %r18507;
	shf.l.wrap.b32 	%r18509, %r18508, %r18508, 12;
	add.s32 	%r18510, %r18122, %r18509;
	xor.b32  	%r18511, %r18506, %r18510;
	shf.l.wrap.b32 	%r18512, %r18511, %r18511, 8;
	add.s32 	%r18513, %r18507, %r18512;
	xor.b32  	%r18514, %r18509, %r18513;
	shf.l.wrap.b32 	%r18515, %r18514, %r18514, 7;
	add.s32 	%r18516, %r18510, %r18144;
	xor.b32  	%r18517, %r18165, %r18516;
	shf.l.wrap.b32 	%r18518, %r18517, %r18517, 16;
	add.s32 	%r18519, %r18154, %r18518;
	xor.b32  	%r18520, %r18144, %r18519;
	shf.l.wrap.b32 	%r18521, %r18520, %r18520, 12;
	add.s32 	%r18522, %r18516, %r18521;
	xor.b32  	%r18523, %r18518, %r18522;
	shf.l.wrap.b32 	%r18524, %r18523, %r18523, 8;
	add.s32 	%r18525, %r18519, %r18524;
	xor.b32  	%r18526, %r18521, %r18525;
	shf.l.wrap.b32 	%r18527, %r18526, %r18526, 7;
	xor.b32  	%r18528, %r18512, %r18181;
	shf.l.wrap.b32 	%r18529, %r18528, %r18528, 16;
	add.s32 	%r18530, %r18166, %r18529;
	xor.b32  	%r18531, %r18156, %r18530;
	shf.l.wrap.b32 	%r18532, %r18531, %r18531, 12;
	add.s32 	%r18533, %r18181, %r18532;
	xor.b32  	%r18534, %r18529, %r18533;
	shf.l.wrap.b32 	%r18535, %r18534, %r18534, 8;
	add.s32 	%r18536, %r18530, %r18535;
	xor.b32  	%r18537, %r18532, %r18536;
	shf.l.wrap.b32 	%r18538, %r18537, %r18537, 7;
	add.s32 	%r18539, %r18513, %r18195;
	xor.b32  	%r18540, %r18168, %r18539;
	shf.l.wrap.b32 	%r18541, %r18540, %r18540, 12;
	add.s32 	%r18542, %r18193, %r18541;
	xor.b32  	%r18543, %r18195, %r18542;
	shf.l.wrap.b32 	%r18544, %r18543, %r18543, 8;
	add.s32 	%r18545, %r18539, %r18544;
	xor.b32  	%r18546, %r18541, %r18545;
	shf.l.wrap.b32 	%r18547, %r18546, %r18546, 7;
	add.s32 	%r18548, %r18163, %r18515;
	xor.b32  	%r18549, %r18153, %r18548;
	shf.l.wrap.b32 	%r18550, %r18549, %r18549, 16;
	add.s32 	%r18551, %r18142, %r18550;
	xor.b32  	%r18552, %r18515, %r18551;
	shf.l.wrap.b32 	%r18553, %r18552, %r18552, 12;
	add.s32 	%r18554, %r18548, %r18553;
	xor.b32  	%r18555, %r18550, %r18554;
	shf.l.wrap.b32 	%r18556, %r18555, %r18555, 8;
	add.s32 	%r18557, %r18551, %r18556;
	xor.b32  	%r18558, %r18553, %r18557;
	shf.l.wrap.b32 	%r18559, %r18558, %r18558, 7;
	add.s32 	%r18560, %r18522, %r18559;
	xor.b32  	%r18561, %r18535, %r18560;
	shf.l.wrap.b32 	%r18562, %r18561, %r18561, 16;
	add.s32 	%r18563, %r18545, %r18562;
	xor.b32  	%r18564, %r18559, %r18563;
	shf.l.wrap.b32 	%r18565, %r18564, %r18564, 12;
	add.s32 	%r18566, %r18560, %r18565;
	xor.b32  	%r18567, %r18562, %r18566;
	shf.l.wrap.b32 	%r18568, %r18567, %r18567, 8;
	add.s32 	%r18569, %r18563, %r18568;
	xor.b32  	%r18570, %r18565, %r18569;
	shf.l.wrap.b32 	%r18571, %r18570, %r18570, 7;
	add.s32 	%r18572, %r18533, %r18527;
	xor.b32  	%r18573, %r18544, %r18572;
	shf.l.wrap.b32 	%r18574, %r18573, %r18573, 16;
	add.s32 	%r18575, %r18557, %r18574;
	xor.b32  	%r18576, %r18527, %r18575;
	shf.l.wrap.b32 	%r18577, %r18576, %r18576, 12;
	add.s32 	%r18578, %r18572, %r18577;
	xor.b32  	%r18579, %r18574, %r18578;
	shf.l.wrap.b32 	%r18580, %r18579, %r18579, 8;
	add.s32 	%r18581, %r18575, %r18580;
	xor.b32  	%r18582, %r18577, %r18581;
	shf.l.wrap.b32 	%r18583, %r18582, %r18582, 7;
	add.s32 	%r18584, %r18542, %r18538;
	xor.b32  	%r18585, %r18556, %r18584;
	shf.l.wrap.b32 	%r18586, %r18585, %r18585, 16;
	add.s32 	%r18587, %r18525, %r18586;
	xor.b32  	%r18588, %r18538, %r18587;
	shf.l.wrap.b32 	%r18589, %r18588, %r18588, 12;
	add.s32 	%r18590, %r18584, %r18589;
	xor.b32  	%r18591, %r18586, %r18590;
	shf.l.wrap.b32 	%r18592, %r18591, %r18591, 8;
	add.s32 	%r18593, %r18587, %r18592;
	xor.b32  	%r18594, %r18589, %r18593;
	shf.l.wrap.b32 	%r18595, %r18594, %r18594, 7;
	add.s32 	%r18596, %r18554, %r18547;
	xor.b32  	%r18597, %r18524, %r18596;
	shf.l.wrap.b32 	%r18598, %r18597, %r18597, 16;
	add.s32 	%r18599, %r18536, %r18598;
	xor.b32  	%r18600, %r18547, %r18599;
	shf.l.wrap.b32 	%r18601, %r18600, %r18600, 12;
	add.s32 	%r18602, %r18596, %r18601;
	xor.b32  	%r18603, %r18598, %r18602;
	shf.l.wrap.b32 	%r18604, %r18603, %r18603, 8;
	add.s32 	%r18605, %r18599, %r18604;
	xor.b32  	%r18606, %r18601, %r18605;
	shf.l.wrap.b32 	%r18607, %r18606, %r18606, 7;
	add.s32 	%r18608, %r18566, %r18583;
	xor.b32  	%r18609, %r18604, %r18608;
	shf.l.wrap.b32 	%r18610, %r18609, %r18609, 16;
	add.s32 	%r18611, %r18593, %r18610;
	xor.b32  	%r18612, %r18583, %r18611;
	shf.l.wrap.b32 	%r18613, %r18612, %r18612, 12;
	add.s32 	%r18614, %r18608, %r18613;
	xor.b32  	%r18615, %r18610, %r18614;
	shf.l.wrap.b32 	%r18616, %r18615, %r18615, 8;
	add.s32 	%r18617, %r18611, %r18616;
	xor.b32  	%r18618, %r18613, %r18617;
	shf.l.wrap.b32 	%r18619, %r18618, %r18618, 7;
	add.s32 	%r18620, %r18578, %r18595;
	xor.b32  	%r18621, %r18568, %r18620;
	shf.l.wrap.b32 	%r18622, %r18621, %r18621, 16;
	add.s32 	%r18623, %r18605, %r18622;
	xor.b32  	%r18624, %r18595, %r18623;
	shf.l.wrap.b32 	%r18625, %r18624, %r18624, 12;
	add.s32 	%r18626, %r18620, %r18625;
	xor.b32  	%r18627, %r18622, %r18626;
	shf.l.wrap.b32 	%r18628, %r18627, %r18627, 8;
	add.s32 	%r18629, %r18623, %r18628;
	xor.b32  	%r18630, %r18625, %r18629;
	shf.l.wrap.b32 	%r18631, %r18630, %r18630, 7;
	add.s32 	%r18632, %r18590, %r18607;
	xor.b32  	%r18633, %r18580, %r18632;
	shf.l.wrap.b32 	%r18634, %r18633, %r18633, 16;
	add.s32 	%r18635, %r18569, %r18634;
	xor.b32  	%r18636, %r18607, %r18635;
	shf.l.wrap.b32 	%r18637, %r18636, %r18636, 12;
	add.s32 	%r18638, %r18632, %r18637;
	xor.b32  	%r18639, %r18634, %r18638;
	shf.l.wrap.b32 	%r18640, %r18639, %r18639, 8;
	add.s32 	%r18641, %r18635, %r18640;
	xor.b32  	%r18642, %r18637, %r18641;
	shf.l.wrap.b32 	%r18643, %r18642, %r18642, 7;
	add.s32 	%r18644, %r18602, %r18571;
	xor.b32  	%r18645, %r18592, %r18644;
	shf.l.wrap.b32 	%r18646, %r18645, %r18645, 16;
	add.s32 	%r18647, %r18581, %r18646;
	xor.b32  	%r18648, %r18571, %r18647;
	shf.l.wrap.b32 	%r18649, %r18648, %r18648, 12;
	add.s32 	%r18650, %r18644, %r18649;
	xor.b32  	%r18651, %r18646, %r18650;
	shf.l.wrap.b32 	%r18652, %r18651, %r18651, 8;
	add.s32 	%r18653, %r18647, %r18652;
	xor.b32  	%r18654, %r18649, %r18653;
	shf.l.wrap.b32 	%r18655, %r18654, %r18654, 7;
	add.s32 	%r18656, %r18614, %r18655;
	xor.b32  	%r18657, %r18628, %r18656;
	shf.l.wrap.b32 	%r18658, %r18657, %r18657, 16;
	add.s32 	%r18659, %r18641, %r18658;
	xor.b32  	%r18660, %r18655, %r18659;
	shf.l.wrap.b32 	%r18661, %r18660, %r18660, 12;
	add.s32 	%r18662, %r18656, %r18661;
	xor.b32  	%r18663, %r18658, %r18662;
	shf.l.wrap.b32 	%r18664, %r18663, %r18663, 8;
	add.s32 	%r18665, %r18659, %r18664;
	xor.b32  	%r18666, %r18661, %r18665;
	shf.l.wrap.b32 	%r18667, %r18666, %r18666, 7;
	add.s32 	%r18668, %r18626, %r18619;
	xor.b32  	%r18669, %r18640, %r18668;
	shf.l.wrap.b32 	%r18670, %r18669, %r18669, 16;
	add.s32 	%r18671, %r18653, %r18670;
	xor.b32  	%r18672, %r18619, %r18671;
	shf.l.wrap.b32 	%r18673, %r18672, %r18672, 12;
	add.s32 	%r18674, %r18668, %r18673;
	xor.b32  	%r18675, %r18670, %r18674;
	shf.l.wrap.b32 	%r18676, %r18675, %r18675, 8;
	add.s32 	%r18677, %r18671, %r18676;
	xor.b32  	%r18678, %r18673, %r18677;
	shf.l.wrap.b32 	%r18679, %r18678, %r18678, 7;
	add.s32 	%r18680, %r18638, %r18631;
	xor.b32  	%r18681, %r18652, %r18680;
	shf.l.wrap.b32 	%r18682, %r18681, %r18681, 16;
	add.s32 	%r18683, %r18617, %r18682;
	xor.b32  	%r18684, %r18631, %r18683;
	shf.l.wrap.b32 	%r18685, %r18684, %r18684, 12;
	add.s32 	%r18686, %r18680, %r18685;
	xor.b32  	%r18687, %r18682, %r18686;
	shf.l.wrap.b32 	%r18688, %r18687, %r18687, 8;
	add.s32 	%r18689, %r18683, %r18688;
	xor.b32  	%r18690, %r18685, %r18689;
	shf.l.wrap.b32 	%r18691, %r18690, %r18690, 7;
	add.s32 	%r18692, %r18650, %r18643;
	xor.b32  	%r18693, %r18616, %r18692;
	shf.l.wrap.b32 	%r18694, %r18693, %r18693, 16;
	add.s32 	%r18695, %r18629, %r18694;
	xor.b32  	%r18696, %r18643, %r18695;
	shf.l.wrap.b32 	%r18697, %r18696, %r18696, 12;
	add.s32 	%r18698, %r18692, %r18697;
	xor.b32  	%r18699, %r18694, %r18698;
	shf.l.wrap.b32 	%r18700, %r18699, %r18699, 8;
	add.s32 	%r18701, %r18695, %r18700;
	xor.b32  	%r18702, %r18697, %r18701;
	shf.l.wrap.b32 	%r18703, %r18702, %r18702, 7;
	add.s32 	%r18704, %r18662, %r18679;
	xor.b32  	%r18705, %r18700, %r18704;
	shf.l.wrap.b32 	%r18706, %r18705, %r18705, 16;
	add.s32 	%r18707, %r18689, %r18706;
	xor.b32  	%r18708, %r18679, %r18707;
	shf.l.wrap.b32 	%r18709, %r18708, %r18708, 12;
	add.s32 	%r18710, %r18704, %r18709;
	xor.b32  	%r18711, %r18706, %r18710;
	shf.l.wrap.b32 	%r18712, %r18711, %r18711, 8;
	add.s32 	%r18713, %r18707, %r18712;
	xor.b32  	%r18714, %r18709, %r18713;
	shf.l.wrap.b32 	%r18715, %r18714, %r18714, 7;
	add.s32 	%r18716, %r18674, %r18691;
	xor.b32  	%r18717, %r18664, %r18716;
	shf.l.wrap.b32 	%r18718, %r18717, %r18717, 16;
	add.s32 	%r18719, %r18701, %r18718;
	xor.b32  	%r18720, %r18691, %r18719;
	shf.l.wrap.b32 	%r18721, %r18720, %r18720, 12;
	add.s32 	%r18722, %r18716, %r18721;
	xor.b32  	%r18723, %r18718, %r18722;
	shf.l.wrap.b32 	%r18724, %r18723, %r18723, 8;
	add.s32 	%r18725, %r18719, %r18724;
	xor.b32  	%r18726, %r18721, %r18725;
	shf.l.wrap.b32 	%r18727, %r18726, %r18726, 7;
	add.s32 	%r18728, %r18686, %r18703;
	xor.b32  	%r18729, %r18676, %r18728;
	shf.l.wrap.b32 	%r18730, %r18729, %r18729, 16;
	add.s32 	%r18731, %r18665, %r18730;
	xor.b32  	%r18732, %r18703, %r18731;
	shf.l.wrap.b32 	%r18733, %r18732, %r18732, 12;
	add.s32 	%r18734, %r18728, %r18733;
	xor.b32  	%r18735, %r18730, %r18734;
	shf.l.wrap.b32 	%r18736, %r18735, %r18735, 8;
	add.s32 	%r18737, %r18731, %r18736;
	xor.b32  	%r18738, %r18733, %r18737;
	shf.l.wrap.b32 	%r18739, %r18738, %r18738, 7;
	add.s32 	%r18740, %r18698, %r18667;
	xor.b32  	%r18741, %r18688, %r18740;
	shf.l.wrap.b32 	%r18742, %r18741, %r18741, 16;
	add.s32 	%r18743, %r18677, %r18742;
	xor.b32  	%r18744, %r18667, %r18743;
	shf.l.wrap.b32 	%r18745, %r18744, %r18744, 12;
	add.s32 	%r18746, %r18740, %r18745;
	xor.b32  	%r18747, %r18742, %r18746;
	shf.l.wrap.b32 	%r18748, %r18747, %r18747, 8;
	add.s32 	%r18749, %r18743, %r18748;
	xor.b32  	%r18750, %r18745, %r18749;
	shf.l.wrap.b32 	%r18751, %r18750, %r18750, 7;
	add.s32 	%r18752, %r18710, %r18751;
	xor.b32  	%r18753, %r18724, %r18752;
	shf.l.wrap.b32 	%r18754, %r18753, %r18753, 16;
	add.s32 	%r18755, %r18737, %r18754;
	xor.b32  	%r18756, %r18751, %r18755;
	shf.l.wrap.b32 	%r18757, %r18756, %r18756, 12;
	add.s32 	%r18758, %r18752, %r18757;
	xor.b32  	%r18759, %r18754, %r18758;
	shf.l.wrap.b32 	%r18760, %r18759, %r18759, 8;
	add.s32 	%r18761, %r18722, %r18715;
	xor.b32  	%r18762, %r18736, %r18761;
	shf.l.wrap.b32 	%r18763, %r18762, %r18762, 16;
	add.s32 	%r18764, %r18749, %r18763;
	xor.b32  	%r18765, %r18715, %r18764;
	shf.l.wrap.b32 	%r18766, %r18765, %r18765, 12;
	add.s32 	%r18767, %r18761, %r18766;
	xor.b32  	%r18768, %r18763, %r18767;
	shf.l.wrap.b32 	%r18769, %r18768, %r18768, 8;
	add.s32 	%r18770, %r18764, %r18769;
	xor.b32  	%r18771, %r18766, %r18770;
	shf.l.wrap.b32 	%r18772, %r18771, %r18771, 7;
	add.s32 	%r18773, %r18734, %r18727;
	xor.b32  	%r18774, %r18748, %r18773;
	shf.l.wrap.b32 	%r18775, %r18774, %r18774, 16;
	add.s32 	%r18776, %r18713, %r18775;
	xor.b32  	%r18777, %r18727, %r18776;
	shf.l.wrap.b32 	%r18778, %r18777, %r18777, 12;
	add.s32 	%r18779, %r18773, %r18778;
	xor.b32  	%r18780, %r18775, %r18779;
	shf.l.wrap.b32 	%r18781, %r18780, %r18780, 8;
	add.s32 	%r18782, %r18776, %r18781;
	xor.b32  	%r18783, %r18778, %r18782;
	shf.l.wrap.b32 	%r18784, %r18783, %r18783, 7;
	add.s32 	%r18785, %r18746, %r18739;
	xor.b32  	%r18786, %r18712, %r18785;
	shf.l.wrap.b32 	%r18787, %r18786, %r18786, 16;
	add.s32 	%r18788, %r18725, %r18787;
	xor.b32  	%r18789, %r18739, %r18788;
	shf.l.wrap.b32 	%r18790, %r18789, %r18789, 12;
	add.s32 	%r18791, %r18785, %r18790;
	xor.b32  	%r18792, %r18787, %r18791;
	shf.l.wrap.b32 	%r18793, %r18792, %r18792, 8;
	add.s32 	%r18794, %r18788, %r18793;
	add.s32 	%r18795, %r18758, %r18772;
	xor.b32  	%r18796, %r18793, %r18795;
	shf.l.wrap.b32 	%r18797, %r18796, %r18796, 16;
	add.s32 	%r18798, %r18782, %r18797;
	xor.b32  	%r18799, %r18772, %r18798;
	shr.u32 	%r18800, %r18799, 20;
	add.s32 	%r18801, %r18795, %r18800;
	add.s32 	%r18802, %r18767, %r18784;
	xor.b32  	%r18803, %r18760, %r18802;
	shf.l.wrap.b32 	%r18804, %r18803, %r18803, 16;
	add.s32 	%r18805, %r18794, %r18804;
	xor.b32  	%r18806, %r18784, %r18805;
	shr.u32 	%r18807, %r18806, 20;
	add.s32 	%r18808, %r18802, %r18807;
	add.s32 	%r18809, %r18121, %r18801;
	add.s32 	%r18810, %r18133, %r18808;
	not.b32 	%r18811, %r27631;
	add.s32 	%r18812, %r1775, %r18811;
	mov.u32 	%r18813, %ctaid.x;
	shl.b32 	%r18814, %r18813, 11;
	mov.u32 	%r18815, %tid.x;
	and.b32  	%r18816, %r18815, 31;
	or.b32  	%r18817, %r18814, %r18816;
	shl.b32 	%r18818, %r18815, 3;
	and.b32  	%r18819, %r18818, 7936;
	add.s32 	%r18820, %r27217, %r18819;
	add.s32 	%r18821, %r18817, %r18820;
	shr.u32 	%r18822, %r18821, %r18812;
	and.b32  	%r18823, %r18822, 1;
	setp.eq.b32 	%p201, %r18823, 1;
	selp.b32 	%r18824, %r18810, %r18809, %p201;
	cvt.u16.u32 	%rs315, %r18824;
	and.b16  	%rs432, %rs315, 1;
	and.b16  	%rs316, %rs430, 255;
	setp.ne.s16 	%p202, %rs316, 1;
	@%p202 bra 	$L__BB8_257;
	ld.param.u64 	%rd437, [fused_batch_pir_kernel_transposed_8_param_1];
	not.b32 	%r18825, %r27631;
	add.s32 	%r18826, %r1775, %r18825;
	mov.u32 	%r18827, %ctaid.x;
	shl.b32 	%r18828, %r18827, 11;
	mov.u32 	%r18829, %tid.x;
	and.b32  	%r18830, %r18829, 31;
	or.b32  	%r18831, %r18828, %r18830;
	shl.b32 	%r18832, %r18829, 3;
	and.b32  	%r18833, %r18832, 7936;
	add.s32 	%r18834, %r27217, %r18833;
	add.s32 	%r18835, %r18831, %r18834;
	shr.u32 	%r18836, %r18835, %r18826;
	and.b32  	%r18837, %r18836, 1;
	setp.eq.b32 	%p203, %r18837, 1;
	cvt.s64.s32 	%rd230, %r27631;
	cvta.to.global.u64 	%rd231, %rd437;
	mul.wide.s32 	%rd232, %r27631, 16;
	add.s64 	%rd233, %rd231, %rd232;
	ld.global.u32 	%r18838, [%rd233+8316];
	selp.b32 	%r18839, %r27636, %r27635, %p203;
	xor.b32  	%r18840, %r18839, %r18838;
	selp.b32 	%r18841, %r27637, %r27634, %p203;
	selp.b32 	%r27635, %r27635, %r18840, %p203;
	selp.b32 	%r27636, %r18840, %r27636, %p203;
	ld.global.u32 	%r18842, [%rd233+8320];
	xor.b32  	%r18843, %r18841, %r18842;
	selp.b32 	%r18844, %r27638, %r27633, %p203;
	selp.b32 	%r27634, %r27634, %r18843, %p203;
	selp.b32 	%r27637, %r18843, %r27637, %p203;
	ld.global.u32 	%r18845, [%rd233+8324];
	xor.b32  	%r18846, %r18844, %r18845;
	selp.b32 	%r18847, %r27639, %r27632, %p203;
	selp.b32 	%r27633, %r27633, %r18846, %p203;
	selp.b32 	%r27638, %r18846, %r27638, %p203;
	ld.global.u32 	%r18848, [%rd233+8328];
	xor.b32  	%r18849, %r18847, %r18848;
	selp.b64 	%rd234, 445, 420, %p203;
	selp.b32 	%r27632, %r27632, %r18849, %p203;
	selp.b32 	%r27639, %r18849, %r27639, %p203;
	add.s64 	%rd235, %rd234, %rd230;
	add.s64 	%rd236, %rd231, %rd235;
	ld.global.u8 	%rs317, [%rd236+8296];
	xor.b16  	%rs432, %rs317, %rs432;
$L__BB8_257:
	not.b32 	%r18850, %r27631;
	add.s32 	%r18851, %r1775, %r18850;
	mov.u32 	%r18852, %ctaid.x;
	shl.b32 	%r18853, %r18852, 11;
	mov.u32 	%r18854, %tid.x;
	and.b32  	%r18855, %r18854, 31;
	or.b32  	%r18856, %r18853, %r18855;
	shl.b32 	%r18857, %r18854, 3;
	and.b32  	%r18858, %r18857, 7936;
	add.s32 	%r18859, %r27217, %r18858;
	add.s32 	%r18860, %r18856, %r18859;
	shr.u32 	%r18861, %r18860, %r18851;
	and.b32  	%r18862, %r18861, 1;
	setp.eq.b32 	%p204, %r18862, 1;
	selp.b32 	%r27643, %r27636, %r27635, %p204;
	selp.b32 	%r27642, %r27637, %r27634, %p204;
	selp.b32 	%r27641, %r27638, %r27633, %p204;
	selp.b32 	%r27640, %r27639, %r27632, %p204;
	add.s32 	%r27631, %r27631, 1;
	setp.lt.u32 	%p205, %r27631, %r1775;
	mov.u16 	%rs430, %rs432;
	@%p205 bra 	$L__BB8_255;
$L__BB8_258:
	and.b16  	%rs318, %rs432, 255;
	setp.ne.s16 	%p206, %rs318, 1;
	@%p206 bra 	$L__BB8_260;
	ld.param.u64 	%rd438, [fused_batch_pir_kernel_transposed_8_param_1];
	cvta.to.global.u64 	%rd237, %rd438;
	ld.global.u32 	%r18863, [%rd237+8768];
	xor.b32  	%r27643, %r27643, %r18863;
$L__BB8_260:
	@%p206 bra 	$L__BB8_262;
	ld.param.u64 	%rd439, [fused_batch_pir_kernel_transposed_8_param_1];
	cvta.to.global.u64 	%rd238, %rd439;
	ld.global.u32 	%r18864, [%rd238+8772];
	xor.b32  	%r27642, %r27642, %r18864;
$L__BB8_262:
	@%p206 bra 	$L__BB8_264;
	ld.param.u64 	%rd440, [fused_batch_pir_kernel_transposed_8_param_1];
	cvta.to.global.u64 	%rd239, %rd440;
	ld.global.u32 	%r18865, [%rd239+8776];
	xor.b32  	%r27641, %r27641, %r18865;
$L__BB8_264:
	@%p206 bra 	$L__BB8_266;
	ld.param.u64 	%rd441, [fused_batch_pir_kernel_transposed_8_param_1];
	cvta.to.global.u64 	%rd240, %rd441;
	ld.global.u32 	%r18866, [%rd240+8780];
	xor.b32  	%r27640, %r27640, %r18866;
$L__BB8_266:
	ld.param.u32 	%r26420, [fused_batch_pir_kernel_transposed_8_param_4];
	mov.u32 	%r18868, %ctaid.x;
	shl.b32 	%r18869, %r18868, 11;
	mov.u32 	%r18870, %tid.x;
	and.b32  	%r18871, %r18870, 31;
	or.b32  	%r18872, %r18869, %r18871;
	shl.b32 	%r18873, %r18870, 3;
	and.b32  	%r18874, %r18873, 7936;
	add.s32 	%r18875, %r27217, %r18874;
	add.s32 	%r18876, %r18872, %r18875;
	setp.ge.s32 	%p210, %r18876, %r26420;
	mov.b32 	%r27664, 0;
	mov.u32 	%r27665, %r27664;
	mov.u32 	%r27666, %r27664;
	mov.u32 	%r27667, %r27664;
	@%p210 bra 	$L__BB8_280;
	ld.param.u64 	%rd442, [fused_batch_pir_kernel_transposed_8_param_1];
	cvta.to.global.u64 	%rd241, %rd442;
	ld.global.u8 	%rs322, [%rd241+8801];
	max.u16 	%rs323, %rs322, 11;
	cvt.u32.u16 	%r18877, %rs323;
	add.s32 	%r27655, %r18877, -11;
	ld.shared.v2.u32 	{%r27667, %r27666}, [s_mem+99048];
	ld.shared.v2.u32 	{%r27665, %r27664}, [s_mem+99056];
	ld.shared.u8 	%rs435, [s_mem+99064];
	cvt.u32.u16 	%r1830, %rs322;
	setp.ge.u32 	%p211, %r27655, %r1830;
	@%p211 bra 	$L__BB8_272;
	mov.u16 	%rs433, %rs435;
$L__BB8_269:
	ld.const.u32 	%r18878, [CHACHA_CONSTANTS];
	add.s32 	%r18879, %r18878, %r27667;
	shf.l.wrap.b32 	%r18880, %r18879, %r18879, 16;
	add.s32 	%r18881, %r27667, %r18880;
	xor.b32  	%r18882, %r27667, %r18881;
	shf.l.wrap.b32 	%r18883, %r18882, %r18882, 12;
	add.s32 	%r18884, %r18879, %r18883;
	xor.b32  	%r18885, %r18880, %r18884;
	shf.l.wrap.b32 	%r18886, %r18885, %r18885, 8;
	add.s32 	%r18887, %r18881, %r18886;
	xor.b32  	%r18888, %r18883, %r18887;
	shf.l.wrap.b32 	%r18889, %r18888, %r18888, 7;
	ld.const.u32 	%r18890, [CHACHA_CONSTANTS+4];
	add.s32 	%r18891, %r18890, %r27666;
	shf.l.wrap.b32 	%r18892, %r18891, %r18891, 16;
	add.s32 	%r18893, %r27666, %r18892;
	xor.b32  	%r18894, %r27666, %r18893;
	shf.l.wrap.b32 	%r18895, %r18894, %r18894, 12;
	add.s32 	%r18896, %r18891, %r18895;
	xor.b32  	%r18897, %r18892, %r18896;
	shf.l.wrap.b32 	%r18898, %r18897, %r18897, 8;
	add.s32 	%r18899, %r18893, %r18898;
	xor.b32  	%r18900, %r18895, %r18899;
	shf.l.wrap.b32 	%r18901, %r18900, %r18900, 7;
	ld.const.u32 	%r18902, [CHACHA_CONSTANTS+8];
	add.s32 	%r18903, %r18902, %r27665;
	shf.l.wrap.b32 	%r18904, %r18903, %r18903, 16;
	add.s32 	%r18905, %r27665, %r18904;
	xor.b32  	%r18906, %r27665, %r18905;
	shf.l.wrap.b32 	%r18907, %r18906, %r18906, 12;
	add.s32 	%r18908, %r18903, %r18907;
	xor.b32  	%r18909, %r18904, %r18908;
	shf.l.wrap.b32 	%r18910, %r18909, %r18909, 8;
	add.s32 	%r18911, %r18905, %r18910;
	xor.b32  	%r18912, %r18907, %r18911;
	shf.l.wrap.b32 	%r18913, %r18912, %r18912, 7;
	ld.const.u32 	%r18914, [CHACHA_CONSTANTS+12];
	add.s32 	%r18915, %r18914, %r27664;
	shf.l.wrap.b32 	%r18916, %r18915, %r18915, 16;
	add.s32 	%r18917, %r27664, %r18916;
	xor.b32  	%r18918, %r27664, %r18917;
	shf.l.wrap.b32 	%r18919, %r18918, %r18918, 12;
	add.s32 	%r18920, %r18915, %r18919;
	xor.b32  	%r18921, %r18916, %r18920;
	shf.l.wrap.b32 	%r18922, %r18921, %r18921, 8;
	add.s32 	%r18923, %r18917, %r18922;
	xor.b32  	%r18924, %r18919, %r18923;
	shf.l.wrap.b32 	%r18925, %r18924, %r18924, 7;
	add.s32 	%r18926, %r18884, %r18901;
	xor.b32  	%r18927, %r18922, %r18926;
	shf.l.wrap.b32 	%r18928, %r18927, %r18927, 16;
	add.s32 	%r18929, %r18911, %r18928;
	xor.b32  	%r18930, %r18901, %r18929;
	shf.l.wrap.b32 	%r18931, %r18930, %r18930, 12;
	add.s32 	%r18932, %r18926, %r18931;
	xor.b32  	%r18933, %r18928, %r18932;
	shf.l.wrap.b32 	%r18934, %r18933, %r18933, 8;
	add.s32 	%r18935, %r18929, %r18934;
	xor.b32  	%r18936, %r18931, %r18935;
	shf.l.wrap.b32 	%r18937, %r18936, %r18936, 7;
	add.s32 	%r18938, %r18896, %r18913;
	xor.b32  	%r18939, %r18886, %r18938;
	shf.l.wrap.b32 	%r18940, %r18939, %r18939, 16;
	add.s32 	%r18941, %r18923, %r18940;
	xor.b32  	%r18942, %r18913, %r18941;
	shf.l.wrap.b32 	%r18943, %r18942, %r18942, 12;
	add.s32 	%r18944, %r18938, %r18943;
	xor.b32  	%r18945, %r18940, %r18944;
	shf.l.wrap.b32 	%r18946, %r18945, %r18945, 8;
	add.s32 	%r18947, %r18941, %r18946;
	xor.b32  	%r18948, %r18943, %r18947;
	shf.l.wrap.b32 	%r18949, %r18948, %r18948, 7;
	add.s32 	%r18950, %r18908, %r18925;
	xor.b32  	%r18951, %r18898, %r18950;
	shf.l.wrap.b32 	%r18952, %r18951, %r18951, 16;
	add.s32 	%r18953, %r18887, %r18952;
	xor.b32  	%r18954, %r18925, %r18953;
	shf.l.wrap.b32 	%r18955, %r18954, %r18954, 12;
	add.s32 	%r18956, %r18950, %r18955;
	xor.b32  	%r18957, %r18952, %r18956;
	shf.l.wrap.b32 	%r18958, %r18957, %r18957, 8;
	add.s32 	%r18959, %r18953, %r18958;
	xor.b32  	%r18960, %r18955, %r18959;
	shf.l.wrap.b32 	%r18961, %r18960, %r18960, 7;
	add.s32 	%r18962, %r18920, %r18889;
	xor.b32  	%r18963, %r18910, %r18962;
	shf.l.wrap.b32 	%r18964, %r18963, %r18963, 16;
	add.s32 	%r18965, %r18899, %r18964;
	xor.b32  	%r18966, %r18889, %r18965;
	shf.l.wrap.b32 	%r18967, %r18966, %r18966, 12;
	add.s32 	%r18968, %r18962, %r18967;
	xor.b32  	%r18969, %r18964, %r18968;
	shf.l.wrap.b32 	%r18970, %r18969, %r18969, 8;
	add.s32 	%r18971, %r18965, %r18970;
	xor.b32  	%r18972, %r18967, %r18971;
	shf.l.wrap.b32 	%r18973, %r18972, %r18972, 7;
	add.s32 	%r18974, %r18932, %r18973;
	xor.b32  	%r18975, %r18946, %r18974;
	shf.l.wrap.b32 	%r18976, %r18975, %r18975, 16;
	add.s32 	%r18977, %r18959, %r18976;
	xor.b32  	%r18978, %r18973, %r18977;
	shf.l.wrap.b32 	%r18979, %r18978, %r18978, 12;
	add.s32 	%r18980, %r18974, %r18979;
	xor.b32  	%r18981, %r18976, %r18980;
	shf.l.wrap.b32 	%r18982, %r18981, %r18981, 8;
	add.s32 	%r18983, %r18977, %r18982;
	xor.b32  	%r18984, %r18979, %r18983;
	shf.l.wrap.b32 	%r18985, %r18984, %r18984, 7;
	add.s32 	%r18986, %r18944, %r18937;
	xor.b32  	%r18987, %r18958, %r18986;
	shf.l.wrap.b32 	%r18988, %r18987, %r18987, 16;
	add.s32 	%r18989, %r18971, %r18988;
	xor.b32  	%r18990, %r18937, %r18989;
	shf.l.wrap.b32 	%r18991, %r18990, %r18990, 12;
	add.s32 	%r18992, %r18986, %r18991;
	xor.b32  	%r18993, %r18988, %r18992;
	shf.l.wrap.b32 	%r18994, %r18993, %r18993, 8;
	add.s32 	%r18995, %r18989, %r18994;
	xor.b32  	%r18996, %r18991, %r18995;
	shf.l.wrap.b32 	%r18997, %r18996, %r18996, 7;
	add.s32 	%r18998, %r18956, %r18949;
	xor.b32  	%r18999, %r18970, %r18998;
	shf.l.wrap.b32 	%r19000, %r18999, %r18999, 16;
	add.s32 	%r19001, %r18935, %r19000;
	xor.b32  	%r19002, %r18949, %r19001;
	shf.l.wrap.b32 	%r19003, %r19002, %r19002, 12;
	add.s32 	%r19004, %r18998, %r19003;
	xor.b32  	%r19005, %r19000, %r19004;
	shf.l.wrap.b32 	%r19006, %r19005, %r19005, 8;
	add.s32 	%r19007, %r19001, %r19006;
	xor.b32  	%r19008, %r19003, %r19007;
	shf.l.wrap.b32 	%r19009, %r19008, %r19008, 7;
	add.s32 	%r19010, %r18968, %r18961;
	xor.b32  	%r19011, %r18934, %r19010;
	shf.l.wrap.b32 	%r19012, %r19011, %r19011, 16;
	add.s32 	%r19013, %r18947, %r19012;
	xor.b32  	%r19014, %r18961, %r19013;
	shf.l.wrap.b32 	%r19015, %r19014, %r19014, 12;
	add.s32 	%r19016, %r19010, %r19015;
	xor.b32  	%r19017, %r19012, %r19016;
	shf.l.wrap.b32 	%r19018, %r19017, %r19017, 8;
	add.s32 	%r19019, %r19013, %r19018;
	xor.b32  	%r19020, %r19015, %r19019;
	shf.l.wrap.b32 	%r19021, %r19020, %r19020, 7;
	add.s32 	%r19022, %r18980, %r18997;
	xor.b32  	%r19023, %r19018, %r19022;
	shf.l.wrap.b32 	%r19024, %r19023, %r19023, 16;
	add.s32 	%r19025, %r19007, %r19024;
	xor.b32  	%r19026, %r18997, %r19025;
	shf.l.wrap.b32 	%r19027, %r19026, %r19026, 12;
	add.s32 	%r19028, %r19022, %r19027;
	xor.b32  	%r19029, %r19024, %r19028;
	shf.l.wrap.b32 	%r19030, %r19029, %r19029, 8;
	add.s32 	%r19031, %r19025, %r19030;
	xor.b32  	%r19032, %r19027, %r19031;
	shf.l.wrap.b32 	%r19033, %r19032, %r19032, 7;
	add.s32 	%r19034, %r18992, %r19009;
	xor.b32  	%r19035, %r18982, %r19034;
	shf.l.wrap.b32 	%r19036, %r19035, %r19035, 16;
	add.s32 	%r19037, %r19019, %r19036;
	xor.b32  	%r19038, %r19009, %r19037;
	shf.l.wrap.b32 	%r19039, %r19038, %r19038, 12;
	add.s32 	%r19040, %r19034, %r19039;
	xor.b32  	%r19041, %r19036, %r19040;
	shf.l.wrap.b32 	%r19042, %r19041, %r19041, 8;
	add.s32 	%r19043, %r19037, %r19042;
	xor.b32  	%r19044, %r19039, %r19043;
	shf.l.wrap.b32 	%r19045, %r19044, %r19044, 7;
	add.s32 	%r19046, %r19004, %r19021;
	xor.b32  	%r19047, %r18994, %r19046;
	shf.l.wrap.b32 	%r19048, %r19047, %r19047, 16;
	add.s32 	%r19049, %r18983, %r19048;
	xor.b32  	%r19050, %r19021, %r19049;
	shf.l.wrap.b32 	%r19051, %r19050, %r19050, 12;
	add.s32 	%r19052, %r19046, %r19051;
	xor.b32  	%r19053, %r19048, %r19052;
	shf.l.wrap.b32 	%r19054, %r19053, %r19053, 8;
	add.s32 	%r19055, %r19049, %r19054;
	xor.b32  	%r19056, %r19051, %r19055;
	shf.l.wrap.b32 	%r19057, %r19056, %r19056, 7;
	add.s32 	%r19058, %r19016, %r18985;
	xor.b32  	%r19059, %r19006, %r19058;
	shf.l.wrap.b32 	%r19060, %r19059, %r19059, 16;
	add.s32 	%r19061, %r18995, %r19060;
	xor.b32  	%r19062, %r18985, %r19061;
	shf.l.wrap.b32 	%r19063, %r19062, %r19062, 12;
	add.s32 	%r19064, %r19058, %r19063;
	xor.b32  	%r19065, %r19060, %r19064;
	shf.l.wrap.b32 	%r19066, %r19065, %r19065, 8;
	add.s32 	%r19067, %r19061, %r19066;
	xor.b32  	%r19068, %r19063, %r19067;
	shf.l.wrap.b32 	%r19069, %r19068, %r19068, 7;
	add.s32 	%r19070, %r19028, %r19069;
	xor.b32  	%r19071, %r19042, %r19070;
	shf.l.wrap.b32 	%r19072, %r19071, %r19071, 16;
	add.s32 	%r19073, %r19055, %r19072;
	xor.b32  	%r19074, %r19069, %r19073;
	shf.l.wrap.b32 	%r19075, %r19074, %r19074, 12;
	add.s32 	%r19076, %r19070, %r19075;
	xor.b32  	%r19077, %r19072, %r19076;
	shf.l.wrap.b32 	%r19078, %r19077, %r19077, 8;
	add.s32 	%r19079, %r19073, %r19078;
	xor.b32  	%r19080, %r19075, %r19079;
	shf.l.wrap.b32 	%r19081, %r19080, %r19080, 7;
	add.s32 	%r19082, %r19040, %r19033;
	xor.b32  	%r19083, %r19054, %r19082;
	shf.l.wrap.b32 	%r19084, %r19083, %r19083, 16;
	add.s32 	%r19085, %r19067, %r19084;
	xor.b32  	%r19086, %r19033, %r19085;
	shf.l.wrap.b32 	%r19087, %r19086, %r19086, 12;
	add.s32 	%r19088, %r19082, %r19087;
	xor.b32  	%r19089, %r19084, %r19088;
	shf.l.wrap.b32 	%r19090, %r19089, %r19089, 8;
	add.s32 	%r19091, %r19085, %r19090;
	xor.b32  	%r19092, %r19087, %r19091;
	shf.l.wrap.b32 	%r19093, %r19092, %r19092, 7;
	add.s32 	%r19094, %r19052, %r19045;
	xor.b32  	%r19095, %r19066, %r19094;
	shf.l.wrap.b32 	%r19096, %r19095, %r19095, 16;
	add.s32 	%r19097, %r19031, %r19096;
	xor.b32  	%r19098, %r19045, %r19097;
	shf.l.wrap.b32 	%r19099, %r19098, %r19098, 12;
	add.s32 	%r19100, %r19094, %r19099;
	xor.b32  	%r19101, %r19096, %r19100;
	shf.l.wrap.b32 	%r19102, %r19101, %r19101, 8;
	add.s32 	%r19103, %r19097, %r19102;
	xor.b32  	%r19104, %r19099, %r19103;
	shf.l.wrap.b32 	%r19105, %r19104, %r19104, 7;
	add.s32 	%r19106, %r19064, %r19057;
	xor.b32  	%r19107, %r19030, %r19106;
	shf.l.wrap.b32 	%r19108, %r19107, %r19107, 16;
	add.s32 	%r19109, %r19043, %r19108;
	xor.b32  	%r19110, %r19057, %r19109;
	shf.l.wrap.b32 	%r19111, %r19110, %r19110, 12;
	add.s32 	%r19112, %r19106, %r19111;
	xor.b32  	%r19113, %r19108, %r19112;
	shf.l.wrap.b32 	%r19114, %r19113, %r19113, 8;
	add.s32 	%r19115, %r19109, %r19114;
	xor.b32  	%r19116, %r19111, %r19115;
	shf.l.wrap.b32 	%r19117, %r19116, %r19116, 7;
	add.s32 	%r19118, %r19076, %r19093;
	xor.b32  	%r19119, %r19114, %r19118;
	shf.l.wrap.b32 	%r19120, %r19119, %r19119, 16;
	add.s32 	%r19121, %r19103, %r19120;
	xor.b32  	%r19122, %r19093, %r19121;
	shf.l.wrap.b32 	%r19123, %r19122, %r19122, 12;
	add.s32 	%r19124, %r19118, %r19123;
	xor.b32  	%r19125, %r19120, %r19124;
	shf.l.wrap.b32 	%r19126, %r19125, %r19125, 8;
	add.s32 	%r19127, %r19121, %r19126;
	xor.b32  	%r19128, %r19123, %r19127;
	shf.l.wrap.b32 	%r19129, %r19128, %r19128, 7;
	add.s32 	%r19130, %r19088, %r19105;
	xor.b32  	%r19131, %r19078, %r19130;
	shf.l.wrap.b32 	%r19132, %r19131, %r19131, 16;
	add.s32 	%r19133, %r19115, %r19132;
	xor.b32  	%r19134, %r19105, %r19133;
	shf.l.wrap.b32 	%r19135, %r19134, %r19134, 12;
	add.s32 	%r19136, %r19130, %r19135;
	xor.b32  	%r19137, %r19132, %r19136;
	shf.l.wrap.b32 	%r19138, %r19137, %r19137, 8;
	add.s32 	%r19139, %r19133, %r19138;
	xor.b32  	%r19140, %r19135, %r19139;
	shf.l.wrap.b32 	%r19141, %r19140, %r19140, 7;
	add.s32 	%r19142, %r19100, %r19117;
	xor.b32  	%r19143, %r19090, %r19142;
	shf.l.wrap.b32 	%r19144, %r19143, %r19143, 16;
	add.s32 	%r19145, %r19079, %r19144;
	xor.b32  	%r19146, %r19117, %r19145;
	shf.l.wrap.b32 	%r19147, %r19146, %r19146, 12;
	add.s32 	%r19148, %r19142, %r19147;
	xor.b32  	%r19149, %r19144, %r19148;
	shf.l.wrap.b32 	%r19150, %r19149, %r19149, 8;
	add.s32 	%r19151, %r19145, %r19150;
	xor.b32  	%r19152, %r19147, %r19151;
	shf.l.wrap.b32 	%r19153, %r19152, %r19152, 7;
	add.s32 	%r19154, %r19112, %r19081;
	xor.b32  	%r19155, %r19102, %r19154;
	shf.l.wrap.b32 	%r19156, %r19155, %r19155, 16;
	add.s32 	%r19157, %r19091, %r19156;
	xor.b32  	%r19158, %r19081, %r19157;
	shf.l.wrap.b32 	%r19159, %r19158, %r19158, 12;
	add.s32 	%r19160, %r19154, %r19159;
	xor.b32  	%r19161, %r19156, %r19160;
	shf.l.wrap.b32 	%r19162, %r19161, %r19161, 8;
	add.s32 	%r19163, %r19157, %r19162;
	xor.b32  	%r19164, %r19159, %r19163;
	shf.l.wrap.b32 	%r19165, %r19164, %r19164, 7;
	add.s32 	%r19166, %r19124, %r19165;
	xor.b32  	%r19167, %r19138, %r19166;
	shf.l.wrap.b32 	%r19168, %r19167, %r19167, 16;
	add.s32 	%r19169, %r19151, %r19168;
	xor.b32  	%r19170, %r19165, %r19169;
	shf.l.wrap.b32 	%r19171, %r19170, %r19170, 12;
	add.s32 	%r19172, %r19166, %r19171;
	xor.b32  	%r19173, %r19168, %r19172;
	shf.l.wrap.b32 	%r19174, %r19173, %r19173, 8;
	add.s32 	%r19175, %r19169, %r19174;
	xor.b32  	%r19176, %r19171, %r19175;
	shf.l.wrap.b32 	%r19177, %r19176, %r19176, 7;
	add.s32 	%r19178, %r19136, %r19129;
	xor.b32  	%r19179, %r19150, %r19178;
	shf.l.wrap.b32 	%r19180, %r19179, %r19179, 16;
	add.s32 	%r19181, %r19163, %r19180;
	xor.b32  	%r19182, %r19129, %r19181;
	shf.l.wrap.b32 	%r19183, %r19182, %r19182, 12;
	add.s32 	%r19184, %r19178, %r19183;
	xor.b32  	%r19185, %r19180, %r19184;
	shf.l.wrap.b32 	%r19186, %r19185, %r19185, 8;
	add.s32 	%r19187, %r19181, %r19186;
	xor.b32  	%r19188, %r19183, %r19187;
	shf.l.wrap.b32 	%r19189, %r19188, %r19188, 7;
	add.s32 	%r19190, %r19148, %r19141;
	xor.b32  	%r19191, %r19162, %r19190;
	shf.l.wrap.b32 	%r19192, %r19191, %r19191, 16;
	add.s32 	%r19193, %r19127, %r19192;
	xor.b32  	%r19194, %r19141, %r19193;
	shf.l.wrap.b32 	%r19195, %r19194, %r19194, 12;
	add.s32 	%r19196, %r19190, %r19195;
	xor.b32  	%r19197, %r19192, %r19196;
	shf.l.wrap.b32 	%r19198, %r19197, %r19197, 8;
	add.s32 	%r19199, %r19193, %r19198;
	xor.b32  	%r19200, %r19195, %r19199;
	shf.l.wrap.b32 	%r19201, %r19200, %r19200, 7;
	add.s32 	%r19202, %r19160, %r19153;
	xor.b32  	%r19203, %r19126, %r19202;
	shf.l.wrap.b32 	%r19204, %r19203, %r19203, 16;
	add.s32 	%r19205, %r19139, %r19204;
	xor.b32  	%r19206, %r19153, %r19205;
	shf.l.wrap.b32 	%r19207, %r19206, %r19206, 12;
	add.s32 	%r19208, %r19202, %r19207;
	xor.b32  	%r19209, %r19204, %r19208;
	shf.l.wrap.b32 	%r19210, %r19209, %r19209, 8;
	add.s32 	%r19211, %r19205, %r19210;
	xor.b32  	%r19212, %r19207, %r19211;
	shf.l.wrap.b32 	%r19213, %r19212, %r19212, 7;
	add.s32 	%r19214, %r19172, %r19189;
	xor.b32  	%r19215, %r19210, %r19214;
	shf.l.wrap.b32 	%r19216, %r19215, %r19215, 16;
	add.s32 	%r19217, %r19199, %r19216;
	xor.b32  	%r19218, %r19189, %r19217;
	shf.l.wrap.b32 	%r19219, %r19218, %r19218, 12;
	add.s32 	%r19220, %r19214, %r19219;
	xor.b32  	%r19221, %r19216, %r19220;
	shf.l.wrap.b32 	%r19222, %r19221, %r19221, 8;
	add.s32 	%r19223, %r19217, %r19222;
	xor.b32  	%r19224, %r19219, %r19223;
	shf.l.wrap.b32 	%r19225, %r19224, %r19224, 7;
	add.s32 	%r19226, %r19184, %r19201;
	xor.b32  	%r19227, %r19174, %r19226;
	shf.l.wrap.b32 	%r19228, %r19227, %r19227, 16;
	add.s32 	%r19229, %r19211, %r19228;
	xor.b32  	%r19230, %r19201, %r19229;
	shf.l.wrap.b32 	%r19231, %r19230, %r19230, 12;
	add.s32 	%r19232, %r19226, %r19231;
	xor.b32  	%r19233, %r19228, %r19232;
	shf.l.wrap.b32 	%r19234, %r19233, %r19233, 8;
	add.s32 	%r19235, %r19229, %r19234;
	xor.b32  	%r19236, %r19231, %r19235;
	shf.l.wrap.b32 	%r19237, %r19236, %r19236, 7;
	add.s32 	%r19238, %r19196, %r19213;
	xor.b32  	%r19239, %r19186, %r19238;
	shf.l.wrap.b32 	%r19240, %r19239, %r19239, 16;
	add.s32 	%r19241, %r19175, %r19240;
	xor.b32  	%r19242, %r19213, %r19241;
	shf.l.wrap.b32 	%r19243, %r19242, %r19242, 12;
	add.s32 	%r19244, %r19238, %r19243;
	xor.b32  	%r19245, %r19240, %r19244;
	shf.l.wrap.b32 	%r19246, %r19245, %r19245, 8;
	add.s32 	%r19247, %r19241, %r19246;
	xor.b32  	%r19248, %r19243, %r19247;
	shf.l.wrap.b32 	%r19249, %r19248, %r19248, 7;
	add.s32 	%r19250, %r19208, %r19177;
	xor.b32  	%r19251, %r19198, %r19250;
	shf.l.wrap.b32 	%r19252, %r19251, %r19251, 16;
	add.s32 	%r19253, %r19187, %r19252;
	xor.b32  	%r19254, %r19177, %r19253;
	shf.l.wrap.b32 	%r19255, %r19254, %r19254, 12;
	add.s32 	%r19256, %r19250, %r19255;
	xor.b32  	%r19257, %r19252, %r19256;
	shf.l.wrap.b32 	%r19258, %r19257, %r19257, 8;
	add.s32 	%r19259, %r19253, %r19258;
	xor.b32  	%r19260, %r19255, %r19259;
	shf.l.wrap.b32 	%r19261, %r19260, %r19260, 7;
	add.s32 	%r27659, %r18878, %r19220;
	add.s32 	%r27658, %r18890, %r19232;
	add.s32 	%r27657, %r18902, %r19244;
	add.s32 	%r27656, %r18914, %r19256;
	add.s32 	%r27660, %r27667, %r19261;
	add.s32 	%r27661, %r27666, %r19225;
	add.s32 	%r27662, %r27665, %r19237;
	add.s32 	%r27663, %r27664, %r19249;
	xor.b32  	%r19262, %r18879, 1;
	shf.l.wrap.b32 	%r19263, %r18879, %r19262, 16;
	add.s32 	%r19264, %r27667, %r19263;
	xor.b32  	%r19265, %r27667, %r19264;
	shf.l.wrap.b32 	%r19266, %r19265, %r19265, 12;
	add.s32 	%r19267, %r18879, %r19266;
	xor.b32  	%r19268, %r19263, %r19267;
	shf.l.wrap.b32 	%r19269, %r19268, %r19268, 8;
	add.s32 	%r19270, %r19264, %r19269;
	xor.b32  	%r19271, %r19266, %r19270;
	shf.l.wrap.b32 	%r19272, %r19271, %r19271, 7;
	add.s32 	%r19273, %r19267, %r18901;
	xor.b32  	%r19274, %r18922, %r19273;
	shf.l.wrap.b32 	%r19275, %r19274, %r19274, 16;
	add.s32 	%r19276, %r18911, %r19275;
	xor.b32  	%r19277, %r18901, %r19276;
	shf.l.wrap.b32 	%r19278, %r19277, %r19277, 12;
	add.s32 	%r19279, %r19273, %r19278;
	xor.b32  	%r19280, %r19275, %r19279;
	shf.l.wrap.b32 	%r19281, %r19280, %r19280, 8;
	add.s32 	%r19282, %r19276, %r19281;
	xor.b32  	%r19283, %r19278, %r19282;
	shf.l.wrap.b32 	%r19284, %r19283, %r19283, 7;
	xor.b32  	%r19285, %r19269, %r18938;
	shf.l.wrap.b32 	%r19286, %r19285, %r19285, 16;
	add.s32 	%r19287, %r18923, %r19286;
	xor.b32  	%r19288, %r18913, %r19287;
	shf.l.wrap.b32 	%r19289, %r19288, %r19288, 12;
	add.s32 	%r19290, %r18938, %r19289;
	xor.b32  	%r19291, %r19286, %r19290;
	shf.l.wrap.b32 	%r19292, %r19291, %r19291, 8;
	add.s32 	%r19293, %r19287, %r19292;
	xor.b32  	%r19294, %r19289, %r19293;
	shf.l.wrap.b32 	%r19295, %r19294, %r19294, 7;
	add.s32 	%r19296, %r19270, %r18952;
	xor.b32  	%r19297, %r18925, %r19296;
	shf.l.wrap.b32 	%r19298, %r19297, %r19297, 12;
	add.s32 	%r19299, %r18950, %r19298;
	xor.b32  	%r19300, %r18952, %r19299;
	shf.l.wrap.b32 	%r19301, %r19300, %r19300, 8;
	add.s32 	%r19302, %r19296, %r19301;
	xor.b32  	%r19303, %r19298, %r19302;
	shf.l.wrap.b32 	%r19304, %r19303, %r19303, 7;
	add.s32 	%r19305, %r18920, %r19272;
	xor.b32  	%r19306, %r18910, %r19305;
	shf.l.wrap.b32 	%r19307, %r19306, %r19306, 16;
	add.s32 	%r19308, %r18899, %r19307;
	xor.b32  	%r19309, %r19272, %r19308;
	shf.l.wrap.b32 	%r19310, %r19309, %r19309, 12;
	add.s32 	%r19311, %r19305, %r19310;
	xor.b32  	%r19312, %r19307, %r19311;
	shf.l.wrap.b32 	%r19313, %r19312, %r19312, 8;
	add.s32 	%r19314, %r19308, %r19313;
	xor.b32  	%r19315, %r19310, %r19314;
	shf.l.wrap.b32 	%r19316, %r19315, %r19315, 7;
	add.s32 	%r19317, %r19279, %r19316;
	xor.b32  	%r19318, %r19292, %r19317;
	shf.l.wrap.b32 	%r19319, %r19318, %r19318, 16;
	add.s32 	%r19320, %r19302, %r19319;
	xor.b32  	%r19321, %r19316, %r19320;
	shf.l.wrap.b32 	%r19322, %r19321, %r19321, 12;
	add.s32 	%r19323, %r19317, %r19322;
	xor.b32  	%r19324, %r19319, %r19323;
	shf.l.wrap.b32 	%r19325, %r19324, %r19324, 8;
	add.s32 	%r19326, %r19320, %r19325;
	xor.b32  	%r19327, %r19322, %r19326;
	shf.l.wrap.b32 	%r19328, %r19327, %r19327, 7;
	add.s32 	%r19329, %r19290, %r19284;
	xor.b32  	%r19330, %r19301, %r19329;
	shf.l.wrap.b32 	%r19331, %r19330, %r19330, 16;
	add.s32 	%r19332, %r19314, %r19331;
	xor.b32  	%r19333, %r19284, %r19332;
	shf.l.wrap.b32 	%r19334, %r19333, %r19333, 12;
	add.s32 	%r19335, %r19329, %r19334;
	xor.b32  	%r19336, %r19331, %r19335;
	shf.l.wrap.b32 	%r19337, %r19336, %r19336, 8;
	add.s32 	%r19338, %r19332, %r19337;
	xor.b32  	%r19339, %r19334, %r19338;
	shf.l.wrap.b32 	%r19340, %r19339, %r19339, 7;
	add.s32 	%r19341, %r19299, %r19295;
	xor.b32  	%r19342, %r19313, %r19341;
	shf.l.wrap.b32 	%r19343, %r19342, %r19342, 16;
	add.s32 	%r19344, %r19282, %r19343;
	xor.b32  	%r19345, %r19295, %r19344;
	shf.l.wrap.b32 	%r19346, %r19345, %r19345, 12;
	add.s32 	%r19347, %r19341, %r19346;
	xor.b32  	%r19348, %r19343, %r19347;
	shf.l.wrap.b32 	%r19349, %r19348, %r19348, 8;
	add.s32 	%r19350, %r19344, %r19349;
	xor.b32  	%r19351, %r19346, %r19350;
	shf.l.wrap.b32 	%r19352, %r19351, %r19351, 7;
	add.s32 	%r19353, %r19311, %r19304;
	xor.b32  	%r19354, %r19281, %r19353;
	shf.l.wrap.b32 	%r19355, %r19354, %r19354, 16;
	add.s32 	%r19356, %r19293, %r19355;
	xor.b32  	%r19357, %r19304, %r19356;
	shf.l.wrap.b32 	%r19358, %r19357, %r19357, 12;
	add.s32 	%r19359, %r19353, %r19358;
	xor.b32  	%r19360, %r19355, %r19359;
	shf.l.wrap.b32 	%r19361, %r19360, %r19360, 8;
	add.s32 	%r19362, %r19356, %r19361;
	xor.b32  	%r19363, %r19358, %r19362;
	shf.l.wrap.b32 	%r19364, %r19363, %r19363, 7;
	add.s32 	%r19365, %r19323, %r19340;
	xor.b32  	%r19366, %r19361, %r19365;
	shf.l.wrap.b32 	%r19367, %r19366, %r19366, 16;
	add.s32 	%r19368, %r19350, %r19367;
	xor.b32  	%r19369, %r19340, %r19368;
	shf.l.wrap.b32 	%r19370, %r19369, %r19369, 12;
	add.s32 	%r19371, %r19365, %r19370;
	xor.b32  	%r19372, %r19367, %r19371;
	shf.l.wrap.b32 	%r19373, %r19372, %r19372, 8;
	add.s32 	%r19374, %r19368, %r19373;
	xor.b32  	%r19375, %r19370, %r19374;
	shf.l.wrap.b32 	%r19376, %r19375, %r19375, 7;
	add.s32 	%r19377, %r19335, %r19352;
	xor.b32  	%r19378, %r19325, %r19377;
	shf.l.wrap.b32 	%r19379, %r19378, %r19378, 16;
	add.s32 	%r19380, %r19362, %r19379;
	xor.b32  	%r19381, %r19352, %r19380;
	shf.l.wrap.b32 	%r19382, %r19381, %r19381, 12;
	add.s32 	%r19383, %r19377, %r19382;
	xor.b32  	%r19384, %r19379, %r19383;
	shf.l.wrap.b32 	%r19385, %r19384, %r19384, 8;
	add.s32 	%r19386, %r19380, %r19385;
	xor.b32  	%r19387, %r19382, %r19386;
	shf.l.wrap.b32 	%r19388, %r19387, %r19387, 7;
	add.s32 	%r19389, %r19347, %r19364;
	xor.b32  	%r19390, %r19337, %r19389;
	shf.l.wrap.b32 	%r19391, %r19390, %r19390, 16;
	add.s32 	%r19392, %r19326, %r19391;
	xor.b32  	%r19393, %r19364, %r19392;
	shf.l.wrap.b32 	%r19394, %r19393, %r19393, 12;
	add.s32 	%r19395, %r19389, %r19394;
	xor.b32  	%r19396, %r19391, %r19395;
	shf.l.wrap.b32 	%r19397, %r19396, %r19396, 8;
	add.s32 	%r19398, %r19392, %r19397;
	xor.b32  	%r19399, %r19394, %r19398;
	shf.l.wrap.b32 	%r19400, %r19399, %r19399, 7;
	add.s32 	%r19401, %r19359, %r19328;
	xor.b32  	%r19402, %r19349, %r19401;
	shf.l.wrap.b32 	%r19403, %r19402, %r19402, 16;
	add.s32 	%r19404, %r19338, %r19403;
	xor.b32  	%r19405, %r19328, %r19404;
	shf.l.wrap.b32 	%r19406, %r19405, %r19405, 12;
	add.s32 	%r19407, %r19401, %r19406;
	xor.b32  	%r19408, %r19403, %r19407;
	shf.l.wrap.b32 	%r19409, %r19408, %r19408, 8;
	add.s32 	%r19410, %r19404, %r19409;
	xor.b32  	%r19411, %r19406, %r19410;
	shf.l.wrap.b32 	%r19412, %r19411, %r19411, 7;
	add.s32 	%r19413, %r19371, %r19412;
	xor.b32  	%r19414, %r19385, %r19413;
	shf.l.wrap.b32 	%r19415, %r19414, %r19414, 16;
	add.s32 	%r19416, %r19398, %r19415;
	xor.b32  	%r19417, %r19412, %r19416;
	shf.l.wrap.b32 	%r19418, %r19417, %r19417, 12;
	add.s32 	%r19419, %r19413, %r19418;
	xor.b32  	%r19420, %r19415, %r19419;
	shf.l.wrap.b32 	%r19421, %r19420, %r19420, 8;
	add.s32 	%r19422, %r19416, %r19421;
	xor.b32  	%r19423, %r19418, %r19422;
	shf.l.wrap.b32 	%r19424, %r19423, %r19423, 7;
	add.s32 	%r19425, %r19383, %r19376;
	xor.b32  	%r19426, %r19397, %r19425;
	shf.l.wrap.b32 	%r19427, %r19426, %r19426, 16;
	add.s32 	%r19428, %r19410, %r19427;
	xor.b32  	%r19429, %r19376, %r19428;
	shf.l.wrap.b32 	%r19430, %r19429, %r19429, 12;
	add.s32 	%r19431, %r19425, %r19430;
	xor.b32  	%r19432, %r19427, %r19431;
	shf.l.wrap.b32 	%r19433, %r19432, %r19432, 8;
	add.s32 	%r19434, %r19428, %r19433;
	xor.b32  	%r19435, %r19430, %r19434;
	shf.l.wrap.b32 	%r19436, %r19435, %r19435, 7;
	add.s32 	%r19437, %r19395, %r19388;
	xor.b32  	%r19438, %r19409, %r19437;
	shf.l.wrap.b32 	%r19439, %r19438, %r19438, 16;
	add.s32 	%r19440, %r19374, %r19439;
	xor.b32  	%r19441, %r19388, %r19440;
	shf.l.wrap.b32 	%r19442, %r19441, %r19441, 12;
	add.s32 	%r19443, %r19437, %r19442;
	xor.b32  	%r19444, %r19439, %r19443;
	shf.l.wrap.b32 	%r19445, %r19444, %r19444, 8;
	add.s32 	%r19446, %r19440, %r19445;
	xor.b32  	%r19447, %r19442, %r19446;
	shf.l.wrap.b32 	%r19448, %r19447, %r19447, 7;
	add.s32 	%r19449, %r19407, %r19400;
	xor.b32  	%r19450, %r19373, %r19449;
	shf.l.wrap.b32 	%r19451, %r19450, %r19450, 16;
	add.s32 	%r19452, %r19386, %r19451;
	xor.b32  	%r19453, %r19400, %r19452;
	shf.l.wrap.b32 	%r19454, %r19453, %r19453, 12;
	add.s32 	%r19455, %r19449, %r19454;
	xor.b32  	%r19456, %r19451, %r19455;
	shf.l.wrap.b32 	%r19457, %r19456, %r19456, 8;
	add.s32 	%r19458, %r19452, %r19457;
	xor.b32  	%r19459, %r19454, %r19458;
	shf.l.wrap.b32 	%r19460, %r19459, %r19459, 7;
	add.s32 	%r19461, %r19419, %r19436;
	xor.b32  	%r19462, %r19457, %r19461;
	shf.l.wrap.b32 	%r19463, %r19462, %r19462, 16;
	add.s32 	%r19464, %r19446, %r19463;
	xor.b32  	%r19465, %r19436, %r19464;
	shf.l.wrap.b32 	%r19466, %r19465, %r19465, 12;
	add.s32 	%r19467, %r19461, %r19466;
	xor.b32  	%r19468, %r19463, %r19467;
	shf.l.wrap.b32 	%r19469, %r19468, %r19468, 8;
	add.s32 	%r19470, %r19464, %r19469;
	xor.b32  	%r19471, %r19466, %r19470;
	shf.l.wrap.b32 	%r19472, %r19471, %r19471, 7;
	add.s32 	%r19473, %r19431, %r19448;
	xor.b32  	%r19474, %r19421, %r19473;
	shf.l.wrap.b32 	%r19475, %r19474, %r19474, 16;
	add.s32 	%r19476, %r19458, %r19475;
	xor.b32  	%r19477, %r19448, %r19476;
	shf.l.wrap.b32 	%r19478, %r19477, %r19477, 12;
	add.s32 	%r19479, %r19473, %r19478;
	xor.b32  	%r19480, %r19475, %r19479;
	shf.l.wrap.b32 	%r19481, %r19480, %r19480, 8;
	add.s32 	%r19482, %r19476, %r19481;
	xor.b32  	%r19483, %r19478, %r19482;
	shf.l.wrap.b32 	%r19484, %r19483, %r19483, 7;
	add.s32 	%r19485, %r19443, %r19460;
	xor.b32  	%r19486, %r19433, %r19485;
	shf.l.wrap.b32 	%r19487, %r19486, %r19486, 16;
	add.s32 	%r19488, %r19422, %r19487;
	xor.b32  	%r19489, %r19460, %r19488;
	shf.l.wrap.b32 	%r19490, %r19489, %r19489, 12;
	add.s32 	%r19491, %r19485, %r19490;
	xor.b32  	%r19492, %r19487, %r19491;
	shf.l.wrap.b32 	%r19493, %r19492, %r19492, 8;
	add.s32 	%r19494, %r19488, %r19493;
	xor.b32  	%r19495, %r19490, %r19494;
	shf.l.wrap.b32 	%r19496, %r19495, %r19495, 7;
	add.s32 	%r19497, %r19455, %r19424;
	xor.b32  	%r19498, %r19445, %r19497;
	shf.l.wrap.b32 	%r19499, %r19498, %r19498, 16;
	add.s32 	%r19500, %r19434, %r19499;
	xor.b32  	%r19501, %r19424, %r19500;
	shf.l.wrap.b32 	%r19502, %r19501, %r19501, 12;
	add.s32 	%r19503, %r19497, %r19502;
	xor.b32  	%r19504, %r19499, %r19503;
	shf.l.wrap.b32 	%r19505, %r19504, %r19504, 8;
	add.s32 	%r19506, %r19500, %r19505;
	xor.b32  	%r19507, %r19502, %r19506;
	shf.l.wrap.b32 	%r19508, %r19507, %r19507, 7;
	add.s32 	%r19509, %r19467, %r19508;
	xor.b32  	%r19510, %r19481, %r19509;
	shf.l.wrap.b32 	%r19511, %r19510, %r19510, 16;
	add.s32 	%r19512, %r19494, %r19511;
	xor.b32  	%r19513, %r19508, %r19512;
	shf.l.wrap.b32 	%r19514, %r19513, %r19513, 12;
	add.s32 	%r19515, %r19509, %r19514;
	xor.b32  	%r19516, %r19511, %r19515;
	shf.l.wrap.b32 	%r19517, %r19516, %r19516, 8;
	add.s32 	%r19518, %r19479, %r19472;
	xor.b32  	%r19519, %r19493, %r19518;
	shf.l.wrap.b32 	%r19520, %r19519, %r19519, 16;
	add.s32 	%r19521, %r19506, %r19520;
	xor.b32  	%r19522, %r19472, %r19521;
	shf.l.wrap.b32 	%r19523, %r19522, %r19522, 12;
	add.s32 	%r19524, %r19518, %r19523;
	xor.b32  	%r19525, %r19520, %r19524;
	shf.l.wrap.b32 	%r19526, %r19525, %r19525, 8;
	add.s32 	%r19527, %r19521, %r19526;
	xor.b32  	%r19528, %r19523, %r19527;
	shf.l.wrap.b32 	%r19529, %r19528, %r19528, 7;
	add.s32 	%r19530, %r19491, %r19484;
	xor.b32  	%r19531, %r19505, %r19530;
	shf.l.wrap.b32 	%r19532, %r19531, %r19531, 16;
	add.s32 	%r19533, %r19470, %r19532;
	xor.b32  	%r19534, %r19484, %r19533;
	shf.l.wrap.b32 	%r19535, %r19534, %r19534, 12;
	add.s32 	%r19536, %r19530, %r19535;
	xor.b32  	%r19537, %r19532, %r19536;
	shf.l.wrap.b32 	%r19538, %r19537, %r19537, 8;
	add.s32 	%r19539, %r19533, %r19538;
	xor.b32  	%r19540, %r19535, %r19539;
	shf.l.wrap.b32 	%r19541, %r19540, %r19540, 7;
	add.s32 	%r19542, %r19503, %r19496;
	xor.b32  	%r19543, %r19469, %r19542;
	shf.l.wrap.b32 	%r19544, %r19543, %r19543, 16;
	add.s32 	%r19545, %r19482, %r19544;
	xor.b32  	%r19546, %r19496, %r19545;
	shf.l.wrap.b32 	%r19547, %r19546, %r19546, 12;
	add.s32 	%r19548, %r19542, %r19547;
	xor.b32  	%r19549, %r19544, %r19548;
	shf.l.wrap.b32 	%r19550, %r19549, %r19549, 8;
	add.s32 	%r19551, %r19545, %r19550;
	add.s32 	%r19552, %r19515, %r19529;
	xor.b32  	%r19553, %r19550, %r19552;
	shf.l.wrap.b32 	%r19554, %r19553, %r19553, 16;
	add.s32 	%r19555, %r19539, %r19554;
	xor.b32  	%r19556, %r19529, %r19555;
	shr.u32 	%r19557, %r19556, 20;
	add.s32 	%r19558, %r19552, %r19557;
	add.s32 	%r19559, %r19524, %r19541;
	xor.b32  	%r19560, %r19517, %r19559;
	shf.l.wrap.b32 	%r19561, %r19560, %r19560, 16;
	add.s32 	%r19562, %r19551, %r19561;
	xor.b32  	%r19563, %r19541, %r19562;
	shr.u32 	%r19564, %r19563, 20;
	add.s32 	%r19565, %r19559, %r19564;
	add.s32 	%r19566, %r18878, %r19558;
	add.s32 	%r19567, %r18890, %r19565;
	not.b32 	%r19568, %r27655;
	add.s32 	%r19569, %r1830, %r19568;
	mov.u32 	%r19570, %ctaid.x;
	shl.b32 	%r19571, %r19570, 11;
	mov.u32 	%r19572, %tid.x;
	and.b32  	%r19573, %r19572, 31;
	or.b32  	%r19574, %r19571, %r19573;
	shl.b32 	%r19575, %r19572, 3;
	and.b32  	%r19576, %r19575, 7936;
	add.s32 	%r19577, %r27217, %r19576;
	add.s32 	%r19578, %r19574, %r19577;
	shr.u32 	%r19579, %r19578, %r19569;
	and.b32  	%r19580, %r19579, 1;
	setp.eq.b32 	%p212, %r19580, 1;
	selp.b32 	%r19581, %r19567, %r19566, %p212;
	cvt.u16.u32 	%rs324, %r19581;
	and.b16  	%rs435, %rs324, 1;
	and.b16  	%rs325, %rs433, 255;
	setp.ne.s16 	%p213, %rs325, 1;
	@%p213 bra 	$L__BB8_271;
	ld.param.u64 	%rd443, [fused_batch_pir_kernel_transposed_8_param_1];
	not.b32 	%r19582, %r27655;
	add.s32 	%r19583, %r1830, %r19582;
	mov.u32 	%r19584, %ctaid.x;
	shl.b32 	%r19585, %r19584, 11;
	mov.u32 	%r19586, %tid.x;
	and.b32  	%r19587, %r19586, 31;
	or.b32  	%r19588, %r19585, %r19587;
	shl.b32 	%r19589, %r19586, 3;
	and.b32  	%r19590, %r19589, 7936;
	add.s32 	%r19591, %r27217, %r19590;
	add.s32 	%r19592, %r19588, %r19591;
	shr.u32 	%r19593, %r19592, %r19583;
	and.b32  	%r19594, %r19593, 1;
	setp.eq.b32 	%p214, %r19594, 1;
	cvt.s64.s32 	%rd242, %r27655;
	cvta.to.global.u64 	%rd243, %rd443;
	mul.wide.s32 	%rd244, %r27655, 16;
	add.s64 	%rd245, %rd243, %rd244;
	ld.global.u32 	%r19595, [%rd245+8804];
	selp.b32 	%r19596, %r27660, %r27659, %p214;
	xor.b32  	%r19597, %r19596, %r19595;
	selp.b32 	%r19598, %r27661, %r27658, %p214;
	selp.b32 	%r27659, %r27659, %r19597, %p214;
	selp.b32 	%r27660, %r19597, %r27660, %p214;
	ld.global.u32 	%r19599, [%rd245+8808];
	xor.b32  	%r19600, %r19598, %r19599;
	selp.b32 	%r19601, %r27662, %r27657, %p214;
	selp.b32 	%r27658, %r27658, %r19600, %p214;
	selp.b32 	%r27661, %r19600, %r27661, %p214;
	ld.global.u32 	%r19602, [%rd245+8812];
	xor.b32  	%r19603, %r19601, %r19602;
	selp.b32 	%r19604, %r27663, %r27656, %p214;
	selp.b32 	%r27657, %r27657, %r19603, %p214;
	selp.b32 	%r27662, %r19603, %r27662, %p214;
	ld.global.u32 	%r19605, [%rd245+8816];
	xor.b32  	%r19606, %r19604, %r19605;
	selp.b64 	%rd246, 445, 420, %p214;
	selp.b32 	%r27656, %r27656, %r19606, %p214;
	selp.b32 	%r27663, %r19606, %r27663, %p214;
	add.s64 	%rd247, %rd246, %rd242;
	add.s64 	%rd248, %rd243, %rd247;
	ld.global.u8 	%rs326, [%rd248+8784];
	xor.b16  	%rs435, %rs326, %rs435;
$L__BB8_271:
	not.b32 	%r19607, %r27655;
	add.s32 	%r19608, %r1830, %r19607;
	mov.u32 	%r19609, %ctaid.x;
	shl.b32 	%r19610, %r19609, 11;
	mov.u32 	%r19611, %tid.x;
	and.b32  	%r19612, %r19611, 31;
	or.b32  	%r19613, %r19610, %r19612;
	shl.b32 	%r19614, %r19611, 3;
	and.b32  	%r19615, %r19614, 7936;
	add.s32 	%r19616, %r27217, %r19615;
	add.s32 	%r19617, %r19613, %r19616;
	shr.u32 	%r19618, %r19617, %r19608;
	and.b32  	%r19619, %r19618, 1;
	setp.eq.b32 	%p215, %r19619, 1;
	selp.b32 	%r27667, %r27660, %r27659, %p215;
	selp.b32 	%r27666, %r27661, %r27658, %p215;
	selp.b32 	%r27665, %r27662, %r27657, %p215;
	selp.b32 	%r27664, %r27663, %r27656, %p215;
	add.s32 	%r27655, %r27655, 1;
	setp.lt.u32 	%p216, %r27655, %r1830;
	mov.u16 	%rs433, %rs435;
	@%p216 bra 	$L__BB8_269;
$L__BB8_272:
	and.b16  	%rs327, %rs435, 255;
	setp.ne.s16 	%p217, %rs327, 1;
	@%p217 bra 	$L__BB8_274;
	ld.param.u64 	%rd444, [fused_batch_pir_kernel_transposed_8_param_1];
	cvta.to.global.u64 	%rd249, %rd444;
	ld.global.u32 	%r19620, [%rd249+9256];
	xor.b32  	%r27667, %r27667, %r19620;
$L__BB8_274:
	@%p217 bra 	$L__BB8_276;
	ld.param.u64 	%rd445, [fused_batch_pir_kernel_transposed_8_param_1];
	cvta.to.global.u64 	%rd250, %rd445;
	ld.global.u32 	%r19621, [%rd250+9260];
	xor.b32  	%r27666, %r27666, %r19621;
$L__BB8_276:
	@%p217 bra 	$L__BB8_278;
	ld.param.u64 	%rd446, [fused_batch_pir_kernel_transposed_8_param_1];
	cvta.to.global.u64 	%rd251, %rd446;
	ld.global.u32 	%r19622, [%rd251+9264];
	xor.b32  	%r27665, %r27665, %r19622;
$L__BB8_278:
	@%p217 bra 	$L__BB8_280;
	ld.param.u64 	%rd447, [fused_batch_pir_kernel_transposed_8_param_1];
	cvta.to.global.u64 	%rd252, %rd447;
	ld.global.u32 	%r19623, [%rd252+9268];
	xor.b32  	%r27664, %r27664, %r19623;
$L__BB8_280:
	ld.param.u32 	%r26421, [fused_batch_pir_kernel_transposed_8_param_4];
	mov.u32 	%r19625, %ctaid.x;
	shl.b32 	%r19626, %r19625, 11;
	mov.u32 	%r19627, %tid.x;
	and.b32  	%r19628, %r19627, 31;
	or.b32  	%r19629, %r19626, %r19628;
	shl.b32 	%r19630, %r19627, 3;
	and.b32  	%r19631, %r19630, 7936;
	add.s32 	%r19632, %r27217, %r19631;
	add.s32 	%r19633, %r19629, %r19632;
	setp.ge.s32 	%p221, %r19633, %r26421;
	mov.b32 	%r27688, 0;
	mov.u32 	%r27689, %r27688;
	mov.u32 	%r27690, %r27688;
	mov.u32 	%r27691, %r27688;
	@%p221 bra 	$L__BB8_294;
	ld.param.u64 	%rd448, [fused_batch_pir_kernel_transposed_8_param_1];
	cvta.to.global.u64 	%rd253, %rd448;
	ld.global.u8 	%rs331, [%rd253+9289];
	max.u16 	%rs332, %rs331, 11;
	cvt.u32.u16 	%r19634, %rs332;
	add.s32 	%r27679, %r19634, -11;
	ld.shared.u32 	%r27691, [s_mem+99068];
	ld.shared.v4.u32 	{%r27690, %r27689, %r27688, %r19635}, [s_mem+99072];
	mov.b64 	%rd254, {%r27688, %r19635};
	shr.u64 	%rd255, %rd254, 32;
	cvt.u16.u64 	%rs438, %rd255;
	cvt.u32.u16 	%r1885, %rs331;
	setp.ge.u32 	%p222, %r27679, %r1885;
	@%p222 bra 	$L__BB8_286;
	mov.u16 	%rs436, %rs438;
$L__BB8_283:
	ld.const.u32 	%r19636, [CHACHA_CONSTANTS];
	add.s32 	%r19637, %r19636, %r27691;
	shf.l.wrap.b32 	%r19638, %r19637, %r19637, 16;
	add.s32 	%r19639, %r27691, %r19638;
	xor.b32  	%r19640, %r27691, %r19639;
	shf.l.wrap.b32 	%r19641, %r19640, %r19640, 12;
	add.s32 	%r19642, %r19637, %r19641;
	xor.b32  	%r19643, %r19638, %r19642;
	shf.l.wrap.b32 	%r19644, %r19643, %r19643, 8;
	add.s32 	%r19645, %r19639, %r19644;
	xor.b32  	%r19646, %r19641, %r19645;
	shf.l.wrap.b32 	%r19647, %r19646, %r19646, 7;
	ld.const.u32 	%r19648, [CHACHA_CONSTANTS+4];
	add.s32 	%r19649, %r19648, %r27690;
	shf.l.wrap.b32 	%r19650, %r19649, %r19649, 16;
	add.s32 	%r19651, %r27690, %r19650;
	xor.b32  	%r19652, %r27690, %r19651;
	shf.l.wrap.b32 	%r19653, %r19652, %r19652, 12;
	add.s32 	%r19654, %r19649, %r19653;
	xor.b32  	%r19655, %r19650, %r19654;
	shf.l.wrap.b32 	%r19656, %r19655, %r19655, 8;
	add.s32 	%r19657, %r19651, %r19656;
	xor.b32  	%r19658, %r19653, %r19657;
	shf.l.wrap.b32 	%r19659, %r19658, %r19658, 7;
	ld.const.u32 	%r19660, [CHACHA_CONSTANTS+8];
	add.s32 	%r19661, %r19660, %r27689;
	shf.l.wrap.b32 	%r19662, %r19661, %r19661, 16;
	add.s32 	%r19663, %r27689, %r19662;
	xor.b32  	%r19664, %r27689, %r19663;
	shf.l.wrap.b32 	%r19665, %r19664, %r19664, 12;
	add.s32 	%r19666, %r19661, %r19665;
	xor.b32  	%r19667, %r19662, %r19666;
	shf.l.wrap.b32 	%r19668, %r19667, %r19667, 8;
	add.s32 	%r19669, %r19663, %r19668;
	xor.b32  	%r19670, %r19665, %r19669;
	shf.l.wrap.b32 	%r19671, %r19670, %r19670, 7;
	ld.const.u32 	%r19672, [CHACHA_CONSTANTS+12];
	add.s32 	%r19673, %r19672, %r27688;
	shf.l.wrap.b32 	%r19674, %r19673, %r19673, 16;
	add.s32 	%r19675, %r27688, %r19674;
	xor.b32  	%r19676, %r27688, %r19675;
	shf.l.wrap.b32 	%r19677, %r19676, %r19676, 12;
	add.s32 	%r19678, %r19673, %r19677;
	xor.b32  	%r19679, %r19674, %r19678;
	shf.l.wrap.b32 	%r19680, %r19679, %r19679, 8;
	add.s32 	%r19681, %r19675, %r19680;
	xor.b32  	%r19682, %r19677, %r19681;
	shf.l.wrap.b32 	%r19683, %r19682, %r19682, 7;
	add.s32 	%r19684, %r19642, %r19659;
	xor.b32  	%r19685, %r19680, %r19684;
	shf.l.wrap.b32 	%r19686, %r19685, %r19685, 16;
	add.s32 	%r19687, %r19669, %r19686;
	xor.b32  	%r19688, %r19659, %r19687;
	shf.l.wrap.b32 	%r19689, %r19688, %r19688, 12;
	add.s32 	%r19690, %r19684, %r19689;
	xor.b32  	%r19691, %r19686, %r19690;
	shf.l.wrap.b32 	%r19692, %r19691, %r19691, 8;
	add.s32 	%r19693, %r19687, %r19692;
	xor.b32  	%r19694, %r19689, %r19693;
	shf.l.wrap.b32 	%r19695, %r19694, %r19694, 7;
	add.s32 	%r19696, %r19654, %r19671;
	xor.b32  	%r19697, %r19644, %r19696;
	shf.l.wrap.b32 	%r19698, %r19697, %r19697, 16;
	add.s32 	%r19699, %r19681, %r19698;
	xor.b32  	%r19700, %r19671, %r19699;
	shf.l.wrap.b32 	%r19701, %r19700, %r19700, 12;
	add.s32 	%r19702, %r19696, %r19701;
	xor.b32  	%r19703, %r19698, %r19702;
	shf.l.wrap.b32 	%r19704, %r19703, %r19703, 8;
	add.s32 	%r19705, %r19699, %r19704;
	xor.b32  	%r19706, %r19701, %r19705;
	shf.l.wrap.b32 	%r19707, %r19706, %r19706, 7;
	add.s32 	%r19708, %r19666, %r19683;
	xor.b32  	%r19709, %r19656, %r19708;
	shf.l.wrap.b32 	%r19710, %r19709, %r19709, 16;
	add.s32 	%r19711, %r19645, %r19710;
	xor.b32  	%r19712, %r19683, %r19711;
	shf.l.wrap.b32 	%r19713, %r19712, %r19712, 12;
	add.s32 	%r19714, %r19708, %r19713;
	xor.b32  	%r19715, %r19710, %r19714;
	shf.l.wrap.b32 	%r19716, %r19715, %r19715, 8;
	add.s32 	%r19717, %r19711, %r19716;
	xor.b32  	%r19718, %r19713, %r19717;
	shf.l.wrap.b32 	%r19719, %r19718, %r19718, 7;
	add.s32 	%r19720, %r19678, %r19647;
	xor.b32  	%r19721, %r19668, %r19720;
	shf.l.wrap.b32 	%r19722, %r19721, %r19721, 16;
	add.s32 	%r19723, %r19657, %r19722;
	xor.b32  	%r19724, %r19647, %r19723;
	shf.l.wrap.b32 	%r19725, %r19724, %r19724, 12;
	add.s32 	%r19726, %r19720, %r19725;
	xor.b32  	%r19727, %r19722, %r19726;
	shf.l.wrap.b32 	%r19728, %r19727, %r19727, 8;
	add.s32 	%r19729, %r19723, %r19728;
	xor.b32  	%r19730, %r19725, %r19729;
	shf.l.wrap.b32 	%r19731, %r19730, %r19730, 7;
	add.s32 	%r19732, %r19690, %r19731;
	xor.b32  	%r19733, %r19704, %r19732;
	shf.l.wrap.b32 	%r19734, %r19733, %r19733, 16;
	add.s32 	%r19735, %r19717, %r19734;
	xor.b32  	%r19736, %r19731, %r19735;
	shf.l.wrap.b32 	%r19737, %r19736, %r19736, 12;
	add.s32 	%r19738, %r19732, %r19737;
	xor.b32  	%r19739, %r19734, %r19738;
	shf.l.wrap.b32 	%r19740, %r19739, %r19739, 8;
	add.s32 	%r19741, %r19735, %r19740;
	xor.b32  	%r19742, %r19737, %r19741;
	shf.l.wrap.b32 	%r19743, %r19742, %r19742, 7;
	add.s32 	%r19744, %r19702, %r19695;
	xor.b32  	%r19745, %r19716, %r19744;
	shf.l.wrap.b32 	%r19746, %r19745, %r19745, 16;
	add.s32 	%r19747, %r19729, %r19746;
	xor.b32  	%r19748, %r19695, %r19747;
	shf.l.wrap.b32 	%r19749, %r19748, %r19748, 12;
	add.s32 	%r19750, %r19744, %r19749;
	xor.b32  	%r19751, %r19746, %r19750;
	shf.l.wrap.b32 	%r19752, %r19751, %r19751, 8;
	add.s32 	%r19753, %r19747, %r19752;
	xor.b32  	%r19754, %r19749, %r19753;
	shf.l.wrap.b32 	%r19755, %r19754, %r19754, 7;
	add.s32 	%r19756, %r19714, %r19707;
	xor.b32  	%r19757, %r19728, %r19756;
	shf.l.wrap.b32 	%r19758, %r19757, %r19757, 16;
	add.s32 	%r19759, %r19693, %r19758;
	xor.b32  	%r19760, %r19707, %r19759;
	shf.l.wrap.b32 	%r19761, %r19760, %r19760, 12;
	add.s32 	%r19762, %r19756, %r19761;
	xor.b32  	%r19763, %r19758, %r19762;
	shf.l.wrap.b32 	%r19764, %r19763, %r19763, 8;
	add.s32 	%r19765, %r19759, %r19764;
	xor.b32  	%r19766, %r19761, %r19765;
	shf.l.wrap.b32 	%r19767, %r19766, %r19766, 7;
	add.s32 	%r19768, %r19726, %r19719;
	xor.b32  	%r19769, %r19692, %r19768;
	shf.l.wrap.b32 	%r19770, %r19769, %r19769, 16;
	add.s32 	%r19771, %r19705, %r19770;
	xor.b32  	%r19772, %r19719, %r19771;
	shf.l.wrap.b32 	%r19773, %r19772, %r19772, 12;
	add.s32 	%r19774, %r19768, %r19773;
	xor.b32  	%r19775, %r19770, %r19774;
	shf.l.wrap.b32 	%r19776, %r19775, %r19775, 8;
	add.s32 	%r19777, %r19771, %r19776;
	xor.b32  	%r19778, %r19773, %r19777;
	shf.l.wrap.b32 	%r19779, %r19778, %r19778, 7;
	add.s32 	%r19780, %r19738, %r19755;
	xor.b32  	%r19781, %r19776, %r19780;
	shf.l.wrap.b32 	%r19782, %r19781, %r19781, 16;
	add.s32 	%r19783, %r19765, %r19782;
	xor.b32  	%r19784, %r19755, %r19783;
	shf.l.wrap.b32 	%r19785, %r19784, %r19784, 12;
	add.s32 	%r19786, %r19780, %r19785;
	xor.b32  	%r19787, %r19782, %r19786;
	shf.l.wrap.b32 	%r19788, %r19787, %r19787, 8;
	add.s32 	%r19789, %r19783, %r19788;
	xor.b32  	%r19790, %r19785, %r19789;
	shf.l.wrap.b32 	%r19791, %r19790, %r19790, 7;
	add.s32 	%r19792, %r19750, %r19767;
	xor.b32  	%r19793, %r19740, %r19792;
	shf.l.wrap.b32 	%r19794, %r19793, %r19793, 16;
	add.s32 	%r19795, %r19777, %r19794;
	xor.b32  	%r19796, %r19767, %r19795;
	shf.l.wrap.b32 	%r19797, %r19796, %r19796, 12;
	add.s32 	%r19798, %r19792, %r19797;
	xor.b32  	%r19799, %r19794, %r19798;
	shf.l.wrap.b32 	%r19800, %r19799, %r19799, 8;
	add.s32 	%r19801, %r19795, %r19800;
	xor.b32  	%r19802, %r19797, %r19801;
	shf.l.wrap.b32 	%r19803, %r19802, %r19802, 7;
	add.s32 	%r19804, %r19762, %r19779;
	xor.b32  	%r19805, %r19752, %r19804;
	shf.l.wrap.b32 	%r19806, %r19805, %r19805, 16;
	add.s32 	%r19807, %r19741, %r19806;
	xor.b32  	%r19808, %r19779, %r19807;
	shf.l.wrap.b32 	%r19809, %r19808, %r19808, 12;
	add.s32 	%r19810, %r19804, %r19809;
	xor.b32  	%r19811, %r19806, %r19810;
	shf.l.wrap.b32 	%r19812, %r19811, %r19811, 8;
	add.s32 	%r19813, %r19807, %r19812;
	xor.b32  	%r19814, %r19809, %r19813;
	shf.l.wrap.b32 	%r19815, %r19814, %r19814, 7;
	add.s32 	%r19816, %r19774, %r19743;
	xor.b32  	%r19817, %r19764, %r19816;
	shf.l.wrap.b32 	%r19818, %r19817, %r19817, 16;
	add.s32 	%r19819, %r19753, %r19818;
	xor.b32  	%r19820, %r19743, %r19819;
	shf.l.wrap.b32 	%r19821, %r19820, %r19820, 12;
	add.s32 	%r19822, %r19816, %r19821;
	xor.b32  	%r19823, %r19818, %r19822;
	shf.l.wrap.b32 	%r19824, %r19823, %r19823, 8;
	add.s32 	%r19825, %r19819, %r19824;
	xor.b32  	%r19826, %r19821, %r19825;
	shf.l.wrap.b32 	%r19827, %r19826, %r19826, 7;
	add.s32 	%r19828, %r19786, %r19827;
	xor.b32  	%r19829, %r19800, %r19828;
	shf.l.wrap.b32 	%r19830, %r19829, %r19829, 16;
	add.s32 	%r19831, %r19813, %r19830;
	xor.b32  	%r19832, %r19827, %r19831;
	shf.l.wrap.b32 	%r19833, %r19832, %r19832, 12;
	add.s32 	%r19834, %r19828, %r19833;
	xor.b32  	%r19835, %r19830, %r19834;
	shf.l.wrap.b32 	%r19836, %r19835, %r19835, 8;
	add.s32 	%r19837, %r19831, %r19836;
	xor.b32  	%r19838, %r19833, %r19837;
	shf.l.wrap.b32 	%r19839, %r19838, %r19838, 7;
	add.s32 	%r19840, %r19798, %r19791;
	xor.b32  	%r19841, %r19812, %r19840;
	shf.l.wrap.b32 	%r19842, %r19841, %r19841, 16;
	add.s32 	%r19843, %r19825, %r19842;
	xor.b32  	%r19844, %r19791, %r19843;
	shf.l.wrap.b32 	%r19845, %r19844, %r19844, 12;
	add.s32 	%r19846, %r19840, %r19845;
	xor.b32  	%r19847, %r19842, %r19846;
	shf.l.wrap.b32 	%r19848, %r19847, %r19847, 8;
	add.s32 	%r19849, %r19843, %r19848;
	xor.b32  	%r19850, %r19845, %r19849;
	shf.l.wrap.b32 	%r19851, %r19850, %r19850, 7;
	add.s32 	%r19852, %r19810, %r19803;
	xor.b32  	%r19853, %r19824, %r19852;
	shf.l.wrap.b32 	%r19854, %r19853, %r19853, 16;
	add.s32 	%r19855, %r19789, %r19854;
	xor.b32  	%r19856, %r19803, %r19855;
	shf.l.wrap.b32 	%r19857, %r19856, %r19856, 12;
	add.s32 	%r19858, %r19852, %r19857;
	xor.b32  	%r19859, %r19854, %r19858;
	shf.l.wrap.b32 	%r19860, %r19859, %r19859, 8;
	add.s32 	%r19861, %r19855, %r19860;
	xor.b32  	%r19862, %r19857, %r19861;
	shf.l.wrap.b32 	%r19863, %r19862, %r19862, 7;
	add.s32 	%r19864, %r19822, %r19815;
	xor.b32  	%r19865, %r19788, %r19864;
	shf.l.wrap.b32 	%r19866, %r19865, %r19865, 16;
	add.s32 	%r19867, %r19801, %r19866;
	xor.b32  	%r19868, %r19815, %r19867;
	shf.l.wrap.b32 	%r19869, %r19868, %r19868, 12;
	add.s32 	%r19870, %r19864, %r19869;
	xor.b32  	%r19871, %r19866, %r19870;
	shf.l.wrap.b32 	%r19872, %r19871, %r19871, 8;
	add.s32 	%r19873, %r19867, %r19872;
	xor.b32  	%r19874, %r19869, %r19873;
	shf.l.wrap.b32 	%r19875, %r19874, %r19874, 7;
	add.s32 	%r19876, %r19834, %r19851;
	xor.b32  	%r19877, %r19872, %r19876;
	shf.l.wrap.b32 	%r19878, %r19877, %r19877, 16;
	add.s32 	%r19879, %r19861, %r19878;
	xor.b32  	%r19880, %r19851, %r19879;
	shf.l.wrap.b32 	%r19881, %r19880, %r19880, 12;
	add.s32 	%r19882, %r19876, %r19881;
	xor.b32  	%r19883, %r19878, %r19882;
	shf.l.wrap.b32 	%r19884, %r19883, %r19883, 8;
	add.s32 	%r19885, %r19879, %r19884;
	xor.b32  	%r19886, %r19881, %r19885;
	shf.l.wrap.b32 	%r19887, %r19886, %r19886, 7;
	add.s32 	%r19888, %r19846, %r19863;
	xor.b32  	%r19889, %r19836, %r19888;
	shf.l.wrap.b32 	%r19890, %r19889, %r19889, 16;
	add.s32 	%r19891, %r19873, %r19890;
	xor.b32  	%r19892, %r19863, %r19891;
	shf.l.wrap.b32 	%r19893, %r19892, %r19892, 12;
	add.s32 	%r19894, %r19888, %r19893;
	xor.b32  	%r19895, %r19890, %r19894;
	shf.l.wrap.b32 	%r19896, %r19895, %r19895, 8;
	add.s32 	%r19897, %r19891, %r19896;
	xor.b32  	%r19898, %r19893, %r19897;
	shf.l.wrap.b32 	%r19899, %r19898, %r19898, 7;
	add.s32 	%r19900, %r19858, %r19875;
	xor.b32  	%r19901, %r19848, %r19900;
	shf.l.wrap.b32 	%r19902, %r19901, %r19901, 16;
	add.s32 	%r19903, %r19837, %r19902;
	xor.b32  	%r19904, %r19875, %r19903;
	shf.l.wrap.b32 	%r19905, %r19904, %r19904, 12;
	add.s32 	%r19906, %r19900, %r19905;
	xor.b32  	%r19907, %r19902, %r19906;
	shf.l.wrap.b32 	%r19908, %r19907, %r19907, 8;
	add.s32 	%r19909, %r19903, %r19908;
	xor.b32  	%r19910, %r19905, %r19909;
	shf.l.wrap.b32 	%r19911, %r19910, %r19910, 7;
	add.s32 	%r19912, %r19870, %r19839;
	xor.b32  	%r19913, %r19860, %r19912;
	shf.l.wrap.b32 	%r19914, %r19913, %r19913, 16;
	add.s32 	%r19915, %r19849, %r19914;
	xor.b32  	%r19916, %r19839, %r19915;
	shf.l.wrap.b32 	%r19917, %r19916, %r19916, 12;
	add.s32 	%r19918, %r19912, %r19917;
	xor.b32  	%r19919, %r19914, %r19918;
	shf.l.wrap.b32 	%r19920, %r19919, %r19919, 8;
	add.s32 	%r19921, %r19915, %r19920;
	xor.b32  	%r19922, %r19917, %r19921;
	shf.l.wrap.b32 	%r19923, %r19922, %r19922, 7;
	add.s32 	%r19924, %r19882, %r19923;
	xor.b32  	%r19925, %r19896, %r19924;
	shf.l.wrap.b32 	%r19926, %r19925, %r19925, 16;
	add.s32 	%r19927, %r19909, %r19926;
	xor.b32  	%r19928, %r19923, %r19927;
	shf.l.wrap.b32 	%r19929, %r19928, %r19928, 12;
	add.s32 	%r19930, %r19924, %r19929;
	xor.b32  	%r19931, %r19926, %r19930;
	shf.l.wrap.b32 	%r19932, %r19931, %r19931, 8;
	add.s32 	%r19933, %r19927, %r19932;
	xor.b32  	%r19934, %r19929, %r19933;
	shf.l.wrap.b32 	%r19935, %r19934, %r19934, 7;
	add.s32 	%r19936, %r19894, %r19887;
	xor.b32  	%r19937, %r19908, %r19936;
	shf.l.wrap.b32 	%r19938, %r19937, %r19937, 16;
	add.s32 	%r19939, %r19921, %r19938;
	xor.b32  	%r19940, %r19887, %r19939;
	shf.l.wrap.b32 	%r19941, %r19940, %r19940, 12;
	add.s32 	%r19942, %r19936, %r19941;
	xor.b32  	%r19943, %r19938, %r19942;
	shf.l.wrap.b32 	%r19944, %r19943, %r19943, 8;
	add.s32 	%r19945, %r19939, %r19944;
	xor.b32  	%r19946, %r19941, %r19945;
	shf.l.wrap.b32 	%r19947, %r19946, %r19946, 7;
	add.s32 	%r19948, %r19906, %r19899;
	xor.b32  	%r19949, %r19920, %r19948;
	shf.l.wrap.b32 	%r19950, %r19949, %r19949, 16;
	add.s32 	%r19951, %r19885, %r19950;
	xor.b32  	%r19952, %r19899, %r19951;
	shf.l.wrap.b32 	%r19953, %r19952, %r19952, 12;
	add.s32 	%r19954, %r19948, %r19953;
	xor.b32  	%r19955, %r19950, %r19954;
	shf.l.wrap.b32 	%r19956, %r19955, %r19955, 8;
	add.s32 	%r19957, %r19951, %r19956;
	xor.b32  	%r19958, %r19953, %r19957;
	shf.l.wrap.b32 	%r19959, %r19958, %r19958, 7;
	add.s32 	%r19960, %r19918, %r19911;
	xor.b32  	%r19961, %r19884, %r19960;
	shf.l.wrap.b32 	%r19962, %r19961, %r19961, 16;
	add.s32 	%r19963, %r19897, %r19962;
	xor.b32  	%r19964, %r19911, %r19963;
	shf.l.wrap.b32 	%r19965, %r19964, %r19964, 12;
	add.s32 	%r19966, %r19960, %r19965;
	xor.b32  	%r19967, %r19962, %r19966;
	shf.l.wrap.b32 	%r19968, %r19967, %r19967, 8;
	add.s32 	%r19969, %r19963, %r19968;
	xor.b32  	%r19970, %r19965, %r19969;
	shf.l.wrap.b32 	%r19971, %r19970, %r19970, 7;
	add.s32 	%r19972, %r19930, %r19947;
	xor.b32  	%r19973, %r19968, %r19972;
	shf.l.wrap.b32 	%r19974, %r19973, %r19973, 16;
	add.s32 	%r19975, %r19957, %r19974;
	xor.b32  	%r19976, %r19947, %r19975;
	shf.l.wrap.b32 	%r19977, %r19976, %r19976, 12;
	add.s32 	%r19978, %r19972, %r19977;
	xor.b32  	%r19979, %r19974, %r19978;
	shf.l.wrap.b32 	%r19980, %r19979, %r19979, 8;
	add.s32 	%r19981, %r19975, %r19980;
	xor.b32  	%r19982, %r19977, %r19981;
	shf.l.wrap.b32 	%r19983, %r19982, %r19982, 7;
	add.s32 	%r19984, %r19942, %r19959;
	xor.b32  	%r19985, %r19932, %r19984;
	shf.l.wrap.b32 	%r19986, %r19985, %r19985, 16;
	add.s32 	%r19987, %r19969, %r19986;
	xor.b32  	%r19988, %r19959, %r19987;
	shf.l.wrap.b32 	%r19989, %r19988, %r19988, 12;
	add.s32 	%r19990, %r19984, %r19989;
	xor.b32  	%r19991, %r19986, %r19990;
	shf.l.wrap.b32 	%r19992, %r19991, %r19991, 8;
	add.s32 	%r19993, %r19987, %r19992;
	xor.b32  	%r19994, %r19989, %r19993;
	shf.l.wrap.b32 	%r19995, %r19994, %r19994, 7;
	add.s32 	%r19996, %r19954, %r19971;
	xor.b32  	%r19997, %r19944, %r19996;
	shf.l.wrap.b32 	%r19998, %r19997, %r19997, 16;
	add.s32 	%r19999, %r19933, %r19998;
	xor.b32  	%r20000, %r19971, %r19999;
	shf.l.wrap.b32 	%r20001, %r20000, %r20000, 12;
	add.s32 	%r20002, %r19996, %r20001;
	xor.b32  	%r20003, %r19998, %r20002;
	shf.l.wrap.b32 	%r20004, %r20003, %r20003, 8;
	add.s32 	%r20005, %r19999, %r20004;
	xor.b32  	%r20006, %r20001, %r20005;
	shf.l.wrap.b32 	%r20007, %r20006, %r20006, 7;
	add.s32 	%r20008, %r19966, %r19935;
	xor.b32  	%r20009, %r19956, %r20008;
	shf.l.wrap.b32 	%r20010, %r20009, %r20009, 16;
	add.s32 	%r20011, %r19945, %r20010;
	xor.b32  	%r20012, %r19935, %r20011;
	shf.l.wrap.b32 	%r20013, %r20012, %r20012, 12;
	add.s32 	%r20014, %r20008, %r20013;
	xor.b32  	%r20015, %r20010, %r20014;
	shf.l.wrap.b32 	%r20016, %r20015, %r20015, 8;
	add.s32 	%r20017, %r20011, %r20016;
	xor.b32  	%r20018, %r20013, %r20017;
	shf.l.wrap.b32 	%r20019, %r20018, %r20018, 7;
	add.s32 	%r27683, %r19636, %r19978;
	add.s32 	%r27682, %r19648, %r19990;
	add.s32 	%r27681, %r19660, %r20002;
	add.s32 	%r27680, %r19672, %r20014;
	add.s32 	%r27684, %r27691, %r20019;
	add.s32 	%r27685, %r27690, %r19983;
	add.s32 	%r27686, %r27689, %r19995;
	add.s32 	%r27687, %r27688, %r20007;
	xor.b32  	%r20020, %r19637, 1;
	shf.l.wrap.b32 	%r20021, %r19637, %r20020, 16;
	add.s32 	%r20022, %r27691, %r20021;
	xor.b32  	%r20023, %r27691, %r20022;
	shf.l.wrap.b32 	%r20024, %r20023, %r20023, 12;
	add.s32 	%r20025, %r19637, %r20024;
	xor.b32  	%r20026, %r20021, %r20025;
	shf.l.wrap.b32 	%r20027, %r20026, %r20026, 8;
	add.s32 	%r20028, %r20022, %r20027;
	xor.b32  	%r20029, %r20024, %r20028;
	shf.l.wrap.b32 	%r20030, %r20029, %r20029, 7;
	add.s32 	%r20031, %r20025, %r19659;
	xor.b32  	%r20032, %r19680, %r20031;
	shf.l.wrap.b32 	%r20033, %r20032, %r20032, 16;
	add.s32 	%r20034, %r19669, %r20033;
	xor.b32  	%r20035, %r19659, %r20034;
	shf.l.wrap.b32 	%r20036, %r20035, %r20035, 12;
	add.s32 	%r20037, %r20031, %r20036;
	xor.b32  	%r20038, %r20033, %r20037;
	shf.l.wrap.b32 	%r20039, %r20038, %r20038, 8;
	add.s32 	%r20040, %r20034, %r20039;
	xor.b32  	%r20041, %r20036, %r20040;
	shf.l.wrap.b32 	%r20042, %r20041, %r20041, 7;
	xor.b32  	%r20043, %r20027, %r19696;
	shf.l.wrap.b32 	%r20044, %r20043, %r20043, 16;
	add.s32 	%r20045, %r19681, %r20044;
	xor.b32  	%r20046, %r19671, %r20045;
	shf.l.wrap.b32 	%r20047, %r20046, %r20046, 12;
	add.s32 	%r20048, %r19696, %r20047;
	xor.b32  	%r20049, %r20044, %r20048;
	shf.l.wrap.b32 	%r20050, %r20049, %r20049, 8;
	add.s32 	%r20051, %r20045, %r20050;
	xor.b32  	%r20052, %r20047, %r20051;
	shf.l.wrap.b32 	%r20053, %r20052, %r20052, 7;
	add.s32 	%r20054, %r20028, %r19710;
	xor.b32  	%r20055, %r19683, %r20054;
	shf.l.wrap.b32 	%r20056, %r20055, %r20055, 12;
	add.s32 	%r20057, %r19708, %r20056;
	xor.b32  	%r20058, %r19710, %r20057;
	shf.l.wrap.b32 	%r20059, %r20058, %r20058, 8;
	add.s32 	%r20060, %r20054, %r20059;
	xor.b32  	%r20061, %r20056, %r20060;
	shf.l.wrap.b32 	%r20062, %r20061, %r20061, 7;
	add.s32 	%r20063, %r19678, %r20030;
	xor.b32  	%r20064, %r19668, %r20063;
	shf.l.wrap.b32 	%r20065, %r20064, %r20064, 16;
	add.s32 	%r20066, %r19657, %r20065;
	xor.b32  	%r20067, %r20030, %r20066;
	shf.l.wrap.b32 	%r20068, %r20067, %r20067, 12;
	add.s32 	%r20069, %r20063, %r20068;
	xor.b32  	%r20070, %r20065, %r20069;
	shf.l.wrap.b32 	%r20071, %r20070, %r20070, 8;
	add.s32 	%r20072, %r20066, %r20071;
	xor.b32  	%r20073, %r20068, %r20072;
	shf.l.wrap.b32 	%r20074, %r20073, %r20073, 7;
	add.s32 	%r20075, %r20037, %r20074;
	xor.b32  	%r20076, %r20050, %r20075;
	shf.l.wrap.b32 	%r20077, %r20076, %r20076, 16;
	add.s32 	%r20078, %r20060, %r20077;
	xor.b32  	%r20079, %r20074, %r20078;
	shf.l.wrap.b32 	%r20080, %r20079, %r20079, 12;
	add.s32 	%r20081, %r20075, %r20080;
	xor.b32  	%r20082, %r20077, %r20081;
	shf.l.wrap.b32 	%r20083, %r20082, %r20082, 8;
	add.s32 	%r20084, %r20078, %r20083;
	xor.b32  	%r20085, %r20080, %r20084;
	shf.l.wrap.b32 	%r20086, %r20085, %r20085, 7;
	add.s32 	%r20087, %r20048, %r20042;
	xor.b32  	%r20088, %r20059, %r20087;
	shf.l.wrap.b32 	%r20089, %r20088, %r20088, 16;
	add.s32 	%r20090, %r20072, %r20089;
	xor.b32  	%r20091, %r20042, %r20090;
	shf.l.wrap.b32 	%r20092, %r20091, %r20091, 12;
	add.s32 	%r20093, %r20087, %r20092;
	xor.b32  	%r20094, %r20089, %r20093;
	shf.l.wrap.b32 	%r20095, %r20094, %r20094, 8;
	add.s32 	%r20096, %r20090, %r20095;
	xor.b32  	%r20097, %r20092, %r20096;
	shf.l.wrap.b32 	%r20098, %r20097, %r20097, 7;
	add.s32 	%r20099, %r20057, %r20053;
	xor.b32  	%r20100, %r20071, %r20099;
	shf.l.wrap.b32 	%r20101, %r20100, %r20100, 16;
	add.s32 	%r20102, %r20040, %r20101;
	xor.b32  	%r20103, %r20053, %r20102;
	shf.l.wrap.b32 	%r20104, %r20103, %r20103, 12;
	add.s32 	%r20105, %r20099, %r20104;
	xor.b32  	%r20106, %r20101, %r20105;
	shf.l.wrap.b32 	%r20107, %r20106, %r20106, 8;
	add.s32 	%r20108, %r20102, %r20107;
	xor.b32  	%r20109, %r20104, %r20108;
	shf.l.wrap.b32 	%r20110, %r20109, %r20109, 7;
	add.s32 	%r20111, %r20069, %r20062;
	xor.b32  	%r20112, %r20039, %r20111;
	shf.l.wrap.b32 	%r20113, %r20112, %r20112, 16;
	add.s32 	%r20114, %r20051, %r20113;
	xor.b32  	%r20115, %r20062, %r20114;
	shf.l.wrap.b32 	%r20116, %r20115, %r20115, 12;
	add.s32 	%r20117, %r20111, %r20116;
	xor.b32  	%r20118, %r20113, %r20117;
	shf.l.wrap.b32 	%r20119, %r20118, %r20118, 8;
	add.s32 	%r20120, %r20114, %r20119;
	xor.b32  	%r20121, %r20116, %r20120;
	shf.l.wrap.b32 	%r20122, %r20121, %r20121, 7;
	add.s32 	%r20123, %r20081, %r20098;
	xor.b32  	%r20124, %r20119, %r20123;
	shf.l.wrap.b32 	%r20125, %r20124, %r20124, 16;
	add.s32 	%r20126, %r20108, %r20125;
	xor.b32  	%r20127, %r20098, %r20126;
	shf.l.wrap.b32 	%r20128, %r20127, %r20127, 12;
	add.s32 	%r20129, %r20123, %r20128;
	xor.b32  	%r20130, %r20125, %r20129;
	shf.l.wrap.b32 	%r20131, %r20130, %r20130, 8;
	add.s32 	%r20132, %r20126, %r20131;
	xor.b32  	%r20133, %r20128, %r20132;
	shf.l.wrap.b32 	%r20134, %r20133, %r20133, 7;
	add.s32 	%r20135, %r20093, %r20110;
	xor.b32  	%r20136, %r20083, %r20135;
	shf.l.wrap.b32 	%r20137, %r20136, %r20136, 16;
	add.s32 	%r20138, %r20120, %r20137;
	xor.b32  	%r20139, %r20110, %r20138;
	shf.l.wrap.b32 	%r20140, %r20139, %r20139, 12;
	add.s32 	%r20141, %r20135, %r20140;
	xor.b32  	%r20142, %r20137, %r20141;
	shf.l.wrap.b32 	%r20143, %r20142, %r20142, 8;
	add.s32 	%r20144, %r20138, %r20143;
	xor.b32  	%r20145, %r20140, %r20144;
	shf.l.wrap.b32 	%r20146, %r20145, %r20145, 7;
	add.s32 	%r20147, %r20105, %r20122;
	xor.b32  	%r20148, %r20095, %r20147;
	shf.l.wrap.b32 	%r20149, %r20148, %r20148, 16;
	add.s32 	%r20150, %r20084, %r20149;
	xor.b32  	%r20151, %r20122, %r20150;
	shf.l.wrap.b32 	%r20152, %r20151, %r20151, 12;
	add.s32 	%r20153, %r20147, %r20152;
	xor.b32  	%r20154, %r20149, %r20153;
	shf.l.wrap.b32 	%r20155, %r20154, %r20154, 8;
	add.s32 	%r20156, %r20150, %r20155;
	xor.b32  	%r20157, %r20152, %r20156;
	shf.l.wrap.b32 	%r20158, %r20157, %r20157, 7;
	add.s32 	%r20159, %r20117, %r20086;
	xor.b32  	%r20160, %r20107, %r20159;
	shf.l.wrap.b32 	%r20161, %r20160, %r20160, 16;
	add.s32 	%r20162, %r20096, %r20161;
	xor.b32  	%r20163, %r20086, %r20162;
	shf.l.wrap.b32 	%r20164, %r20163, %r20163, 12;
	add.s32 	%r20165, %r20159, %r20164;
	xor.b32  	%r20166, %r20161, %r20165;
	shf.l.wrap.b32 	%r20167, %r20166, %r20166, 8;
	add.s32 	%r20168, %r20162, %r20167;
	xor.b32  	%r20169, %r20164, %r20168;
	shf.l.wrap.b32 	%r20170, %r20169, %r20169, 7;
	add.s32 	%r20171, %r20129, %r20170;
	xor.b32  	%r20172, %r20143, %r20171;
	shf.l.wrap.b32 	%r20173, %r20172, %r20172, 16;
	add.s32 	%r20174, %r20156, %r20173;
	xor.b32  	%r20175, %r20170, %r20174;
	shf.l.wrap.b32 	%r20176, %r20175, %r20175, 12;
	add.s32 	%r20177, %r20171, %r20176;
	xor.b32  	%r20178, %r20173, %r20177;
	shf.l.wrap.b32 	%r20179, %r20178, %r20178, 8;
	add.s32 	%r20180, %r20174, %r20179;
	xor.b32  	%r20181, %r20176, %r20180;
	shf.l.wrap.b32 	%r20182, %r20181, %r20181, 7;
	add.s32 	%r20183, %r20141, %r20134;
	xor.b32  	%r20184, %r20155, %r20183;
	shf.l.wrap.b32 	%r20185, %r20184, %r20184, 16;
	add.s32 	%r20186, %r20168, %r20185;
	xor.b32  	%r20187, %r20134, %r20186;
	shf.l.wrap.b32 	%r20188, %r20187, %r20187, 12;
	add.s32 	%r20189, %r20183, %r20188;
	xor.b32  	%r20190, %r20185, %r20189;
	shf.l.wrap.b32 	%r20191, %r20190, %r20190, 8;
	add.s32 	%r20192, %r20186, %r20191;
	xor.b32  	%r20193, %r20188, %r20192;
	shf.l.wrap.b32 	%r20194, %r20193, %r20193, 7;
	add.s32 	%r20195, %r20153, %r20146;
	xor.b32  	%r20196, %r20167, %r20195;
	shf.l.wrap.b32 	%r20197, %r20196, %r20196, 16;
	add.s32 	%r20198, %r20132, %r20197;
	xor.b32  	%r20199, %r20146, %r20198;
	shf.l.wrap.b32 	%r20200, %r20199, %r20199, 12;
	add.s32 	%r20201, %r20195, %r20200;
	xor.b32  	%r20202, %r20197, %r20201;
	shf.l.wrap.b32 	%r20203, %r20202, %r20202, 8;
	add.s32 	%r20204, %r20198, %r20203;
	xor.b32  	%r20205, %r20200, %r20204;
	shf.l.wrap.b32 	%r20206, %r20205, %r20205, 7;
	add.s32 	%r20207, %r20165, %r20158;
	xor.b32  	%r20208, %r20131, %r20207;
	shf.l.wrap.b32 	%r20209, %r20208, %r20208, 16;
	add.s32 	%r20210, %r20144, %r20209;
	xor.b32  	%r20211, %r20158, %r20210;
	shf.l.wrap.b32 	%r20212, %r20211, %r20211, 12;
	add.s32 	%r20213, %r20207, %r20212;
	xor.b32  	%r20214, %r20209, %r20213;
	shf.l.wrap.b32 	%r20215, %r20214, %r20214, 8;
	add.s32 	%r20216, %r20210, %r20215;
	xor.b32  	%r20217, %r20212, %r20216;
	shf.l.wrap.b32 	%r20218, %r20217, %r20217, 7;
	add.s32 	%r20219, %r20177, %r20194;
	xor.b32  	%r20220, %r20215, %r20219;
	shf.l.wrap.b32 	%r20221, %r20220, %r20220, 16;
	add.s32 	%r20222, %r20204, %r20221;
	xor.b32  	%r20223, %r20194, %r20222;
	shf.l.wrap.b32 	%r20224, %r20223, %r20223, 12;
	add.s32 	%r20225, %r20219, %r20224;
	xor.b32  	%r20226, %r20221, %r20225;
	shf.l.wrap.b32 	%r20227, %r20226, %r20226, 8;
	add.s32 	%r20228, %r20222, %r20227;
	xor.b32  	%r20229, %r20224, %r20228;
	shf.l.wrap.b32 	%r20230, %r20229, %r20229, 7;
	add.s32 	%r20231, %r20189, %r20206;
	xor.b32  	%r20232, %r20179, %r20231;
	shf.l.wrap.b32 	%r20233, %r20232, %r20232, 16;
	add.s32 	%r20234, %r20216, %r20233;
	xor.b32  	%r20235, %r20206, %r20234;
	shf.l.wrap.b32 	%r20236, %r20235, %r20235, 12;
	add.s32 	%r20237, %r20231, %r20236;
	xor.b32  	%r20238, %r20233, %r20237;
	shf.l.wrap.b32 	%r20239, %r20238, %r20238, 8;
	add.s32 	%r20240, %r20234, %r20239;
	xor.b32  	%r20241, %r20236, %r20240;
	shf.l.wrap.b32 	%r20242, %r20241, %r20241, 7;
	add.s32 	%r20243, %r20201, %r20218;
	xor.b32  	%r20244, %r20191, %r20243;
	shf.l.wrap.b32 	%r20245, %r20244, %r20244, 16;
	add.s32 	%r20246, %r20180, %r20245;
	xor.b32  	%r20247, %r20218, %r20246;
	shf.l.wrap.b32 	%r20248, %r20247, %r20247, 12;
	add.s32 	%r20249, %r20243, %r20248;
	xor.b32  	%r20250, %r20245, %r20249;
	shf.l.wrap.b32 	%r20251, %r20250, %r20250, 8;
	add.s32 	%r20252, %r20246, %r20251;
	xor.b32  	%r20253, %r20248, %r20252;
	shf.l.wrap.b32 	%r20254, %r20253, %r20253, 7;
	add.s32 	%r20255, %r20213, %r20182;
	xor.b32  	%r20256, %r20203, %r20255;
	shf.l.wrap.b32 	%r20257, %r20256, %r20256, 16;
	add.s32 	%r20258, %r20192, %r20257;
	xor.b32  	%r20259, %r20182, %r20258;
	shf.l.wrap.b32 	%r20260, %r20259, %r20259, 12;
	add.s32 	%r20261, %r20255, %r20260;
	xor.b32  	%r20262, %r20257, %r20261;
	shf.l.wrap.b32 	%r20263, %r20262, %r20262, 8;
	add.s32 	%r20264, %r20258, %r20263;
	xor.b32  	%r20265, %r20260, %r20264;
	shf.l.wrap.b32 	%r20266, %r20265, %r20265, 7;
	add.s32 	%r20267, %r20225, %r20266;
	xor.b32  	%r20268, %r20239, %r20267;
	shf.l.wrap.b32 	%r20269, %r20268, %r20268, 16;
	add.s32 	%r20270, %r20252, %r20269;
	xor.b32  	%r20271, %r20266, %r20270;
	shf.l.wrap.b32 	%r20272, %r20271, %r20271, 12;
	add.s32 	%r20273, %r20267, %r20272;
	xor.b32  	%r20274, %r20269, %r20273;
	shf.l.wrap.b32 	%r20275, %r20274, %r20274, 8;
	add.s32 	%r20276, %r20237, %r20230;
	xor.b32  	%r20277, %r20251, %r20276;
	shf.l.wrap.b32 	%r20278, %r20277, %r20277, 16;
	add.s32 	%r20279, %r20264, %r20278;
	xor.b32  	%r20280, %r20230, %r20279;
	shf.l.wrap.b32 	%r20281, %r20280, %r20280, 12;
	add.s32 	%r20282, %r20276, %r20281;
	xor.b32  	%r20283, %r20278, %r20282;
	shf.l.wrap.b32 	%r20284, %r20283, %r20283, 8;
	add.s32 	%r20285, %r20279, %r20284;
	xor.b32  	%r20286, %r20281, %r20285;
	shf.l.wrap.b32 	%r20287, %r20286, %r20286, 7;
	add.s32 	%r20288, %r20249, %r20242;
	xor.b32  	%r20289, %r20263, %r20288;
	shf.l.wrap.b32 	%r20290, %r20289, %r20289, 16;
	add.s32 	%r20291, %r20228, %r20290;
	xor.b32  	%r20292, %r20242, %r20291;
	shf.l.wrap.b32 	%r20293, %r20292, %r20292, 12;
	add.s32 	%r20294, %r20288, %r20293;
	xor.b32  	%r20295, %r20290, %r20294;
	shf.l.wrap.b32 	%r20296, %r20295, %r20295, 8;
	add.s32 	%r20297, %r20291, %r20296;
	xor.b32  	%r20298, %r20293, %r20297;
	shf.l.wrap.b32 	%r20299, %r20298, %r20298, 7;
	add.s32 	%r20300, %r20261, %r20254;
	xor.b32  	%r20301, %r20227, %r20300;
	shf.l.wrap.b32 	%r20302, %r20301, %r20301, 16;
	add.s32 	%r20303, %r20240, %r20302;
	xor.b32  	%r20304, %r20254, %r20303;
	shf.l.wrap.b32 	%r20305, %r20304, %r20304, 12;
	add.s32 	%r20306, %r20300, %r20305;
	xor.b32  	%r20307, %r20302, %r20306;
	shf.l.wrap.b32 	%r20308, %r20307, %r20307, 8;
	add.s32 	%r20309, %r20303, %r20308;
	add.s32 	%r20310, %r20273, %r20287;
	xor.b32  	%r20311, %r20308, %r20310;
	shf.l.wrap.b32 	%r20312, %r20311, %r20311, 16;
	add.s32 	%r20313, %r20297, %r20312;
	xor.b32  	%r20314, %r20287, %r20313;
	shr.u32 	%r20315, %r20314, 20;
	add.s32 	%r20316, %r20310, %r20315;
	add.s32 	%r20317, %r20282, %r20299;
	xor.b32  	%r20318, %r20275, %r20317;
	shf.l.wrap.b32 	%r20319, %r20318, %r20318, 16;
	add.s32 	%r20320, %r20309, %r20319;
	xor.b32  	%r20321, %r20299, %r20320;
	shr.u32 	%r20322, %r20321, 20;
	add.s32 	%r20323, %r20317, %r20322;
	add.s32 	%r20324, %r19636, %r20316;
	add.s32 	%r20325, %r19648, %r20323;
	not.b32 	%r20326, %r27679;
	add.s32 	%r20327, %r1885, %r20326;
	mov.u32 	%r20328, %ctaid.x;
	shl.b32 	%r20329, %r20328, 11;
	mov.u32 	%r20330, %tid.x;
	and.b32  	%r20331, %r20330, 31;
	or.b32  	%r20332, %r20329, %r20331;
	shl.b32 	%r20333, %r20330, 3;
	and.b32  	%r20334, %r20333, 7936;
	add.s32 	%r20335, %r27217, %r20334;
	add.s32 	%r20336, %r20332, %r20335;
	shr.u32 	%r20337, %r20336, %r20327;
	and.b32  	%r20338, %r20337, 1;
	setp.eq.b32 	%p223, %r20338, 1;
	selp.b32 	%r20339, %r20325, %r20324, %p223;
	cvt.u16.u32 	%rs333, %r20339;
	and.b16  	%rs438, %rs333, 1;
	and.b16  	%rs334, %rs436, 255;
	setp.ne.s16 	%p224, %rs334, 1;
	@%p224 bra 	$L__BB8_285;
	ld.param.u64 	%rd449, [fused_batch_pir_kernel_transposed_8_param_1];
	not.b32 	%r20340, %r27679;
	add.s32 	%r20341, %r1885, %r20340;
	mov.u32 	%r20342, %ctaid.x;
	shl.b32 	%r20343, %r20342, 11;
	mov.u32 	%r20344, %tid.x;
	and.b32  	%r20345, %r20344, 31;
	or.b32  	%r20346, %r20343, %r20345;
	shl.b32 	%r20347, %r20344, 3;
	and.b32  	%r20348, %r20347, 7936;
	add.s32 	%r20349, %r27217, %r20348;
	add.s32 	%r20350, %r20346, %r20349;
	shr.u32 	%r20351, %r20350, %r20341;
	and.b32  	%r20352, %r20351, 1;
	setp.eq.b32 	%p225, %r20352, 1;
	cvt.s64.s32 	%rd256, %r27679;
	cvta.to.global.u64 	%rd257, %rd449;
	mul.wide.s32 	%rd258, %r27679, 16;
	add.s64 	%rd259, %rd257, %rd258;
	ld.global.u32 	%r20353, [%rd259+9292];
	selp.b32 	%r20354, %r27684, %r27683, %p225;
	xor.b32  	%r20355, %r20354, %r20353;
	selp.b32 	%r20356, %r27685, %r27682, %p225;
	selp.b32 	%r27683, %r27683, %r20355, %p225;
	selp.b32 	%r27684, %r20355, %r27684, %p225;
	ld.global.u32 	%r20357, [%rd259+9296];
	xor.b32  	%r20358, %r20356, %r20357;
	selp.b32 	%r20359, %r27686, %r27681, %p225;
	selp.b32 	%r27682, %r27682, %r20358, %p225;
	selp.b32 	%r27685, %r20358, %r27685, %p225;
	ld.global.u32 	%r20360, [%rd259+9300];
	xor.b32  	%r20361, %r20359, %r20360;
	selp.b32 	%r20362, %r27687, %r27680, %p225;
	selp.b32 	%r27681, %r27681, %r20361, %p225;
	selp.b32 	%r27686, %r20361, %r27686, %p225;
	ld.global.u32 	%r20363, [%rd259+9304];
	xor.b32  	%r20364, %r20362, %r20363;
	selp.b64 	%rd260, 445, 420, %p225;
	selp.b32 	%r27680, %r27680, %r20364, %p225;
	selp.b32 	%r27687, %r20364, %r27687, %p225;
	add.s64 	%rd261, %rd260, %rd256;
	add.s64 	%rd262, %rd257, %rd261;
	ld.global.u8 	%rs335, [%rd262+9272];
	xor.b16  	%rs438, %rs335, %rs438;
$L__BB8_285:
	not.b32 	%r20365, %r27679;
	add.s32 	%r20366, %r1885, %r20365;
	mov.u32 	%r20367, %ctaid.x;
	shl.b32 	%r20368, %r20367, 11;
	mov.u32 	%r20369, %tid.x;
	and.b32  	%r20370, %r20369, 31;
	or.b32  	%r20371, %r20368, %r20370;
	shl.b32 	%r20372, %r20369, 3;
	and.b32  	%r20373, %r20372, 7936;
	add.s32 	%r20374, %r27217, %r20373;
	add.s32 	%r20375, %r20371, %r20374;
	shr.u32 	%r20376, %r20375, %r20366;
	and.b32  	%r20377, %r20376, 1;
	setp.eq.b32 	%p226, %r20377, 1;
	selp.b32 	%r27691, %r27684, %r27683, %p226;
	selp.b32 	%r27690, %r27685, %r27682, %p226;
	selp.b32 	%r27689, %r27686, %r27681, %p226;
	selp.b32 	%r27688, %r27687, %r27680, %p226;
	add.s32 	%r27679, %r27679, 1;
	setp.lt.u32 	%p227, %r27679, %r1885;
	mov.u16 	%rs436, %rs438;
	@%p227 bra 	$L__BB8_283;
$L__BB8_286:
	and.b16  	%rs336, %rs438, 255;
	setp.ne.s16 	%p228, %rs336, 1;
	@%p228 bra 	$L__BB8_288;
	ld.param.u64 	%rd450, [fused_batch_pir_kernel_transposed_8_param_1];
	cvta.to.global.u64 	%rd263, %rd450;
	ld.global.u32 	%r20378, [%rd263+9744];
	xor.b32  	%r27691, %r27691, %r20378;
$L__BB8_288:
	@%p228 bra 	$L__BB8_290;
	ld.param.u64 	%rd451, [fused_batch_pir_kernel_transposed_8_param_1];
	cvta.to.global.u64 	%rd264, %rd451;
	ld.global.u32 	%r20379, [%rd264+9748];
	xor.b32  	%r27690, %r27690, %r20379;
$L__BB8_290:
	@%p228 bra 	$L__BB8_292;
	ld.param.u64 	%rd452, [fused_batch_pir_kernel_transposed_8_param_1];
	cvta.to.global.u64 	%rd265, %rd452;
	ld.global.u32 	%r20380, [%rd265+9752];
	xor.b32  	%r27689, %r27689, %r20380;
$L__BB8_292:
	@%p228 bra 	$L__BB8_294;
	ld.param.u64 	%rd453, [fused_batch_pir_kernel_transposed_8_param_1];
	cvta.to.global.u64 	%rd266, %rd453;
	ld.global.u32 	%r20381, [%rd266+9756];
	xor.b32  	%r27688, %r27688, %r20381;
$L__BB8_294:
	ld.param.u32 	%r26422, [fused_batch_pir_kernel_transposed_8_param_4];
	mov.u32 	%r20383, %ctaid.x;
	shl.b32 	%r20384, %r20383, 11;
	mov.u32 	%r20385, %tid.x;
	and.b32  	%r20386, %r20385, 31;
	or.b32  	%r20387, %r20384, %r20386;
	shl.b32 	%r20388, %r20385, 3;
	and.b32  	%r20389, %r20388, 7936;
	add.s32 	%r20390, %r27217, %r20389;
	add.s32 	%r20391, %r20387, %r20390;
	setp.ge.s32 	%p232, %r20391, %r26422;
	mov.b32 	%r27712, 0;
	mov.u32 	%r27713, %r27712;
	mov.u32 	%r27714, %r27712;
	mov.u32 	%r27715, %r27712;
	@%p232 bra 	$L__BB8_308;
	ld.param.u64 	%rd454, [fused_batch_pir_kernel_transposed_8_param_1];
	cvta.to.global.u64 	%rd267, %rd454;
	ld.global.u8 	%rs340, [%rd267+9777];
	max.u16 	%rs341, %rs340, 11;
	cvt.u32.u16 	%r20392, %rs341;
	add.s32 	%r27703, %r20392, -11;
	ld.shared.v4.u32 	{%r27715, %r27714, %r27713, %r27712}, [s_mem+99088];
	ld.shared.u8 	%rs441, [s_mem+99104];
	cvt.u32.u16 	%r1940, %rs340;
	setp.ge.u32 	%p233, %r27703, %r1940;
	@%p233 bra 	$L__BB8_300;
	mov.u16 	%rs439, %rs441;
$L__BB8_297:
	ld.const.u32 	%r20393, [CHACHA_CONSTANTS];
	add.s32 	%r20394, %r20393, %r27715;
	shf.l.wrap.b32 	%r20395, %r20394, %r20394, 16;
	add.s32 	%r20396, %r27715, %r20395;
	xor.b32  	%r20397, %r27715, %r20396;
	shf.l.wrap.b32 	%r20398, %r20397, %r20397, 12;
	add.s32 	%r20399, %r20394, %r20398;
	xor.b32  	%r20400, %r20395, %r20399;
	shf.l.wrap.b32 	%r20401, %r20400, %r20400, 8;
	add.s32 	%r20402, %r20396, %r20401;
	xor.b32  	%r20403, %r20398, %r20402;
	shf.l.wrap.b32 	%r20404, %r20403, %r20403, 7;
	ld.const.u32 	%r20405, [CHACHA_CONSTANTS+4];
	add.s32 	%r20406, %r20405, %r27714;
	shf.l.wrap.b32 	%r20407, %r20406, %r20406, 16;
	add.s32 	%r20408, %r27714, %r20407;
	xor.b32  	%r20409, %r27714, %r20408;
	shf.l.wrap.b32 	%r20410, %r20409, %r20409, 12;
	add.s32 	%r20411, %r20406, %r20410;
	xor.b32  	%r20412, %r20407, %r20411;
	shf.l.wrap.b32 	%r20413, %r20412, %r20412, 8;
	add.s32 	%r20414, %r20408, %r20413;
	xor.b32  	%r20415, %r20410, %r20414;
	shf.l.wrap.b32 	%r20416, %r20415, %r20415, 7;
	ld.const.u32 	%r20417, [CHACHA_CONSTANTS+8];
	add.s32 	%r20418, %r20417, %r27713;
	shf.l.wrap.b32 	%r20419, %r20418, %r20418, 16;
	add.s32 	%r20420, %r27713, %r20419;
	xor.b32  	%r20421, %r27713, %r20420;
	shf.l.wrap.b32 	%r20422, %r20421, %r20421, 12;
	add.s32 	%r20423, %r20418, %r20422;
	xor.b32  	%r20424, %r20419, %r20423;
	shf.l.wrap.b32 	%r20425, %r20424, %r20424, 8;
	add.s32 	%r20426, %r20420, %r20425;
	xor.b32  	%r20427, %r20422, %r20426;
	shf.l.wrap.b32 	%r20428, %r20427, %r20427, 7;
	ld.const.u32 	%r20429, [CHACHA_CONSTANTS+12];
	add.s32 	%r20430, %r20429, %r27712;
	shf.l.wrap.b32 	%r20431, %r20430, %r20430, 16;
	add.s32 	%r20432, %r27712, %r20431;
	xor.b32  	%r20433, %r27712, %r20432;
	shf.l.wrap.b32 	%r20434, %r20433, %r20433, 12;
	add.s32 	%r20435, %r20430, %r20434;
	xor.b32  	%r20436, %r20431, %r20435;
	shf.l.wrap.b32 	%r20437, %r20436, %r20436, 8;
	add.s32 	%r20438, %r20432, %r20437;
	xor.b32  	%r20439, %r20434, %r20438;
	shf.l.wrap.b32 	%r20440, %r20439, %r20439, 7;
	add.s32 	%r20441, %r20399, %r20416;
	xor.b32  	%r20442, %r20437, %r20441;
	shf.l.wrap.b32 	%r20443, %r20442, %r20442, 16;
	add.s32 	%r20444, %r20426, %r20443;
	xor.b32  	%r20445, %r20416, %r20444;
	shf.l.wrap.b32 	%r20446, %r20445, %r20445, 12;
	add.s32 	%r20447, %r20441, %r20446;
	xor.b32  	%r20448, %r20443, %r20447;
	shf.l.wrap.b32 	%r20449, %r20448, %r20448, 8;
	add.s32 	%r20450, %r20444, %r20449;
	xor.b32  	%r20451, %r20446, %r20450;
	shf.l.wrap.b32 	%r20452, %r20451, %r20451, 7;
	add.s32 	%r20453, %r20411, %r20428;
	xor.b32  	%r20454, %r20401, %r20453;
	shf.l.wrap.b32 	%r20455, %r20454, %r20454, 16;
	add.s32 	%r20456, %r20438, %r20455;
	xor.b32  	%r20457, %r20428, %r20456;
	shf.l.wrap.b32 	%r20458, %r20457, %r20457, 12;
	add.s32 	%r20459, %r20453, %r20458;
	xor.b32  	%r20460, %r20455, %r20459;
	shf.l.wrap.b32 	%r20461, %r20460, %r20460, 8;
	add.s32 	%r20462, %r20456, %r20461;
	xor.b32  	%r20463, %r20458, %r20462;
	shf.l.wrap.b32 	%r20464, %r20463, %r20463, 7;
	add.s32 	%r20465, %r20423, %r20440;
	xor.b32  	%r20466, %r20413, %r20465;
	shf.l.wrap.b32 	%r20467, %r20466, %r20466, 16;
	add.s32 	%r20468, %r20402, %r20467;
	xor.b32  	%r20469, %r20440, %r20468;
	shf.l.wrap.b32 	%r20470, %r20469, %r20469, 12;
	add.s32 	%r20471, %r20465, %r20470;
	xor.b32  	%r20472, %r20467, %r20471;
	shf.l.wrap.b32 	%r20473, %r20472, %r20472, 8;
	add.s32 	%r20474, %r20468, %r20473;
	xor.b32  	%r20475, %r20470, %r20474;
	shf.l.wrap.b32 	%r20476, %r20475, %r20475, 7;
	add.s32 	%r20477, %r20435, %r20404;
	xor.b32  	%r20478, %r20425, %r20477;
	shf.l.wrap.b32 	%r20479, %r20478, %r20478, 16;
	add.s32 	%r20480, %r20414, %r20479;
	xor.b32  	%r20481, %r20404, %r20480;
	shf.l.wrap.b32 	%r20482, %r20481, %r20481, 12;
	add.s32 	%r20483, %r20477, %r20482;
	xor.b32  	%r20484, %r20479, %r20483;
	shf.l.wrap.b32 	%r20485, %r20484, %r20484, 8;
	add.s32 	%r20486, %r20480, %r20485;
	xor.b32  	%r20487, %r20482, %r20486;
	shf.l.wrap.b32 	%r20488, %r20487, %r20487, 7;
	add.s32 	%r20489, %r20447, %r20488;
	xor.b32  	%r20490, %r20461, %r20489;
	shf.l.wrap.b32 	%r20491, %r20490, %r20490, 16;
	add.s32 	%r20492, %r20474, %r20491;
	xor.b32  	%r20493, %r20488, %r20492;
	shf.l.wrap.b32 	%r20494, %r20493, %r20493, 12;
	add.s32 	%r20495, %r20489, %r20494;
	xor.b32  	%r20496, %r20491, %r20495;
	shf.l.wrap.b32 	%r20497, %r20496, %r20496, 8;
	add.s32 	%r20498, %r20492, %r20497;
	xor.b32  	%r20499, %r20494, %r20498;
	shf.l.wrap.b32 	%r20500, %r20499, %r20499, 7;
	add.s32 	%r20501, %r20459, %r20452;
	xor.b32  	%r20502, %r20473, %r20501;
	shf.l.wrap.b32 	%r20503, %r20502, %r20502, 16;
	add.s32 	%r20504, %r20486, %r20503;
	xor.b32  	%r20505, %r20452, %r20504;
	shf.l.wrap.b32 	%r20506, %r20505, %r20505, 12;
	add.s32 	%r20507, %r20501, %r20506;
	xor.b32  	%r20508, %r20503, %r20507;
	shf.l.wrap.b32 	%r20509, %r20508, %r20508, 8;
	add.s32 	%r20510, %r20504, %r20509;
	xor.b32  	%r20511, %r20506, %r20510;
	shf.l.wrap.b32 	%r20512, %r20511, %r20511, 7;
	add.s32 	%r20513, %r20471, %r20464;
	xor.b32  	%r20514, %r20485, %r20513;
	shf.l.wrap.b32 	%r20515, %r20514, %r20514, 16;
	add.s32 	%r20516, %r20450, %r20515;
	xor.b32  	%r20517, %r20464, %r20516;
	shf.l.wrap.b32 	%r20518, %r20517, %r20517, 12;
	add.s32 	%r20519, %r20513, %r20518;
	xor.b32  	%r20520, %r20515, %r20519;
	shf.l.wrap.b32 	%r20521, %r20520, %r20520, 8;
	add.s32 	%r20522, %r20516, %r20521;
	xor.b32  	%r20523, %r20518, %r20522;
	shf.l.wrap.b32 	%r20524, %r20523, %r20523, 7;
	add.s32 	%r20525, %r20483, %r20476;
	xor.b32  	%r20526, %r20449, %r20525;
	shf.l.wrap.b32 	%r20527, %r20526, %r20526, 16;
	add.s32 	%r20528, %r20462, %r20527;
	xor.b32  	%r20529, %r20476, %r20528;
	shf.l.wrap.b32 	%r20530, %r20529, %r20529, 12;
	add.s32 	%r20531, %r20525, %r20530;
	xor.b32  	%r20532, %r20527, %r20531;
	shf.l.wrap.b32 	%r20533, %r20532, %r20532, 8;
	add.s32 	%r20534, %r20528, %r20533;
	xor.b32  	%r20535, %r20530, %r20534;
	shf.l.wrap.b32 	%r20536, %r20535, %r20535, 7;
	add.s32 	%r20537, %r20495, %r20512;
	xor.b32  	%r20538, %r20533, %r20537;
	shf.l.wrap.b32 	%r20539, %r20538, %r20538, 16;
	add.s32 	%r20540, %r20522, %r20539;
	xor.b32  	%r20541, %r20512, %r20540;
	shf.l.wrap.b32 	%r20542, %r20541, %r20541, 12;
	add.s32 	%r20543, %r20537, %r20542;
	xor.b32  	%r20544, %r20539, %r20543;
	shf.l.wrap.b32 	%r20545, %r20544, %r20544, 8;
	add.s32 	%r20546, %r20540, %r20545;
	xor.b32  	%r20547, %r20542, %r20546;
	shf.l.wrap.b32 	%r20548, %r20547, %r20547, 7;
	add.s32 	%r20549, %r20507, %r20524;
	xor.b32  	%r20550, %r20497, %r20549;
	shf.l.wrap.b32 	%r20551, %r20550, %r20550, 16;
	add.s32 	%r20552, %r20534, %r20551;
	xor.b32  	%r20553, %r20524, %r20552;
	shf.l.wrap.b32 	%r20554, %r20553, %r20553, 12;
	add.s32 	%r20555, %r20549, %r20554;
	xor.b32  	%r20556, %r20551, %r20555;
	shf.l.wrap.b32 	%r20557, %r20556, %r20556, 8;
	add.s32 	%r20558, %r20552, %r20557;
	xor.b32  	%r20559, %r20554, %r20558;
	shf.l.wrap.b32 	%r20560, %r20559, %r20559, 7;
	add.s32 	%r20561, %r20519, %r20536;
	xor.b32  	%r20562, %r20509, %r20561;
	shf.l.wrap.b32 	%r20563, %r20562, %r20562, 16;
	add.s32 	%r20564, %r20498, %r20563;
	xor.b32  	%r20565, %r20536, %r20564;
	shf.l.wrap.b32 	%r20566, %r20565, %r20565, 12;
	add.s32 	%r20567, %r20561, %r20566;
	xor.b32  	%r20568, %r20563, %r20567;
	shf.l.wrap.b32 	%r20569, %r20568, %r20568, 8;
	add.s32 	%r20570, %r20564, %r20569;
	xor.b32  	%r20571, %r20566, %r20570;
	shf.l.wrap.b32 	%r20572, %r20571, %r20571, 7;
	add.s32 	%r20573, %r20531, %r20500;
	xor.b32  	%r20574, %r20521, %r20573;
	shf.l.wrap.b32 	%r20575, %r20574, %r20574, 16;
	add.s32 	%r20576, %r20510, %r20575;
	xor.b32  	%r20577, %r20500, %r20576;
	shf.l.wrap.b32 	%r20578, %r20577, %r20577, 12;
	add.s32 	%r20579, %r20573, %r20578;
	xor.b32  	%r20580, %r20575, %r20579;
	shf.l.wrap.b32 	%r20581, %r20580, %r20580, 8;
	add.s32 	%r20582, %r20576, %r20581;
	xor.b32  	%r20583, %r20578, %r20582;
	shf.l.wrap.b32 	%r20584, %r20583, %r20583, 7;
	add.s32 	%r20585, %r20543, %r20584;
	xor.b32  	%r20586, %r20557, %r20585;
	shf.l.wrap.b32 	%r20587, %r20586, %r20586, 16;
	add.s32 	%r20588, %r20570, %r20587;
	xor.b32  	%r20589, %r20584, %r20588;
	shf.l.wrap.b32 	%r20590, %r20589, %r20589, 12;
	add.s32 	%r20591, %r20585, %r20590;
	xor.b32  	%r20592, %r20587, %r20591;
	shf.l.wrap.b32 	%r20593, %r20592, %r20592, 8;
	add.s32 	%r20594, %r20588, %r20593;
	xor.b32  	%r20595, %r20590, %r20594;
	shf.l.wrap.b32 	%r20596, %r20595, %r20595, 7;
	add.s32 	%r20597, %r20555, %r20548;
	xor.b32  	%r20598, %r20569, %r20597;
	shf.l.wrap.b32 	%r20599, %r20598, %r20598, 16;
	add.s32 	%r20600, %r20582, %r20599;
	xor.b32  	%r20601, %r20548, %r20600;
	shf.l.wrap.b32 	%r20602, %r20601, %r20601, 12;
	add.s32 	%r20603, %r20597, %r20602;
	xor.b32  	%r20604, %r20599, %r20603;
	shf.l.wrap.b32 	%r20605, %r20604, %r20604, 8;
	add.s32 	%r20606, %r20600, %r20605;
	xor.b32  	%r20607, %r20602, %r20606;
	shf.l.wrap.b32 	%r20608, %r20607, %r20607, 7;
	add.s32 	%r20609, %r20567, %r20560;
	xor.b32  	%r20610, %r20581, %r20609;
	shf.l.wrap.b32 	%r20611, %r20610, %r20610, 16;
	add.s32 	%r20612, %r20546, %r20611;
	xor.b32  	%r20613, %r20560, %r20612;
	shf.l.wrap.b32 	%r20614, %r20613, %r20613, 12;
	add.s32 	%r20615, %r20609, %r20614;
	xor.b32  	%r20616, %r20611, %r20615;
	shf.l.wrap.b32 	%r20617, %r20616, %r20616, 8;
	add.s32 	%r20618, %r20612, %r20617;
	xor.b32  	%r20619, %r20614, %r20618;
	shf.l.wrap.b32 	%r20620, %r20619, %r20619, 7;
	add.s32 	%r20621, %r20579, %r20572;
	xor.b32  	%r20622, %r20545, %r20621;
	shf.l.wrap.b32 	%r20623, %r20622, %r20622, 16;
	add.s32 	%r20624, %r20558, %r20623;
	xor.b32  	%r20625, %r20572, %r20624;
	shf.l.wrap.b32 	%r20626, %r20625, %r20625, 12;
	add.s32 	%r20627, %r20621, %r20626;
	xor.b32  	%r20628, %r20623, %r20627;
	shf.l.wrap.b32 	%r20629, %r20628, %r20628, 8;
	add.s32 	%r20630, %r20624, %r20629;
	xor.b32  	%r20631, %r20626, %r20630;
	shf.l.wrap.b32 	%r20632, %r20631, %r20631, 7;
	add.s32 	%r20633, %r20591, %r20608;
	xor.b32  	%r20634, %r20629, %r20633;
	shf.l.wrap.b32 	%r20635, %r20634, %r20634, 16;
	add.s32 	%r20636, %r20618, %r20635;
	xor.b32  	%r20637, %r20608, %r20636;
	shf.l.wrap.b32 	%r20638, %r20637, %r20637, 12;
	add.s32 	%r20639, %r20633, %r20638;
	xor.b32  	%r20640, %r20635, %r20639;
	shf.l.wrap.b32 	%r20641, %r20640, %r20640, 8;
	add.s32 	%r20642, %r20636, %r20641;
	xor.b32  	%r20643, %r20638, %r20642;
	shf.l.wrap.b32 	%r20644, %r20643, %r20643, 7;
	add.s32 	%r20645, %r20603, %r20620;
	xor.b32  	%r20646, %r20593, %r20645;
	shf.l.wrap.b32 	%r20647, %r20646, %r20646, 16;
	add.s32 	%r20648, %r20630, %r20647;
	xor.b32  	%r20649, %r20620, %r20648;
	shf.l.wrap.b32 	%r20650, %r20649, %r20649, 12;
	add.s32 	%r20651, %r20645, %r20650;
	xor.b32  	%r20652, %r20647, %r20651;
	shf.l.wrap.b32 	%r20653, %r20652, %r20652, 8;
	add.s32 	%r20654, %r20648, %r20653;
	xor.b32  	%r20655, %r20650, %r20654;
	shf.l.wrap.b32 	%r20656, %r20655, %r20655, 7;
	add.s32 	%r20657, %r20615, %r20632;
	xor.b32  	%r20658, %r20605, %r20657;
	shf.l.wrap.b32 	%r20659, %r20658, %r20658, 16;
	add.s32 	%r20660, %r20594, %r20659;
	xor.b32  	%r20661, %r20632, %r20660;
	shf.l.wrap.b32 	%r20662, %r20661, %r20661, 12;
	add.s32 	%r20663, %r20657, %r20662;
	xor.b32  	%r20664, %r20659, %r20663;
	shf.l.wrap.b32 	%r20665, %r20664, %r20664, 8;
	add.s32 	%r20666, %r20660, %r20665;
	xor.b32  	%r20667, %r20662, %r20666;
	shf.l.wrap.b32 	%r20668, %r20667, %r20667, 7;
	add.s32 	%r20669, %r20627, %r20596;
	xor.b32  	%r20670, %r20617, %r20669;
	shf.l.wrap.b32 	%r20671, %r20670, %r20670, 16;
	add.s32 	%r20672, %r20606, %r20671;
	xor.b32  	%r20673, %r20596, %r20672;
	shf.l.wrap.b32 	%r20674, %r20673, %r20673, 12;
	add.s32 	%r20675, %r20669, %r20674;
	xor.b32  	%r20676, %r20671, %r20675;
	shf.l.wrap.b32 	%r20677, %r20676, %r20676, 8;
	add.s32 	%r20678, %r20672, %r20677;
	xor.b32  	%r20679, %r20674, %r20678;
	shf.l.wrap.b32 	%r20680, %r20679, %r20679, 7;
	add.s32 	%r20681, %r20639, %r20680;
	xor.b32  	%r20682, %r20653, %r20681;
	shf.l.wrap.b32 	%r20683, %r20682, %r20682, 16;
	add.s32 	%r20684, %r20666, %r20683;
	xor.b32  	%r20685, %r20680, %r20684;
	shf.l.wrap.b32 	%r20686, %r20685, %r20685, 12;
	add.s32 	%r20687, %r20681, %r20686;
	xor.b32  	%r20688, %r20683, %r20687;
	shf.l.wrap.b32 	%r20689, %r20688, %r20688, 8;
	add.s32 	%r20690, %r20684, %r20689;
	xor.b32  	%r20691, %r20686, %r20690;
	shf.l.wrap.b32 	%r20692, %r20691, %r20691, 7;
	add.s32 	%r20693, %r20651, %r20644;
	xor.b32  	%r20694, %r20665, %r20693;
	shf.l.wrap.b32 	%r20695, %r20694, %r20694, 16;
	add.s32 	%r20696, %r20678, %r20695;
	xor.b32  	%r20697, %r20644, %r20696;
	shf.l.wrap.b32 	%r20698, %r20697, %r20697, 12;
	add.s32 	%r20699, %r20693, %r20698;
	xor.b32  	%r20700, %r20695, %r20699;
	shf.l.wrap.b32 	%r20701, %r20700, %r20700, 8;
	add.s32 	%r20702, %r20696, %r20701;
	xor.b32  	%r20703, %r20698, %r20702;
	shf.l.wrap.b32 	%r20704, %r20703, %r20703, 7;
	add.s32 	%r20705, %r20663, %r20656;
	xor.b32  	%r20706, %r20677, %r20705;
	shf.l.wrap.b32 	%r20707, %r20706, %r20706, 16;
	add.s32 	%r20708, %r20642, %r20707;
	xor.b32  	%r20709, %r20656, %r20708;
	shf.l.wrap.b32 	%r20710, %r20709, %r20709, 12;
	add.s32 	%r20711, %r20705, %r20710;
	xor.b32  	%r20712, %r20707, %r20711;
	shf.l.wrap.b32 	%r20713, %r20712, %r20712, 8;
	add.s32 	%r20714, %r20708, %r20713;
	xor.b32  	%r20715, %r20710, %r20714;
	shf.l.wrap.b32 	%r20716, %r20715, %r20715, 7;
	add.s32 	%r20717, %r20675, %r20668;
	xor.b32  	%r20718, %r20641, %r20717;
	shf.l.wrap.b32 	%r20719, %r20718, %r20718, 16;
	add.s32 	%r20720, %r20654, %r20719;
	xor.b32  	%r20721, %r20668, %r20720;
	shf.l.wrap.b32 	%r20722, %r20721, %r20721, 12;
	add.s32 	%r20723, %r20717, %r20722;
	xor.b32  	%r20724, %r20719, %r20723;
	shf.l.wrap.b32 	%r20725, %r20724, %r20724, 8;
	add.s32 	%r20726, %r20720, %r20725;
	xor.b32  	%r20727, %r20722, %r20726;
	shf.l.wrap.b32 	%r20728, %r20727, %r20727, 7;
	add.s32 	%r20729, %r20687, %r20704;
	xor.b32  	%r20730, %r20725, %r20729;
	shf.l.wrap.b32 	%r20731, %r20730, %r20730, 16;
	add.s32 	%r20732, %r20714, %r20731;
	xor.b32  	%r20733, %r20704, %r20732;
	shf.l.wrap.b32 	%r20734, %r20733, %r20733, 12;
	add.s32 	%r20735, %r20729, %r20734;
	xor.b32  	%r20736, %r20731, %r20735;
	shf.l.wrap.b32 	%r20737, %r20736, %r20736, 8;
	add.s32 	%r20738, %r20732, %r20737;
	xor.b32  	%r20739, %r20734, %r20738;
	shf.l.wrap.b32 	%r20740, %r20739, %r20739, 7;
	add.s32 	%r20741, %r20699, %r20716;
	xor.b32  	%r20742, %r20689, %r20741;
	shf.l.wrap.b32 	%r20743, %r20742, %r20742, 16;
	add.s32 	%r20744, %r20726, %r20743;
	xor.b32  	%r20745, %r20716, %r20744;
	shf.l.wrap.b32 	%r20746, %r20745, %r20745, 12;
	add.s32 	%r20747, %r20741, %r20746;
	xor.b32  	%r20748, %r20743, %r20747;
	shf.l.wrap.b32 	%r20749, %r20748, %r20748, 8;
	add.s32 	%r20750, %r20744, %r20749;
	xor.b32  	%r20751, %r20746, %r20750;
	shf.l.wrap.b32 	%r20752, %r20751, %r20751, 7;
	add.s32 	%r20753, %r20711, %r20728;
	xor.b32  	%r20754, %r20701, %r20753;
	shf.l.wrap.b32 	%r20755, %r20754, %r20754, 16;
	add.s32 	%r20756, %r20690, %r20755;
	xor.b32  	%r20757, %r20728, %r20756;
	shf.l.wrap.b32 	%r20758, %r20757, %r20757, 12;
	add.s32 	%r20759, %r20753, %r20758;
	xor.b32  	%r20760, %r20755, %r20759;
	shf.l.wrap.b32 	%r20761, %r20760, %r20760, 8;
	add.s32 	%r20762, %r20756, %r20761;
	xor.b32  	%r20763, %r20758, %r20762;
	shf.l.wrap.b32 	%r20764, %r20763, %r20763, 7;
	add.s32 	%r20765, %r20723, %r20692;
	xor.b32  	%r20766, %r20713, %r20765;
	shf.l.wrap.b32 	%r20767, %r20766, %r20766, 16;
	add.s32 	%r20768, %r20702, %r20767;
	xor.b32  	%r20769, %r20692, %r20768;
	shf.l.wrap.b32 	%r20770, %r20769, %r20769, 12;
	add.s32 	%r20771, %r20765, %r20770;
	xor.b32  	%r20772, %r20767, %r20771;
	shf.l.wrap.b32 	%r20773, %r20772, %r20772, 8;
	add.s32 	%r20774, %r20768, %r20773;
	xor.b32  	%r20775, %r20770, %r20774;
	shf.l.wrap.b32 	%r20776, %r20775, %r20775, 7;
	add.s32 	%r27707, %r20393, %r20735;
	add.s32 	%r27706, %r20405, %r20747;
	add.s32 	%r27705, %r20417, %r20759;
	add.s32 	%r27704, %r20429, %r20771;
	add.s32 	%r27708, %r27715, %r20776;
	add.s32 	%r27709, %r27714, %r20740;
	add.s32 	%r27710, %r27713, %r20752;
	add.s32 	%r27711, %r27712, %r20764;
	xor.b32  	%r20777, %r20394, 1;
	shf.l.wrap.b32 	%r20778, %r20394, %r20777, 16;
	add.s32 	%r20779, %r27715, %r20778;
	xor.b32  	%r20780, %r27715, %r20779;
	shf.l.wrap.b32 	%r20781, %r20780, %r20780, 12;
	add.s32 	%r20782, %r20394, %r20781;
	xor.b32  	%r20783, %r20778, %r20782;
	shf.l.wrap.b32 	%r20784, %r20783, %r20783, 8;
	add.s32 	%r20785, %r20779, %r20784;
	xor.b32  	%r20786, %r20781, %r20785;
	shf.l.wrap.b32 	%r20787, %r20786, %r20786, 7;
	add.s32 	%r20788, %r20782, %r20416;
	xor.b32  	%r20789, %r20437, %r20788;
	shf.l.wrap.b32 	%r20790, %r20789, %r20789, 16;
	add.s32 	%r20791, %r20426, %r20790;
	xor.b32  	%r20792, %r20416, %r20791;
	shf.l.wrap.b32 	%r20793, %r20792, %r20792, 12;
	add.s32 	%r20794, %r20788, %r20793;
	xor.b32  	%r20795, %r20790, %r20794;
	shf.l.wrap.b32 	%r20796, %r20795, %r20795, 8;
	add.s32 	%r20797, %r20791, %r20796;
	xor.b32  	%r20798, %r20793, %r20797;
	shf.l.wrap.b32 	%r20799, %r20798, %r20798, 7;
	xor.b32  	%r20800, %r20784, %r20453;
	shf.l.wrap.b32 	%r20801, %r20800, %r20800, 16;
	add.s32 	%r20802, %r20438, %r20801;
	xor.b32  	%r20803, %r20428, %r20802;
	shf.l.wrap.b32 	%r20804, %r20803, %r20803, 12;
	add.s32 	%r20805, %r20453, %r20804;
	xor.b32  	%r20806, %r20801, %r20805;
	shf.l.wrap.b32 	%r20807, %r20806, %r20806, 8;
	add.s32 	%r20808, %r20802, %r20807;
	xor.b32  	%r20809, %r20804, %r20808;
	shf.l.wrap.b32 	%r20810, %r20809, %r20809, 7;
	add.s32 	%r20811, %r20785, %r20467;
	xor.b32  	%r20812, %r20440, %r20811;
	shf.l.wrap.b32 	%r20813, %r20812, %r20812, 12;
	add.s32 	%r20814, %r20465, %r20813;
	xor.b32  	%r20815, %r20467, %r20814;
	shf.l.wrap.b32 	%r20816, %r20815, %r20815, 8;
	add.s32 	%r20817, %r20811, %r20816;
	xor.b32  	%r20818, %r20813, %r20817;
	shf.l.wrap.b32 	%r20819, %r20818, %r20818, 7;
	add.s32 	%r20820, %r20435, %r20787;
	xor.b32  	%r20821, %r20425, %r20820;
	shf.l.wrap.b32 	%r20822, %r20821, %r20821, 16;
	add.s32 	%r20823, %r20414, %r20822;
	xor.b32  	%r20824, %r20787, %r20823;
	shf.l.wrap.b32 	%r20825, %r20824, %r20824, 12;
	add.s32 	%r20826, %r20820, %r20825;
	xor.b32  	%r20827, %r20822, %r20826;
	shf.l.wrap.b32 	%r20828, %r20827, %r20827, 8;
	add.s32 	%r20829, %r20823, %r20828;
	xor.b32  	%r20830, %r20825, %r20829;
	shf.l.wrap.b32 	%r20831, %r20830, %r20830, 7;
	add.s32 	%r20832, %r20794, %r20831;
	xor.b32  	%r20833, %r20807, %r20832;
	shf.l.wrap.b32 	%r20834, %r20833, %r20833, 16;
	add.s32 	%r20835, %r20817, %r20834;
	xor.b32  	%r20836, %r20831, %r20835;
	shf.l.wrap.b32 	%r20837, %r20836, %r20836, 12;
	add.s32 	%r20838, %r20832, %r20837;
	xor.b32  	%r20839, %r20834, %r20838;
	shf.l.wrap.b32 	%r20840, %r20839, %r20839, 8;
	add.s32 	%r20841, %r20835, %r20840;
	xor.b32  	%r20842, %r20837, %r20841;
	shf.l.wrap.b32 	%r20843, %r20842, %r20842, 7;
	add.s32 	%r20844, %r20805, %r20799;
	xor.b32  	%r20845, %r20816, %r20844;
	shf.l.wrap.b32 	%r20846, %r20845, %r20845, 16;
	add.s32 	%r20847, %r20829, %r20846;
	xor.b32  	%r20848, %r20799, %r20847;
	shf.l.wrap.b32 	%r20849, %r20848, %r20848, 12;
	add.s32 	%r20850, %r20844, %r20849;
	xor.b32  	%r20851, %r20846, %r20850;
	shf.l.wrap.b32 	%r20852, %r20851, %r20851, 8;
	add.s32 	%r20853, %r20847, %r20852;
	xor.b32  	%r20854, %r20849, %r20853;
	shf.l.wrap.b32 	%r20855, %r20854, %r20854, 7;
	add.s32 	%r20856, %r20814, %r20810;
	xor.b32  	%r20857, %r20828, %r20856;
	shf.l.wrap.b32 	%r20858, %r20857, %r20857, 16;
	add.s32 	%r20859, %r20797, %r20858;
	xor.b32  	%r20860, %r20810, %r20859;
	shf.l.wrap.b32 	%r20861, %r20860, %r20860, 12;
	add.s32 	%r20862, %r20856, %r20861;
	xor.b32  	%r20863, %r20858, %r20862;
	shf.l.wrap.b32 	%r20864, %r20863, %r20863, 8;
	add.s32 	%r20865, %r20859, %r20864;
	xor.b32  	%r20866, %r20861, %r20865;
	shf.l.wrap.b32 	%r20867, %r20866, %r20866, 7;
	add.s32 	%r20868, %r20826, %r20819;
	xor.b32  	%r20869, %r20796, %r20868;
	shf.l.wrap.b32 	%r20870, %r20869, %r20869, 16;
	add.s32 	%r20871, %r20808, %r20870;
	xor.b32  	%r20872, %r20819, %r20871;
	shf.l.wrap.b32 	%r20873, %r20872, %r20872, 12;
	add.s32 	%r20874, %r20868, %r20873;
	xor.b32  	%r20875, %r20870, %r20874;
	shf.l.wrap.b32 	%r20876, %r20875, %r20875, 8;
	add.s32 	%r20877, %r20871, %r20876;
	xor.b32  	%r20878, %r20873, %r20877;
	shf.l.wrap.b32 	%r20879, %r20878, %r20878, 7;
	add.s32 	%r20880, %r20838, %r20855;
	xor.b32  	%r20881, %r20876, %r20880;
	shf.l.wrap.b32 	%r20882, %r20881, %r20881, 16;
	add.s32 	%r20883, %r20865, %r20882;
	xor.b32  	%r20884, %r20855, %r20883;
	shf.l.wrap.b32 	%r20885, %r20884, %r20884, 12;
	add.s32 	%r20886, %r20880, %r20885;
	xor.b32  	%r20887, %r20882, %r20886;
	shf.l.wrap.b32 	%r20888, %r20887, %r20887, 8;
	add.s32 	%r20889, %r20883, %r20888;
	xor.b32  	%r20890, %r20885, %r20889;
	shf.l.wrap.b32 	%r20891, %r20890, %r20890, 7;
	add.s32 	%r20892, %r20850, %r20867;
	xor.b32  	%r20893, %r20840, %r20892;
	shf.l.wrap.b32 	%r20894, %r20893, %r20893, 16;
	add.s32 	%r20895, %r20877, %r20894;
	xor.b32  	%r20896, %r20867, %r20895;
	shf.l.wrap.b32 	%r20897, %r20896, %r20896, 12;
	add.s32 	%r20898, %r20892, %r20897;
	xor.b32  	%r20899, %r20894, %r20898;
	shf.l.wrap.b32 	%r20900, %r20899, %r20899, 8;
	add.s32 	%r20901, %r20895, %r20900;
	xor.b32  	%r20902, %r20897, %r20901;
	shf.l.wrap.b32 	%r20903, %r20902, %r20902, 7;
	add.s32 	%r20904, %r20862, %r20879;
	xor.b32  	%r20905, %r20852, %r20904;
	shf.l.wrap.b32 	%r20906, %r20905, %r20905, 16;
	add.s32 	%r20907, %r20841, %r20906;
	xor.b32  	%r20908, %r20879, %r20907;
	shf.l.wrap.b32 	%r20909, %r20908, %r20908, 12;
	add.s32 	%r20910, %r20904, %r20909;
	xor.b32  	%r20911, %r20906, %r20910;
	shf.l.wrap.b32 	%r20912, %r20911, %r20911, 8;
	add.s32 	%r20913, %r20907, %r20912;
	xor.b32  	%r20914, %r20909, %r20913;
	shf.l.wrap.b32 	%r20915, %r20914, %r20914, 7;
	add.s32 	%r20916, %r20874, %r20843;
	xor.b32  	%r20917, %r20864, %r20916;
	shf.l.wrap.b32 	%r20918, %r20917, %r20917, 16;
	add.s32 	%r20919, %r20853, %r20918;
	xor.b32  	%r20920, %r20843, %r20919;
	shf.l.wrap.b32 	%r20921, %r20920, %r20920, 12;
	add.s32 	%r20922, %r20916, %r20921;
	xor.b32  	%r20923, %r20918, %r20922;
	shf.l.wrap.b32 	%r20924, %r20923, %r20923, 8;
	add.s32 	%r20925, %r20919, %r20924;
	xor.b32  	%r20926, %r20921, %r20925;
	shf.l.wrap.b32 	%r20927, %r20926, %r20926, 7;
	add.s32 	%r20928, %r20886, %r20927;
	xor.b32  	%r20929, %r20900, %r20928;
	shf.l.wrap.b32 	%r20930, %r20929, %r20929, 16;
	add.s32 	%r20931, %r20913, %r20930;
	xor.b32  	%r20932, %r20927, %r20931;
	shf.l.wrap.b32 	%r20933, %r20932, %r20932, 12;
	add.s32 	%r20934, %r20928, %r20933;
	xor.b32  	%r20935, %r20930, %r20934;
	shf.l.wrap.b32 	%r20936, %r20935, %r20935, 8;
	add.s32 	%r20937, %r20931, %r20936;
	xor.b32  	%r20938, %r20933, %r20937;
	shf.l.wrap.b32 	%r20939, %r20938, %r20938, 7;
	add.s32 	%r20940, %r20898, %r20891;
	xor.b32  	%r20941, %r20912, %r20940;
	shf.l.wrap.b32 	%r20942, %r20941, %r20941, 16;
	add.s32 	%r20943, %r20925, %r20942;
	xor.b32  	%r20944, %r20891, %r20943;
	shf.l.wrap.b32 	%r20945, %r20944, %r20944, 12;
	add.s32 	%r20946, %r20940, %r20945;
	xor.b32  	%r20947, %r20942, %r20946;
	shf.l.wrap.b32 	%r20948, %r20947, %r20947, 8;
	add.s32 	%r20949, %r20943, %r20948;
	xor.b32  	%r20950, %r20945, %r20949;
	shf.l.wrap.b32 	%r20951, %r20950, %r20950, 7;
	add.s32 	%r20952, %r20910, %r20903;
	xor.b32  	%r20953, %r20924, %r20952;
	shf.l.wrap.b32 	%r20954, %r20953, %r20953, 16;
	add.s32 	%r20955, %r20889, %r20954;
	xor.b32  	%r20956, %r20903, %r20955;
	shf.l.wrap.b32 	%r20957, %r20956, %r20956, 12;
	add.s32 	%r20958, %r20952, %r20957;
	xor.b32  	%r20959, %r20954, %r20958;
	shf.l.wrap.b32 	%r20960, %r20959, %r20959, 8;
	add.s32 	%r20961, %r20955, %r20960;
	xor.b32  	%r20962, %r20957, %r20961;
	shf.l.wrap.b32 	%r20963, %r20962, %r20962, 7;
	add.s32 	%r20964, %r20922, %r20915;
	xor.b32  	%r20965, %r20888, %r20964;
	shf.l.wrap.b32 	%r20966, %r20965, %r20965, 16;
	add.s32 	%r20967, %r20901, %r20966;
	xor.b32  	%r20968, %r20915, %r20967;
	shf.l.wrap.b32 	%r20969, %r20968, %r20968, 12;
	add.s32 	%r20970, %r20964, %r20969;
	xor.b32  	%r20971, %r20966, %r20970;
	shf.l.wrap.b32 	%r20972, %r20971, %r20971, 8;
	add.s32 	%r20973, %r20967, %r20972;
	xor.b32  	%r20974, %r20969, %r20973;
	shf.l.wrap.b32 	%r20975, %r20974, %r20974, 7;
	add.s32 	%r20976, %r20934, %r20951;
	xor.b32  	%r20977, %r20972, %r20976;
	shf.l.wrap.b32 	%r20978, %r20977, %r20977, 16;
	add.s32 	%r20979, %r20961, %r20978;
	xor.b32  	%r20980, %r20951, %r20979;
	shf.l.wrap.b32 	%r20981, %r20980, %r20980, 12;
	add.s32 	%r20982, %r20976, %r20981;
	xor.b32  	%r20983, %r20978, %r20982;
	shf.l.wrap.b32 	%r20984, %r20983, %r20983, 8;
	add.s32 	%r20985, %r20979, %r20984;
	xor.b32  	%r20986, %r20981, %r20985;
	shf.l.wrap.b32 	%r20987, %r20986, %r20986, 7;
	add.s32 	%r20988, %r20946, %r20963;
	xor.b32  	%r20989, %r20936, %r20988;
	shf.l.wrap.b32 	%r20990, %r20989, %r20989, 16;
	add.s32 	%r20991, %r20973, %r20990;
	xor.b32  	%r20992, %r20963, %r20991;
	shf.l.wrap.b32 	%r20993, %r20992, %r20992, 12;
	add.s32 	%r20994, %r20988, %r20993;
	xor.b32  	%r20995, %r20990, %r20994;
	shf.l.wrap.b32 	%r20996, %r20995, %r20995, 8;
	add.s32 	%r20997, %r20991, %r20996;
	xor.b32  	%r20998, %r20993, %r20997;
	shf.l.wrap.b32 	%r20999, %r20998, %r20998, 7;
	add.s32 	%r21000, %r20958, %r20975;
	xor.b32  	%r21001, %r20948, %r21000;
	shf.l.wrap.b32 	%r21002, %r21001, %r21001, 16;
	add.s32 	%r21003, %r20937, %r21002;
	xor.b32  	%r21004, %r20975, %r21003;
	shf.l.wrap.b32 	%r21005, %r21004, %r21004, 12;
	add.s32 	%r21006, %r21000, %r21005;
	xor.b32  	%r21007, %r21002, %r21006;
	shf.l.wrap.b32 	%r21008, %r21007, %r21007, 8;
	add.s32 	%r21009, %r21003, %r21008;
	xor.b32  	%r21010, %r21005, %r21009;
	shf.l.wrap.b32 	%r21011, %r21010, %r21010, 7;
	add.s32 	%r21012, %r20970, %r20939;
	xor.b32  	%r21013, %r20960, %r21012;
	shf.l.wrap.b32 	%r21014, %r21013, %r21013, 16;
	add.s32 	%r21015, %r20949, %r21014;
	xor.b32  	%r21016, %r20939, %r21015;
	shf.l.wrap.b32 	%r21017, %r21016, %r21016, 12;
	add.s32 	%r21018, %r21012, %r21017;
	xor.b32  	%r21019, %r21014, %r21018;
	shf.l.wrap.b32 	%r21020, %r21019, %r21019, 8;
	add.s32 	%r21021, %r21015, %r21020;
	xor.b32  	%r21022, %r21017, %r21021;
	shf.l.wrap.b32 	%r21023, %r21022, %r21022, 7;
	add.s32 	%r21024, %r20982, %r21023;
	xor.b32  	%r21025, %r20996, %r21024;
	shf.l.wrap.b32 	%r21026, %r21025, %r21025, 16;
	add.s32 	%r21027, %r21009, %r21026;
	xor.b32  	%r21028, %r21023, %r21027;
	shf.l.wrap.b32 	%r21029, %r21028, %r21028, 12;
	add.s32 	%r21030, %r21024, %r21029;
	xor.b32  	%r21031, %r21026, %r21030;
	shf.l.wrap.b32 	%r21032, %r21031, %r21031, 8;
	add.s32 	%r21033, %r20994, %r20987;
	xor.b32  	%r21034, %r21008, %r21033;
	shf.l.wrap.b32 	%r21035, %r21034, %r21034, 16;
	add.s32 	%r21036, %r21021, %r21035;
	xor.b32  	%r21037, %r20987, %r21036;
	shf.l.wrap.b32 	%r21038, %r21037, %r21037, 12;
	add.s32 	%r21039, %r21033, %r21038;
	xor.b32  	%r21040, %r21035, %r21039;
	shf.l.wrap.b32 	%r21041, %r21040, %r21040, 8;
	add.s32 	%r21042, %r21036, %r21041;
	xor.b32  	%r21043, %r21038, %r21042;
	shf.l.wrap.b32 	%r21044, %r21043, %r21043, 7;
	add.s32 	%r21045, %r21006, %r20999;
	xor.b32  	%r21046, %r21020, %r21045;
	shf.l.wrap.b32 	%r21047, %r21046, %r21046, 16;
	add.s32 	%r21048, %r20985, %r21047;
	xor.b32  	%r21049, %r20999, %r21048;
	shf.l.wrap.b32 	%r21050, %r21049, %r21049, 12;
	add.s32 	%r21051, %r21045, %r21050;
	xor.b32  	%r21052, %r21047, %r21051;
	shf.l.wrap.b32 	%r21053, %r21052, %r21052, 8;
	add.s32 	%r21054, %r21048, %r21053;
	xor.b32  	%r21055, %r21050, %r21054;
	shf.l.wrap.b32 	%r21056, %r21055, %r21055, 7;
	add.s32 	%r21057, %r21018, %r21011;
	xor.b32  	%r21058, %r20984, %r21057;
	shf.l.wrap.b32 	%r21059, %r21058, %r21058, 16;
	add.s32 	%r21060, %r20997, %r21059;
	xor.b32  	%r21061, %r21011, %r21060;
	shf.l.wrap.b32 	%r21062, %r21061, %r21061, 12;
	add.s32 	%r21063, %r21057, %r21062;
	xor.b32  	%r21064, %r21059, %r21063;
	shf.l.wrap.b32 	%r21065, %r21064, %r21064, 8;
	add.s32 	%r21066, %r21060, %r21065;
	add.s32 	%r21067, %r21030, %r21044;
	xor.b32  	%r21068, %r21065, %r21067;
	shf.l.wrap.b32 	%r21069, %r21068, %r21068, 16;
	add.s32 	%r21070, %r21054, %r21069;
	xor.b32  	%r21071, %r21044, %r21070;
	shr.u32 	%r21072, %r21071, 20;
	add.s32 	%r21073, %r21067, %r21072;
	add.s32 	%r21074, %r21039, %r21056;
	xor.b32  	%r21075, %r21032, %r21074;
	shf.l.wrap.b32 	%r21076, %r21075, %r21075, 16;
	add.s32 	%r21077, %r21066, %r21076;
	xor.b32  	%r21078, %r21056, %r21077;
	shr.u32 	%r21079, %r21078, 20;
	add.s32 	%r21080, %r21074, %r21079;
	add.s32 	%r21081, %r20393, %r21073;
	add.s32 	%r21082, %r20405, %r21080;
	not.b32 	%r21083, %r27703;
	add.s32 	%r21084, %r1940, %r21083;
	mov.u32 	%r21085, %ctaid.x;
	shl.b32 	%r21086, %r21085, 11;
	mov.u32 	%r21087, %tid.x;
	and.b32  	%r21088, %r21087, 31;
	or.b32  	%r21089, %r21086, %r21088;
	shl.b32 	%r21090, %r21087, 3;
	and.b32  	%r21091, %r21090, 7936;
	add.s32 	%r21092, %r27217, %r21091;
	add.s32 	%r21093, %r21089, %r21092;
	shr.u32 	%r21094, %r21093, %r21084;
	and.b32  	%r21095, %r21094, 1;
	setp.eq.b32 	%p234, %r21095, 1;
	selp.b32 	%r21096, %r21082, %r21081, %p234;
	cvt.u16.u32 	%rs342, %r21096;
	and.b16  	%rs441, %rs342, 1;
	and.b16  	%rs343, %rs439, 255;
	setp.ne.s16 	%p235, %rs343, 1;
	@%p235 bra 	$L__BB8_299;
	ld.param.u64 	%rd455, [fused_batch_pir_kernel_transposed_8_param_1];
	not.b32 	%r21097, %r27703;
	add.s32 	%r21098, %r1940, %r21097;
	mov.u32 	%r21099, %ctaid.x;
	shl.b32 	%r21100, %r21099, 11;
	mov.u32 	%r21101, %tid.x;
	and.b32  	%r21102, %r21101, 31;
	or.b32  	%r21103, %r21100, %r21102;
	shl.b32 	%r21104, %r21101, 3;
	and.b32  	%r21105, %r21104, 7936;
	add.s32 	%r21106, %r27217, %r21105;
	add.s32 	%r21107, %r21103, %r21106;
	shr.u32 	%r21108, %r21107, %r21098;
	and.b32  	%r21109, %r21108, 1;
	setp.eq.b32 	%p236, %r21109, 1;
	cvt.s64.s32 	%rd268, %r27703;
	cvta.to.global.u64 	%rd269, %rd455;
	mul.wide.s32 	%rd270, %r27703, 16;
	add.s64 	%rd271, %rd269, %rd270;
	ld.global.u32 	%r21110, [%rd271+9780];
	selp.b32 	%r21111, %r27708, %r27707, %p236;
	xor.b32  	%r21112, %r21111, %r21110;
	selp.b32 	%r21113, %r27709, %r27706, %p236;
	selp.b32 	%r27707, %r27707, %r21112, %p236;
	selp.b32 	%r27708, %r21112, %r27708, %p236;
	ld.global.u32 	%r21114, [%rd271+9784];
	xor.b32  	%r21115, %r21113, %r21114;
	selp.b32 	%r21116, %r27710, %r27705, %p236;
	selp.b32 	%r27706, %r27706, %r21115, %p236;
	selp.b32 	%r27709, %r21115, %r27709, %p236;
	ld.global.u32 	%r21117, [%rd271+9788];
	xor.b32  	%r21118, %r21116, %r21117;
	selp.b32 	%r21119, %r27711, %r27704, %p236;
	selp.b32 	%r27705, %r27705, %r21118, %p236;
	selp.b32 	%r27710, %r21118, %r27710, %p236;
	ld.global.u32 	%r21120, [%rd271+9792];
	xor.b32  	%r21121, %r21119, %r21120;
	selp.b64 	%rd272, 445, 420, %p236;
	selp.b32 	%r27704, %r27704, %r21121, %p236;
	selp.b32 	%r27711, %r21121, %r27711, %p236;
	add.s64 	%rd273, %rd272, %rd268;
	add.s64 	%rd274, %rd269, %rd273;
	ld.global.u8 	%rs344, [%rd274+9760];
	xor.b16  	%rs441, %rs344, %rs441;
$L__BB8_299:
	not.b32 	%r21122, %r27703;
	add.s32 	%r21123, %r1940, %r21122;
	mov.u32 	%r21124, %ctaid.x;
	shl.b32 	%r21125, %r21124, 11;
	mov.u32 	%r21126, %tid.x;
	and.b32  	%r21127, %r21126, 31;
	or.b32  	%r21128, %r21125, %r21127;
	shl.b32 	%r21129, %r21126, 3;
	and.b32  	%r21130, %r21129, 7936;
	add.s32 	%r21131, %r27217, %r21130;
	add.s32 	%r21132, %r21128, %r21131;
	shr.u32 	%r21133, %r21132, %r21123;
	and.b32  	%r21134, %r21133, 1;
	setp.eq.b32 	%p237, %r21134, 1;
	selp.b32 	%r27715, %r27708, %r27707, %p237;
	selp.b32 	%r27714, %r27709, %r27706, %p237;
	selp.b32 	%r27713, %r27710, %r27705, %p237;
	selp.b32 	%r27712, %r27711, %r27704, %p237;
	add.s32 	%r27703, %r27703, 1;
	setp.lt.u32 	%p238, %r27703, %r1940;
	mov.u16 	%rs439, %rs441;
	@%p238 bra 	$L__BB8_297;
$L__BB8_300:
	and.b16  	%rs345, %rs441, 255;
	setp.ne.s16 	%p239, %rs345, 1;
	@%p239 bra 	$L__BB8_302;
	ld.param.u64 	%rd456, [fused_batch_pir_kernel_transposed_8_param_1];
	cvta.to.global.u64 	%rd275, %rd456;
	ld.global.u32 	%r21135, [%rd275+10232];
	xor.b32  	%r27715, %r27715, %r21135;
$L__BB8_302:
	@%p239 bra 	$L__BB8_304;
	ld.param.u64 	%rd457, [fused_batch_pir_kernel_transposed_8_param_1];
	cvta.to.global.u64 	%rd276, %rd457;
	ld.global.u32 	%r21136, [%rd276+10236];
	xor.b32  	%r27714, %r27714, %r21136;
$L__BB8_304:
	@%p239 bra 	$L__BB8_306;
	ld.param.u64 	%rd458, [fused_batch_pir_kernel_transposed_8_param_1];
	cvta.to.global.u64 	%rd277, %rd458;
	ld.global.u32 	%r21137, [%rd277+10240];
	xor.b32  	%r27713, %r27713, %r21137;
$L__BB8_306:
	@%p239 bra 	$L__BB8_308;
	ld.param.u64 	%rd459, [fused_batch_pir_kernel_transposed_8_param_1];
	cvta.to.global.u64 	%rd278, %rd459;
	ld.global.u32 	%r21138, [%rd278+10244];
	xor.b32  	%r27712, %r27712, %r21138;
$L__BB8_308:
	ld.param.u32 	%r26423, [fused_batch_pir_kernel_transposed_8_param_4];
	mov.u32 	%r21140, %ctaid.x;
	shl.b32 	%r21141, %r21140, 11;
	mov.u32 	%r21142, %tid.x;
	and.b32  	%r21143, %r21142, 31;
	or.b32  	%r21144, %r21141, %r21143;
	shl.b32 	%r21145, %r21142, 3;
	and.b32  	%r21146, %r21145, 7936;
	add.s32 	%r21147, %r27217, %r21146;
	add.s32 	%r21148, %r21144, %r21147;
	setp.ge.s32 	%p243, %r21148, %r26423;
	mov.b32 	%r27736, 0;
	mov.u32 	%r27737, %r27736;
	mov.u32 	%r27738, %r27736;
	mov.u32 	%r27739, %r27736;
	@%p243 bra 	$L__BB8_322;
	ld.param.u64 	%rd460, [fused_batch_pir_kernel_transposed_8_param_1];
	cvta.to.global.u64 	%rd279, %rd460;
	ld.global.u8 	%rs349, [%rd279+10265];
	max.u16 	%rs350, %rs349, 11;
	cvt.u32.u16 	%r21149, %rs350;
	add.s32 	%r27727, %r21149, -11;
	ld.shared.u32 	%r27739, [s_mem+99108];
	ld.shared.v2.u32 	{%r27738, %r27737}, [s_mem+99112];
	ld.shared.u32 	%r27736, [s_mem+99120];
	ld.shared.u8 	%rs444, [s_mem+99124];
	cvt.u32.u16 	%r1995, %rs349;
	setp.ge.u32 	%p244, %r27727, %r1995;
	@%p244 bra 	$L__BB8_314;
	mov.u16 	%rs442, %rs444;
$L__BB8_311:
	ld.const.u32 	%r21150, [CHACHA_CONSTANTS];
	add.s32 	%r21151, %r21150, %r27739;
	shf.l.wrap.b32 	%r21152, %r21151, %r21151, 16;
	add.s32 	%r21153, %r27739, %r21152;
	xor.b32  	%r21154, %r27739, %r21153;
	shf.l.wrap.b32 	%r21155, %r21154, %r21154, 12;
	add.s32 	%r21156, %r21151, %r21155;
	xor.b32  	%r21157, %r21152, %r21156;
	shf.l.wrap.b32 	%r21158, %r21157, %r21157, 8;
	add.s32 	%r21159, %r21153, %r21158;
	xor.b32  	%r21160, %r21155, %r21159;
	shf.l.wrap.b32 	%r21161, %r21160, %r21160, 7;
	ld.const.u32 	%r21162, [CHACHA_CONSTANTS+4];
	add.s32 	%r21163, %r21162, %r27738;
	shf.l.wrap.b32 	%r21164, %r21163, %r21163, 16;
	add.s32 	%r21165, %r27738, %r21164;
	xor.b32  	%r21166, %r27738, %r21165;
	shf.l.wrap.b32 	%r21167, %r21166, %r21166, 12;
	add.s32 	%r21168, %r21163, %r21167;
	xor.b32  	%r21169, %r21164, %r21168;
	shf.l.wrap.b32 	%r21170, %r21169, %r21169, 8;
	add.s32 	%r21171, %r21165, %r21170;
	xor.b32  	%r21172, %r21167, %r21171;
	shf.l.wrap.b32 	%r21173, %r21172, %r21172, 7;
	ld.const.u32 	%r21174, [CHACHA_CONSTANTS+8];
	add.s32 	%r21175, %r21174, %r27737;
	shf.l.wrap.b32 	%r21176, %r21175, %r21175, 16;
	add.s32 	%r21177, %r27737, %r21176;
	xor.b32  	%r21178, %r27737, %r21177;
	shf.l.wrap.b32 	%r21179, %r21178, %r21178, 12;
	add.s32 	%r21180, %r21175, %r21179;
	xor.b32  	%r21181, %r21176, %r21180;
	shf.l.wrap.b32 	%r21182, %r21181, %r21181, 8;
	add.s32 	%r21183, %r21177, %r21182;
	xor.b32  	%r21184, %r21179, %r21183;
	shf.l.wrap.b32 	%r21185, %r21184, %r21184, 7;
	ld.const.u32 	%r21186, [CHACHA_CONSTANTS+12];
	add.s32 	%r21187, %r21186, %r27736;
	shf.l.wrap.b32 	%r21188, %r21187, %r21187, 16;
	add.s32 	%r21189, %r27736, %r21188;
	xor.b32  	%r21190, %r27736, %r21189;
	shf.l.wrap.b32 	%r21191, %r21190, %r21190, 12;
	add.s32 	%r21192, %r21187, %r21191;
	xor.b32  	%r21193, %r21188, %r21192;
	shf.l.wrap.b32 	%r21194, %r21193, %r21193, 8;
	add.s32 	%r21195, %r21189, %r21194;
	xor.b32  	%r21196, %r21191, %r21195;
	shf.l.wrap.b32 	%r21197, %r21196, %r21196, 7;
	add.s32 	%r21198, %r21156, %r21173;
	xor.b32  	%r21199, %r21194, %r21198;
	shf.l.wrap.b32 	%r21200, %r21199, %r21199, 16;
	add.s32 	%r21201, %r21183, %r21200;
	xor.b32  	%r21202, %r21173, %r21201;
	shf.l.wrap.b32 	%r21203, %r21202, %r21202, 12;
	add.s32 	%r21204, %r21198, %r21203;
	xor.b32  	%r21205, %r21200, %r21204;
	shf.l.wrap.b32 	%r21206, %r21205, %r21205, 8;
	add.s32 	%r21207, %r21201, %r21206;
	xor.b32  	%r21208, %r21203, %r21207;
	shf.l.wrap.b32 	%r21209, %r21208, %r21208, 7;
	add.s32 	%r21210, %r21168, %r21185;
	xor.b32  	%r21211, %r21158, %r21210;
	shf.l.wrap.b32 	%r21212, %r21211, %r21211, 16;
	add.s32 	%r21213, %r21195, %r21212;
	xor.b32  	%r21214, %r21185, %r21213;
	shf.l.wrap.b32 	%r21215, %r21214, %r21214, 12;
	add.s32 	%r21216, %r21210, %r21215;
	xor.b32  	%r21217, %r21212, %r21216;
	shf.l.wrap.b32 	%r21218, %r21217, %r21217, 8;
	add.s32 	%r21219, %r21213, %r21218;
	xor.b32  	%r21220, %r21215, %r21219;
	shf.l.wrap.b32 	%r21221, %r21220, %r21220, 7;
	add.s32 	%r21222, %r21180, %r21197;
	xor.b32  	%r21223, %r21170, %r21222;
	shf.l.wrap.b32 	%r21224, %r21223, %r21223, 16;
	add.s32 	%r21225, %r21159, %r21224;
	xor.b32  	%r21226, %r21197, %r21225;
	shf.l.wrap.b32 	%r21227, %r21226, %r21226, 12;
	add.s32 	%r21228, %r21222, %r21227;
	xor.b32  	%r21229, %r21224, %r21228;
	shf.l.wrap.b32 	%r21230, %r21229, %r21229, 8;
	add.s32 	%r21231, %r21225, %r21230;
	xor.b32  	%r21232, %r21227, %r21231;
	shf.l.wrap.b32 	%r21233, %r21232, %r21232, 7;
	add.s32 	%r21234, %r21192, %r21161;
	xor.b32  	%r21235, %r21182, %r21234;
	shf.l.wrap.b32 	%r21236, %r21235, %r21235, 16;
	add.s32 	%r21237, %r21171, %r21236;
	xor.b32  	%r21238, %r21161, %r21237;
	shf.l.wrap.b32 	%r21239, %r21238, %r21238, 12;
	add.s32 	%r21240, %r21234, %r21239;
	xor.b32  	%r21241, %r21236, %r21240;
	shf.l.wrap.b32 	%r21242, %r21241, %r21241, 8;
	add.s32 	%r21243, %r21237, %r21242;
	xor.b32  	%r21244, %r21239, %r21243;
	shf.l.wrap.b32 	%r21245, %r21244, %r21244, 7;
	add.s32 	%r21246, %r21204, %r21245;
	xor.b32  	%r21247, %r21218, %r21246;
	shf.l.wrap.b32 	%r21248, %r21247, %r21247, 16;
	add.s32 	%r21249, %r21231, %r21248;
	xor.b32  	%r21250, %r21245, %r21249;
	shf.l.wrap.b32 	%r21251, %r21250, %r21250, 12;
	add.s32 	%r21252, %r21246, %r21251;
	xor.b32  	%r21253, %r21248, %r21252;
	shf.l.wrap.b32 	%r21254, %r21253, %r21253, 8;
	add.s32 	%r21255, %r21249, %r21254;
	xor.b32  	%r21256, %r21251, %r21255;
	shf.l.wrap.b32 	%r21257, %r21256, %r21256, 7;
	add.s32 	%r21258, %r21216, %r21209;
	xor.b32  	%r21259, %r21230, %r21258;
	shf.l.wrap.b32 	%r21260, %r21259, %r21259, 16;
	add.s32 	%r21261, %r21243, %r21260;
	xor.b32  	%r21262, %r21209, %r21261;
	shf.l.wrap.b32 	%r21263, %r21262, %r21262, 12;
	add.s32 	%r21264, %r21258, %r21263;
	xor.b32  	%r21265, %r21260, %r21264;
	shf.l.wrap.b32 	%r21266, %r21265, %r21265, 8;
	add.s32 	%r21267, %r21261, %r21266;
	xor.b32  	%r21268, %r21263, %r21267;
	shf.l.wrap.b32 	%r21269, %r21268, %r21268, 7;
	add.s32 	%r21270, %r21228, %r21221;
	xor.b32  	%r21271, %r21242, %r21270;
	shf.l.wrap.b32 	%r21272, %r21271, %r21271, 16;
	add.s32 	%r21273, %r21207, %r21272;
	xor.b32  	%r21274, %r21221, %r21273;
	shf.l.wrap.b32 	%r21275, %r21274, %r21274, 12;
	add.s32 	%r21276, %r21270, %r21275;
	xor.b32  	%r21277, %r21272, %r21276;
	shf.l.wrap.b32 	%r21278, %r21277, %r21277, 8;
	add.s32 	%r21279, %r21273, %r21278;
	xor.b32  	%r21280, %r21275, %r21279;
	shf.l.wrap.b32 	%r21281, %r21280, %r21280, 7;
	add.s32 	%r21282, %r21240, %r21233;
	xor.b32  	%r21283, %r21206, %r21282;
	shf.l.wrap.b32 	%r21284, %r21283, %r21283, 16;
	add.s32 	%r21285, %r21219, %r21284;
	xor.b32  	%r21286, %r21233, %r21285;
	shf.l.wrap.b32 	%r21287, %r21286, %r21286, 12;
	add.s32 	%r21288, %r21282, %r21287;
	xor.b32  	%r21289, %r21284, %r21288;
	shf.l.wrap.b32 	%r21290, %r21289, %r21289, 8;
	add.s32 	%r21291, %r21285, %r21290;
	xor.b32  	%r21292, %r21287, %r21291;
	shf.l.wrap.b32 	%r21293, %r21292, %r21292, 7;
	add.s32 	%r21294, %r21252, %r21269;
	xor.b32  	%r21295, %r21290, %r21294;
	shf.l.wrap.b32 	%r21296, %r21295, %r21295, 16;
	add.s32 	%r21297, %r21279, %r21296;
	xor.b32  	%r21298, %r21269, %r21297;
	shf.l.wrap.b32 	%r21299, %r21298, %r21298, 12;
	add.s32 	%r21300, %r21294, %r21299;
	xor.b32  	%r21301, %r21296, %r21300;
	shf.l.wrap.b32 	%r21302, %r21301, %r21301, 8;
	add.s32 	%r21303, %r21297, %r21302;
	xor.b32  	%r21304, %r21299, %r21303;
	shf.l.wrap.b32 	%r21305, %r21304, %r21304, 7;
	add.s32 	%r21306, %r21264, %r21281;
	xor.b32  	%r21307, %r21254, %r21306;
	shf.l.wrap.b32 	%r21308, %r21307, %r21307, 16;
	add.s32 	%r21309, %r21291, %r21308;
	xor.b32  	%r21310, %r21281, %r21309;
	shf.l.wrap.b32 	%r21311, %r21310, %r21310, 12;
	add.s32 	%r21312, %r21306, %r21311;
	xor.b32  	%r21313, %r21308, %r21312;
	shf.l.wrap.b32 	%r21314, %r21313, %r21313, 8;
	add.s32 	%r21315, %r21309, %r21314;
	xor.b32  	%r21316, %r21311, %r21315;
	shf.l.wrap.b32 	%r21317, %r21316, %r21316, 7;
	add.s32 	%r21318, %r21276, %r21293;
	xor.b32  	%r21319, %r21266, %r21318;
	shf.l.wrap.b32 	%r21320, %r21319, %r21319, 16;
	add.s32 	%r21321, %r21255, %r21320;
	xor.b32  	%r21322, %r21293, %r21321;
	shf.l.wrap.b32 	%r21323, %r21322, %r21322, 12;
	add.s32 	%r21324, %r21318, %r21323;
	xor.b32  	%r21325, %r21320, %r21324;
	shf.l.wrap.b32 	%r21326, %r21325, %r21325, 8;
	add.s32 	%r21327, %r21321, %r21326;
	xor.b32  	%r21328, %r21323, %r21327;
	shf.l.wrap.b32 	%r21329, %r21328, %r21328, 7;
	add.s32 	%r21330, %r21288, %r21257;
	xor.b32  	%r21331, %r21278, %r21330;
	shf.l.wrap.b32 	%r21332, %r21331, %r21331, 16;
	add.s32 	%r21333, %r21267, %r21332;
	xor.b32  	%r21334, %r21257, %r21333;
	shf.l.wrap.b32 	%r21335, %r21334, %r21334, 12;
	add.s32 	%r21336, %r21330, %r21335;
	xor.b32  	%r21337, %r21332, %r21336;
	shf.l.wrap.b32 	%r21338, %r21337, %r21337, 8;
	add.s32 	%r21339, %r21333, %r21338;
	xor.b32  	%r21340, %r21335, %r21339;
	shf.l.wrap.b32 	%r21341, %r21340, %r21340, 7;
	add.s32 	%r21342, %r21300, %r21341;
	xor.b32  	%r21343, %r21314, %r21342;
	shf.l.wrap.b32 	%r21344, %r21343, %r21343, 16;
	add.s32 	%r21345, %r21327, %r21344;
	xor.b32  	%r21346, %r21341, %r21345;
	shf.l.wrap.b32 	%r21347, %r21346, %r21346, 12;
	add.s32 	%r21348, %r21342, %r21347;
	xor.b32  	%r21349, %r21344, %r21348;
	shf.l.wrap.b32 	%r21350, %r21349, %r21349, 8;
	add.s32 	%r21351, %r21345, %r21350;
	xor.b32  	%r21352, %r21347, %r21351;
	shf.l.wrap.b32 	%r21353, %r21352, %r21352, 7;
	add.s32 	%r21354, %r21312, %r21305;
	xor.b32  	%r21355, %r21326, %r21354;
	shf.l.wrap.b32 	%r21356, %r21355, %r21355, 16;
	add.s32 	%r21357, %r21339, %r21356;
	xor.b32  	%r21358, %r21305, %r21357;
	shf.l.wrap.b32 	%r21359, %r21358, %r21358, 12;
	add.s32 	%r21360, %r21354, %r21359;
	xor.b32  	%r21361, %r21356, %r21360;
	shf.l.wrap.b32 	%r21362, %r21361, %r21361, 8;
	add.s32 	%r21363, %r21357, %r21362;
	xor.b32  	%r21364, %r21359, %r21363;
	shf.l.wrap.b32 	%r21365, %r21364, %r21364, 7;
	add.s32 	%r21366, %r21324, %r21317;
	xor.b32  	%r21367, %r21338, %r21366;
	shf.l.wrap.b32 	%r21368, %r21367, %r21367, 16;
	add.s32 	%r21369, %r21303, %r21368;
	xor.b32  	%r21370, %r21317, %r21369;
	shf.l.wrap.b32 	%r21371, %r21370, %r21370, 12;
	add.s32 	%r21372, %r21366, %r21371;
	xor.b32  	%r21373, %r21368, %r21372;
	shf.l.wrap.b32 	%r21374, %r21373, %r21373, 8;
	add.s32 	%r21375, %r21369, %r21374;
	xor.b32  	%r21376, %r21371, %r21375;
	shf.l.wrap.b32 	%r21377, %r21376, %r21376, 7;
	add.s32 	%r21378, %r21336, %r21329;
	xor.b32  	%r21379, %r21302, %r21378;
	shf.l.wrap.b32 	%r21380, %r21379, %r21379, 16;
	add.s32 	%r21381, %r21315, %r21380;
	xor.b32  	%r21382, %r21329, %r21381;
	shf.l.wrap.b32 	%r21383, %r21382, %r21382, 12;
	add.s32 	%r21384, %r21378, %r21383;
	xor.b32  	%r21385, %r21380, %r21384;
	shf.l.wrap.b32 	%r21386, %r21385, %r21385, 8;
	add.s32 	%r21387, %r21381, %r21386;
	xor.b32  	%r21388, %r21383, %r21387;
	shf.l.wrap.b32 	%r21389, %r21388, %r21388, 7;
	add.s32 	%r21390, %r21348, %r21365;
	xor.b32  	%r21391, %r21386, %r21390;
	shf.l.wrap.b32 	%r21392, %r21391, %r21391, 16;
	add.s32 	%r21393, %r21375, %r21392;
	xor.b32  	%r21394, %r21365, %r21393;
	shf.l.wrap.b32 	%r21395, %r21394, %r21394, 12;
	add.s32 	%r21396, %r21390, %r21395;
	xor.b32  	%r21397, %r21392, %r21396;
	shf.l.wrap.b32 	%r21398, %r21397, %r21397, 8;
	add.s32 	%r21399, %r21393, %r21398;
	xor.b32  	%r21400, %r21395, %r21399;
	shf.l.wrap.b32 	%r21401, %r21400, %r21400, 7;
	add.s32 	%r21402, %r21360, %r21377;
	xor.b32  	%r21403, %r21350, %r21402;
	shf.l.wrap.b32 	%r21404, %r21403, %r21403, 16;
	add.s32 	%r21405, %r21387, %r21404;
	xor.b32  	%r21406, %r21377, %r21405;
	shf.l.wrap.b32 	%r21407, %r21406, %r21406, 12;
	add.s32 	%r21408, %r21402, %r21407;
	xor.b32  	%r21409, %r21404, %r21408;
	shf.l.wrap.b32 	%r21410, %r21409, %r21409, 8;
	add.s32 	%r21411, %r21405, %r21410;
	xor.b32  	%r21412, %r21407, %r21411;
	shf.l.wrap.b32 	%r21413, %r21412, %r21412, 7;
	add.s32 	%r21414, %r21372, %r21389;
	xor.b32  	%r21415, %r21362, %r21414;
	shf.l.wrap.b32 	%r21416, %r21415, %r21415, 16;
	add.s32 	%r21417, %r21351, %r21416;
	xor.b32  	%r21418, %r21389, %r21417;
	shf.l.wrap.b32 	%r21419, %r21418, %r21418, 12;
	add.s32 	%r21420, %r21414, %r21419;
	xor.b32  	%r21421, %r21416, %r21420;
	shf.l.wrap.b32 	%r21422, %r21421, %r21421, 8;
	add.s32 	%r21423, %r21417, %r21422;
	xor.b32  	%r21424, %r21419, %r21423;
	shf.l.wrap.b32 	%r21425, %r21424, %r21424, 7;
	add.s32 	%r21426, %r21384, %r21353;
	xor.b32  	%r21427, %r21374, %r21426;
	shf.l.wrap.b32 	%r21428, %r21427, %r21427, 16;
	add.s32 	%r21429, %r21363, %r21428;
	xor.b32  	%r21430, %r21353, %r21429;
	shf.l.wrap.b32 	%r21431, %r21430, %r21430, 12;
	add.s32 	%r21432, %r21426, %r21431;
	xor.b32  	%r21433, %r21428, %r21432;
	shf.l.wrap.b32 	%r21434, %r21433, %r21433, 8;
	add.s32 	%r21435, %r21429, %r21434;
	xor.b32  	%r21436, %r21431, %r21435;
	shf.l.wrap.b32 	%r21437, %r21436, %r21436, 7;
	add.s32 	%r21438, %r21396, %r21437;
	xor.b32  	%r21439, %r21410, %r21438;
	shf.l.wrap.b32 	%r21440, %r21439, %r21439, 16;
	add.s32 	%r21441, %r21423, %r21440;
	xor.b32  	%r21442, %r21437, %r21441;
	shf.l.wrap.b32 	%r21443, %r21442, %r21442, 12;
	add.s32 	%r21444, %r21438, %r21443;
	xor.b32  	%r21445, %r21440, %r21444;
	shf.l.wrap.b32 	%r21446, %r21445, %r21445, 8;
	add.s32 	%r21447, %r21441, %r21446;
	xor.b32  	%r21448, %r21443, %r21447;
	shf.l.wrap.b32 	%r21449, %r21448, %r21448, 7;
	add.s32 	%r21450, %r21408, %r21401;
	xor.b32  	%r21451, %r21422, %r21450;
	shf.l.wrap.b32 	%r21452, %r21451, %r21451, 16;
	add.s32 	%r21453, %r21435, %r21452;
	xor.b32  	%r21454, %r21401, %r21453;
	shf.l.wrap.b32 	%r21455, %r21454, %r21454, 12;
	add.s32 	%r21456, %r21450, %r21455;
	xor.b32  	%r21457, %r21452, %r21456;
	shf.l.wrap.b32 	%r21458, %r21457, %r21457, 8;
	add.s32 	%r21459, %r21453, %r21458;
	xor.b32  	%r21460, %r21455, %r21459;
	shf.l.wrap.b32 	%r21461, %r21460, %r21460, 7;
	add.s32 	%r21462, %r21420, %r21413;
	xor.b32  	%r21463, %r21434, %r21462;
	shf.l.wrap.b32 	%r21464, %r21463, %r21463, 16;
	add.s32 	%r21465, %r21399, %r21464;
	xor.b32  	%r21466, %r21413, %r21465;
	shf.l.wrap.b32 	%r21467, %r21466, %r21466, 12;
	add.s32 	%r21468, %r21462, %r21467;
	xor.b32  	%r21469, %r21464, %r21468;
	shf.l.wrap.b32 	%r21470, %r21469, %r21469, 8;
	add.s32 	%r21471, %r21465, %r21470;
	xor.b32  	%r21472, %r21467, %r21471;
	shf.l.wrap.b32 	%r21473, %r21472, %r21472, 7;
	add.s32 	%r21474, %r21432, %r21425;
	xor.b32  	%r21475, %r21398, %r21474;
	shf.l.wrap.b32 	%r21476, %r21475, %r21475, 16;
	add.s32 	%r21477, %r21411, %r21476;
	xor.b32  	%r21478, %r21425, %r21477;
	shf.l.wrap.b32 	%r21479, %r21478, %r21478, 12;
	add.s32 	%r21480, %r21474, %r21479;
	xor.b32  	%r21481, %r21476, %r21480;
	shf.l.wrap.b32 	%r21482, %r21481, %r21481, 8;
	add.s32 	%r21483, %r21477, %r21482;
	xor.b32  	%r21484, %r21479, %r21483;
	shf.l.wrap.b32 	%r21485, %r21484, %r21484, 7;
	add.s32 	%r21486, %r21444, %r21461;
	xor.b32  	%r21487, %r21482, %r21486;
	shf.l.wrap.b32 	%r21488, %r21487, %r21487, 16;
	add.s32 	%r21489, %r21471, %r21488;
	xor.b32  	%r21490, %r21461, %r21489;
	shf.l.wrap.b32 	%r21491, %r21490, %r21490, 12;
	add.s32 	%r21492, %r21486, %r21491;
	xor.b32  	%r21493, %r21488, %r21492;
	shf.l.wrap.b32 	%r21494, %r21493, %r21493, 8;
	add.s32 	%r21495, %r21489, %r21494;
	xor.b32  	%r21496, %r21491, %r21495;
	shf.l.wrap.b32 	%r21497, %r21496, %r21496, 7;
	add.s32 	%r21498, %r21456, %r21473;
	xor.b32  	%r21499, %r21446, %r21498;
	shf.l.wrap.b32 	%r21500, %r21499, %r21499, 16;
	add.s32 	%r21501, %r21483, %r21500;
	xor.b32  	%r21502, %r21473, %r21501;
	shf.l.wrap.b32 	%r21503, %r21502, %r21502, 12;
	add.s32 	%r21504, %r21498, %r21503;
	xor.b32  	%r21505, %r21500, %r21504;
	shf.l.wrap.b32 	%r21506, %r21505, %r21505, 8;
	add.s32 	%r21507, %r21501, %r21506;
	xor.b32  	%r21508, %r21503, %r21507;
	shf.l.wrap.b32 	%r21509, %r21508, %r21508, 7;
	add.s32 	%r21510, %r21468, %r21485;
	xor.b32  	%r21511, %r21458, %r21510;
	shf.l.wrap.b32 	%r21512, %r21511, %r21511, 16;
	add.s32 	%r21513, %r21447, %r21512;
	xor.b32  	%r21514, %r21485, %r21513;
	shf.l.wrap.b32 	%r21515, %r21514, %r21514, 12;
	add.s32 	%r21516, %r21510, %r21515;
	xor.b32  	%r21517, %r21512, %r21516;
	shf.l.wrap.b32 	%r21518, %r21517, %r21517, 8;
	add.s32 	%r21519, %r21513, %r21518;
	xor.b32  	%r21520, %r21515, %r21519;
	shf.l.wrap.b32 	%r21521, %r21520, %r21520, 7;
	add.s32 	%r21522, %r21480, %r21449;
	xor.b32  	%r21523, %r21470, %r21522;
	shf.l.wrap.b32 	%r21524, %r21523, %r21523, 16;
	add.s32 	%r21525, %r21459, %r21524;
	xor.b32  	%r21526, %r21449, %r21525;
	shf.l.wrap.b32 	%r21527, %r21526, %r21526, 12;
	add.s32 	%r21528, %r21522, %r21527;
	xor.b32  	%r21529, %r21524, %r21528;
	shf.l.wrap.b32 	%r21530, %r21529, %r21529, 8;
	add.s32 	%r21531, %r21525, %r21530;
	xor.b32  	%r21532, %r21527, %r21531;
	shf.l.wrap.b32 	%r21533, %r21532, %r21532, 7;
	add.s32 	%r27731, %r21150, %r21492;
	add.s32 	%r27730, %r21162, %r21504;
	add.s32 	%r27729, %r21174, %r21516;
	add.s32 	%r27728, %r21186, %r21528;
	add.s32 	%r27732, %r27739, %r21533;
	add.s32 	%r27733, %r27738, %r21497;
	add.s32 	%r27734, %r27737, %r21509;
	add.s32 	%r27735, %r27736, %r21521;
	xor.b32  	%r21534, %r21151, 1;
	shf.l.wrap.b32 	%r21535, %r21151, %r21534, 16;
	add.s32 	%r21536, %r27739, %r21535;
	xor.b32  	%r21537, %r27739, %r21536;
	shf.l.wrap.b32 	%r21538, %r21537, %r21537, 12;
	add.s32 	%r21539, %r21151, %r21538;
	xor.b32  	%r21540, %r21535, %r21539;
	shf.l.wrap.b32 	%r21541, %r21540, %r21540, 8;
	add.s32 	%r21542, %r21536, %r21541;
	xor.b32  	%r21543, %r21538, %r21542;
	shf.l.wrap.b32 	%r21544, %r21543, %r21543, 7;
	add.s32 	%r21545, %r21539, %r21173;
	xor.b32  	%r21546, %r21194, %r21545;
	shf.l.wrap.b32 	%r21547, %r21546, %r21546, 16;
	add.s32 	%r21548, %r21183, %r21547;
	xor.b32  	%r21549, %r21173, %r21548;
	shf.l.wrap.b32 	%r21550, %r21549, %r21549, 12;
	add.s32 	%r21551, %r21545, %r21550;
	xor.b32  	%r21552, %r21547, %r21551;
	shf.l.wrap.b32 	%r21553, %r21552, %r21552, 8;
	add.s32 	%r21554, %r21548, %r21553;
	xor.b32  	%r21555, %r21550, %r21554;
	shf.l.wrap.b32 	%r21556, %r21555, %r21555, 7;
	xor.b32  	%r21557, %r21541, %r21210;
	shf.l.wrap.b32 	%r21558, %r21557, %r21557, 16;
	add.s32 	%r21559, %r21195, %r21558;
	xor.b32  	%r21560, %r21185, %r21559;
	shf.l.wrap.b32 	%r21561, %r21560, %r21560, 12;
	add.s32 	%r21562, %r21210, %r21561;
	xor.b32  	%r21563, %r21558, %r21562;
	shf.l.wrap.b32 	%r21564, %r21563, %r21563, 8;
	add.s32 	%r21565, %r21559, %r21564;
	xor.b32  	%r21566, %r21561, %r21565;
	shf.l.wrap.b32 	%r21567, %r21566, %r21566, 7;
	add.s32 	%r21568, %r21542, %r21224;
	xor.b32  	%r21569, %r21197, %r21568;
	shf.l.wrap.b32 	%r21570, %r21569, %r21569, 12;
	add.s32 	%r21571, %r21222, %r21570;
	xor.b32  	%r21572, %r21224, %r21571;
	shf.l.wrap.b32 	%r21573, %r21572, %r21572, 8;
	add.s32 	%r21574, %r21568, %r21573;
	xor.b32  	%r21575, %r21570, %r21574;
	shf.l.wrap.b32 	%r21576, %r21575, %r21575, 7;
	add.s32 	%r21577, %r21192, %r21544;
	xor.b32  	%r21578, %r21182, %r21577;
	shf.l.wrap.b32 	%r21579, %r21578, %r21578, 16;
	add.s32 	%r21580, %r21171, %r21579;
	xor.b32  	%r21581, %r21544, %r21580;
	shf.l.wrap.b32 	%r21582, %r21581, %r21581, 12;
	add.s32 	%r21583, %r21577, %r21582;
	xor.b32  	%r21584, %r21579, %r21583;
	shf.l.wrap.b32 	%r21585, %r21584, %r21584, 8;
	add.s32 	%r21586, %r21580, %r21585;
	xor.b32  	%r21587, %r21582, %r21586;
	shf.l.wrap.b32 	%r21588, %r21587, %r21587, 7;
	add.s32 	%r21589, %r21551, %r21588;
	xor.b32  	%r21590, %r21564, %r21589;
	shf.l.wrap.b32 	%r21591, %r21590, %r21590, 16;
	add.s32 	%r21592, %r21574, %r21591;
	xor.b32  	%r21593, %r21588, %r21592;
	shf.l.wrap.b32 	%r21594, %r21593, %r21593, 12;
	add.s32 	%r21595, %r21589, %r21594;
	xor.b32  	%r21596, %r21591, %r21595;
	shf.l.wrap.b32 	%r21597, %r21596, %r21596, 8;
	add.s32 	%r21598, %r21592, %r21597;
	xor.b32  	%r21599, %r21594, %r21598;
	shf.l.wrap.b32 	%r21600, %r21599, %r21599, 7;
	add.s32 	%r21601, %r21562, %r21556;
	xor.b32  	%r21602, %r21573, %r21601;
	shf.l.wrap.b32 	%r21603, %r21602, %r21602, 16;
	add.s32 	%r21604, %r21586, %r21603;
	xor.b32  	%r21605, %r21556, %r21604;
	shf.l.wrap.b32 	%r21606, %r21605, %r21605, 12;
	add.s32 	%r21607, %r21601, %r21606;
	xor.b32  	%r21608, %r21603, %r21607;
	shf.l.wrap.b32 	%r21609, %r21608, %r21608, 8;
	add.s32 	%r21610, %r21604, %r21609;
	xor.b32  	%r21611, %r21606, %r21610;
	shf.l.wrap.b32 	%r21612, %r21611, %r21611, 7;
	add.s32 	%r21613, %r21571, %r21567;
	xor.b32  	%r21614, %r21585, %r21613;
	shf.l.wrap.b32 	%r21615, %r21614, %r21614, 16;
	add.s32 	%r21616, %r21554, %r21615;
	xor.b32  	%r21617, %r21567, %r21616;
	shf.l.wrap.b32 	%r21618, %r21617, %r21617, 12;
	add.s32 	%r21619, %r21613, %r21618;
	xor.b32  	%r21620, %r21615, %r21619;
	shf.l.wrap.b32 	%r21621, %r21620, %r21620, 8;
	add.s32 	%r21622, %r21616, %r21621;
	xor.b32  	%r21623, %r21618, %r21622;
	shf.l.wrap.b32 	%r21624, %r21623, %r21623, 7;
	add.s32 	%r21625, %r21583, %r21576;
	xor.b32  	%r21626, %r21553, %r21625;
	shf.l.wrap.b32 	%r21627, %r21626, %r21626, 16;
	add.s32 	%r21628, %r21565, %r21627;
	xor.b32  	%r21629, %r21576, %r21628;
	shf.l.wrap.b32 	%r21630, %r21629, %r21629, 12;
	add.s32 	%r21631, %r21625, %r21630;
	xor.b32  	%r21632, %r21627, %r21631;
	shf.l.wrap.b32 	%r21633, %r21632, %r21632, 8;
	add.s32 	%r21634, %r21628, %r21633;
	xor.b32  	%r21635, %r21630, %r21634;
	shf.l.wrap.b32 	%r21636, %r21635, %r21635, 7;
	add.s32 	%r21637, %r21595, %r21612;
	xor.b32  	%r21638, %r21633, %r21637;
	shf.l.wrap.b32 	%r21639, %r21638, %r21638, 16;
	add.s32 	%r21640, %r21622, %r21639;
	xor.b32  	%r21641, %r21612, %r21640;
	shf.l.wrap.b32 	%r21642, %r21641, %r21641, 12;
	add.s32 	%r21643, %r21637, %r21642;
	xor.b32  	%r21644, %r21639, %r21643;
	shf.l.wrap.b32 	%r21645, %r21644, %r21644, 8;
	add.s32 	%r21646, %r21640, %r21645;
	xor.b32  	%r21647, %r21642, %r21646;
	shf.l.wrap.b32 	%r21648, %r21647, %r21647, 7;
	add.s32 	%r21649, %r21607, %r21624;
	xor.b32  	%r21650, %r21597, %r21649;
	shf.l.wrap.b32 	%r21651, %r21650, %r21650, 16;
	add.s32 	%r21652, %r21634, %r21651;
	xor.b32  	%r21653, %r21624, %r21652;
	shf.l.wrap.b32 	%r21654, %r21653, %r21653, 12;
	add.s32 	%r21655, %r21649, %r21654;
	xor.b32  	%r21656, %r21651, %r21655;
	shf.l.wrap.b32 	%r21657, %r21656, %r21656, 8;
	add.s32 	%r21658, %r21652, %r21657;
	xor.b32  	%r21659, %r21654, %r21658;
	shf.l.wrap.b32 	%r21660, %r21659, %r21659, 7;
	add.s32 	%r21661, %r21619, %r21636;
	xor.b32  	%r21662, %r21609, %r21661;
	shf.l.wrap.b32 	%r21663, %r21662, %r21662, 16;
	add.s32 	%r21664, %r21598, %r21663;
	xor.b32  	%r21665, %r21636, %r21664;
	shf.l.wrap.b32 	%r21666, %r21665, %r21665, 12;
	add.s32 	%r21667, %r21661, %r21666;
	xor.b32  	%r21668, %r21663, %r21667;
	shf.l.wrap.b32 	%r21669, %r21668, %r21668, 8;
	add.s32 	%r21670, %r21664, %r21669;
	xor.b32  	%r21671, %r21666, %r21670;
	shf.l.wrap.b32 	%r21672, %r21671, %r21671, 7;
	add.s32 	%r21673, %r21631, %r21600;
	xor.b32  	%r21674, %r21621, %r21673;
	shf.l.wrap.b32 	%r21675, %r21674, %r21674, 16;
	add.s32 	%r21676, %r21610, %r21675;
	xor.b32  	%r21677, %r21600, %r21676;
	shf.l.wrap.b32 	%r21678, %r21677, %r21677, 12;
	add.s32 	%r21679, %r21673, %r21678;
	xor.b32  	%r21680, %r21675, %r21679;
	shf.l.wrap.b32 	%r21681, %r21680, %r21680, 8;
	add.s32 	%r21682, %r21676, %r21681;
	xor.b32  	%r21683, %r21678, %r21682;
	shf.l.wrap.b32 	%r21684, %r21683, %r21683, 7;
	add.s32 	%r21685, %r21643, %r21684;
	xor.b32  	%r21686, %r21657, %r21685;
	shf.l.wrap.b32 	%r21687, %r21686, %r21686, 16;
	add.s32 	%r21688, %r21670, %r21687;
	xor.b32  	%r21689, %r21684, %r21688;
	shf.l.wrap.b32 	%r21690, %r21689, %r21689, 12;
	add.s32 	%r21691, %r21685, %r21690;
	xor.b32  	%r21692, %r21687, %r21691;
	shf.l.wrap.b32 	%r21693, %r21692, %r21692, 8;
	add.s32 	%r21694, %r21688, %r21693;
	xor.b32  	%r21695, %r21690, %r21694;
	shf.l.wrap.b32 	%r21696, %r21695, %r21695, 7;
	add.s32 	%r21697, %r21655, %r21648;
	xor.b32  	%r21698, %r21669, %r21697;
	shf.l.wrap.b32 	%r21699, %r21698, %r21698, 16;
	add.s32 	%r21700, %r21682, %r21699;
	xor.b32  	%r21701, %r21648, %r21700;
	shf.l.wrap.b32 	%r21702, %r21701, %r21701, 12;
	add.s32 	%r21703, %r21697, %r21702;
	xor.b32  	%r21704, %r21699, %r21703;
	shf.l.wrap.b32 	%r21705, %r21704, %r21704, 8;
	add.s32 	%r21706, %r21700, %r21705;
	xor.b32  	%r21707, %r21702, %r21706;
	shf.l.wrap.b32 	%r21708, %r21707, %r21707, 7;
	add.s32 	%r21709, %r21667, %r21660;
	xor.b32  	%r21710, %r21681, %r21709;
	shf.l.wrap.b32 	%r21711, %r21710, %r21710, 16;
	add.s32 	%r21712, %r21646, %r21711;
	xor.b32  	%r21713, %r21660, %r21712;
	shf.l.wrap.b32 	%r21714, %r21713, %r21713, 12;
	add.s32 	%r21715, %r21709, %r21714;
	xor.b32  	%r21716, %r21711, %r21715;
	shf.l.wrap.b32 	%r21717, %r21716, %r21716, 8;
	add.s32 	%r21718, %r21712, %r21717;
	xor.b32  	%r21719, %r21714, %r21718;
	shf.l.wrap.b32 	%r21720, %r21719, %r21719, 7;
	add.s32 	%r21721, %r21679, %r21672;
	xor.b32  	%r21722, %r21645, %r21721;
	shf.l.wrap.b32 	%r21723, %r21722, %r21722, 16;
	add.s32 	%r21724, %r21658, %r21723;
	xor.b32  	%r21725, %r21672, %r21724;
	shf.l.wrap.b32 	%r21726, %r21725, %r21725, 12;
	add.s32 	%r21727, %r21721, %r21726;
	xor.b32  	%r21728, %r21723, %r21727;
	shf.l.wrap.b32 	%r21729, %r21728, %r21728, 8;
	add.s32 	%r21730, %r21724, %r21729;
	xor.b32  	%r21731, %r21726, %r21730;
	shf.l.wrap.b32 	%r21732, %r21731, %r21731, 7;
	add.s32 	%r21733, %r21691, %r21708;
	xor.b32  	%r21734, %r21729, %r21733;
	shf.l.wrap.b32 	%r21735, %r21734, %r21734, 16;
	add.s32 	%r21736, %r21718, %r21735;
	xor.b32  	%r21737, %r21708, %r21736;
	shf.l.wrap.b32 	%r21738, %r21737, %r21737, 12;
	add.s32 	%r21739, %r21733, %r21738;
	xor.b32  	%r21740, %r21735, %r21739;
	shf.l.wrap.b32 	%r21741, %r21740, %r21740, 8;
	add.s32 	%r21742, %r21736, %r21741;
	xor.b32  	%r21743, %r21738, %r21742;
	shf.l.wrap.b32 	%r21744, %r21743, %r21743, 7;
	add.s32 	%r21745, %r21703, %r21720;
	xor.b32  	%r21746, %r21693, %r21745;
	shf.l.wrap.b32 	%r21747, %r21746, %r21746, 16;
	add.s32 	%r21748, %r21730, %r21747;
	xor.b32  	%r21749, %r21720, %r21748;
	shf.l.wrap.b32 	%r21750, %r21749, %r21749, 12;
	add.s32 	%r21751, %r21745, %r21750;
	xor.b32  	%r21752, %r21747, %r21751;
	shf.l.wrap.b32 	%r21753, %r21752, %r21752, 8;
	add.s32 	%r21754, %r21748, %r21753;
	xor.b32  	%r21755, %r21750, %r21754;
	shf.l.wrap.b32 	%r21756, %r21755, %r21755, 7;
	add.s32 	%r21757, %r21715, %r21732;
	xor.b32  	%r21758, %r21705, %r21757;
	shf.l.wrap.b32 	%r21759, %r21758, %r21758, 16;
	add.s32 	%r21760, %r21694, %r21759;
	xor.b32  	%r21761, %r21732, %r21760;
	shf.l.wrap.b32 	%r21762, %r21761, %r21761, 12;
	add.s32 	%r21763, %r21757, %r21762;
	xor.b32  	%r21764, %r21759, %r21763;
	shf.l.wrap.b32 	%r21765, %r21764, %r21764, 8;
	add.s32 	%r21766, %r21760, %r21765;
	xor.b32  	%r21767, %r21762, %r21766;
	shf.l.wrap.b32 	%r21768, %r21767, %r21767, 7;
	add.s32 	%r21769, %r21727, %r21696;
	xor.b32  	%r21770, %r21717, %r21769;
	shf.l.wrap.b32 	%r21771, %r21770, %r21770, 16;
	add.s32 	%r21772, %r21706, %r21771;
	xor.b32  	%r21773, %r21696, %r21772;
	shf.l.wrap.b32 	%r21774, %r21773, %r21773, 12;
	add.s32 	%r21775, %r21769, %r21774;
	xor.b32  	%r21776, %r21771, %r21775;
	shf.l.wrap.b32 	%r21777, %r21776, %r21776, 8;
	add.s32 	%r21778, %r21772, %r21777;
	xor.b32  	%r21779, %r21774, %r21778;
	shf.l.wrap.b32 	%r21780, %r21779, %r21779, 7;
	add.s32 	%r21781, %r21739, %r21780;
	xor.b32  	%r21782, %r21753, %r21781;
	shf.l.wrap.b32 	%r21783, %r21782, %r21782, 16;
	add.s32 	%r21784, %r21766, %r21783;
	xor.b32  	%r21785, %r21780, %r21784;
	shf.l.wrap.b32 	%r21786, %r21785, %r21785, 12;
	add.s32 	%r21787, %r21781, %r21786;
	xor.b32  	%r21788, %r21783, %r21787;
	shf.l.wrap.b32 	%r21789, %r21788, %r21788, 8;
	add.s32 	%r21790, %r21751, %r21744;
	xor.b32  	%r21791, %r21765, %r21790;
	shf.l.wrap.b32 	%r21792, %r21791, %r21791, 16;
	add.s32 	%r21793, %r21778, %r21792;
	xor.b32  	%r21794, %r21744, %r21793;
	shf.l.wrap.b32 	%r21795, %r21794, %r21794, 12;
	add.s32 	%r21796, %r21790, %r21795;
	xor.b32  	%r21797, %r21792, %r21796;
	shf.l.wrap.b32 	%r21798, %r21797, %r21797, 8;
	add.s32 	%r21799, %r21793, %r21798;
	xor.b32  	%r21800, %r21795, %r21799;
	shf.l.wrap.b32 	%r21801, %r21800, %r21800, 7;
	add.s32 	%r21802, %r21763, %r21756;
	xor.b32  	%r21803, %r21777, %r21802;
	shf.l.wrap.b32 	%r21804, %r21803, %r21803, 16;
	add.s32 	%r21805, %r21742, %r21804;
	xor.b32  	%r21806, %r21756, %r21805;
	shf.l.wrap.b32 	%r21807, %r21806, %r21806, 12;
	add.s32 	%r21808, %r21802, %r21807;
	xor.b32  	%r21809, %r21804, %r21808;
	shf.l.wrap.b32 	%r21810, %r21809, %r21809, 8;
	add.s32 	%r21811, %r21805, %r21810;
	xor.b32  	%r21812, %r21807, %r21811;
	shf.l.wrap.b32 	%r21813, %r21812, %r21812, 7;
	add.s32 	%r21814, %r21775, %r21768;
	xor.b32  	%r21815, %r21741, %r21814;
	shf.l.wrap.b32 	%r21816, %r21815, %r21815, 16;
	add.s32 	%r21817, %r21754, %r21816;
	xor.b32  	%r21818, %r21768, %r21817;
	shf.l.wrap.b32 	%r21819, %r21818, %r21818, 12;
	add.s32 	%r21820, %r21814, %r21819;
	xor.b32  	%r21821, %r21816, %r21820;
	shf.l.wrap.b32 	%r21822, %r21821, %r21821, 8;
	add.s32 	%r21823, %r21817, %r21822;
	add.s32 	%r21824, %r21787, %r21801;
	xor.b32  	%r21825, %r21822, %r21824;
	shf.l.wrap.b32 	%r21826, %r21825, %r21825, 16;
	add.s32 	%r21827, %r21811, %r21826;
	xor.b32  	%r21828, %r21801, %r21827;
	shr.u32 	%r21829, %r21828, 20;
	add.s32 	%r21830, %r21824, %r21829;
	add.s32 	%r21831, %r21796, %r21813;
	xor.b32  	%r21832, %r21789, %r21831;
	shf.l.wrap.b32 	%r21833, %r21832, %r21832, 16;
	add.s32 	%r21834, %r21823, %r21833;
	xor.b32  	%r21835, %r21813, %r21834;
	shr.u32 	%r21836, %r21835, 20;
	add.s32 	%r21837, %r21831, %r21836;
	add.s32 	%r21838, %r21150, %r21830;
	add.s32 	%r21839, %r21162, %r21837;
	not.b32 	%r21840, %r27727;
	add.s32 	%r21841, %r1995, %r21840;
	mov.u32 	%r21842, %ctaid.x;
	shl.b32 	%r21843, %r21842, 11;
	mov.u32 	%r21844, %tid.x;
	and.b32  	%r21845, %r21844, 31;
	or.b32  	%r21846, %r21843, %r21845;
	shl.b32 	%r21847, %r21844, 3;
	and.b32  	%r21848, %r21847, 7936;
	add.s32 	%r21849, %r27217, %r21848;
	add.s32 	%r21850, %r21846, %r21849;
	shr.u32 	%r21851, %r21850, %r21841;
	and.b32  	%r21852, %r21851, 1;
	setp.eq.b32 	%p245, %r21852, 1;
	selp.b32 	%r21853, %r21839, %r21838, %p245;
	cvt.u16.u32 	%rs351, %r21853;
	and.b16  	%rs444, %rs351, 1;
	and.b16  	%rs352, %rs442, 255;
	setp.ne.s16 	%p246, %rs352, 1;
	@%p246 bra 	$L__BB8_313;
	ld.param.u64 	%rd461, [fused_batch_pir_kernel_transposed_8_param_1];
	not.b32 	%r21854, %r27727;
	add.s32 	%r21855, %r1995, %r21854;
	mov.u32 	%r21856, %ctaid.x;
	shl.b32 	%r21857, %r21856, 11;
	mov.u32 	%r21858, %tid.x;
	and.b32  	%r21859, %r21858, 31;
	or.b32  	%r21860, %r21857, %r21859;
	shl.b32 	%r21861, %r21858, 3;
	and.b32  	%r21862, %r21861, 7936;
	add.s32 	%r21863, %r27217, %r21862;
	add.s32 	%r21864, %r21860, %r21863;
	shr.u32 	%r21865, %r21864, %r21855;
	and.b32  	%r21866, %r21865, 1;
	setp.eq.b32 	%p247, %r21866, 1;
	cvt.s64.s32 	%rd280, %r27727;
	cvta.to.global.u64 	%rd281, %rd461;
	mul.wide.s32 	%rd282, %r27727, 16;
	add.s64 	%rd283, %rd281, %rd282;
	ld.global.u32 	%r21867, [%rd283+10268];
	selp.b32 	%r21868, %r27732, %r27731, %p247;
	xor.b32  	%r21869, %r21868, %r21867;
	selp.b32 	%r21870, %r27733, %r27730, %p247;
	selp.b32 	%r27731, %r27731, %r21869, %p247;
	selp.b32 	%r27732, %r21869, %r27732, %p247;
	ld.global.u32 	%r21871, [%rd283+10272];
	xor.b32  	%r21872, %r21870, %r21871;
	selp.b32 	%r21873, %r27734, %r27729, %p247;
	selp.b32 	%r27730, %r27730, %r21872, %p247;
	selp.b32 	%r27733, %r21872, %r27733, %p247;
	ld.global.u32 	%r21874, [%rd283+10276];
	xor.b32  	%r21875, %r21873, %r21874;
	selp.b32 	%r21876, %r27735, %r27728, %p247;
	selp.b32 	%r27729, %r27729, %r21875, %p247;
	selp.b32 	%r27734, %r21875, %r27734, %p247;
	ld.global.u32 	%r21877, [%rd283+10280];
	xor.b32  	%r21878, %r21876, %r21877;
	selp.b64 	%rd284, 445, 420, %p247;
	selp.b32 	%r27728, %r27728, %r21878, %p247;
	selp.b32 	%r27735, %r21878, %r27735, %p247;
	add.s64 	%rd285, %rd284, %rd280;
	add.s64 	%rd286, %rd281, %rd285;
	ld.global.u8 	%rs353, [%rd286+10248];
	xor.b16  	%rs444, %rs353, %rs444;
$L__BB8_313:
	not.b32 	%r21879, %r27727;
	add.s32 	%r21880, %r1995, %r21879;
	mov.u32 	%r21881, %ctaid.x;
	shl.b32 	%r21882, %r21881, 11;
	mov.u32 	%r21883, %tid.x;
	and.b32  	%r21884, %r21883, 31;
	or.b32  	%r21885, %r21882, %r21884;
	shl.b32 	%r21886, %r21883, 3;
	and.b32  	%r21887, %r21886, 7936;
	add.s32 	%r21888, %r27217, %r21887;
	add.s32 	%r21889, %r21885, %r21888;
	shr.u32 	%r21890, %r21889, %r21880;
	and.b32  	%r21891, %r21890, 1;
	setp.eq.b32 	%p248, %r21891, 1;
	selp.b32 	%r27739, %r27732, %r27731, %p248;
	selp.b32 	%r27738, %r27733, %r27730, %p248;
	selp.b32 	%r27737, %r27734, %r27729, %p248;
	selp.b32 	%r27736, %r27735, %r27728, %p248;
	add.s32 	%r27727, %r27727, 1;
	setp.lt.u32 	%p249, %r27727, %r1995;
	mov.u16 	%rs442, %rs444;
	@%p249 bra 	$L__BB8_311;
$L__BB8_314:
	and.b16  	%rs354, %rs444, 255;
	setp.ne.s16 	%p250, %rs354, 1;
	@%p250 bra 	$L__BB8_316;
	ld.param.u64 	%rd462, [fused_batch_pir_kernel_transposed_8_param_1];
	cvta.to.global.u64 	%rd287, %rd462;
	ld.global.u32 	%r21892, [%rd287+10720];
	xor.b32  	%r27739, %r27739, %r21892;
$L__BB8_316:
	@%p250 bra 	$L__BB8_318;
	ld.param.u64 	%rd463, [fused_batch_pir_kernel_transposed_8_param_1];
	cvta.to.global.u64 	%rd288, %rd463;
	ld.global.u32 	%r21893, [%rd288+10724];
	xor.b32  	%r27738, %r27738, %r21893;
$L__BB8_318:
	@%p250 bra 	$L__BB8_320;
	ld.param.u64 	%rd464, [fused_batch_pir_kernel_transposed_8_param_1];
	cvta.to.global.u64 	%rd289, %rd464;
	ld.global.u32 	%r21894, [%rd289+10728];
	xor.b32  	%r27737, %r27737, %r21894;
$L__BB8_320:
	@%p250 bra 	$L__BB8_322;
	ld.param.u64 	%rd465, [fused_batch_pir_kernel_transposed_8_param_1];
	cvta.to.global.u64 	%rd290, %rd465;
	ld.global.u32 	%r21895, [%rd290+10732];
	xor.b32  	%r27736, %r27736, %r21895;
$L__BB8_322:
	ld.param.u32 	%r26424, [fused_batch_pir_kernel_transposed_8_param_4];
	mov.u32 	%r21897, %ctaid.x;
	shl.b32 	%r21898, %r21897, 11;
	mov.u32 	%r21899, %tid.x;
	and.b32  	%r21900, %r21899, 31;
	or.b32  	%r21901, %r21898, %r21900;
	shl.b32 	%r21902, %r21899, 3;
	and.b32  	%r21903, %r21902, 7936;
	add.s32 	%r21904, %r27217, %r21903;
	add.s32 	%r21905, %r21901, %r21904;
	setp.ge.s32 	%p254, %r21905, %r26424;
	mov.b32 	%r27760, 0;
	mov.u32 	%r27761, %r27760;
	mov.u32 	%r27762, %r27760;
	mov.u32 	%r27763, %r27760;
	@%p254 bra 	$L__BB8_336;
	ld.param.u64 	%rd466, [fused_batch_pir_kernel_transposed_8_param_1];
	cvta.to.global.u64 	%rd291, %rd466;
	ld.global.u8 	%rs358, [%rd291+10753];
	max.u16 	%rs359, %rs358, 11;
	cvt.u32.u16 	%r21906, %rs359;
	add.s32 	%r27751, %r21906, -11;
	ld.shared.v2.u32 	{%r27763, %r27762}, [s_mem+99128];
	ld.shared.v2.u32 	{%r27761, %r27760}, [s_mem+99136];
	ld.shared.u8 	%rs447, [s_mem+99144];
	cvt.u32.u16 	%r2050, %rs358;
	setp.ge.u32 	%p255, %r27751, %r2050;
	@%p255 bra 	$L__BB8_328;
	mov.u16 	%rs445, %rs447;
$L__BB8_325:
	ld.const.u32 	%r21907, [CHACHA_CONSTANTS];
	add.s32 	%r21908, %r21907, %r27763;
	shf.l.wrap.b32 	%r21909, %r21908, %r21908, 16;
	add.s32 	%r21910, %r27763, %r21909;
	xor.b32  	%r21911, %r27763, %r21910;
	shf.l.wrap.b32 	%r21912, %r21911, %r21911, 12;
	add.s32 	%r21913, %r21908, %r21912;
	xor.b32  	%r21914, %r21909, %r21913;
	shf.l.wrap.b32 	%r21915, %r21914, %r21914, 8;
	add.s32 	%r21916, %r21910, %r21915;
	xor.b32  	%r21917, %r21912, %r21916;
	shf.l.wrap.b32 	%r21918, %r21917, %r21917, 7;
	ld.const.u32 	%r21919, [CHACHA_CONSTANTS+4];
	add.s32 	%r21920, %r21919, %r27762;
	shf.l.wrap.b32 	%r21921, %r21920, %r21920, 16;
	add.s32 	%r21922, %r27762, %r21921;
	xor.b32  	%r21923, %r27762, %r21922;
	shf.l.wrap.b32 	%r21924, %r21923, %r21923, 12;
	add.s32 	%r21925, %r21920, %r21924;
	xor.b32  	%r21926, %r21921, %r21925;
	shf.l.wrap.b32 	%r21927, %r21926, %r21926, 8;
	add.s32 	%r21928, %r21922, %r21927;
	xor.b32  	%r21929, %r21924, %r21928;
	shf.l.wrap.b32 	%r21930, %r21929, %r21929, 7;
	ld.const.u32 	%r21931, [CHACHA_CONSTANTS+8];
	add.s32 	%r21932, %r21931, %r27761;
	shf.l.wrap.b32 	%r21933, %r21932, %r21932, 16;
	add.s32 	%r21934, %r27761, %r21933;
	xor.b32  	%r21935, %r27761, %r21934;
	shf.l.wrap.b32 	%r21936, %r21935, %r21935, 12;
	add.s32 	%r21937, %r21932, %r21936;
	xor.b32  	%r21938, %r21933, %r21937;
	shf.l.wrap.b32 	%r21939, %r21938, %r21938, 8;
	add.s32 	%r21940, %r21934, %r21939;
	xor.b32  	%r21941, %r21936, %r21940;
	shf.l.wrap.b32 	%r21942, %r21941, %r21941, 7;
	ld.const.u32 	%r21943, [CHACHA_CONSTANTS+12];
	add.s32 	%r21944, %r21943, %r27760;
	shf.l.wrap.b32 	%r21945, %r21944, %r21944, 16;
	add.s32 	%r21946, %r27760, %r21945;
	xor.b32  	%r21947, %r27760, %r21946;
	shf.l.wrap.b32 	%r21948, %r21947, %r21947, 12;
	add.s32 	%r21949, %r21944, %r21948;
	xor.b32  	%r21950, %r21945, %r21949;
	shf.l.wrap.b32 	%r21951, %r21950, %r21950, 8;
	add.s32 	%r21952, %r21946, %r21951;
	xor.b32  	%r21953, %r21948, %r21952;
	shf.l.wrap.b32 	%r21954, %r21953, %r21953, 7;
	add.s32 	%r21955, %r21913, %r21930;
	xor.b32  	%r21956, %r21951, %r21955;
	shf.l.wrap.b32 	%r21957, %r21956, %r21956, 16;
	add.s32 	%r21958, %r21940, %r21957;
	xor.b32  	%r21959, %r21930, %r21958;
	shf.l.wrap.b32 	%r21960, %r21959, %r21959, 12;
	add.s32 	%r21961, %r21955, %r21960;
	xor.b32  	%r21962, %r21957, %r21961;
	shf.l.wrap.b32 	%r21963, %r21962, %r21962, 8;
	add.s32 	%r21964, %r21958, %r21963;
	xor.b32  	%r21965, %r21960, %r21964;
	shf.l.wrap.b32 	%r21966, %r21965, %r21965, 7;
	add.s32 	%r21967, %r21925, %r21942;
	xor.b32  	%r21968, %r21915, %r21967;
	shf.l.wrap.b32 	%r21969, %r21968, %r21968, 16;
	add.s32 	%r21970, %r21952, %r21969;
	xor.b32  	%r21971, %r21942, %r21970;
	shf.l.wrap.b32 	%r21972, %r21971, %r21971, 12;
	add.s32 	%r21973, %r21967, %r21972;
	xor.b32  	%r21974, %r21969, %r21973;
	shf.l.wrap.b32 	%r21975, %r21974, %r21974, 8;
	add.s32 	%r21976, %r21970, %r21975;
	xor.b32  	%r21977, %r21972, %r21976;
	shf.l.wrap.b32 	%r21978, %r21977, %r21977, 7;
	add.s32 	%r21979, %r21937, %r21954;
	xor.b32  	%r21980, %r21927, %r21979;
	shf.l.wrap.b32 	%r21981, %r21980, %r21980, 16;
	add.s32 	%r21982, %r21916, %r21981;
	xor.b32  	%r21983, %r21954, %r21982;
	shf.l.wrap.b32 	%r21984, %r21983, %r21983, 12;
	add.s32 	%r21985, %r21979, %r21984;
	xor.b32  	%r21986, %r21981, %r21985;
	shf.l.wrap.b32 	%r21987, %r21986, %r21986, 8;
	add.s32 	%r21988, %r21982, %r21987;
	xor.b32  	%r21989, %r21984, %r21988;
	shf.l.wrap.b32 	%r21990, %r21989, %r21989, 7;
	add.s32 	%r21991, %r21949, %r21918;
	xor.b32  	%r21992, %r21939, %r21991;
	shf.l.wrap.b32 	%r21993, %r21992, %r21992, 16;
	add.s32 	%r21994, %r21928, %r21993;
	xor.b32  	%r21995, %r21918, %r21994;
	shf.l.wrap.b32 	%r21996, %r21995, %r21995, 12;
	add.s32 	%r21997, %r21991, %r21996;
	xor.b32  	%r21998, %r21993, %r21997;
	shf.l.wrap.b32 	%r21999, %r21998, %r21998, 8;
	add.s32 	%r22000, %r21994, %r21999;
	xor.b32  	%r22001, %r21996, %r22000;
	shf.l.wrap.b32 	%r22002, %r22001, %r22001, 7;
	add.s32 	%r22003, %r21961, %r22002;
	xor.b32  	%r22004, %r21975, %r22003;
	shf.l.wrap.b32 	%r22005, %r22004, %r22004, 16;
	add.s32 	%r22006, %r21988, %r22005;
	xor.b32  	%r22007, %r22002, %r22006;
	shf.l.wrap.b32 	%r22008, %r22007, %r22007, 12;
	add.s32 	%r22009, %r22003, %r22008;
	xor.b32  	%r22010, %r22005, %r22009;
	shf.l.wrap.b32 	%r22011, %r22010, %r22010, 8;
	add.s32 	%r22012, %r22006, %r22011;
	xor.b32  	%r22013, %r22008, %r22012;
	shf.l.wrap.b32 	%r22014, %r22013, %r22013, 7;
	add.s32 	%r22015, %r21973, %r21966;
	xor.b32  	%r22016, %r21987, %r22015;
	shf.l.wrap.b32 	%r22017, %r22016, %r22016, 16;
	add.s32 	%r22018, %r22000, %r22017;
	xor.b32  	%r22019, %r21966, %r22018;
	shf.l.wrap.b32 	%r22020, %r22019, %r22019, 12;
	add.s32 	%r22021, %r22015, %r22020;
	xor.b32  	%r22022, %r22017, %r22021;
	shf.l.wrap.b32 	%r22023, %r22022, %r22022, 8;
	add.s32 	%r22024, %r22018, %r22023;
	xor.b32  	%r22025, %r22020, %r22024;
	shf.l.wrap.b32 	%r22026, %r22025, %r22025, 7;
	add.s32 	%r22027, %r21985, %r21978;
	xor.b32  	%r22028, %r21999, %r22027;
	shf.l.wrap.b32 	%r22029, %r22028, %r22028, 16;
	add.s32 	%r22030, %r21964, %r22029;
	xor.b32  	%r22031, %r21978, %r22030;
	shf.l.wrap.b32 	%r22032, %r22031, %r22031, 12;
	add.s32 	%r22033, %r22027, %r22032;
	xor.b32  	%r22034, %r22029, %r22033;
	shf.l.wrap.b32 	%r22035, %r22034, %r22034, 8;
	add.s32 	%r22036, %r22030, %r22035;
	xor.b32  	%r22037, %r22032, %r22036;
	shf.l.wrap.b32 	%r22038, %r22037, %r22037, 7;
	add.s32 	%r22039, %r21997, %r21990;
	xor.b32  	%r22040, %r21963, %r22039;
	shf.l.wrap.b32 	%r22041, %r22040, %r22040, 16;
	add.s32 	%r22042, %r21976, %r22041;
	xor.b32  	%r22043, %r21990, %r22042;
	shf.l.wrap.b32 	%r22044, %r22043, %r22043, 12;
	add.s32 	%r22045, %r22039, %r22044;
	xor.b32  	%r22046, %r22041, %r22045;
	shf.l.wrap.b32 	%r22047, %r22046, %r22046, 8;
	add.s32 	%r22048, %r22042, %r22047;
	xor.b32  	%r22049, %r22044, %r22048;
	shf.l.wrap.b32 	%r22050, %r22049, %r22049, 7;
	add.s32 	%r22051, %r22009, %r22026;
	xor.b32  	%r22052, %r22047, %r22051;
	shf.l.wrap.b32 	%r22053, %r22052, %r22052, 16;
	add.s32 	%r22054, %r22036, %r22053;
	xor.b32  	%r22055, %r22026, %r22054;
	shf.l.wrap.b32 	%r22056, %r22055, %r22055, 12;
	add.s32 	%r22057, %r22051, %r22056;
	xor.b32  	%r22058, %r22053, %r22057;
	shf.l.wrap.b32 	%r22059, %r22058, %r22058, 8;
	add.s32 	%r22060, %r22054, %r22059;
	xor.b32  	%r22061, %r22056, %r22060;
	shf.l.wrap.b32 	%r22062, %r22061, %r22061, 7;
	add.s32 	%r22063, %r22021, %r22038;
	xor.b32  	%r22064, %r22011, %r22063;
	shf.l.wrap.b32 	%r22065, %r22064, %r22064, 16;
	add.s32 	%r22066, %r22048, %r22065;
	xor.b32  	%r22067, %r22038, %r22066;
	shf.l.wrap.b32 	%r22068, %r22067, %r22067, 12;
	add.s32 	%r22069, %r22063, %r22068;
	xor.b32  	%r22070, %r22065, %r22069;
	shf.l.wrap.b32 	%r22071, %r22070, %r22070, 8;
	add.s32 	%r22072, %r22066, %r22071;
	xor.b32  	%r22073, %r22068, %r22072;
	shf.l.wrap.b32 	%r22074, %r22073, %r22073, 7;
	add.s32 	%r22075, %r22033, %r22050;
	xor.b32  	%r22076, %r22023, %r22075;
	shf.l.wrap.b32 	%r22077, %r22076, %r22076, 16;
	add.s32 	%r22078, %r22012, %r22077;
	xor.b32  	%r22079, %r22050, %r22078;
	shf.l.wrap.b32 	%r22080, %r22079, %r22079, 12;
	add.s32 	%r22081, %r22075, %r22080;
	xor.b32  	%r22082, %r22077, %r22081;
	shf.l.wrap.b32 	%r22083, %r22082, %r22082, 8;
	add.s32 	%r22084, %r22078, %r22083;
	xor.b32  	%r22085, %r22080, %r22084;
	shf.l.wrap.b32 	%r22086, %r22085, %r22085, 7;
	add.s32 	%r22087, %r22045, %r22014;
	xor.b32  	%r22088, %r22035, %r22087;
	shf.l.wrap.b32 	%r22089, %r22088, %r22088, 16;
	add.s32 	%r22090, %r22024, %r22089;
	xor.b32  	%r22091, %r22014, %r22090;
	shf.l.wrap.b32 	%r22092, %r22091, %r22091, 12;
	add.s32 	%r22093, %r22087, %r22092;
	xor.b32  	%r22094, %r22089, %r22093;
	shf.l.wrap.b32 	%r22095, %r22094, %r22094, 8;
	add.s32 	%r22096, %r22090, %r22095;
	xor.b32  	%r22097, %r22092, %r22096;
	shf.l.wrap.b32 	%r22098, %r22097, %r22097, 7;
	add.s32 	%r22099, %r22057, %r22098;
	xor.b32  	%r22100, %r22071, %r22099;
	shf.l.wrap.b32 	%r22101, %r22100, %r22100, 16;
	add.s32 	%r22102, %r22084, %r22101;
	xor.b32  	%r22103, %r22098, %r22102;
	shf.l.wrap.b32 	%r22104, %r22103, %r22103, 12;
	add.s32 	%r22105, %r22099, %r22104;
	xor.b32  	%r22106, %r22101, %r22105;
	shf.l.wrap.b32 	%r22107, %r22106, %r22106, 8;
	add.s32 	%r22108, %r22102, %r22107;
	xor.b32  	%r22109, %r22104, %r22108;
	shf.l.wrap.b32 	%r22110, %r22109, %r22109, 7;
	add.s32 	%r22111, %r22069, %r22062;
	xor.b32  	%r22112, %r22083, %r22111;
	shf.l.wrap.b32 	%r22113, %r22112, %r22112, 16;
	add.s32 	%r22114, %r22096, %r22113;
	xor.b32  	%r22115, %r22062, %r22114;
	shf.l.wrap.b32 	%r22116, %r22115, %r22115, 12;
	add.s32 	%r22117, %r22111, %r22116;
	xor.b32  	%r22118, %r22113, %r22117;
	shf.l.wrap.b32 	%r22119, %r22118, %r22118, 8;
	add.s32 	%r22120, %r22114, %r22119;
	xor.b32  	%r22121, %r22116, %r22120;
	shf.l.wrap.b32 	%r22122, %r22121, %r22121, 7;
	add.s32 	%r22123, %r22081, %r22074;
	xor.b32  	%r22124, %r22095, %r22123;
	shf.l.wrap.b32 	%r22125, %r22124, %r22124, 16;
	add.s32 	%r22126, %r22060, %r22125;
	xor.b32  	%r22127, %r22074, %r22126;
	shf.l.wrap.b32 	%r22128, %r22127, %r22127, 12;
	add.s32 	%r22129, %r22123, %r22128;
	xor.b32  	%r22130, %r22125, %r22129;
	shf.l.wrap.b32 	%r22131, %r22130, %r22130, 8;
	add.s32 	%r22132, %r22126, %r22131;
	xor.b32  	%r22133, %r22128, %r22132;
	shf.l.wrap.b32 	%r22134, %r22133, %r22133, 7;
	add.s32 	%r22135, %r22093, %r22086;
	xor.b32  	%r22136, %r22059, %r22135;
	shf.l.wrap.b32 	%r22137, %r22136, %r22136, 16;
	add.s32 	%r22138, %r22072, %r22137;
	xor.b32  	%r22139, %r22086, %r22138;
	shf.l.wrap.b32 	%r22140, %r22139, %r22139, 12;
	add.s32 	%r22141, %r22135, %r22140;
	xor.b32  	%r22142, %r22137, %r22141;
	shf.l.wrap.b32 	%r22143, %r22142, %r22142, 8;
	add.s32 	%r22144, %r22138, %r22143;
	xor.b32  	%r22145, %r22140, %r22144;
	shf.l.wrap.b32 	%r22146, %r22145, %r22145, 7;
	add.s32 	%r22147, %r22105, %r22122;
	xor.b32  	%r22148, %r22143, %r22147;
	shf.l.wrap.b32 	%r22149, %r22148, %r22148, 16;
	add.s32 	%r22150, %r22132, %r22149;
	xor.b32  	%r22151, %r22122, %r22150;
	shf.l.wrap.b32 	%r22152, %r22151, %r22151, 12;
	add.s32 	%r22153, %r22147, %r22152;
	xor.b32  	%r22154, %r22149, %r22153;
	shf.l.wrap.b32 	%r22155, %r22154, %r22154, 8;
	add.s32 	%r22156, %r22150, %r22155;
	xor.b32  	%r22157, %r22152, %r22156;
	shf.l.wrap.b32 	%r22158, %r22157, %r22157, 7;
	add.s32 	%r22159, %r22117, %r22134;
	xor.b32  	%r22160, %r22107, %r22159;
	shf.l.wrap.b32 	%r22161, %r22160, %r22160, 16;
	add.s32 	%r22162, %r22144, %r22161;
	xor.b32  	%r22163, %r22134, %r22162;
	shf.l.wrap.b32 	%r22164, %r22163, %r22163, 12;
	add.s32 	%r22165, %r22159, %r22164;
	xor.b32  	%r22166, %r22161, %r22165;
	shf.l.wrap.b32 	%r22167, %r22166, %r22166, 8;
	add.s32 	%r22168, %r22162, %r22167;
	xor.b32  	%r22169, %r22164, %r22168;
	shf.l.wrap.b32 	%r22170, %r22169, %r22169, 7;
	add.s32 	%r22171, %r22129, %r22146;
	xor.b32  	%r22172, %r22119, %r22171;
	shf.l.wrap.b32 	%r22173, %r22172, %r22172, 16;
	add.s32 	%r22174, %r22108, %r22173;
	xor.b32  	%r22175, %r22146, %r22174;
	shf.l.wrap.b32 	%r22176, %r22175, %r22175, 12;
	add.s32 	%r22177, %r22171, %r22176;
	xor.b32  	%r22178, %r22173, %r22177;
	shf.l.wrap.b32 	%r22179, %r22178, %r22178, 8;
	add.s32 	%r22180, %r22174, %r22179;
	xor.b32  	%r22181, %r22176, %r22180;
	shf.l.wrap.b32 	%r22182, %r22181, %r22181, 7;
	add.s32 	%r22183, %r22141, %r22110;
	xor.b32  	%r22184, %r22131, %r22183;
	shf.l.wrap.b32 	%r22185, %r22184, %r22184, 16;
	add.s32 	%r22186, %r22120, %r22185;
	xor.b32  	%r22187, %r22110, %r22186;
	shf.l.wrap.b32 	%r22188, %r22187, %r22187, 12;
	add.s32 	%r22189, %r22183, %r22188;
	xor.b32  	%r22190, %r22185, %r22189;
	shf.l.wrap.b32 	%r22191, %r22190, %r22190, 8;
	add.s32 	%r22192, %r22186, %r22191;
	xor.b32  	%r22193, %r22188, %r22192;
	shf.l.wrap.b32 	%r22194, %r22193, %r22193, 7;
	add.s32 	%r22195, %r22153, %r22194;
	xor.b32  	%r22196, %r22167, %r22195;
	shf.l.wrap.b32 	%r22197, %r22196, %r22196, 16;
	add.s32 	%r22198, %r22180, %r22197;
	xor.b32  	%r22199, %r22194, %r22198;
	shf.l.wrap.b32 	%r22200, %r22199, %r22199, 12;
	add.s32 	%r22201, %r22195, %r22200;
	xor.b32  	%r22202, %r22197, %r22201;
	shf.l.wrap.b32 	%r22203, %r22202, %r22202, 8;
	add.s32 	%r22204, %r22198, %r22203;
	xor.b32  	%r22205, %r22200, %r22204;
	shf.l.wrap.b32 	%r22206, %r22205, %r22205, 7;
	add.s32 	%r22207, %r22165, %r22158;
	xor.b32  	%r22208, %r22179, %r22207;
	shf.l.wrap.b32 	%r22209, %r22208, %r22208, 16;
	add.s32 	%r22210, %r22192, %r22209;
	xor.b32  	%r22211, %r22158, %r22210;
	shf.l.wrap.b32 	%r22212, %r22211, %r22211, 12;
	add.s32 	%r22213, %r22207, %r22212;
	xor.b32  	%r22214, %r22209, %r22213;
	shf.l.wrap.b32 	%r22215, %r22214, %r22214, 8;
	add.s32 	%r22216, %r22210, %r22215;
	xor.b32  	%r22217, %r22212, %r22216;
	shf.l.wrap.b32 	%r22218, %r22217, %r22217, 7;
	add.s32 	%r22219, %r22177, %r22170;
	xor.b32  	%r22220, %r22191, %r22219;
	shf.l.wrap.b32 	%r22221, %r22220, %r22220, 16;
	add.s32 	%r22222, %r22156, %r22221;
	xor.b32  	%r22223, %r22170, %r22222;
	shf.l.wrap.b32 	%r22224, %r22223, %r22223, 12;
	add.s32 	%r22225, %r22219, %r22224;
	xor.b32  	%r22226, %r22221, %r22225;
	shf.l.wrap.b32 	%r22227, %r22226, %r22226, 8;
	add.s32 	%r22228, %r22222, %r22227;
	xor.b32  	%r22229, %r22224, %r22228;
	shf.l.wrap.b32 	%r22230, %r22229, %r22229, 7;
	add.s32 	%r22231, %r22189, %r22182;
	xor.b32  	%r22232, %r22155, %r22231;
	shf.l.wrap.b32 	%r22233, %r22232, %r22232, 16;
	add.s32 	%r22234, %r22168, %r22233;
	xor.b32  	%r22235, %r22182, %r22234;
	shf.l.wrap.b32 	%r22236, %r22235, %r22235, 12;
	add.s32 	%r22237, %r22231, %r22236;
	xor.b32  	%r22238, %r22233, %r22237;
	shf.l.wrap.b32 	%r22239, %r22238, %r22238, 8;
	add.s32 	%r22240, %r22234, %r22239;
	xor.b32  	%r22241, %r22236, %r22240;
	shf.l.wrap.b32 	%r22242, %r22241, %r22241, 7;
	add.s32 	%r22243, %r22201, %r22218;
	xor.b32  	%r22244, %r22239, %r22243;
	shf.l.wrap.b32 	%r22245, %r22244, %r22244, 16;
	add.s32 	%r22246, %r22228, %r22245;
	xor.b32  	%r22247, %r22218, %r22246;
	shf.l.wrap.b32 	%r22248, %r22247, %r22247, 12;
	add.s32 	%r22249, %r22243, %r22248;
	xor.b32  	%r22250, %r22245, %r22249;
	shf.l.wrap.b32 	%r22251, %r22250, %r22250, 8;
	add.s32 	%r22252, %r22246, %r22251;
	xor.b32  	%r22253, %r22248, %r22252;
	shf.l.wrap.b32 	%r22254, %r22253, %r22253, 7;
	add.s32 	%r22255, %r22213, %r22230;
	xor.b32  	%r22256, %r22203, %r22255;
	shf.l.wrap.b32 	%r22257, %r22256, %r22256, 16;
	add.s32 	%r22258, %r22240, %r22257;
	xor.b32  	%r22259, %r22230, %r22258;
	shf.l.wrap.b32 	%r22260, %r22259, %r22259, 12;
	add.s32 	%r22261, %r22255, %r22260;
	xor.b32  	%r22262, %r22257, %r22261;
	shf.l.wrap.b32 	%r22263, %r22262, %r22262, 8;
	add.s32 	%r22264, %r22258, %r22263;
	xor.b32  	%r22265, %r22260, %r22264;
	shf.l.wrap.b32 	%r22266, %r22265, %r22265, 7;
	add.s32 	%r22267, %r22225, %r22242;
	xor.b32  	%r22268, %r22215, %r22267;
	shf.l.wrap.b32 	%r22269, %r22268, %r22268, 16;
	add.s32 	%r22270, %r22204, %r22269;
	xor.b32  	%r22271, %r22242, %r22270;
	shf.l.wrap.b32 	%r22272, %r22271, %r22271, 12;
	add.s32 	%r22273, %r22267, %r22272;
	xor.b32  	%r22274, %r22269, %r22273;
	shf.l.wrap.b32 	%r22275, %r22274, %r22274, 8;
	add.s32 	%r22276, %r22270, %r22275;
	xor.b32  	%r22277, %r22272, %r22276;
	shf.l.wrap.b32 	%r22278, %r22277, %r22277, 7;
	add.s32 	%r22279, %r22237, %r22206;
	xor.b32  	%r22280, %r22227, %r22279;
	shf.l.wrap.b32 	%r22281, %r22280, %r22280, 16;
	add.s32 	%r22282, %r22216, %r22281;
	xor.b32  	%r22283, %r22206, %r22282;
	shf.l.wrap.b32 	%r22284, %r22283, %r22283, 12;
	add.s32 	%r22285, %r22279, %r22284;
	xor.b32  	%r22286, %r22281, %r22285;
	shf.l.wrap.b32 	%r22287, %r22286, %r22286, 8;
	add.s32 	%r22288, %r22282, %r22287;
	xor.b32  	%r22289, %r22284, %r22288;
	shf.l.wrap.b32 	%r22290, %r22289, %r22289, 7;
	add.s32 	%r27755, %r21907, %r22249;
	add.s32 	%r27754, %r21919, %r22261;
	add.s32 	%r27753, %r21931, %r22273;
	add.s32 	%r27752, %r21943, %r22285;
	add.s32 	%r27756, %r27763, %r22290;
	add.s32 	%r27757, %r27762, %r22254;
	add.s32 	%r27758, %r27761, %r22266;
	add.s32 	%r27759, %r27760, %r22278;
	xor.b32  	%r22291, %r21908, 1;
	shf.l.wrap.b32 	%r22292, %r21908, %r22291, 16;
	add.s32 	%r22293, %r27763, %r22292;
	xor.b32  	%r22294, %r27763, %r22293;
	shf.l.wrap.b32 	%r22295, %r22294, %r22294, 12;
	add.s32 	%r22296, %r21908, %r22295;
	xor.b32  	%r22297, %r22292, %r22296;
	shf.l.wrap.b32 	%r22298, %r22297, %r22297, 8;
	add.s32 	%r22299, %r22293, %r22298;
	xor.b32  	%r22300, %r22295, %r22299;
	shf.l.wrap.b32 	%r22301, %r22300, %r22300, 7;
	add.s32 	%r22302, %r22296, %r21930;
	xor.b32  	%r22303, %r21951, %r22302;
	shf.l.wrap.b32 	%r22304, %r22303, %r22303, 16;
	add.s32 	%r22305, %r21940, %r22304;
	xor.b32  	%r22306, %r21930, %r22305;
	shf.l.wrap.b32 	%r22307, %r22306, %r22306, 12;
	add.s32 	%r22308, %r22302, %r22307;
	xor.b32  	%r22309, %r22304, %r22308;
	shf.l.wrap.b32 	%r22310, %r22309, %r22309, 8;
	add.s32 	%r22311, %r22305, %r22310;
	xor.b32  	%r22312, %r22307, %r22311;
	shf.l.wrap.b32 	%r22313, %r22312, %r22312, 7;
	xor.b32  	%r22314, %r22298, %r21967;
	shf.l.wrap.b32 	%r22315, %r22314, %r22314, 16;
	add.s32 	%r22316, %r21952, %r22315;
	xor.b32  	%r22317, %r21942, %r22316;
	shf.l.wrap.b32 	%r22318, %r22317, %r22317, 12;
	add.s32 	%r22319, %r21967, %r22318;
	xor.b32  	%r22320, %r22315, %r22319;
	shf.l.wrap.b32 	%r22321, %r22320, %r22320, 8;
	add.s32 	%r22322, %r22316, %r22321;
	xor.b32  	%r22323, %r22318, %r22322;
	shf.l.wrap.b32 	%r22324, %r22323, %r22323, 7;
	add.s32 	%r22325, %r22299, %r21981;
	xor.b32  	%r22326, %r21954, %r22325;
	shf.l.wrap.b32 	%r22327, %r22326, %r22326, 12;
	add.s32 	%r22328, %r21979, %r22327;
	xor.b32  	%r22329, %r21981, %r22328;
	shf.l.wrap.b32 	%r22330, %r22329, %r22329, 8;
	add.s32 	%r22331, %r22325, %r22330;
	xor.b32  	%r22332, %r22327, %r22331;
	shf.l.wrap.b32 	%r22333, %r22332, %r22332, 7;
	add.s32 	%r22334, %r21949, %r22301;
	xor.b32  	%r22335, %r21939, %r22334;
	shf.l.wrap.b32 	%r22336, %r22335, %r22335, 16;
	add.s32 	%r22337, %r21928, %r22336;
	xor.b32  	%r22338, %r22301, %r22337;
	shf.l.wrap.b32 	%r22339, %r22338, %r22338, 12;
	add.s32 	%r22340, %r22334, %r22339;
	xor.b32  	%r22341, %r22336, %r22340;
	shf.l.wrap.b32 	%r22342, %r22341, %r22341, 8;
	add.s32 	%r22343, %r22337, %r22342;
	xor.b32  	%r22344, %r22339, %r22343;
	shf.l.wrap.b32 	%r22345, %r22344, %r22344, 7;
	add.s32 	%r22346, %r22308, %r22345;
	xor.b32  	%r22347, %r22321, %r22346;
	shf.l.wrap.b32 	%r22348, %r22347, %r22347, 16;
	add.s32 	%r22349, %r22331, %r22348;
	xor.b32  	%r22350, %r22345, %r22349;
	shf.l.wrap.b32 	%r22351, %r22350, %r22350, 12;
	add.s32 	%r22352, %r22346, %r22351;
	xor.b32  	%r22353, %r22348, %r22352;
	shf.l.wrap.b32 	%r22354, %r22353, %r22353, 8;
	add.s32 	%r22355, %r22349, %r22354;
	xor.b32  	%r22356, %r22351, %r22355;
	shf.l.wrap.b32 	%r22357, %r22356, %r22356, 7;
	add.s32 	%r22358, %r22319, %r22313;
	xor.b32  	%r22359, %r22330, %r22358;
	shf.l.wrap.b32 	%r22360, %r22359, %r22359, 16;
	add.s32 	%r22361, %r22343, %r22360;
	xor.b32  	%r22362, %r22313, %r22361;
	shf.l.wrap.b32 	%r22363, %r22362, %r22362, 12;
	add.s32 	%r22364, %r22358, %r22363;
	xor.b32  	%r22365, %r22360, %r22364;
	shf.l.wrap.b32 	%r22366, %r22365, %r22365, 8;
	add.s32 	%r22367, %r22361, %r22366;
	xor.b32  	%r22368, %r22363, %r22367;
	shf.l.wrap.b32 	%r22369, %r22368, %r22368, 7;
	add.s32 	%r22370, %r22328, %r22324;
	xor.b32  	%r22371, %r22342, %r22370;
	shf.l.wrap.b32 	%r22372, %r22371, %r22371, 16;
	add.s32 	%r22373, %r22311, %r22372;
	xor.b32  	%r22374, %r22324, %r22373;
	shf.l.wrap.b32 	%r22375, %r22374, %r22374, 12;
	add.s32 	%r22376, %r22370, %r22375;
	xor.b32  	%r22377, %r22372, %r22376;
	shf.l.wrap.b32 	%r22378, %r22377, %r22377, 8;
	add.s32 	%r22379, %r22373, %r22378;
	xor.b32  	%r22380, %r22375, %r22379;
	shf.l.wrap.b32 	%r22381, %r22380, %r22380, 7;
	add.s32 	%r22382, %r22340, %r22333;
	xor.b32  	%r22383, %r22310, %r22382;
	shf.l.wrap.b32 	%r22384, %r22383, %r22383, 16;
	add.s32 	%r22385, %r22322, %r22384;
	xor.b32  	%r22386, %r22333, %r22385;
	shf.l.wrap.b32 	%r22387, %r22386, %r22386, 12;
	add.s32 	%r22388, %r22382, %r22387;
	xor.b32  	%r22389, %r22384, %r22388;
	shf.l.wrap.b32 	%r22390, %r22389, %r22389, 8;
	add.s32 	%r22391, %r22385, %r22390;
	xor.b32  	%r22392, %r22387, %r22391;
	shf.l.wrap.b32 	%r22393, %r22392, %r22392, 7;
	add.s32 	%r22394, %r22352, %r22369;
	xor.b32  	%r22395, %r22390, %r22394;
	shf.l.wrap.b32 	%r22396, %r22395, %r22395, 16;
	add.s32 	%r22397, %r22379, %r22396;
	xor.b32  	%r22398, %r22369, %r22397;
	shf.l.wrap.b32 	%r22399, %r22398, %r22398, 12;
	add.s32 	%r22400, %r22394, %r22399;
	xor.b32  	%r22401, %r22396, %r22400;
	shf.l.wrap.b32 	%r22402, %r22401, %r22401, 8;
	add.s32 	%r22403, %r22397, %r22402;
	xor.b32  	%r22404, %r22399, %r22403;
	shf.l.wrap.b32 	%r22405, %r22404, %r22404, 7;
	add.s32 	%r22406, %r22364, %r22381;
	xor.b32  	%r22407, %r22354, %r22406;
	shf.l.wrap.b32 	%r22408, %r22407, %r22407, 16;
	add.s32 	%r22409, %r22391, %r22408;
	xor.b32  	%r22410, %r22381, %r22409;
	shf.l.wrap.b32 	%r22411, %r22410, %r22410, 12;
	add.s32 	%r22412, %r22406, %r22411;
	xor.b32  	%r22413, %r22408, %r22412;
	shf.l.wrap.b32 	%r22414, %r22413, %r22413, 8;
	add.s32 	%r22415, %r22409, %r22414;
	xor.b32  	%r22416, %r22411, %r22415;
	shf.l.wrap.b32 	%r22417, %r22416, %r22416, 7;
	add.s32 	%r22418, %r22376, %r22393;
	xor.b32  	%r22419, %r22366, %r22418;
	shf.l.wrap.b32 	%r22420, %r22419, %r22419, 16;
	add.s32 	%r22421, %r22355, %r22420;
	xor.b32  	%r22422, %r22393, %r22421;
	shf.l.wrap.b32 	%r22423, %r22422, %r22422, 12;
	add.s32 	%r22424, %r22418, %r22423;
	xor.b32  	%r22425, %r22420, %r22424;
	shf.l.wrap.b32 	%r22426, %r22425, %r22425, 8;
	add.s32 	%r22427, %r22421, %r22426;
	xor.b32  	%r22428, %r22423, %r22427;
	shf.l.wrap.b32 	%r22429, %r22428, %r22428, 7;
	add.s32 	%r22430, %r22388, %r22357;
	xor.b32  	%r22431, %r22378, %r22430;
	shf.l.wrap.b32 	%r22432, %r22431, %r22431, 16;
	add.s32 	%r22433, %r22367, %r22432;
	xor.b32  	%r22434, %r22357, %r22433;
	shf.l.wrap.b32 	%r22435, %r22434, %r22434, 12;
	add.s32 	%r22436, %r22430, %r22435;
	xor.b32  	%r22437, %r22432, %r22436;
	shf.l.wrap.b32 	%r22438, %r22437, %r22437, 8;
	add.s32 	%r22439, %r22433, %r22438;
	xor.b32  	%r22440, %r22435, %r22439;
	shf.l.wrap.b32 	%r22441, %r22440, %r22440, 7;
	add.s32 	%r22442, %r22400, %r22441;
	xor.b32  	%r22443, %r22414, %r22442;
	shf.l.wrap.b32 	%r22444, %r22443, %r22443, 16;
	add.s32 	%r22445, %r22427, %r22444;
	xor.b32  	%r22446, %r22441, %r22445;
	shf.l.wrap.b32 	%r22447, %r22446, %r22446, 12;
	add.s32 	%r22448, %r22442, %r22447;
	xor.b32  	%r22449, %r22444, %r22448;
	shf.l.wrap.b32 	%r22450, %r22449, %r22449, 8;
	add.s32 	%r22451, %r22445, %r22450;
	xor.b32  	%r22452, %r22447, %r22451;
	shf.l.wrap.b32 	%r22453, %r22452, %r22452, 7;
	add.s32 	%r22454, %r22412, %r22405;
	xor.b32  	%r22455, %r22426, %r22454;
	shf.l.wrap.b32 	%r22456, %r22455, %r22455, 16;
	add.s32 	%r22457, %r22439, %r22456;
	xor.b32  	%r22458, %r22405, %r22457;
	shf.l.wrap.b32 	%r22459, %r22458, %r22458, 12;
	add.s32 	%r22460, %r22454, %r22459;
	xor.b32  	%r22461, %r22456, %r22460;
	shf.l.wrap.b32 	%r22462, %r22461, %r22461, 8;
	add.s32 	%r22463, %r22457, %r22462;
	xor.b32  	%r22464, %r22459, %r22463;
	shf.l.wrap.b32 	%r22465, %r22464, %r22464, 7;
	add.s32 	%r22466, %r22424, %r22417;
	xor.b32  	%r22467, %r22438, %r22466;
	shf.l.wrap.b32 	%r22468, %r22467, %r22467, 16;
	add.s32 	%r22469, %r22403, %r22468;
	xor.b32  	%r22470, %r22417, %r22469;
	shf.l.wrap.b32 	%r22471, %r22470, %r22470, 12;
	add.s32 	%r22472, %r22466, %r22471;
	xor.b32  	%r22473, %r22468, %r22472;
	shf.l.wrap.b32 	%r22474, %r22473, %r22473, 8;
	add.s32 	%r22475, %r22469, %r22474;
	xor.b32  	%r22476, %r22471, %r22475;
	shf.l.wrap.b32 	%r22477, %r22476, %r22476, 7;
	add.s32 	%r22478, %r22436, %r22429;
	xor.b32  	%r22479, %r22402, %r22478;
	shf.l.wrap.b32 	%r22480, %r22479, %r22479, 16;
	add.s32 	%r22481, %r22415, %r22480;
	xor.b32  	%r22482, %r22429, %r22481;
	shf.l.wrap.b32 	%r22483, %r22482, %r22482, 12;
	add.s32 	%r22484, %r22478, %r22483;
	xor.b32  	%r22485, %r22480, %r22484;
	shf.l.wrap.b32 	%r22486, %r22485, %r22485, 8;
	add.s32 	%r22487, %r22481, %r22486;
	xor.b32  	%r22488, %r22483, %r22487;
	shf.l.wrap.b32 	%r22489, %r22488, %r22488, 7;
	add.s32 	%r22490, %r22448, %r22465;
	xor.b32  	%r22491, %r22486, %r22490;
	shf.l.wrap.b32 	%r22492, %r22491, %r22491, 16;
	add.s32 	%r22493, %r22475, %r22492;
	xor.b32  	%r22494, %r22465, %r22493;
	shf.l.wrap.b32 	%r22495, %r22494, %r22494, 12;
	add.s32 	%r22496, %r22490, %r22495;
	xor.b32  	%r22497, %r22492, %r22496;
	shf.l.wrap.b32 	%r22498, %r22497, %r22497, 8;
	add.s32 	%r22499, %r22493, %r22498;
	xor.b32  	%r22500, %r22495, %r22499;
	shf.l.wrap.b32 	%r22501, %r22500, %r22500, 7;
	add.s32 	%r22502, %r22460, %r22477;
	xor.b32  	%r22503, %r22450, %r22502;
	shf.l.wrap.b32 	%r22504, %r22503, %r22503, 16;
	add.s32 	%r22505, %r22487, %r22504;
	xor.b32  	%r22506, %r22477, %r22505;
	shf.l.wrap.b32 	%r22507, %r22506, %r22506, 12;
	add.s32 	%r22508, %r22502, %r22507;
	xor.b32  	%r22509, %r22504, %r22508;
	shf.l.wrap.b32 	%r22510, %r22509, %r22509, 8;
	add.s32 	%r22511, %r22505, %r22510;
	xor.b32  	%r22512, %r22507, %r22511;
	shf.l.wrap.b32 	%r22513, %r22512, %r22512, 7;
	add.s32 	%r22514, %r22472, %r22489;
	xor.b32  	%r22515, %r22462, %r22514;
	shf.l.wrap.b32 	%r22516, %r22515, %r22515, 16;
	add.s32 	%r22517, %r22451, %r22516;
	xor.b32  	%r22518, %r22489, %r22517;
	shf.l.wrap.b32 	%r22519, %r22518, %r22518, 12;
	add.s32 	%r22520, %r22514, %r22519;
	xor.b32  	%r22521, %r22516, %r22520;
	shf.l.wrap.b32 	%r22522, %r22521, %r22521, 8;
	add.s32 	%r22523, %r22517, %r22522;
	xor.b32  	%r22524, %r22519, %r22523;
	shf.l.wrap.b32 	%r22525, %r22524, %r22524, 7;
	add.s32 	%r22526, %r22484, %r22453;
	xor.b32  	%r22527, %r22474, %r22526;
	shf.l.wrap.b32 	%r22528, %r22527, %r22527, 16;
	add.s32 	%r22529, %r22463, %r22528;
	xor.b32  	%r22530, %r22453, %r22529;
	shf.l.wrap.b32 	%r22531, %r22530, %r22530, 12;
	add.s32 	%r22532, %r22526, %r22531;
	xor.b32  	%r22533, %r22528, %r22532;
	shf.l.wrap.b32 	%r22534, %r22533, %r22533, 8;
	add.s32 	%r22535, %r22529, %r22534;
	xor.b32  	%r22536, %r22531, %r22535;
	shf.l.wrap.b32 	%r22537, %r22536, %r22536, 7;
	add.s32 	%r22538, %r22496, %r22537;
	xor.b32  	%r22539, %r22510, %r22538;
	shf.l.wrap.b32 	%r22540, %r22539, %r22539, 16;
	add.s32 	%r22541, %r22523, %r22540;
	xor.b32  	%r22542, %r22537, %r22541;
	shf.l.wrap.b32 	%r22543, %r22542, %r22542, 12;
	add.s32 	%r22544, %r22538, %r22543;
	xor.b32  	%r22545, %r22540, %r22544;
	shf.l.wrap.b32 	%r22546, %r22545, %r22545, 8;
	add.s32 	%r22547, %r22508, %r22501;
	xor.b32  	%r22548, %r22522, %r22547;
	shf.l.wrap.b32 	%r22549, %r22548, %r22548, 16;
	add.s32 	%r22550, %r22535, %r22549;
	xor.b32  	%r22551, %r22501, %r22550;
	shf.l.wrap.b32 	%r22552, %r22551, %r22551, 12;
	add.s32 	%r22553, %r22547, %r22552;
	xor.b32  	%r22554, %r22549, %r22553;
	shf.l.wrap.b32 	%r22555, %r22554, %r22554, 8;
	add.s32 	%r22556, %r22550, %r22555;
	xor.b32  	%r22557, %r22552, %r22556;
	shf.l.wrap.b32 	%r22558, %r22557, %r22557, 7;
	add.s32 	%r22559, %r22520, %r22513;
	xor.b32  	%r22560, %r22534, %r22559;
	shf.l.wrap.b32 	%r22561, %r22560, %r22560, 16;
	add.s32 	%r22562, %r22499, %r22561;
	xor.b32  	%r22563, %r22513, %r22562;
	shf.l.wrap.b32 	%r22564, %r22563, %r22563, 12;
	add.s32 	%r22565, %r22559, %r22564;
	xor.b32  	%r22566, %r22561, %r22565;
	shf.l.wrap.b32 	%r22567, %r22566, %r22566, 8;
	add.s32 	%r22568, %r22562, %r22567;
	xor.b32  	%r22569, %r22564, %r22568;
	shf.l.wrap.b32 	%r22570, %r22569, %r22569, 7;
	add.s32 	%r22571, %r22532, %r22525;
	xor.b32  	%r22572, %r22498, %r22571;
	shf.l.wrap.b32 	%r22573, %r22572, %r22572, 16;
	add.s32 	%r22574, %r22511, %r22573;
	xor.b32  	%r22575, %r22525, %r22574;
	shf.l.wrap.b32 	%r22576, %r22575, %r22575, 12;
	add.s32 	%r22577, %r22571, %r22576;
	xor.b32  	%r22578, %r22573, %r22577;
	shf.l.wrap.b32 	%r22579, %r22578, %r22578, 8;
	add.s32 	%r22580, %r22574, %r22579;
	add.s32 	%r22581, %r22544, %r22558;
	xor.b32  	%r22582, %r22579, %r22581;
	shf.l.wrap.b32 	%r22583, %r22582, %r22582, 16;
	add.s32 	%r22584, %r22568, %r22583;
	xor.b32  	%r22585, %r22558, %r22584;
	shr.u32 	%r22586, %r22585, 20;
	add.s32 	%r22587, %r22581, %r22586;
	add.s32 	%r22588, %r22553, %r22570;
	xor.b32  	%r22589, %r22546, %r22588;
	shf.l.wrap.b32 	%r22590, %r22589, %r22589, 16;
	add.s32 	%r22591, %r22580, %r22590;
	xor.b32  	%r22592, %r22570, %r22591;
	shr.u32 	%r22593, %r22592, 20;
	add.s32 	%r22594, %r22588, %r22593;
	add.s32 	%r22595, %r21907, %r22587;
	add.s32 	%r22596, %r21919, %r22594;
	not.b32 	%r22597, %r27751;
	add.s32 	%r22598, %r2050, %r22597;
	mov.u32 	%r22599, %ctaid.x;
	shl.b32 	%r22600, %r22599, 11;
	mov.u32 	%r22601, %tid.x;
	and.b32  	%r22602, %r22601, 31;
	or.b32  	%r22603, %r22600, %r22602;
	shl.b32 	%r22604, %r22601, 3;
	and.b32  	%r22605, %r22604, 7936;
	add.s32 	%r22606, %r27217, %r22605;
	add.s32 	%r22607, %r22603, %r22606;
	shr.u32 	%r22608, %r22607, %r22598;
	and.b32  	%r22609, %r22608, 1;
	setp.eq.b32 	%p256, %r22609, 1;
	selp.b32 	%r22610, %r22596, %r22595, %p256;
	cvt.u16.u32 	%rs360, %r22610;
	and.b16  	%rs447, %rs360, 1;
	and.b16  	%rs361, %rs445, 255;
	setp.ne.s16 	%p257, %rs361, 1;
	@%p257 bra 	$L__BB8_327;
	ld.param.u64 	%rd467, [fused_batch_pir_kernel_transposed_8_param_1];
	not.b32 	%r22611, %r27751;
	add.s32 	%r22612, %r2050, %r22611;
	mov.u32 	%r22613, %ctaid.x;
	shl.b32 	%r22614, %r22613, 11;
	mov.u32 	%r22615, %tid.x;
	and.b32  	%r22616, %r22615, 31;
	or.b32  	%r22617, %r22614, %r22616;
	shl.b32 	%r22618, %r22615, 3;
	and.b32  	%r22619, %r22618, 7936;
	add.s32 	%r22620, %r27217, %r22619;
	add.s32 	%r22621, %r22617, %r22620;
	shr.u32 	%r22622, %r22621, %r22612;
	and.b32  	%r22623, %r22622, 1;
	setp.eq.b32 	%p258, %r22623, 1;
	cvt.s64.s32 	%rd292, %r27751;
	cvta.to.global.u64 	%rd293, %rd467;
	mul.wide.s32 	%rd294, %r27751, 16;
	add.s64 	%rd295, %rd293, %rd294;
	ld.global.u32 	%r22624, [%rd295+10756];
	selp.b32 	%r22625, %r27756, %r27755, %p258;
	xor.b32  	%r22626, %r22625, %r22624;
	selp.b32 	%r22627, %r27757, %r27754, %p258;
	selp.b32 	%r27755, %r27755, %r22626, %p258;
	selp.b32 	%r27756, %r22626, %r27756, %p258;
	ld.global.u32 	%r22628, [%rd295+10760];
	xor.b32  	%r22629, %r22627, %r22628;
	selp.b32 	%r22630, %r27758, %r27753, %p258;
	selp.b32 	%r27754, %r27754, %r22629, %p258;
	selp.b32 	%r27757, %r22629, %r27757, %p258;
	ld.global.u32 	%r22631, [%rd295+10764];
	xor.b32  	%r22632, %r22630, %r22631;
	selp.b32 	%r22633, %r27759, %r27752, %p258;
	selp.b32 	%r27753, %r27753, %r22632, %p258;
	selp.b32 	%r27758, %r22632, %r27758, %p258;
	ld.global.u32 	%r22634, [%rd295+10768];
	xor.b32  	%r22635, %r22633, %r22634;
	selp.b64 	%rd296, 445, 420, %p258;
	selp.b32 	%r27752, %r27752, %r22635, %p258;
	selp.b32 	%r27759, %r22635, %r27759, %p258;
	add.s64 	%rd297, %rd296, %rd292;
	add.s64 	%rd298, %rd293, %rd297;
	ld.global.u8 	%rs362, [%rd298+10736];
	xor.b16  	%rs447, %rs362, %rs447;
$L__BB8_327:
	not.b32 	%r22636, %r27751;
	add.s32 	%r22637, %r2050, %r22636;
	mov.u32 	%r22638, %ctaid.x;
	shl.b32 	%r22639, %r22638, 11;
	mov.u32 	%r22640, %tid.x;
	and.b32  	%r22641, %r22640, 31;
	or.b32  	%r22642, %r22639, %r22641;
	shl.b32 	%r22643, %r22640, 3;
	and.b32  	%r22644, %r22643, 7936;
	add.s32 	%r22645, %r27217, %r22644;
	add.s32 	%r22646, %r22642, %r22645;
	shr.u32 	%r22647, %r22646, %r22637;
	and.b32  	%r22648, %r22647, 1;
	setp.eq.b32 	%p259, %r22648, 1;
	selp.b32 	%r27763, %r27756, %r27755, %p259;
	selp.b32 	%r27762, %r27757, %r27754, %p259;
	selp.b32 	%r27761, %r27758, %r27753, %p259;
	selp.b32 	%r27760, %r27759, %r27752, %p259;
	add.s32 	%r27751, %r27751, 1;
	setp.lt.u32 	%p260, %r27751, %r2050;
	mov.u16 	%rs445, %rs447;
	@%p260 bra 	$L__BB8_325;
$L__BB8_328:
	and.b16  	%rs363, %rs447, 255;
	setp.ne.s16 	%p261, %rs363, 1;
	@%p261 bra 	$L__BB8_330;
	ld.param.u64 	%rd468, [fused_batch_pir_kernel_transposed_8_param_1];
	cvta.to.global.u64 	%rd299, %rd468;
	ld.global.u32 	%r22649, [%rd299+11208];
	xor.b32  	%r27763, %r27763, %r22649;
$L__BB8_330:
	@%p261 bra 	$L__BB8_332;
	ld.param.u64 	%rd469, [fused_batch_pir_kernel_transposed_8_param_1];
	cvta.to.global.u64 	%rd300, %rd469;
	ld.global.u32 	%r22650, [%rd300+11212];
	xor.b32  	%r27762, %r27762, %r22650;
$L__BB8_332:
	@%p261 bra 	$L__BB8_334;
	ld.param.u64 	%rd470, [fused_batch_pir_kernel_transposed_8_param_1];
	cvta.to.global.u64 	%rd301, %rd470;
	ld.global.u32 	%r22651, [%rd301+11216];
	xor.b32  	%r27761, %r27761, %r22651;
$L__BB8_334:
	@%p261 bra 	$L__BB8_336;
	ld.param.u64 	%rd471, [fused_batch_pir_kernel_transposed_8_param_1];
	cvta.to.global.u64 	%rd302, %rd471;
	ld.global.u32 	%r22652, [%rd302+11220];
	xor.b32  	%r27760, %r27760, %r22652;
$L__BB8_336:
	ld.param.u32 	%r26425, [fused_batch_pir_kernel_transposed_8_param_4];
	mov.u32 	%r22654, %ctaid.x;
	shl.b32 	%r22655, %r22654, 11;
	mov.u32 	%r22656, %tid.x;
	and.b32  	%r22657, %r22656, 31;
	or.b32  	%r22658, %r22655, %r22657;
	shl.b32 	%r22659, %r22656, 3;
	and.b32  	%r22660, %r22659, 7936;
	add.s32 	%r22661, %r27217, %r22660;
	add.s32 	%r22662, %r22658, %r22661;
	setp.ge.s32 	%p265, %r22662, %r26425;
	mov.b32 	%r27784, 0;
	mov.u32 	%r27785, %r27784;
	mov.u32 	%r27786, %r27784;
	mov.u32 	%r27787, %r27784;
	@%p265 bra 	$L__BB8_350;
	ld.param.u64 	%rd472, [fused_batch_pir_kernel_transposed_8_param_1];
	cvta.to.global.u64 	%rd303, %rd472;
	ld.global.u8 	%rs367, [%rd303+11241];
	max.u16 	%rs368, %rs367, 11;
	cvt.u32.u16 	%r22663, %rs368;
	add.s32 	%r27775, %r22663, -11;
	ld.shared.u32 	%r27787, [s_mem+99148];
	ld.shared.v4.u32 	{%r27786, %r27785, %r27784, %r22664}, [s_mem+99152];
	mov.b64 	%rd304, {%r27784, %r22664};
	shr.u64 	%rd305, %rd304, 32;
	cvt.u16.u64 	%rs450, %rd305;
	cvt.u32.u16 	%r2105, %rs367;
	setp.ge.u32 	%p266, %r27775, %r2105;
	@%p266 bra 	$L__BB8_342;
	mov.u16 	%rs448, %rs450;
$L__BB8_339:
	ld.const.u32 	%r22665, [CHACHA_CONSTANTS];
	add.s32 	%r22666, %r22665, %r27787;
	shf.l.wrap.b32 	%r22667, %r22666, %r22666, 16;
	add.s32 	%r22668, %r27787, %r22667;
	xor.b32  	%r22669, %r27787, %r22668;
	shf.l.wrap.b32 	%r22670, %r22669, %r22669, 12;
	add.s32 	%r22671, %r22666, %r22670;
	xor.b32  	%r22672, %r22667, %r22671;
	shf.l.wrap.b32 	%r22673, %r22672, %r22672, 8;
	add.s32 	%r22674, %r22668, %r22673;
	xor.b32  	%r22675, %r22670, %r22674;
	shf.l.wrap.b32 	%r22676, %r22675, %r22675, 7;
	ld.const.u32 	%r22677, [CHACHA_CONSTANTS+4];
	add.s32 	%r22678, %r22677, %r27786;
	shf.l.wrap.b32 	%r22679, %r22678, %r22678, 16;
	add.s32 	%r22680, %r27786, %r22679;
	xor.b32  	%r22681, %r27786, %r22680;
	shf.l.wrap.b32 	%r22682, %r22681, %r22681, 12;
	add.s32 	%r22683, %r22678, %r22682;
	xor.b32  	%r22684, %r22679, %r22683;
	shf.l.wrap.b32 	%r22685, %r22684, %r22684, 8;
	add.s32 	%r22686, %r22680, %r22685;
	xor.b32  	%r22687, %r22682, %r22686;
	shf.l.wrap.b32 	%r22688, %r22687, %r22687, 7;
	ld.const.u32 	%r22689, [CHACHA_CONSTANTS+8];
	add.s32 	%r22690, %r22689, %r27785;
	shf.l.wrap.b32 	%r22691, %r22690, %r22690, 16;
	add.s32 	%r22692, %r27785, %r22691;
	xor.b32  	%r22693, %r27785, %r22692;
	shf.l.wrap.b32 	%r22694, %r22693, %r22693, 12;
	add.s32 	%r22695, %r22690, %r22694;
	xor.b32  	%r22696, %r22691, %r22695;
	shf.l.wrap.b32 	%r22697, %r22696, %r22696, 8;
	add.s32 	%r22698, %r22692, %r22697;
	xor.b32  	%r22699, %r22694, %r22698;
	shf.l.wrap.b32 	%r22700, %r22699, %r22699, 7;
	ld.const.u32 	%r22701, [CHACHA_CONSTANTS+12];
	add.s32 	%r22702, %r22701, %r27784;
	shf.l.wrap.b32 	%r22703, %r22702, %r22702, 16;
	add.s32 	%r22704, %r27784, %r22703;
	xor.b32  	%r22705, %r27784, %r22704;
	shf.l.wrap.b32 	%r22706, %r22705, %r22705, 12;
	add.s32 	%r22707, %r22702, %r22706;
	xor.b32  	%r22708, %r22703, %r22707;
	shf.l.wrap.b32 	%r22709, %r22708, %r22708, 8;
	add.s32 	%r22710, %r22704, %r22709;
	xor.b32  	%r22711, %r22706, %r22710;
	shf.l.wrap.b32 	%r22712, %r22711, %r22711, 7;
	add.s32 	%r22713, %r22671, %r22688;
	xor.b32  	%r22714, %r22709, %r22713;
	shf.l.wrap.b32 	%r22715, %r22714, %r22714, 16;
	add.s32 	%r22716, %r22698, %r22715;
	xor.b32  	%r22717, %r22688, %r22716;
	shf.l.wrap.b32 	%r22718, %r22717, %r22717, 12;
	add.s32 	%r22719, %r22713, %r22718;
	xor.b32  	%r22720, %r22715, %r22719;
	shf.l.wrap.b32 	%r22721, %r22720, %r22720, 8;
	add.s32 	%r22722, %r22716, %r22721;
	xor.b32  	%r22723, %r22718, %r22722;
	shf.l.wrap.b32 	%r22724, %r22723, %r22723, 7;
	add.s32 	%r22725, %r22683, %r22700;
	xor.b32  	%r22726, %r22673, %r22725;
	shf.l.wrap.b32 	%r22727, %r22726, %r22726, 16;
	add.s32 	%r22728, %r22710, %r22727;
	xor.b32  	%r22729, %r22700, %r22728;
	shf.l.wrap.b32 	%r22730, %r22729, %r22729, 12;
	add.s32 	%r22731, %r22725, %r22730;
	xor.b32  	%r22732, %r22727, %r22731;
	shf.l.wrap.b32 	%r22733, %r22732, %r22732, 8;
	add.s32 	%r22734, %r22728, %r22733;
	xor.b32  	%r22735, %r22730, %r22734;
	shf.l.wrap.b32 	%r22736, %r22735, %r22735, 7;
	add.s32 	%r22737, %r22695, %r22712;
	xor.b32  	%r22738, %r22685, %r22737;
	shf.l.wrap.b32 	%r22739, %r22738, %r22738, 16;
	add.s32 	%r22740, %r22674, %r22739;
	xor.b32  	%r22741, %r22712, %r22740;
	shf.l.wrap.b32 	%r22742, %r22741, %r22741, 12;
	add.s32 	%r22743, %r22737, %r22742;
	xor.b32  	%r22744, %r22739, %r22743;
	shf.l.wrap.b32 	%r22745, %r22744, %r22744, 8;
	add.s32 	%r22746, %r22740, %r22745;
	xor.b32  	%r22747, %r22742, %r22746;
	shf.l.wrap.b32 	%r22748, %r22747, %r22747, 7;
	add.s32 	%r22749, %r22707, %r22676;
	xor.b32  	%r22750, %r22697, %r22749;
	shf.l.wrap.b32 	%r22751, %r22750, %r22750, 16;
	add.s32 	%r22752, %r22686, %r22751;
	xor.b32  	%r22753, %r22676, %r22752;
	shf.l.wrap.b32 	%r22754, %r22753, %r22753, 12;
	add.s32 	%r22755, %r22749, %r22754;
	xor.b32  	%r22756, %r22751, %r22755;
	shf.l.wrap.b32 	%r22757, %r22756, %r22756, 8;
	add.s32 	%r22758, %r22752, %r22757;
	xor.b32  	%r22759, %r22754, %r22758;
	shf.l.wrap.b32 	%r22760, %r22759, %r22759, 7;
	add.s32 	%r22761, %r22719, %r22760;
	xor.b32  	%r22762, %r22733, %r22761;
	shf.l.wrap.b32 	%r22763, %r22762, %r22762, 16;
	add.s32 	%r22764, %r22746, %r22763;
	xor.b32  	%r22765, %r22760, %r22764;
	shf.l.wrap.b32 	%r22766, %r22765, %r22765, 12;
	add.s32 	%r22767, %r22761, %r22766;
	xor.b32  	%r22768, %r22763, %r22767;
	shf.l.wrap.b32 	%r22769, %r22768, %r22768, 8;
	add.s32 	%r22770, %r22764, %r22769;
	xor.b32  	%r22771, %r22766, %r22770;
	shf.l.wrap.b32 	%r22772, %r22771, %r22771, 7;
	add.s32 	%r22773, %r22731, %r22724;
	xor.b32  	%r22774, %r22745, %r22773;
	shf.l.wrap.b32 	%r22775, %r22774, %r22774, 16;
	add.s32 	%r22776, %r22758, %r22775;
	xor.b32  	%r22777, %r22724, %r22776;
	shf.l.wrap.b32 	%r22778, %r22777, %r22777, 12;
	add.s32 	%r22779, %r22773, %r22778;
	xor.b32  	%r22780, %r22775, %r22779;
	shf.l.wrap.b32 	%r22781, %r22780, %r22780, 8;
	add.s32 	%r22782, %r22776, %r22781;
	xor.b32  	%r22783, %r22778, %r22782;
	shf.l.wrap.b32 	%r22784, %r22783, %r22783, 7;
	add.s32 	%r22785, %r22743, %r22736;
	xor.b32  	%r22786, %r22757, %r22785;
	shf.l.wrap.b32 	%r22787, %r22786, %r22786, 16;
	add.s32 	%r22788, %r22722, %r22787;
	xor.b32  	%r22789, %r22736, %r22788;
	shf.l.wrap.b32 	%r22790, %r22789, %r22789, 12;
	add.s32 	%r22791, %r22785, %r22790;
	xor.b32  	%r22792, %r22787, %r22791;
	shf.l.wrap.b32 	%r22793, %r22792, %r22792, 8;
	add.s32 	%r22794, %r22788, %r22793;
	xor.b32  	%r22795, %r22790, %r22794;
	shf.l.wrap.b32 	%r22796, %r22795, %r22795, 7;
	add.s32 	%r22797, %r22755, %r22748;
	xor.b32  	%r22798, %r22721, %r22797;
	shf.l.wrap.b32 	%r22799, %r22798, %r22798, 16;
	add.s32 	%r22800, %r22734, %r22799;
	xor.b32  	%r22801, %r22748, %r22800;
	shf.l.wrap.b32 	%r22802, %r22801, %r22801, 12;
	add.s32 	%r22803, %r22797, %r22802;
	xor.b32  	%r22804, %r22799, %r22803;
	shf.l.wrap.b32 	%r22805, %r22804, %r22804, 8;
	add.s32 	%r22806, %r22800, %r22805;
	xor.b32  	%r22807, %r22802, %r22806;
	shf.l.wrap.b32 	%r22808, %r22807, %r22807, 7;
	add.s32 	%r22809, %r22767, %r22784;
	xor.b32  	%r22810, %r22805, %r22809;
	shf.l.wrap.b32 	%r22811, %r22810, %r22810, 16;
	add.s32 	%r22812, %r22794, %r22811;
	xor.b32  	%r22813, %r22784, %r22812;
	shf.l.wrap.b32 	%r22814, %r22813, %r22813, 12;
	add.s32 	%r22815, %r22809, %r22814;
	xor.b32  	%r22816, %r22811, %r22815;
	shf.l.wrap.b32 	%r22817, %r22816, %r22816, 8;
	add.s32 	%r22818, %r22812, %r22817;
	xor.b32  	%r22819, %r22814, %r22818;
	shf.l.wrap.b32 	%r22820, %r22819, %r22819, 7;
	add.s32 	%r22821, %r22779, %r22796;
	xor.b32  	%r22822, %r22769, %r22821;
	shf.l.wrap.b32 	%r22823, %r22822, %r22822, 16;
	add.s32 	%r22824, %r22806, %r22823;
	xor.b32  	%r22825, %r22796, %r22824;
	shf.l.wrap.b32 	%r22826, %r22825, %r22825, 12;
	add.s32 	%r22827, %r22821, %r22826;
	xor.b32  	%r22828, %r22823, %r22827;
	shf.l.wrap.b32 	%r22829, %r22828, %r22828, 8;
	add.s32 	%r22830, %r22824, %r22829;
	xor.b32  	%r22831, %r22826, %r22830;
	shf.l.wrap.b32 	%r22832, %r22831, %r22831, 7;
	add.s32 	%r22833, %r22791, %r22808;
	xor.b32  	%r22834, %r22781, %r22833;
	shf.l.wrap.b32 	%r22835, %r22834, %r22834, 16;
	add.s32 	%r22836, %r22770, %r22835;
	xor.b32  	%r22837, %r22808, %r22836;
	shf.l.wrap.b32 	%r22838, %r22837, %r22837, 12;
	add.s32 	%r22839, %r22833, %r22838;
	xor.b32  	%r22840, %r22835, %r22839;
	shf.l.wrap.b32 	%r22841, %r22840, %r22840, 8;
	add.s32 	%r22842, %r22836, %r22841;
	xor.b32  	%r22843, %r22838, %r22842;
	shf.l.wrap.b32 	%r22844, %r22843, %r22843, 7;
	add.s32 	%r22845, %r22803, %r22772;
	xor.b32  	%r22846, %r22793, %r22845;
	shf.l.wrap.b32 	%r22847, %r22846, %r22846, 16;
	add.s32 	%r22848, %r22782, %r22847;
	xor.b32  	%r22849, %r22772, %r22848;
	shf.l.wrap.b32 	%r22850, %r22849, %r22849, 12;
	add.s32 	%r22851, %r22845, %r22850;
	xor.b32  	%r22852, %r22847, %r22851;
	shf.l.wrap.b32 	%r22853, %r22852, %r22852, 8;
	add.s32 	%r22854, %r22848, %r22853;
	xor.b32  	%r22855, %r22850, %r22854;
	shf.l.wrap.b32 	%r22856, %r22855, %r22855, 7;
	add.s32 	%r22857, %r22815, %r22856;
	xor.b32  	%r22858, %r22829, %r22857;
	shf.l.wrap.b32 	%r22859, %r22858, %r22858, 16;
	add.s32 	%r22860, %r22842, %r22859;
	xor.b32  	%r22861, %r22856, %r22860;
	shf.l.wrap.b32 	%r22862, %r22861, %r22861, 12;
	add.s32 	%r22863, %r22857, %r22862;
	xor.b32  	%r22864, %r22859, %r22863;
	shf.l.wrap.b32 	%r22865, %r22864, %r22864, 8;
	add.s32 	%r22866, %r22860, %r22865;
	xor.b32  	%r22867, %r22862, %r22866;
	shf.l.wrap.b32 	%r22868, %r22867, %r22867, 7;
	add.s32 	%r22869, %r22827, %r22820;
	xor.b32  	%r22870, %r22841, %r22869;
	shf.l.wrap.b32 	%r22871, %r22870, %r22870, 16;
	add.s32 	%r22872, %r22854, %r22871;
	xor.b32  	%r22873, %r22820, %r22872;
	shf.l.wrap.b32 	%r22874, %r22873, %r22873, 12;
	add.s32 	%r22875, %r22869, %r22874;
	xor.b32  	%r22876, %r22871, %r22875;
	shf.l.wrap.b32 	%r22877, %r22876, %r22876, 8;
	add.s32 	%r22878, %r22872, %r22877;
	xor.b32  	%r22879, %r22874, %r22878;
	shf.l.wrap.b32 	%r22880, %r22879, %r22879, 7;
	add.s32 	%r22881, %r22839, %r22832;
	xor.b32  	%r22882, %r22853, %r22881;
	shf.l.wrap.b32 	%r22883, %r22882, %r22882, 16;
	add.s32 	%r22884, %r22818, %r22883;
	xor.b32  	%r22885, %r22832, %r22884;
	shf.l.wrap.b32 	%r22886, %r22885, %r22885, 12;
	add.s32 	%r22887, %r22881, %r22886;
	xor.b32  	%r22888, %r22883, %r22887;
	shf.l.wrap.b32 	%r22889, %r22888, %r22888, 8;
	add.s32 	%r22890, %r22884, %r22889;
	xor.b32  	%r22891, %r22886, %r22890;
	shf.l.wrap.b32 	%r22892, %r22891, %r22891, 7;
	add.s32 	%r22893, %r22851, %r22844;
	xor.b32  	%r22894, %r22817, %r22893;
	shf.l.wrap.b32 	%r22895, %r22894, %r22894, 16;
	add.s32 	%r22896, %r22830, %r22895;
	xor.b32  	%r22897, %r22844, %r22896;
	shf.l.wrap.b32 	%r22898, %r22897, %r22897, 12;
	add.s32 	%r22899, %r22893, %r22898;
	xor.b32  	%r22900, %r22895, %r22899;
	shf.l.wrap.b32 	%r22901, %r22900, %r22900, 8;
	add.s32 	%r22902, %r22896, %r22901;
	xor.b32  	%r22903, %r22898, %r22902;
	shf.l.wrap.b32 	%r22904, %r22903, %r22903, 7;
	add.s32 	%r22905, %r22863, %r22880;
	xor.b32  	%r22906, %r22901, %r22905;
	shf.l.wrap.b32 	%r22907, %r22906, %r22906, 16;
	add.s32 	%r22908, %r22890, %r22907;
	xor.b32  	%r22909, %r22880, %r22908;
	shf.l.wrap.b32 	%r22910, %r22909, %r22909, 12;
	add.s32 	%r22911, %r22905, %r22910;
	xor.b32  	%r22912, %r22907, %r22911;
	shf.l.wrap.b32 	%r22913, %r22912, %r22912, 8;
	add.s32 	%r22914, %r22908, %r22913;
	xor.b32  	%r22915, %r22910, %r22914;
	shf.l.wrap.b32 	%r22916, %r22915, %r22915, 7;
	add.s32 	%r22917, %r22875, %r22892;
	xor.b32  	%r22918, %r22865, %r22917;
	shf.l.wrap.b32 	%r22919, %r22918, %r22918, 16;
	add.s32 	%r22920, %r22902, %r22919;
	xor.b32  	%r22921, %r22892, %r22920;
	shf.l.wrap.b32 	%r22922, %r22921, %r22921, 12;
	add.s32 	%r22923, %r22917, %r22922;
	xor.b32  	%r22924, %r22919, %r22923;
	shf.l.wrap.b32 	%r22925, %r22924, %r22924, 8;
	add.s32 	%r22926, %r22920, %r22925;
	xor.b32  	%r22927, %r22922, %r22926;
	shf.l.wrap.b32 	%r22928, %r22927, %r22927, 7;
	add.s32 	%r22929, %r22887, %r22904;
	xor.b32  	%r22930, %r22877, %r22929;
	shf.l.wrap.b32 	%r22931, %r22930, %r22930, 16;
	add.s32 	%r22932, %r22866, %r22931;
	xor.b32  	%r22933, %r22904, %r22932;
	shf.l.wrap.b32 	%r22934, %r22933, %r22933, 12;
	add.s32 	%r22935, %r22929, %r22934;
	xor.b32  	%r22936, %r22931, %r22935;
	shf.l.wrap.b32 	%r22937, %r22936, %r22936, 8;
	add.s32 	%r22938, %r22932, %r22937;
	xor.b32  	%r22939, %r22934, %r22938;
	shf.l.wrap.b32 	%r22940, %r22939, %r22939, 7;
	add.s32 	%r22941, %r22899, %r22868;
	xor.b32  	%r22942, %r22889, %r22941;
	shf.l.wrap.b32 	%r22943, %r22942, %r22942, 16;
	add.s32 	%r22944, %r22878, %r22943;
	xor.b32  	%r22945, %r22868, %r22944;
	shf.l.wrap.b32 	%r22946, %r22945, %r22945, 12;
	add.s32 	%r22947, %r22941, %r22946;
	xor.b32  	%r22948, %r22943, %r22947;
	shf.l.wrap.b32 	%r22949, %r22948, %r22948, 8;
	add.s32 	%r22950, %r22944, %r22949;
	xor.b32  	%r22951, %r22946, %r22950;
	shf.l.wrap.b32 	%r22952, %r22951, %r22951, 7;
	add.s32 	%r22953, %r22911, %r22952;
	xor.b32  	%r22954, %r22925, %r22953;
	shf.l.wrap.b32 	%r22955, %r22954, %r22954, 16;
	add.s32 	%r22956, %r22938, %r22955;
	xor.b32  	%r22957, %r22952, %r22956;
	shf.l.wrap.b32 	%r22958, %r22957, %r22957, 12;
	add.s32 	%r22959, %r22953, %r22958;
	xor.b32  	%r22960, %r22955, %r22959;
	shf.l.wrap.b32 	%r22961, %r22960, %r22960, 8;
	add.s32 	%r22962, %r22956, %r22961;
	xor.b32  	%r22963, %r22958, %r22962;
	shf.l.wrap.b32 	%r22964, %r22963, %r22963, 7;
	add.s32 	%r22965, %r22923, %r22916;
	xor.b32  	%r22966, %r22937, %r22965;
	shf.l.wrap.b32 	%r22967, %r22966, %r22966, 16;
	add.s32 	%r22968, %r22950, %r22967;
	xor.b32  	%r22969, %r22916, %r22968;
	shf.l.wrap.b32 	%r22970, %r22969, %r22969, 12;
	add.s32 	%r22971, %r22965, %r22970;
	xor.b32  	%r22972, %r22967, %r22971;
	shf.l.wrap.b32 	%r22973, %r22972, %r22972, 8;
	add.s32 	%r22974, %r22968, %r22973;
	xor.b32  	%r22975, %r22970, %r22974;
	shf.l.wrap.b32 	%r22976, %r22975, %r22975, 7;
	add.s32 	%r22977, %r22935, %r22928;
	xor.b32  	%r22978, %r22949, %r22977;
	shf.l.wrap.b32 	%r22979, %r22978, %r22978, 16;
	add.s32 	%r22980, %r22914, %r22979;
	xor.b32  	%r22981, %r22928, %r22980;
	shf.l.wrap.b32 	%r22982, %r22981, %r22981, 12;
	add.s32 	%r22983, %r22977, %r22982;
	xor.b32  	%r22984, %r22979, %r22983;
	shf.l.wrap.b32 	%r22985, %r22984, %r22984, 8;
	add.s32 	%r22986, %r22980, %r22985;
	xor.b32  	%r22987, %r22982, %r22986;
	shf.l.wrap.b32 	%r22988, %r22987, %r22987, 7;
	add.s32 	%r22989, %r22947, %r22940;
	xor.b32  	%r22990, %r22913, %r22989;
	shf.l.wrap.b32 	%r22991, %r22990, %r22990, 16;
	add.s32 	%r22992, %r22926, %r22991;
	xor.b32  	%r22993, %r22940, %r22992;
	shf.l.wrap.b32 	%r22994, %r22993, %r22993, 12;
	add.s32 	%r22995, %r22989, %r22994;
	xor.b32  	%r22996, %r22991, %r22995;
	shf.l.wrap.b32 	%r22997, %r22996, %r22996, 8;
	add.s32 	%r22998, %r22992, %r22997;
	xor.b32  	%r22999, %r22994, %r22998;
	shf.l.wrap.b32 	%r23000, %r22999, %r22999, 7;
	add.s32 	%r23001, %r22959, %r22976;
	xor.b32  	%r23002, %r22997, %r23001;
	shf.l.wrap.b32 	%r23003, %r23002, %r23002, 16;
	add.s32 	%r23004, %r22986, %r23003;
	xor.b32  	%r23005, %r22976, %r23004;
	shf.l.wrap.b32 	%r23006, %r23005, %r23005, 12;
	add.s32 	%r23007, %r23001, %r23006;
	xor.b32  	%r23008, %r23003, %r23007;
	shf.l.wrap.b32 	%r23009, %r23008, %r23008, 8;
	add.s32 	%r23010, %r23004, %r23009;
	xor.b32  	%r23011, %r23006, %r23010;
	shf.l.wrap.b32 	%r23012, %r23011, %r23011, 7;
	add.s32 	%r23013, %r22971, %r22988;
	xor.b32  	%r23014, %r22961, %r23013;
	shf.l.wrap.b32 	%r23015, %r23014, %r23014, 16;
	add.s32 	%r23016, %r22998, %r23015;
	xor.b32  	%r23017, %r22988, %r23016;
	shf.l.wrap.b32 	%r23018, %r23017, %r23017, 12;
	add.s32 	%r23019, %r23013, %r23018;
	xor.b32  	%r23020, %r23015, %r23019;
	shf.l.wrap.b32 	%r23021, %r23020, %r23020, 8;
	add.s32 	%r23022, %r23016, %r23021;
	xor.b32  	%r23023, %r23018, %r23022;
	shf.l.wrap.b32 	%r23024, %r23023, %r23023, 7;
	add.s32 	%r23025, %r22983, %r23000;
	xor.b32  	%r23026, %r22973, %r23025;
	shf.l.wrap.b32 	%r23027, %r23026, %r23026, 16;
	add.s32 	%r23028, %r22962, %r23027;
	xor.b32  	%r23029, %r23000, %r23028;
	shf.l.wrap.b32 	%r23030, %r23029, %r23029, 12;
	add.s32 	%r23031, %r23025, %r23030;
	xor.b32  	%r23032, %r23027, %r23031;
	shf.l.wrap.b32 	%r23033, %r23032, %r23032, 8;
	add.s32 	%r23034, %r23028, %r23033;
	xor.b32  	%r23035, %r23030, %r23034;
	shf.l.wrap.b32 	%r23036, %r23035, %r23035, 7;
	add.s32 	%r23037, %r22995, %r22964;
	xor.b32  	%r23038, %r22985, %r23037;
	shf.l.wrap.b32 	%r23039, %r23038, %r23038, 16;
	add.s32 	%r23040, %r22974, %r23039;
	xor.b32  	%r23041, %r22964, %r23040;
	shf.l.wrap.b32 	%r23042, %r23041, %r23041, 12;
	add.s32 	%r23043, %r23037, %r23042;
	xor.b32  	%r23044, %r23039, %r23043;
	shf.l.wrap.b32 	%r23045, %r23044, %r23044, 8;
	add.s32 	%r23046, %r23040, %r23045;
	xor.b32  	%r23047, %r23042, %r23046;
	shf.l.wrap.b32 	%r23048, %r23047, %r23047, 7;
	add.s32 	%r27779, %r22665, %r23007;
	add.s32 	%r27778, %r22677, %r23019;
	add.s32 	%r27777, %r22689, %r23031;
	add.s32 	%r27776, %r22701, %r23043;
	add.s32 	%r27780, %r27787, %r23048;
	add.s32 	%r27781, %r27786, %r23012;
	add.s32 	%r27782, %r27785, %r23024;
	add.s32 	%r27783, %r27784, %r23036;
	xor.b32  	%r23049, %r22666, 1;
	shf.l.wrap.b32 	%r23050, %r22666, %r23049, 16;
	add.s32 	%r23051, %r27787, %r23050;
	xor.b32  	%r23052, %r27787, %r23051;
	shf.l.wrap.b32 	%r23053, %r23052, %r23052, 12;
	add.s32 	%r23054, %r22666, %r23053;
	xor.b32  	%r23055, %r23050, %r23054;
	shf.l.wrap.b32 	%r23056, %r23055, %r23055, 8;
	add.s32 	%r23057, %r23051, %r23056;
	xor.b32  	%r23058, %r23053, %r23057;
	shf.l.wrap.b32 	%r23059, %r23058, %r23058, 7;
	add.s32 	%r23060, %r23054, %r22688;
	xor.b32  	%r23061, %r22709, %r23060;
	shf.l.wrap.b32 	%r23062, %r23061, %r23061, 16;
	add.s32 	%r23063, %r22698, %r23062;
	xor.b32  	%r23064, %r22688, %r23063;
	shf.l.wrap.b32 	%r23065, %r23064, %r23064, 12;
	add.s32 	%r23066, %r23060, %r23065;
	xor.b32  	%r23067, %r23062, %r23066;
	shf.l.wrap.b32 	%r23068, %r23067, %r23067, 8;
	add.s32 	%r23069, %r23063, %r23068;
	xor.b32  	%r23070, %r23065, %r23069;
	shf.l.wrap.b32 	%r23071, %r23070, %r23070, 7;
	xor.b32  	%r23072, %r23056, %r22725;
	shf.l.wrap.b32 	%r23073, %r23072, %r23072, 16;
	add.s32 	%r23074, %r22710, %r23073;
	xor.b32  	%r23075, %r22700, %r23074;
	shf.l.wrap.b32 	%r23076, %r23075, %r23075, 12;
	add.s32 	%r23077, %r22725, %r23076;
	xor.b32  	%r23078, %r23073, %r23077;
	shf.l.wrap.b32 	%r23079, %r23078, %r23078, 8;
	add.s32 	%r23080, %r23074, %r23079;
	xor.b32  	%r23081, %r23076, %r23080;
	shf.l.wrap.b32 	%r23082, %r23081, %r23081, 7;
	add.s32 	%r23083, %r23057, %r22739;
	xor.b32  	%r23084, %r22712, %r23083;
	shf.l.wrap.b32 	%r23085, %r23084, %r23084, 12;
	add.s32 	%r23086, %r22737, %r23085;
	xor.b32  	%r23087, %r22739, %r23086;
	shf.l.wrap.b32 	%r23088, %r23087, %r23087, 8;
	add.s32 	%r23089, %r23083, %r23088;
	xor.b32  	%r23090, %r23085, %r23089;
	shf.l.wrap.b32 	%r23091, %r23090, %r23090, 7;
	add.s32 	%r23092, %r22707, %r23059;
	xor.b32  	%r23093, %r22697, %r23092;
	shf.l.wrap.b32 	%r23094, %r23093, %r23093, 16;
	add.s32 	%r23095, %r22686, %r23094;
	xor.b32  	%r23096, %r23059, %r23095;
	shf.l.wrap.b32 	%r23097, %r23096, %r23096, 12;
	add.s32 	%r23098, %r23092, %r23097;
	xor.b32  	%r23099, %r23094, %r23098;
	shf.l.wrap.b32 	%r23100, %r23099, %r23099, 8;
	add.s32 	%r23101, %r23095, %r23100;
	xor.b32  	%r23102, %r23097, %r23101;
	shf.l.wrap.b32 	%r23103, %r23102, %r23102, 7;
	add.s32 	%r23104, %r23066, %r23103;
	xor.b32  	%r23105, %r23079, %r23104;
	shf.l.wrap.b32 	%r23106, %r23105, %r23105, 16;
	add.s32 	%r23107, %r23089, %r23106;
	xor.b32  	%r23108, %r23103, %r23107;
	shf.l.wrap.b32 	%r23109, %r23108, %r23108, 12;
	add.s32 	%r23110, %r23104, %r23109;
	xor.b32  	%r23111, %r23106, %r23110;
	shf.l.wrap.b32 	%r23112, %r23111, %r23111, 8;
	add.s32 	%r23113, %r23107, %r23112;
	xor.b32  	%r23114, %r23109, %r23113;
	shf.l.wrap.b32 	%r23115, %r23114, %r23114, 7;
	add.s32 	%r23116, %r23077, %r23071;
	xor.b32  	%r23117, %r23088, %r23116;
	shf.l.wrap.b32 	%r23118, %r23117, %r23117, 16;
	add.s32 	%r23119, %r23101, %r23118;
	xor.b32  	%r23120, %r23071, %r23119;
	shf.l.wrap.b32 	%r23121, %r23120, %r23120, 12;
	add.s32 	%r23122, %r23116, %r23121;
	xor.b32  	%r23123, %r23118, %r23122;
	shf.l.wrap.b32 	%r23124, %r23123, %r23123, 8;
	add.s32 	%r23125, %r23119, %r23124;
	xor.b32  	%r23126, %r23121, %r23125;
	shf.l.wrap.b32 	%r23127, %r23126, %r23126, 7;
	add.s32 	%r23128, %r23086, %r23082;
	xor.b32  	%r23129, %r23100, %r23128;
	shf.l.wrap.b32 	%r23130, %r23129, %r23129, 16;
	add.s32 	%r23131, %r23069, %r23130;
	xor.b32  	%r23132, %r23082, %r23131;
	shf.l.wrap.b32 	%r23133, %r23132, %r23132, 12;
	add.s32 	%r23134, %r23128, %r23133;
	xor.b32  	%r23135, %r23130, %r23134;
	shf.l.wrap.b32 	%r23136, %r23135, %r23135, 8;
	add.s32 	%r23137, %r23131, %r23136;
	xor.b32  	%r23138, %r23133, %r23137;
	shf.l.wrap.b32 	%r23139, %r23138, %r23138, 7;
	add.s32 	%r23140, %r23098, %r23091;
	xor.b32  	%r23141, %r23068, %r23140;
	shf.l.wrap.b32 	%r23142, %r23141, %r23141, 16;
	add.s32 	%r23143, %r23080, %r23142;
	xor.b32  	%r23144, %r23091, %r23143;
	shf.l.wrap.b32 	%r23145, %r23144, %r23144, 12;
	add.s32 	%r23146, %r23140, %r23145;
	xor.b32  	%r23147, %r23142, %r23146;
	shf.l.wrap.b32 	%r23148, %r23147, %r23147, 8;
	add.s32 	%r23149, %r23143, %r23148;
	xor.b32  	%r23150, %r23145, %r23149;
	shf.l.wrap.b32 	%r23151, %r23150, %r23150, 7;
	add.s32 	%r23152, %r23110, %r23127;
	xor.b32  	%r23153, %r23148, %r23152;
	shf.l.wrap.b32 	%r23154, %r23153, %r23153, 16;
	add.s32 	%r23155, %r23137, %r23154;
	xor.b32  	%r23156, %r23127, %r23155;
	shf.l.wrap.b32 	%r23157, %r23156, %r23156, 12;
	add.s32 	%r23158, %r23152, %r23157;
	xor.b32  	%r23159, %r23154, %r23158;
	shf.l.wrap.b32 	%r23160, %r23159, %r23159, 8;
	add.s32 	%r23161, %r23155, %r23160;
	xor.b32  	%r23162, %r23157, %r23161;
	shf.l.wrap.b32 	%r23163, %r23162, %r23162, 7;
	add.s32 	%r23164, %r23122, %r23139;
	xor.b32  	%r23165, %r23112, %r23164;
	shf.l.wrap.b32 	%r23166, %r23165, %r23165, 16;
	add.s32 	%r23167, %r23149, %r23166;
	xor.b32  	%r23168, %r23139, %r23167;
	shf.l.wrap.b32 	%r23169, %r23168, %r23168, 12;
	add.s32 	%r23170, %r23164, %r23169;
	xor.b32  	%r23171, %r23166, %r23170;
	shf.l.wrap.b32 	%r23172, %r23171, %r23171, 8;
	add.s32 	%r23173, %r23167, %r23172;
	xor.b32  	%r23174, %r23169, %r23173;
	shf.l.wrap.b32 	%r23175, %r23174, %r23174, 7;
	add.s32 	%r23176, %r23134, %r23151;
	xor.b32  	%r23177, %r23124, %r23176;
	shf.l.wrap.b32 	%r23178, %r23177, %r23177, 16;
	add.s32 	%r23179, %r23113, %r23178;
	xor.b32  	%r23180, %r23151, %r23179;
	shf.l.wrap.b32 	%r23181, %r23180, %r23180, 12;
	add.s32 	%r23182, %r23176, %r23181;
	xor.b32  	%r23183, %r23178, %r23182;
	shf.l.wrap.b32 	%r23184, %r23183, %r23183, 8;
	add.s32 	%r23185, %r23179, %r23184;
	xor.b32  	%r23186, %r23181, %r23185;
	shf.l.wrap.b32 	%r23187, %r23186, %r23186, 7;
	add.s32 	%r23188, %r23146, %r23115;
	xor.b32  	%r23189, %r23136, %r23188;
	shf.l.wrap.b32 	%r23190, %r23189, %r23189, 16;
	add.s32 	%r23191, %r23125, %r23190;
	xor.b32  	%r23192, %r23115, %r23191;
	shf.l.wrap.b32 	%r23193, %r23192, %r23192, 12;
	add.s32 	%r23194, %r23188, %r23193;
	xor.b32  	%r23195, %r23190, %r23194;
	shf.l.wrap.b32 	%r23196, %r23195, %r23195, 8;
	add.s32 	%r23197, %r23191, %r23196;
	xor.b32  	%r23198, %r23193, %r23197;
	shf.l.wrap.b32 	%r23199, %r23198, %r23198, 7;
	add.s32 	%r23200, %r23158, %r23199;
	xor.b32  	%r23201, %r23172, %r23200;
	shf.l.wrap.b32 	%r23202, %r23201, %r23201, 16;
	add.s32 	%r23203, %r23185, %r23202;
	xor.b32  	%r23204, %r23199, %r23203;
	shf.l.wrap.b32 	%r23205, %r23204, %r23204, 12;
	add.s32 	%r23206, %r23200, %r23205;
	xor.b32  	%r23207, %r23202, %r23206;
	shf.l.wrap.b32 	%r23208, %r23207, %r23207, 8;
	add.s32 	%r23209, %r23203, %r23208;
	xor.b32  	%r23210, %r23205, %r23209;
	shf.l.wrap.b32 	%r23211, %r23210, %r23210, 7;
	add.s32 	%r23212, %r23170, %r23163;
	xor.b32  	%r23213, %r23184, %r23212;
	shf.l.wrap.b32 	%r23214, %r23213, %r23213, 16;
	add.s32 	%r23215, %r23197, %r23214;
	xor.b32  	%r23216, %r23163, %r23215;
	shf.l.wrap.b32 	%r23217, %r23216, %r23216, 12;
	add.s32 	%r23218, %r23212, %r23217;
	xor.b32  	%r23219, %r23214, %r23218;
	shf.l.wrap.b32 	%r23220, %r23219, %r23219, 8;
	add.s32 	%r23221, %r23215, %r23220;
	xor.b32  	%r23222, %r23217, %r23221;
	shf.l.wrap.b32 	%r23223, %r23222, %r23222, 7;
	add.s32 	%r23224, %r23182, %r23175;
	xor.b32  	%r23225, %r23196, %r23224;
	shf.l.wrap.b32 	%r23226, %r23225, %r23225, 16;
	add.s32 	%r23227, %r23161, %r23226;
	xor.b32  	%r23228, %r23175, %r23227;
	shf.l.wrap.b32 	%r23229, %r23228, %r23228, 12;
	add.s32 	%r23230, %r23224, %r23229;
	xor.b32  	%r23231, %r23226, %r23230;
	shf.l.wrap.b32 	%r23232, %r23231, %r23231, 8;
	add.s32 	%r23233, %r23227, %r23232;
	xor.b32  	%r23234, %r23229, %r23233;
	shf.l.wrap.b32 	%r23235, %r23234, %r23234, 7;
	add.s32 	%r23236, %r23194, %r23187;
	xor.b32  	%r23237, %r23160, %r23236;
	shf.l.wrap.b32 	%r23238, %r23237, %r23237, 16;
	add.s32 	%r23239, %r23173, %r23238;
	xor.b32  	%r23240, %r23187, %r23239;
	shf.l.wrap.b32 	%r23241, %r23240, %r23240, 12;
	add.s32 	%r23242, %r23236, %r23241;
	xor.b32  	%r23243, %r23238, %r23242;
	shf.l.wrap.b32 	%r23244, %r23243, %r23243, 8;
	add.s32 	%r23245, %r23239, %r23244;
	xor.b32  	%r23246, %r23241, %r23245;
	shf.l.wrap.b32 	%r23247, %r23246, %r23246, 7;
	add.s32 	%r23248, %r23206, %r23223;
	xor.b32  	%r23249, %r23244, %r23248;
	shf.l.wrap.b32 	%r23250, %r23249, %r23249, 16;
	add.s32 	%r23251, %r23233, %r23250;
	xor.b32  	%r23252, %r23223, %r23251;
	shf.l.wrap.b32 	%r23253, %r23252, %r23252, 12;
	add.s32 	%r23254, %r23248, %r23253;
	xor.b32  	%r23255, %r23250, %r23254;
	shf.l.wrap.b32 	%r23256, %r23255, %r23255, 8;
	add.s32 	%r23257, %r23251, %r23256;
	xor.b32  	%r23258, %r23253, %r23257;
	shf.l.wrap.b32 	%r23259, %r23258, %r23258, 7;
	add.s32 	%r23260, %r23218, %r23235;
	xor.b32  	%r23261, %r23208, %r23260;
	shf.l.wrap.b32 	%r23262, %r23261, %r23261, 16;
	add.s32 	%r23263, %r23245, %r23262;
	xor.b32  	%r23264, %r23235, %r23263;
	shf.l.wrap.b32 	%r23265, %r23264, %r23264, 12;
	add.s32 	%r23266, %r23260, %r23265;
	xor.b32  	%r23267, %r23262, %r23266;
	shf.l.wrap.b32 	%r23268, %r23267, %r23267, 8;
	add.s32 	%r23269, %r23263, %r23268;
	xor.b32  	%r23270, %r23265, %r23269;
	shf.l.wrap.b32 	%r23271, %r23270, %r23270, 7;
	add.s32 	%r23272, %r23230, %r23247;
	xor.b32  	%r23273, %r23220, %r23272;
	shf.l.wrap.b32 	%r23274, %r23273, %r23273, 16;
	add.s32 	%r23275, %r23209, %r23274;
	xor.b32  	%r23276, %r23247, %r23275;
	shf.l.wrap.b32 	%r23277, %r23276, %r23276, 12;
	add.s32 	%r23278, %r23272, %r23277;
	xor.b32  	%r23279, %r23274, %r23278;
	shf.l.wrap.b32 	%r23280, %r23279, %r23279, 8;
	add.s32 	%r23281, %r23275, %r23280;
	xor.b32  	%r23282, %r23277, %r23281;
	shf.l.wrap.b32 	%r23283, %r23282, %r23282, 7;
	add.s32 	%r23284, %r23242, %r23211;
	xor.b32  	%r23285, %r23232, %r23284;
	shf.l.wrap.b32 	%r23286, %r23285, %r23285, 16;
	add.s32 	%r23287, %r23221, %r23286;
	xor.b32  	%r23288, %r23211, %r23287;
	shf.l.wrap.b32 	%r23289, %r23288, %r23288, 12;
	add.s32 	%r23290, %r23284, %r23289;
	xor.b32  	%r23291, %r23286, %r23290;
	shf.l.wrap.b32 	%r23292, %r23291, %r23291, 8;
	add.s32 	%r23293, %r23287, %r23292;
	xor.b32  	%r23294, %r23289, %r23293;
	shf.l.wrap.b32 	%r23295, %r23294, %r23294, 7;
	add.s32 	%r23296, %r23254, %r23295;
	xor.b32  	%r23297, %r23268, %r23296;
	shf.l.wrap.b32 	%r23298, %r23297, %r23297, 16;
	add.s32 	%r23299, %r23281, %r23298;
	xor.b32  	%r23300, %r23295, %r23299;
	shf.l.wrap.b32 	%r23301, %r23300, %r23300, 12;
	add.s32 	%r23302, %r23296, %r23301;
	xor.b32  	%r23303, %r23298, %r23302;
	shf.l.wrap.b32 	%r23304, %r23303, %r23303, 8;
	add.s32 	%r23305, %r23266, %r23259;
	xor.b32  	%r23306, %r23280, %r23305;
	shf.l.wrap.b32 	%r23307, %r23306, %r23306, 16;
	add.s32 	%r23308, %r23293, %r23307;
	xor.b32  	%r23309, %r23259, %r23308;
	shf.l.wrap.b32 	%r23310, %r23309, %r23309, 12;
	add.s32 	%r23311, %r23305, %r23310;
	xor.b32  	%r23312, %r23307, %r23311;
	shf.l.wrap.b32 	%r23313, %r23312, %r23312, 8;
	add.s32 	%r23314, %r23308, %r23313;
	xor.b32  	%r23315, %r23310, %r23314;
	shf.l.wrap.b32 	%r23316, %r23315, %r23315, 7;
	add.s32 	%r23317, %r23278, %r23271;
	xor.b32  	%r23318, %r23292, %r23317;
	shf.l.wrap.b32 	%r23319, %r23318, %r23318, 16;
	add.s32 	%r23320, %r23257, %r23319;
	xor.b32  	%r23321, %r23271, %r23320;
	shf.l.wrap.b32 	%r23322, %r23321, %r23321, 12;
	add.s32 	%r23323, %r23317, %r23322;
	xor.b32  	%r23324, %r23319, %r23323;
	shf.l.wrap.b32 	%r23325, %r23324, %r23324, 8;
	add.s32 	%r23326, %r23320, %r23325;
	xor.b32  	%r23327, %r23322, %r23326;
	shf.l.wrap.b32 	%r23328, %r23327, %r23327, 7;
	add.s32 	%r23329, %r23290, %r23283;
	xor.b32  	%r23330, %r23256, %r23329;
	shf.l.wrap.b32 	%r23331, %r23330, %r23330, 16;
	add.s32 	%r23332, %r23269, %r23331;
	xor.b32  	%r23333, %r23283, %r23332;
	shf.l.wrap.b32 	%r23334, %r23333, %r23333, 12;
	add.s32 	%r23335, %r23329, %r23334;
	xor.b32  	%r23336, %r23331, %r23335;
	shf.l.wrap.b32 	%r23337, %r23336, %r23336, 8;
	add.s32 	%r23338, %r23332, %r23337;
	add.s32 	%r23339, %r23302, %r23316;
	xor.b32  	%r23340, %r23337, %r23339;
	shf.l.wrap.b32 	%r23341, %r23340, %r23340, 16;
	add.s32 	%r23342, %r23326, %r23341;
	xor.b32  	%r23343, %r23316, %r23342;
	shr.u32 	%r23344, %r23343, 20;
	add.s32 	%r23345, %r23339, %r23344;
	add.s32 	%r23346, %r23311, %r23328;
	xor.b32  	%r23347, %r23304, %r23346;
	shf.l.wrap.b32 	%r23348, %r23347, %r23347, 16;
	add.s32 	%r23349, %r23338, %r23348;
	xor.b32  	%r23350, %r23328, %r23349;
	shr.u32 	%r23351, %r23350, 20;
	add.s32 	%r23352, %r23346, %r23351;
	add.s32 	%r23353, %r22665, %r23345;
	add.s32 	%r23354, %r22677, %r23352;
	not.b32 	%r23355, %r27775;
	add.s32 	%r23356, %r2105, %r23355;
	mov.u32 	%r23357, %ctaid.x;
	shl.b32 	%r23358, %r23357, 11;
	mov.u32 	%r23359, %tid.x;
	and.b32  	%r23360, %r23359, 31;
	or.b32  	%r23361, %r23358, %r23360;
	shl.b32 	%r23362, %r23359, 3;
	and.b32  	%r23363, %r23362, 7936;
	add.s32 	%r23364, %r27217, %r23363;
	add.s32 	%r23365, %r23361, %r23364;
	shr.u32 	%r23366, %r23365, %r23356;
	and.b32  	%r23367, %r23366, 1;
	setp.eq.b32 	%p267, %r23367, 1;
	selp.b32 	%r23368, %r23354, %r23353, %p267;
	cvt.u16.u32 	%rs369, %r23368;
	and.b16  	%rs450, %rs369, 1;
	and.b16  	%rs370, %rs448, 255;
	setp.ne.s16 	%p268, %rs370, 1;
	@%p268 bra 	$L__BB8_341;
	ld.param.u64 	%rd473, [fused_batch_pir_kernel_transposed_8_param_1];
	not.b32 	%r23369, %r27775;
	add.s32 	%r23370, %r2105, %r23369;
	mov.u32 	%r23371, %ctaid.x;
	shl.b32 	%r23372, %r23371, 11;
	mov.u32 	%r23373, %tid.x;
	and.b32  	%r23374, %r23373, 31;
	or.b32  	%r23375, %r23372, %r23374;
	shl.b32 	%r23376, %r23373, 3;
	and.b32  	%r23377, %r23376, 7936;
	add.s32 	%r23378, %r27217, %r23377;
	add.s32 	%r23379, %r23375, %r23378;
	shr.u32 	%r23380, %r23379, %r23370;
	and.b32  	%r23381, %r23380, 1;
	setp.eq.b32 	%p269, %r23381, 1;
	cvt.s64.s32 	%rd306, %r27775;
	cvta.to.global.u64 	%rd307, %rd473;
	mul.wide.s32 	%rd308, %r27775, 16;
	add.s64 	%rd309, %rd307, %rd308;
	ld.global.u32 	%r23382, [%rd309+11244];
	selp.b32 	%r23383, %r27780, %r27779, %p269;
	xor.b32  	%r23384, %r23383, %r23382;
	selp.b32 	%r23385, %r27781, %r27778, %p269;
	selp.b32 	%r27779, %r27779, %r23384, %p269;
	selp.b32 	%r27780, %r23384, %r27780, %p269;
	ld.global.u32 	%r23386, [%rd309+11248];
	xor.b32  	%r23387, %r23385, %r23386;
	selp.b32 	%r23388, %r27782, %r27777, %p269;
	selp.b32 	%r27778, %r27778, %r23387, %p269;
	selp.b32 	%r27781, %r23387, %r27781, %p269;
	ld.global.u32 	%r23389, [%rd309+11252];
	xor.b32  	%r23390, %r23388, %r23389;
	selp.b32 	%r23391, %r27783, %r27776, %p269;
	selp.b32 	%r27777, %r27777, %r23390, %p269;
	selp.b32 	%r27782, %r23390, %r27782, %p269;
	ld.global.u32 	%r23392, [%rd309+11256];
	xor.b32  	%r23393, %r23391, %r23392;
	selp.b64 	%rd310, 445, 420, %p269;
	selp.b32 	%r27776, %r27776, %r23393, %p269;
	selp.b32 	%r27783, %r23393, %r27783, %p269;
	add.s64 	%rd311, %rd310, %rd306;
	add.s64 	%rd312, %rd307, %rd311;
	ld.global.u8 	%rs371, [%rd312+11224];
	xor.b16  	%rs450, %rs371, %rs450;
$L__BB8_341:
	not.b32 	%r23394, %r27775;
	add.s32 	%r23395, %r2105, %r23394;
	mov.u32 	%r23396, %ctaid.x;
	shl.b32 	%r23397, %r23396, 11;
	mov.u32 	%r23398, %tid.x;
	and.b32  	%r23399, %r23398, 31;
	or.b32  	%r23400, %r23397, %r23399;
	shl.b32 	%r23401, %r23398, 3;
	and.b32  	%r23402, %r23401, 7936;
	add.s32 	%r23403, %r27217, %r23402;
	add.s32 	%r23404, %r23400, %r23403;
	shr.u32 	%r23405, %r23404, %r23395;
	and.b32  	%r23406, %r23405, 1;
	setp.eq.b32 	%p270, %r23406, 1;
	selp.b32 	%r27787, %r27780, %r27779, %p270;
	selp.b32 	%r27786, %r27781, %r27778, %p270;
	selp.b32 	%r27785, %r27782, %r27777, %p270;
	selp.b32 	%r27784, %r27783, %r27776, %p270;
	add.s32 	%r27775, %r27775, 1;
	setp.lt.u32 	%p271, %r27775, %r2105;
	mov.u16 	%rs448, %rs450;
	@%p271 bra 	$L__BB8_339;
$L__BB8_342:
	and.b16  	%rs372, %rs450, 255;
	setp.ne.s16 	%p272, %rs372, 1;
	@%p272 bra 	$L__BB8_344;
	ld.param.u64 	%rd474, [fused_batch_pir_kernel_transposed_8_param_1];
	cvta.to.global.u64 	%rd313, %rd474;
	ld.global.u32 	%r23407, [%rd313+11696];
	xor.b32  	%r27787, %r27787, %r23407;
$L__BB8_344:
	@%p272 bra 	$L__BB8_346;
	ld.param.u64 	%rd475, [fused_batch_pir_kernel_transposed_8_param_1];
	cvta.to.global.u64 	%rd314, %rd475;
	ld.global.u32 	%r23408, [%rd314+11700];
	xor.b32  	%r27786, %r27786, %r23408;
$L__BB8_346:
	@%p272 bra 	$L__BB8_348;
	ld.param.u64 	%rd476, [fused_batch_pir_kernel_transposed_8_param_1];
	cvta.to.global.u64 	%rd315, %rd476;
	ld.global.u32 	%r23409, [%rd315+11704];
	xor.b32  	%r27785, %r27785, %r23409;
$L__BB8_348:
	@%p272 bra 	$L__BB8_350;
	ld.param.u64 	%rd477, [fused_batch_pir_kernel_transposed_8_param_1];
	cvta.to.global.u64 	%rd316, %rd477;
	ld.global.u32 	%r23410, [%rd316+11708];
	xor.b32  	%r27784, %r27784, %r23410;
$L__BB8_350:
	mov.b32 	%r28563, 0;
$L__BB8_351:
	ld.param.u32 	%r26426, [fused_batch_pir_kernel_transposed_8_param_4];
	mov.u32 	%r23412, %tid.x;
	shl.b32 	%r23413, %r23412, 3;
	and.b32  	%r23414, %r23413, 7936;
	add.s32 	%r23415, %r27217, %r23414;
	mov.u32 	%r23416, %ctaid.x;
	shl.b32 	%r23417, %r23416, 11;
	add.s32 	%r23418, %r23415, %r23417;
	add.s32 	%r23419, %r23418, %r28563;
	setp.ge.s32 	%p276, %r23419, %r26426;
	@%p276 bra 	$L__BB8_353;
	ld.param.u64 	%rd333, [fused_batch_pir_kernel_transposed_8_param_0];
	mov.u32 	%r23420, %tid.x;
	shl.b32 	%r23421, %r23420, 3;
	and.b32  	%r23422, %r23421, 7936;
	add.s32 	%r23423, %r27217, %r23422;
	mov.u32 	%r23424, %ctaid.x;
	shl.b32 	%r23425, %r23424, 11;
	add.s32 	%r23426, %r23423, %r23425;
	add.s32 	%r23427, %r23426, %r28563;
	mul.wide.s32 	%rd317, %r23427, 4096;
	cvta.to.global.u64 	%rd318, %rd333;
	add.s64 	%rd319, %rd318, %rd317;
	shl.b32 	%r23428, %r23420, 4;
	cvt.u64.u32 	%rd320, %r23428;
	and.b64  	%rd321, %rd320, 496;
	add.s64 	%rd322, %rd319, %rd321;
	shfl.sync.idx.b32	%r23429|%p277, %r27227, %r28563, 31, -1;
	shfl.sync.idx.b32	%r23430|%p278, %r27226, %r28563, 31, -1;
	shfl.sync.idx.b32	%r23431|%p279, %r27225, %r28563, 31, -1;
	shfl.sync.idx.b32	%r23432|%p280, %r27224, %r28563, 31, -1;
	ld.global.v4.u32 	{%r23433, %r23434, %r23435, %r23436}, [%rd322];
	and.b32  	%r23437, %r23433, %r23429;
	xor.b32  	%r29331, %r29331, %r23437;
	and.b32  	%r23438, %r23434, %r23430;
	xor.b32  	%r29330, %r29330, %r23438;
	and.b32  	%r23439, %r23435, %r23431;
	xor.b32  	%r29329, %r29329, %r23439;
	and.b32  	%r23440, %r23436, %r23432;
	xor.b32  	%r29328, %r29328, %r23440;
	ld.global.v4.u32 	{%r23441, %r23442, %r23443, %r23444}, [%rd322+512];
	and.b32  	%r23445, %r23441, %r23429;
	xor.b32  	%r29327, %r29327, %r23445;
	and.b32  	%r23446, %r23442, %r23430;
	xor.b32  	%r29326, %r29326, %r23446;
	and.b32  	%r23447, %r23443, %r23431;
	xor.b32  	%r29325, %r29325, %r23447;
	and.b32  	%r23448, %r23444, %r23432;
	xor.b32  	%r29324, %r29324, %r23448;
	ld.global.v4.u32 	{%r23449, %r23450, %r23451, %r23452}, [%rd322+1024];
	and.b32  	%r23453, %r23449, %r23429;
	xor.b32  	%r29323, %r29323, %r23453;
	and.b32  	%r23454, %r23450, %r23430;
	xor.b32  	%r29322, %r29322, %r23454;
	and.b32  	%r23455, %r23451, %r23431;
	xor.b32  	%r29321, %r29321, %r23455;
	and.b32  	%r23456, %r23452, %r23432;
	xor.b32  	%r29320, %r29320, %r23456;
	ld.global.v4.u32 	{%r23457, %r23458, %r23459, %r23460}, [%rd322+1536];
	and.b32  	%r23461, %r23457, %r23429;
	xor.b32  	%r29319, %r29319, %r23461;
	and.b32  	%r23462, %r23458, %r23430;
	xor.b32  	%r29318, %r29318, %r23462;
	and.b32  	%r23463, %r23459, %r23431;
	xor.b32  	%r29317, %r29317, %r23463;
	and.b32  	%r23464, %r23460, %r23432;
	xor.b32  	%r29316, %r29316, %r23464;
	ld.global.v4.u32 	{%r23465, %r23466, %r23467, %r23468}, [%rd322+2048];
	and.b32  	%r23469, %r23465, %r23429;
	xor.b32  	%r29315, %r29315, %r23469;
	and.b32  	%r23470, %r23466, %r23430;
	xor.b32  	%r29314, %r29314, %r23470;
	and.b32  	%r23471, %r23467, %r23431;
	xor.b32  	%r29313, %r29313, %r23471;
	and.b32  	%r23472, %r23468, %r23432;
	xor.b32  	%r29312, %r29312, %r23472;
	ld.global.v4.u32 	{%r23473, %r23474, %r23475, %r23476}, [%rd322+2560];
	and.b32  	%r23477, %r23473, %r23429;
	xor.b32  	%r29311, %r29311, %r23477;
	and.b32  	%r23478, %r23474, %r23430;
	xor.b32  	%r29310, %r29310, %r23478;
	and.b32  	%r23479, %r23475, %r23431;
	xor.b32  	%r29309, %r29309, %r23479;
	and.b32  	%r23480, %r23476, %r23432;
	xor.b32  	%r29308, %r29308, %r23480;
	ld.global.v4.u32 	{%r23481, %r23482, %r23483, %r23484}, [%rd322+3072];
	and.b32  	%r23485, %r23481, %r23429;
	xor.b32  	%r29307, %r29307, %r23485;
	and.b32  	%r23486, %r23482, %r23430;
	xor.b32  	%r29306, %r29306, %r23486;
	and.b32  	%r23487, %r23483, %r23431;
	xor.b32  	%r29305, %r29305, %r23487;
	and.b32  	%r23488, %r23484, %r23432;
	xor.b32  	%r29304, %r29304, %r23488;
	ld.global.v4.u32 	{%r23489, %r23490, %r23491, %r23492}, [%rd322+3584];
	and.b32  	%r23493, %r23489, %r23429;
	xor.b32  	%r29303, %r29303, %r23493;
	and.b32  	%r23494, %r23490, %r23430;
	xor.b32  	%r29302, %r29302, %r23494;
	and.b32  	%r23495, %r23491, %r23431;
	xor.b32  	%r29301, %r29301, %r23495;
	and.b32  	%r23496, %r23492, %r23432;
	xor.b32  	%r29300, %r29300, %r23496;
	shfl.sync.idx.b32	%r23497|%p281, %r27259, %r28563, 31, -1;
	shfl.sync.idx.b32	%r23498|%p282, %r27258, %r28563, 31, -1;
	shfl.sync.idx.b32	%r23499|%p283, %r27257, %r28563, 31, -1;
	shfl.sync.idx.b32	%r23500|%p284, %r27256, %r28563, 31, -1;
	and.b32  	%r23501, %r23433, %r23497;
	xor.b32  	%r29299, %r29299, %r23501;
	and.b32  	%r23502, %r23434, %r23498;
	xor.b32  	%r29298, %r29298, %r23502;
	and.b32  	%r23503, %r23435, %r23499;
	xor.b32  	%r29297, %r29297, %r23503;
	and.b32  	%r23504, %r23436, %r23500;
	xor.b32  	%r29296, %r29296, %r23504;
	and.b32  	%r23505, %r23441, %r23497;
	xor.b32  	%r29295, %r29295, %r23505;
	and.b32  	%r23506, %r23442, %r23498;
	xor.b32  	%r29294, %r29294, %r23506;
	and.b32  	%r23507, %r23443, %r23499;
	xor.b32  	%r29293, %r29293, %r23507;
	and.b32  	%r23508, %r23444, %r23500;
	xor.b32  	%r29292, %r29292, %r23508;
	and.b32  	%r23509, %r23449, %r23497;
	xor.b32  	%r29291, %r29291, %r23509;
	and.b32  	%r23510, %r23450, %r23498;
	xor.b32  	%r29290, %r29290, %r23510;
	and.b32  	%r23511, %r23451, %r23499;
	xor.b32  	%r29289, %r29289, %r23511;
	and.b32  	%r23512, %r23452, %r23500;
	xor.b32  	%r29288, %r29288, %r23512;
	and.b32  	%r23513, %r23457, %r23497;
	xor.b32  	%r29287, %r29287, %r23513;
	and.b32  	%r23514, %r23458, %r23498;
	xor.b32  	%r29286, %r29286, %r23514;
	and.b32  	%r23515, %r23459, %r23499;
	xor.b32  	%r29285, %r29285, %r23515;
	and.b32  	%r23516, %r23460, %r23500;
	xor.b32  	%r29284, %r29284, %r23516;
	and.b32  	%r23517, %r23465, %r23497;
	xor.b32  	%r29283, %r29283, %r23517;
	and.b32  	%r23518, %r23466, %r23498;
	xor.b32  	%r29282, %r29282, %r23518;
	and.b32  	%r23519, %r23467, %r23499;
	xor.b32  	%r29281, %r29281, %r23519;
	and.b32  	%r23520, %r23468, %r23500;
	xor.b32  	%r29280, %r29280, %r23520;
	and.b32  	%r23521, %r23473, %r23497;
	xor.b32  	%r29279, %r29279, %r23521;
	and.b32  	%r23522, %r23474, %r23498;
	xor.b32  	%r29278, %r29278, %r23522;
	and.b32  	%r23523, %r23475, %r23499;
	xor.b32  	%r29277, %r29277, %r23523;
	and.b32  	%r23524, %r23476, %r23500;
	xor.b32  	%r29276, %r29276, %r23524;
	and.b32  	%r23525, %r23481, %r23497;
	xor.b32  	%r29275, %r29275, %r23525;
	and.b32  	%r23526, %r23482, %r23498;
	xor.b32  	%r29274, %r29274, %r23526;
	and.b32  	%r23527, %r23483, %r23499;
	xor.b32  	%r29273, %r29273, %r23527;
	and.b32  	%r23528, %r23484, %r23500;
	xor.b32  	%r29272, %r29272, %r23528;
	and.b32  	%r23529, %r23489, %r23497;
	xor.b32  	%r29271, %r29271, %r23529;
	and.b32  	%r23530, %r23490, %r23498;
	xor.b32  	%r29270, %r29270, %r23530;
	and.b32  	%r23531, %r23491, %r23499;
	xor.b32  	%r29269, %r29269, %r23531;
	and.b32  	%r23532, %r23492, %r23500;
	xor.b32  	%r29268, %r29268, %r23532;
	shfl.sync.idx.b32	%r23533|%p285, %r27283, %r28563, 31, -1;
	shfl.sync.idx.b32	%r23534|%p286, %r27282, %r28563, 31, -1;
	shfl.sync.idx.b32	%r23535|%p287, %r27281, %r28563, 31, -1;
	shfl.sync.idx.b32	%r23536|%p288, %r27280, %r28563, 31, -1;
	and.b32  	%r23537, %r23433, %r23533;
	xor.b32  	%r29267, %r29267, %r23537;
	and.b32  	%r23538, %r23434, %r23534;
	xor.b32  	%r29266, %r29266, %r23538;
	and.b32  	%r23539, %r23435, %r23535;
	xor.b32  	%r29265, %r29265, %r23539;
	and.b32  	%r23540, %r23436, %r23536;
	xor.b32  	%r29264, %r29264, %r23540;
	and.b32  	%r23541, %r23441, %r23533;
	xor.b32  	%r29263, %r29263, %r23541;
	and.b32  	%r23542, %r23442, %r23534;
	xor.b32  	%r29262, %r29262, %r23542;
	and.b32  	%r23543, %r23443, %r23535;
	xor.b32  	%r29261, %r29261, %r23543;
	and.b32  	%r23544, %r23444, %r23536;
	xor.b32  	%r29260, %r29260, %r23544;
	and.b32  	%r23545, %r23449, %r23533;
	xor.b32  	%r29259, %r29259, %r23545;
	and.b32  	%r23546, %r23450, %r23534;
	xor.b32  	%r29258, %r29258, %r23546;
	and.b32  	%r23547, %r23451, %r23535;
	xor.b32  	%r29257, %r29257, %r23547;
	and.b32  	%r23548, %r23452, %r23536;
	xor.b32  	%r29256, %r29256, %r23548;
	and.b32  	%r23549, %r23457, %r23533;
	xor.b32  	%r29255, %r29255, %r23549;
	and.b32  	%r23550, %r23458, %r23534;
	xor.b32  	%r29254, %r29254, %r23550;
	and.b32  	%r23551, %r23459, %r23535;
	xor.b32  	%r29253, %r29253, %r23551;
	and.b32  	%r23552, %r23460, %r23536;
	xor.b32  	%r29252, %r29252, %r23552;
	and.b32  	%r23553, %r23465, %r23533;
	xor.b32  	%r29251, %r29251, %r23553;
	and.b32  	%r23554, %r23466, %r23534;
	xor.b32  	%r29250, %r29250, %r23554;
	and.b32  	%r23555, %r23467, %r23535;
	xor.b32  	%r29249, %r29249, %r23555;
	and.b32  	%r23556, %r23468, %r23536;
	xor.b32  	%r29248, %r29248, %r23556;
	and.b32  	%r23557, %r23473, %r23533;
	xor.b32  	%r29247, %r29247, %r23557;
	and.b32  	%r23558, %r23474, %r23534;
	xor.b32  	%r29246, %r29246, %r23558;
	and.b32  	%r23559, %r23475, %r23535;
	xor.b32  	%r29245, %r29245, %r23559;
	and.b32  	%r23560, %r23476, %r23536;
	xor.b32  	%r29244, %r29244, %r23560;
	and.b32  	%r23561, %r23481, %r23533;
	xor.b32  	%r29243, %r29243, %r23561;
	and.b32  	%r23562, %r23482, %r23534;
	xor.b32  	%r29242, %r29242, %r23562;
	and.b32  	%r23563, %r23483, %r23535;
	xor.b32  	%r29241, %r29241, %r23563;
	and.b32  	%r23564, %r23484, %r23536;
	xor.b32  	%r29240, %r29240, %r23564;
	and.b32  	%r23565, %r23489, %r23533;
	xor.b32  	%r29239, %r29239, %r23565;
	and.b32  	%r23566, %r23490, %r23534;
	xor.b32  	%r29238, %r29238, %r23566;
	and.b32  	%r23567, %r23491, %r23535;
	xor.b32  	%r29237, %r29237, %r23567;
	and.b32  	%r23568, %r23492, %r23536;
	xor.b32  	%r29236, %r29236, %r23568;
	shfl.sync.idx.b32	%r23569|%p289, %r27307, %r28563, 31, -1;
	shfl.sync.idx.b32	%r23570|%p290, %r27306, %r28563, 31, -1;
	shfl.sync.idx.b32	%r23571|%p291, %r27305, %r28563, 31, -1;
	shfl.sync.idx.b32	%r23572|%p292, %r27304, %r28563, 31, -1;
	and.b32  	%r23573, %r23433, %r23569;
	xor.b32  	%r29235, %r29235, %r23573;
	and.b32  	%r23574, %r23434, %r23570;
	xor.b32  	%r29234, %r29234, %r23574;
	and.b32  	%r23575, %r23435, %r23571;
	xor.b32  	%r29233, %r29233, %r23575;
	and.b32  	%r23576, %r23436, %r23572;
	xor.b32  	%r29232, %r29232, %r23576;
	and.b32  	%r23577, %r23441, %r23569;
	xor.b32  	%r29231, %r29231, %r23577;
	and.b32  	%r23578, %r23442, %r23570;
	xor.b32  	%r29230, %r29230, %r23578;
	and.b32  	%r23579, %r23443, %r23571;
	xor.b32  	%r29229, %r29229, %r23579;
	and.b32  	%r23580, %r23444, %r23572;
	xor.b32  	%r29228, %r29228, %r23580;
	and.b32  	%r23581, %r23449, %r23569;
	xor.b32  	%r29227, %r29227, %r23581;
	and.b32  	%r23582, %r23450, %r23570;
	xor.b32  	%r29226, %r29226, %r23582;
	and.b32  	%r23583, %r23451, %r23571;
	xor.b32  	%r29225, %r29225, %r23583;
	and.b32  	%r23584, %r23452, %r23572;
	xor.b32  	%r29224, %r29224, %r23584;
	and.b32  	%r23585, %r23457, %r23569;
	xor.b32  	%r29223, %r29223, %r23585;
	and.b32  	%r23586, %r23458, %r23570;
	xor.b32  	%r29222, %r29222, %r23586;
	and.b32  	%r23587, %r23459, %r23571;
	xor.b32  	%r29221, %r29221, %r23587;
	and.b32  	%r23588, %r23460, %r23572;
	xor.b32  	%r29220, %r29220, %r23588;
	and.b32  	%r23589, %r23465, %r23569;
	xor.b32  	%r29219, %r29219, %r23589;
	and.b32  	%r23590, %r23466, %r23570;
	xor.b32  	%r29218, %r29218, %r23590;
	and.b32  	%r23591, %r23467, %r23571;
	xor.b32  	%r29217, %r29217, %r23591;
	and.b32  	%r23592, %r23468, %r23572;
	xor.b32  	%r29216, %r29216, %r23592;
	and.b32  	%r23593, %r23473, %r23569;
	xor.b32  	%r29215, %r29215, %r23593;
	and.b32  	%r23594, %r23474, %r23570;
	xor.b32  	%r29214, %r29214, %r23594;
	and.b32  	%r23595, %r23475, %r23571;
	xor.b32  	%r29213, %r29213, %r23595;
	and.b32  	%r23596, %r23476, %r23572;
	xor.b32  	%r29212, %r29212, %r23596;
	and.b32  	%r23597, %r23481, %r23569;
	xor.b32  	%r29211, %r29211, %r23597;
	and.b32  	%r23598, %r23482, %r23570;
	xor.b32  	%r29210, %r29210, %r23598;
	and.b32  	%r23599, %r23483, %r23571;
	xor.b32  	%r29209, %r29209, %r23599;
	and.b32  	%r23600, %r23484, %r23572;
	xor.b32  	%r29208, %r29208, %r23600;
	and.b32  	%r23601, %r23489, %r23569;
	xor.b32  	%r29207, %r29207, %r23601;
	and.b32  	%r23602, %r23490, %r23570;
	xor.b32  	%r29206, %r29206, %r23602;
	and.b32  	%r23603, %r23491, %r23571;
	xor.b32  	%r29205, %r29205, %r23603;
	and.b32  	%r23604, %r23492, %r23572;
	xor.b32  	%r29204, %r29204, %r23604;
	shfl.sync.idx.b32	%r23605|%p293, %r27331, %r28563, 31, -1;
	shfl.sync.idx.b32	%r23606|%p294, %r27330, %r28563, 31, -1;
	shfl.sync.idx.b32	%r23607|%p295, %r27329, %r28563, 31, -1;
	shfl.sync.idx.b32	%r23608|%p296, %r27328, %r28563, 31, -1;
	and.b32  	%r23609, %r23433, %r23605;
	xor.b32  	%r29203, %r29203, %r23609;
	and.b32  	%r23610, %r23434, %r23606;
	xor.b32  	%r29202, %r29202, %r23610;
	and.b32  	%r23611, %r23435, %r23607;
	xor.b32  	%r29201, %r29201, %r23611;
	and.b32  	%r23612, %r23436, %r23608;
	xor.b32  	%r29200, %r29200, %r23612;
	and.b32  	%r23613, %r23441, %r23605;
	xor.b32  	%r29199, %r29199, %r23613;
	and.b32  	%r23614, %r23442, %r23606;
	xor.b32  	%r29198, %r29198, %r23614;
	and.b32  	%r23615, %r23443, %r23607;
	xor.b32  	%r29197, %r29197, %r23615;
	and.b32  	%r23616, %r23444, %r23608;
	xor.b32  	%r29196, %r29196, %r23616;
	and.b32  	%r23617, %r23449, %r23605;
	xor.b32  	%r29195, %r29195, %r23617;
	and.b32  	%r23618, %r23450, %r23606;
	xor.b32  	%r29194, %r29194, %r23618;
	and.b32  	%r23619, %r23451, %r23607;
	xor.b32  	%r29193, %r29193, %r23619;
	and.b32  	%r23620, %r23452, %r23608;
	xor.b32  	%r29192, %r29192, %r23620;
	and.b32  	%r23621, %r23457, %r23605;
	xor.b32  	%r29191, %r29191, %r23621;
	and.b32  	%r23622, %r23458, %r23606;
	xor.b32  	%r29190, %r29190, %r23622;
	and.b32  	%r23623, %r23459, %r23607;
	xor.b32  	%r29189, %r29189, %r23623;
	and.b32  	%r23624, %r23460, %r23608;
	xor.b32  	%r29188, %r29188, %r23624;
	and.b32  	%r23625, %r23465, %r23605;
	xor.b32  	%r29187, %r29187, %r23625;
	and.b32  	%r23626, %r23466, %r23606;
	xor.b32  	%r29186, %r29186, %r23626;
	and.b32  	%r23627, %r23467, %r23607;
	xor.b32  	%r29185, %r29185, %r23627;
	and.b32  	%r23628, %r23468, %r23608;
	xor.b32  	%r29184, %r29184, %r23628;
	and.b32  	%r23629, %r23473, %r23605;
	xor.b32  	%r29183, %r29183, %r23629;
	and.b32  	%r23630, %r23474, %r23606;
	xor.b32  	%r29182, %r29182, %r23630;
	and.b32  	%r23631, %r23475, %r23607;
	xor.b32  	%r29181, %r29181, %r23631;
	and.b32  	%r23632, %r23476, %r23608;
	xor.b32  	%r29180, %r29180, %r23632;
	and.b32  	%r23633, %r23481, %r23605;
	xor.b32  	%r29179, %r29179, %r23633;
	and.b32  	%r23634, %r23482, %r23606;
	xor.b32  	%r29178, %r29178, %r23634;
	and.b32  	%r23635, %r23483, %r23607;
	xor.b32  	%r29177, %r29177, %r23635;
	and.b32  	%r23636, %r23484, %r23608;
	xor.b32  	%r29176, %r29176, %r23636;
	and.b32  	%r23637, %r23489, %r23605;
	xor.b32  	%r29175, %r29175, %r23637;
	and.b32  	%r23638, %r23490, %r23606;
	xor.b32  	%r29174, %r29174, %r23638;
	and.b32  	%r23639, %r23491, %r23607;
	xor.b32  	%r29173, %r29173, %r23639;
	and.b32  	%r23640, %r23492, %r23608;
	xor.b32  	%r29172, %r29172, %r23640;
	shfl.sync.idx.b32	%r23641|%p297, %r27355, %r28563, 31, -1;
	shfl.sync.idx.b32	%r23642|%p298, %r27354, %r28563, 31, -1;
	shfl.sync.idx.b32	%r23643|%p299, %r27353, %r28563, 31, -1;
	shfl.sync.idx.b32	%r23644|%p300, %r27352, %r28563, 31, -1;
	and.b32  	%r23645, %r23433, %r23641;
	xor.b32  	%r29171, %r29171, %r23645;
	and.b32  	%r23646, %r23434, %r23642;
	xor.b32  	%r29170, %r29170, %r23646;
	and.b32  	%r23647, %r23435, %r23643;
	xor.b32  	%r29169, %r29169, %r23647;
	and.b32  	%r23648, %r23436, %r23644;
	xor.b32  	%r29168, %r29168, %r23648;
	and.b32  	%r23649, %r23441, %r23641;
	xor.b32  	%r29167, %r29167, %r23649;
	and.b32  	%r23650, %r23442, %r23642;
	xor.b32  	%r29166, %r29166, %r23650;
	and.b32  	%r23651, %r23443, %r23643;
	xor.b32  	%r29165, %r29165, %r23651;
	and.b32  	%r23652, %r23444, %r23644;
	xor.b32  	%r29164, %r29164, %r23652;
	and.b32  	%r23653, %r23449, %r23641;
	xor.b32  	%r29163, %r29163, %r23653;
	and.b32  	%r23654, %r23450, %r23642;
	xor.b32  	%r29162, %r29162, %r23654;
	and.b32  	%r23655, %r23451, %r23643;
	xor.b32  	%r29161, %r29161, %r23655;
	and.b32  	%r23656, %r23452, %r23644;
	xor.b32  	%r29160, %r29160, %r23656;
	and.b32  	%r23657, %r23457, %r23641;
	xor.b32  	%r29159, %r29159, %r23657;
	and.b32  	%r23658, %r23458, %r23642;
	xor.b32  	%r29158, %r29158, %r23658;
	and.b32  	%r23659, %r23459, %r23643;
	xor.b32  	%r29157, %r29157, %r23659;
	and.b32  	%r23660, %r23460, %r23644;
	xor.b32  	%r29156, %r29156, %r23660;
	and.b32  	%r23661, %r23465, %r23641;
	xor.b32  	%r29155, %r29155, %r23661;
	and.b32  	%r23662, %r23466, %r23642;
	xor.b32  	%r29154, %r29154, %r23662;
	and.b32  	%r23663, %r23467, %r23643;
	xor.b32  	%r29153, %r29153, %r23663;
	and.b32  	%r23664, %r23468, %r23644;
	xor.b32  	%r29152, %r29152, %r23664;
	and.b32  	%r23665, %r23473, %r23641;
	xor.b32  	%r29151, %r29151, %r23665;
	and.b32  	%r23666, %r23474, %r23642;
	xor.b32  	%r29150, %r29150, %r23666;
	and.b32  	%r23667, %r23475, %r23643;
	xor.b32  	%r29149, %r29149, %r23667;
	and.b32  	%r23668, %r23476, %r23644;
	xor.b32  	%r29148, %r29148, %r23668;
	and.b32  	%r23669, %r23481, %r23641;
	xor.b32  	%r29147, %r29147, %r23669;
	and.b32  	%r23670, %r23482, %r23642;
	xor.b32  	%r29146, %r29146, %r23670;
	and.b32  	%r23671, %r23483, %r23643;
	xor.b32  	%r29145, %r29145, %r23671;
	and.b32  	%r23672, %r23484, %r23644;
	xor.b32  	%r29144, %r29144, %r23672;
	and.b32  	%r23673, %r23489, %r23641;
	xor.b32  	%r29143, %r29143, %r23673;
	and.b32  	%r23674, %r23490, %r23642;
	xor.b32  	%r29142, %r29142, %r23674;
	and.b32  	%r23675, %r23491, %r23643;
	xor.b32  	%r29141, %r29141, %r23675;
	and.b32  	%r23676, %r23492, %r23644;
	xor.b32  	%r29140, %r29140, %r23676;
	shfl.sync.idx.b32	%r23677|%p301, %r27379, %r28563, 31, -1;
	shfl.sync.idx.b32	%r23678|%p302, %r27378, %r28563, 31, -1;
	shfl.sync.idx.b32	%r23679|%p303, %r27377, %r28563, 31, -1;
	shfl.sync.idx.b32	%r23680|%p304, %r27376, %r28563, 31, -1;
	and.b32  	%r23681, %r23433, %r23677;
	xor.b32  	%r29139, %r29139, %r23681;
	and.b32  	%r23682, %r23434, %r23678;
	xor.b32  	%r29138, %r29138, %r23682;
	and.b32  	%r23683, %r23435, %r23679;
	xor.b32  	%r29137, %r29137, %r23683;
	and.b32  	%r23684, %r23436, %r23680;
	xor.b32  	%r29136, %r29136, %r23684;
	and.b32  	%r23685, %r23441, %r23677;
	xor.b32  	%r29135, %r29135, %r23685;
	and.b32  	%r23686, %r23442, %r23678;
	xor.b32  	%r29134, %r29134, %r23686;
	and.b32  	%r23687, %r23443, %r23679;
	xor.b32  	%r29133, %r29133, %r23687;
	and.b32  	%r23688, %r23444, %r23680;
	xor.b32  	%r29132, %r29132, %r23688;
	and.b32  	%r23689, %r23449, %r23677;
	xor.b32  	%r29131, %r29131, %r23689;
	and.b32  	%r23690, %r23450, %r23678;
	xor.b32  	%r29130, %r29130, %r23690;
	and.b32  	%r23691, %r23451, %r23679;
	xor.b32  	%r29129, %r29129, %r23691;
	and.b32  	%r23692, %r23452, %r23680;
	xor.b32  	%r29128, %r29128, %r23692;
	and.b32  	%r23693, %r23457, %r23677;
	xor.b32  	%r29127, %r29127, %r23693;
	and.b32  	%r23694, %r23458, %r23678;
	xor.b32  	%r29126, %r29126, %r23694;
	and.b32  	%r23695, %r23459, %r23679;
	xor.b32  	%r29125, %r29125, %r23695;
	and.b32  	%r23696, %r23460, %r23680;
	xor.b32  	%r29124, %r29124, %r23696;
	and.b32  	%r23697, %r23465, %r23677;
	xor.b32  	%r29123, %r29123, %r23697;
	and.b32  	%r23698, %r23466, %r23678;
	xor.b32  	%r29122, %r29122, %r23698;
	and.b32  	%r23699, %r23467, %r23679;
	xor.b32  	%r29121, %r29121, %r23699;
	and.b32  	%r23700, %r23468, %r23680;
	xor.b32  	%r29120, %r29120, %r23700;
	and.b32  	%r23701, %r23473, %r23677;
	xor.b32  	%r29119, %r29119, %r23701;
	and.b32  	%r23702, %r23474, %r23678;
	xor.b32  	%r29118, %r29118, %r23702;
	and.b32  	%r23703, %r23475, %r23679;
	xor.b32  	%r29117, %r29117, %r23703;
	and.b32  	%r23704, %r23476, %r23680;
	xor.b32  	%r29116, %r29116, %r23704;
	and.b32  	%r23705, %r23481, %r23677;
	xor.b32  	%r29115, %r29115, %r23705;
	and.b32  	%r23706, %r23482, %r23678;
	xor.b32  	%r29114, %r29114, %r23706;
	and.b32  	%r23707, %r23483, %r23679;
	xor.b32  	%r29113, %r29113, %r23707;
	and.b32  	%r23708, %r23484, %r23680;
	xor.b32  	%r29112, %r29112, %r23708;
	and.b32  	%r23709, %r23489, %r23677;
	xor.b32  	%r29111, %r29111, %r23709;
	and.b32  	%r23710, %r23490, %r23678;
	xor.b32  	%r29110, %r29110, %r23710;
	and.b32  	%r23711, %r23491, %r23679;
	xor.b32  	%r29109, %r29109, %r23711;
	and.b32  	%r23712, %r23492, %r23680;
	xor.b32  	%r29108, %r29108, %r23712;
	shfl.sync.idx.b32	%r23713|%p305, %r27403, %r28563, 31, -1;
	shfl.sync.idx.b32	%r23714|%p306, %r27402, %r28563, 31, -1;
	shfl.sync.idx.b32	%r23715|%p307, %r27401, %r28563, 31, -1;
	shfl.sync.idx.b32	%r23716|%p308, %r27400, %r28563, 31, -1;
	and.b32  	%r23717, %r23433, %r23713;
	xor.b32  	%r29107, %r29107, %r23717;
	and.b32  	%r23718, %r23434, %r23714;
	xor.b32  	%r29106, %r29106, %r23718;
	and.b32  	%r23719, %r23435, %r23715;
	xor.b32  	%r29105, %r29105, %r23719;
	and.b32  	%r23720, %r23436, %r23716;
	xor.b32  	%r29104, %r29104, %r23720;
	and.b32  	%r23721, %r23441, %r23713;
	xor.b32  	%r29103, %r29103, %r23721;
	and.b32  	%r23722, %r23442, %r23714;
	xor.b32  	%r29102, %r29102, %r23722;
	and.b32  	%r23723, %r23443, %r23715;
	xor.b32  	%r29101, %r29101, %r23723;
	and.b32  	%r23724, %r23444, %r23716;
	xor.b32  	%r29100, %r29100, %r23724;
	and.b32  	%r23725, %r23449, %r23713;
	xor.b32  	%r29099, %r29099, %r23725;
	and.b32  	%r23726, %r23450, %r23714;
	xor.b32  	%r29098, %r29098, %r23726;
	and.b32  	%r23727, %r23451, %r23715;
	xor.b32  	%r29097, %r29097, %r23727;
	and.b32  	%r23728, %r23452, %r23716;
	xor.b32  	%r29096, %r29096, %r23728;
	and.b32  	%r23729, %r23457, %r23713;
	xor.b32  	%r29095, %r29095, %r23729;
	and.b32  	%r23730, %r23458, %r23714;
	xor.b32  	%r29094, %r29094, %r23730;
	and.b32  	%r23731, %r23459, %r23715;
	xor.b32  	%r29093, %r29093, %r23731;
	and.b32  	%r23732, %r23460, %r23716;
	xor.b32  	%r29092, %r29092, %r23732;
	and.b32  	%r23733, %r23465, %r23713;
	xor.b32  	%r29091, %r29091, %r23733;
	and.b32  	%r23734, %r23466, %r23714;
	xor.b32  	%r29090, %r29090, %r23734;
	and.b32  	%r23735, %r23467, %r23715;
	xor.b32  	%r29089, %r29089, %r23735;
	and.b32  	%r23736, %r23468, %r23716;
	xor.b32  	%r29088, %r29088, %r23736;
	and.b32  	%r23737, %r23473, %r23713;
	xor.b32  	%r29087, %r29087, %r23737;
	and.b32  	%r23738, %r23474, %r23714;
	xor.b32  	%r29086, %r29086, %r23738;
	and.b32  	%r23739, %r23475, %r23715;
	xor.b32  	%r29085, %r29085, %r23739;
	and.b32  	%r23740, %r23476, %r23716;
	xor.b32  	%r29084, %r29084, %r23740;
	and.b32  	%r23741, %r23481, %r23713;
	xor.b32  	%r29083, %r29083, %r23741;
	and.b32  	%r23742, %r23482, %r23714;
	xor.b32  	%r29082, %r29082, %r23742;
	and.b32  	%r23743, %r23483, %r23715;
	xor.b32  	%r29081, %r29081, %r23743;
	and.b32  	%r23744, %r23484, %r23716;
	xor.b32  	%r29080, %r29080, %r23744;
	and.b32  	%r23745, %r23489, %r23713;
	xor.b32  	%r29079, %r29079, %r23745;
	and.b32  	%r23746, %r23490, %r23714;
	xor.b32  	%r29078, %r29078, %r23746;
	and.b32  	%r23747, %r23491, %r23715;
	xor.b32  	%r29077, %r29077, %r23747;
	and.b32  	%r23748, %r23492, %r23716;
	xor.b32  	%r29076, %r29076, %r23748;
	shfl.sync.idx.b32	%r23749|%p309, %r27427, %r28563, 31, -1;
	shfl.sync.idx.b32	%r23750|%p310, %r27426, %r28563, 31, -1;
	shfl.sync.idx.b32	%r23751|%p311, %r27425, %r28563, 31, -1;
	shfl.sync.idx.b32	%r23752|%p312, %r27424, %r28563, 31, -1;
	and.b32  	%r23753, %r23433, %r23749;
	xor.b32  	%r29075, %r29075, %r23753;
	and.b32  	%r23754, %r23434, %r23750;
	xor.b32  	%r29074, %r29074, %r23754;
	and.b32  	%r23755, %r23435, %r23751;
	xor.b32  	%r29073, %r29073, %r23755;
	and.b32  	%r23756, %r23436, %r23752;
	xor.b32  	%r29072, %r29072, %r23756;
	and.b32  	%r23757, %r23441, %r23749;
	xor.b32  	%r29071, %r29071, %r23757;
	and.b32  	%r23758, %r23442, %r23750;
	xor.b32  	%r29070, %r29070, %r23758;
	and.b32  	%r23759, %r23443, %r23751;
	xor.b32  	%r29069, %r29069, %r23759;
	and.b32  	%r23760, %r23444, %r23752;
	xor.b32  	%r29068, %r29068, %r23760;
	and.b32  	%r23761, %r23449, %r23749;
	xor.b32  	%r29067, %r29067, %r23761;
	and.b32  	%r23762, %r23450, %r23750;
	xor.b32  	%r29066, %r29066, %r23762;
	and.b32  	%r23763, %r23451, %r23751;
	xor.b32  	%r29065, %r29065, %r23763;
	and.b32  	%r23764, %r23452, %r23752;
	xor.b32  	%r29064, %r29064, %r23764;
	and.b32  	%r23765, %r23457, %r23749;
	xor.b32  	%r29063, %r29063, %r23765;
	and.b32  	%r23766, %r23458, %r23750;
	xor.b32  	%r29062, %r29062, %r23766;
	and.b32  	%r23767, %r23459, %r23751;
	xor.b32  	%r29061, %r29061, %r23767;
	and.b32  	%r23768, %r23460, %r23752;
	xor.b32  	%r29060, %r29060, %r23768;
	and.b32  	%r23769, %r23465, %r23749;
	xor.b32  	%r29059, %r29059, %r23769;
	and.b32  	%r23770, %r23466, %r23750;
	xor.b32  	%r29058, %r29058, %r23770;
	and.b32  	%r23771, %r23467, %r23751;
	xor.b32  	%r29057, %r29057, %r23771;
	and.b32  	%r23772, %r23468, %r23752;
	xor.b32  	%r29056, %r29056, %r23772;
	and.b32  	%r23773, %r23473, %r23749;
	xor.b32  	%r29055, %r29055, %r23773;
	and.b32  	%r23774, %r23474, %r23750;
	xor.b32  	%r29054, %r29054, %r23774;
	and.b32  	%r23775, %r23475, %r23751;
	xor.b32  	%r29053, %r29053, %r23775;
	and.b32  	%r23776, %r23476, %r23752;
	xor.b32  	%r29052, %r29052, %r23776;
	and.b32  	%r23777, %r23481, %r23749;
	xor.b32  	%r29051, %r29051, %r23777;
	and.b32  	%r23778, %r23482, %r23750;
	xor.b32  	%r29050, %r29050, %r23778;
	and.b32  	%r23779, %r23483, %r23751;
	xor.b32  	%r29049, %r29049, %r23779;
	and.b32  	%r23780, %r23484, %r23752;
	xor.b32  	%r29048, %r29048, %r23780;
	and.b32  	%r23781, %r23489, %r23749;
	xor.b32  	%r29047, %r29047, %r23781;
	and.b32  	%r23782, %r23490, %r23750;
	xor.b32  	%r29046, %r29046, %r23782;
	and.b32  	%r23783, %r23491, %r23751;
	xor.b32  	%r29045, %r29045, %r23783;
	and.b32  	%r23784, %r23492, %r23752;
	xor.b32  	%r29044, %r29044, %r23784;
	shfl.sync.idx.b32	%r23785|%p313, %r27451, %r28563, 31, -1;
	shfl.sync.idx.b32	%r23786|%p314, %r27450, %r28563, 31, -1;
	shfl.sync.idx.b32	%r23787|%p315, %r27449, %r28563, 31, -1;
	shfl.sync.idx.b32	%r23788|%p316, %r27448, %r28563, 31, -1;
	and.b32  	%r23789, %r23433, %r23785;
	xor.b32  	%r29043, %r29043, %r23789;
	and.b32  	%r23790, %r23434, %r23786;
	xor.b32  	%r29042, %r29042, %r23790;
	and.b32  	%r23791, %r23435, %r23787;
	xor.b32  	%r29041, %r29041, %r23791;
	and.b32  	%r23792, %r23436, %r23788;
	xor.b32  	%r29040, %r29040, %r23792;
	and.b32  	%r23793, %r23441, %r23785;
	xor.b32  	%r29039, %r29039, %r23793;
	and.b32  	%r23794, %r23442, %r23786;
	xor.b32  	%r29038, %r29038, %r23794;
	and.b32  	%r23795, %r23443, %r23787;
	xor.b32  	%r29037, %r29037, %r23795;
	and.b32  	%r23796, %r23444, %r23788;
	xor.b32  	%r29036, %r29036, %r23796;
	and.b32  	%r23797, %r23449, %r23785;
	xor.b32  	%r29035, %r29035, %r23797;
	and.b32  	%r23798, %r23450, %r23786;
	xor.b32  	%r29034, %r29034, %r23798;
	and.b32  	%r23799, %r23451, %r23787;
	xor.b32  	%r29033, %r29033, %r23799;
	and.b32  	%r23800, %r23452, %r23788;
	xor.b32  	%r29032, %r29032, %r23800;
	and.b32  	%r23801, %r23457, %r23785;
	xor.b32  	%r29031, %r29031, %r23801;
	and.b32  	%r23802, %r23458, %r23786;
	xor.b32  	%r29030, %r29030, %r23802;
	and.b32  	%r23803, %r23459, %r23787;
	xor.b32  	%r29029, %r29029, %r23803;
	and.b32  	%r23804, %r23460, %r23788;
	xor.b32  	%r29028, %r29028, %r23804;
	and.b32  	%r23805, %r23465, %r23785;
	xor.b32  	%r29027, %r29027, %r23805;
	and.b32  	%r23806, %r23466, %r23786;
	xor.b32  	%r29026, %r29026, %r23806;
	and.b32  	%r23807, %r23467, %r23787;
	xor.b32  	%r29025, %r29025, %r23807;
	and.b32  	%r23808, %r23468, %r23788;
	xor.b32  	%r29024, %r29024, %r23808;
	and.b32  	%r23809, %r23473, %r23785;
	xor.b32  	%r29023, %r29023, %r23809;
	and.b32  	%r23810, %r23474, %r23786;
	xor.b32  	%r29022, %r29022, %r23810;
	and.b32  	%r23811, %r23475, %r23787;
	xor.b32  	%r29021, %r29021, %r23811;
	and.b32  	%r23812, %r23476, %r23788;
	xor.b32  	%r29020, %r29020, %r23812;
	and.b32  	%r23813, %r23481, %r23785;
	xor.b32  	%r29019, %r29019, %r23813;
	and.b32  	%r23814, %r23482, %r23786;
	xor.b32  	%r29018, %r29018, %r23814;
	and.b32  	%r23815, %r23483, %r23787;
	xor.b32  	%r29017, %r29017, %r23815;
	and.b32  	%r23816, %r23484, %r23788;
	xor.b32  	%r29016, %r29016, %r23816;
	and.b32  	%r23817, %r23489, %r23785;
	xor.b32  	%r29015, %r29015, %r23817;
	and.b32  	%r23818, %r23490, %r23786;
	xor.b32  	%r29014, %r29014, %r23818;
	and.b32  	%r23819, %r23491, %r23787;
	xor.b32  	%r29013, %r29013, %r23819;
	and.b32  	%r23820, %r23492, %r23788;
	xor.b32  	%r29012, %r29012, %r23820;
	shfl.sync.idx.b32	%r23821|%p317, %r27475, %r28563, 31, -1;
	shfl.sync.idx.b32	%r23822|%p318, %r27474, %r28563, 31, -1;
	shfl.sync.idx.b32	%r23823|%p319, %r27473, %r28563, 31, -1;
	shfl.sync.idx.b32	%r23824|%p320, %r27472, %r28563, 31, -1;
	and.b32  	%r23825, %r23433, %r23821;
	xor.b32  	%r29011, %r29011, %r23825;
	and.b32  	%r23826, %r23434, %r23822;
	xor.b32  	%r29010, %r29010, %r23826;
	and.b32  	%r23827, %r23435, %r23823;
	xor.b32  	%r29009, %r29009, %r23827;
	and.b32  	%r23828, %r23436, %r23824;
	xor.b32  	%r29008, %r29008, %r23828;
	and.b32  	%r23829, %r23441, %r23821;
	xor.b32  	%r29007, %r29007, %r23829;
	and.b32  	%r23830, %r23442, %r23822;
	xor.b32  	%r29006, %r29006, %r23830;
	and.b32  	%r23831, %r23443, %r23823;
	xor.b32  	%r29005, %r29005, %r23831;
	and.b32  	%r23832, %r23444, %r23824;
	xor.b32  	%r29004, %r29004, %r23832;
	and.b32  	%r23833, %r23449, %r23821;
	xor.b32  	%r29003, %r29003, %r23833;
	and.b32  	%r23834, %r23450, %r23822;
	xor.b32  	%r29002, %r29002, %r23834;
	and.b32  	%r23835, %r23451, %r23823;
	xor.b32  	%r29001, %r29001, %r23835;
	and.b32  	%r23836, %r23452, %r23824;
	xor.b32  	%r29000, %r29000, %r23836;
	and.b32  	%r23837, %r23457, %r23821;
	xor.b32  	%r28999, %r28999, %r23837;
	and.b32  	%r23838, %r23458, %r23822;
	xor.b32  	%r28998, %r28998, %r23838;
	and.b32  	%r23839, %r23459, %r23823;
	xor.b32  	%r28997, %r28997, %r23839;
	and.b32  	%r23840, %r23460, %r23824;
	xor.b32  	%r28996, %r28996, %r23840;
	and.b32  	%r23841, %r23465, %r23821;
	xor.b32  	%r28995, %r28995, %r23841;
	and.b32  	%r23842, %r23466, %r23822;
	xor.b32  	%r28994, %r28994, %r23842;
	and.b32  	%r23843, %r23467, %r23823;
	xor.b32  	%r28993, %r28993, %r23843;
	and.b32  	%r23844, %r23468, %r23824;
	xor.b32  	%r28992, %r28992, %r23844;
	and.b32  	%r23845, %r23473, %r23821;
	xor.b32  	%r28991, %r28991, %r23845;
	and.b32  	%r23846, %r23474, %r23822;
	xor.b32  	%r28990, %r28990, %r23846;
	and.b32  	%r23847, %r23475, %r23823;
	xor.b32  	%r28989, %r28989, %r23847;
	and.b32  	%r23848, %r23476, %r23824;
	xor.b32  	%r28988, %r28988, %r23848;
	and.b32  	%r23849, %r23481, %r23821;
	xor.b32  	%r28987, %r28987, %r23849;
	and.b32  	%r23850, %r23482, %r23822;
	xor.b32  	%r28986, %r28986, %r23850;
	and.b32  	%r23851, %r23483, %r23823;
	xor.b32  	%r28985, %r28985, %r23851;
	and.b32  	%r23852, %r23484, %r23824;
	xor.b32  	%r28984, %r28984, %r23852;
	and.b32  	%r23853, %r23489, %r23821;
	xor.b32  	%r28983, %r28983, %r23853;
	and.b32  	%r23854, %r23490, %r23822;
	xor.b32  	%r28982, %r28982, %r23854;
	and.b32  	%r23855, %r23491, %r23823;
	xor.b32  	%r28981, %r28981, %r23855;
	and.b32  	%r23856, %r23492, %r23824;
	xor.b32  	%r28980, %r28980, %r23856;
	shfl.sync.idx.b32	%r23857|%p321, %r27499, %r28563, 31, -1;
	shfl.sync.idx.b32	%r23858|%p322, %r27498, %r28563, 31, -1;
	shfl.sync.idx.b32	%r23859|%p323, %r27497, %r28563, 31, -1;
	shfl.sync.idx.b32	%r23860|%p324, %r27496, %r28563, 31, -1;
	and.b32  	%r23861, %r23433, %r23857;
	xor.b32  	%r28979, %r28979, %r23861;
	and.b32  	%r23862, %r23434, %r23858;
	xor.b32  	%r28978, %r28978, %r23862;
	and.b32  	%r23863, %r23435, %r23859;
	xor.b32  	%r28977, %r28977, %r23863;
	and.b32  	%r23864, %r23436, %r23860;
	xor.b32  	%r28976, %r28976, %r23864;
	and.b32  	%r23865, %r23441, %r23857;
	xor.b32  	%r28975, %r28975, %r23865;
	and.b32  	%r23866, %r23442, %r23858;
	xor.b32  	%r28974, %r28974, %r23866;
	and.b32  	%r23867, %r23443, %r23859;
	xor.b32  	%r28973, %r28973, %r23867;
	and.b32  	%r23868, %r23444, %r23860;
	xor.b32  	%r28972, %r28972, %r23868;
	and.b32  	%r23869, %r23449, %r23857;
	xor.b32  	%r28971, %r28971, %r23869;
	and.b32  	%r23870, %r23450, %r23858;
	xor.b32  	%r28970, %r28970, %r23870;
	and.b32  	%r23871, %r23451, %r23859;
	xor.b32  	%r28969, %r28969, %r23871;
	and.b32  	%r23872, %r23452, %r23860;
	xor.b32  	%r28968, %r28968, %r23872;
	and.b32  	%r23873, %r23457, %r23857;
	xor.b32  	%r28967, %r28967, %r23873;
	and.b32  	%r23874, %r23458, %r23858;
	xor.b32  	%r28966, %r28966, %r23874;
	and.b32  	%r23875, %r23459, %r23859;
	xor.b32  	%r28965, %r28965, %r23875;
	and.b32  	%r23876, %r23460, %r23860;
	xor.b32  	%r28964, %r28964, %r23876;
	and.b32  	%r23877, %r23465, %r23857;
	xor.b32  	%r28963, %r28963, %r23877;
	and.b32  	%r23878, %r23466, %r23858;
	xor.b32  	%r28962, %r28962, %r23878;
	and.b32  	%r23879, %r23467, %r23859;
	xor.b32  	%r28961, %r28961, %r23879;
	and.b32  	%r23880, %r23468, %r23860;
	xor.b32  	%r28960, %r28960, %r23880;
	and.b32  	%r23881, %r23473, %r23857;
	xor.b32  	%r28959, %r28959, %r23881;
	and.b32  	%r23882, %r23474, %r23858;
	xor.b32  	%r28958, %r28958, %r23882;
	and.b32  	%r23883, %r23475, %r23859;
	xor.b32  	%r28957, %r28957, %r23883;
	and.b32  	%r23884, %r23476, %r23860;
	xor.b32  	%r28956, %r28956, %r23884;
	and.b32  	%r23885, %r23481, %r23857;
	xor.b32  	%r28955, %r28955, %r23885;
	and.b32  	%r23886, %r23482, %r23858;
	xor.b32  	%r28954, %r28954, %r23886;
	and.b32  	%r23887, %r23483, %r23859;
	xor.b32  	%r28953, %r28953, %r23887;
	and.b32  	%r23888, %r23484, %r23860;
	xor.b32  	%r28952, %r28952, %r23888;
	and.b32  	%r23889, %r23489, %r23857;
	xor.b32  	%r28951, %r28951, %r23889;
	and.b32  	%r23890, %r23490, %r23858;
	xor.b32  	%r28950, %r28950, %r23890;
	and.b32  	%r23891, %r23491, %r23859;
	xor.b32  	%r28949, %r28949, %r23891;
	and.b32  	%r23892, %r23492, %r23860;
	xor.b32  	%r28948, %r28948, %r23892;
	shfl.sync.idx.b32	%r23893|%p325, %r27523, %r28563, 31, -1;
	shfl.sync.idx.b32	%r23894|%p326, %r27522, %r28563, 31, -1;
	shfl.sync.idx.b32	%r23895|%p327, %r27521, %r28563, 31, -1;
	shfl.sync.idx.b32	%r23896|%p328, %r27520, %r28563, 31, -1;
	and.b32  	%r23897, %r23433, %r23893;
	xor.b32  	%r28947, %r28947, %r23897;
	and.b32  	%r23898, %r23434, %r23894;
	xor.b32  	%r28946, %r28946, %r23898;
	and.b32  	%r23899, %r23435, %r23895;
	xor.b32  	%r28945, %r28945, %r23899;
	and.b32  	%r23900, %r23436, %r23896;
	xor.b32  	%r28944, %r28944, %r23900;
	and.b32  	%r23901, %r23441, %r23893;
	xor.b32  	%r28943, %r28943, %r23901;
	and.b32  	%r23902, %r23442, %r23894;
	xor.b32  	%r28942, %r28942, %r23902;
	and.b32  	%r23903, %r23443, %r23895;
	xor.b32  	%r28941, %r28941, %r23903;
	and.b32  	%r23904, %r23444, %r23896;
	xor.b32  	%r28940, %r28940, %r23904;
	and.b32  	%r23905, %r23449, %r23893;
	xor.b32  	%r28939, %r28939, %r23905;
	and.b32  	%r23906, %r23450, %r23894;
	xor.b32  	%r28938, %r28938, %r23906;
	and.b32  	%r23907, %r23451, %r23895;
	xor.b32  	%r28937, %r28937, %r23907;
	and.b32  	%r23908, %r23452, %r23896;
	xor.b32  	%r28936, %r28936, %r23908;
	and.b32  	%r23909, %r23457, %r23893;
	xor.b32  	%r28935, %r28935, %r23909;
	and.b32  	%r23910, %r23458, %r23894;
	xor.b32  	%r28934, %r28934, %r23910;
	and.b32  	%r23911, %r23459, %r23895;
	xor.b32  	%r28933, %r28933, %r23911;
	and.b32  	%r23912, %r23460, %r23896;
	xor.b32  	%r28932, %r28932, %r23912;
	and.b32  	%r23913, %r23465, %r23893;
	xor.b32  	%r28931, %r28931, %r23913;
	and.b32  	%r23914, %r23466, %r23894;
	xor.b32  	%r28930, %r28930, %r23914;
	and.b32  	%r23915, %r23467, %r23895;
	xor.b32  	%r28929, %r28929, %r23915;
	and.b32  	%r23916, %r23468, %r23896;
	xor.b32  	%r28928, %r28928, %r23916;
	and.b32  	%r23917, %r23473, %r23893;
	xor.b32  	%r28927, %r28927, %r23917;
	and.b32  	%r23918, %r23474, %r23894;
	xor.b32  	%r28926, %r28926, %r23918;
	and.b32  	%r23919, %r23475, %r23895;
	xor.b32  	%r28925, %r28925, %r23919;
	and.b32  	%r23920, %r23476, %r23896;
	xor.b32  	%r28924, %r28924, %r23920;
	and.b32  	%r23921, %r23481, %r23893;
	xor.b32  	%r28923, %r28923, %r23921;
	and.b32  	%r23922, %r23482, %r23894;
	xor.b32  	%r28922, %r28922, %r23922;
	and.b32  	%r23923, %r23483, %r23895;
	xor.b32  	%r28921, %r28921, %r23923;
	and.b32  	%r23924, %r23484, %r23896;
	xor.b32  	%r28920, %r28920, %r23924;
	and.b32  	%r23925, %r23489, %r23893;
	xor.b32  	%r28919, %r28919, %r23925;
	and.b32  	%r23926, %r23490, %r23894;
	xor.b32  	%r28918, %r28918, %r23926;
	and.b32  	%r23927, %r23491, %r23895;
	xor.b32  	%r28917, %r28917, %r23927;
	and.b32  	%r23928, %r23492, %r23896;
	xor.b32  	%r28916, %r28916, %r23928;
	shfl.sync.idx.b32	%r23929|%p329, %r27547, %r28563, 31, -1;
	shfl.sync.idx.b32	%r23930|%p330, %r27546, %r28563, 31, -1;
	shfl.sync.idx.b32	%r23931|%p331, %r27545, %r28563, 31, -1;
	shfl.sync.idx.b32	%r23932|%p332, %r27544, %r28563, 31, -1;
	and.b32  	%r23933, %r23433, %r23929;
	xor.b32  	%r28915, %r28915, %r23933;
	and.b32  	%r23934, %r23434, %r23930;
	xor.b32  	%r28914, %r28914, %r23934;
	and.b32  	%r23935, %r23435, %r23931;
	xor.b32  	%r28913, %r28913, %r23935;
	and.b32  	%r23936, %r23436, %r23932;
	xor.b32  	%r28912, %r28912, %r23936;
	and.b32  	%r23937, %r23441, %r23929;
	xor.b32  	%r28911, %r28911, %r23937;
	and.b32  	%r23938, %r23442, %r23930;
	xor.b32  	%r28910, %r28910, %r23938;
	and.b32  	%r23939, %r23443, %r23931;
	xor.b32  	%r28909, %r28909, %r23939;
	and.b32  	%r23940, %r23444, %r23932;
	xor.b32  	%r28908, %r28908, %r23940;
	and.b32  	%r23941, %r23449, %r23929;
	xor.b32  	%r28907, %r28907, %r23941;
	and.b32  	%r23942, %r23450, %r23930;
	xor.b32  	%r28906, %r28906, %r23942;
	and.b32  	%r23943, %r23451, %r23931;
	xor.b32  	%r28905, %r28905, %r23943;
	and.b32  	%r23944, %r23452, %r23932;
	xor.b32  	%r28904, %r28904, %r23944;
	and.b32  	%r23945, %r23457, %r23929;
	xor.b32  	%r28903, %r28903, %r23945;
	and.b32  	%r23946, %r23458, %r23930;
	xor.b32  	%r28902, %r28902, %r23946;
	and.b32  	%r23947, %r23459, %r23931;
	xor.b32  	%r28901, %r28901, %r23947;
	and.b32  	%r23948, %r23460, %r23932;
	xor.b32  	%r28900, %r28900, %r23948;
	and.b32  	%r23949, %r23465, %r23929;
	xor.b32  	%r28899, %r28899, %r23949;
	and.b32  	%r23950, %r23466, %r23930;
	xor.b32  	%r28898, %r28898, %r23950;
	and.b32  	%r23951, %r23467, %r23931;
	xor.b32  	%r28897, %r28897, %r23951;
	and.b32  	%r23952, %r23468, %r23932;
	xor.b32  	%r28896, %r28896, %r23952;
	and.b32  	%r23953, %r23473, %r23929;
	xor.b32  	%r28895, %r28895, %r23953;
	and.b32  	%r23954, %r23474, %r23930;
	xor.b32  	%r28894, %r28894, %r23954;
	and.b32  	%r23955, %r23475, %r23931;
	xor.b32  	%r28893, %r28893, %r23955;
	and.b32  	%r23956, %r23476, %r23932;
	xor.b32  	%r28892, %r28892, %r23956;
	and.b32  	%r23957, %r23481, %r23929;
	xor.b32  	%r28891, %r28891, %r23957;
	and.b32  	%r23958, %r23482, %r23930;
	xor.b32  	%r28890, %r28890, %r23958;
	and.b32  	%r23959, %r23483, %r23931;
	xor.b32  	%r28889, %r28889, %r23959;
	and.b32  	%r23960, %r23484, %r23932;
	xor.b32  	%r28888, %r28888, %r23960;
	and.b32  	%r23961, %r23489, %r23929;
	xor.b32  	%r28887, %r28887, %r23961;
	and.b32  	%r23962, %r23490, %r23930;
	xor.b32  	%r28886, %r28886, %r23962;
	and.b32  	%r23963, %r23491, %r23931;
	xor.b32  	%r28885, %r28885, %r23963;
	and.b32  	%r23964, %r23492, %r23932;
	xor.b32  	%r28884, %r28884, %r23964;
	shfl.sync.idx.b32	%r23965|%p333, %r27571, %r28563, 31, -1;
	shfl.sync.idx.b32	%r23966|%p334, %r27570, %r28563, 31, -1;
	shfl.sync.idx.b32	%r23967|%p335, %r27569, %r28563, 31, -1;
	shfl.sync.idx.b32	%r23968|%p336, %r27568, %r28563, 31, -1;
	and.b32  	%r23969, %r23433, %r23965;
	xor.b32  	%r28883, %r28883, %r23969;
	and.b32  	%r23970, %r23434, %r23966;
	xor.b32  	%r28882, %r28882, %r23970;
	and.b32  	%r23971, %r23435, %r23967;
	xor.b32  	%r28881, %r28881, %r23971;
	and.b32  	%r23972, %r23436, %r23968;
	xor.b32  	%r28880, %r28880, %r23972;
	and.b32  	%r23973, %r23441, %r23965;
	xor.b32  	%r28879, %r28879, %r23973;
	and.b32  	%r23974, %r23442, %r23966;
	xor.b32  	%r28878, %r28878, %r23974;
	and.b32  	%r23975, %r23443, %r23967;
	xor.b32  	%r28877, %r28877, %r23975;
	and.b32  	%r23976, %r23444, %r23968;
	xor.b32  	%r28876, %r28876, %r23976;
	and.b32  	%r23977, %r23449, %r23965;
	xor.b32  	%r28875, %r28875, %r23977;
	and.b32  	%r23978, %r23450, %r23966;
	xor.b32  	%r28874, %r28874, %r23978;
	and.b32  	%r23979, %r23451, %r23967;
	xor.b32  	%r28873, %r28873, %r23979;
	and.b32  	%r23980, %r23452, %r23968;
	xor.b32  	%r28872, %r28872, %r23980;
	and.b32  	%r23981, %r23457, %r23965;
	xor.b32  	%r28871, %r28871, %r23981;
	and.b32  	%r23982, %r23458, %r23966;
	xor.b32  	%r28870, %r28870, %r23982;
	and.b32  	%r23983, %r23459, %r23967;
	xor.b32  	%r28869, %r28869, %r23983;
	and.b32  	%r23984, %r23460, %r23968;
	xor.b32  	%r28868, %r28868, %r23984;
	and.b32  	%r23985, %r23465, %r23965;
	xor.b32  	%r28867, %r28867, %r23985;
	and.b32  	%r23986, %r23466, %r23966;
	xor.b32  	%r28866, %r28866, %r23986;
	and.b32  	%r23987, %r23467, %r23967;
	xor.b32  	%r28865, %r28865, %r23987;
	and.b32  	%r23988, %r23468, %r23968;
	xor.b32  	%r28864, %r28864, %r23988;
	and.b32  	%r23989, %r23473, %r23965;
	xor.b32  	%r28863, %r28863, %r23989;
	and.b32  	%r23990, %r23474, %r23966;
	xor.b32  	%r28862, %r28862, %r23990;
	and.b32  	%r23991, %r23475, %r23967;
	xor.b32  	%r28861, %r28861, %r23991;
	and.b32  	%r23992, %r23476, %r23968;
	xor.b32  	%r28860, %r28860, %r23992;
	and.b32  	%r23993, %r23481, %r23965;
	xor.b32  	%r28859, %r28859, %r23993;
	and.b32  	%r23994, %r23482, %r23966;
	xor.b32  	%r28858, %r28858, %r23994;
	and.b32  	%r23995, %r23483, %r23967;
	xor.b32  	%r28857, %r28857, %r23995;
	and.b32  	%r23996, %r23484, %r23968;
	xor.b32  	%r28856, %r28856, %r23996;
	and.b32  	%r23997, %r23489, %r23965;
	xor.b32  	%r28855, %r28855, %r23997;
	and.b32  	%r23998, %r23490, %r23966;
	xor.b32  	%r28854, %r28854, %r23998;
	and.b32  	%r23999, %r23491, %r23967;
	xor.b32  	%r28853, %r28853, %r23999;
	and.b32  	%r24000, %r23492, %r23968;
	xor.b32  	%r28852, %r28852, %r24000;
	shfl.sync.idx.b32	%r24001|%p337, %r27595, %r28563, 31, -1;
	shfl.sync.idx.b32	%r24002|%p338, %r27594, %r28563, 31, -1;
	shfl.sync.idx.b32	%r24003|%p339, %r27593, %r28563, 31, -1;
	shfl.sync.idx.b32	%r24004|%p340, %r27592, %r28563, 31, -1;
	and.b32  	%r24005, %r23433, %r24001;
	xor.b32  	%r28851, %r28851, %r24005;
	and.b32  	%r24006, %r23434, %r24002;
	xor.b32  	%r28850, %r28850, %r24006;
	and.b32  	%r24007, %r23435, %r24003;
	xor.b32  	%r28849, %r28849, %r24007;
	and.b32  	%r24008, %r23436, %r24004;
	xor.b32  	%r28848, %r28848, %r24008;
	and.b32  	%r24009, %r23441, %r24001;
	xor.b32  	%r28847, %r28847, %r24009;
	and.b32  	%r24010, %r23442, %r24002;
	xor.b32  	%r28846, %r28846, %r24010;
	and.b32  	%r24011, %r23443, %r24003;
	xor.b32  	%r28845, %r28845, %r24011;
	and.b32  	%r24012, %r23444, %r24004;
	xor.b32  	%r28844, %r28844, %r24012;
	and.b32  	%r24013, %r23449, %r24001;
	xor.b32  	%r28843, %r28843, %r24013;
	and.b32  	%r24014, %r23450, %r24002;
	xor.b32  	%r28842, %r28842, %r24014;
	and.b32  	%r24015, %r23451, %r24003;
	xor.b32  	%r28841, %r28841, %r24015;
	and.b32  	%r24016, %r23452, %r24004;
	xor.b32  	%r28840, %r28840, %r24016;
	and.b32  	%r24017, %r23457, %r24001;
	xor.b32  	%r28839, %r28839, %r24017;
	and.b32  	%r24018, %r23458, %r24002;
	xor.b32  	%r28838, %r28838, %r24018;
	and.b32  	%r24019, %r23459, %r24003;
	xor.b32  	%r28837, %r28837, %r24019;
	and.b32  	%r24020, %r23460, %r24004;
	xor.b32  	%r28836, %r28836, %r24020;
	and.b32  	%r24021, %r23465, %r24001;
	xor.b32  	%r28835, %r28835, %r24021;
	and.b32  	%r24022, %r23466, %r24002;
	xor.b32  	%r28834, %r28834, %r24022;
	and.b32  	%r24023, %r23467, %r24003;
	xor.b32  	%r28833, %r28833, %r24023;
	and.b32  	%r24024, %r23468, %r24004;
	xor.b32  	%r28832, %r28832, %r24024;
	and.b32  	%r24025, %r23473, %r24001;
	xor.b32  	%r28831, %r28831, %r24025;
	and.b32  	%r24026, %r23474, %r24002;
	xor.b32  	%r28830, %r28830, %r24026;
	and.b32  	%r24027, %r23475, %r24003;
	xor.b32  	%r28829, %r28829, %r24027;
	and.b32  	%r24028, %r23476, %r24004;
	xor.b32  	%r28828, %r28828, %r24028;
	and.b32  	%r24029, %r23481, %r24001;
	xor.b32  	%r28827, %r28827, %r24029;
	and.b32  	%r24030, %r23482, %r24002;
	xor.b32  	%r28826, %r28826, %r24030;
	and.b32  	%r24031, %r23483, %r24003;
	xor.b32  	%r28825, %r28825, %r24031;
	and.b32  	%r24032, %r23484, %r24004;
	xor.b32  	%r28824, %r28824, %r24032;
	and.b32  	%r24033, %r23489, %r24001;
	xor.b32  	%r28823, %r28823, %r24033;
	and.b32  	%r24034, %r23490, %r24002;
	xor.b32  	%r28822, %r28822, %r24034;
	and.b32  	%r24035, %r23491, %r24003;
	xor.b32  	%r28821, %r28821, %r24035;
	and.b32  	%r24036, %r23492, %r24004;
	xor.b32  	%r28820, %r28820, %r24036;
	shfl.sync.idx.b32	%r24037|%p341, %r27619, %r28563, 31, -1;
	shfl.sync.idx.b32	%r24038|%p342, %r27618, %r28563, 31, -1;
	shfl.sync.idx.b32	%r24039|%p343, %r27617, %r28563, 31, -1;
	shfl.sync.idx.b32	%r24040|%p344, %r27616, %r28563, 31, -1;
	and.b32  	%r24041, %r23433, %r24037;
	xor.b32  	%r28819, %r28819, %r24041;
	and.b32  	%r24042, %r23434, %r24038;
	xor.b32  	%r28818, %r28818, %r24042;
	and.b32  	%r24043, %r23435, %r24039;
	xor.b32  	%r28817, %r28817, %r24043;
	and.b32  	%r24044, %r23436, %r24040;
	xor.b32  	%r28816, %r28816, %r24044;
	and.b32  	%r24045, %r23441, %r24037;
	xor.b32  	%r28815, %r28815, %r24045;
	and.b32  	%r24046, %r23442, %r24038;
	xor.b32  	%r28814, %r28814, %r24046;
	and.b32  	%r24047, %r23443, %r24039;
	xor.b32  	%r28813, %r28813, %r24047;
	and.b32  	%r24048, %r23444, %r24040;
	xor.b32  	%r28812, %r28812, %r24048;
	and.b32  	%r24049, %r23449, %r24037;
	xor.b32  	%r28811, %r28811, %r24049;
	and.b32  	%r24050, %r23450, %r24038;
	xor.b32  	%r28810, %r28810, %r24050;
	and.b32  	%r24051, %r23451, %r24039;
	xor.b32  	%r28809, %r28809, %r24051;
	and.b32  	%r24052, %r23452, %r24040;
	xor.b32  	%r28808, %r28808, %r24052;
	and.b32  	%r24053, %r23457, %r24037;
	xor.b32  	%r28807, %r28807, %r24053;
	and.b32  	%r24054, %r23458, %r24038;
	xor.b32  	%r28806, %r28806, %r24054;
	and.b32  	%r24055, %r23459, %r24039;
	xor.b32  	%r28805, %r28805, %r24055;
	and.b32  	%r24056, %r23460, %r24040;
	xor.b32  	%r28804, %r28804, %r24056;
	and.b32  	%r24057, %r23465, %r24037;
	xor.b32  	%r28803, %r28803, %r24057;
	and.b32  	%r24058, %r23466, %r24038;
	xor.b32  	%r28802, %r28802, %r24058;
	and.b32  	%r24059, %r23467, %r24039;
	xor.b32  	%r28801, %r28801, %r24059;
	and.b32  	%r24060, %r23468, %r24040;
	xor.b32  	%r28800, %r28800, %r24060;
	and.b32  	%r24061, %r23473, %r24037;
	xor.b32  	%r28799, %r28799, %r24061;
	and.b32  	%r24062, %r23474, %r24038;
	xor.b32  	%r28798, %r28798, %r24062;
	and.b32  	%r24063, %r23475, %r24039;
	xor.b32  	%r28797, %r28797, %r24063;
	and.b32  	%r24064, %r23476, %r24040;
	xor.b32  	%r28796, %r28796, %r24064;
	and.b32  	%r24065, %r23481, %r24037;
	xor.b32  	%r28795, %r28795, %r24065;
	and.b32  	%r24066, %r23482, %r24038;
	xor.b32  	%r28794, %r28794, %r24066;
	and.b32  	%r24067, %r23483, %r24039;
	xor.b32  	%r28793, %r28793, %r24067;
	and.b32  	%r24068, %r23484, %r24040;
	xor.b32  	%r28792, %r28792, %r24068;
	and.b32  	%r24069, %r23489, %r24037;
	xor.b32  	%r28791, %r28791, %r24069;
	and.b32  	%r24070, %r23490, %r24038;
	xor.b32  	%r28790, %r28790, %r24070;
	and.b32  	%r24071, %r23491, %r24039;
	xor.b32  	%r28789, %r28789, %r24071;
	and.b32  	%r24072, %r23492, %r24040;
	xor.b32  	%r28788, %r28788, %r24072;
	shfl.sync.idx.b32	%r24073|%p345, %r27643, %r28563, 31, -1;
	shfl.sync.idx.b32	%r24074|%p346, %r27642, %r28563, 31, -1;
	shfl.sync.idx.b32	%r24075|%p347, %r27641, %r28563, 31, -1;
	shfl.sync.idx.b32	%r24076|%p348, %r27640, %r28563, 31, -1;
	and.b32  	%r24077, %r23433, %r24073;
	xor.b32  	%r28787, %r28787, %r24077;
	and.b32  	%r24078, %r23434, %r24074;
	xor.b32  	%r28786, %r28786, %r24078;
	and.b32  	%r24079, %r23435, %r24075;
	xor.b32  	%r28785, %r28785, %r24079;
	and.b32  	%r24080, %r23436, %r24076;
	xor.b32  	%r28784, %r28784, %r24080;
	and.b32  	%r24081, %r23441, %r24073;
	xor.b32  	%r28783, %r28783, %r24081;
	and.b32  	%r24082, %r23442, %r24074;
	xor.b32  	%r28782, %r28782, %r24082;
	and.b32  	%r24083, %r23443, %r24075;
	xor.b32  	%r28781, %r28781, %r24083;
	and.b32  	%r24084, %r23444, %r24076;
	xor.b32  	%r28780, %r28780, %r24084;
	and.b32  	%r24085, %r23449, %r24073;
	xor.b32  	%r28779, %r28779, %r24085;
	and.b32  	%r24086, %r23450, %r24074;
	xor.b32  	%r28778, %r28778, %r24086;
	and.b32  	%r24087, %r23451, %r24075;
	xor.b32  	%r28777, %r28777, %r24087;
	and.b32  	%r24088, %r23452, %r24076;
	xor.b32  	%r28776, %r28776, %r24088;
	and.b32  	%r24089, %r23457, %r24073;
	xor.b32  	%r28775, %r28775, %r24089;
	and.b32  	%r24090, %r23458, %r24074;
	xor.b32  	%r28774, %r28774, %r24090;
	and.b32  	%r24091, %r23459, %r24075;
	xor.b32  	%r28773, %r28773, %r24091;
	and.b32  	%r24092, %r23460, %r24076;
	xor.b32  	%r28772, %r28772, %r24092;
	and.b32  	%r24093, %r23465, %r24073;
	xor.b32  	%r28771, %r28771, %r24093;
	and.b32  	%r24094, %r23466, %r24074;
	xor.b32  	%r28770, %r28770, %r24094;
	and.b32  	%r24095, %r23467, %r24075;
	xor.b32  	%r28769, %r28769, %r24095;
	and.b32  	%r24096, %r23468, %r24076;
	xor.b32  	%r28768, %r28768, %r24096;
	and.b32  	%r24097, %r23473, %r24073;
	xor.b32  	%r28767, %r28767, %r24097;
	and.b32  	%r24098, %r23474, %r24074;
	xor.b32  	%r28766, %r28766, %r24098;
	and.b32  	%r24099, %r23475, %r24075;
	xor.b32  	%r28765, %r28765, %r24099;
	and.b32  	%r24100, %r23476, %r24076;
	xor.b32  	%r28764, %r28764, %r24100;
	and.b32  	%r24101, %r23481, %r24073;
	xor.b32  	%r28763, %r28763, %r24101;
	and.b32  	%r24102, %r23482, %r24074;
	xor.b32  	%r28762, %r28762, %r24102;
	and.b32  	%r24103, %r23483, %r24075;
	xor.b32  	%r28761, %r28761, %r24103;
	and.b32  	%r24104, %r23484, %r24076;
	xor.b32  	%r28760, %r28760, %r24104;
	and.b32  	%r24105, %r23489, %r24073;
	xor.b32  	%r28759, %r28759, %r24105;
	and.b32  	%r24106, %r23490, %r24074;
	xor.b32  	%r28758, %r28758, %r24106;
	and.b32  	%r24107, %r23491, %r24075;
	xor.b32  	%r28757, %r28757, %r24107;
	and.b32  	%r24108, %r23492, %r24076;
	xor.b32  	%r28756, %r28756, %r24108;
	shfl.sync.idx.b32	%r24109|%p349, %r27667, %r28563, 31, -1;
	shfl.sync.idx.b32	%r24110|%p350, %r27666, %r28563, 31, -1;
	shfl.sync.idx.b32	%r24111|%p351, %r27665, %r28563, 31, -1;
	shfl.sync.idx.b32	%r24112|%p352, %r27664, %r28563, 31, -1;
	and.b32  	%r24113, %r23433, %r24109;
	xor.b32  	%r28755, %r28755, %r24113;
	and.b32  	%r24114, %r23434, %r24110;
	xor.b32  	%r28754, %r28754, %r24114;
	and.b32  	%r24115, %r23435, %r24111;
	xor.b32  	%r28753, %r28753, %r24115;
	and.b32  	%r24116, %r23436, %r24112;
	xor.b32  	%r28752, %r28752, %r24116;
	and.b32  	%r24117, %r23441, %r24109;
	xor.b32  	%r28751, %r28751, %r24117;
	and.b32  	%r24118, %r23442, %r24110;
	xor.b32  	%r28750, %r28750, %r24118;
	and.b32  	%r24119, %r23443, %r24111;
	xor.b32  	%r28749, %r28749, %r24119;
	and.b32  	%r24120, %r23444, %r24112;
	xor.b32  	%r28748, %r28748, %r24120;
	and.b32  	%r24121, %r23449, %r24109;
	xor.b32  	%r28747, %r28747, %r24121;
	and.b32  	%r24122, %r23450, %r24110;
	xor.b32  	%r28746, %r28746, %r24122;
	and.b32  	%r24123, %r23451, %r24111;
	xor.b32  	%r28745, %r28745, %r24123;
	and.b32  	%r24124, %r23452, %r24112;
	xor.b32  	%r28744, %r28744, %r24124;
	and.b32  	%r24125, %r23457, %r24109;
	xor.b32  	%r28743, %r28743, %r24125;
	and.b32  	%r24126, %r23458, %r24110;
	xor.b32  	%r28742, %r28742, %r24126;
	and.b32  	%r24127, %r23459, %r24111;
	xor.b32  	%r28741, %r28741, %r24127;
	and.b32  	%r24128, %r23460, %r24112;
	xor.b32  	%r28740, %r28740, %r24128;
	and.b32  	%r24129, %r23465, %r24109;
	xor.b32  	%r28739, %r28739, %r24129;
	and.b32  	%r24130, %r23466, %r24110;
	xor.b32  	%r28738, %r28738, %r24130;
	and.b32  	%r24131, %r23467, %r24111;
	xor.b32  	%r28737, %r28737, %r24131;
	and.b32  	%r24132, %r23468, %r24112;
	xor.b32  	%r28736, %r28736, %r24132;
	and.b32  	%r24133, %r23473, %r24109;
	xor.b32  	%r28735, %r28735, %r24133;
	and.b32  	%r24134, %r23474, %r24110;
	xor.b32  	%r28734, %r28734, %r24134;
	and.b32  	%r24135, %r23475, %r24111;
	xor.b32  	%r28733, %r28733, %r24135;
	and.b32  	%r24136, %r23476, %r24112;
	xor.b32  	%r28732, %r28732, %r24136;
	and.b32  	%r24137, %r23481, %r24109;
	xor.b32  	%r28731, %r28731, %r24137;
	and.b32  	%r24138, %r23482, %r24110;
	xor.b32  	%r28730, %r28730, %r24138;
	and.b32  	%r24139, %r23483, %r24111;
	xor.b32  	%r28729, %r28729, %r24139;
	and.b32  	%r24140, %r23484, %r24112;
	xor.b32  	%r28728, %r28728, %r24140;
	and.b32  	%r24141, %r23489, %r24109;
	xor.b32  	%r28727, %r28727, %r24141;
	and.b32  	%r24142, %r23490, %r24110;
	xor.b32  	%r28726, %r28726, %r24142;
	and.b32  	%r24143, %r23491, %r24111;
	xor.b32  	%r28725, %r28725, %r24143;
	and.b32  	%r24144, %r23492, %r24112;
	xor.b32  	%r28724, %r28724, %r24144;
	shfl.sync.idx.b32	%r24145|%p353, %r27691, %r28563, 31, -1;
	shfl.sync.idx.b32	%r24146|%p354, %r27690, %r28563, 31, -1;
	shfl.sync.idx.b32	%r24147|%p355, %r27689, %r28563, 31, -1;
	shfl.sync.idx.b32	%r24148|%p356, %r27688, %r28563, 31, -1;
	and.b32  	%r24149, %r23433, %r24145;
	xor.b32  	%r28723, %r28723, %r24149;
	and.b32  	%r24150, %r23434, %r24146;
	xor.b32  	%r28722, %r28722, %r24150;
	and.b32  	%r24151, %r23435, %r24147;
	xor.b32  	%r28721, %r28721, %r24151;
	and.b32  	%r24152, %r23436, %r24148;
	xor.b32  	%r28720, %r28720, %r24152;
	and.b32  	%r24153, %r23441, %r24145;
	xor.b32  	%r28719, %r28719, %r24153;
	and.b32  	%r24154, %r23442, %r24146;
	xor.b32  	%r28718, %r28718, %r24154;
	and.b32  	%r24155, %r23443, %r24147;
	xor.b32  	%r28717, %r28717, %r24155;
	and.b32  	%r24156, %r23444, %r24148;
	xor.b32  	%r28716, %r28716, %r24156;
	and.b32  	%r24157, %r23449, %r24145;
	xor.b32  	%r28715, %r28715, %r24157;
	and.b32  	%r24158, %r23450, %r24146;
	xor.b32  	%r28714, %r28714, %r24158;
	and.b32  	%r24159, %r23451, %r24147;
	xor.b32  	%r28713, %r28713, %r24159;
	and.b32  	%r24160, %r23452, %r24148;
	xor.b32  	%r28712, %r28712, %r24160;
	and.b32  	%r24161, %r23457, %r24145;
	xor.b32  	%r28711, %r28711, %r24161;
	and.b32  	%r24162, %r23458, %r24146;
	xor.b32  	%r28710, %r28710, %r24162;
	and.b32  	%r24163, %r23459, %r24147;
	xor.b32  	%r28709, %r28709, %r24163;
	and.b32  	%r24164, %r23460, %r24148;
	xor.b32  	%r28708, %r28708, %r24164;
	and.b32  	%r24165, %r23465, %r24145;
	xor.b32  	%r28707, %r28707, %r24165;
	and.b32  	%r24166, %r23466, %r24146;
	xor.b32  	%r28706, %r28706, %r24166;
	and.b32  	%r24167, %r23467, %r24147;
	xor.b32  	%r28705, %r28705, %r24167;
	and.b32  	%r24168, %r23468, %r24148;
	xor.b32  	%r28704, %r28704, %r24168;
	and.b32  	%r24169, %r23473, %r24145;
	xor.b32  	%r28703, %r28703, %r24169;
	and.b32  	%r24170, %r23474, %r24146;
	xor.b32  	%r28702, %r28702, %r24170;
	and.b32  	%r24171, %r23475, %r24147;
	xor.b32  	%r28701, %r28701, %r24171;
	and.b32  	%r24172, %r23476, %r24148;
	xor.b32  	%r28700, %r28700, %r24172;
	and.b32  	%r24173, %r23481, %r24145;
	xor.b32  	%r28699, %r28699, %r24173;
	and.b32  	%r24174, %r23482, %r24146;
	xor.b32  	%r28698, %r28698, %r24174;
	and.b32  	%r24175, %r23483, %r24147;
	xor.b32  	%r28697, %r28697, %r24175;
	and.b32  	%r24176, %r23484, %r24148;
	xor.b32  	%r28696, %r28696, %r24176;
	and.b32  	%r24177, %r23489, %r24145;
	xor.b32  	%r28695, %r28695, %r24177;
	and.b32  	%r24178, %r23490, %r24146;
	xor.b32  	%r28694, %r28694, %r24178;
	and.b32  	%r24179, %r23491, %r24147;
	xor.b32  	%r28693, %r28693, %r24179;
	and.b32  	%r24180, %r23492, %r24148;
	xor.b32  	%r28692, %r28692, %r24180;
	shfl.sync.idx.b32	%r24181|%p357, %r27715, %r28563, 31, -1;
	shfl.sync.idx.b32	%r24182|%p358, %r27714, %r28563, 31, -1;
	shfl.sync.idx.b32	%r24183|%p359, %r27713, %r28563, 31, -1;
	shfl.sync.idx.b32	%r24184|%p360, %r27712, %r28563, 31, -1;
	and.b32  	%r24185, %r23433, %r24181;
	xor.b32  	%r28691, %r28691, %r24185;
	and.b32  	%r24186, %r23434, %r24182;
	xor.b32  	%r28690, %r28690, %r24186;
	and.b32  	%r24187, %r23435, %r24183;
	xor.b32  	%r28689, %r28689, %r24187;
	and.b32  	%r24188, %r23436, %r24184;
	xor.b32  	%r28688, %r28688, %r24188;
	and.b32  	%r24189, %r23441, %r24181;
	xor.b32  	%r28687, %r28687, %r24189;
	and.b32  	%r24190, %r23442, %r24182;
	xor.b32  	%r28686, %r28686, %r24190;
	and.b32  	%r24191, %r23443, %r24183;
	xor.b32  	%r28685, %r28685, %r24191;
	and.b32  	%r24192, %r23444, %r24184;
	xor.b32  	%r28684, %r28684, %r24192;
	and.b32  	%r24193, %r23449, %r24181;
	xor.b32  	%r28683, %r28683, %r24193;
	and.b32  	%r24194, %r23450, %r24182;
	xor.b32  	%r28682, %r28682, %r24194;
	and.b32  	%r24195, %r23451, %r24183;
	xor.b32  	%r28681, %r28681, %r24195;
	and.b32  	%r24196, %r23452, %r24184;
	xor.b32  	%r28680, %r28680, %r24196;
	and.b32  	%r24197, %r23457, %r24181;
	xor.b32  	%r28679, %r28679, %r24197;
	and.b32  	%r24198, %r23458, %r24182;
	xor.b32  	%r28678, %r28678, %r24198;
	and.b32  	%r24199, %r23459, %r24183;
	xor.b32  	%r28677, %r28677, %r24199;
	and.b32  	%r24200, %r23460, %r24184;
	xor.b32  	%r28676, %r28676, %r24200;
	and.b32  	%r24201, %r23465, %r24181;
	xor.b32  	%r28675, %r28675, %r24201;
	and.b32  	%r24202, %r23466, %r24182;
	xor.b32  	%r28674, %r28674, %r24202;
	and.b32  	%r24203, %r23467, %r24183;
	xor.b32  	%r28673, %r28673, %r24203;
	and.b32  	%r24204, %r23468, %r24184;
	xor.b32  	%r28672, %r28672, %r24204;
	and.b32  	%r24205, %r23473, %r24181;
	xor.b32  	%r28671, %r28671, %r24205;
	and.b32  	%r24206, %r23474, %r24182;
	xor.b32  	%r28670, %r28670, %r24206;
	and.b32  	%r24207, %r23475, %r24183;
	xor.b32  	%r28669, %r28669, %r24207;
	and.b32  	%r24208, %r23476, %r24184;
	xor.b32  	%r28668, %r28668, %r24208;
	and.b32  	%r24209, %r23481, %r24181;
	xor.b32  	%r28667, %r28667, %r24209;
	and.b32  	%r24210, %r23482, %r24182;
	xor.b32  	%r28666, %r28666, %r24210;
	and.b32  	%r24211, %r23483, %r24183;
	xor.b32  	%r28665, %r28665, %r24211;
	and.b32  	%r24212, %r23484, %r24184;
	xor.b32  	%r28664, %r28664, %r24212;
	and.b32  	%r24213, %r23489, %r24181;
	xor.b32  	%r28663, %r28663, %r24213;
	and.b32  	%r24214, %r23490, %r24182;
	xor.b32  	%r28662, %r28662, %r24214;
	and.b32  	%r24215, %r23491, %r24183;
	xor.b32  	%r28661, %r28661, %r24215;
	and.b32  	%r24216, %r23492, %r24184;
	xor.b32  	%r28660, %r28660, %r24216;
	shfl.sync.idx.b32	%r24217|%p361, %r27739, %r28563, 31, -1;
	shfl.sync.idx.b32	%r24218|%p362, %r27738, %r28563, 31, -1;
	shfl.sync.idx.b32	%r24219|%p363, %r27737, %r28563, 31, -1;
	shfl.sync.idx.b32	%r24220|%p364, %r27736, %r28563, 31, -1;
	and.b32  	%r24221, %r23433, %r24217;
	xor.b32  	%r28659, %r28659, %r24221;
	and.b32  	%r24222, %r23434, %r24218;
	xor.b32  	%r28658, %r28658, %r24222;
	and.b32  	%r24223, %r23435, %r24219;
	xor.b32  	%r28657, %r28657, %r24223;
	and.b32  	%r24224, %r23436, %r24220;
	xor.b32  	%r28656, %r28656, %r24224;
	and.b32  	%r24225, %r23441, %r24217;
	xor.b32  	%r28655, %r28655, %r24225;
	and.b32  	%r24226, %r23442, %r24218;
	xor.b32  	%r28654, %r28654, %r24226;
	and.b32  	%r24227, %r23443, %r24219;
	xor.b32  	%r28653, %r28653, %r24227;
	and.b32  	%r24228, %r23444, %r24220;
	xor.b32  	%r28652, %r28652, %r24228;
	and.b32  	%r24229, %r23449, %r24217;
	xor.b32  	%r28651, %r28651, %r24229;
	and.b32  	%r24230, %r23450, %r24218;
	xor.b32  	%r28650, %r28650, %r24230;
	and.b32  	%r24231, %r23451, %r24219;
	xor.b32  	%r28649, %r28649, %r24231;
	and.b32  	%r24232, %r23452, %r24220;
	xor.b32  	%r28648, %r28648, %r24232;
	and.b32  	%r24233, %r23457, %r24217;
	xor.b32  	%r28647, %r28647, %r24233;
	and.b32  	%r24234, %r23458, %r24218;
	xor.b32  	%r28646, %r28646, %r24234;
	and.b32  	%r24235, %r23459, %r24219;
	xor.b32  	%r28645, %r28645, %r24235;
	and.b32  	%r24236, %r23460, %r24220;
	xor.b32  	%r28644, %r28644, %r24236;
	and.b32  	%r24237, %r23465, %r24217;
	xor.b32  	%r28643, %r28643, %r24237;
	and.b32  	%r24238, %r23466, %r24218;
	xor.b32  	%r28642, %r28642, %r24238;
	and.b32  	%r24239, %r23467, %r24219;
	xor.b32  	%r28641, %r28641, %r24239;
	and.b32  	%r24240, %r23468, %r24220;
	xor.b32  	%r28640, %r28640, %r24240;
	and.b32  	%r24241, %r23473, %r24217;
	xor.b32  	%r28639, %r28639, %r24241;
	and.b32  	%r24242, %r23474, %r24218;
	xor.b32  	%r28638, %r28638, %r24242;
	and.b32  	%r24243, %r23475, %r24219;
	xor.b32  	%r28637, %r28637, %r24243;
	and.b32  	%r24244, %r23476, %r24220;
	xor.b32  	%r28636, %r28636, %r24244;
	and.b32  	%r24245, %r23481, %r24217;
	xor.b32  	%r28635, %r28635, %r24245;
	and.b32  	%r24246, %r23482, %r24218;
	xor.b32  	%r28634, %r28634, %r24246;
	and.b32  	%r24247, %r23483, %r24219;
	xor.b32  	%r28633, %r28633, %r24247;
	and.b32  	%r24248, %r23484, %r24220;
	xor.b32  	%r28632, %r28632, %r24248;
	and.b32  	%r24249, %r23489, %r24217;
	xor.b32  	%r28631, %r28631, %r24249;
	and.b32  	%r24250, %r23490, %r24218;
	xor.b32  	%r28630, %r28630, %r24250;
	and.b32  	%r24251, %r23491, %r24219;
	xor.b32  	%r28629, %r28629, %r24251;
	and.b32  	%r24252, %r23492, %r24220;
	xor.b32  	%r28628, %r28628, %r24252;
	shfl.sync.idx.b32	%r24253|%p365, %r27763, %r28563, 31, -1;
	shfl.sync.idx.b32	%r24254|%p366, %r27762, %r28563, 31, -1;
	shfl.sync.idx.b32	%r24255|%p367, %r27761, %r28563, 31, -1;
	shfl.sync.idx.b32	%r24256|%p368, %r27760, %r28563, 31, -1;
	and.b32  	%r24257, %r23433, %r24253;
	xor.b32  	%r28627, %r28627, %r24257;
	and.b32  	%r24258, %r23434, %r24254;
	xor.b32  	%r28626, %r28626, %r24258;
	and.b32  	%r24259, %r23435, %r24255;
	xor.b32  	%r28625, %r28625, %r24259;
	and.b32  	%r24260, %r23436, %r24256;
	xor.b32  	%r28624, %r28624, %r24260;
	and.b32  	%r24261, %r23441, %r24253;
	xor.b32  	%r28623, %r28623, %r24261;
	and.b32  	%r24262, %r23442, %r24254;
	xor.b32  	%r28622, %r28622, %r24262;
	and.b32  	%r24263, %r23443, %r24255;
	xor.b32  	%r28621, %r28621, %r24263;
	and.b32  	%r24264, %r23444, %r24256;
	xor.b32  	%r28620, %r28620, %r24264;
	and.b32  	%r24265, %r23449, %r24253;
	xor.b32  	%r28619, %r28619, %r24265;
	and.b32  	%r24266, %r23450, %r24254;
	xor.b32  	%r28618, %r28618, %r24266;
	and.b32  	%r24267, %r23451, %r24255;
	xor.b32  	%r28617, %r28617, %r24267;
	and.b32  	%r24268, %r23452, %r24256;
	xor.b32  	%r28616, %r28616, %r24268;
	and.b32  	%r24269, %r23457, %r24253;
	xor.b32  	%r28615, %r28615, %r24269;
	and.b32  	%r24270, %r23458, %r24254;
	xor.b32  	%r28614, %r28614, %r24270;
	and.b32  	%r24271, %r23459, %r24255;
	xor.b32  	%r28613, %r28613, %r24271;
	and.b32  	%r24272, %r23460, %r24256;
	xor.b32  	%r28612, %r28612, %r24272;
	and.b32  	%r24273, %r23465, %r24253;
	xor.b32  	%r28611, %r28611, %r24273;
	and.b32  	%r24274, %r23466, %r24254;
	xor.b32  	%r28610, %r28610, %r24274;
	and.b32  	%r24275, %r23467, %r24255;
	xor.b32  	%r28609, %r28609, %r24275;
	and.b32  	%r24276, %r23468, %r24256;
	xor.b32  	%r28608, %r28608, %r24276;
	and.b32  	%r24277, %r23473, %r24253;
	xor.b32  	%r28607, %r28607, %r24277;
	and.b32  	%r24278, %r23474, %r24254;
	xor.b32  	%r28606, %r28606, %r24278;
	and.b32  	%r24279, %r23475, %r24255;
	xor.b32  	%r28605, %r28605, %r24279;
	and.b32  	%r24280, %r23476, %r24256;
	xor.b32  	%r28604, %r28604, %r24280;
	and.b32  	%r24281, %r23481, %r24253;
	xor.b32  	%r28603, %r28603, %r24281;
	and.b32  	%r24282, %r23482, %r24254;
	xor.b32  	%r28602, %r28602, %r24282;
	and.b32  	%r24283, %r23483, %r24255;
	xor.b32  	%r28601, %r28601, %r24283;
	and.b32  	%r24284, %r23484, %r24256;
	xor.b32  	%r28600, %r28600, %r24284;
	and.b32  	%r24285, %r23489, %r24253;
	xor.b32  	%r28599, %r28599, %r24285;
	and.b32  	%r24286, %r23490, %r24254;
	xor.b32  	%r28598, %r28598, %r24286;
	and.b32  	%r24287, %r23491, %r24255;
	xor.b32  	%r28597, %r28597, %r24287;
	and.b32  	%r24288, %r23492, %r24256;
	xor.b32  	%r28596, %r28596, %r24288;
	shfl.sync.idx.b32	%r24289|%p369, %r27787, %r28563, 31, -1;
	shfl.sync.idx.b32	%r24290|%p370, %r27786, %r28563, 31, -1;
	shfl.sync.idx.b32	%r24291|%p371, %r27785, %r28563, 31, -1;
	shfl.sync.idx.b32	%r24292|%p372, %r27784, %r28563, 31, -1;
	and.b32  	%r24293, %r23433, %r24289;
	xor.b32  	%r28595, %r28595, %r24293;
	and.b32  	%r24294, %r23434, %r24290;
	xor.b32  	%r28594, %r28594, %r24294;
	and.b32  	%r24295, %r23435, %r24291;
	xor.b32  	%r28593, %r28593, %r24295;
	and.b32  	%r24296, %r23436, %r24292;
	xor.b32  	%r28592, %r28592, %r24296;
	and.b32  	%r24297, %r23441, %r24289;
	xor.b32  	%r28591, %r28591, %r24297;
	and.b32  	%r24298, %r23442, %r24290;
	xor.b32  	%r28590, %r28590, %r24298;
	and.b32  	%r24299, %r23443, %r24291;
	xor.b32  	%r28589, %r28589, %r24299;
	and.b32  	%r24300, %r23444, %r24292;
	xor.b32  	%r28588, %r28588, %r24300;
	and.b32  	%r24301, %r23449, %r24289;
	xor.b32  	%r28587, %r28587, %r24301;
	and.b32  	%r24302, %r23450, %r24290;
	xor.b32  	%r28586, %r28586, %r24302;
	and.b32  	%r24303, %r23451, %r24291;
	xor.b32  	%r28585, %r28585, %r24303;
	and.b32  	%r24304, %r23452, %r24292;
	xor.b32  	%r28584, %r28584, %r24304;
	and.b32  	%r24305, %r23457, %r24289;
	xor.b32  	%r28583, %r28583, %r24305;
	and.b32  	%r24306, %r23458, %r24290;
	xor.b32  	%r28582, %r28582, %r24306;
	and.b32  	%r24307, %r23459, %r24291;
	xor.b32  	%r28581, %r28581, %r24307;
	and.b32  	%r24308, %r23460, %r24292;
	xor.b32  	%r28580, %r28580, %r24308;
	and.b32  	%r24309, %r23465, %r24289;
	xor.b32  	%r28579, %r28579, %r24309;
	and.b32  	%r24310, %r23466, %r24290;
	xor.b32  	%r28578, %r28578, %r24310;
	and.b32  	%r24311, %r23467, %r24291;
	xor.b32  	%r28577, %r28577, %r24311;
	and.b32  	%r24312, %r23468, %r24292;
	xor.b32  	%r28576, %r28576, %r24312;
	and.b32  	%r24313, %r23473, %r24289;
	xor.b32  	%r28575, %r28575, %r24313;
	and.b32  	%r24314, %r23474, %r24290;
	xor.b32  	%r28574, %r28574, %r24314;
	and.b32  	%r24315, %r23475, %r24291;
	xor.b32  	%r28573, %r28573, %r24315;
	and.b32  	%r24316, %r23476, %r24292;
	xor.b32  	%r28572, %r28572, %r24316;
	and.b32  	%r24317, %r23481, %r24289;
	xor.b32  	%r28571, %r28571, %r24317;
	and.b32  	%r24318, %r23482, %r24290;
	xor.b32  	%r28570, %r28570, %r24318;
	and.b32  	%r24319, %r23483, %r24291;
	xor.b32  	%r28569, %r28569, %r24319;
	and.b32  	%r24320, %r23484, %r24292;
	xor.b32  	%r28568, %r28568, %r24320;
	and.b32  	%r24321, %r23489, %r24289;
	xor.b32  	%r28567, %r28567, %r24321;
	and.b32  	%r24322, %r23490, %r24290;
	xor.b32  	%r28566, %r28566, %r24322;
	and.b32  	%r24323, %r23491, %r24291;
	xor.b32  	%r28565, %r28565, %r24323;
	and.b32  	%r24324, %r23492, %r24292;
	xor.b32  	%r28564, %r28564, %r24324;
	add.s32 	%r28563, %r28563, 1;
	setp.ne.s32 	%p373, %r28563, 32;
	@%p373 bra 	$L__BB8_351;
$L__BB8_353:
	add.s32 	%r4461, %r27217, 32;
	setp.lt.u32 	%p374, %r27217, 224;
	mov.u32 	%r27217, %r4461;
	@%p374 bra 	$L__BB8_14;
	or.b32  	%r24325, %r29330, %r29331;
	or.b32  	%r24326, %r24325, %r29329;
	or.b32  	%r24327, %r24326, %r29328;
	setp.eq.s32 	%p375, %r24327, 0;
	@%p375 bra 	$L__BB8_356;
	mov.u32 	%r24328, %tid.x;
	shl.b32 	%r24329, %r24328, 4;
	and.b32  	%r24330, %r24329, 496;
	mov.u32 	%r24331, s_mem;
	add.s32 	%r24332, %r24331, %r24330;
	atom.shared.xor.b32 	%r24333, [%r24332], %r29331;
	atom.shared.xor.b32 	%r24334, [%r24332+4], %r29330;
	atom.shared.xor.b32 	%r24335, [%r24332+8], %r29329;
	atom.shared.xor.b32 	%r24336, [%r24332+12], %r29328;
$L__BB8_356:
	or.b32  	%r24337, %r29326, %r29327;
	or.b32  	%r24338, %r24337, %r29325;
	or.b32  	%r24339, %r24338, %r29324;
	setp.eq.s32 	%p376, %r24339, 0;
	@%p376 bra 	$L__BB8_358;
	mov.u32 	%r24340, %tid.x;
	shl.b32 	%r24341, %r24340, 4;
	and.b32  	%r24342, %r24341, 496;
	mov.u32 	%r24343, s_mem;
	add.s32 	%r24344, %r24343, %r24342;
	atom.shared.xor.b32 	%r24345, [%r24344+512], %r29327;
	atom.shared.xor.b32 	%r24346, [%r24344+516], %r29326;
	atom.shared.xor.b32 	%r24347, [%r24344+520], %r29325;
	atom.shared.xor.b32 	%r24348, [%r24344+524], %r29324;
$L__BB8_358:
	or.b32  	%r24349, %r29322, %r29323;
	or.b32  	%r24350, %r24349, %r29321;
	or.b32  	%r24351, %r24350, %r29320;
	setp.eq.s32 	%p377, %r24351, 0;
	@%p377 bra 	$L__BB8_360;
	mov.u32 	%r24352, %tid.x;
	shl.b32 	%r24353, %r24352, 4;
	and.b32  	%r24354, %r24353, 496;
	mov.u32 	%r24355, s_mem;
	add.s32 	%r24356, %r24355, %r24354;
	atom.shared.xor.b32 	%r24357, [%r24356+1024], %r29323;
	atom.shared.xor.b32 	%r24358, [%r24356+1028], %r29322;
	atom.shared.xor.b32 	%r24359, [%r24356+1032], %r29321;
	atom.shared.xor.b32 	%r24360, [%r24356+1036], %r29320;
$L__BB8_360:
	or.b32  	%r24361, %r29318, %r29319;
	or.b32  	%r24362, %r24361, %r29317;
	or.b32  	%r24363, %r24362, %r29316;
	setp.eq.s32 	%p378, %r24363, 0;
	@%p378 bra 	$L__BB8_362;
	mov.u32 	%r24364, %tid.x;
	shl.b32 	%r24365, %r24364, 4;
	and.b32  	%r24366, %r24365, 496;
	mov.u32 	%r24367, s_mem;
	add.s32 	%r24368, %r24367, %r24366;
	atom.shared.xor.b32 	%r24369, [%r24368+1536], %r29319;
	atom.shared.xor.b32 	%r24370, [%r24368+1540], %r29318;
	atom.shared.xor.b32 	%r24371, [%r24368+1544], %r29317;
	atom.shared.xor.b32 	%r24372, [%r24368+1548], %r29316;
$L__BB8_362:
	or.b32  	%r24373, %r29314, %r29315;
	or.b32  	%r24374, %r24373, %r29313;
	or.b32  	%r24375, %r24374, %r29312;
	setp.eq.s32 	%p379, %r24375, 0;
	@%p379 bra 	$L__BB8_364;
	mov.u32 	%r24376, %tid.x;
	shl.b32 	%r24377, %r24376, 4;
	and.b32  	%r24378, %r24377, 496;
	mov.u32 	%r24379, s_mem;
	add.s32 	%r24380, %r24379, %r24378;
	atom.shared.xor.b32 	%r24381, [%r24380+2048], %r29315;
	atom.shared.xor.b32 	%r24382, [%r24380+2052], %r29314;
	atom.shared.xor.b32 	%r24383, [%r24380+2056], %r29313;
	atom.shared.xor.b32 	%r24384, [%r24380+2060], %r29312;
$L__BB8_364:
	or.b32  	%r24385, %r29310, %r29311;
	or.b32  	%r24386, %r24385, %r29309;
	or.b32  	%r24387, %r24386, %r29308;
	setp.eq.s32 	%p380, %r24387, 0;
	@%p380 bra 	$L__BB8_366;
	mov.u32 	%r24388, %tid.x;
	shl.b32 	%r24389, %r24388, 4;
	and.b32  	%r24390, %r24389, 496;
	mov.u32 	%r24391, s_mem;
	add.s32 	%r24392, %r24391, %r24390;
	atom.shared.xor.b32 	%r24393, [%r24392+2560], %r29311;
	atom.shared.xor.b32 	%r24394, [%r24392+2564], %r29310;
	atom.shared.xor.b32 	%r24395, [%r24392+2568], %r29309;
	atom.shared.xor.b32 	%r24396, [%r24392+2572], %r29308;
$L__BB8_366:
	or.b32  	%r24397, %r29306, %r29307;
	or.b32  	%r24398, %r24397, %r29305;
	or.b32  	%r24399, %r24398, %r29304;
	setp.eq.s32 	%p381, %r24399, 0;
	@%p381 bra 	$L__BB8_368;
	mov.u32 	%r24400, %tid.x;
	shl.b32 	%r24401, %r24400, 4;
	and.b32  	%r24402, %r24401, 496;
	mov.u32 	%r24403, s_mem;
	add.s32 	%r24404, %r24403, %r24402;
	atom.shared.xor.b32 	%r24405, [%r24404+3072], %r29307;
	atom.shared.xor.b32 	%r24406, [%r24404+3076], %r29306;
	atom.shared.xor.b32 	%r24407, [%r24404+3080], %r29305;
	atom.shared.xor.b32 	%r24408, [%r24404+3084], %r29304;
$L__BB8_368:
	or.b32  	%r24409, %r29302, %r29303;
	or.b32  	%r24410, %r24409, %r29301;
	or.b32  	%r24411, %r24410, %r29300;
	setp.eq.s32 	%p382, %r24411, 0;
	@%p382 bra 	$L__BB8_370;
	mov.u32 	%r24412, %tid.x;
	shl.b32 	%r24413, %r24412, 4;
	and.b32  	%r24414, %r24413, 496;
	mov.u32 	%r24415, s_mem;
	add.s32 	%r24416, %r24415, %r24414;
	atom.shared.xor.b32 	%r24417, [%r24416+3584], %r29303;
	atom.shared.xor.b32 	%r24418, [%r24416+3588], %r29302;
	atom.shared.xor.b32 	%r24419, [%r24416+3592], %r29301;
	atom.shared.xor.b32 	%r24420, [%r24416+3596], %r29300;
$L__BB8_370:
	or.b32  	%r24421, %r29298, %r29299;
	or.b32  	%r24422, %r24421, %r29297;
	or.b32  	%r24423, %r24422, %r29296;
	setp.eq.s32 	%p383, %r24423, 0;
	@%p383 bra 	$L__BB8_372;
	mov.u32 	%r24424, %tid.x;
	shl.b32 	%r24425, %r24424, 4;
	and.b32  	%r24426, %r24425, 496;
	mov.u32 	%r24427, s_mem;
	add.s32 	%r24428, %r24427, %r24426;
	atom.shared.xor.b32 	%r24429, [%r24428+4096], %r29299;
	atom.shared.xor.b32 	%r24430, [%r24428+4100], %r29298;
	atom.shared.xor.b32 	%r24431, [%r24428+4104], %r29297;
	atom.shared.xor.b32 	%r24432, [%r24428+4108], %r29296;
$L__BB8_372:
	or.b32  	%r24433, %r29294, %r29295;
	or.b32  	%r24434, %r24433, %r29293;
	or.b32  	%r24435, %r24434, %r29292;
	setp.eq.s32 	%p384, %r24435, 0;
	@%p384 bra 	$L__BB8_374;
	mov.u32 	%r24436, %tid.x;
	shl.b32 	%r24437, %r24436, 4;
	and.b32  	%r24438, %r24437, 496;
	mov.u32 	%r24439, s_mem;
	add.s32 	%r24440, %r24439, %r24438;
	atom.shared.xor.b32 	%r24441, [%r24440+4608], %r29295;
	atom.shared.xor.b32 	%r24442, [%r24440+4612], %r29294;
	atom.shared.xor.b32 	%r24443, [%r24440+4616], %r29293;
	atom.shared.xor.b32 	%r24444, [%r24440+4620], %r29292;
$L__BB8_374:
	or.b32  	%r24445, %r29290, %r29291;
	or.b32  	%r24446, %r24445, %r29289;
	or.b32  	%r24447, %r24446, %r29288;
	setp.eq.s32 	%p385, %r24447, 0;
	@%p385 bra 	$L__BB8_376;
	mov.u32 	%r24448, %tid.x;
	shl.b32 	%r24449, %r24448, 4;
	and.b32  	%r24450, %r24449, 496;
	mov.u32 	%r24451, s_mem;
	add.s32 	%r24452, %r24451, %r24450;
	atom.shared.xor.b32 	%r24453, [%r24452+5120], %r29291;
	atom.shared.xor.b32 	%r24454, [%r24452+5124], %r29290;
	atom.shared.xor.b32 	%r24455, [%r24452+5128], %r29289;
	atom.shared.xor.b32 	%r24456, [%r24452+5132], %r29288;
$L__BB8_376:
	or.b32  	%r24457, %r29286, %r29287;
	or.b32  	%r24458, %r24457, %r29285;
	or.b32  	%r24459, %r24458, %r29284;
	setp.eq.s32 	%p386, %r24459, 0;
	@%p386 bra 	$L__BB8_378;
	mov.u32 	%r24460, %tid.x;
	shl.b32 	%r24461, %r24460, 4;
	and.b32  	%r24462, %r24461, 496;
	mov.u32 	%r24463, s_mem;
	add.s32 	%r24464, %r24463, %r24462;
	atom.shared.xor.b32 	%r24465, [%r24464+5632], %r29287;
	atom.shared.xor.b32 	%r24466, [%r24464+5636], %r29286;
	atom.shared.xor.b32 	%r24467, [%r24464+5640], %r29285;
	atom.shared.xor.b32 	%r24468, [%r24464+5644], %r29284;
$L__BB8_378:
	or.b32  	%r24469, %r29282, %r29283;
	or.b32  	%r24470, %r24469, %r29281;
	or.b32  	%r24471, %r24470, %r29280;
	setp.eq.s32 	%p387, %r24471, 0;
	@%p387 bra 	$L__BB8_380;
	mov.u32 	%r24472, %tid.x;
	shl.b32 	%r24473, %r24472, 4;
	and.b32  	%r24474, %r24473, 496;
	mov.u32 	%r24475, s_mem;
	add.s32 	%r24476, %r24475, %r24474;
	atom.shared.xor.b32 	%r24477, [%r24476+6144], %r29283;
	atom.shared.xor.b32 	%r24478, [%r24476+6148], %r29282;
	atom.shared.xor.b32 	%r24479, [%r24476+6152], %r29281;
	atom.shared.xor.b32 	%r24480, [%r24476+6156], %r29280;
$L__BB8_380:
	or.b32  	%r24481, %r29278, %r29279;
	or.b32  	%r24482, %r24481, %r29277;
	or.b32  	%r24483, %r24482, %r29276;
	setp.eq.s32 	%p388, %r24483, 0;
	@%p388 bra 	$L__BB8_382;
	mov.u32 	%r24484, %tid.x;
	shl.b32 	%r24485, %r24484, 4;
	and.b32  	%r24486, %r24485, 496;
	mov.u32 	%r24487, s_mem;
	add.s32 	%r24488, %r24487, %r24486;
	atom.shared.xor.b32 	%r24489, [%r24488+6656], %r29279;
	atom.shared.xor.b32 	%r24490, [%r24488+6660], %r29278;
	atom.shared.xor.b32 	%r24491, [%r24488+6664], %r29277;
	atom.shared.xor.b32 	%r24492, [%r24488+6668], %r29276;
$L__BB8_382:
	or.b32  	%r24493, %r29274, %r29275;
	or.b32  	%r24494, %r24493, %r29273;
	or.b32  	%r24495, %r24494, %r29272;
	setp.eq.s32 	%p389, %r24495, 0;
	@%p389 bra 	$L__BB8_384;
	mov.u32 	%r24496, %tid.x;
	shl.b32 	%r24497, %r24496, 4;
	and.b32  	%r24498, %r24497, 496;
	mov.u32 	%r24499, s_mem;
	add.s32 	%r24500, %r24499, %r24498;
	atom.shared.xor.b32 	%r24501, [%r24500+7168], %r29275;
	atom.shared.xor.b32 	%r24502, [%r24500+7172], %r29274;
	atom.shared.xor.b32 	%r24503, [%r24500+7176], %r29273;
	atom.shared.xor.b32 	%r24504, [%r24500+7180], %r29272;
$L__BB8_384:
	or.b32  	%r24505, %r29270, %r29271;
	or.b32  	%r24506, %r24505, %r29269;
	or.b32  	%r24507, %r24506, %r29268;
	setp.eq.s32 	%p390, %r24507, 0;
	@%p390 bra 	$L__BB8_386;
	mov.u32 	%r24508, %tid.x;
	shl.b32 	%r24509, %r24508, 4;
	and.b32  	%r24510, %r24509, 496;
	mov.u32 	%r24511, s_mem;
	add.s32 	%r24512, %r24511, %r24510;
	atom.shared.xor.b32 	%r24513, [%r24512+7680], %r29271;
	atom.shared.xor.b32 	%r24514, [%r24512+7684], %r29270;
	atom.shared.xor.b32 	%r24515, [%r24512+7688], %r29269;
	atom.shared.xor.b32 	%r24516, [%r24512+7692], %r29268;
$L__BB8_386:
	or.b32  	%r24517, %r29266, %r29267;
	or.b32  	%r24518, %r24517, %r29265;
	or.b32  	%r24519, %r24518, %r29264;
	setp.eq.s32 	%p391, %r24519, 0;
	@%p391 bra 	$L__BB8_388;
	mov.u32 	%r24520, %tid.x;
	shl.b32 	%r24521, %r24520, 4;
	and.b32  	%r24522, %r24521, 496;
	mov.u32 	%r24523, s_mem;
	add.s32 	%r24524, %r24523, %r24522;
	atom.shared.xor.b32 	%r24525, [%r24524+8192], %r29267;
	atom.shared.xor.b32 	%r24526, [%r24524+8196], %r29266;
	atom.shared.xor.b32 	%r24527, [%r24524+8200], %r29265;
	atom.shared.xor.b32 	%r24528, [%r24524+8204], %r29264;
$L__BB8_388:
	or.b32  	%r24529, %r29262, %r29263;
	or.b32  	%r24530, %r24529, %r29261;
	or.b32  	%r24531, %r24530, %r29260;
	setp.eq.s32 	%p392, %r24531, 0;
	@%p392 bra 	$L__BB8_390;
	mov.u32 	%r24532, %tid.x;
	shl.b32 	%r24533, %r24532, 4;
	and.b32  	%r24534, %r24533, 496;
	mov.u32 	%r24535, s_mem;
	add.s32 	%r24536, %r24535, %r24534;
	atom.shared.xor.b32 	%r24537, [%r24536+8704], %r29263;
	atom.shared.xor.b32 	%r24538, [%r24536+8708], %r29262;
	atom.shared.xor.b32 	%r24539, [%r24536+8712], %r29261;
	atom.shared.xor.b32 	%r24540, [%r24536+8716], %r29260;
$L__BB8_390:
	or.b32  	%r24541, %r29258, %r29259;
	or.b32  	%r24542, %r24541, %r29257;
	or.b32  	%r24543, %r24542, %r29256;
	setp.eq.s32 	%p393, %r24543, 0;
	@%p393 bra 	$L__BB8_392;
	mov.u32 	%r24544, %tid.x;
	shl.b32 	%r24545, %r24544, 4;
	and.b32  	%r24546, %r24545, 496;
	mov.u32 	%r24547, s_mem;
	add.s32 	%r24548, %r24547, %r24546;
	atom.shared.xor.b32 	%r24549, [%r24548+9216], %r29259;
	atom.shared.xor.b32 	%r24550, [%r24548+9220], %r29258;
	atom.shared.xor.b32 	%r24551, [%r24548+9224], %r29257;
	atom.shared.xor.b32 	%r24552, [%r24548+9228], %r29256;
$L__BB8_392:
	or.b32  	%r24553, %r29254, %r29255;
	or.b32  	%r24554, %r24553, %r29253;
	or.b32  	%r24555, %r24554, %r29252;
	setp.eq.s32 	%p394, %r24555, 0;
	@%p394 bra 	$L__BB8_394;
	mov.u32 	%r24556, %tid.x;
	shl.b32 	%r24557, %r24556, 4;
	and.b32  	%r24558, %r24557, 496;
	mov.u32 	%r24559, s_mem;
	add.s32 	%r24560, %r24559, %r24558;
	atom.shared.xor.b32 	%r24561, [%r24560+9728], %r29255;
	atom.shared.xor.b32 	%r24562, [%r24560+9732], %r29254;
	atom.shared.xor.b32 	%r24563, [%r24560+9736], %r29253;
	atom.shared.xor.b32 	%r24564, [%r24560+9740], %r29252;
$L__BB8_394:
	or.b32  	%r24565, %r29250, %r29251;
	or.b32  	%r24566, %r24565, %r29249;
	or.b32  	%r24567, %r24566, %r29248;
	setp.eq.s32 	%p395, %r24567, 0;
	@%p395 bra 	$L__BB8_396;
	mov.u32 	%r24568, %tid.x;
	shl.b32 	%r24569, %r24568, 4;
	and.b32  	%r24570, %r24569, 496;
	mov.u32 	%r24571, s_mem;
	add.s32 	%r24572, %r24571, %r24570;
	atom.shared.xor.b32 	%r24573, [%r24572+10240], %r29251;
	atom.shared.xor.b32 	%r24574, [%r24572+10244], %r29250;
	atom.shared.xor.b32 	%r24575, [%r24572+10248], %r29249;
	atom.shared.xor.b32 	%r24576, [%r24572+10252], %r29248;
$L__BB8_396:
	or.b32  	%r24577, %r29246, %r29247;
	or.b32  	%r24578, %r24577, %r29245;
	or.b32  	%r24579, %r24578, %r29244;
	setp.eq.s32 	%p396, %r24579, 0;
	@%p396 bra 	$L__BB8_398;
	mov.u32 	%r24580, %tid.x;
	shl.b32 	%r24581, %r24580, 4;
	and.b32  	%r24582, %r24581, 496;
	mov.u32 	%r24583, s_mem;
	add.s32 	%r24584, %r24583, %r24582;
	atom.shared.xor.b32 	%r24585, [%r24584+10752], %r29247;
	atom.shared.xor.b32 	%r24586, [%r24584+10756], %r29246;
	atom.shared.xor.b32 	%r24587, [%r24584+10760], %r29245;
	atom.shared.xor.b32 	%r24588, [%r24584+10764], %r29244;
$L__BB8_398:
	or.b32  	%r24589, %r29242, %r29243;
	or.b32  	%r24590, %r24589, %r29241;
	or.b32  	%r24591, %r24590, %r29240;
	setp.eq.s32 	%p397, %r24591, 0;
	@%p397 bra 	$L__BB8_400;
	mov.u32 	%r24592, %tid.x;
	shl.b32 	%r24593, %r24592, 4;
	and.b32  	%r24594, %r24593, 496;
	mov.u32 	%r24595, s_mem;
	add.s32 	%r24596, %r24595, %r24594;
	atom.shared.xor.b32 	%r24597, [%r24596+11264], %r29243;
	atom.shared.xor.b32 	%r24598, [%r24596+11268], %r29242;
	atom.shared.xor.b32 	%r24599, [%r24596+11272], %r29241;
	atom.shared.xor.b32 	%r24600, [%r24596+11276], %r29240;
$L__BB8_400:
	or.b32  	%r24601, %r29238, %r29239;
	or.b32  	%r24602, %r24601, %r29237;
	or.b32  	%r24603, %r24602, %r29236;
	setp.eq.s32 	%p398, %r24603, 0;
	@%p398 bra 	$L__BB8_402;
	mov.u32 	%r24604, %tid.x;
	shl.b32 	%r24605, %r24604, 4;
	and.b32  	%r24606, %r24605, 496;
	mov.u32 	%r24607, s_mem;
	add.s32 	%r24608, %r24607, %r24606;
	atom.shared.xor.b32 	%r24609, [%r24608+11776], %r29239;
	atom.shared.xor.b32 	%r24610, [%r24608+11780], %r29238;
	atom.shared.xor.b32 	%r24611, [%r24608+11784], %r29237;
	atom.shared.xor.b32 	%r24612, [%r24608+11788], %r29236;
$L__BB8_402:
	or.b32  	%r24613, %r29234, %r29235;
	or.b32  	%r24614, %r24613, %r29233;
	or.b32  	%r24615, %r24614, %r29232;
	setp.eq.s32 	%p399, %r24615, 0;
	@%p399 bra 	$L__BB8_404;
	mov.u32 	%r24616, %tid.x;
	shl.b32 	%r24617, %r24616, 4;
	and.b32  	%r24618, %r24617, 496;
	mov.u32 	%r24619, s_mem;
	add.s32 	%r24620, %r24619, %r24618;
	atom.shared.xor.b32 	%r24621, [%r24620+12288], %r29235;
	atom.shared.xor.b32 	%r24622, [%r24620+12292], %r29234;
	atom.shared.xor.b32 	%r24623, [%r24620+12296], %r29233;
	atom.shared.xor.b32 	%r24624, [%r24620+12300], %r29232;
$L__BB8_404:
	or.b32  	%r24625, %r29230, %r29231;
	or.b32  	%r24626, %r24625, %r29229;
	or.b32  	%r24627, %r24626, %r29228;
	setp.eq.s32 	%p400, %r24627, 0;
	@%p400 bra 	$L__BB8_406;
	mov.u32 	%r24628, %tid.x;
	shl.b32 	%r24629, %r24628, 4;
	and.b32  	%r24630, %r24629, 496;
	mov.u32 	%r24631, s_mem;
	add.s32 	%r24632, %r24631, %r24630;
	atom.shared.xor.b32 	%r24633, [%r24632+12800], %r29231;
	atom.shared.xor.b32 	%r24634, [%r24632+12804], %r29230;
	atom.shared.xor.b32 	%r24635, [%r24632+12808], %r29229;
	atom.shared.xor.b32 	%r24636, [%r24632+12812], %r29228;
$L__BB8_406:
	or.b32  	%r24637, %r29226, %r29227;
	or.b32  	%r24638, %r24637, %r29225;
	or.b32  	%r24639, %r24638, %r29224;
	setp.eq.s32 	%p401, %r24639, 0;
	@%p401 bra 	$L__BB8_408;
	mov.u32 	%r24640, %tid.x;
	shl.b32 	%r24641, %r24640, 4;
	and.b32  	%r24642, %r24641, 496;
	mov.u32 	%r24643, s_mem;
	add.s32 	%r24644, %r24643, %r24642;
	atom.shared.xor.b32 	%r24645, [%r24644+13312], %r29227;
	atom.shared.xor.b32 	%r24646, [%r24644+13316], %r29226;
	atom.shared.xor.b32 	%r24647, [%r24644+13320], %r29225;
	atom.shared.xor.b32 	%r24648, [%r24644+13324], %r29224;
$L__BB8_408:
	or.b32  	%r24649, %r29222, %r29223;
	or.b32  	%r24650, %r24649, %r29221;
	or.b32  	%r24651, %r24650, %r29220;
	setp.eq.s32 	%p402, %r24651, 0;
	@%p402 bra 	$L__BB8_410;
	mov.u32 	%r24652, %tid.x;
	shl.b32 	%r24653, %r24652, 4;
	and.b32  	%r24654, %r24653, 496;
	mov.u32 	%r24655, s_mem;
	add.s32 	%r24656, %r24655, %r24654;
	atom.shared.xor.b32 	%r24657, [%r24656+13824], %r29223;
	atom.shared.xor.b32 	%r24658, [%r24656+13828], %r29222;
	atom.shared.xor.b32 	%r24659, [%r24656+13832], %r29221;
	atom.shared.xor.b32 	%r24660, [%r24656+13836], %r29220;
$L__BB8_410:
	or.b32  	%r24661, %r29218, %r29219;
	or.b32  	%r24662, %r24661, %r29217;
	or.b32  	%r24663, %r24662, %r29216;
	setp.eq.s32 	%p403, %r24663, 0;
	@%p403 bra 	$L__BB8_412;
	mov.u32 	%r24664, %tid.x;
	shl.b32 	%r24665, %r24664, 4;
	and.b32  	%r24666, %r24665, 496;
	mov.u32 	%r24667, s_mem;
	add.s32 	%r24668, %r24667, %r24666;
	atom.shared.xor.b32 	%r24669, [%r24668+14336], %r29219;
	atom.shared.xor.b32 	%r24670, [%r24668+14340], %r29218;
	atom.shared.xor.b32 	%r24671, [%r24668+14344], %r29217;
	atom.shared.xor.b32 	%r24672, [%r24668+14348], %r29216;
$L__BB8_412:
	or.b32  	%r24673, %r29214, %r29215;
	or.b32  	%r24674, %r24673, %r29213;
	or.b32  	%r24675, %r24674, %r29212;
	setp.eq.s32 	%p404, %r24675, 0;
	@%p404 bra 	$L__BB8_414;
	mov.u32 	%r24676, %tid.x;
	shl.b32 	%r24677, %r24676, 4;
	and.b32  	%r24678, %r24677, 496;
	mov.u32 	%r24679, s_mem;
	add.s32 	%r24680, %r24679, %r24678;
	atom.shared.xor.b32 	%r24681, [%r24680+14848], %r29215;
	atom.shared.xor.b32 	%r24682, [%r24680+14852], %r29214;
	atom.shared.xor.b32 	%r24683, [%r24680+14856], %r29213;
	atom.shared.xor.b32 	%r24684, [%r24680+14860], %r29212;
$L__BB8_414:
	or.b32  	%r24685, %r29210, %r29211;
	or.b32  	%r24686, %r24685, %r29209;
	or.b32  	%r24687, %r24686, %r29208;
	setp.eq.s32 	%p405, %r24687, 0;
	@%p405 bra 	$L__BB8_416;
	mov.u32 	%r24688, %tid.x;
	shl.b32 	%r24689, %r24688, 4;
	and.b32  	%r24690, %r24689, 496;
	mov.u32 	%r24691, s_mem;
	add.s32 	%r24692, %r24691, %r24690;
	atom.shared.xor.b32 	%r24693, [%r24692+15360], %r29211;
	atom.shared.xor.b32 	%r24694, [%r24692+15364], %r29210;
	atom.shared.xor.b32 	%r24695, [%r24692+15368], %r29209;
	atom.shared.xor.b32 	%r24696, [%r24692+15372], %r29208;
$L__BB8_416:
	or.b32  	%r24697, %r29206, %r29207;
	or.b32  	%r24698, %r24697, %r29205;
	or.b32  	%r24699, %r24698, %r29204;
	setp.eq.s32 	%p406, %r24699, 0;
	@%p406 bra 	$L__BB8_418;
	mov.u32 	%r24700, %tid.x;
	shl.b32 	%r24701, %r24700, 4;
	and.b32  	%r24702, %r24701, 496;
	mov.u32 	%r24703, s_mem;
	add.s32 	%r24704, %r24703, %r24702;
	atom.shared.xor.b32 	%r24705, [%r24704+15872], %r29207;
	atom.shared.xor.b32 	%r24706, [%r24704+15876], %r29206;
	atom.shared.xor.b32 	%r24707, [%r24704+15880], %r29205;
	atom.shared.xor.b32 	%r24708, [%r24704+15884], %r29204;
$L__BB8_418:
	or.b32  	%r24709, %r29202, %r29203;
	or.b32  	%r24710, %r24709, %r29201;
	or.b32  	%r24711, %r24710, %r29200;
	setp.eq.s32 	%p407, %r24711, 0;
	@%p407 bra 	$L__BB8_420;
	mov.u32 	%r24712, %tid.x;
	shl.b32 	%r24713, %r24712, 4;
	and.b32  	%r24714, %r24713, 496;
	mov.u32 	%r24715, s_mem;
	add.s32 	%r24716, %r24715, %r24714;
	atom.shared.xor.b32 	%r24717, [%r24716+16384], %r29203;
	atom.shared.xor.b32 	%r24718, [%r24716+16388], %r29202;
	atom.shared.xor.b32 	%r24719, [%r24716+16392], %r29201;
	atom.shared.xor.b32 	%r24720, [%r24716+16396], %r29200;
$L__BB8_420:
	or.b32  	%r24721, %r29198, %r29199;
	or.b32  	%r24722, %r24721, %r29197;
	or.b32  	%r24723, %r24722, %r29196;
	setp.eq.s32 	%p408, %r24723, 0;
	@%p408 bra 	$L__BB8_422;
	mov.u32 	%r24724, %tid.x;
	shl.b32 	%r24725, %r24724, 4;
	and.b32  	%r24726, %r24725, 496;
	mov.u32 	%r24727, s_mem;
	add.s32 	%r24728, %r24727, %r24726;
	atom.shared.xor.b32 	%r24729, [%r24728+16896], %r29199;
	atom.shared.xor.b32 	%r24730, [%r24728+16900], %r29198;
	atom.shared.xor.b32 	%r24731, [%r24728+16904], %r29197;
	atom.shared.xor.b32 	%r24732, [%r24728+16908], %r29196;
$L__BB8_422:
	or.b32  	%r24733, %r29194, %r29195;
	or.b32  	%r24734, %r24733, %r29193;
	or.b32  	%r24735, %r24734, %r29192;
	setp.eq.s32 	%p409, %r24735, 0;
	@%p409 bra 	$L__BB8_424;
	mov.u32 	%r24736, %tid.x;
	shl.b32 	%r24737, %r24736, 4;
	and.b32  	%r24738, %r24737, 496;
	mov.u32 	%r24739, s_mem;
	add.s32 	%r24740, %r24739, %r24738;
	atom.shared.xor.b32 	%r24741, [%r24740+17408], %r29195;
	atom.shared.xor.b32 	%r24742, [%r24740+17412], %r29194;
	atom.shared.xor.b32 	%r24743, [%r24740+17416], %r29193;
	atom.shared.xor.b32 	%r24744, [%r24740+17420], %r29192;
$L__BB8_424:
	or.b32  	%r24745, %r29190, %r29191;
	or.b32  	%r24746, %r24745, %r29189;
	or.b32  	%r24747, %r24746, %r29188;
	setp.eq.s32 	%p410, %r24747, 0;
	@%p410 bra 	$L__BB8_426;
	mov.u32 	%r24748, %tid.x;
	shl.b32 	%r24749, %r24748, 4;
	and.b32  	%r24750, %r24749, 496;
	mov.u32 	%r24751, s_mem;
	add.s32 	%r24752, %r24751, %r24750;
	atom.shared.xor.b32 	%r24753, [%r24752+17920], %r29191;
	atom.shared.xor.b32 	%r24754, [%r24752+17924], %r29190;
	atom.shared.xor.b32 	%r24755, [%r24752+17928], %r29189;
	atom.shared.xor.b32 	%r24756, [%r24752+17932], %r29188;
$L__BB8_426:
	or.b32  	%r24757, %r29186, %r29187;
	or.b32  	%r24758, %r24757, %r29185;
	or.b32  	%r24759, %r24758, %r29184;
	setp.eq.s32 	%p411, %r24759, 0;
	@%p411 bra 	$L__BB8_428;
	mov.u32 	%r24760, %tid.x;
	shl.b32 	%r24761, %r24760, 4;
	and.b32  	%r24762, %r24761, 496;
	mov.u32 	%r24763, s_mem;
	add.s32 	%r24764, %r24763, %r24762;
	atom.shared.xor.b32 	%r24765, [%r24764+18432], %r29187;
	atom.shared.xor.b32 	%r24766, [%r24764+18436], %r29186;
	atom.shared.xor.b32 	%r24767, [%r24764+18440], %r29185;
	atom.shared.xor.b32 	%r24768, [%r24764+18444], %r29184;
$L__BB8_428:
	or.b32  	%r24769, %r29182, %r29183;
	or.b32  	%r24770, %r24769, %r29181;
	or.b32  	%r24771, %r24770, %r29180;
	setp.eq.s32 	%p412, %r24771, 0;
	@%p412 bra 	$L__BB8_430;
	mov.u32 	%r24772, %tid.x;
	shl.b32 	%r24773, %r24772, 4;
	and.b32  	%r24774, %r24773, 496;
	mov.u32 	%r24775, s_mem;
	add.s32 	%r24776, %r24775, %r24774;
	atom.shared.xor.b32 	%r24777, [%r24776+18944], %r29183;
	atom.shared.xor.b32 	%r24778, [%r24776+18948], %r29182;
	atom.shared.xor.b32 	%r24779, [%r24776+18952], %r29181;
	atom.shared.xor.b32 	%r24780, [%r24776+18956], %r29180;
$L__BB8_430:
	or.b32  	%r24781, %r29178, %r29179;
	or.b32  	%r24782, %r24781, %r29177;
	or.b32  	%r24783, %r24782, %r29176;
	setp.eq.s32 	%p413, %r24783, 0;
	@%p413 bra 	$L__BB8_432;
	mov.u32 	%r24784, %tid.x;
	shl.b32 	%r24785, %r24784, 4;
	and.b32  	%r24786, %r24785, 496;
	mov.u32 	%r24787, s_mem;
	add.s32 	%r24788, %r24787, %r24786;
	atom.shared.xor.b32 	%r24789, [%r24788+19456], %r29179;
	atom.shared.xor.b32 	%r24790, [%r24788+19460], %r29178;
	atom.shared.xor.b32 	%r24791, [%r24788+19464], %r29177;
	atom.shared.xor.b32 	%r24792, [%r24788+19468], %r29176;
$L__BB8_432:
	or.b32  	%r24793, %r29174, %r29175;
	or.b32  	%r24794, %r24793, %r29173;
	or.b32  	%r24795, %r24794, %r29172;
	setp.eq.s32 	%p414, %r24795, 0;
	@%p414 bra 	$L__BB8_434;
	mov.u32 	%r24796, %tid.x;
	shl.b32 	%r24797, %r24796, 4;
	and.b32  	%r24798, %r24797, 496;
	mov.u32 	%r24799, s_mem;
	add.s32 	%r24800, %r24799, %r24798;
	atom.shared.xor.b32 	%r24801, [%r24800+19968], %r29175;
	atom.shared.xor.b32 	%r24802, [%r24800+19972], %r29174;
	atom.shared.xor.b32 	%r24803, [%r24800+19976], %r29173;
	atom.shared.xor.b32 	%r24804, [%r24800+19980], %r29172;
$L__BB8_434:
	or.b32  	%r24805, %r29170, %r29171;
	or.b32  	%r24806, %r24805, %r29169;
	or.b32  	%r24807, %r24806, %r29168;
	setp.eq.s32 	%p415, %r24807, 0;
	@%p415 bra 	$L__BB8_436;
	mov.u32 	%r24808, %tid.x;
	shl.b32 	%r24809, %r24808, 4;
	and.b32  	%r24810, %r24809, 496;
	mov.u32 	%r24811, s_mem;
	add.s32 	%r24812, %r24811, %r24810;
	atom.shared.xor.b32 	%r24813, [%r24812+20480], %r29171;
	atom.shared.xor.b32 	%r24814, [%r24812+20484], %r29170;
	atom.shared.xor.b32 	%r24815, [%r24812+20488], %r29169;
	atom.shared.xor.b32 	%r24816, [%r24812+20492], %r29168;
$L__BB8_436:
	or.b32  	%r24817, %r29166, %r29167;
	or.b32  	%r24818, %r24817, %r29165;
	or.b32  	%r24819, %r24818, %r29164;
	setp.eq.s32 	%p416, %r24819, 0;
	@%p416 bra 	$L__BB8_438;
	mov.u32 	%r24820, %tid.x;
	shl.b32 	%r24821, %r24820, 4;
	and.b32  	%r24822, %r24821, 496;
	mov.u32 	%r24823, s_mem;
	add.s32 	%r24824, %r24823, %r24822;
	atom.shared.xor.b32 	%r24825, [%r24824+20992], %r29167;
	atom.shared.xor.b32 	%r24826, [%r24824+20996], %r29166;
	atom.shared.xor.b32 	%r24827, [%r24824+21000], %r29165;
	atom.shared.xor.b32 	%r24828, [%r24824+21004], %r29164;
$L__BB8_438:
	or.b32  	%r24829, %r29162, %r29163;
	or.b32  	%r24830, %r24829, %r29161;
	or.b32  	%r24831, %r24830, %r29160;
	setp.eq.s32 	%p417, %r24831, 0;
	@%p417 bra 	$L__BB8_440;
	mov.u32 	%r24832, %tid.x;
	shl.b32 	%r24833, %r24832, 4;
	and.b32  	%r24834, %r24833, 496;
	mov.u32 	%r24835, s_mem;
	add.s32 	%r24836, %r24835, %r24834;
	atom.shared.xor.b32 	%r24837, [%r24836+21504], %r29163;
	atom.shared.xor.b32 	%r24838, [%r24836+21508], %r29162;
	atom.shared.xor.b32 	%r24839, [%r24836+21512], %r29161;
	atom.shared.xor.b32 	%r24840, [%r24836+21516], %r29160;
$L__BB8_440:
	or.b32  	%r24841, %r29158, %r29159;
	or.b32  	%r24842, %r24841, %r29157;
	or.b32  	%r24843, %r24842, %r29156;
	setp.eq.s32 	%p418, %r24843, 0;
	@%p418 bra 	$L__BB8_442;
	mov.u32 	%r24844, %tid.x;
	shl.b32 	%r24845, %r24844, 4;
	and.b32  	%r24846, %r24845, 496;
	mov.u32 	%r24847, s_mem;
	add.s32 	%r24848, %r24847, %r24846;
	atom.shared.xor.b32 	%r24849, [%r24848+22016], %r29159;
	atom.shared.xor.b32 	%r24850, [%r24848+22020], %r29158;
	atom.shared.xor.b32 	%r24851, [%r24848+22024], %r29157;
	atom.shared.xor.b32 	%r24852, [%r24848+22028], %r29156;
$L__BB8_442:
	or.b32  	%r24853, %r29154, %r29155;
	or.b32  	%r24854, %r24853, %r29153;
	or.b32  	%r24855, %r24854, %r29152;
	setp.eq.s32 	%p419, %r24855, 0;
	@%p419 bra 	$L__BB8_444;
	mov.u32 	%r24856, %tid.x;
	shl.b32 	%r24857, %r24856, 4;
	and.b32  	%r24858, %r24857, 496;
	mov.u32 	%r24859, s_mem;
	add.s32 	%r24860, %r24859, %r24858;
	atom.shared.xor.b32 	%r24861, [%r24860+22528], %r29155;
	atom.shared.xor.b32 	%r24862, [%r24860+22532], %r29154;
	atom.shared.xor.b32 	%r24863, [%r24860+22536], %r29153;
	atom.shared.xor.b32 	%r24864, [%r24860+22540], %r29152;
$L__BB8_444:
	or.b32  	%r24865, %r29150, %r29151;
	or.b32  	%r24866, %r24865, %r29149;
	or.b32  	%r24867, %r24866, %r29148;
	setp.eq.s32 	%p420, %r24867, 0;
	@%p420 bra 	$L__BB8_446;
	mov.u32 	%r24868, %tid.x;
	shl.b32 	%r24869, %r24868, 4;
	and.b32  	%r24870, %r24869, 496;
	mov.u32 	%r24871, s_mem;
	add.s32 	%r24872, %r24871, %r24870;
	atom.shared.xor.b32 	%r24873, [%r24872+23040], %r29151;
	atom.shared.xor.b32 	%r24874, [%r24872+23044], %r29150;
	atom.shared.xor.b32 	%r24875, [%r24872+23048], %r29149;
	atom.shared.xor.b32 	%r24876, [%r24872+23052], %r29148;
$L__BB8_446:
	or.b32  	%r24877, %r29146, %r29147;
	or.b32  	%r24878, %r24877, %r29145;
	or.b32  	%r24879, %r24878, %r29144;
	setp.eq.s32 	%p421, %r24879, 0;
	@%p421 bra 	$L__BB8_448;
	mov.u32 	%r24880, %tid.x;
	shl.b32 	%r24881, %r24880, 4;
	and.b32  	%r24882, %r24881, 496;
	mov.u32 	%r24883, s_mem;
	add.s32 	%r24884, %r24883, %r24882;
	atom.shared.xor.b32 	%r24885, [%r24884+23552], %r29147;
	atom.shared.xor.b32 	%r24886, [%r24884+23556], %r29146;
	atom.shared.xor.b32 	%r24887, [%r24884+23560], %r29145;
	atom.shared.xor.b32 	%r24888, [%r24884+23564], %r29144;
$L__BB8_448:
	or.b32  	%r24889, %r29142, %r29143;
	or.b32  	%r24890, %r24889, %r29141;
	or.b32  	%r24891, %r24890, %r29140;
	setp.eq.s32 	%p422, %r24891, 0;
	@%p422 bra 	$L__BB8_450;
	mov.u32 	%r24892, %tid.x;
	shl.b32 	%r24893, %r24892, 4;
	and.b32  	%r24894, %r24893, 496;
	mov.u32 	%r24895, s_mem;
	add.s32 	%r24896, %r24895, %r24894;
	atom.shared.xor.b32 	%r24897, [%r24896+24064], %r29143;
	atom.shared.xor.b32 	%r24898, [%r24896+24068], %r29142;
	atom.shared.xor.b32 	%r24899, [%r24896+24072], %r29141;
	atom.shared.xor.b32 	%r24900, [%r24896+24076], %r29140;
$L__BB8_450:
	or.b32  	%r24901, %r29138, %r29139;
	or.b32  	%r24902, %r24901, %r29137;
	or.b32  	%r24903, %r24902, %r29136;
	setp.eq.s32 	%p423, %r24903, 0;
	@%p423 bra 	$L__BB8_452;
	mov.u32 	%r24904, %tid.x;
	shl.b32 	%r24905, %r24904, 4;
	and.b32  	%r24906, %r24905, 496;
	mov.u32 	%r24907, s_mem;
	add.s32 	%r24908, %r24907, %r24906;
	atom.shared.xor.b32 	%r24909, [%r24908+24576], %r29139;
	atom.shared.xor.b32 	%r24910, [%r24908+24580], %r29138;
	atom.shared.xor.b32 	%r24911, [%r24908+24584], %r29137;
	atom.shared.xor.b32 	%r24912, [%r24908+24588], %r29136;
$L__BB8_452:
	or.b32  	%r24913, %r29134, %r29135;
	or.b32  	%r24914, %r24913, %r29133;
	or.b32  	%r24915, %r24914, %r29132;
	setp.eq.s32 	%p424, %r24915, 0;
	@%p424 bra 	$L__BB8_454;
	mov.u32 	%r24916, %tid.x;
	shl.b32 	%r24917, %r24916, 4;
	and.b32  	%r24918, %r24917, 496;
	mov.u32 	%r24919, s_mem;
	add.s32 	%r24920, %r24919, %r24918;
	atom.shared.xor.b32 	%r24921, [%r24920+25088], %r29135;
	atom.shared.xor.b32 	%r24922, [%r24920+25092], %r29134;
	atom.shared.xor.b32 	%r24923, [%r24920+25096], %r29133;
	atom.shared.xor.b32 	%r24924, [%r24920+25100], %r29132;
$L__BB8_454:
	or.b32  	%r24925, %r29130, %r29131;
	or.b32  	%r24926, %r24925, %r29129;
	or.b32  	%r24927, %r24926, %r29128;
	setp.eq.s32 	%p425, %r24927, 0;
	@%p425 bra 	$L__BB8_456;
	mov.u32 	%r24928, %tid.x;
	shl.b32 	%r24929, %r24928, 4;
	and.b32  	%r24930, %r24929, 496;
	mov.u32 	%r24931, s_mem;
	add.s32 	%r24932, %r24931, %r24930;
	atom.shared.xor.b32 	%r24933, [%r24932+25600], %r29131;
	atom.shared.xor.b32 	%r24934, [%r24932+25604], %r29130;
	atom.shared.xor.b32 	%r24935, [%r24932+25608], %r29129;
	atom.shared.xor.b32 	%r24936, [%r24932+25612], %r29128;
$L__BB8_456:
	or.b32  	%r24937, %r29126, %r29127;
	or.b32  	%r24938, %r24937, %r29125;
	or.b32  	%r24939, %r24938, %r29124;
	setp.eq.s32 	%p426, %r24939, 0;
	@%p426 bra 	$L__BB8_458;
	mov.u32 	%r24940, %tid.x;
	shl.b32 	%r24941, %r24940, 4;
	and.b32  	%r24942, %r24941, 496;
	mov.u32 	%r24943, s_mem;
	add.s32 	%r24944, %r24943, %r24942;
	atom.shared.xor.b32 	%r24945, [%r24944+26112], %r29127;
	atom.shared.xor.b32 	%r24946, [%r24944+26116], %r29126;
	atom.shared.xor.b32 	%r24947, [%r24944+26120], %r29125;
	atom.shared.xor.b32 	%r24948, [%r24944+26124], %r29124;
$L__BB8_458:
	or.b32  	%r24949, %r29122, %r29123;
	or.b32  	%r24950, %r24949, %r29121;
	or.b32  	%r24951, %r24950, %r29120;
	setp.eq.s32 	%p427, %r24951, 0;
	@%p427 bra 	$L__BB8_460;
	mov.u32 	%r24952, %tid.x;
	shl.b32 	%r24953, %r24952, 4;
	and.b32  	%r24954, %r24953, 496;
	mov.u32 	%r24955, s_mem;
	add.s32 	%r24956, %r24955, %r24954;
	atom.shared.xor.b32 	%r24957, [%r24956+26624], %r29123;
	atom.shared.xor.b32 	%r24958, [%r24956+26628], %r29122;
	atom.shared.xor.b32 	%r24959, [%r24956+26632], %r29121;
	atom.shared.xor.b32 	%r24960, [%r24956+26636], %r29120;
$L__BB8_460:
	or.b32  	%r24961, %r29118, %r29119;
	or.b32  	%r24962, %r24961, %r29117;
	or.b32  	%r24963, %r24962, %r29116;
	setp.eq.s32 	%p428, %r24963, 0;
	@%p428 bra 	$L__BB8_462;
	mov.u32 	%r24964, %tid.x;
	shl.b32 	%r24965, %r24964, 4;
	and.b32  	%r24966, %r24965, 496;
	mov.u32 	%r24967, s_mem;
	add.s32 	%r24968, %r24967, %r24966;
	atom.shared.xor.b32 	%r24969, [%r24968+27136], %r29119;
	atom.shared.xor.b32 	%r24970, [%r24968+27140], %r29118;
	atom.shared.xor.b32 	%r24971, [%r24968+27144], %r29117;
	atom.shared.xor.b32 	%r24972, [%r24968+27148], %r29116;
$L__BB8_462:
	or.b32  	%r24973, %r29114, %r29115;
	or.b32  	%r24974, %r24973, %r29113;
	or.b32  	%r24975, %r24974, %r29112;
	setp.eq.s32 	%p429, %r24975, 0;
	@%p429 bra 	$L__BB8_464;
	mov.u32 	%r24976, %tid.x;
	shl.b32 	%r24977, %r24976, 4;
	and.b32  	%r24978, %r24977, 496;
	mov.u32 	%r24979, s_mem;
	add.s32 	%r24980, %r24979, %r24978;
	atom.shared.xor.b32 	%r24981, [%r24980+27648], %r29115;
	atom.shared.xor.b32 	%r24982, [%r24980+27652], %r29114;
	atom.shared.xor.b32 	%r24983, [%r24980+27656], %r29113;
	atom.shared.xor.b32 	%r24984, [%r24980+27660], %r29112;
$L__BB8_464:
	or.b32  	%r24985, %r29110, %r29111;
	or.b32  	%r24986, %r24985, %r29109;
	or.b32  	%r24987, %r24986, %r29108;
	setp.eq.s32 	%p430, %r24987, 0;
	@%p430 bra 	$L__BB8_466;
	mov.u32 	%r24988, %tid.x;
	shl.b32 	%r24989, %r24988, 4;
	and.b32  	%r24990, %r24989, 496;
	mov.u32 	%r24991, s_mem;
	add.s32 	%r24992, %r24991, %r24990;
	atom.shared.xor.b32 	%r24993, [%r24992+28160], %r29111;
	atom.shared.xor.b32 	%r24994, [%r24992+28164], %r29110;
	atom.shared.xor.b32 	%r24995, [%r24992+28168], %r29109;
	atom.shared.xor.b32 	%r24996, [%r24992+28172], %r29108;
$L__BB8_466:
	or.b32  	%r24997, %r29106, %r29107;
	or.b32  	%r24998, %r24997, %r29105;
	or.b32  	%r24999, %r24998, %r29104;
	setp.eq.s32 	%p431, %r24999, 0;
	@%p431 bra 	$L__BB8_468;
	mov.u32 	%r25000, %tid.x;
	shl.b32 	%r25001, %r25000, 4;
	and.b32  	%r25002, %r25001, 496;
	mov.u32 	%r25003, s_mem;
	add.s32 	%r25004, %r25003, %r25002;
	atom.shared.xor.b32 	%r25005, [%r25004+28672], %r29107;
	atom.shared.xor.b32 	%r25006, [%r25004+28676], %r29106;
	atom.shared.xor.b32 	%r25007, [%r25004+28680], %r29105;
	atom.shared.xor.b32 	%r25008, [%r25004+28684], %r29104;
$L__BB8_468:
	or.b32  	%r25009, %r29102, %r29103;
	or.b32  	%r25010, %r25009, %r29101;
	or.b32  	%r25011, %r25010, %r29100;
	setp.eq.s32 	%p432, %r25011, 0;
	@%p432 bra 	$L__BB8_470;
	mov.u32 	%r25012, %tid.x;
	shl.b32 	%r25013, %r25012, 4;
	and.b32  	%r25014, %r25013, 496;
	mov.u32 	%r25015, s_mem;
	add.s32 	%r25016, %r25015, %r25014;
	atom.shared.xor.b32 	%r25017, [%r25016+29184], %r29103;
	atom.shared.xor.b32 	%r25018, [%r25016+29188], %r29102;
	atom.shared.xor.b32 	%r25019, [%r25016+29192], %r29101;
	atom.shared.xor.b32 	%r25020, [%r25016+29196], %r29100;
$L__BB8_470:
	or.b32  	%r25021, %r29098, %r29099;
	or.b32  	%r25022, %r25021, %r29097;
	or.b32  	%r25023, %r25022, %r29096;
	setp.eq.s32 	%p433, %r25023, 0;
	@%p433 bra 	$L__BB8_472;
	mov.u32 	%r25024, %tid.x;
	shl.b32 	%r25025, %r25024, 4;
	and.b32  	%r25026, %r25025, 496;
	mov.u32 	%r25027, s_mem;
	add.s32 	%r25028, %r25027, %r25026;
	atom.shared.xor.b32 	%r25029, [%r25028+29696], %r29099;
	atom.shared.xor.b32 	%r25030, [%r25028+29700], %r29098;
	atom.shared.xor.b32 	%r25031, [%r25028+29704], %r29097;
	atom.shared.xor.b32 	%r25032, [%r25028+29708], %r29096;
$L__BB8_472:
	or.b32  	%r25033, %r29094, %r29095;
	or.b32  	%r25034, %r25033, %r29093;
	or.b32  	%r25035, %r25034, %r29092;
	setp.eq.s32 	%p434, %r25035, 0;
	@%p434 bra 	$L__BB8_474;
	mov.u32 	%r25036, %tid.x;
	shl.b32 	%r25037, %r25036, 4;
	and.b32  	%r25038, %r25037, 496;
	mov.u32 	%r25039, s_mem;
	add.s32 	%r25040, %r25039, %r25038;
	atom.shared.xor.b32 	%r25041, [%r25040+30208], %r29095;
	atom.shared.xor.b32 	%r25042, [%r25040+30212], %r29094;
	atom.shared.xor.b32 	%r25043, [%r25040+30216], %r29093;
	atom.shared.xor.b32 	%r25044, [%r25040+30220], %r29092;
$L__BB8_474:
	or.b32  	%r25045, %r29090, %r29091;
	or.b32  	%r25046, %r25045, %r29089;
	or.b32  	%r25047, %r25046, %r29088;
	setp.eq.s32 	%p435, %r25047, 0;
	@%p435 bra 	$L__BB8_476;
	mov.u32 	%r25048, %tid.x;
	shl.b32 	%r25049, %r25048, 4;
	and.b32  	%r25050, %r25049, 496;
	mov.u32 	%r25051, s_mem;
	add.s32 	%r25052, %r25051, %r25050;
	atom.shared.xor.b32 	%r25053, [%r25052+30720], %r29091;
	atom.shared.xor.b32 	%r25054, [%r25052+30724], %r29090;
	atom.shared.xor.b32 	%r25055, [%r25052+30728], %r29089;
	atom.shared.xor.b32 	%r25056, [%r25052+30732], %r29088;
$L__BB8_476:
	or.b32  	%r25057, %r29086, %r29087;
	or.b32  	%r25058, %r25057, %r29085;
	or.b32  	%r25059, %r25058, %r29084;
	setp.eq.s32 	%p436, %r25059, 0;
	@%p436 bra 	$L__BB8_478;
	mov.u32 	%r25060, %tid.x;
	shl.b32 	%r25061, %r25060, 4;
	and.b32  	%r25062, %r25061, 496;
	mov.u32 	%r25063, s_mem;
	add.s32 	%r25064, %r25063, %r25062;
	atom.shared.xor.b32 	%r25065, [%r25064+31232], %r29087;
	atom.shared.xor.b32 	%r25066, [%r25064+31236], %r29086;
	atom.shared.xor.b32 	%r25067, [%r25064+31240], %r29085;
	atom.shared.xor.b32 	%r25068, [%r25064+31244], %r29084;
$L__BB8_478:
	or.b32  	%r25069, %r29082, %r29083;
	or.b32  	%r25070, %r25069, %r29081;
	or.b32  	%r25071, %r25070, %r29080;
	setp.eq.s32 	%p437, %r25071, 0;
	@%p437 bra 	$L__BB8_480;
	mov.u32 	%r25072, %tid.x;
	shl.b32 	%r25073, %r25072, 4;
	and.b32  	%r25074, %r25073, 496;
	mov.u32 	%r25075, s_mem;
	add.s32 	%r25076, %r25075, %r25074;
	atom.shared.xor.b32 	%r25077, [%r25076+31744], %r29083;
	atom.shared.xor.b32 	%r25078, [%r25076+31748], %r29082;
	atom.shared.xor.b32 	%r25079, [%r25076+31752], %r29081;
	atom.shared.xor.b32 	%r25080, [%r25076+31756], %r29080;
$L__BB8_480:
	or.b32  	%r25081, %r29078, %r29079;
	or.b32  	%r25082, %r25081, %r29077;
	or.b32  	%r25083, %r25082, %r29076;
	setp.eq.s32 	%p438, %r25083, 0;
	@%p438 bra 	$L__BB8_482;
	mov.u32 	%r25084, %tid.x;
	shl.b32 	%r25085, %r25084, 4;
	and.b32  	%r25086, %r25085, 496;
	mov.u32 	%r25087, s_mem;
	add.s32 	%r25088, %r25087, %r25086;
	atom.shared.xor.b32 	%r25089, [%r25088+32256], %r29079;
	atom.shared.xor.b32 	%r25090, [%r25088+32260], %r29078;
	atom.shared.xor.b32 	%r25091, [%r25088+32264], %r29077;
	atom.shared.xor.b32 	%r25092, [%r25088+32268], %r29076;
$L__BB8_482:
	or.b32  	%r25093, %r29074, %r29075;
	or.b32  	%r25094, %r25093, %r29073;
	or.b32  	%r25095, %r25094, %r29072;
	setp.eq.s32 	%p439, %r25095, 0;
	@%p439 bra 	$L__BB8_484;
	mov.u32 	%r25096, %tid.x;
	shl.b32 	%r25097, %r25096, 4;
	and.b32  	%r25098, %r25097, 496;
	mov.u32 	%r25099, s_mem;
	add.s32 	%r25100, %r25099, %r25098;
	atom.shared.xor.b32 	%r25101, [%r25100+32768], %r29075;
	atom.shared.xor.b32 	%r25102, [%r25100+32772], %r29074;
	atom.shared.xor.b32 	%r25103, [%r25100+32776], %r29073;
	atom.shared.xor.b32 	%r25104, [%r25100+32780], %r29072;
$L__BB8_484:
	or.b32  	%r25105, %r29070, %r29071;
	or.b32  	%r25106, %r25105, %r29069;
	or.b32  	%r25107, %r25106, %r29068;
	setp.eq.s32 	%p440, %r25107, 0;
	@%p440 bra 	$L__BB8_486;
	mov.u32 	%r25108, %tid.x;
	shl.b32 	%r25109, %r25108, 4;
	and.b32  	%r25110, %r25109, 496;
	mov.u32 	%r25111, s_mem;
	add.s32 	%r25112, %r25111, %r25110;
	atom.shared.xor.b32 	%r25113, [%r25112+33280], %r29071;
	atom.shared.xor.b32 	%r25114, [%r25112+33284], %r29070;
	atom.shared.xor.b32 	%r25115, [%r25112+33288], %r29069;
	atom.shared.xor.b32 	%r25116, [%r25112+33292], %r29068;
$L__BB8_486:
	or.b32  	%r25117, %r29066, %r29067;
	or.b32  	%r25118, %r25117, %r29065;
	or.b32  	%r25119, %r25118, %r29064;
	setp.eq.s32 	%p441, %r25119, 0;
	@%p441 bra 	$L__BB8_488;
	mov.u32 	%r25120, %tid.x;
	shl.b32 	%r25121, %r25120, 4;
	and.b32  	%r25122, %r25121, 496;
	mov.u32 	%r25123, s_mem;
	add.s32 	%r25124, %r25123, %r25122;
	atom.shared.xor.b32 	%r25125, [%r25124+33792], %r29067;
	atom.shared.xor.b32 	%r25126, [%r25124+33796], %r29066;
	atom.shared.xor.b32 	%r25127, [%r25124+33800], %r29065;
	atom.shared.xor.b32 	%r25128, [%r25124+33804], %r29064;
$L__BB8_488:
	or.b32  	%r25129, %r29062, %r29063;
	or.b32  	%r25130, %r25129, %r29061;
	or.b32  	%r25131, %r25130, %r29060;
	setp.eq.s32 	%p442, %r25131, 0;
	@%p442 bra 	$L__BB8_490;
	mov.u32 	%r25132, %tid.x;
	shl.b32 	%r25133, %r25132, 4;
	and.b32  	%r25134, %r25133, 496;
	mov.u32 	%r25135, s_mem;
	add.s32 	%r25136, %r25135, %r25134;
	atom.shared.xor.b32 	%r25137, [%r25136+34304], %r29063;
	atom.shared.xor.b32 	%r25138, [%r25136+34308], %r29062;
	atom.shared.xor.b32 	%r25139, [%r25136+34312], %r29061;
	atom.shared.xor.b32 	%r25140, [%r25136+34316], %r29060;
$L__BB8_490:
	or.b32  	%r25141, %r29058, %r29059;
	or.b32  	%r25142, %r25141, %r29057;
	or.b32  	%r25143, %r25142, %r29056;
	setp.eq.s32 	%p443, %r25143, 0;
	@%p443 bra 	$L__BB8_492;
	mov.u32 	%r25144, %tid.x;
	shl.b32 	%r25145, %r25144, 4;
	and.b32  	%r25146, %r25145, 496;
	mov.u32 	%r25147, s_mem;
	add.s32 	%r25148, %r25147, %r25146;
	atom.shared.xor.b32 	%r25149, [%r25148+34816], %r29059;
	atom.shared.xor.b32 	%r25150, [%r25148+34820], %r29058;
	atom.shared.xor.b32 	%r25151, [%r25148+34824], %r29057;
	atom.shared.xor.b32 	%r25152, [%r25148+34828], %r29056;
$L__BB8_492:
	or.b32  	%r25153, %r29054, %r29055;
	or.b32  	%r25154, %r25153, %r29053;
	or.b32  	%r25155, %r25154, %r29052;
	setp.eq.s32 	%p444, %r25155, 0;
	@%p444 bra 	$L__BB8_494;
	mov.u32 	%r25156, %tid.x;
	shl.b32 	%r25157, %r25156, 4;
	and.b32  	%r25158, %r25157, 496;
	mov.u32 	%r25159, s_mem;
	add.s32 	%r25160, %r25159, %r25158;
	atom.shared.xor.b32 	%r25161, [%r25160+35328], %r29055;
	atom.shared.xor.b32 	%r25162, [%r25160+35332], %r29054;
	atom.shared.xor.b32 	%r25163, [%r25160+35336], %r29053;
	atom.shared.xor.b32 	%r25164, [%r25160+35340], %r29052;
$L__BB8_494:
	or.b32  	%r25165, %r29050, %r29051;
	or.b32  	%r25166, %r25165, %r29049;
	or.b32  	%r25167, %r25166, %r29048;
	setp.eq.s32 	%p445, %r25167, 0;
	@%p445 bra 	$L__BB8_496;
	mov.u32 	%r25168, %tid.x;
	shl.b32 	%r25169, %r25168, 4;
	and.b32  	%r25170, %r25169, 496;
	mov.u32 	%r25171, s_mem;
	add.s32 	%r25172, %r25171, %r25170;
	atom.shared.xor.b32 	%r25173, [%r25172+35840], %r29051;
	atom.shared.xor.b32 	%r25174, [%r25172+35844], %r29050;
	atom.shared.xor.b32 	%r25175, [%r25172+35848], %r29049;
	atom.shared.xor.b32 	%r25176, [%r25172+35852], %r29048;
$L__BB8_496:
	or.b32  	%r25177, %r29046, %r29047;
	or.b32  	%r25178, %r25177, %r29045;
	or.b32  	%r25179, %r25178, %r29044;
	setp.eq.s32 	%p446, %r25179, 0;
	@%p446 bra 	$L__BB8_498;
	mov.u32 	%r25180, %tid.x;
	shl.b32 	%r25181, %r25180, 4;
	and.b32  	%r25182, %r25181, 496;
	mov.u32 	%r25183, s_mem;
	add.s32 	%r25184, %r25183, %r25182;
	atom.shared.xor.b32 	%r25185, [%r25184+36352], %r29047;
	atom.shared.xor.b32 	%r25186, [%r25184+36356], %r29046;
	atom.shared.xor.b32 	%r25187, [%r25184+36360], %r29045;
	atom.shared.xor.b32 	%r25188, [%r25184+36364], %r29044;
$L__BB8_498:
	or.b32  	%r25189, %r29042, %r29043;
	or.b32  	%r25190, %r25189, %r29041;
	or.b32  	%r25191, %r25190, %r29040;
	setp.eq.s32 	%p447, %r25191, 0;
	@%p447 bra 	$L__BB8_500;
	mov.u32 	%r25192, %tid.x;
	shl.b32 	%r25193, %r25192, 4;
	and.b32  	%r25194, %r25193, 496;
	mov.u32 	%r25195, s_mem;
	add.s32 	%r25196, %r25195, %r25194;
	atom.shared.xor.b32 	%r25197, [%r25196+36864], %r29043;
	atom.shared.xor.b32 	%r25198, [%r25196+36868], %r29042;
	atom.shared.xor.b32 	%r25199, [%r25196+36872], %r29041;
	atom.shared.xor.b32 	%r25200, [%r25196+36876], %r29040;
$L__BB8_500:
	or.b32  	%r25201, %r29038, %r29039;
	or.b32  	%r25202, %r25201, %r29037;
	or.b32  	%r25203, %r25202, %r29036;
	setp.eq.s32 	%p448, %r25203, 0;
	@%p448 bra 	$L__BB8_502;
	mov.u32 	%r25204, %tid.x;
	shl.b32 	%r25205, %r25204, 4;
	and.b32  	%r25206, %r25205, 496;
	mov.u32 	%r25207, s_mem;
	add.s32 	%r25208, %r25207, %r25206;
	atom.shared.xor.b32 	%r25209, [%r25208+37376], %r29039;
	atom.shared.xor.b32 	%r25210, [%r25208+37380], %r29038;
	atom.shared.xor.b32 	%r25211, [%r25208+37384], %r29037;
	atom.shared.xor.b32 	%r25212, [%r25208+37388], %r29036;
$L__BB8_502:
	or.b32  	%r25213, %r29034, %r29035;
	or.b32  	%r25214, %r25213, %r29033;
	or.b32  	%r25215, %r25214, %r29032;
	setp.eq.s32 	%p449, %r25215, 0;
	@%p449 bra 	$L__BB8_504;
	mov.u32 	%r25216, %tid.x;
	shl.b32 	%r25217, %r25216, 4;
	and.b32  	%r25218, %r25217, 496;
	mov.u32 	%r25219, s_mem;
	add.s32 	%r25220, %r25219, %r25218;
	atom.shared.xor.b32 	%r25221, [%r25220+37888], %r29035;
	atom.shared.xor.b32 	%r25222, [%r25220+37892], %r29034;
	atom.shared.xor.b32 	%r25223, [%r25220+37896], %r29033;
	atom.shared.xor.b32 	%r25224, [%r25220+37900], %r29032;
$L__BB8_504:
	or.b32  	%r25225, %r29030, %r29031;
	or.b32  	%r25226, %r25225, %r29029;
	or.b32  	%r25227, %r25226, %r29028;
	setp.eq.s32 	%p450, %r25227, 0;
	@%p450 bra 	$L__BB8_506;
	mov.u32 	%r25228, %tid.x;
	shl.b32 	%r25229, %r25228, 4;
	and.b32  	%r25230, %r25229, 496;
	mov.u32 	%r25231, s_mem;
	add.s32 	%r25232, %r25231, %r25230;
	atom.shared.xor.b32 	%r25233, [%r25232+38400], %r29031;
	atom.shared.xor.b32 	%r25234, [%r25232+38404], %r29030;
	atom.shared.xor.b32 	%r25235, [%r25232+38408], %r29029;
	atom.shared.xor.b32 	%r25236, [%r25232+38412], %r29028;
$L__BB8_506:
	or.b32  	%r25237, %r29026, %r29027;
	or.b32  	%r25238, %r25237, %r29025;
	or.b32  	%r25239, %r25238, %r29024;
	setp.eq.s32 	%p451, %r25239, 0;
	@%p451 bra 	$L__BB8_508;
	mov.u32 	%r25240, %tid.x;
	shl.b32 	%r25241, %r25240, 4;
	and.b32  	%r25242, %r25241, 496;
	mov.u32 	%r25243, s_mem;
	add.s32 	%r25244, %r25243, %r25242;
	atom.shared.xor.b32 	%r25245, [%r25244+38912], %r29027;
	atom.shared.xor.b32 	%r25246, [%r25244+38916], %r29026;
	atom.shared.xor.b32 	%r25247, [%r25244+38920], %r29025;
	atom.shared.xor.b32 	%r25248, [%r25244+38924], %r29024;
$L__BB8_508:
	or.b32  	%r25249, %r29022, %r29023;
	or.b32  	%r25250, %r25249, %r29021;
	or.b32  	%r25251, %r25250, %r29020;
	setp.eq.s32 	%p452, %r25251, 0;
	@%p452 bra 	$L__BB8_510;
	mov.u32 	%r25252, %tid.x;
	shl.b32 	%r25253, %r25252, 4;
	and.b32  	%r25254, %r25253, 496;
	mov.u32 	%r25255, s_mem;
	add.s32 	%r25256, %r25255, %r25254;
	atom.shared.xor.b32 	%r25257, [%r25256+39424], %r29023;
	atom.shared.xor.b32 	%r25258, [%r25256+39428], %r29022;
	atom.shared.xor.b32 	%r25259, [%r25256+39432], %r29021;
	atom.shared.xor.b32 	%r25260, [%r25256+39436], %r29020;
$L__BB8_510:
	or.b32  	%r25261, %r29018, %r29019;
	or.b32  	%r25262, %r25261, %r29017;
	or.b32  	%r25263, %r25262, %r29016;
	setp.eq.s32 	%p453, %r25263, 0;
	@%p453 bra 	$L__BB8_512;
	mov.u32 	%r25264, %tid.x;
	shl.b32 	%r25265, %r25264, 4;
	and.b32  	%r25266, %r25265, 496;
	mov.u32 	%r25267, s_mem;
	add.s32 	%r25268, %r25267, %r25266;
	atom.shared.xor.b32 	%r25269, [%r25268+39936], %r29019;
	atom.shared.xor.b32 	%r25270, [%r25268+39940], %r29018;
	atom.shared.xor.b32 	%r25271, [%r25268+39944], %r29017;
	atom.shared.xor.b32 	%r25272, [%r25268+39948], %r29016;
$L__BB8_512:
	or.b32  	%r25273, %r29014, %r29015;
	or.b32  	%r25274, %r25273, %r29013;
	or.b32  	%r25275, %r25274, %r29012;
	setp.eq.s32 	%p454, %r25275, 0;
	@%p454 bra 	$L__BB8_514;
	mov.u32 	%r25276, %tid.x;
	shl.b32 	%r25277, %r25276, 4;
	and.b32  	%r25278, %r25277, 496;
	mov.u32 	%r25279, s_mem;
	add.s32 	%r25280, %r25279, %r25278;
	atom.shared.xor.b32 	%r25281, [%r25280+40448], %r29015;
	atom.shared.xor.b32 	%r25282, [%r25280+40452], %r29014;
	atom.shared.xor.b32 	%r25283, [%r25280+40456], %r29013;
	atom.shared.xor.b32 	%r25284, [%r25280+40460], %r29012;
$L__BB8_514:
	or.b32  	%r25285, %r29010, %r29011;
	or.b32  	%r25286, %r25285, %r29009;
	or.b32  	%r25287, %r25286, %r29008;
	setp.eq.s32 	%p455, %r25287, 0;
	@%p455 bra 	$L__BB8_516;
	mov.u32 	%r25288, %tid.x;
	shl.b32 	%r25289, %r25288, 4;
	and.b32  	%r25290, %r25289, 496;
	mov.u32 	%r25291, s_mem;
	add.s32 	%r25292, %r25291, %r25290;
	atom.shared.xor.b32 	%r25293, [%r25292+40960], %r29011;
	atom.shared.xor.b32 	%r25294, [%r25292+40964], %r29010;
	atom.shared.xor.b32 	%r25295, [%r25292+40968], %r29009;
	atom.shared.xor.b32 	%r25296, [%r25292+40972], %r29008;
$L__BB8_516:
	or.b32  	%r25297, %r29006, %r29007;
	or.b32  	%r25298, %r25297, %r29005;
	or.b32  	%r25299, %r25298, %r29004;
	setp.eq.s32 	%p456, %r25299, 0;
	@%p456 bra 	$L__BB8_518;
	mov.u32 	%r25300, %tid.x;
	shl.b32 	%r25301, %r25300, 4;
	and.b32  	%r25302, %r25301, 496;
	mov.u32 	%r25303, s_mem;
	add.s32 	%r25304, %r25303, %r25302;
	atom.shared.xor.b32 	%r25305, [%r25304+41472], %r29007;
	atom.shared.xor.b32 	%r25306, [%r25304+41476], %r29006;
	atom.shared.xor.b32 	%r25307, [%r25304+41480], %r29005;
	atom.shared.xor.b32 	%r25308, [%r25304+41484], %r29004;
$L__BB8_518:
	or.b32  	%r25309, %r29002, %r29003;
	or.b32  	%r25310, %r25309, %r29001;
	or.b32  	%r25311, %r25310, %r29000;
	setp.eq.s32 	%p457, %r25311, 0;
	@%p457 bra 	$L__BB8_520;
	mov.u32 	%r25312, %tid.x;
	shl.b32 	%r25313, %r25312, 4;
	and.b32  	%r25314, %r25313, 496;
	mov.u32 	%r25315, s_mem;
	add.s32 	%r25316, %r25315, %r25314;
	atom.shared.xor.b32 	%r25317, [%r25316+41984], %r29003;
	atom.shared.xor.b32 	%r25318, [%r25316+41988], %r29002;
	atom.shared.xor.b32 	%r25319, [%r25316+41992], %r29001;
	atom.shared.xor.b32 	%r25320, [%r25316+41996], %r29000;
$L__BB8_520:
	or.b32  	%r25321, %r28998, %r28999;
	or.b32  	%r25322, %r25321, %r28997;
	or.b32  	%r25323, %r25322, %r28996;
	setp.eq.s32 	%p458, %r25323, 0;
	@%p458 bra 	$L__BB8_522;
	mov.u32 	%r25324, %tid.x;
	shl.b32 	%r25325, %r25324, 4;
	and.b32  	%r25326, %r25325, 496;
	mov.u32 	%r25327, s_mem;
	add.s32 	%r25328, %r25327, %r25326;
	atom.shared.xor.b32 	%r25329, [%r25328+42496], %r28999;
	atom.shared.xor.b32 	%r25330, [%r25328+42500], %r28998;
	atom.shared.xor.b32 	%r25331, [%r25328+42504], %r28997;
	atom.shared.xor.b32 	%r25332, [%r25328+42508], %r28996;
$L__BB8_522:
	or.b32  	%r25333, %r28994, %r28995;
	or.b32  	%r25334, %r25333, %r28993;
	or.b32  	%r25335, %r25334, %r28992;
	setp.eq.s32 	%p459, %r25335, 0;
	@%p459 bra 	$L__BB8_524;
	mov.u32 	%r25336, %tid.x;
	shl.b32 	%r25337, %r25336, 4;
	and.b32  	%r25338, %r25337, 496;
	mov.u32 	%r25339, s_mem;
	add.s32 	%r25340, %r25339, %r25338;
	atom.shared.xor.b32 	%r25341, [%r25340+43008], %r28995;
	atom.shared.xor.b32 	%r25342, [%r25340+43012], %r28994;
	atom.shared.xor.b32 	%r25343, [%r25340+43016], %r28993;
	atom.shared.xor.b32 	%r25344, [%r25340+43020], %r28992;
$L__BB8_524:
	or.b32  	%r25345, %r28990, %r28991;
	or.b32  	%r25346, %r25345, %r28989;
	or.b32  	%r25347, %r25346, %r28988;
	setp.eq.s32 	%p460, %r25347, 0;
	@%p460 bra 	$L__BB8_526;
	mov.u32 	%r25348, %tid.x;
	shl.b32 	%r25349, %r25348, 4;
	and.b32  	%r25350, %r25349, 496;
	mov.u32 	%r25351, s_mem;
	add.s32 	%r25352, %r25351, %r25350;
	atom.shared.xor.b32 	%r25353, [%r25352+43520], %r28991;
	atom.shared.xor.b32 	%r25354, [%r25352+43524], %r28990;
	atom.shared.xor.b32 	%r25355, [%r25352+43528], %r28989;
	atom.shared.xor.b32 	%r25356, [%r25352+43532], %r28988;
$L__BB8_526:
	or.b32  	%r25357, %r28986, %r28987;
	or.b32  	%r25358, %r25357, %r28985;
	or.b32  	%r25359, %r25358, %r28984;
	setp.eq.s32 	%p461, %r25359, 0;
	@%p461 bra 	$L__BB8_528;
	mov.u32 	%r25360, %tid.x;
	shl.b32 	%r25361, %r25360, 4;
	and.b32  	%r25362, %r25361, 496;
	mov.u32 	%r25363, s_mem;
	add.s32 	%r25364, %r25363, %r25362;
	atom.shared.xor.b32 	%r25365, [%r25364+44032], %r28987;
	atom.shared.xor.b32 	%r25366, [%r25364+44036], %r28986;
	atom.shared.xor.b32 	%r25367, [%r25364+44040], %r28985;
	atom.shared.xor.b32 	%r25368, [%r25364+44044], %r28984;
$L__BB8_528:
	or.b32  	%r25369, %r28982, %r28983;
	or.b32  	%r25370, %r25369, %r28981;
	or.b32  	%r25371, %r25370, %r28980;
	setp.eq.s32 	%p462, %r25371, 0;
	@%p462 bra 	$L__BB8_530;
	mov.u32 	%r25372, %tid.x;
	shl.b32 	%r25373, %r25372, 4;
	and.b32  	%r25374, %r25373, 496;
	mov.u32 	%r25375, s_mem;
	add.s32 	%r25376, %r25375, %r25374;
	atom.shared.xor.b32 	%r25377, [%r25376+44544], %r28983;
	atom.shared.xor.b32 	%r25378, [%r25376+44548], %r28982;
	atom.shared.xor.b32 	%r25379, [%r25376+44552], %r28981;
	atom.shared.xor.b32 	%r25380, [%r25376+44556], %r28980;
$L__BB8_530:
	or.b32  	%r25381, %r28978, %r28979;
	or.b32  	%r25382, %r25381, %r28977;
	or.b32  	%r25383, %r25382, %r28976;
	setp.eq.s32 	%p463, %r25383, 0;
	@%p463 bra 	$L__BB8_532;
	mov.u32 	%r25384, %tid.x;
	shl.b32 	%r25385, %r25384, 4;
	and.b32  	%r25386, %r25385, 496;
	mov.u32 	%r25387, s_mem;
	add.s32 	%r25388, %r25387, %r25386;
	atom.shared.xor.b32 	%r25389, [%r25388+45056], %r28979;
	atom.shared.xor.b32 	%r25390, [%r25388+45060], %r28978;
	atom.shared.xor.b32 	%r25391, [%r25388+45064], %r28977;
	atom.shared.xor.b32 	%r25392, [%r25388+45068], %r28976;
$L__BB8_532:
	or.b32  	%r25393, %r28974, %r28975;
	or.b32  	%r25394, %r25393, %r28973;
	or.b32  	%r25395, %r25394, %r28972;
	setp.eq.s32 	%p464, %r25395, 0;
	@%p464 bra 	$L__BB8_534;
	mov.u32 	%r25396, %tid.x;
	shl.b32 	%r25397, %r25396, 4;
	and.b32  	%r25398, %r25397, 496;
	mov.u32 	%r25399, s_mem;
	add.s32 	%r25400, %r25399, %r25398;
	atom.shared.xor.b32 	%r25401, [%r25400+45568], %r28975;
	atom.shared.xor.b32 	%r25402, [%r25400+45572], %r28974;
	atom.shared.xor.b32 	%r25403, [%r25400+45576], %r28973;
	atom.shared.xor.b32 	%r25404, [%r25400+45580], %r28972;
$L__BB8_534:
	or.b32  	%r25405, %r28970, %r28971;
	or.b32  	%r25406, %r25405, %r28969;
	or.b32  	%r25407, %r25406, %r28968;
	setp.eq.s32 	%p465, %r25407, 0;
	@%p465 bra 	$L__BB8_536;
	mov.u32 	%r25408, %tid.x;
	shl.b32 	%r25409, %r25408, 4;
	and.b32  	%r25410, %r25409, 496;
	mov.u32 	%r25411, s_mem;
	add.s32 	%r25412, %r25411, %r25410;
	atom.shared.xor.b32 	%r25413, [%r25412+46080], %r28971;
	atom.shared.xor.b32 	%r25414, [%r25412+46084], %r28970;
	atom.shared.xor.b32 	%r25415, [%r25412+46088], %r28969;
	atom.shared.xor.b32 	%r25416, [%r25412+46092], %r28968;
$L__BB8_536:
	or.b32  	%r25417, %r28966, %r28967;
	or.b32  	%r25418, %r25417, %r28965;
	or.b32  	%r25419, %r25418, %r28964;
	setp.eq.s32 	%p466, %r25419, 0;
	@%p466 bra 	$L__BB8_538;
	mov.u32 	%r25420, %tid.x;
	shl.b32 	%r25421, %r25420, 4;
	and.b32  	%r25422, %r25421, 496;
	mov.u32 	%r25423, s_mem;
	add.s32 	%r25424, %r25423, %r25422;
	atom.shared.xor.b32 	%r25425, [%r25424+46592], %r28967;
	atom.shared.xor.b32 	%r25426, [%r25424+46596], %r28966;
	atom.shared.xor.b32 	%r25427, [%r25424+46600], %r28965;
	atom.shared.xor.b32 	%r25428, [%r25424+46604], %r28964;
$L__BB8_538:
	or.b32  	%r25429, %r28962, %r28963;
	or.b32  	%r25430, %r25429, %r28961;
	or.b32  	%r25431, %r25430, %r28960;
	setp.eq.s32 	%p467, %r25431, 0;
	@%p467 bra 	$L__BB8_540;
	mov.u32 	%r25432, %tid.x;
	shl.b32 	%r25433, %r25432, 4;
	and.b32  	%r25434, %r25433, 496;
	mov.u32 	%r25435, s_mem;
	add.s32 	%r25436, %r25435, %r25434;
	atom.shared.xor.b32 	%r25437, [%r25436+47104], %r28963;
	atom.shared.xor.b32 	%r25438, [%r25436+47108], %r28962;
	atom.shared.xor.b32 	%r25439, [%r25436+47112], %r28961;
	atom.shared.xor.b32 	%r25440, [%r25436+47116], %r28960;
$L__BB8_540:
	or.b32  	%r25441, %r28958, %r28959;
	or.b32  	%r25442, %r25441, %r28957;
	or.b32  	%r25443, %r25442, %r28956;
	setp.eq.s32 	%p468, %r25443, 0;
	@%p468 bra 	$L__BB8_542;
	mov.u32 	%r25444, %tid.x;
	shl.b32 	%r25445, %r25444, 4;
	and.b32  	%r25446, %r25445, 496;
	mov.u32 	%r25447, s_mem;
	add.s32 	%r25448, %r25447, %r25446;
	atom.shared.xor.b32 	%r25449, [%r25448+47616], %r28959;
	atom.shared.xor.b32 	%r25450, [%r25448+47620], %r28958;
	atom.shared.xor.b32 	%r25451, [%r25448+47624], %r28957;
	atom.shared.xor.b32 	%r25452, [%r25448+47628], %r28956;
$L__BB8_542:
	or.b32  	%r25453, %r28954, %r28955;
	or.b32  	%r25454, %r25453, %r28953;
	or.b32  	%r25455, %r25454, %r28952;
	setp.eq.s32 	%p469, %r25455, 0;
	@%p469 bra 	$L__BB8_544;
	mov.u32 	%r25456, %tid.x;
	shl.b32 	%r25457, %r25456, 4;
	and.b32  	%r25458, %r25457, 496;
	mov.u32 	%r25459, s_mem;
	add.s32 	%r25460, %r25459, %r25458;
	atom.shared.xor.b32 	%r25461, [%r25460+48128], %r28955;
	atom.shared.xor.b32 	%r25462, [%r25460+48132], %r28954;
	atom.shared.xor.b32 	%r25463, [%r25460+48136], %r28953;
	atom.shared.xor.b32 	%r25464, [%r25460+48140], %r28952;
$L__BB8_544:
	or.b32  	%r25465, %r28950, %r28951;
	or.b32  	%r25466, %r25465, %r28949;
	or.b32  	%r25467, %r25466, %r28948;
	setp.eq.s32 	%p470, %r25467, 0;
	@%p470 bra 	$L__BB8_546;
	mov.u32 	%r25468, %tid.x;
	shl.b32 	%r25469, %r25468, 4;
	and.b32  	%r25470, %r25469, 496;
	mov.u32 	%r25471, s_mem;
	add.s32 	%r25472, %r25471, %r25470;
	atom.shared.xor.b32 	%r25473, [%r25472+48640], %r28951;
	atom.shared.xor.b32 	%r25474, [%r25472+48644], %r28950;
	atom.shared.xor.b32 	%r25475, [%r25472+48648], %r28949;
	atom.shared.xor.b32 	%r25476, [%r25472+48652], %r28948;
$L__BB8_546:
	or.b32  	%r25477, %r28946, %r28947;
	or.b32  	%r25478, %r25477, %r28945;
	or.b32  	%r25479, %r25478, %r28944;
	setp.eq.s32 	%p471, %r25479, 0;
	@%p471 bra 	$L__BB8_548;
	mov.u32 	%r25480, %tid.x;
	shl.b32 	%r25481, %r25480, 4;
	and.b32  	%r25482, %r25481, 496;
	mov.u32 	%r25483, s_mem;
	add.s32 	%r25484, %r25483, %r25482;
	atom.shared.xor.b32 	%r25485, [%r25484+49152], %r28947;
	atom.shared.xor.b32 	%r25486, [%r25484+49156], %r28946;
	atom.shared.xor.b32 	%r25487, [%r25484+49160], %r28945;
	atom.shared.xor.b32 	%r25488, [%r25484+49164], %r28944;
$L__BB8_548:
	or.b32  	%r25489, %r28942, %r28943;
	or.b32  	%r25490, %r25489, %r28941;
	or.b32  	%r25491, %r25490, %r28940;
	setp.eq.s32 	%p472, %r25491, 0;
	@%p472 bra 	$L__BB8_550;
	mov.u32 	%r25492, %tid.x;
	shl.b32 	%r25493, %r25492, 4;
	and.b32  	%r25494, %r25493, 496;
	mov.u32 	%r25495, s_mem;
	add.s32 	%r25496, %r25495, %r25494;
	atom.shared.xor.b32 	%r25497, [%r25496+49664], %r28943;
	atom.shared.xor.b32 	%r25498, [%r25496+49668], %r28942;
	atom.shared.xor.b32 	%r25499, [%r25496+49672], %r28941;
	atom.shared.xor.b32 	%r25500, [%r25496+49676], %r28940;
$L__BB8_550:
	or.b32  	%r25501, %r28938, %r28939;
	or.b32  	%r25502, %r25501, %r28937;
	or.b32  	%r25503, %r25502, %r28936;
	setp.eq.s32 	%p473, %r25503, 0;
	@%p473 bra 	$L__BB8_552;
	mov.u32 	%r25504, %tid.x;
	shl.b32 	%r25505, %r25504, 4;
	and.b32  	%r25506, %r25505, 496;
	mov.u32 	%r25507, s_mem;
	add.s32 	%r25508, %r25507, %r25506;
	atom.shared.xor.b32 	%r25509, [%r25508+50176], %r28939;
	atom.shared.xor.b32 	%r25510, [%r25508+50180], %r28938;
	atom.shared.xor.b32 	%r25511, [%r25508+50184], %r28937;
	atom.shared.xor.b32 	%r25512, [%r25508+50188], %r28936;
$L__BB8_552:
	or.b32  	%r25513, %r28934, %r28935;
	or.b32  	%r25514, %r25513, %r28933;
	or.b32  	%r25515, %r25514, %r28932;
	setp.eq.s32 	%p474, %r25515, 0;
	@%p474 bra 	$L__BB8_554;
	mov.u32 	%r25516, %tid.x;
	shl.b32 	%r25517, %r25516, 4;
	and.b32  	%r25518, %r25517, 496;
	mov.u32 	%r25519, s_mem;
	add.s32 	%r25520, %r25519, %r25518;
	atom.shared.xor.b32 	%r25521, [%r25520+50688], %r28935;
	atom.shared.xor.b32 	%r25522, [%r25520+50692], %r28934;
	atom.shared.xor.b32 	%r25523, [%r25520+50696], %r28933;
	atom.shared.xor.b32 	%r25524, [%r25520+50700], %r28932;
$L__BB8_554:
	or.b32  	%r25525, %r28930, %r28931;
	or.b32  	%r25526, %r25525, %r28929;
	or.b32  	%r25527, %r25526, %r28928;
	setp.eq.s32 	%p475, %r25527, 0;
	@%p475 bra 	$L__BB8_556;
	mov.u32 	%r25528, %tid.x;
	shl.b32 	%r25529, %r25528, 4;
	and.b32  	%r25530, %r25529, 496;
	mov.u32 	%r25531, s_mem;
	add.s32 	%r25532, %r25531, %r25530;
	atom.shared.xor.b32 	%r25533, [%r25532+51200], %r28931;
	atom.shared.xor.b32 	%r25534, [%r25532+51204], %r28930;
	atom.shared.xor.b32 	%r25535, [%r25532+51208], %r28929;
	atom.shared.xor.b32 	%r25536, [%r25532+51212], %r28928;
$L__BB8_556:
	or.b32  	%r25537, %r28926, %r28927;
	or.b32  	%r25538, %r25537, %r28925;
	or.b32  	%r25539, %r25538, %r28924;
	setp.eq.s32 	%p476, %r25539, 0;
	@%p476 bra 	$L__BB8_558;
	mov.u32 	%r25540, %tid.x;
	shl.b32 	%r25541, %r25540, 4;
	and.b32  	%r25542, %r25541, 496;
	mov.u32 	%r25543, s_mem;
	add.s32 	%r25544, %r25543, %r25542;
	atom.shared.xor.b32 	%r25545, [%r25544+51712], %r28927;
	atom.shared.xor.b32 	%r25546, [%r25544+51716], %r28926;
	atom.shared.xor.b32 	%r25547, [%r25544+51720], %r28925;
	atom.shared.xor.b32 	%r25548, [%r25544+51724], %r28924;
$L__BB8_558:
	or.b32  	%r25549, %r28922, %r28923;
	or.b32  	%r25550, %r25549, %r28921;
	or.b32  	%r25551, %r25550, %r28920;
	setp.eq.s32 	%p477, %r25551, 0;
	@%p477 bra 	$L__BB8_560;
	mov.u32 	%r25552, %tid.x;
	shl.b32 	%r25553, %r25552, 4;
	and.b32  	%r25554, %r25553, 496;
	mov.u32 	%r25555, s_mem;
	add.s32 	%r25556, %r25555, %r25554;
	atom.shared.xor.b32 	%r25557, [%r25556+52224], %r28923;
	atom.shared.xor.b32 	%r25558, [%r25556+52228], %r28922;
	atom.shared.xor.b32 	%r25559, [%r25556+52232], %r28921;
	atom.shared.xor.b32 	%r25560, [%r25556+52236], %r28920;
$L__BB8_560:
	or.b32  	%r25561, %r28918, %r28919;
	or.b32  	%r25562, %r25561, %r28917;
	or.b32  	%r25563, %r25562, %r28916;
	setp.eq.s32 	%p478, %r25563, 0;
	@%p478 bra 	$L__BB8_562;
	mov.u32 	%r25564, %tid.x;
	shl.b32 	%r25565, %r25564, 4;
	and.b32  	%r25566, %r25565, 496;
	mov.u32 	%r25567, s_mem;
	add.s32 	%r25568, %r25567, %r25566;
	atom.shared.xor.b32 	%r25569, [%r25568+52736], %r28919;
	atom.shared.xor.b32 	%r25570, [%r25568+52740], %r28918;
	atom.shared.xor.b32 	%r25571, [%r25568+52744], %r28917;
	atom.shared.xor.b32 	%r25572, [%r25568+52748], %r28916;
$L__BB8_562:
	or.b32  	%r25573, %r28914, %r28915;
	or.b32  	%r25574, %r25573, %r28913;
	or.b32  	%r25575, %r25574, %r28912;
	setp.eq.s32 	%p479, %r25575, 0;
	@%p479 bra 	$L__BB8_564;
	mov.u32 	%r25576, %tid.x;
	shl.b32 	%r25577, %r25576, 4;
	and.b32  	%r25578, %r25577, 496;
	mov.u32 	%r25579, s_mem;
	add.s32 	%r25580, %r25579, %r25578;
	atom.shared.xor.b32 	%r25581, [%r25580+53248], %r28915;
	atom.shared.xor.b32 	%r25582, [%r25580+53252], %r28914;
	atom.shared.xor.b32 	%r25583, [%r25580+53256], %r28913;
	atom.shared.xor.b32 	%r25584, [%r25580+53260], %r28912;
$L__BB8_564:
	or.b32  	%r25585, %r28910, %r28911;
	or.b32  	%r25586, %r25585, %r28909;
	or.b32  	%r25587, %r25586, %r28908;
	setp.eq.s32 	%p480, %r25587, 0;
	@%p480 bra 	$L__BB8_566;
	mov.u32 	%r25588, %tid.x;
	shl.b32 	%r25589, %r25588, 4;
	and.b32  	%r25590, %r25589, 496;
	mov.u32 	%r25591, s_mem;
	add.s32 	%r25592, %r25591, %r25590;
	atom.shared.xor.b32 	%r25593, [%r25592+53760], %r28911;
	atom.shared.xor.b32 	%r25594, [%r25592+53764], %r28910;
	atom.shared.xor.b32 	%r25595, [%r25592+53768], %r28909;
	atom.shared.xor.b32 	%r25596, [%r25592+53772], %r28908;
$L__BB8_566:
	or.b32  	%r25597, %r28906, %r28907;
	or.b32  	%r25598, %r25597, %r28905;
	or.b32  	%r25599, %r25598, %r28904;
	setp.eq.s32 	%p481, %r25599, 0;
	@%p481 bra 	$L__BB8_568;
	mov.u32 	%r25600, %tid.x;
	shl.b32 	%r25601, %r25600, 4;
	and.b32  	%r25602, %r25601, 496;
	mov.u32 	%r25603, s_mem;
	add.s32 	%r25604, %r25603, %r25602;
	atom.shared.xor.b32 	%r25605, [%r25604+54272], %r28907;
	atom.shared.xor.b32 	%r25606, [%r25604+54276], %r28906;
	atom.shared.xor.b32 	%r25607, [%r25604+54280], %r28905;
	atom.shared.xor.b32 	%r25608, [%r25604+54284], %r28904;
$L__BB8_568:
	or.b32  	%r25609, %r28902, %r28903;
	or.b32  	%r25610, %r25609, %r28901;
	or.b32  	%r25611, %r25610, %r28900;
	setp.eq.s32 	%p482, %r25611, 0;
	@%p482 bra 	$L__BB8_570;
	mov.u32 	%r25612, %tid.x;
	shl.b32 	%r25613, %r25612, 4;
	and.b32  	%r25614, %r25613, 496;
	mov.u32 	%r25615, s_mem;
	add.s32 	%r25616, %r25615, %r25614;
	atom.shared.xor.b32 	%r25617, [%r25616+54784], %r28903;
	atom.shared.xor.b32 	%r25618, [%r25616+54788], %r28902;
	atom.shared.xor.b32 	%r25619, [%r25616+54792], %r28901;
	atom.shared.xor.b32 	%r25620, [%r25616+54796], %r28900;
$L__BB8_570:
	or.b32  	%r25621, %r28898, %r28899;
	or.b32  	%r25622, %r25621, %r28897;
	or.b32  	%r25623, %r25622, %r28896;
	setp.eq.s32 	%p483, %r25623, 0;
	@%p483 bra 	$L__BB8_572;
	mov.u32 	%r25624, %tid.x;
	shl.b32 	%r25625, %r25624, 4;
	and.b32  	%r25626, %r25625, 496;
	mov.u32 	%r25627, s_mem;
	add.s32 	%r25628, %r25627, %r25626;
	atom.shared.xor.b32 	%r25629, [%r25628+55296], %r28899;
	atom.shared.xor.b32 	%r25630, [%r25628+55300], %r28898;
	atom.shared.xor.b32 	%r25631, [%r25628+55304], %r28897;
	atom.shared.xor.b32 	%r25632, [%r25628+55308], %r28896;
$L__BB8_572:
	or.b32  	%r25633, %r28894, %r28895;
	or.b32  	%r25634, %r25633, %r28893;
	or.b32  	%r25635, %r25634, %r28892;
	setp.eq.s32 	%p484, %r25635, 0;
	@%p484 bra 	$L__BB8_574;
	mov.u32 	%r25636, %tid.x;
	shl.b32 	%r25637, %r25636, 4;
	and.b32  	%r25638, %r25637, 496;
	mov.u32 	%r25639, s_mem;
	add.s32 	%r25640, %r25639, %r25638;
	atom.shared.xor.b32 	%r25641, [%r25640+55808], %r28895;
	atom.shared.xor.b32 	%r25642, [%r25640+55812], %r28894;
	atom.shared.xor.b32 	%r25643, [%r25640+55816], %r28893;
	atom.shared.xor.b32 	%r25644, [%r25640+55820], %r28892;
$L__BB8_574:
	or.b32  	%r25645, %r28890, %r28891;
	or.b32  	%r25646, %r25645, %r28889;
	or.b32  	%r25647, %r25646, %r28888;
	setp.eq.s32 	%p485, %r25647, 0;
	@%p485 bra 	$L__BB8_576;
	mov.u32 	%r25648, %tid.x;
	shl.b32 	%r25649, %r25648, 4;
	and.b32  	%r25650, %r25649, 496;
	mov.u32 	%r25651, s_mem;
	add.s32 	%r25652, %r25651, %r25650;
	atom.shared.xor.b32 	%r25653, [%r25652+56320], %r28891;
	atom.shared.xor.b32 	%r25654, [%r25652+56324], %r28890;
	atom.shared.xor.b32 	%r25655, [%r25652+56328], %r28889;
	atom.shared.xor.b32 	%r25656, [%r25652+56332], %r28888;
$L__BB8_576:
	or.b32  	%r25657, %r28886, %r28887;
	or.b32  	%r25658, %r25657, %r28885;
	or.b32  	%r25659, %r25658, %r28884;
	setp.eq.s32 	%p486, %r25659, 0;
	@%p486 bra 	$L__BB8_578;
	mov.u32 	%r25660, %tid.x;
	shl.b32 	%r25661, %r25660, 4;
	and.b32  	%r25662, %r25661, 496;
	mov.u32 	%r25663, s_mem;
	add.s32 	%r25664, %r25663, %r25662;
	atom.shared.xor.b32 	%r25665, [%r25664+56832], %r28887;
	atom.shared.xor.b32 	%r25666, [%r25664+56836], %r28886;
	atom.shared.xor.b32 	%r25667, [%r25664+56840], %r28885;
	atom.shared.xor.b32 	%r25668, [%r25664+56844], %r28884;
$L__BB8_578:
	or.b32  	%r25669, %r28882, %r28883;
	or.b32  	%r25670, %r25669, %r28881;
	or.b32  	%r25671, %r25670, %r28880;
	setp.eq.s32 	%p487, %r25671, 0;
	@%p487 bra 	$L__BB8_580;
	mov.u32 	%r25672, %tid.x;
	shl.b32 	%r25673, %r25672, 4;
	and.b32  	%r25674, %r25673, 496;
	mov.u32 	%r25675, s_mem;
	add.s32 	%r25676, %r25675, %r25674;
	atom.shared.xor.b32 	%r25677, [%r25676+57344], %r28883;
	atom.shared.xor.b32 	%r25678, [%r25676+57348], %r28882;
	atom.shared.xor.b32 	%r25679, [%r25676+57352], %r28881;
	atom.shared.xor.b32 	%r25680, [%r25676+57356], %r28880;
$L__BB8_580:
	or.b32  	%r25681, %r28878, %r28879;
	or.b32  	%r25682, %r25681, %r28877;
	or.b32  	%r25683, %r25682, %r28876;
	setp.eq.s32 	%p488, %r25683, 0;
	@%p488 bra 	$L__BB8_582;
	mov.u32 	%r25684, %tid.x;
	shl.b32 	%r25685, %r25684, 4;
	and.b32  	%r25686, %r25685, 496;
	mov.u32 	%r25687, s_mem;
	add.s32 	%r25688, %r25687, %r25686;
	atom.shared.xor.b32 	%r25689, [%r25688+57856], %r28879;
	atom.shared.xor.b32 	%r25690, [%r25688+57860], %r28878;
	atom.shared.xor.b32 	%r25691, [%r25688+57864], %r28877;
	atom.shared.xor.b32 	%r25692, [%r25688+57868], %r28876;
$L__BB8_582:
	or.b32  	%r25693, %r28874, %r28875;
	or.b32  	%r25694, %r25693, %r28873;
	or.b32  	%r25695, %r25694, %r28872;
	setp.eq.s32 	%p489, %r25695, 0;
	@%p489 bra 	$L__BB8_584;
	mov.u32 	%r25696, %tid.x;
	shl.b32 	%r25697, %r25696, 4;
	and.b32  	%r25698, %r25697, 496;
	mov.u32 	%r25699, s_mem;
	add.s32 	%r25700, %r25699, %r25698;
	atom.shared.xor.b32 	%r25701, [%r25700+58368], %r28875;
	atom.shared.xor.b32 	%r25702, [%r25700+58372], %r28874;
	atom.shared.xor.b32 	%r25703, [%r25700+58376], %r28873;
	atom.shared.xor.b32 	%r25704, [%r25700+58380], %r28872;
$L__BB8_584:
	or.b32  	%r25705, %r28870, %r28871;
	or.b32  	%r25706, %r25705, %r28869;
	or.b32  	%r25707, %r25706, %r28868;
	setp.eq.s32 	%p490, %r25707, 0;
	@%p490 bra 	$L__BB8_586;
	mov.u32 	%r25708, %tid.x;
	shl.b32 	%r25709, %r25708, 4;
	and.b32  	%r25710, %r25709, 496;
	mov.u32 	%r25711, s_mem;
	add.s32 	%r25712, %r25711, %r25710;
	atom.shared.xor.b32 	%r25713, [%r25712+58880], %r28871;
	atom.shared.xor.b32 	%r25714, [%r25712+58884], %r28870;
	atom.shared.xor.b32 	%r25715, [%r25712+58888], %r28869;
	atom.shared.xor.b32 	%r25716, [%r25712+58892], %r28868;
$L__BB8_586:
	or.b32  	%r25717, %r28866, %r28867;
	or.b32  	%r25718, %r25717, %r28865;
	or.b32  	%r25719, %r25718, %r28864;
	setp.eq.s32 	%p491, %r25719, 0;
	@%p491 bra 	$L__BB8_588;
	mov.u32 	%r25720, %tid.x;
	shl.b32 	%r25721, %r25720, 4;
	and.b32  	%r25722, %r25721, 496;
	mov.u32 	%r25723, s_mem;
	add.s32 	%r25724, %r25723, %r25722;
	atom.shared.xor.b32 	%r25725, [%r25724+59392], %r28867;
	atom.shared.xor.b32 	%r25726, [%r25724+59396], %r28866;
	atom.shared.xor.b32 	%r25727, [%r25724+59400], %r28865;
	atom.shared.xor.b32 	%r25728, [%r25724+59404], %r28864;
$L__BB8_588:
	or.b32  	%r25729, %r28862, %r28863;
	or.b32  	%r25730, %r25729, %r28861;
	or.b32  	%r25731, %r25730, %r28860;
	setp.eq.s32 	%p492, %r25731, 0;
	@%p492 bra 	$L__BB8_590;
	mov.u32 	%r25732, %tid.x;
	shl.b32 	%r25733, %r25732, 4;
	and.b32  	%r25734, %r25733, 496;
	mov.u32 	%r25735, s_mem;
	add.s32 	%r25736, %r25735, %r25734;
	atom.shared.xor.b32 	%r25737, [%r25736+59904], %r28863;
	atom.shared.xor.b32 	%r25738, [%r25736+59908], %r28862;
	atom.shared.xor.b32 	%r25739, [%r25736+59912], %r28861;
	atom.shared.xor.b32 	%r25740, [%r25736+59916], %r28860;
$L__BB8_590:
	or.b32  	%r25741, %r28858, %r28859;
	or.b32  	%r25742, %r25741, %r28857;
	or.b32  	%r25743, %r25742, %r28856;
	setp.eq.s32 	%p493, %r25743, 0;
	@%p493 bra 	$L__BB8_592;
	mov.u32 	%r25744, %tid.x;
	shl.b32 	%r25745, %r25744, 4;
	and.b32  	%r25746, %r25745, 496;
	mov.u32 	%r25747, s_mem;
	add.s32 	%r25748, %r25747, %r25746;
	atom.shared.xor.b32 	%r25749, [%r25748+60416], %r28859;
	atom.shared.xor.b32 	%r25750, [%r25748+60420], %r28858;
	atom.shared.xor.b32 	%r25751, [%r25748+60424], %r28857;
	atom.shared.xor.b32 	%r25752, [%r25748+60428], %r28856;
$L__BB8_592:
	or.b32  	%r25753, %r28854, %r28855;
	or.b32  	%r25754, %r25753, %r28853;
	or.b32  	%r25755, %r25754, %r28852;
	setp.eq.s32 	%p494, %r25755, 0;
	@%p494 bra 	$L__BB8_594;
	mov.u32 	%r25756, %tid.x;
	shl.b32 	%r25757, %r25756, 4;
	and.b32  	%r25758, %r25757, 496;
	mov.u32 	%r25759, s_mem;
	add.s32 	%r25760, %r25759, %r25758;
	atom.shared.xor.b32 	%r25761, [%r25760+60928], %r28855;
	atom.shared.xor.b32 	%r25762, [%r25760+60932], %r28854;
	atom.shared.xor.b32 	%r25763, [%r25760+60936], %r28853;
	atom.shared.xor.b32 	%r25764, [%r25760+60940], %r28852;
$L__BB8_594:
	or.b32  	%r25765, %r28850, %r28851;
	or.b32  	%r25766, %r25765, %r28849;
	or.b32  	%r25767, %r25766, %r28848;
	setp.eq.s32 	%p495, %r25767, 0;
	@%p495 bra 	$L__BB8_596;
	mov.u32 	%r25768, %tid.x;
	shl.b32 	%r25769, %r25768, 4;
	and.b32  	%r25770, %r25769, 496;
	mov.u32 	%r25771, s_mem;
	add.s32 	%r25772, %r25771, %r25770;
	atom.shared.xor.b32 	%r25773, [%r25772+61440], %r28851;
	atom.shared.xor.b32 	%r25774, [%r25772+61444], %r28850;
	atom.shared.xor.b32 	%r25775, [%r25772+61448], %r28849;
	atom.shared.xor.b32 	%r25776, [%r25772+61452], %r28848;
$L__BB8_596:
	or.b32  	%r25777, %r28846, %r28847;
	or.b32  	%r25778, %r25777, %r28845;
	or.b32  	%r25779, %r25778, %r28844;
	setp.eq.s32 	%p496, %r25779, 0;
	@%p496 bra 	$L__BB8_598;
	mov.u32 	%r25780, %tid.x;
	shl.b32 	%r25781, %r25780, 4;
	and.b32  	%r25782, %r25781, 496;
	mov.u32 	%r25783, s_mem;
	add.s32 	%r25784, %r25783, %r25782;
	atom.shared.xor.b32 	%r25785, [%r25784+61952], %r28847;
	atom.shared.xor.b32 	%r25786, [%r25784+61956], %r28846;
	atom.shared.xor.b32 	%r25787, [%r25784+61960], %r28845;
	atom.shared.xor.b32 	%r25788, [%r25784+61964], %r28844;
$L__BB8_598:
	or.b32  	%r25789, %r28842, %r28843;
	or.b32  	%r25790, %r25789, %r28841;
	or.b32  	%r25791, %r25790, %r28840;
	setp.eq.s32 	%p497, %r25791, 0;
	@%p497 bra 	$L__BB8_600;
	mov.u32 	%r25792, %tid.x;
	shl.b32 	%r25793, %r25792, 4;
	and.b32  	%r25794, %r25793, 496;
	mov.u32 	%r25795, s_mem;
	add.s32 	%r25796, %r25795, %r25794;
	atom.shared.xor.b32 	%r25797, [%r25796+62464], %r28843;
	atom.shared.xor.b32 	%r25798, [%r25796+62468], %r28842;
	atom.shared.xor.b32 	%r25799, [%r25796+62472], %r28841;
	atom.shared.xor.b32 	%r25800, [%r25796+62476], %r28840;
$L__BB8_600:
	or.b32  	%r25801, %r28838, %r28839;
	or.b32  	%r25802, %r25801, %r28837;
	or.b32  	%r25803, %r25802, %r28836;
	setp.eq.s32 	%p498, %r25803, 0;
	@%p498 bra 	$L__BB8_602;
	mov.u32 	%r25804, %tid.x;
	shl.b32 	%r25805, %r25804, 4;
	and.b32  	%r25806, %r25805, 496;
	mov.u32 	%r25807, s_mem;
	add.s32 	%r25808, %r25807, %r25806;
	atom.shared.xor.b32 	%r25809, [%r25808+62976], %r28839;
	atom.shared.xor.b32 	%r25810, [%r25808+62980], %r28838;
	atom.shared.xor.b32 	%r25811, [%r25808+62984], %r28837;
	atom.shared.xor.b32 	%r25812, [%r25808+62988], %r28836;
$L__BB8_602:
	or.b32  	%r25813, %r28834, %r28835;
	or.b32  	%r25814, %r25813, %r28833;
	or.b32  	%r25815, %r25814, %r28832;
	setp.eq.s32 	%p499, %r25815, 0;
	@%p499 bra 	$L__BB8_604;
	mov.u32 	%r25816, %tid.x;
	shl.b32 	%r25817, %r25816, 4;
	and.b32  	%r25818, %r25817, 496;
	mov.u32 	%r25819, s_mem;
	add.s32 	%r25820, %r25819, %r25818;
	atom.shared.xor.b32 	%r25821, [%r25820+63488], %r28835;
	atom.shared.xor.b32 	%r25822, [%r25820+63492], %r28834;
	atom.shared.xor.b32 	%r25823, [%r25820+63496], %r28833;
	atom.shared.xor.b32 	%r25824, [%r25820+63500], %r28832;
$L__BB8_604:
	or.b32  	%r25825, %r28830, %r28831;
	or.b32  	%r25826, %r25825, %r28829;
	or.b32  	%r25827, %r25826, %r28828;
	setp.eq.s32 	%p500, %r25827, 0;
	@%p500 bra 	$L__BB8_606;
	mov.u32 	%r25828, %tid.x;
	shl.b32 	%r25829, %r25828, 4;
	and.b32  	%r25830, %r25829, 496;
	mov.u32 	%r25831, s_mem;
	add.s32 	%r25832, %r25831, %r25830;
	atom.shared.xor.b32 	%r25833, [%r25832+64000], %r28831;
	atom.shared.xor.b32 	%r25834, [%r25832+64004], %r28830;
	atom.shared.xor.b32 	%r25835, [%r25832+64008], %r28829;
	atom.shared.xor.b32 	%r25836, [%r25832+64012], %r28828;
$L__BB8_606:
	or.b32  	%r25837, %r28826, %r28827;
	or.b32  	%r25838, %r25837, %r28825;
	or.b32  	%r25839, %r25838, %r28824;
	setp.eq.s32 	%p501, %r25839, 0;
	@%p501 bra 	$L__BB8_608;
	mov.u32 	%r25840, %tid.x;
	shl.b32 	%r25841, %r25840, 4;
	and.b32  	%r25842, %r25841, 496;
	mov.u32 	%r25843, s_mem;
	add.s32 	%r25844, %r25843, %r25842;
	atom.shared.xor.b32 	%r25845, [%r25844+64512], %r28827;
	atom.shared.xor.b32 	%r25846, [%r25844+64516], %r28826;
	atom.shared.xor.b32 	%r25847, [%r25844+64520], %r28825;
	atom.shared.xor.b32 	%r25848, [%r25844+64524], %r28824;
$L__BB8_608:
	or.b32  	%r25849, %r28822, %r28823;
	or.b32  	%r25850, %r25849, %r28821;
	or.b32  	%r25851, %r25850, %r28820;
	setp.eq.s32 	%p502, %r25851, 0;
	@%p502 bra 	$L__BB8_610;
	mov.u32 	%r25852, %tid.x;
	shl.b32 	%r25853, %r25852, 4;
	and.b32  	%r25854, %r25853, 496;
	mov.u32 	%r25855, s_mem;
	add.s32 	%r25856, %r25855, %r25854;
	atom.shared.xor.b32 	%r25857, [%r25856+65024], %r28823;
	atom.shared.xor.b32 	%r25858, [%r25856+65028], %r28822;
	atom.shared.xor.b32 	%r25859, [%r25856+65032], %r28821;
	atom.shared.xor.b32 	%r25860, [%r25856+65036], %r28820;
$L__BB8_610:
	or.b32  	%r25861, %r28818, %r28819;
	or.b32  	%r25862, %r25861, %r28817;
	or.b32  	%r25863, %r25862, %r28816;
	setp.eq.s32 	%p503, %r25863, 0;
	@%p503 bra 	$L__BB8_612;
	mov.u32 	%r25864, %tid.x;
	shl.b32 	%r25865, %r25864, 4;
	and.b32  	%r25866, %r25865, 496;
	mov.u32 	%r25867, s_mem;
	add.s32 	%r25868, %r25867, %r25866;
	atom.shared.xor.b32 	%r25869, [%r25868+65536], %r28819;
	atom.shared.xor.b32 	%r25870, [%r25868+65540], %r28818;
	atom.shared.xor.b32 	%r25871, [%r25868+65544], %r28817;
	atom.shared.xor.b32 	%r25872, [%r25868+65548], %r28816;
$L__BB8_612:
	or.b32  	%r25873, %r28814, %r28815;
	or.b32  	%r25874, %r25873, %r28813;
	or.b32  	%r25875, %r25874, %r28812;
	setp.eq.s32 	%p504, %r25875, 0;
	@%p504 bra 	$L__BB8_614;
	mov.u32 	%r25876, %tid.x;
	shl.b32 	%r25877, %r25876, 4;
	and.b32  	%r25878, %r25877, 496;
	mov.u32 	%r25879, s_mem;
	add.s32 	%r25880, %r25879, %r25878;
	atom.shared.xor.b32 	%r25881, [%r25880+66048], %r28815;
	atom.shared.xor.b32 	%r25882, [%r25880+66052], %r28814;
	atom.shared.xor.b32 	%r25883, [%r25880+66056], %r28813;
	atom.shared.xor.b32 	%r25884, [%r25880+66060], %r28812;
$L__BB8_614:
	or.b32  	%r25885, %r28810, %r28811;
	or.b32  	%r25886, %r25885, %r28809;
	or.b32  	%r25887, %r25886, %r28808;
	setp.eq.s32 	%p505, %r25887, 0;
	@%p505 bra 	$L__BB8_616;
	mov.u32 	%r25888, %tid.x;
	shl.b32 	%r25889, %r25888, 4;
	and.b32  	%r25890, %r25889, 496;
	mov.u32 	%r25891, s_mem;
	add.s32 	%r25892, %r25891, %r25890;
	atom.shared.xor.b32 	%r25893, [%r25892+66560], %r28811;
	atom.shared.xor.b32 	%r25894, [%r25892+66564], %r28810;
	atom.shared.xor.b32 	%r25895, [%r25892+66568], %r28809;
	atom.shared.xor.b32 	%r25896, [%r25892+66572], %r28808;
$L__BB8_616:
	or.b32  	%r25897, %r28806, %r28807;
	or.b32  	%r25898, %r25897, %r28805;
	or.b32  	%r25899, %r25898, %r28804;
	setp.eq.s32 	%p506, %r25899, 0;
	@%p506 bra 	$L__BB8_618;
	mov.u32 	%r25900, %tid.x;
	shl.b32 	%r25901, %r25900, 4;
	and.b32  	%r25902, %r25901, 496;
	mov.u32 	%r25903, s_mem;
	add.s32 	%r25904, %r25903, %r25902;
	atom.shared.xor.b32 	%r25905, [%r25904+67072], %r28807;
	atom.shared.xor.b32 	%r25906, [%r25904+67076], %r28806;
	atom.shared.xor.b32 	%r25907, [%r25904+67080], %r28805;
	atom.shared.xor.b32 	%r25908, [%r25904+67084], %r28804;
$L__BB8_618:
	or.b32  	%r25909, %r28802, %r28803;
	or.b32  	%r25910, %r25909, %r28801;
	or.b32  	%r25911, %r25910, %r28800;
	setp.eq.s32 	%p507, %r25911, 0;
	@%p507 bra 	$L__BB8_620;
	mov.u32 	%r25912, %tid.x;
	shl.b32 	%r25913, %r25912, 4;
	and.b32  	%r25914, %r25913, 496;
	mov.u32 	%r25915, s_mem;
	add.s32 	%r25916, %r25915, %r25914;
	atom.shared.xor.b32 	%r25917, [%r25916+67584], %r28803;
	atom.shared.xor.b32 	%r25918, [%r25916+67588], %r28802;
	atom.shared.xor.b32 	%r25919, [%r25916+67592], %r28801;
	atom.shared.xor.b32 	%r25920, [%r25916+67596], %r28800;
$L__BB8_620:
	or.b32  	%r25921, %r28798, %r28799;
	or.b32  	%r25922, %r25921, %r28797;
	or.b32  	%r25923, %r25922, %r28796;
	setp.eq.s32 	%p508, %r25923, 0;
	@%p508 bra 	$L__BB8_622;
	mov.u32 	%r25924, %tid.x;
	shl.b32 	%r25925, %r25924, 4;
	and.b32  	%r25926, %r25925, 496;
	mov.u32 	%r25927, s_mem;
	add.s32 	%r25928, %r25927, %r25926;
	atom.shared.xor.b32 	%r25929, [%r25928+68096], %r28799;
	atom.shared.xor.b32 	%r25930, [%r25928+68100], %r28798;
	atom.shared.xor.b32 	%r25931, [%r25928+68104], %r28797;
	atom.shared.xor.b32 	%r25932, [%r25928+68108], %r28796;
$L__BB8_622:
	or.b32  	%r25933, %r28794, %r28795;
	or.b32  	%r25934, %r25933, %r28793;
	or.b32  	%r25935, %r25934, %r28792;
	setp.eq.s32 	%p509, %r25935, 0;
	@%p509 bra 	$L__BB8_624;
	mov.u32 	%r25936, %tid.x;
	shl.b32 	%r25937, %r25936, 4;
	and.b32  	%r25938, %r25937, 496;
	mov.u32 	%r25939, s_mem;
	add.s32 	%r25940, %r25939, %r25938;
	atom.shared.xor.b32 	%r25941, [%r25940+68608], %r28795;
	atom.shared.xor.b32 	%r25942, [%r25940+68612], %r28794;
	atom.shared.xor.b32 	%r25943, [%r25940+68616], %r28793;
	atom.shared.xor.b32 	%r25944, [%r25940+68620], %r28792;
$L__BB8_624:
	or.b32  	%r25945, %r28790, %r28791;
	or.b32  	%r25946, %r25945, %r28789;
	or.b32  	%r25947, %r25946, %r28788;
	setp.eq.s32 	%p510, %r25947, 0;
	@%p510 bra 	$L__BB8_626;
	mov.u32 	%r25948, %tid.x;
	shl.b32 	%r25949, %r25948, 4;
	and.b32  	%r25950, %r25949, 496;
	mov.u32 	%r25951, s_mem;
	add.s32 	%r25952, %r25951, %r25950;
	atom.shared.xor.b32 	%r25953, [%r25952+69120], %r28791;
	atom.shared.xor.b32 	%r25954, [%r25952+69124], %r28790;
	atom.shared.xor.b32 	%r25955, [%r25952+69128], %r28789;
	atom.shared.xor.b32 	%r25956, [%r25952+69132], %r28788;
$L__BB8_626:
	mov.u32 	%r29334, %tid.x;
	shl.b32 	%r25958, %r29334, 4;
	and.b32  	%r25959, %r25958, 496;
	mov.u32 	%r25960, s_mem;
	add.s32 	%r4462, %r25960, %r25959;
	or.b32  	%r25961, %r28786, %r28787;
	or.b32  	%r25962, %r25961, %r28785;
	or.b32  	%r25963, %r25962, %r28784;
	setp.eq.s32 	%p511, %r25963, 0;
	@%p511 bra 	$L__BB8_628;
	atom.shared.xor.b32 	%r25964, [%r4462+69632], %r28787;
	atom.shared.xor.b32 	%r25965, [%r4462+69636], %r28786;
	atom.shared.xor.b32 	%r25966, [%r4462+69640], %r28785;
	atom.shared.xor.b32 	%r25967, [%r4462+69644], %r28784;
$L__BB8_628:
	or.b32  	%r25968, %r28782, %r28783;
	or.b32  	%r25969, %r25968, %r28781;
	or.b32  	%r25970, %r25969, %r28780;
	setp.eq.s32 	%p512, %r25970, 0;
	@%p512 bra 	$L__BB8_630;
	atom.shared.xor.b32 	%r25971, [%r4462+70144], %r28783;
	atom.shared.xor.b32 	%r25972, [%r4462+70148], %r28782;
	atom.shared.xor.b32 	%r25973, [%r4462+70152], %r28781;
	atom.shared.xor.b32 	%r25974, [%r4462+70156], %r28780;
$L__BB8_630:
	or.b32  	%r25975, %r28778, %r28779;
	or.b32  	%r25976, %r25975, %r28777;
	or.b32  	%r25977, %r25976, %r28776;
	setp.eq.s32 	%p513, %r25977, 0;
	@%p513 bra 	$L__BB8_632;
	atom.shared.xor.b32 	%r25978, [%r4462+70656], %r28779;
	atom.shared.xor.b32 	%r25979, [%r4462+70660], %r28778;
	atom.shared.xor.b32 	%r25980, [%r4462+70664], %r28777;
	atom.shared.xor.b32 	%r25981, [%r4462+70668], %r28776;
$L__BB8_632:
	or.b32  	%r25982, %r28774, %r28775;
	or.b32  	%r25983, %r25982, %r28773;
	or.b32  	%r25984, %r25983, %r28772;
	setp.eq.s32 	%p514, %r25984, 0;
	@%p514 bra 	$L__BB8_634;
	atom.shared.xor.b32 	%r25985, [%r4462+71168], %r28775;
	atom.shared.xor.b32 	%r25986, [%r4462+71172], %r28774;
	atom.shared.xor.b32 	%r25987, [%r4462+71176], %r28773;
	atom.shared.xor.b32 	%r25988, [%r4462+71180], %r28772;
$L__BB8_634:
	or.b32  	%r25989, %r28770, %r28771;
	or.b32  	%r25990, %r25989, %r28769;
	or.b32  	%r25991, %r25990, %r28768;
	setp.eq.s32 	%p515, %r25991, 0;
	@%p515 bra 	$L__BB8_636;
	atom.shared.xor.b32 	%r25992, [%r4462+71680], %r28771;
	atom.shared.xor.b32 	%r25993, [%r4462+71684], %r28770;
	atom.shared.xor.b32 	%r25994, [%r4462+71688], %r28769;
	atom.shared.xor.b32 	%r25995, [%r4462+71692], %r28768;
$L__BB8_636:
	or.b32  	%r25996, %r28766, %r28767;
	or.b32  	%r25997, %r25996, %r28765;
	or.b32  	%r25998, %r25997, %r28764;
	setp.eq.s32 	%p516, %r25998, 0;
	@%p516 bra 	$L__BB8_638;
	atom.shared.xor.b32 	%r25999, [%r4462+72192], %r28767;
	atom.shared.xor.b32 	%r26000, [%r4462+72196], %r28766;
	atom.shared.xor.b32 	%r26001, [%r4462+72200], %r28765;
	atom.shared.xor.b32 	%r26002, [%r4462+72204], %r28764;
$L__BB8_638:
	or.b32  	%r26003, %r28762, %r28763;
	or.b32  	%r26004, %r26003, %r28761;
	or.b32  	%r26005, %r26004, %r28760;
	setp.eq.s32 	%p517, %r26005, 0;
	@%p517 bra 	$L__BB8_640;
	atom.shared.xor.b32 	%r26006, [%r4462+72704], %r28763;
	atom.shared.xor.b32 	%r26007, [%r4462+72708], %r28762;
	atom.shared.xor.b32 	%r26008, [%r4462+72712], %r28761;
	atom.shared.xor.b32 	%r26009, [%r4462+72716], %r28760;
$L__BB8_640:
	or.b32  	%r26010, %r28758, %r28759;
	or.b32  	%r26011, %r26010, %r28757;
	or.b32  	%r26012, %r26011, %r28756;
	setp.eq.s32 	%p518, %r26012, 0;
	@%p518 bra 	$L__BB8_642;
	atom.shared.xor.b32 	%r26013, [%r4462+73216], %r28759;
	atom.shared.xor.b32 	%r26014, [%r4462+73220], %r28758;
	atom.shared.xor.b32 	%r26015, [%r4462+73224], %r28757;
	atom.shared.xor.b32 	%r26016, [%r4462+73228], %r28756;
$L__BB8_642:
	or.b32  	%r26017, %r28754, %r28755;
	or.b32  	%r26018, %r26017, %r28753;
	or.b32  	%r26019, %r26018, %r28752;
	setp.eq.s32 	%p519, %r26019, 0;
	@%p519 bra 	$L__BB8_644;
	atom.shared.xor.b32 	%r26020, [%r4462+73728], %r28755;
	atom.shared.xor.b32 	%r26021, [%r4462+73732], %r28754;
	atom.shared.xor.b32 	%r26022, [%r4462+73736], %r28753;
	atom.shared.xor.b32 	%r26023, [%r4462+73740], %r28752;
$L__BB8_644:
	or.b32  	%r26024, %r28750, %r28751;
	or.b32  	%r26025, %r26024, %r28749;
	or.b32  	%r26026, %r26025, %r28748;
	setp.eq.s32 	%p520, %r26026, 0;
	@%p520 bra 	$L__BB8_646;
	atom.shared.xor.b32 	%r26027, [%r4462+74240], %r28751;
	atom.shared.xor.b32 	%r26028, [%r4462+74244], %r28750;
	atom.shared.xor.b32 	%r26029, [%r4462+74248], %r28749;
	atom.shared.xor.b32 	%r26030, [%r4462+74252], %r28748;
$L__BB8_646:
	or.b32  	%r26031, %r28746, %r28747;
	or.b32  	%r26032, %r26031, %r28745;
	or.b32  	%r26033, %r26032, %r28744;
	setp.eq.s32 	%p521, %r26033, 0;
	@%p521 bra 	$L__BB8_648;
	atom.shared.xor.b32 	%r26034, [%r4462+74752], %r28747;
	atom.shared.xor.b32 	%r26035, [%r4462+74756], %r28746;
	atom.shared.xor.b32 	%r26036, [%r4462+74760], %r28745;
	atom.shared.xor.b32 	%r26037, [%r4462+74764], %r28744;
$L__BB8_648:
	or.b32  	%r26038, %r28742, %r28743;
	or.b32  	%r26039, %r26038, %r28741;
	or.b32  	%r26040, %r26039, %r28740;
	setp.eq.s32 	%p522, %r26040, 0;
	@%p522 bra 	$L__BB8_650;
	atom.shared.xor.b32 	%r26041, [%r4462+75264], %r28743;
	atom.shared.xor.b32 	%r26042, [%r4462+75268], %r28742;
	atom.shared.xor.b32 	%r26043, [%r4462+75272], %r28741;
	atom.shared.xor.b32 	%r26044, [%r4462+75276], %r28740;
$L__BB8_650:
	or.b32  	%r26045, %r28738, %r28739;
	or.b32  	%r26046, %r26045, %r28737;
	or.b32  	%r26047, %r26046, %r28736;
	setp.eq.s32 	%p523, %r26047, 0;
	@%p523 bra 	$L__BB8_652;
	atom.shared.xor.b32 	%r26048, [%r4462+75776], %r28739;
	atom.shared.xor.b32 	%r26049, [%r4462+75780], %r28738;
	atom.shared.xor.b32 	%r26050, [%r4462+75784], %r28737;
	atom.shared.xor.b32 	%r26051, [%r4462+75788], %r28736;
$L__BB8_652:
	or.b32  	%r26052, %r28734, %r28735;
	or.b32  	%r26053, %r26052, %r28733;
	or.b32  	%r26054, %r26053, %r28732;
	setp.eq.s32 	%p524, %r26054, 0;
	@%p524 bra 	$L__BB8_654;
	atom.shared.xor.b32 	%r26055, [%r4462+76288], %r28735;
	atom.shared.xor.b32 	%r26056, [%r4462+76292], %r28734;
	atom.shared.xor.b32 	%r26057, [%r4462+76296], %r28733;
	atom.shared.xor.b32 	%r26058, [%r4462+76300], %r28732;
$L__BB8_654:
	or.b32  	%r26059, %r28730, %r28731;
	or.b32  	%r26060, %r26059, %r28729;
	or.b32  	%r26061, %r26060, %r28728;
	setp.eq.s32 	%p525, %r26061, 0;
	@%p525 bra 	$L__BB8_656;
	atom.shared.xor.b32 	%r26062, [%r4462+76800], %r28731;
	atom.shared.xor.b32 	%r26063, [%r4462+76804], %r28730;
	atom.shared.xor.b32 	%r26064, [%r4462+76808], %r28729;
	atom.shared.xor.b32 	%r26065, [%r4462+76812], %r28728;
$L__BB8_656:
	or.b32  	%r26066, %r28726, %r28727;
	or.b32  	%r26067, %r26066, %r28725;
	or.b32  	%r26068, %r26067, %r28724;
	setp.eq.s32 	%p526, %r26068, 0;
	@%p526 bra 	$L__BB8_658;
	atom.shared.xor.b32 	%r26069, [%r4462+77312], %r28727;
	atom.shared.xor.b32 	%r26070, [%r4462+77316], %r28726;
	atom.shared.xor.b32 	%r26071, [%r4462+77320], %r28725;
	atom.shared.xor.b32 	%r26072, [%r4462+77324], %r28724;
$L__BB8_658:
	or.b32  	%r26073, %r28722, %r28723;
	or.b32  	%r26074, %r26073, %r28721;
	or.b32  	%r26075, %r26074, %r28720;
	setp.eq.s32 	%p527, %r26075, 0;
	@%p527 bra 	$L__BB8_660;
	atom.shared.xor.b32 	%r26076, [%r4462+77824], %r28723;
	atom.shared.xor.b32 	%r26077, [%r4462+77828], %r28722;
	atom.shared.xor.b32 	%r26078, [%r4462+77832], %r28721;
	atom.shared.xor.b32 	%r26079, [%r4462+77836], %r28720;
$L__BB8_660:
	or.b32  	%r26080, %r28718, %r28719;
	or.b32  	%r26081, %r26080, %r28717;
	or.b32  	%r26082, %r26081, %r28716;
	setp.eq.s32 	%p528, %r26082, 0;
	@%p528 bra 	$L__BB8_662;
	atom.shared.xor.b32 	%r26083, [%r4462+78336], %r28719;
	atom.shared.xor.b32 	%r26084, [%r4462+78340], %r28718;
	atom.shared.xor.b32 	%r26085, [%r4462+78344], %r28717;
	atom.shared.xor.b32 	%r26086, [%r4462+78348], %r28716;
$L__BB8_662:
	or.b32  	%r26087, %r28714, %r28715;
	or.b32  	%r26088, %r26087, %r28713;
	or.b32  	%r26089, %r26088, %r28712;
	setp.eq.s32 	%p529, %r26089, 0;
	@%p529 bra 	$L__BB8_664;
	atom.shared.xor.b32 	%r26090, [%r4462+78848], %r28715;
	atom.shared.xor.b32 	%r26091, [%r4462+78852], %r28714;
	atom.shared.xor.b32 	%r26092, [%r4462+78856], %r28713;
	atom.shared.xor.b32 	%r26093, [%r4462+78860], %r28712;
$L__BB8_664:
	or.b32  	%r26094, %r28710, %r28711;
	or.b32  	%r26095, %r26094, %r28709;
	or.b32  	%r26096, %r26095, %r28708;
	setp.eq.s32 	%p530, %r26096, 0;
	@%p530 bra 	$L__BB8_666;
	atom.shared.xor.b32 	%r26097, [%r4462+79360], %r28711;
	atom.shared.xor.b32 	%r26098, [%r4462+79364], %r28710;
	atom.shared.xor.b32 	%r26099, [%r4462+79368], %r28709;
	atom.shared.xor.b32 	%r26100, [%r4462+79372], %r28708;
$L__BB8_666:
	or.b32  	%r26101, %r28706, %r28707;
	or.b32  	%r26102, %r26101, %r28705;
	or.b32  	%r26103, %r26102, %r28704;
	setp.eq.s32 	%p531, %r26103, 0;
	@%p531 bra 	$L__BB8_668;
	atom.shared.xor.b32 	%r26104, [%r4462+79872], %r28707;
	atom.shared.xor.b32 	%r26105, [%r4462+79876], %r28706;
	atom.shared.xor.b32 	%r26106, [%r4462+79880], %r28705;
	atom.shared.xor.b32 	%r26107, [%r4462+79884], %r28704;
$L__BB8_668:
	or.b32  	%r26108, %r28702, %r28703;
	or.b32  	%r26109, %r26108, %r28701;
	or.b32  	%r26110, %r26109, %r28700;
	setp.eq.s32 	%p532, %r26110, 0;
	@%p532 bra 	$L__BB8_670;
	atom.shared.xor.b32 	%r26111, [%r4462+80384], %r28703;
	atom.shared.xor.b32 	%r26112, [%r4462+80388], %r28702;
	atom.shared.xor.b32 	%r26113, [%r4462+80392], %r28701;
	atom.shared.xor.b32 	%r26114, [%r4462+80396], %r28700;
$L__BB8_670:
	or.b32  	%r26115, %r28698, %r28699;
	or.b32  	%r26116, %r26115, %r28697;
	or.b32  	%r26117, %r26116, %r28696;
	setp.eq.s32 	%p533, %r26117, 0;
	@%p533 bra 	$L__BB8_672;
	atom.shared.xor.b32 	%r26118, [%r4462+80896], %r28699;
	atom.shared.xor.b32 	%r26119, [%r4462+80900], %r28698;
	atom.shared.xor.b32 	%r26120, [%r4462+80904], %r28697;
	atom.shared.xor.b32 	%r26121, [%r4462+80908], %r28696;
$L__BB8_672:
	or.b32  	%r26122, %r28694, %r28695;
	or.b32  	%r26123, %r26122, %r28693;
	or.b32  	%r26124, %r26123, %r28692;
	setp.eq.s32 	%p534, %r26124, 0;
	@%p534 bra 	$L__BB8_674;
	atom.shared.xor.b32 	%r26125, [%r4462+81408], %r28695;
	atom.shared.xor.b32 	%r26126, [%r4462+81412], %r28694;
	atom.shared.xor.b32 	%r26127, [%r4462+81416], %r28693;
	atom.shared.xor.b32 	%r26128, [%r4462+81420], %r28692;
$L__BB8_674:
	or.b32  	%r26129, %r28690, %r28691;
	or.b32  	%r26130, %r26129, %r28689;
	or.b32  	%r26131, %r26130, %r28688;
	setp.eq.s32 	%p535, %r26131, 0;
	@%p535 bra 	$L__BB8_676;
	atom.shared.xor.b32 	%r26132, [%r4462+81920], %r28691;
	atom.shared.xor.b32 	%r26133, [%r4462+81924], %r28690;
	atom.shared.xor.b32 	%r26134, [%r4462+81928], %r28689;
	atom.shared.xor.b32 	%r26135, [%r4462+81932], %r28688;
$L__BB8_676:
	or.b32  	%r26136, %r28686, %r28687;
	or.b32  	%r26137, %r26136, %r28685;
	or.b32  	%r26138, %r26137, %r28684;
	setp.eq.s32 	%p536, %r26138, 0;
	@%p536 bra 	$L__BB8_678;
	atom.shared.xor.b32 	%r26139, [%r4462+82432], %r28687;
	atom.shared.xor.b32 	%r26140, [%r4462+82436], %r28686;
	atom.shared.xor.b32 	%r26141, [%r4462+82440], %r28685;
	atom.shared.xor.b32 	%r26142, [%r4462+82444], %r28684;
$L__BB8_678:
	or.b32  	%r26143, %r28682, %r28683;
	or.b32  	%r26144, %r26143, %r28681;
	or.b32  	%r26145, %r26144, %r28680;
	setp.eq.s32 	%p537, %r26145, 0;
	@%p537 bra 	$L__BB8_680;
	atom.shared.xor.b32 	%r26146, [%r4462+82944], %r28683;
	atom.shared.xor.b32 	%r26147, [%r4462+82948], %r28682;
	atom.shared.xor.b32 	%r26148, [%r4462+82952], %r28681;
	atom.shared.xor.b32 	%r26149, [%r4462+82956], %r28680;
$L__BB8_680:
	or.b32  	%r26150, %r28678, %r28679;
	or.b32  	%r26151, %r26150, %r28677;
	or.b32  	%r26152, %r26151, %r28676;
	setp.eq.s32 	%p538, %r26152, 0;
	@%p538 bra 	$L__BB8_682;
	atom.shared.xor.b32 	%r26153, [%r4462+83456], %r28679;
	atom.shared.xor.b32 	%r26154, [%r4462+83460], %r28678;
	atom.shared.xor.b32 	%r26155, [%r4462+83464], %r28677;
	atom.shared.xor.b32 	%r26156, [%r4462+83468], %r28676;
$L__BB8_682:
	or.b32  	%r26157, %r28674, %r28675;
	or.b32  	%r26158, %r26157, %r28673;
	or.b32  	%r26159, %r26158, %r28672;
	setp.eq.s32 	%p539, %r26159, 0;
	@%p539 bra 	$L__BB8_684;
	atom.shared.xor.b32 	%r26160, [%r4462+83968], %r28675;
	atom.shared.xor.b32 	%r26161, [%r4462+83972], %r28674;
	atom.shared.xor.b32 	%r26162, [%r4462+83976], %r28673;
	atom.shared.xor.b32 	%r26163, [%r4462+83980], %r28672;
$L__BB8_684:
	or.b32  	%r26164, %r28670, %r28671;
	or.b32  	%r26165, %r26164, %r28669;
	or.b32  	%r26166, %r26165, %r28668;
	setp.eq.s32 	%p540, %r26166, 0;
	@%p540 bra 	$L__BB8_686;
	atom.shared.xor.b32 	%r26167, [%r4462+84480], %r28671;
	atom.shared.xor.b32 	%r26168, [%r4462+84484], %r28670;
	atom.shared.xor.b32 	%r26169, [%r4462+84488], %r28669;
	atom.shared.xor.b32 	%r26170, [%r4462+84492], %r28668;
$L__BB8_686:
	or.b32  	%r26171, %r28666, %r28667;
	or.b32  	%r26172, %r26171, %r28665;
	or.b32  	%r26173, %r26172, %r28664;
	setp.eq.s32 	%p541, %r26173, 0;
	@%p541 bra 	$L__BB8_688;
	atom.shared.xor.b32 	%r26174, [%r4462+84992], %r28667;
	atom.shared.xor.b32 	%r26175, [%r4462+84996], %r28666;
	atom.shared.xor.b32 	%r26176, [%r4462+85000], %r28665;
	atom.shared.xor.b32 	%r26177, [%r4462+85004], %r28664;
$L__BB8_688:
	or.b32  	%r26178, %r28662, %r28663;
	or.b32  	%r26179, %r26178, %r28661;
	or.b32  	%r26180, %r26179, %r28660;
	setp.eq.s32 	%p542, %r26180, 0;
	@%p542 bra 	$L__BB8_690;
	atom.shared.xor.b32 	%r26181, [%r4462+85504], %r28663;
	atom.shared.xor.b32 	%r26182, [%r4462+85508], %r28662;
	atom.shared.xor.b32 	%r26183, [%r4462+85512], %r28661;
	atom.shared.xor.b32 	%r26184, [%r4462+85516], %r28660;
$L__BB8_690:
	or.b32  	%r26185, %r28658, %r28659;
	or.b32  	%r26186, %r26185, %r28657;
	or.b32  	%r26187, %r26186, %r28656;
	setp.eq.s32 	%p543, %r26187, 0;
	@%p543 bra 	$L__BB8_692;
	atom.shared.xor.b32 	%r26188, [%r4462+86016], %r28659;
	atom.shared.xor.b32 	%r26189, [%r4462+86020], %r28658;
	atom.shared.xor.b32 	%r26190, [%r4462+86024], %r28657;
	atom.shared.xor.b32 	%r26191, [%r4462+86028], %r28656;
$L__BB8_692:
	or.b32  	%r26192, %r28654, %r28655;
	or.b32  	%r26193, %r26192, %r28653;
	or.b32  	%r26194, %r26193, %r28652;
	setp.eq.s32 	%p544, %r26194, 0;
	@%p544 bra 	$L__BB8_694;
	atom.shared.xor.b32 	%r26195, [%r4462+86528], %r28655;
	atom.shared.xor.b32 	%r26196, [%r4462+86532], %r28654;
	atom.shared.xor.b32 	%r26197, [%r4462+86536], %r28653;
	atom.shared.xor.b32 	%r26198, [%r4462+86540], %r28652;
$L__BB8_694:
	or.b32  	%r26199, %r28650, %r28651;
	or.b32  	%r26200, %r26199, %r28649;
	or.b32  	%r26201, %r26200, %r28648;
	setp.eq.s32 	%p545, %r26201, 0;
	@%p545 bra 	$L__BB8_696;
	atom.shared.xor.b32 	%r26202, [%r4462+87040], %r28651;
	atom.shared.xor.b32 	%r26203, [%r4462+87044], %r28650;
	atom.shared.xor.b32 	%r26204, [%r4462+87048], %r28649;
	atom.shared.xor.b32 	%r26205, [%r4462+87052], %r28648;
$L__BB8_696:
	or.b32  	%r26206, %r28646, %r28647;
	or.b32  	%r26207, %r26206, %r28645;
	or.b32  	%r26208, %r26207, %r28644;
	setp.eq.s32 	%p546, %r26208, 0;
	@%p546 bra 	$L__BB8_698;
	atom.shared.xor.b32 	%r26209, [%r4462+87552], %r28647;
	atom.shared.xor.b32 	%r26210, [%r4462+87556], %r28646;
	atom.shared.xor.b32 	%r26211, [%r4462+87560], %r28645;
	atom.shared.xor.b32 	%r26212, [%r4462+87564], %r28644;
$L__BB8_698:
	or.b32  	%r26213, %r28642, %r28643;
	or.b32  	%r26214, %r26213, %r28641;
	or.b32  	%r26215, %r26214, %r28640;
	setp.eq.s32 	%p547, %r26215, 0;
	@%p547 bra 	$L__BB8_700;
	atom.shared.xor.b32 	%r26216, [%r4462+88064], %r28643;
	atom.shared.xor.b32 	%r26217, [%r4462+88068], %r28642;
	atom.shared.xor.b32 	%r26218, [%r4462+88072], %r28641;
	atom.shared.xor.b32 	%r26219, [%r4462+88076], %r28640;
$L__BB8_700:
	or.b32  	%r26220, %r28638, %r28639;
	or.b32  	%r26221, %r26220, %r28637;
	or.b32  	%r26222, %r26221, %r28636;
	setp.eq.s32 	%p548, %r26222, 0;
	@%p548 bra 	$L__BB8_702;
	atom.shared.xor.b32 	%r26223, [%r4462+88576], %r28639;
	atom.shared.xor.b32 	%r26224, [%r4462+88580], %r28638;
	atom.shared.xor.b32 	%r26225, [%r4462+88584], %r28637;
	atom.shared.xor.b32 	%r26226, [%r4462+88588], %r28636;
$L__BB8_702:
	or.b32  	%r26227, %r28634, %r28635;
	or.b32  	%r26228, %r26227, %r28633;
	or.b32  	%r26229, %r26228, %r28632;
	setp.eq.s32 	%p549, %r26229, 0;
	@%p549 bra 	$L__BB8_704;
	atom.shared.xor.b32 	%r26230, [%r4462+89088], %r28635;
	atom.shared.xor.b32 	%r26231, [%r4462+89092], %r28634;
	atom.shared.xor.b32 	%r26232, [%r4462+89096], %r28633;
	atom.shared.xor.b32 	%r26233, [%r4462+89100], %r28632;
$L__BB8_704:
	or.b32  	%r26234, %r28630, %r28631;
	or.b32  	%r26235, %r26234, %r28629;
	or.b32  	%r26236, %r26235, %r28628;
	setp.eq.s32 	%p550, %r26236, 0;
	@%p550 bra 	$L__BB8_706;
	atom.shared.xor.b32 	%r26237, [%r4462+89600], %r28631;
	atom.shared.xor.b32 	%r26238, [%r4462+89604], %r28630;
	atom.shared.xor.b32 	%r26239, [%r4462+89608], %r28629;
	atom.shared.xor.b32 	%r26240, [%r4462+89612], %r28628;
$L__BB8_706:
	or.b32  	%r26241, %r28626, %r28627;
	or.b32  	%r26242, %r26241, %r28625;
	or.b32  	%r26243, %r26242, %r28624;
	setp.eq.s32 	%p551, %r26243, 0;
	@%p551 bra 	$L__BB8_708;
	atom.shared.xor.b32 	%r26244, [%r4462+90112], %r28627;
	atom.shared.xor.b32 	%r26245, [%r4462+90116], %r28626;
	atom.shared.xor.b32 	%r26246, [%r4462+90120], %r28625;
	atom.shared.xor.b32 	%r26247, [%r4462+90124], %r28624;
$L__BB8_708:
	or.b32  	%r26248, %r28622, %r28623;
	or.b32  	%r26249, %r26248, %r28621;
	or.b32  	%r26250, %r26249, %r28620;
	setp.eq.s32 	%p552, %r26250, 0;
	@%p552 bra 	$L__BB8_710;
	atom.shared.xor.b32 	%r26251, [%r4462+90624], %r28623;
	atom.shared.xor.b32 	%r26252, [%r4462+90628], %r28622;
	atom.shared.xor.b32 	%r26253, [%r4462+90632], %r28621;
	atom.shared.xor.b32 	%r26254, [%r4462+90636], %r28620;
$L__BB8_710:
	or.b32  	%r26255, %r28618, %r28619;
	or.b32  	%r26256, %r26255, %r28617;
	or.b32  	%r26257, %r26256, %r28616;
	setp.eq.s32 	%p553, %r26257, 0;
	@%p553 bra 	$L__BB8_712;
	atom.shared.xor.b32 	%r26258, [%r4462+91136], %r28619;
	atom.shared.xor.b32 	%r26259, [%r4462+91140], %r28618;
	atom.shared.xor.b32 	%r26260, [%r4462+91144], %r28617;
	atom.shared.xor.b32 	%r26261, [%r4462+91148], %r28616;
$L__BB8_712:
	or.b32  	%r26262, %r28614, %r28615;
	or.b32  	%r26263, %r26262, %r28613;
	or.b32  	%r26264, %r26263, %r28612;
	setp.eq.s32 	%p554, %r26264, 0;
	@%p554 bra 	$L__BB8_714;
	atom.shared.xor.b32 	%r26265, [%r4462+91648], %r28615;
	atom.shared.xor.b32 	%r26266, [%r4462+91652], %r28614;
	atom.shared.xor.b32 	%r26267, [%r4462+91656], %r28613;
	atom.shared.xor.b32 	%r26268, [%r4462+91660], %r28612;
$L__BB8_714:
	or.b32  	%r26269, %r28610, %r28611;
	or.b32  	%r26270, %r26269, %r28609;
	or.b32  	%r26271, %r26270, %r28608;
	setp.eq.s32 	%p555, %r26271, 0;
	@%p555 bra 	$L__BB8_716;
	atom.shared.xor.b32 	%r26272, [%r4462+92160], %r28611;
	atom.shared.xor.b32 	%r26273, [%r4462+92164], %r28610;
	atom.shared.xor.b32 	%r26274, [%r4462+92168], %r28609;
	atom.shared.xor.b32 	%r26275, [%r4462+92172], %r28608;
$L__BB8_716:
	or.b32  	%r26276, %r28606, %r28607;
	or.b32  	%r26277, %r26276, %r28605;
	or.b32  	%r26278, %r26277, %r28604;
	setp.eq.s32 	%p556, %r26278, 0;
	@%p556 bra 	$L__BB8_718;
	atom.shared.xor.b32 	%r26279, [%r4462+92672], %r28607;
	atom.shared.xor.b32 	%r26280, [%r4462+92676], %r28606;
	atom.shared.xor.b32 	%r26281, [%r4462+92680], %r28605;
	atom.shared.xor.b32 	%r26282, [%r4462+92684], %r28604;
$L__BB8_718:
	or.b32  	%r26283, %r28602, %r28603;
	or.b32  	%r26284, %r26283, %r28601;
	or.b32  	%r26285, %r26284, %r28600;
	setp.eq.s32 	%p557, %r26285, 0;
	@%p557 bra 	$L__BB8_720;
	atom.shared.xor.b32 	%r26286, [%r4462+93184], %r28603;
	atom.shared.xor.b32 	%r26287, [%r4462+93188], %r28602;
	atom.shared.xor.b32 	%r26288, [%r4462+93192], %r28601;
	atom.shared.xor.b32 	%r26289, [%r4462+93196], %r28600;
$L__BB8_720:
	or.b32  	%r26290, %r28598, %r28599;
	or.b32  	%r26291, %r26290, %r28597;
	or.b32  	%r26292, %r26291, %r28596;
	setp.eq.s32 	%p558, %r26292, 0;
	@%p558 bra 	$L__BB8_722;
	atom.shared.xor.b32 	%r26293, [%r4462+93696], %r28599;
	atom.shared.xor.b32 	%r26294, [%r4462+93700], %r28598;
	atom.shared.xor.b32 	%r26295, [%r4462+93704], %r28597;
	atom.shared.xor.b32 	%r26296, [%r4462+93708], %r28596;
$L__BB8_722:
	or.b32  	%r26297, %r28594, %r28595;
	or.b32  	%r26298, %r26297, %r28593;
	or.b32  	%r26299, %r26298, %r28592;
	setp.eq.s32 	%p559, %r26299, 0;
	@%p559 bra 	$L__BB8_724;
	atom.shared.xor.b32 	%r26300, [%r4462+94208], %r28595;
	atom.shared.xor.b32 	%r26301, [%r4462+94212], %r28594;
	atom.shared.xor.b32 	%r26302, [%r4462+94216], %r28593;
	atom.shared.xor.b32 	%r26303, [%r4462+94220], %r28592;
$L__BB8_724:
	or.b32  	%r26304, %r28590, %r28591;
	or.b32  	%r26305, %r26304, %r28589;
	or.b32  	%r26306, %r26305, %r28588;
	setp.eq.s32 	%p560, %r26306, 0;
	@%p560 bra 	$L__BB8_726;
	atom.shared.xor.b32 	%r26307, [%r4462+94720], %r28591;
	atom.shared.xor.b32 	%r26308, [%r4462+94724], %r28590;
	atom.shared.xor.b32 	%r26309, [%r4462+94728], %r28589;
	atom.shared.xor.b32 	%r26310, [%r4462+94732], %r28588;
$L__BB8_726:
	or.b32  	%r26311, %r28586, %r28587;
	or.b32  	%r26312, %r26311, %r28585;
	or.b32  	%r26313, %r26312, %r28584;
	setp.eq.s32 	%p561, %r26313, 0;
	@%p561 bra 	$L__BB8_728;
	atom.shared.xor.b32 	%r26314, [%r4462+95232], %r28587;
	atom.shared.xor.b32 	%r26315, [%r4462+95236], %r28586;
	atom.shared.xor.b32 	%r26316, [%r4462+95240], %r28585;
	atom.shared.xor.b32 	%r26317, [%r4462+95244], %r28584;
$L__BB8_728:
	or.b32  	%r26318, %r28582, %r28583;
	or.b32  	%r26319, %r26318, %r28581;
	or.b32  	%r26320, %r26319, %r28580;
	setp.eq.s32 	%p562, %r26320, 0;
	@%p562 bra 	$L__BB8_730;
	atom.shared.xor.b32 	%r26321, [%r4462+95744], %r28583;
	atom.shared.xor.b32 	%r26322, [%r4462+95748], %r28582;
	atom.shared.xor.b32 	%r26323, [%r4462+95752], %r28581;
	atom.shared.xor.b32 	%r26324, [%r4462+95756], %r28580;
$L__BB8_730:
	or.b32  	%r26325, %r28578, %r28579;
	or.b32  	%r26326, %r26325, %r28577;
	or.b32  	%r26327, %r26326, %r28576;
	setp.eq.s32 	%p563, %r26327, 0;
	@%p563 bra 	$L__BB8_732;
	atom.shared.xor.b32 	%r26328, [%r4462+96256], %r28579;
	atom.shared.xor.b32 	%r26329, [%r4462+96260], %r28578;
	atom.shared.xor.b32 	%r26330, [%r4462+96264], %r28577;
	atom.shared.xor.b32 	%r26331, [%r4462+96268], %r28576;
$L__BB8_732:
	or.b32  	%r26332, %r28574, %r28575;
	or.b32  	%r26333, %r26332, %r28573;
	or.b32  	%r26334, %r26333, %r28572;
	setp.eq.s32 	%p564, %r26334, 0;
	@%p564 bra 	$L__BB8_734;
	atom.shared.xor.b32 	%r26335, [%r4462+96768], %r28575;
	atom.shared.xor.b32 	%r26336, [%r4462+96772], %r28574;
	atom.shared.xor.b32 	%r26337, [%r4462+96776], %r28573;
	atom.shared.xor.b32 	%r26338, [%r4462+96780], %r28572;
$L__BB8_734:
	or.b32  	%r26339, %r28570, %r28571;
	or.b32  	%r26340, %r26339, %r28569;
	or.b32  	%r26341, %r26340, %r28568;
	setp.eq.s32 	%p565, %r26341, 0;
	@%p565 bra 	$L__BB8_736;
	atom.shared.xor.b32 	%r26342, [%r4462+97280], %r28571;
	atom.shared.xor.b32 	%r26343, [%r4462+97284], %r28570;
	atom.shared.xor.b32 	%r26344, [%r4462+97288], %r28569;
	atom.shared.xor.b32 	%r26345, [%r4462+97292], %r28568;
$L__BB8_736:
	or.b32  	%r26346, %r28566, %r28567;
	or.b32  	%r26347, %r26346, %r28565;
	or.b32  	%r26348, %r26347, %r28564;
	setp.eq.s32 	%p566, %r26348, 0;
	@%p566 bra 	$L__BB8_738;
	atom.shared.xor.b32 	%r26349, [%r4462+97792], %r28567;
	atom.shared.xor.b32 	%r26350, [%r4462+97796], %r28566;
	atom.shared.xor.b32 	%r26351, [%r4462+97800], %r28565;
	atom.shared.xor.b32 	%r26352, [%r4462+97804], %r28564;
$L__BB8_738:
	ld.param.u64 	%rd478, [fused_batch_pir_kernel_transposed_8_param_2];
	mov.u32 	%r4463, %ntid.x;
	cvta.to.global.u64 	%rd9, %rd478;
	setp.eq.s16 	%p567, %rs1, 2;
	bar.sync 	0;
	@%p567 bra 	$L__BB8_743;
	mov.b32 	%r29333, 0;
$L__BB8_740:
	.pragma "nounroll";
	shl.b32 	%r26354, %r29334, 4;
	add.s32 	%r26356, %r25960, %r26354;
	ld.shared.v4.u32 	{%r4467, %r4468, %r4469, %r4470}, [%r26356];
	or.b32  	%r26357, %r4468, %r4467;
	or.b32  	%r26358, %r26357, %r4469;
	or.b32  	%r26359, %r26358, %r4470;
	setp.eq.s32 	%p568, %r26359, 0;
	@%p568 bra 	$L__BB8_742;
	mul.wide.u32 	%rd323, %r29334, 16;
	add.s64 	%rd324, %rd9, %rd323;
	atom.global.xor.b32 	%r26360, [%rd324], %r4467;
	atom.global.xor.b32 	%r26361, [%rd324+4], %r4468;
	atom.global.xor.b32 	%r26362, [%rd324+8], %r4469;
	atom.global.xor.b32 	%r26363, [%rd324+12], %r4470;
$L__BB8_742:
	add.s32 	%r29334, %r29334, %r4463;
	add.s32 	%r29333, %r29333, 1;
	xor.b32  	%r26364, %r29333, %r3;
	setp.ne.s32 	%p569, %r26364, 2;
	@%p569 bra 	$L__BB8_740;
$L__BB8_743:
	shl.b32 	%r26365, %r4463, 1;
	add.s32 	%r29338, %r29334, %r26365;
	mad.lo.s32 	%r29337, %r4463, 3, %r29334;
	add.s32 	%r29336, %r4463, %r29334;
	shl.b32 	%r26366, %r29334, 4;
	add.s32 	%r29335, %r25960, %r26366;
	shl.b32 	%r4478, %r4463, 6;
	shl.b32 	%r4479, %r4463, 5;
	mul.lo.s32 	%r4480, %r4463, 48;
$L__BB8_744:
	ld.shared.v4.u32 	{%r4486, %r4487, %r4488, %r4489}, [%r29335];
	or.b32  	%r26368, %r4487, %r4486;
	or.b32  	%r26369, %r26368, %r4488;
	or.b32  	%r26370, %r26369, %r4489;
	setp.eq.s32 	%p570, %r26370, 0;
	@%p570 bra 	$L__BB8_746;
	mul.wide.u32 	%rd325, %r29334, 16;
	add.s64 	%rd326, %rd9, %rd325;
	atom.global.xor.b32 	%r26371, [%rd326], %r4486;
	atom.global.xor.b32 	%r26372, [%rd326+4], %r4487;
	atom.global.xor.b32 	%r26373, [%rd326+8], %r4488;
	atom.global.xor.b32 	%r26374, [%rd326+12], %r4489;
$L__BB8_746:
	shl.b32 	%r26375, %r4463, 4;
	add.s32 	%r26376, %r29335, %r26375;
	ld.shared.v4.u32 	{%r4490, %r4491, %r4492, %r4493}, [%r26376];
	or.b32  	%r26377, %r4491, %r4490;
	or.b32  	%r26378, %r26377, %r4492;
	or.b32  	%r26379, %r26378, %r4493;
	setp.eq.s32 	%p571, %r26379, 0;
	@%p571 bra 	$L__BB8_748;
	mul.wide.u32 	%rd327, %r29336, 16;
	add.s64 	%rd328, %rd9, %rd327;
	atom.global.xor.b32 	%r26380, [%rd328], %r4490;
	atom.global.xor.b32 	%r26381, [%rd328+4], %r4491;
	atom.global.xor.b32 	%r26382, [%rd328+8], %r4492;
	atom.global.xor.b32 	%r26383, [%rd328+12], %r4493;
$L__BB8_748:
	add.s32 	%r4494, %r29334, %r4463;
	add.s32 	%r26384, %r29335, %r4479;
	ld.shared.v4.u32 	{%r4495, %r4496, %r4497, %r4498}, [%r26384];
	or.b32  	%r26385, %r4496, %r4495;
	or.b32  	%r26386, %r26385, %r4497;
	or.b32  	%r26387, %r26386, %r4498;
	setp.eq.s32 	%p572, %r26387, 0;
	@%p572 bra 	$L__BB8_750;
	mul.wide.u32 	%rd329, %r29338, 16;
	add.s64 	%rd330, %rd9, %rd329;
	atom.global.xor.b32 	%r26388, [%rd330], %r4495;
	atom.global.xor.b32 	%r26389, [%rd330+4], %r4496;
	atom.global.xor.b32 	%r26390, [%rd330+8], %r4497;
	atom.global.xor.b32 	%r26391, [%rd330+12], %r4498;
$L__BB8_750:
	add.s32 	%r4499, %r4494, %r4463;
	add.s32 	%r26392, %r29335, %r4480;
	ld.shared.v4.u32 	{%r4500, %r4501, %r4502, %r4503}, [%r26392];
	or.b32  	%r26393, %r4501, %r4500;
	or.b32  	%r26394, %r26393, %r4502;
	or.b32  	%r26395, %r26394, %r4503;
	setp.eq.s32 	%p573, %r26395, 0;
	@%p573 bra 	$L__BB8_752;
	mul.wide.u32 	%rd331, %r29337, 16;
	add.s64 	%rd332, %rd9, %rd331;
	atom.global.xor.b32 	%r26396, [%rd332], %r4500;
	atom.global.xor.b32 	%r26397, [%rd332+4], %r4501;
	atom.global.xor.b32 	%r26398, [%rd332+8], %r4502;
	atom.global.xor.b32 	%r26399, [%rd332+12], %r4503;
$L__BB8_752:
	add.s32 	%r26400, %r4499, %r4463;
	add.s32 	%r29334, %r26400, %r4463;
	shl.b32 	%r26401, %r4463, 2;
	add.s32 	%r29338, %r29338, %r26401;
	add.s32 	%r29337, %r29337, %r26401;
	add.s32 	%r29336, %r29336, %r26401;
	add.s32 	%r29335, %r29335, %r4478;
	setp.lt.u32 	%p574, %r29334, 6144;
	@%p574 bra 	$L__BB8_744;
	ret;

}
	// .globl	fused_batch_pir_kernel_transposed_16
.visible .entry fused_batch_pir_kernel_transposed_16(
	.param .u64 .ptr .align 1 fused_batch_pir_kernel_transposed_16_param_0,
	.param .u64 .ptr .align 1 fused_batch_pir_kernel_transposed_16_param_1,
	.param .u64 .ptr .align 1 fused_batch_pir_kernel_transposed_16_param_2,
	.param .u64 .ptr .align 1 fused_batch_pir_kernel_transposed_16_param_3,
	.param .u32 fused_batch_pir_kernel_transposed_16_param_4,
	.param .u32 fused_batch_pir_kernel_transposed_16_param_5
)
{
	.reg .pred 	%p<1127>;
	.reg .b16 	%rs<883>;
	.reg .b32 	%r<57978>;
	.reg .b64 	%rd<925>;

	ld.param.u64 	%rd11, [fused_batch_pir_kernel_transposed_16_param_1];
	cvta.to.global.u64 	%rd1, %rd11;
	mov.u32 	%r1, %tid.x;
	mov.u32 	%r2, %ntid.x;
	add.s32 	%r8902, %r1, %r2;
	cvt.u16.u32 	%rs297, %r8902;
	sub.s16 	%rs298, 12287, %rs297;
	cvt.u16.u32 	%rs299, %r2;
	div.u16 	%rs300, %rs298, %rs299;
	and.b16  	%rs1, %rs300, 3;
	cvt.u32.u16 	%r3, %rs1;
	setp.eq.s16 	%p1, %rs1, 2;
	mov.u32 	%r52187, %r1;
	@%p1 bra 	$L__BB9_3;
	mov.b32 	%r52186, 0;
	mov.u32 	%r8905, s_mem;
	mov.u32 	%r52187, %r1;
$L__BB9_2:
	.pragma "nounroll";
	shl.b32 	%r8904, %r52187, 4;
	add.s32 	%r8906, %r8905, %r8904;
	mov.b32 	%r8907, 0;
	st.shared.v4.u32 	[%r8906], {%r8907, %r8907, %r8907, %r8907};
	add.s32 	%r52187, %r52187, %r2;
	add.s32 	%r52186, %r52186, 1;
	xor.b32  	%r8908, %r52186, %r3;
	setp.ne.s32 	%p2, %r8908, 2;
	@%p2 bra 	$L__BB9_2;
$L__BB9_3:
	mov.u32 	%r8910, s_mem;
	shl.b32 	%r8913, %r2, 4;
	shl.b32 	%r8917, %r2, 2;
$L__BB9_4:
	shl.b32 	%r8909, %r52187, 4;
	add.s32 	%r8911, %r8910, %r8909;
	mov.b32 	%r8912, 0;
	st.shared.v4.u32 	[%r8911], {%r8912, %r8912, %r8912, %r8912};
	add.s32 	%r8914, %r8911, %r8913;
	st.shared.v4.u32 	[%r8914], {%r8912, %r8912, %r8912, %r8912};
	add.s32 	%r8915, %r8914, %r8913;
	st.shared.v4.u32 	[%r8915], {%r8912, %r8912, %r8912, %r8912};
	add.s32 	%r8916, %r8915, %r8913;
	st.shared.v4.u32 	[%r8916], {%r8912, %r8912, %r8912, %r8912};
	add.s32 	%r52187, %r8917, %r52187;
	setp.lt.u32 	%p3, %r52187, 12288;
	@%p3 bra 	$L__BB9_4;
	bar.sync 	0;
	mov.u32 	%r8918, %ctaid.x;
	shl.b32 	%r11, %r8918, 11;
	setp.ne.s32 	%p4, %r1, 0;
	ld.const.u32 	%r12, [CHACHA_CONSTANTS];
	ld.const.u32 	%r13, [CHACHA_CONSTANTS+4];
	ld.const.u32 	%r14, [CHACHA_CONSTANTS+8];
	ld.const.u32 	%r15, [CHACHA_CONSTANTS+12];
	@%p4 bra 	$L__BB9_13;
	mov.b32 	%r52189, 0;
$L__BB9_7:
	mul.wide.u32 	%rd13, %r52189, 488;
	add.s64 	%rd2, %rd1, %rd13;
	ld.global.v2.u8 	{%rs738, %rs3}, [%rd2+16];
	ld.global.u32 	%r52206, [%rd2];
	ld.global.u32 	%r52205, [%rd2+4];
	ld.global.u32 	%r52204, [%rd2+8];
	ld.global.u32 	%r52203, [%rd2+12];
	setp.lt.u16 	%p5, %rs3, 12;
	@%p5 bra 	$L__BB9_12;
	cvt.u32.u16 	%r8921, %rs3;
	and.b32  	%r21, %r8921, 255;
	add.s32 	%r22, %r21, -12;
	mov.b32 	%r52194, 0;
	mov.u16 	%rs736, %rs738;
$L__BB9_9:
	add.s32 	%r8922, %r12, %r52206;
	shf.l.wrap.b32 	%r8923, %r8922, %r8922, 16;
	add.s32 	%r8924, %r52206, %r8923;
	xor.b32  	%r8925, %r52206, %r8924;
	shf.l.wrap.b32 	%r8926, %r8925, %r8925, 12;
	add.s32 	%r8927, %r8922, %r8926;
	xor.b32  	%r8928, %r8923, %r8927;
	shf.l.wrap.b32 	%r8929, %r8928, %r8928, 8;
	add.s32 	%r8930, %r8924, %r8929;
	xor.b32  	%r8931, %r8926, %r8930;
	shf.l.wrap.b32 	%r8932, %r8931, %r8931, 7;
	add.s32 	%r8933, %r13, %r52205;
	shf.l.wrap.b32 	%r8934, %r8933, %r8933, 16;
	add.s32 	%r8935, %r52205, %r8934;
	xor.b32  	%r8936, %r52205, %r8935;
	shf.l.wrap.b32 	%r8937, %r8936, %r8936, 12;
	add.s32 	%r8938, %r8933, %r8937;
	xor.b32  	%r8939, %r8934, %r8938;
	shf.l.wrap.b32 	%r8940, %r8939, %r8939, 8;
	add.s32 	%r8941, %r8935, %r8940;
	xor.b32  	%r8942, %r8937, %r8941;
	shf.l.wrap.b32 	%r8943, %r8942, %r8942, 7;
	add.s32 	%r8944, %r14, %r52204;
	shf.l.wrap.b32 	%r8945, %r8944, %r8944, 16;
	add.s32 	%r8946, %r52204, %r8945;
	xor.b32  	%r8947, %r52204, %r8946;
	shf.l.wrap.b32 	%r8948, %r8947, %r8947, 12;
	add.s32 	%r8949, %r8944, %r8948;
	xor.b32  	%r8950, %r8945, %r8949;
	shf.l.wrap.b32 	%r8951, %r8950, %r8950, 8;
	add.s32 	%r8952, %r8946, %r8951;
	xor.b32  	%r8953, %r8948, %r8952;
	shf.l.wrap.b32 	%r8954, %r8953, %r8953, 7;
	add.s32 	%r8955, %r15, %r52203;
	shf.l.wrap.b32 	%r8956, %r8955, %r8955, 16;
	add.s32 	%r8957, %r52203, %r8956;
	xor.b32  	%r8958, %r52203, %r8957;
	shf.l.wrap.b32 	%r8959, %r8958, %r8958, 12;
	add.s32 	%r8960, %r8955, %r8959;
	xor.b32  	%r8961, %r8956, %r8960;
	shf.l.wrap.b32 	%r8962, %r8961, %r8961, 8;
	add.s32 	%r8963, %r8957, %r8962;
	xor.b32  	%r8964, %r8959, %r8963;
	shf.l.wrap.b32 	%r8965, %r8964, %r8964, 7;
	add.s32 	%r8966, %r8927, %r8943;
	xor.b32  	%r8967, %r8962, %r8966;
	shf.l.wrap.b32 	%r8968, %r8967, %r8967, 16;
	add.s32 	%r8969, %r8952, %r8968;
	xor.b32  	%r8970, %r8943, %r8969;
	shf.l.wrap.b32 	%r8971, %r8970, %r8970, 12;
	add.s32 	%r8972, %r8966, %r8971;
	xor.b32  	%r8973, %r8968, %r8972;
	shf.l.wrap.b32 	%r8974, %r8973, %r8973, 8;
	add.s32 	%r8975, %r8969, %r8974;
	xor.b32  	%r8976, %r8971, %r8975;
	shf.l.wrap.b32 	%r8977, %r8976, %r8976, 7;
	add.s32 	%r8978, %r8938, %r8954;
	xor.b32  	%r8979, %r8929, %r8978;
	shf.l.wrap.b32 	%r8980, %r8979, %r8979, 16;
	add.s32 	%r8981, %r8963, %r8980;
	xor.b32  	%r8982, %r8954, %r8981;
	shf.l.wrap.b32 	%r8983, %r8982, %r8982, 12;
	add.s32 	%r8984, %r8978, %r8983;
	xor.b32  	%r8985, %r8980, %r8984;
	shf.l.wrap.b32 	%r8986, %r8985, %r8985, 8;
	add.s32 	%r8987, %r8981, %r8986;
	xor.b32  	%r8988, %r8983, %r8987;
	shf.l.wrap.b32 	%r8989, %r8988, %r8988, 7;
	add.s32 	%r8990, %r8949, %r8965;
	xor.b32  	%r8991, %r8940, %r8990;
	shf.l.wrap.b32 	%r8992, %r8991, %r8991, 16;
	add.s32 	%r8993, %r8930, %r8992;
	xor.b32  	%r8994, %r8965, %r8993;
	shf.l.wrap.b32 	%r8995, %r8994, %r8994, 12;
	add.s32 	%r8996, %r8990, %r8995;
	xor.b32  	%r8997, %r8992, %r8996;
	shf.l.wrap.b32 	%r8998, %r8997, %r8997, 8;
	add.s32 	%r8999, %r8993, %r8998;
	xor.b32  	%r9000, %r8995, %r8999;
	shf.l.wrap.b32 	%r9001, %r9000, %r9000, 7;
	add.s32 	%r9002, %r8960, %r8932;
	xor.b32  	%r9003, %r8951, %r9002;
	shf.l.wrap.b32 	%r9004, %r9003, %r9003, 16;
	add.s32 	%r9005, %r8941, %r9004;
	xor.b32  	%r9006, %r8932, %r9005;
	shf.l.wrap.b32 	%r9007, %r9006, %r9006, 12;
	add.s32 	%r9008, %r9002, %r9007;
	xor.b32  	%r9009, %r9004, %r9008;
	shf.l.wrap.b32 	%r9010, %r9009, %r9009, 8;
	add.s32 	%r9011, %r9005, %r9010;
	xor.b32  	%r9012, %r9007, %r9011;
	shf.l.wrap.b32 	%r9013, %r9012, %r9012, 7;
	add.s32 	%r9014, %r8972, %r9013;
	xor.b32  	%r9015, %r8986, %r9014;
	shf.l.wrap.b32 	%r9016, %r9015, %r9015, 16;
	add.s32 	%r9017, %r8999, %r9016;
	xor.b32  	%r9018, %r9013, %r9017;
	shf.l.wrap.b32 	%r9019, %r9018, %r9018, 12;
	add.s32 	%r9020, %r9014, %r9019;
	xor.b32  	%r9021, %r9016, %r9020;
	shf.l.wrap.b32 	%r9022, %r9021, %r9021, 8;
	add.s32 	%r9023, %r9017, %r9022;
	xor.b32  	%r9024, %r9019, %r9023;
	shf.l.wrap.b32 	%r9025, %r9024, %r9024, 7;
	add.s32 	%r9026, %r8984, %r8977;
	xor.b32  	%r9027, %r8998, %r9026;
	shf.l.wrap.b32 	%r9028, %r9027, %r9027, 16;
	add.s32 	%r9029, %r9011, %r9028;
	xor.b32  	%r9030, %r8977, %r9029;
	shf.l.wrap.b32 	%r9031, %r9030, %r9030, 12;
	add.s32 	%r9032, %r9026, %r9031;
	xor.b32  	%r9033, %r9028, %r9032;
	shf.l.wrap.b32 	%r9034, %r9033, %r9033, 8;
	add.s32 	%r9035, %r9029, %r9034;
	xor.b32  	%r9036, %r9031, %r9035;
	shf.l.wrap.b32 	%r9037, %r9036, %r9036, 7;
	add.s32 	%r9038, %r8996, %r8989;
	xor.b32  	%r9039, %r9010, %r9038;
	shf.l.wrap.b32 	%r9040, %r9039, %r9039, 16;
	add.s32 	%r9041, %r8975, %r9040;
	xor.b32  	%r9042, %r8989, %r9041;
	shf.l.wrap.b32 	%r9043, %r9042, %r9042, 12;
	add.s32 	%r9044, %r9038, %r9043;
	xor.b32  	%r9045, %r9040, %r9044;
	shf.l.wrap.b32 	%r9046, %r9045, %r9045, 8;
	add.s32 	%r9047, %r9041, %r9046;
	xor.b32  	%r9048, %r9043, %r9047;
	shf.l.wrap.b32 	%r9049, %r9048, %r9048, 7;
	add.s32 	%r9050, %r9008, %r9001;
	xor.b32  	%r9051, %r8974, %r9050;
	shf.l.wrap.b32 	%r9052, %r9051, %r9051, 16;
	add.s32 	%r9053, %r8987, %r9052;
	xor.b32  	%r9054, %r9001, %r9053;
	shf.l.wrap.b32 	%r9055, %r9054, %r9054, 12;
	add.s32 	%r9056, %r9050, %r9055;
	xor.b32  	%r9057, %r9052, %r9056;
	shf.l.wrap.b32 	%r9058, %r9057, %r9057, 8;
	add.s32 	%r9059, %r9053, %r9058;
	xor.b32  	%r9060, %r9055, %r9059;
	shf.l.wrap.b32 	%r9061, %r9060, %r9060, 7;
	add.s32 	%r9062, %r9020, %r9037;
	xor.b32  	%r9063, %r9058, %r9062;
	shf.l.wrap.b32 	%r9064, %r9063, %r9063, 16;
	add.s32 	%r9065, %r9047, %r9064;
	xor.b32  	%r9066, %r9037, %r9065;
	shf.l.wrap.b32 	%r9067, %r9066, %r9066, 12;
	add.s32 	%r9068, %r9062, %r9067;
	xor.b32  	%r9069, %r9064, %r9068;
	shf.l.wrap.b32 	%r9070, %r9069, %r9069, 8;
	add.s32 	%r9071, %r9065, %r9070;
	xor.b32  	%r9072, %r9067, %r9071;
	shf.l.wrap.b32 	%r9073, %r9072, %r9072, 7;
	add.s32 	%r9074, %r9032, %r9049;
	xor.b32  	%r9075, %r9022, %r9074;
	shf.l.wrap.b32 	%r9076, %r9075, %r9075, 16;
	add.s32 	%r9077, %r9059, %r9076;
	xor.b32  	%r9078, %r9049, %r9077;
	shf.l.wrap.b32 	%r9079, %r9078, %r9078, 12;
	add.s32 	%r9080, %r9074, %r9079;
	xor.b32  	%r9081, %r9076, %r9080;
	shf.l.wrap.b32 	%r9082, %r9081, %r9081, 8;
	add.s32 	%r9083, %r9077, %r9082;
	xor.b32  	%r9084, %r9079, %r9083;
	shf.l.wrap.b32 	%r9085, %r9084, %r9084, 7;
	add.s32 	%r9086, %r9044, %r9061;
	xor.b32  	%r9087, %r9034, %r9086;
	shf.l.wrap.b32 	%r9088, %r9087, %r9087, 16;
	add.s32 	%r9089, %r9023, %r9088;
	xor.b32  	%r9090, %r9061, %r9089;
	shf.l.wrap.b32 	%r9091, %r9090, %r9090, 12;
	add.s32 	%r9092, %r9086, %r9091;
	xor.b32  	%r9093, %r9088, %r9092;
	shf.l.wrap.b32 	%r9094, %r9093, %r9093, 8;
	add.s32 	%r9095, %r9089, %r9094;
	xor.b32  	%r9096, %r9091, %r9095;
	shf.l.wrap.b32 	%r9097, %r9096, %r9096, 7;
	add.s32 	%r9098, %r9056, %r9025;
	xor.b32  	%r9099, %r9046, %r9098;
	shf.l.wrap.b32 	%r9100, %r9099, %r9099, 16;
	add.s32 	%r9101, %r9035, %r9100;
	xor.b32  	%r9102, %r9025, %r9101;
	shf.l.wrap.b32 	%r9103, %r9102, %r9102, 12;
	add.s32 	%r9104, %r9098, %r9103;
	xor.b32  	%r9105, %r9100, %r9104;
	shf.l.wrap.b32 	%r9106, %r9105, %r9105, 8;
	add.s32 	%r9107, %r9101, %r9106;
	xor.b32  	%r9108, %r9103, %r9107;
	shf.l.wrap.b32 	%r9109, %r9108, %r9108, 7;
	add.s32 	%r9110, %r9068, %r9109;
	xor.b32  	%r9111, %r9082, %r9110;
	shf.l.wrap.b32 	%r9112, %r9111, %r9111, 16;
	add.s32 	%r9113, %r9095, %r9112;
	xor.b32  	%r9114, %r9109, %r9113;
	shf.l.wrap.b32 	%r9115, %r9114, %r9114, 12;
	add.s32 	%r9116, %r9110, %r9115;
	xor.b32  	%r9117, %r9112, %r9116;
	shf.l.wrap.b32 	%r9118, %r9117, %r9117, 8;
	add.s32 	%r9119, %r9113, %r9118;
	xor.b32  	%r9120, %r9115, %r9119;
	shf.l.wrap.b32 	%r9121, %r9120, %r9120, 7;
	add.s32 	%r9122, %r9080, %r9073;
	xor.b32  	%r9123, %r9094, %r9122;
	shf.l.wrap.b32 	%r9124, %r9123, %r9123, 16;
	add.s32 	%r9125, %r9107, %r9124;
	xor.b32  	%r9126, %r9073, %r9125;
	shf.l.wrap.b32 	%r9127, %r9126, %r9126, 12;
	add.s32 	%r9128, %r9122, %r9127;
	xor.b32  	%r9129, %r9124, %r9128;
	shf.l.wrap.b32 	%r9130, %r9129, %r9129, 8;
	add.s32 	%r9131, %r9125, %r9130;
	xor.b32  	%r9132, %r9127, %r9131;
	shf.l.wrap.b32 	%r9133, %r9132, %r9132, 7;
	add.s32 	%r9134, %r9092, %r9085;
	xor.b32  	%r9135, %r9106, %r9134;
	shf.l.wrap.b32 	%r9136, %r9135, %r9135, 16;
	add.s32 	%r9137, %r9071, %r9136;
	xor.b32  	%r9138, %r9085, %r9137;
	shf.l.wrap.b32 	%r9139, %r9138, %r9138, 12;
	add.s32 	%r9140, %r9134, %r9139;
	xor.b32  	%r9141, %r9136, %r9140;
	shf.l.wrap.b32 	%r9142, %r9141, %r9141, 8;
	add.s32 	%r9143, %r9137, %r9142;
	xor.b32  	%r9144, %r9139, %r9143;
	shf.l.wrap.b32 	%r9145, %r9144, %r9144, 7;
	add.s32 	%r9146, %r9104, %r9097;
	xor.b32  	%r9147, %r9070, %r9146;
	shf.l.wrap.b32 	%r9148, %r9147, %r9147, 16;
	add.s32 	%r9149, %r9083, %r9148;
	xor.b32  	%r9150, %r9097, %r9149;
	shf.l.wrap.b32 	%r9151, %r9150, %r9150, 12;
	add.s32 	%r9152, %r9146, %r9151;
	xor.b32  	%r9153, %r9148, %r9152;
	shf.l.wrap.b32 	%r9154, %r9153, %r9153, 8;
	add.s32 	%r9155, %r9149, %r9154;
	xor.b32  	%r9156, %r9151, %r9155;
	shf.l.wrap.b32 	%r9157, %r9156, %r9156, 7;
	add.s32 	%r9158, %r9116, %r9133;
	xor.b32  	%r9159, %r9154, %r9158;
	shf.l.wrap.b32 	%r9160, %r9159, %r9159, 16;
	add.s32 	%r9161, %r9143, %r9160;
	xor.b32  	%r9162, %r9133, %r9161;
	shf.l.wrap.b32 	%r9163, %r9162, %r9162, 12;
	add.s32 	%r9164, %r9158, %r9163;
	xor.b32  	%r9165, %r9160, %r9164;
	shf.l.wrap.b32 	%r9166, %r9165, %r9165, 8;
	add.s32 	%r9167, %r9161, %r9166;
	xor.b32  	%r9168, %r9163, %r9167;
	shf.l.wrap.b32 	%r9169, %r9168, %r9168, 7;
	add.s32 	%r9170, %r9128, %r9145;
	xor.b32  	%r9171, %r9118, %r9170;
	shf.l.wrap.b32 	%r9172, %r9171, %r9171, 16;
	add.s32 	%r9173, %r9155, %r9172;
	xor.b32  	%r9174, %r9145, %r9173;
	shf.l.wrap.b32 	%r9175, %r9174, %r9174, 12;
	add.s32 	%r9176, %r9170, %r9175;
	xor.b32  	%r9177, %r9172, %r9176;
	shf.l.wrap.b32 	%r9178, %r9177, %r9177, 8;
	add.s32 	%r9179, %r9173, %r9178;
	xor.b32  	%r9180, %r9175, %r9179;
	shf.l.wrap.b32 	%r9181, %r9180, %r9180, 7;
	add.s32 	%r9182, %r9140, %r9157;
	xor.b32  	%r9183, %r9130, %r9182;
	shf.l.wrap.b32 	%r9184, %r9183, %r9183, 16;
	add.s32 	%r9185, %r9119, %r9184;
	xor.b32  	%r9186, %r9157, %r9185;
	shf.l.wrap.b32 	%r9187, %r9186, %r9186, 12;
	add.s32 	%r9188, %r9182, %r9187;
	xor.b32  	%r9189, %r9184, %r9188;
	shf.l.wrap.b32 	%r9190, %r9189, %r9189, 8;
	add.s32 	%r9191, %r9185, %r9190;
	xor.b32  	%r9192, %r9187, %r9191;
	shf.l.wrap.b32 	%r9193, %r9192, %r9192, 7;
	add.s32 	%r9194, %r9152, %r9121;
	xor.b32  	%r9195, %r9142, %r9194;
	shf.l.wrap.b32 	%r9196, %r9195, %r9195, 16;
	add.s32 	%r9197, %r9131, %r9196;
	xor.b32  	%r9198, %r9121, %r9197;
	shf.l.wrap.b32 	%r9199, %r9198, %r9198, 12;
	add.s32 	%r9200, %r9194, %r9199;
	xor.b32  	%r9201, %r9196, %r9200;
	shf.l.wrap.b32 	%r9202, %r9201, %r9201, 8;
	add.s32 	%r9203, %r9197, %r9202;
	xor.b32  	%r9204, %r9199, %r9203;
	shf.l.wrap.b32 	%r9205, %r9204, %r9204, 7;
	add.s32 	%r9206, %r9164, %r9205;
	xor.b32  	%r9207, %r9178, %r9206;
	shf.l.wrap.b32 	%r9208, %r9207, %r9207, 16;
	add.s32 	%r9209, %r9191, %r9208;
	xor.b32  	%r9210, %r9205, %r9209;
	shf.l.wrap.b32 	%r9211, %r9210, %r9210, 12;
	add.s32 	%r9212, %r9206, %r9211;
	xor.b32  	%r9213, %r9208, %r9212;
	shf.l.wrap.b32 	%r9214, %r9213, %r9213, 8;
	add.s32 	%r9215, %r9209, %r9214;
	xor.b32  	%r9216, %r9211, %r9215;
	shf.l.wrap.b32 	%r9217, %r9216, %r9216, 7;
	add.s32 	%r9218, %r9176, %r9169;
	xor.b32  	%r9219, %r9190, %r9218;
	shf.l.wrap.b32 	%r9220, %r9219, %r9219, 16;
	add.s32 	%r9221, %r9203, %r9220;
	xor.b32  	%r9222, %r9169, %r9221;
	shf.l.wrap.b32 	%r9223, %r9222, %r9222, 12;
	add.s32 	%r9224, %r9218, %r9223;
	xor.b32  	%r9225, %r9220, %r9224;
	shf.l.wrap.b32 	%r9226, %r9225, %r9225, 8;
	add.s32 	%r9227, %r9221, %r9226;
	xor.b32  	%r9228, %r9223, %r9227;
	shf.l.wrap.b32 	%r9229, %r9228, %r9228, 7;
	add.s32 	%r9230, %r9188, %r9181;
	xor.b32  	%r9231, %r9202, %r9230;
	shf.l.wrap.b32 	%r9232, %r9231, %r9231, 16;
	add.s32 	%r9233, %r9167, %r9232;
	xor.b32  	%r9234, %r9181, %r9233;
	shf.l.wrap.b32 	%r9235, %r9234, %r9234, 12;
	add.s32 	%r9236, %r9230, %r9235;
	xor.b32  	%r9237, %r9232, %r9236;
	shf.l.wrap.b32 	%r9238, %r9237, %r9237, 8;
	add.s32 	%r9239, %r9233, %r9238;
	xor.b32  	%r9240, %r9235, %r9239;
	shf.l.wrap.b32 	%r9241, %r9240, %r9240, 7;
	add.s32 	%r9242, %r9200, %r9193;
	xor.b32  	%r9243, %r9166, %r9242;
	shf.l.wrap.b32 	%r9244, %r9243, %r9243, 16;
	add.s32 	%r9245, %r9179, %r9244;
	xor.b32  	%r9246, %r9193, %r9245;
	shf.l.wrap.b32 	%r9247, %r9246, %r9246, 12;
	add.s32 	%r9248, %r9242, %r9247;
	xor.b32  	%r9249, %r9244, %r9248;
	shf.l.wrap.b32 	%r9250, %r9249, %r9249, 8;
	add.s32 	%r9251, %r9245, %r9250;
	xor.b32  	%r9252, %r9247, %r9251;
	shf.l.wrap.b32 	%r9253, %r9252, %r9252, 7;
	add.s32 	%r9254, %r9212, %r9229;
	xor.b32  	%r9255, %r9250, %r9254;
	shf.l.wrap.b32 	%r9256, %r9255, %r9255, 16;
	add.s32 	%r9257, %r9239, %r9256;
	xor.b32  	%r9258, %r9229, %r9257;
	shf.l.wrap.b32 	%r9259, %r9258, %r9258, 12;
	add.s32 	%r9260, %r9254, %r9259;
	xor.b32  	%r9261, %r9256, %r9260;
	shf.l.wrap.b32 	%r9262, %r9261, %r9261, 8;
	add.s32 	%r9263, %r9257, %r9262;
	xor.b32  	%r9264, %r9259, %r9263;
	shf.l.wrap.b32 	%r9265, %r9264, %r9264, 7;
	add.s32 	%r9266, %r9224, %r9241;
	xor.b32  	%r9267, %r9214, %r9266;
	shf.l.wrap.b32 	%r9268, %r9267, %r9267, 16;
	add.s32 	%r9269, %r9251, %r9268;
	xor.b32  	%r9270, %r9241, %r9269;
	shf.l.wrap.b32 	%r9271, %r9270, %r9270, 12;
	add.s32 	%r9272, %r9266, %r9271;
	xor.b32  	%r9273, %r9268, %r9272;
	shf.l.wrap.b32 	%r9274, %r9273, %r9273, 8;
	add.s32 	%r9275, %r9269, %r9274;
	xor.b32  	%r9276, %r9271, %r9275;
	shf.l.wrap.b32 	%r9277, %r9276, %r9276, 7;
	add.s32 	%r9278, %r9236, %r9253;
	xor.b32  	%r9279, %r9226, %r9278;
	shf.l.wrap.b32 	%r9280, %r9279, %r9279, 16;
	add.s32 	%r9281, %r9215, %r9280;
	xor.b32  	%r9282, %r9253, %r9281;
	shf.l.wrap.b32 	%r9283, %r9282, %r9282, 12;
	add.s32 	%r9284, %r9278, %r9283;
	xor.b32  	%r9285, %r9280, %r9284;
	shf.l.wrap.b32 	%r9286, %r9285, %r9285, 8;
	add.s32 	%r9287, %r9281, %r9286;
	xor.b32  	%r9288, %r9283, %r9287;
	shf.l.wrap.b32 	%r9289, %r9288, %r9288, 7;
	add.s32 	%r9290, %r9248, %r9217;
	xor.b32  	%r9291, %r9238, %r9290;
	shf.l.wrap.b32 	%r9292, %r9291, %r9291, 16;
	add.s32 	%r9293, %r9227, %r9292;
	xor.b32  	%r9294, %r9217, %r9293;
	shf.l.wrap.b32 	%r9295, %r9294, %r9294, 12;
	add.s32 	%r9296, %r9290, %r9295;
	xor.b32  	%r9297, %r9292, %r9296;
	shf.l.wrap.b32 	%r9298, %r9297, %r9297, 8;
	add.s32 	%r9299, %r9293, %r9298;
	xor.b32  	%r9300, %r9295, %r9299;
	shf.l.wrap.b32 	%r9301, %r9300, %r9300, 7;
	add.s32 	%r52198, %r12, %r9260;
	add.s32 	%r52197, %r13, %r9272;
	add.s32 	%r52196, %r14, %r9284;
	add.s32 	%r52195, %r15, %r9296;
	add.s32 	%r52199, %r52206, %r9301;
	add.s32 	%r52200, %r52205, %r9265;
	add.s32 	%r52201, %r52204, %r9277;
	add.s32 	%r52202, %r52203, %r9289;
	xor.b32  	%r9302, %r8922, 1;
	shf.l.wrap.b32 	%r9303, %r8922, %r9302, 16;
	add.s32 	%r9304, %r52206, %r9303;
	xor.b32  	%r9305, %r52206, %r9304;
	shf.l.wrap.b32 	%r9306, %r9305, %r9305, 12;
	add.s32 	%r9307, %r8922, %r9306;
	xor.b32  	%r9308, %r9303, %r9307;
	shf.l.wrap.b32 	%r9309, %r9308, %r9308, 8;
	add.s32 	%r9310, %r9304, %r9309;
	xor.b32  	%r9311, %r9306, %r9310;
	shf.l.wrap.b32 	%r9312, %r9311, %r9311, 7;
	add.s32 	%r9313, %r9307, %r8943;
	xor.b32  	%r9314, %r8962, %r9313;
	shf.l.wrap.b32 	%r9315, %r9314, %r9314, 16;
	add.s32 	%r9316, %r8952, %r9315;
	xor.b32  	%r9317, %r8943, %r9316;
	shf.l.wrap.b32 	%r9318, %r9317, %r9317, 12;
	add.s32 	%r9319, %r9313, %r9318;
	xor.b32  	%r9320, %r9315, %r9319;
	shf.l.wrap.b32 	%r9321, %r9320, %r9320, 8;
	add.s32 	%r9322, %r9316, %r9321;
	xor.b32  	%r9323, %r9318, %r9322;
	shf.l.wrap.b32 	%r9324, %r9323, %r9323, 7;
	xor.b32  	%r9325, %r9309, %r8978;
	shf.l.wrap.b32 	%r9326, %r9325, %r9325, 16;
	add.s32 	%r9327, %r8963, %r9326;
	xor.b32  	%r9328, %r8954, %r9327;
	shf.l.wrap.b32 	%r9329, %r9328, %r9328, 12;
	add.s32 	%r9330, %r8978, %r9329;
	xor.b32  	%r9331, %r9326, %r9330;
	shf.l.wrap.b32 	%r9332, %r9331, %r9331, 8;
	add.s32 	%r9333, %r9327, %r9332;
	xor.b32  	%r9334, %r9329, %r9333;
	shf.l.wrap.b32 	%r9335, %r9334, %r9334, 7;
	add.s32 	%r9336, %r9310, %r8992;
	xor.b32  	%r9337, %r8965, %r9336;
	shf.l.wrap.b32 	%r9338, %r9337, %r9337, 12;
	add.s32 	%r9339, %r8990, %r9338;
	xor.b32  	%r9340, %r8992, %r9339;
	shf.l.wrap.b32 	%r9341, %r9340, %r9340, 8;
	add.s32 	%r9342, %r9336, %r9341;
	xor.b32  	%r9343, %r9338, %r9342;
	shf.l.wrap.b32 	%r9344, %r9343, %r9343, 7;
	add.s32 	%r9345, %r8960, %r9312;
	xor.b32  	%r9346, %r8951, %r9345;
	shf.l.wrap.b32 	%r9347, %r9346, %r9346, 16;
	add.s32 	%r9348, %r8941, %r9347;
	xor.b32  	%r9349, %r9312, %r9348;
	shf.l.wrap.b32 	%r9350, %r9349, %r9349, 12;
	add.s32 	%r9351, %r9345, %r9350;
	xor.b32  	%r9352, %r9347, %r9351;
	shf.l.wrap.b32 	%r9353, %r9352, %r9352, 8;
	add.s32 	%r9354, %r9348, %r9353;
	xor.b32  	%r9355, %r9350, %r9354;
	shf.l.wrap.b32 	%r9356, %r9355, %r9355, 7;
	add.s32 	%r9357, %r9319, %r9356;
	xor.b32  	%r9358, %r9332, %r9357;
	shf.l.wrap.b32 	%r9359, %r9358, %r9358, 16;
	add.s32 	%r9360, %r9342, %r9359;
	xor.b32  	%r9361, %r9356, %r9360;
	shf.l.wrap.b32 	%r9362, %r9361, %r9361, 12;
	add.s32 	%r9363, %r9357, %r9362;
	xor.b32  	%r9364, %r9359, %r9363;
	shf.l.wrap.b32 	%r9365, %r9364, %r9364, 8;
	add.s32 	%r9366, %r9360, %r9365;
	xor.b32  	%r9367, %r9362, %r9366;
	shf.l.wrap.b32 	%r9368, %r9367, %r9367, 7;
	add.s32 	%r9369, %r9330, %r9324;
	xor.b32  	%r9370, %r9341, %r9369;
	shf.l.wrap.b32 	%r9371, %r9370, %r9370, 16;
	add.s32 	%r9372, %r9354, %r9371;
	xor.b32  	%r9373, %r9324, %r9372;
	shf.l.wrap.b32 	%r9374, %r9373, %r9373, 12;
	add.s32 	%r9375, %r9369, %r9374;
	xor.b32  	%r9376, %r9371, %r9375;
	shf.l.wrap.b32 	%r9377, %r9376, %r9376, 8;
	add.s32 	%r9378, %r9372, %r9377;
	xor.b32  	%r9379, %r9374, %r9378;
	shf.l.wrap.b32 	%r9380, %r9379, %r9379, 7;
	add.s32 	%r9381, %r9339, %r9335;
	xor.b32  	%r9382, %r9353, %r9381;
	shf.l.wrap.b32 	%r9383, %r9382, %r9382, 16;
	add.s32 	%r9384, %r9322, %r9383;
	xor.b32  	%r9385, %r9335, %r9384;
	shf.l.wrap.b32 	%r9386, %r9385, %r9385, 12;
	add.s32 	%r9387, %r9381, %r9386;
	xor.b32  	%r9388, %r9383, %r9387;
	shf.l.wrap.b32 	%r9389, %r9388, %r9388, 8;
	add.s32 	%r9390, %r9384, %r9389;
	xor.b32  	%r9391, %r9386, %r9390;
	shf.l.wrap.b32 	%r9392, %r9391, %r9391, 7;
	add.s32 	%r9393, %r9351, %r9344;
	xor.b32  	%r9394, %r9321, %r9393;
	shf.l.wrap.b32 	%r9395, %r9394, %r9394, 16;
	add.s32 	%r9396, %r9333, %r9395;
	xor.b32  	%r9397, %r9344, %r9396;
	shf.l.wrap.b32 	%r9398, %r9397, %r9397, 12;
	add.s32 	%r9399, %r9393, %r9398;
	xor.b32  	%r9400, %r9395, %r9399;
	shf.l.wrap.b32 	%r9401, %r9400, %r9400, 8;
	add.s32 	%r9402, %r9396, %r9401;
	xor.b32  	%r9403, %r9398, %r9402;
	shf.l.wrap.b32 	%r9404, %r9403, %r9403, 7;
	add.s32 	%r9405, %r9363, %r9380;
	xor.b32  	%r9406, %r9401, %r9405;
	shf.l.wrap.b32 	%r9407, %r9406, %r9406, 16;
	add.s32 	%r9408, %r9390, %r9407;
	xor.b32  	%r9409, %r9380, %r9408;
	shf.l.wrap.b32 	%r9410, %r9409, %r9409, 12;
	add.s32 	%r9411, %r9405, %r9410;
	xor.b32  	%r9412, %r9407, %r9411;
	shf.l.wrap.b32 	%r9413, %r9412, %r9412, 8;
	add.s32 	%r9414, %r9408, %r9413;
	xor.b32  	%r9415, %r9410, %r9414;
	shf.l.wrap.b32 	%r9416, %r9415, %r9415, 7;
	add.s32 	%r9417, %r9375, %r9392;
	xor.b32  	%r9418, %r9365, %r9417;
	shf.l.wrap.b32 	%r9419, %r9418, %r9418, 16;
	add.s32 	%r9420, %r9402, %r9419;
	xor.b32  	%r9421, %r9392, %r9420;
	shf.l.wrap.b32 	%r9422, %r9421, %r9421, 12;
	add.s32 	%r9423, %r9417, %r9422;
	xor.b32  	%r9424, %r9419, %r9423;
	shf.l.wrap.b32 	%r9425, %r9424, %r9424, 8;
	add.s32 	%r9426, %r9420, %r9425;
	xor.b32  	%r9427, %r9422, %r9426;
	shf.l.wrap.b32 	%r9428, %r9427, %r9427, 7;
	add.s32 	%r9429, %r9387, %r9404;
	xor.b32  	%r9430, %r9377, %r9429;
	shf.l.wrap.b32 	%r9431, %r9430, %r9430, 16;
	add.s32 	%r9432, %r9366, %r9431;
	xor.b32  	%r9433, %r9404, %r9432;
	shf.l.wrap.b32 	%r9434, %r9433, %r9433, 12;
	add.s32 	%r9435, %r9429, %r9434;
	xor.b32  	%r9436, %r9431, %r9435;
	shf.l.wrap.b32 	%r9437, %r9436, %r9436, 8;
	add.s32 	%r9438, %r9432, %r9437;
	xor.b32  	%r9439, %r9434, %r9438;
	shf.l.wrap.b32 	%r9440, %r9439, %r9439, 7;
	add.s32 	%r9441, %r9399, %r9368;
	xor.b32  	%r9442, %r9389, %r9441;
	shf.l.wrap.b32 	%r9443, %r9442, %r9442, 16;
	add.s32 	%r9444, %r9378, %r9443;
	xor.b32  	%r9445, %r9368, %r9444;
	shf.l.wrap.b32 	%r9446, %r9445, %r9445, 12;
	add.s32 	%r9447, %r9441, %r9446;
	xor.b32  	%r9448, %r9443, %r9447;
	shf.l.wrap.b32 	%r9449, %r9448, %r9448, 8;
	add.s32 	%r9450, %r9444, %r9449;
	xor.b32  	%r9451, %r9446, %r9450;
	shf.l.wrap.b32 	%r9452, %r9451, %r9451, 7;
	add.s32 	%r9453, %r9411, %r9452;
	xor.b32  	%r9454, %r9425, %r9453;
	shf.l.wrap.b32 	%r9455, %r9454, %r9454, 16;
	add.s32 	%r9456, %r9438, %r9455;
	xor.b32  	%r9457, %r9452, %r9456;
	shf.l.wrap.b32 	%r9458, %r9457, %r9457, 12;
	add.s32 	%r9459, %r9453, %r9458;
	xor.b32  	%r9460, %r9455, %r9459;
	shf.l.wrap.b32 	%r9461, %r9460, %r9460, 8;
	add.s32 	%r9462, %r9456, %r9461;
	xor.b32  	%r9463, %r9458, %r9462;
	shf.l.wrap.b32 	%r9464, %r9463, %r9463, 7;
	add.s32 	%r9465, %r9423, %r9416;
	xor.b32  	%r9466, %r9437, %r9465;
	shf.l.wrap.b32 	%r9467, %r9466, %r9466, 16;
	add.s32 	%r9468, %r9450, %r9467;
	xor.b32  	%r9469, %r9416, %r9468;
	shf.l.wrap.b32 	%r9470, %r9469, %r9469, 12;
	add.s32 	%r9471, %r9465, %r9470;
	xor.b32  	%r9472, %r9467, %r9471;
	shf.l.wrap.b32 	%r9473, %r9472, %r9472, 8;
	add.s32 	%r9474, %r9468, %r9473;
	xor.b32  	%r9475, %r9470, %r9474;
	shf.l.wrap.b32 	%r9476, %r9475, %r9475, 7;
	add.s32 	%r9477, %r9435, %r9428;
	xor.b32  	%r9478, %r9449, %r9477;
	shf.l.wrap.b32 	%r9479, %r9478, %r9478, 16;
	add.s32 	%r9480, %r9414, %r9479;
	xor.b32  	%r9481, %r9428, %r9480;
	shf.l.wrap.b32 	%r9482, %r9481, %r9481, 12;
	add.s32 	%r9483, %r9477, %r9482;
	xor.b32  	%r9484, %r9479, %r9483;
	shf.l.wrap.b32 	%r9485, %r9484, %r9484, 8;
	add.s32 	%r9486, %r9480, %r9485;
	xor.b32  	%r9487, %r9482, %r9486;
	shf.l.wrap.b32 	%r9488, %r9487, %r9487, 7;
	add.s32 	%r9489, %r9447, %r9440;
	xor.b32  	%r9490, %r9413, %r9489;
	shf.l.wrap.b32 	%r9491, %r9490, %r9490, 16;
	add.s32 	%r9492, %r9426, %r9491;
	xor.b32  	%r9493, %r9440, %r9492;
	shf.l.wrap.b32 	%r9494, %r9493, %r9493, 12;
	add.s32 	%r9495, %r9489, %r9494;
	xor.b32  	%r9496, %r9491, %r9495;
	shf.l.wrap.b32 	%r9497, %r9496, %r9496, 8;
	add.s32 	%r9498, %r9492, %r9497;
	xor.b32  	%r9499, %r9494, %r9498;
	shf.l.wrap.b32 	%r9500, %r9499, %r9499, 7;
	add.s32 	%r9501, %r9459, %r9476;
	xor.b32  	%r9502, %r9497, %r9501;
	shf.l.wrap.b32 	%r9503, %r9502, %r9502, 16;
	add.s32 	%r9504, %r9486, %r9503;
	xor.b32  	%r9505, %r9476, %r9504;
	shf.l.wrap.b32 	%r9506, %r9505, %r9505, 12;
	add.s32 	%r9507, %r9501, %r9506;
	xor.b32  	%r9508, %r9503, %r9507;
	shf.l.wrap.b32 	%r9509, %r9508, %r9508, 8;
	add.s32 	%r9510, %r9504, %r9509;
	xor.b32  	%r9511, %r9506, %r9510;
	shf.l.wrap.b32 	%r9512, %r9511, %r9511, 7;
	add.s32 	%r9513, %r9471, %r9488;
	xor.b32  	%r9514, %r9461, %r9513;
	shf.l.wrap.b32 	%r9515, %r9514, %r9514, 16;
	add.s32 	%r9516, %r9498, %r9515;
	xor.b32  	%r9517, %r9488, %r9516;
	shf.l.wrap.b32 	%r9518, %r9517, %r9517, 12;
	add.s32 	%r9519, %r9513, %r9518;
	xor.b32  	%r9520, %r9515, %r9519;
	shf.l.wrap.b32 	%r9521, %r9520, %r9520, 8;
	add.s32 	%r9522, %r9516, %r9521;
	xor.b32  	%r9523, %r9518, %r9522;
	shf.l.wrap.b32 	%r9524, %r9523, %r9523, 7;
	add.s32 	%r9525, %r9483, %r9500;
	xor.b32  	%r9526, %r9473, %r9525;
	shf.l.wrap.b32 	%r9527, %r9526, %r9526, 16;
	add.s32 	%r9528, %r9462, %r9527;
	xor.b32  	%r9529, %r9500, %r9528;
	shf.l.wrap.b32 	%r9530, %r9529, %r9529, 12;
	add.s32 	%r9531, %r9525, %r9530;
	xor.b32  	%r9532, %r9527, %r9531;
	shf.l.wrap.b32 	%r9533, %r9532, %r9532, 8;
	add.s32 	%r9534, %r9528, %r9533;
	xor.b32  	%r9535, %r9530, %r9534;
	shf.l.wrap.b32 	%r9536, %r9535, %r9535, 7;
	add.s32 	%r9537, %r9495, %r9464;
	xor.b32  	%r9538, %r9485, %r9537;
	shf.l.wrap.b32 	%r9539, %r9538, %r9538, 16;
	add.s32 	%r9540, %r9474, %r9539;
	xor.b32  	%r9541, %r9464, %r9540;
	shf.l.wrap.b32 	%r9542, %r9541, %r9541, 12;
	add.s32 	%r9543, %r9537, %r9542;
	xor.b32  	%r9544, %r9539, %r9543;
	shf.l.wrap.b32 	%r9545, %r9544, %r9544, 8;
	add.s32 	%r9546, %r9540, %r9545;
	xor.b32  	%r9547, %r9542, %r9546;
	shf.l.wrap.b32 	%r9548, %r9547, %r9547, 7;
	add.s32 	%r9549, %r9507, %r9548;
	xor.b32  	%r9550, %r9521, %r9549;
	shf.l.wrap.b32 	%r9551, %r9550, %r9550, 16;
	add.s32 	%r9552, %r9534, %r9551;
	xor.b32  	%r9553, %r9548, %r9552;
	shf.l.wrap.b32 	%r9554, %r9553, %r9553, 12;
	add.s32 	%r9555, %r9549, %r9554;
	xor.b32  	%r9556, %r9551, %r9555;
	shf.l.wrap.b32 	%r9557, %r9556, %r9556, 8;
	add.s32 	%r9558, %r9519, %r9512;
	xor.b32  	%r9559, %r9533, %r9558;
	shf.l.wrap.b32 	%r9560, %r9559, %r9559, 16;
	add.s32 	%r9561, %r9546, %r9560;
	xor.b32  	%r9562, %r9512, %r9561;
	shf.l.wrap.b32 	%r9563, %r9562, %r9562, 12;
	add.s32 	%r9564, %r9558, %r9563;
	xor.b32  	%r9565, %r9560, %r9564;
	shf.l.wrap.b32 	%r9566, %r9565, %r9565, 8;
	add.s32 	%r9567, %r9561, %r9566;
	xor.b32  	%r9568, %r9563, %r9567;
	shf.l.wrap.b32 	%r9569, %r9568, %r9568, 7;
	add.s32 	%r9570, %r9531, %r9524;
	xor.b32  	%r9571, %r9545, %r9570;
	shf.l.wrap.b32 	%r9572, %r9571, %r9571, 16;
	add.s32 	%r9573, %r9510, %r9572;
	xor.b32  	%r9574, %r9524, %r9573;
	shf.l.wrap.b32 	%r9575, %r9574, %r9574, 12;
	add.s32 	%r9576, %r9570, %r9575;
	xor.b32  	%r9577, %r9572, %r9576;
	shf.l.wrap.b32 	%r9578, %r9577, %r9577, 8;
	add.s32 	%r9579, %r9573, %r9578;
	xor.b32  	%r9580, %r9575, %r9579;
	shf.l.wrap.b32 	%r9581, %r9580, %r9580, 7;
	add.s32 	%r9582, %r9543, %r9536;
	xor.b32  	%r9583, %r9509, %r9582;
	shf.l.wrap.b32 	%r9584, %r9583, %r9583, 16;
	add.s32 	%r9585, %r9522, %r9584;
	xor.b32  	%r9586, %r9536, %r9585;
	shf.l.wrap.b32 	%r9587, %r9586, %r9586, 12;
	add.s32 	%r9588, %r9582, %r9587;
	xor.b32  	%r9589, %r9584, %r9588;
	shf.l.wrap.b32 	%r9590, %r9589, %r9589, 8;
	add.s32 	%r9591, %r9585, %r9590;
	add.s32 	%r9592, %r9555, %r9569;
	xor.b32  	%r9593, %r9590, %r9592;
	shf.l.wrap.b32 	%r9594, %r9593, %r9593, 16;
	add.s32 	%r9595, %r9579, %r9594;
	xor.b32  	%r9596, %r9569, %r9595;
	shr.u32 	%r9597, %r9596, 20;
	add.s32 	%r9598, %r9592, %r9597;
	add.s32 	%r9599, %r9564, %r9581;
	xor.b32  	%r9600, %r9557, %r9599;
	shf.l.wrap.b32 	%r9601, %r9600, %r9600, 16;
	add.s32 	%r9602, %r9591, %r9601;
	xor.b32  	%r9603, %r9581, %r9602;
	shr.u32 	%r9604, %r9603, 20;
	add.s32 	%r9605, %r9599, %r9604;
	add.s32 	%r9606, %r12, %r9598;
	add.s32 	%r9607, %r13, %r9605;
	not.b32 	%r9608, %r52194;
	add.s32 	%r9609, %r21, %r9608;
	mov.b32 	%r9610, 1;
	shl.b32 	%r9611, %r9610, %r9609;
	and.b32  	%r36, %r9611, %r11;
	setp.eq.s32 	%p6, %r36, 0;
	selp.b32 	%r9612, %r9606, %r9607, %p6;
	cvt.u16.u32 	%rs301, %r9612;
	and.b16  	%rs738, %rs301, 1;
	and.b16  	%rs302, %rs736, 255;
	setp.ne.s16 	%p7, %rs302, 1;
	@%p7 bra 	$L__BB9_11;
	setp.eq.s32 	%p8, %r36, 0;
	mul.wide.u32 	%rd14, %r52194, 16;
	add.s64 	%rd15, %rd2, %rd14;
	ld.global.u32 	%r9613, [%rd15+20];
	selp.b32 	%r9614, %r52198, %r52199, %p8;
	xor.b32  	%r9615, %r9614, %r9613;
	selp.b32 	%r9616, %r52197, %r52200, %p8;
	selp.b32 	%r52198, %r9615, %r52198, %p8;
	selp.b32 	%r52199, %r52199, %r9615, %p8;
	ld.global.u32 	%r9617, [%rd15+24];
	xor.b32  	%r9618, %r9616, %r9617;
	selp.b32 	%r9619, %r52196, %r52201, %p8;
	selp.b32 	%r52197, %r9618, %r52197, %p8;
	selp.b32 	%r52200, %r52200, %r9618, %p8;
	ld.global.u32 	%r9620, [%rd15+28];
	xor.b32  	%r9621, %r9619, %r9620;
	selp.b32 	%r9622, %r52195, %r52202, %p8;
	selp.b32 	%r52196, %r9621, %r52196, %p8;
	selp.b32 	%r52201, %r52201, %r9621, %p8;
	ld.global.u32 	%r9623, [%rd15+32];
	xor.b32  	%r9624, %r9622, %r9623;
	selp.b32 	%r9625, 420, 445, %p8;
	selp.b32 	%r52195, %r9624, %r52195, %p8;
	selp.b32 	%r52202, %r52202, %r9624, %p8;
	add.s32 	%r9626, %r9625, %r52194;
	cvt.u64.u32 	%rd16, %r9626;
	add.s64 	%rd17, %rd2, %rd16;
	ld.global.u8 	%rs303, [%rd17];
	xor.b16  	%rs738, %rs303, %rs738;
$L__BB9_11:
	setp.eq.s32 	%p9, %r36, 0;
	selp.b32 	%r52206, %r52198, %r52199, %p9;
	selp.b32 	%r52205, %r52197, %r52200, %p9;
	selp.b32 	%r52204, %r52196, %r52201, %p9;
	selp.b32 	%r52203, %r52195, %r52202, %p9;
	add.s32 	%r57, %r52194, 1;
	setp.ne.s32 	%p10, %r52194, %r22;
	mov.u16 	%rs736, %rs738;
	mov.u32 	%r52194, %r57;
	@%p10 bra 	$L__BB9_9;
$L__BB9_12:
	mad.lo.s32 	%r9628, %r52189, 20, %r8910;
	st.shared.u32 	[%r9628+197376], %r52206;
	st.shared.u32 	[%r9628+197380], %r52205;
	st.shared.u32 	[%r9628+197384], %r52204;
	st.shared.u32 	[%r9628+197388], %r52203;
	st.shared.u8 	[%r9628+197392], %rs738;
	add.s32 	%r52189, %r52189, 1;
	setp.ne.s32 	%p11, %r52189, 48;
	@%p11 bra 	$L__BB9_7;
$L__BB9_13:
	bar.sync 	0;
	mov.b32 	%r56434, 0;
	mov.u32 	%r9631, %tid.x;
	shl.b32 	%r9632, %r9631, 3;
	and.b32  	%r9633, %r9632, 7936;
	and.b32  	%r9635, %r9631, 31;
	or.b32  	%r9638, %r11, %r9635;
	mov.u32 	%r56435, %r56434;
	mov.u32 	%r56436, %r56434;
	mov.u32 	%r56437, %r56434;
	mov.u32 	%r56438, %r56434;
	mov.u32 	%r56439, %r56434;
	mov.u32 	%r56440, %r56434;
	mov.u32 	%r56441, %r56434;
	mov.u32 	%r56442, %r56434;
	mov.u32 	%r56443, %r56434;
	mov.u32 	%r56444, %r56434;
	mov.u32 	%r56445, %r56434;
	mov.u32 	%r56446, %r56434;
	mov.u32 	%r56447, %r56434;
	mov.u32 	%r56448, %r56434;
	mov.u32 	%r56449, %r56434;
	mov.u32 	%r56450, %r56434;
	mov.u32 	%r56451, %r56434;
	mov.u32 	%r56452, %r56434;
	mov.u32 	%r56453, %r56434;
	mov.u32 	%r56454, %r56434;
	mov.u32 	%r56455, %r56434;
	mov.u32 	%r56456, %r56434;
	mov.u32 	%r56457, %r56434;
	mov.u32 	%r56458, %r56434;
	mov.u32 	%r56459, %r56434;
	mov.u32 	%r56460, %r56434;
	mov.u32 	%r56461, %r56434;
	mov.u32 	%r56462, %r56434;
	mov.u32 	%r56463, %r56434;
	mov.u32 	%r56464, %r56434;
	mov.u32 	%r56465, %r56434;
	mov.u32 	%r56466, %r56434;
	mov.u32 	%r56467, %r56434;
	mov.u32 	%r56468, %r56434;
	mov.u32 	%r56469, %r56434;
	mov.u32 	%r56470, %r56434;
	mov.u32 	%r56471, %r56434;
	mov.u32 	%r56472, %r56434;
	mov.u32 	%r56473, %r56434;
	mov.u32 	%r56474, %r56434;
	mov.u32 	%r56475, %r56434;
	mov.u32 	%r56476, %r56434;
	mov.u32 	%r56477, %r56434;
	mov.u32 	%r56478, %r56434;
	mov.u32 	%r56479, %r56434;
	mov.u32 	%r56480, %r56434;
	mov.u32 	%r56481, %r56434;
	mov.u32 	%r56482, %r56434;
	mov.u32 	%r56483, %r56434;
	mov.u32 	%r56484, %r56434;
	mov.u32 	%r56485, %r56434;
	mov.u32 	%r56486, %r56434;
	mov.u32 	%r56487, %r56434;
	mov.u32 	%r56488, %r56434;
	mov.u32 	%r56489, %r56434;
	mov.u32 	%r56490, %r56434;
	mov.u32 	%r56491, %r56434;
	mov.u32 	%r56492, %r56434;
	mov.u32 	%r56493, %r56434;
	mov.u32 	%r56494, %r56434;
	mov.u32 	%r56495, %r56434;
	mov.u32 	%r56496, %r56434;
	mov.u32 	%r56497, %r56434;
	mov.u32 	%r56498, %r56434;
	mov.u32 	%r56499, %r56434;
	mov.u32 	%r56500, %r56434;
	mov.u32 	%r56501, %r56434;
	mov.u32 	%r56502, %r56434;
	mov.u32 	%r56503, %r56434;
	mov.u32 	%r56504, %r56434;
	mov.u32 	%r56505, %r56434;
	mov.u32 	%r56506, %r56434;
	mov.u32 	%r56507, %r56434;
	mov.u32 	%r56508, %r56434;
	mov.u32 	%r56509, %r56434;
	mov.u32 	%r56510, %r56434;
	mov.u32 	%r56511, %r56434;
	mov.u32 	%r56512, %r56434;
	mov.u32 	%r56513, %r56434;
	mov.u32 	%r56514, %r56434;
	mov.u32 	%r56515, %r56434;
	mov.u32 	%r56516, %r56434;
	mov.u32 	%r56517, %r56434;
	mov.u32 	%r56518, %r56434;
	mov.u32 	%r56519, %r56434;
	mov.u32 	%r56520, %r56434;
	mov.u32 	%r56521, %r56434;
	mov.u32 	%r56522, %r56434;
	mov.u32 	%r56523, %r56434;
	mov.u32 	%r56524, %r56434;
	mov.u32 	%r56525, %r56434;
	mov.u32 	%r56526, %r56434;
	mov.u32 	%r56527, %r56434;
	mov.u32 	%r56528, %r56434;
	mov.u32 	%r56529, %r56434;
	mov.u32 	%r56530, %r56434;
	mov.u32 	%r56531, %r56434;
	mov.u32 	%r56532, %r56434;
	mov.u32 	%r56533, %r56434;
	mov.u32 	%r56534, %r56434;
	mov.u32 	%r56535, %r56434;
	mov.u32 	%r56536, %r56434;
	mov.u32 	%r56537, %r56434;
	mov.u32 	%r56538, %r56434;
	mov.u32 	%r56539, %r56434;
	mov.u32 	%r56540, %r56434;
	mov.u32 	%r56541, %r56434;
	mov.u32 	%r56542, %r56434;
	mov.u32 	%r56543, %r56434;
	mov.u32 	%r56544, %r56434;
	mov.u32 	%r56545, %r56434;
	mov.u32 	%r56546, %r56434;
	mov.u32 	%r56547, %r56434;
	mov.u32 	%r56548, %r56434;
	mov.u32 	%r56549, %r56434;
	mov.u32 	%r56550, %r56434;
	mov.u32 	%r56551, %r56434;
	mov.u32 	%r56552, %r56434;
	mov.u32 	%r56553, %r56434;
	mov.u32 	%r56554, %r56434;
	mov.u32 	%r56555, %r56434;
	mov.u32 	%r56556, %r56434;
	mov.u32 	%r56557, %r56434;
	mov.u32 	%r56558, %r56434;
	mov.u32 	%r56559, %r56434;
	mov.u32 	%r56560, %r56434;
	mov.u32 	%r56561, %r56434;
	mov.u32 	%r56562, %r56434;
	mov.u32 	%r56563, %r56434;
	mov.u32 	%r56564, %r56434;
	mov.u32 	%r56565, %r56434;
	mov.u32 	%r56566, %r56434;
	mov.u32 	%r56567, %r56434;
	mov.u32 	%r56568, %r56434;
	mov.u32 	%r56569, %r56434;
	mov.u32 	%r56570, %r56434;
	mov.u32 	%r56571, %r56434;
	mov.u32 	%r56572, %r56434;
	mov.u32 	%r56573, %r56434;
	mov.u32 	%r56574, %r56434;
	mov.u32 	%r56575, %r56434;
	mov.u32 	%r56576, %r56434;
	mov.u32 	%r56577, %r56434;
	mov.u32 	%r56578, %r56434;
	mov.u32 	%r56579, %r56434;
	mov.u32 	%r56580, %r56434;
	mov.u32 	%r56581, %r56434;
	mov.u32 	%r56582, %r56434;
	mov.u32 	%r56583, %r56434;
	mov.u32 	%r56584, %r56434;
	mov.u32 	%r56585, %r56434;
	mov.u32 	%r56586, %r56434;
	mov.u32 	%r56587, %r56434;
	mov.u32 	%r56588, %r56434;
	mov.u32 	%r56589, %r56434;
	mov.u32 	%r56590, %r56434;
	mov.u32 	%r56591, %r56434;
	mov.u32 	%r56592, %r56434;
	mov.u32 	%r56593, %r56434;
	mov.u32 	%r56594, %r56434;
	mov.u32 	%r56595, %r56434;
	mov.u32 	%r56596, %r56434;
	mov.u32 	%r56597, %r56434;
	mov.u32 	%r56598, %r56434;
	mov.u32 	%r56599, %r56434;
	mov.u32 	%r56600, %r56434;
	mov.u32 	%r56601, %r56434;
	mov.u32 	%r56602, %r56434;
	mov.u32 	%r56603, %r56434;
	mov.u32 	%r56604, %r56434;
	mov.u32 	%r56605, %r56434;
	mov.u32 	%r56606, %r56434;
	mov.u32 	%r56607, %r56434;
	mov.u32 	%r56608, %r56434;
	mov.u32 	%r56609, %r56434;
	mov.u32 	%r56610, %r56434;
	mov.u32 	%r56611, %r56434;
	mov.u32 	%r56612, %r56434;
	mov.u32 	%r56613, %r56434;
	mov.u32 	%r56614, %r56434;
	mov.u32 	%r56615, %r56434;
	mov.u32 	%r56616, %r56434;
	mov.u32 	%r56617, %r56434;
	mov.u32 	%r56618, %r56434;
	mov.u32 	%r56619, %r56434;
	mov.u32 	%r56620, %r56434;
	mov.u32 	%r56621, %r56434;
	mov.u32 	%r56622, %r56434;
	mov.u32 	%r56623, %r56434;
	mov.u32 	%r56624, %r56434;
	mov.u32 	%r56625, %r56434;
	mov.u32 	%r56626, %r56434;
	mov.u32 	%r56627, %r56434;
	mov.u32 	%r56628, %r56434;
	mov.u32 	%r56629, %r56434;
	mov.u32 	%r56630, %r56434;
	mov.u32 	%r56631, %r56434;
	mov.u32 	%r56632, %r56434;
	mov.u32 	%r56633, %r56434;
	mov.u32 	%r56634, %r56434;
	mov.u32 	%r56635, %r56434;
	mov.u32 	%r56636, %r56434;
	mov.u32 	%r56637, %r56434;
	mov.u32 	%r56638, %r56434;
	mov.u32 	%r56639, %r56434;
	mov.u32 	%r56640, %r56434;
	mov.u32 	%r56641, %r56434;
	mov.u32 	%r56642, %r56434;
	mov.u32 	%r56643, %r56434;
	mov.u32 	%r56644, %r56434;
	mov.u32 	%r56645, %r56434;
	mov.u32 	%r56646, %r56434;
	mov.u32 	%r56647, %r56434;
	mov.u32 	%r56648, %r56434;
	mov.u32 	%r56649, %r56434;
	mov.u32 	%r56650, %r56434;
	mov.u32 	%r56651, %r56434;
	mov.u32 	%r56652, %r56434;
	mov.u32 	%r56653, %r56434;
	mov.u32 	%r56654, %r56434;
	mov.u32 	%r56655, %r56434;
	mov.u32 	%r56656, %r56434;
	mov.u32 	%r56657, %r56434;
	mov.u32 	%r56658, %r56434;
	mov.u32 	%r56659, %r56434;
	mov.u32 	%r56660, %r56434;
	mov.u32 	%r56661, %r56434;
	mov.u32 	%r56662, %r56434;
	mov.u32 	%r56663, %r56434;
	mov.u32 	%r56664, %r56434;
	mov.u32 	%r56665, %r56434;
	mov.u32 	%r56666, %r56434;
	mov.u32 	%r56667, %r56434;
	mov.u32 	%r56668, %r56434;
	mov.u32 	%r56669, %r56434;
	mov.u32 	%r56670, %r56434;
	mov.u32 	%r56671, %r56434;
	mov.u32 	%r56672, %r56434;
	mov.u32 	%r56673, %r56434;
	mov.u32 	%r56674, %r56434;
	mov.u32 	%r56675, %r56434;
	mov.u32 	%r56676, %r56434;
	mov.u32 	%r56677, %r56434;
	mov.u32 	%r56678, %r56434;
	mov.u32 	%r56679, %r56434;
	mov.u32 	%r56680, %r56434;
	mov.u32 	%r56681, %r56434;
	mov.u32 	%r56682, %r56434;
	mov.u32 	%r56683, %r56434;
	mov.u32 	%r56684, %r56434;
	mov.u32 	%r56685, %r56434;
	mov.u32 	%r56686, %r56434;
	mov.u32 	%r56687, %r56434;
	mov.u32 	%r56688, %r56434;
	mov.u32 	%r56689, %r56434;
	mov.u32 	%r56690, %r56434;
	mov.u32 	%r56691, %r56434;
	mov.u32 	%r56692, %r56434;
	mov.u32 	%r56693, %r56434;
	mov.u32 	%r56694, %r56434;
	mov.u32 	%r56695, %r56434;
	mov.u32 	%r56696, %r56434;
	mov.u32 	%r56697, %r56434;
	mov.u32 	%r56698, %r56434;
	mov.u32 	%r56699, %r56434;
	mov.u32 	%r56700, %r56434;
	mov.u32 	%r56701, %r56434;
	mov.u32 	%r56702, %r56434;
	mov.u32 	%r56703, %r56434;
	mov.u32 	%r56704, %r56434;
	mov.u32 	%r56705, %r56434;
	mov.u32 	%r56706, %r56434;
	mov.u32 	%r56707, %r56434;
	mov.u32 	%r56708, %r56434;
	mov.u32 	%r56709, %r56434;
	mov.u32 	%r56710, %r56434;
	mov.u32 	%r56711, %r56434;
	mov.u32 	%r56712, %r56434;
	mov.u32 	%r56713, %r56434;
	mov.u32 	%r56714, %r56434;
	mov.u32 	%r56715, %r56434;
	mov.u32 	%r56716, %r56434;
	mov.u32 	%r56717, %r56434;
	mov.u32 	%r56718, %r56434;
	mov.u32 	%r56719, %r56434;
	mov.u32 	%r56720, %r56434;
	mov.u32 	%r56721, %r56434;
	mov.u32 	%r56722, %r56434;
	mov.u32 	%r56723, %r56434;
	mov.u32 	%r56724, %r56434;
	mov.u32 	%r56725, %r56434;
	mov.u32 	%r56726, %r56434;
	mov.u32 	%r56727, %r56434;
	mov.u32 	%r56728, %r56434;
	mov.u32 	%r56729, %r56434;
	mov.u32 	%r56730, %r56434;
	mov.u32 	%r56731, %r56434;
	mov.u32 	%r56732, %r56434;
	mov.u32 	%r56733, %r56434;
	mov.u32 	%r56734, %r56434;
	mov.u32 	%r56735, %r56434;
	mov.u32 	%r56736, %r56434;
	mov.u32 	%r56737, %r56434;
	mov.u32 	%r56738, %r56434;
	mov.u32 	%r56739, %r56434;
	mov.u32 	%r56740, %r56434;
	mov.u32 	%r56741, %r56434;
	mov.u32 	%r56742, %r56434;
	mov.u32 	%r56743, %r56434;
	mov.u32 	%r56744, %r56434;
	mov.u32 	%r56745, %r56434;
	mov.u32 	%r56746, %r56434;
	mov.u32 	%r56747, %r56434;
	mov.u32 	%r56748, %r56434;
	mov.u32 	%r56749, %r56434;
	mov.u32 	%r56750, %r56434;
	mov.u32 	%r56751, %r56434;
	mov.u32 	%r56752, %r56434;
	mov.u32 	%r56753, %r56434;
	mov.u32 	%r56754, %r56434;
	mov.u32 	%r56755, %r56434;
	mov.u32 	%r56756, %r56434;
	mov.u32 	%r56757, %r56434;
	mov.u32 	%r56758, %r56434;
	mov.u32 	%r56759, %r56434;
	mov.u32 	%r56760, %r56434;
	mov.u32 	%r56761, %r56434;
	mov.u32 	%r56762, %r56434;
	mov.u32 	%r56763, %r56434;
	mov.u32 	%r56764, %r56434;
	mov.u32 	%r56765, %r56434;
	mov.u32 	%r56766, %r56434;
	mov.u32 	%r56767, %r56434;
	mov.u32 	%r56768, %r56434;
	mov.u32 	%r56769, %r56434;
	mov.u32 	%r56770, %r56434;
	mov.u32 	%r56771, %r56434;
	mov.u32 	%r56772, %r56434;
	mov.u32 	%r56773, %r56434;
	mov.u32 	%r56774, %r56434;
	mov.u32 	%r56775, %r56434;
	mov.u32 	%r56776, %r56434;
	mov.u32 	%r56777, %r56434;
	mov.u32 	%r56778, %r56434;
	mov.u32 	%r56779, %r56434;
	mov.u32 	%r56780, %r56434;
	mov.u32 	%r56781, %r56434;
	mov.u32 	%r56782, %r56434;
	mov.u32 	%r56783, %r56434;
	mov.u32 	%r56784, %r56434;
	mov.u32 	%r56785, %r56434;
	mov.u32 	%r56786, %r56434;
	mov.u32 	%r56787, %r56434;
	mov.u32 	%r56788, %r56434;
	mov.u32 	%r56789, %r56434;
	mov.u32 	%r56790, %r56434;
	mov.u32 	%r56791, %r56434;
	mov.u32 	%r56792, %r56434;
	mov.u32 	%r56793, %r56434;
	mov.u32 	%r56794, %r56434;
	mov.u32 	%r56795, %r56434;
	mov.u32 	%r56796, %r56434;
	mov.u32 	%r56797, %r56434;
	mov.u32 	%r56798, %r56434;
	mov.u32 	%r56799, %r56434;
	mov.u32 	%r56800, %r56434;
	mov.u32 	%r56801, %r56434;
	mov.u32 	%r56802, %r56434;
	mov.u32 	%r56803, %r56434;
	mov.u32 	%r56804, %r56434;
	mov.u32 	%r56805, %r56434;
	mov.u32 	%r56806, %r56434;
	mov.u32 	%r56807, %r56434;
	mov.u32 	%r56808, %r56434;
	mov.u32 	%r56809, %r56434;
	mov.u32 	%r56810, %r56434;
	mov.u32 	%r56811, %r56434;
	mov.u32 	%r56812, %r56434;
	mov.u32 	%r56813, %r56434;
	mov.u32 	%r56814, %r56434;
	mov.u32 	%r56815, %r56434;
	mov.u32 	%r56816, %r56434;
	mov.u32 	%r56817, %r56434;
	mov.u32 	%r56818, %r56434;
	mov.u32 	%r56819, %r56434;
	mov.u32 	%r56820, %r56434;
	mov.u32 	%r56821, %r56434;
	mov.u32 	%r56822, %r56434;
	mov.u32 	%r56823, %r56434;
	mov.u32 	%r56824, %r56434;
	mov.u32 	%r56825, %r56434;
	mov.u32 	%r56826, %r56434;
	mov.u32 	%r56827, %r56434;
	mov.u32 	%r56828, %r56434;
	mov.u32 	%r56829, %r56434;
	mov.u32 	%r56830, %r56434;
	mov.u32 	%r56831, %r56434;
	mov.u32 	%r56832, %r56434;
	mov.u32 	%r56833, %r56434;
	mov.u32 	%r56834, %r56434;
	mov.u32 	%r56835, %r56434;
	mov.u32 	%r56836, %r56434;
	mov.u32 	%r56837, %r56434;
	mov.u32 	%r56838, %r56434;
	mov.u32 	%r56839, %r56434;
	mov.u32 	%r56840, %r56434;
	mov.u32 	%r56841, %r56434;
	mov.u32 	%r56842, %r56434;
	mov.u32 	%r56843, %r56434;
	mov.u32 	%r56844, %r56434;
	mov.u32 	%r56845, %r56434;
	mov.u32 	%r56846, %r56434;
	mov.u32 	%r56847, %r56434;
	mov.u32 	%r56848, %r56434;
	mov.u32 	%r56849, %r56434;
	mov.u32 	%r56850, %r56434;
	mov.u32 	%r56851, %r56434;
	mov.u32 	%r56852, %r56434;
	mov.u32 	%r56853, %r56434;
	mov.u32 	%r56854, %r56434;
	mov.u32 	%r56855, %r56434;
	mov.u32 	%r56856, %r56434;
	mov.u32 	%r56857, %r56434;
	mov.u32 	%r56858, %r56434;
	mov.u32 	%r56859, %r56434;
	mov.u32 	%r56860, %r56434;
	mov.u32 	%r56861, %r56434;
	mov.u32 	%r56862, %r56434;
	mov.u32 	%r56863, %r56434;
	mov.u32 	%r56864, %r56434;
	mov.u32 	%r56865, %r56434;
	mov.u32 	%r56866, %r56434;
	mov.u32 	%r56867, %r56434;
	mov.u32 	%r56868, %r56434;
	mov.u32 	%r56869, %r56434;
	mov.u32 	%r56870, %r56434;
	mov.u32 	%r56871, %r56434;
	mov.u32 	%r56872, %r56434;
	mov.u32 	%r56873, %r56434;
	mov.u32 	%r56874, %r56434;
	mov.u32 	%r56875, %r56434;
	mov.u32 	%r56876, %r56434;
	mov.u32 	%r56877, %r56434;
	mov.u32 	%r56878, %r56434;
	mov.u32 	%r56879, %r56434;
	mov.u32 	%r56880, %r56434;
	mov.u32 	%r56881, %r56434;
	mov.u32 	%r56882, %r56434;
	mov.u32 	%r56883, %r56434;
	mov.u32 	%r56884, %r56434;
	mov.u32 	%r56885, %r56434;
	mov.u32 	%r56886, %r56434;
	mov.u32 	%r56887, %r56434;
	mov.u32 	%r56888, %r56434;
	mov.u32 	%r56889, %r56434;
	mov.u32 	%r56890, %r56434;
	mov.u32 	%r56891, %r56434;
	mov.u32 	%r56892, %r56434;
	mov.u32 	%r56893, %r56434;
	mov.u32 	%r56894, %r56434;
	mov.u32 	%r56895, %r56434;
	mov.u32 	%r56896, %r56434;
	mov.u32 	%r56897, %r56434;
	mov.u32 	%r56898, %r56434;
	mov.u32 	%r56899, %r56434;
	mov.u32 	%r56900, %r56434;
	mov.u32 	%r56901, %r56434;
	mov.u32 	%r56902, %r56434;
	mov.u32 	%r56903, %r56434;
	mov.u32 	%r56904, %r56434;
	mov.u32 	%r56905, %r56434;
	mov.u32 	%r56906, %r56434;
	mov.u32 	%r56907, %r56434;
	mov.u32 	%r56908, %r56434;
	mov.u32 	%r56909, %r56434;
	mov.u32 	%r56910, %r56434;
	mov.u32 	%r56911, %r56434;
	mov.u32 	%r56912, %r56434;
	mov.u32 	%r56913, %r56434;
	mov.u32 	%r56914, %r56434;
	mov.u32 	%r56915, %r56434;
	mov.u32 	%r56916, %r56434;
	mov.u32 	%r56917, %r56434;
	mov.u32 	%r56918, %r56434;
	mov.u32 	%r56919, %r56434;
	mov.u32 	%r56920, %r56434;
	mov.u32 	%r56921, %r56434;
	mov.u32 	%r56922, %r56434;
	mov.u32 	%r56923, %r56434;
	mov.u32 	%r56924, %r56434;
	mov.u32 	%r56925, %r56434;
	mov.u32 	%r56926, %r56434;
	mov.u32 	%r56927, %r56434;
	mov.u32 	%r56928, %r56434;
	mov.u32 	%r56929, %r56434;
	mov.u32 	%r56930, %r56434;
	mov.u32 	%r56931, %r56434;
	mov.u32 	%r56932, %r56434;
	mov.u32 	%r56933, %r56434;
	mov.u32 	%r56934, %r56434;
	mov.u32 	%r56935, %r56434;
	mov.u32 	%r56936, %r56434;
	mov.u32 	%r56937, %r56434;
	mov.u32 	%r56938, %r56434;
	mov.u32 	%r56939, %r56434;
	mov.u32 	%r56940, %r56434;
	mov.u32 	%r56941, %r56434;
	mov.u32 	%r56942, %r56434;
	mov.u32 	%r56943, %r56434;
	mov.u32 	%r56944, %r56434;
	mov.u32 	%r56945, %r56434;
	mov.u32 	%r56946, %r56434;
	mov.u32 	%r56947, %r56434;
	mov.u32 	%r56948, %r56434;
	mov.u32 	%r56949, %r56434;
	mov.u32 	%r56950, %r56434;
	mov.u32 	%r56951, %r56434;
	mov.u32 	%r56952, %r56434;
	mov.u32 	%r56953, %r56434;
	mov.u32 	%r56954, %r56434;
	mov.u32 	%r56955, %r56434;
	mov.u32 	%r56956, %r56434;
	mov.u32 	%r56957, %r56434;
	mov.u32 	%r56958, %r56434;
	mov.u32 	%r56959, %r56434;
	mov.u32 	%r56960, %r56434;
	mov.u32 	%r56961, %r56434;
	mov.u32 	%r56962, %r56434;
	mov.u32 	%r56963, %r56434;
	mov.u32 	%r56964, %r56434;
	mov.u32 	%r56965, %r56434;
	mov.u32 	%r56966, %r56434;
	mov.u32 	%r56967, %r56434;
	mov.u32 	%r56968, %r56434;
	mov.u32 	%r56969, %r56434;
	mov.u32 	%r56970, %r56434;
	mov.u32 	%r56971, %r56434;
	mov.u32 	%r56972, %r56434;
	mov.u32 	%r56973, %r56434;
	mov.u32 	%r56974, %r56434;
	mov.u32 	%r56975, %r56434;
	mov.u32 	%r56976, %r56434;
	mov.u32 	%r56977, %r56434;
	mov.u32 	%r56978, %r56434;
	mov.u32 	%r56979, %r56434;
	mov.u32 	%r56980, %r56434;
	mov.u32 	%r56981, %r56434;
	mov.u32 	%r56982, %r56434;
	mov.u32 	%r56983, %r56434;
	mov.u32 	%r56984, %r56434;
	mov.u32 	%r56985, %r56434;
	mov.u32 	%r56986, %r56434;
	mov.u32 	%r56987, %r56434;
	mov.u32 	%r56988, %r56434;
	mov.u32 	%r56989, %r56434;
	mov.u32 	%r56990, %r56434;
	mov.u32 	%r56991, %r56434;
	mov.u32 	%r56992, %r56434;
	mov.u32 	%r56993, %r56434;
	mov.u32 	%r56994, %r56434;
	mov.u32 	%r56995, %r56434;
	mov.u32 	%r56996, %r56434;
	mov.u32 	%r56997, %r56434;
	mov.u32 	%r56998, %r56434;
	mov.u32 	%r56999, %r56434;
	mov.u32 	%r57000, %r56434;
	mov.u32 	%r57001, %r56434;
	mov.u32 	%r57002, %r56434;
	mov.u32 	%r57003, %r56434;
	mov.u32 	%r57004, %r56434;
	mov.u32 	%r57005, %r56434;
	mov.u32 	%r57006, %r56434;
	mov.u32 	%r57007, %r56434;
	mov.u32 	%r57008, %r56434;
	mov.u32 	%r57009, %r56434;
	mov.u32 	%r57010, %r56434;
	mov.u32 	%r57011, %r56434;
	mov.u32 	%r57012, %r56434;
	mov.u32 	%r57013, %r56434;
	mov.u32 	%r57014, %r56434;
	mov.u32 	%r57015, %r56434;
	mov.u32 	%r57016, %r56434;
	mov.u32 	%r57017, %r56434;
	mov.u32 	%r57018, %r56434;
	mov.u32 	%r57019, %r56434;
	mov.u32 	%r57020, %r56434;
	mov.u32 	%r57021, %r56434;
	mov.u32 	%r57022, %r56434;
	mov.u32 	%r57023, %r56434;
	mov.u32 	%r57024, %r56434;
	mov.u32 	%r57025, %r56434;
	mov.u32 	%r57026, %r56434;
	mov.u32 	%r57027, %r56434;
	mov.u32 	%r57028, %r56434;
	mov.u32 	%r57029, %r56434;
	mov.u32 	%r57030, %r56434;
	mov.u32 	%r57031, %r56434;
	mov.u32 	%r57032, %r56434;
	mov.u32 	%r57033, %r56434;
	mov.u32 	%r57034, %r56434;
	mov.u32 	%r57035, %r56434;
	mov.u32 	%r57036, %r56434;
	mov.u32 	%r57037, %r56434;
	mov.u32 	%r57038, %r56434;
	mov.u32 	%r57039, %r56434;
	mov.u32 	%r57040, %r56434;
	mov.u32 	%r57041, %r56434;
	mov.u32 	%r57042, %r56434;
	mov.u32 	%r57043, %r56434;
	mov.u32 	%r57044, %r56434;
	mov.u32 	%r57045, %r56434;
	mov.u32 	%r57046, %r56434;
	mov.u32 	%r57047, %r56434;
	mov.u32 	%r57048, %r56434;
	mov.u32 	%r57049, %r56434;
	mov.u32 	%r57050, %r56434;
	mov.u32 	%r57051, %r56434;
	mov.u32 	%r57052, %r56434;
	mov.u32 	%r57053, %r56434;
	mov.u32 	%r57054, %r56434;
	mov.u32 	%r57055, %r56434;
	mov.u32 	%r57056, %r56434;
	mov.u32 	%r57057, %r56434;
	mov.u32 	%r57058, %r56434;
	mov.u32 	%r57059, %r56434;
	mov.u32 	%r57060, %r56434;
	mov.u32 	%r57061, %r56434;
	mov.u32 	%r57062, %r56434;
	mov.u32 	%r57063, %r56434;
	mov.u32 	%r57064, %r56434;
	mov.u32 	%r57065, %r56434;
	mov.u32 	%r57066, %r56434;
	mov.u32 	%r57067, %r56434;
	mov.u32 	%r57068, %r56434;
	mov.u32 	%r57069, %r56434;
	mov.u32 	%r57070, %r56434;
	mov.u32 	%r57071, %r56434;
	mov.u32 	%r57072, %r56434;
	mov.u32 	%r57073, %r56434;
	mov.u32 	%r57074, %r56434;
	mov.u32 	%r57075, %r56434;
	mov.u32 	%r57076, %r56434;
	mov.u32 	%r57077, %r56434;
	mov.u32 	%r57078, %r56434;
	mov.u32 	%r57079, %r56434;
	mov.u32 	%r57080, %r56434;
	mov.u32 	%r57081, %r56434;
	mov.u32 	%r57082, %r56434;
	mov.u32 	%r57083, %r56434;
	mov.u32 	%r57084, %r56434;
	mov.u32 	%r57085, %r56434;
	mov.u32 	%r57086, %r56434;
	mov.u32 	%r57087, %r56434;
	mov.u32 	%r57088, %r56434;
	mov.u32 	%r57089, %r56434;
	mov.u32 	%r57090, %r56434;
	mov.u32 	%r57091, %r56434;
	mov.u32 	%r57092, %r56434;
	mov.u32 	%r57093, %r56434;
	mov.u32 	%r57094, %r56434;
	mov.u32 	%r57095, %r56434;
	mov.u32 	%r57096, %r56434;
	mov.u32 	%r57097, %r56434;
	mov.u32 	%r57098, %r56434;
	mov.u32 	%r57099, %r56434;
	mov.u32 	%r57100, %r56434;
	mov.u32 	%r57101, %r56434;
	mov.u32 	%r57102, %r56434;
	mov.u32 	%r57103, %r56434;
	mov.u32 	%r57104, %r56434;
	mov.u32 	%r57105, %r56434;
	mov.u32 	%r57106, %r56434;
	mov.u32 	%r57107, %r56434;
	mov.u32 	%r57108, %r56434;
	mov.u32 	%r57109, %r56434;
	mov.u32 	%r57110, %r56434;
	mov.u32 	%r57111, %r56434;
	mov.u32 	%r57112, %r56434;
	mov.u32 	%r57113, %r56434;
	mov.u32 	%r57114, %r56434;
	mov.u32 	%r57115, %r56434;
	mov.u32 	%r57116, %r56434;
	mov.u32 	%r57117, %r56434;
	mov.u32 	%r57118, %r56434;
	mov.u32 	%r57119, %r56434;
	mov.u32 	%r57120, %r56434;
	mov.u32 	%r57121, %r56434;
	mov.u32 	%r57122, %r56434;
	mov.u32 	%r57123, %r56434;
	mov.u32 	%r57124, %r56434;
	mov.u32 	%r57125, %r56434;
	mov.u32 	%r57126, %r56434;
	mov.u32 	%r57127, %r56434;
	mov.u32 	%r57128, %r56434;
	mov.u32 	%r57129, %r56434;
	mov.u32 	%r57130, %r56434;
	mov.u32 	%r57131, %r56434;
	mov.u32 	%r57132, %r56434;
	mov.u32 	%r57133, %r56434;
	mov.u32 	%r57134, %r56434;
	mov.u32 	%r57135, %r56434;
	mov.u32 	%r57136, %r56434;
	mov.u32 	%r57137, %r56434;
	mov.u32 	%r57138, %r56434;
	mov.u32 	%r57139, %r56434;
	mov.u32 	%r57140, %r56434;
	mov.u32 	%r57141, %r56434;
	mov.u32 	%r57142, %r56434;
	mov.u32 	%r57143, %r56434;
	mov.u32 	%r57144, %r56434;
	mov.u32 	%r57145, %r56434;
	mov.u32 	%r57146, %r56434;
	mov.u32 	%r57147, %r56434;
	mov.u32 	%r57148, %r56434;
	mov.u32 	%r57149, %r56434;
	mov.u32 	%r57150, %r56434;
	mov.u32 	%r57151, %r56434;
	mov.u32 	%r57152, %r56434;
	mov.u32 	%r57153, %r56434;
	mov.u32 	%r57154, %r56434;
	mov.u32 	%r57155, %r56434;
	mov.u32 	%r57156, %r56434;
	mov.u32 	%r57157, %r56434;
	mov.u32 	%r57158, %r56434;
	mov.u32 	%r57159, %r56434;
	mov.u32 	%r57160, %r56434;
	mov.u32 	%r57161, %r56434;
	mov.u32 	%r57162, %r56434;
	mov.u32 	%r57163, %r56434;
	mov.u32 	%r57164, %r56434;
	mov.u32 	%r57165, %r56434;
	mov.u32 	%r57166, %r56434;
	mov.u32 	%r57167, %r56434;
	mov.u32 	%r57168, %r56434;
	mov.u32 	%r57169, %r56434;
	mov.u32 	%r57170, %r56434;
	mov.u32 	%r57171, %r56434;
	mov.u32 	%r57172, %r56434;
	mov.u32 	%r57173, %r56434;
	mov.u32 	%r57174, %r56434;
	mov.u32 	%r57175, %r56434;
	mov.u32 	%r57176, %r56434;
	mov.u32 	%r57177, %r56434;
	mov.u32 	%r57178, %r56434;
	mov.u32 	%r57179, %r56434;
	mov.u32 	%r57180, %r56434;
	mov.u32 	%r57181, %r56434;
	mov.u32 	%r57182, %r56434;
	mov.u32 	%r57183, %r56434;
	mov.u32 	%r57184, %r56434;
	mov.u32 	%r57185, %r56434;
	mov.u32 	%r57186, %r56434;
	mov.u32 	%r57187, %r56434;
	mov.u32 	%r57188, %r56434;
	mov.u32 	%r57189, %r56434;
	mov.u32 	%r57190, %r56434;
	mov.u32 	%r57191, %r56434;
	mov.u32 	%r57192, %r56434;
	mov.u32 	%r57193, %r56434;
	mov.u32 	%r57194, %r56434;
	mov.u32 	%r57195, %r56434;
	mov.u32 	%r57196, %r56434;
	mov.u32 	%r57197, %r56434;
	mov.u32 	%r57198, %r56434;
	mov.u32 	%r57199, %r56434;
	mov.u32 	%r57200, %r56434;
	mov.u32 	%r57201, %r56434;
	mov.u32 	%r57202, %r56434;
	mov.u32 	%r57203, %r56434;
	mov.u32 	%r57204, %r56434;
	mov.u32 	%r57205, %r56434;
	mov.u32 	%r57206, %r56434;
	mov.u32 	%r57207, %r56434;
	mov.u32 	%r57208, %r56434;
	mov.u32 	%r57209, %r56434;
	mov.u32 	%r57210, %r56434;
	mov.u32 	%r57211, %r56434;
	mov.u32 	%r57212, %r56434;
	mov.u32 	%r57213, %r56434;
	mov.u32 	%r57214, %r56434;
	mov.u32 	%r57215, %r56434;
	mov.u32 	%r57216, %r56434;
	mov.u32 	%r57217, %r56434;
	mov.u32 	%r57218, %r56434;
	mov.u32 	%r57219, %r56434;
	mov.u32 	%r57220, %r56434;
	mov.u32 	%r57221, %r56434;
	mov.u32 	%r57222, %r56434;
	mov.u32 	%r57223, %r56434;
	mov.u32 	%r57224, %r56434;
	mov.u32 	%r57225, %r56434;
	mov.u32 	%r57226, %r56434;
	mov.u32 	%r57227, %r56434;
	mov.u32 	%r57228, %r56434;
	mov.u32 	%r57229, %r56434;
	mov.u32 	%r57230, %r56434;
	mov.u32 	%r57231, %r56434;
	mov.u32 	%r57232, %r56434;
	mov.u32 	%r57233, %r56434;
	mov.u32 	%r57234, %r56434;
	mov.u32 	%r57235, %r56434;
	mov.u32 	%r57236, %r56434;
	mov.u32 	%r57237, %r56434;
	mov.u32 	%r57238, %r56434;
	mov.u32 	%r57239, %r56434;
	mov.u32 	%r57240, %r56434;
	mov.u32 	%r57241, %r56434;
	mov.u32 	%r57242, %r56434;
	mov.u32 	%r57243, %r56434;
	mov.u32 	%r57244, %r56434;
	mov.u32 	%r57245, %r56434;
	mov.u32 	%r57246, %r56434;
	mov.u32 	%r57247, %r56434;
	mov.u32 	%r57248, %r56434;
	mov.u32 	%r57249, %r56434;
	mov.u32 	%r57250, %r56434;
	mov.u32 	%r57251, %r56434;
	mov.u32 	%r57252, %r56434;
	mov.u32 	%r57253, %r56434;
	mov.u32 	%r57254, %r56434;
	mov.u32 	%r57255, %r56434;
	mov.u32 	%r57256, %r56434;
	mov.u32 	%r57257, %r56434;
	mov.u32 	%r57258, %r56434;
	mov.u32 	%r57259, %r56434;
	mov.u32 	%r57260, %r56434;
	mov.u32 	%r57261, %r56434;
	mov.u32 	%r57262, %r56434;
	mov.u32 	%r57263, %r56434;
	mov.u32 	%r57264, %r56434;
	mov.u32 	%r57265, %r56434;
	mov.u32 	%r57266, %r56434;
	mov.u32 	%r57267, %r56434;
	mov.u32 	%r57268, %r56434;
	mov.u32 	%r57269, %r56434;
	mov.u32 	%r57270, %r56434;
	mov.u32 	%r57271, %r56434;
	mov.u32 	%r57272, %r56434;
	mov.u32 	%r57273, %r56434;
	mov.u32 	%r57274, %r56434;
	mov.u32 	%r57275, %r56434;
	mov.u32 	%r57276, %r56434;
	mov.u32 	%r57277, %r56434;
	mov.u32 	%r57278, %r56434;
	mov.u32 	%r57279, %r56434;
	mov.u32 	%r57280, %r56434;
	mov.u32 	%r57281, %r56434;
	mov.u32 	%r57282, %r56434;
	mov.u32 	%r57283, %r56434;
	mov.u32 	%r57284, %r56434;
	mov.u32 	%r57285, %r56434;
	mov.u32 	%r57286, %r56434;
	mov.u32 	%r57287, %r56434;
	mov.u32 	%r57288, %r56434;
	mov.u32 	%r57289, %r56434;
	mov.u32 	%r57290, %r56434;
	mov.u32 	%r57291, %r56434;
	mov.u32 	%r57292, %r56434;
	mov.u32 	%r57293, %r56434;
	mov.u32 	%r57294, %r56434;
	mov.u32 	%r57295, %r56434;
	mov.u32 	%r57296, %r56434;
	mov.u32 	%r57297, %r56434;
	mov.u32 	%r57298, %r56434;
	mov.u32 	%r57299, %r56434;
	mov.u32 	%r57300, %r56434;
	mov.u32 	%r57301, %r56434;
	mov.u32 	%r57302, %r56434;
	mov.u32 	%r57303, %r56434;
	mov.u32 	%r57304, %r56434;
	mov.u32 	%r57305, %r56434;
	mov.u32 	%r57306, %r56434;
	mov.u32 	%r57307, %r56434;
	mov.u32 	%r57308, %r56434;
	mov.u32 	%r57309, %r56434;
	mov.u32 	%r57310, %r56434;
	mov.u32 	%r57311, %r56434;
	mov.u32 	%r57312, %r56434;
	mov.u32 	%r57313, %r56434;
	mov.u32 	%r57314, %r56434;
	mov.u32 	%r57315, %r56434;
	mov.u32 	%r57316, %r56434;
	mov.u32 	%r57317, %r56434;
	mov.u32 	%r57318, %r56434;
	mov.u32 	%r57319, %r56434;
	mov.u32 	%r57320, %r56434;
	mov.u32 	%r57321, %r56434;
	mov.u32 	%r57322, %r56434;
	mov.u32 	%r57323, %r56434;
	mov.u32 	%r57324, %r56434;
	mov.u32 	%r57325, %r56434;
	mov.u32 	%r57326, %r56434;
	mov.u32 	%r57327, %r56434;
	mov.u32 	%r57328, %r56434;
	mov.u32 	%r57329, %r56434;
	mov.u32 	%r57330, %r56434;
	mov.u32 	%r57331, %r56434;
	mov.u32 	%r57332, %r56434;
	mov.u32 	%r57333, %r56434;
	mov.u32 	%r57334, %r56434;
	mov.u32 	%r57335, %r56434;
	mov.u32 	%r57336, %r56434;
	mov.u32 	%r57337, %r56434;
	mov.u32 	%r57338, %r56434;
	mov.u32 	%r57339, %r56434;
	mov.u32 	%r57340, %r56434;
	mov.u32 	%r57341, %r56434;
	mov.u32 	%r57342, %r56434;
	mov.u32 	%r57343, %r56434;
	mov.u32 	%r57344, %r56434;
	mov.u32 	%r57345, %r56434;
	mov.u32 	%r57346, %r56434;
	mov.u32 	%r57347, %r56434;
	mov.u32 	%r57348, %r56434;
	mov.u32 	%r57349, %r56434;
	mov.u32 	%r57350, %r56434;
	mov.u32 	%r57351, %r56434;
	mov.u32 	%r57352, %r56434;
	mov.u32 	%r57353, %r56434;
	mov.u32 	%r57354, %r56434;
	mov.u32 	%r57355, %r56434;
	mov.u32 	%r57356, %r56434;
	mov.u32 	%r57357, %r56434;
	mov.u32 	%r57358, %r56434;
	mov.u32 	%r57359, %r56434;
	mov.u32 	%r57360, %r56434;
	mov.u32 	%r57361, %r56434;
	mov.u32 	%r57362, %r56434;
	mov.u32 	%r57363, %r56434;
	mov.u32 	%r57364, %r56434;
	mov.u32 	%r57365, %r56434;
	mov.u32 	%r57366, %r56434;
	mov.u32 	%r57367, %r56434;
	mov.u32 	%r57368, %r56434;
	mov.u32 	%r57369, %r56434;
	mov.u32 	%r57370, %r56434;
	mov.u32 	%r57371, %r56434;
	mov.u32 	%r57372, %r56434;
	mov.u32 	%r57373, %r56434;
	mov.u32 	%r57374, %r56434;
	mov.u32 	%r57375, %r56434;
	mov.u32 	%r57376, %r56434;
	mov.u32 	%r57377, %r56434;
	mov.u32 	%r57378, %r56434;
	mov.u32 	%r57379, %r56434;
	mov.u32 	%r57380, %r56434;
	mov.u32 	%r57381, %r56434;
	mov.u32 	%r57382, %r56434;
	mov.u32 	%r57383, %r56434;
	mov.u32 	%r57384, %r56434;
	mov.u32 	%r57385, %r56434;
	mov.u32 	%r57386, %r56434;
	mov.u32 	%r57387, %r56434;
	mov.u32 	%r57388, %r56434;
	mov.u32 	%r57389, %r56434;
	mov.u32 	%r57390, %r56434;
	mov.u32 	%r57391, %r56434;
	mov.u32 	%r57392, %r56434;
	mov.u32 	%r57393, %r56434;
	mov.u32 	%r57394, %r56434;
	mov.u32 	%r57395, %r56434;
	mov.u32 	%r57396, %r56434;
	mov.u32 	%r57397, %r56434;
	mov.u32 	%r57398, %r56434;
	mov.u32 	%r57399, %r56434;
	mov.u32 	%r57400, %r56434;
	mov.u32 	%r57401, %r56434;
	mov.u32 	%r57402, %r56434;
	mov.u32 	%r57403, %r56434;
	mov.u32 	%r57404, %r56434;
	mov.u32 	%r57405, %r56434;
	mov.u32 	%r57406, %r56434;
	mov.u32 	%r57407, %r56434;
	mov.u32 	%r57408, %r56434;
	mov.u32 	%r57409, %r56434;
	mov.u32 	%r57410, %r56434;
	mov.u32 	%r57411, %r56434;
	mov.u32 	%r57412, %r56434;
	mov.u32 	%r57413, %r56434;
	mov.u32 	%r57414, %r56434;
	mov.u32 	%r57415, %r56434;
	mov.u32 	%r57416, %r56434;
	mov.u32 	%r57417, %r56434;
	mov.u32 	%r57418, %r56434;
	mov.u32 	%r57419, %r56434;
	mov.u32 	%r57420, %r56434;
	mov.u32 	%r57421, %r56434;
	mov.u32 	%r57422, %r56434;
	mov.u32 	%r57423, %r56434;
	mov.u32 	%r57424, %r56434;
	mov.u32 	%r57425, %r56434;
	mov.u32 	%r57426, %r56434;
	mov.u32 	%r57427, %r56434;
	mov.u32 	%r57428, %r56434;
	mov.u32 	%r57429, %r56434;
	mov.u32 	%r57430, %r56434;
	mov.u32 	%r57431, %r56434;
	mov.u32 	%r57432, %r56434;
	mov.u32 	%r57433, %r56434;
	mov.u32 	%r57434, %r56434;
	mov.u32 	%r57435, %r56434;
	mov.u32 	%r57436, %r56434;
	mov.u32 	%r57437, %r56434;
	mov.u32 	%r57438, %r56434;
	mov.u32 	%r57439, %r56434;
	mov.u32 	%r57440, %r56434;
	mov.u32 	%r57441, %r56434;
	mov.u32 	%r57442, %r56434;
	mov.u32 	%r57443, %r56434;
	mov.u32 	%r57444, %r56434;
	mov.u32 	%r57445, %r56434;
	mov.u32 	%r57446, %r56434;
	mov.u32 	%r57447, %r56434;
	mov.u32 	%r57448, %r56434;
	mov.u32 	%r57449, %r56434;
	mov.u32 	%r57450, %r56434;
	mov.u32 	%r57451, %r56434;
	mov.u32 	%r57452, %r56434;
	mov.u32 	%r57453, %r56434;
	mov.u32 	%r57454, %r56434;
	mov.u32 	%r57455, %r56434;
	mov.u32 	%r57456, %r56434;
	mov.u32 	%r57457, %r56434;
	mov.u32 	%r57458, %r56434;
	mov.u32 	%r57459, %r56434;
	mov.u32 	%r57460, %r56434;
	mov.u32 	%r57461, %r56434;
	mov.u32 	%r57462, %r56434;
	mov.u32 	%r57463, %r56434;
	mov.u32 	%r57464, %r56434;
	mov.u32 	%r57465, %r56434;
	mov.u32 	%r57466, %r56434;
	mov.u32 	%r57467, %r56434;
	mov.u32 	%r57468, %r56434;
	mov.u32 	%r57469, %r56434;
	mov.u32 	%r57470, %r56434;
	mov.u32 	%r57471, %r56434;
	mov.u32 	%r57472, %r56434;
	mov.u32 	%r57473, %r56434;
	mov.u32 	%r57474, %r56434;
	mov.u32 	%r57475, %r56434;
	mov.u32 	%r57476, %r56434;
	mov.u32 	%r57477, %r56434;
	mov.u32 	%r57478, %r56434;
	mov.u32 	%r57479, %r56434;
	mov.u32 	%r57480, %r56434;
	mov.u32 	%r57481, %r56434;
	mov.u32 	%r57482, %r56434;
	mov.u32 	%r57483, %r56434;
	mov.u32 	%r57484, %r56434;
	mov.u32 	%r57485, %r56434;
	mov.u32 	%r57486, %r56434;
	mov.u32 	%r57487, %r56434;
	mov.u32 	%r57488, %r56434;
	mov.u32 	%r57489, %r56434;
	mov.u32 	%r57490, %r56434;
	mov.u32 	%r57491, %r56434;
	mov.u32 	%r57492, %r56434;
	mov.u32 	%r57493, %r56434;
	mov.u32 	%r57494, %r56434;
	mov.u32 	%r57495, %r56434;
	mov.u32 	%r57496, %r56434;
	mov.u32 	%r57497, %r56434;
	mov.u32 	%r57498, %r56434;
	mov.u32 	%r57499, %r56434;
	mov.u32 	%r57500, %r56434;
	mov.u32 	%r57501, %r56434;
	mov.u32 	%r57502, %r56434;
	mov.u32 	%r57503, %r56434;
	mov.u32 	%r57504, %r56434;
	mov.u32 	%r57505, %r56434;
	mov.u32 	%r57506, %r56434;
	mov.u32 	%r57507, %r56434;
	mov.u32 	%r57508, %r56434;
	mov.u32 	%r57509, %r56434;
	mov.u32 	%r57510, %r56434;
	mov.u32 	%r57511, %r56434;
	mov.u32 	%r57512, %r56434;
	mov.u32 	%r57513, %r56434;
	mov.u32 	%r57514, %r56434;
	mov.u32 	%r57515, %r56434;
	mov.u32 	%r57516, %r56434;
	mov.u32 	%r57517, %r56434;
	mov.u32 	%r57518, %r56434;
	mov.u32 	%r57519, %r56434;
	mov.u32 	%r57520, %r56434;
	mov.u32 	%r57521, %r56434;
	mov.u32 	%r57522, %r56434;
	mov.u32 	%r57523, %r56434;
	mov.u32 	%r57524, %r56434;
	mov.u32 	%r57525, %r56434;
	mov.u32 	%r57526, %r56434;
	mov.u32 	%r57527, %r56434;
	mov.u32 	%r57528, %r56434;
	mov.u32 	%r57529, %r56434;
	mov.u32 	%r57530, %r56434;
	mov.u32 	%r57531, %r56434;
	mov.u32 	%r57532, %r56434;
	mov.u32 	%r57533, %r56434;
	mov.u32 	%r57534, %r56434;
	mov.u32 	%r57535, %r56434;
	mov.u32 	%r57536, %r56434;
	mov.u32 	%r57537, %r56434;
	mov.u32 	%r57538, %r56434;
	mov.u32 	%r57539, %r56434;
	mov.u32 	%r57540, %r56434;
	mov.u32 	%r57541, %r56434;
	mov.u32 	%r57542, %r56434;
	mov.u32 	%r57543, %r56434;
	mov.u32 	%r57544, %r56434;
	mov.u32 	%r57545, %r56434;
	mov.u32 	%r57546, %r56434;
	mov.u32 	%r57547, %r56434;
	mov.u32 	%r57548, %r56434;
	mov.u32 	%r57549, %r56434;
	mov.u32 	%r57550, %r56434;
	mov.u32 	%r57551, %r56434;
	mov.u32 	%r57552, %r56434;
	mov.u32 	%r57553, %r56434;
	mov.u32 	%r57554, %r56434;
	mov.u32 	%r57555, %r56434;
	mov.u32 	%r57556, %r56434;
	mov.u32 	%r57557, %r56434;
	mov.u32 	%r57558, %r56434;
	mov.u32 	%r57559, %r56434;
	mov.u32 	%r57560, %r56434;
	mov.u32 	%r57561, %r56434;
	mov.u32 	%r57562, %r56434;
	mov.u32 	%r57563, %r56434;
	mov.u32 	%r57564, %r56434;
	mov.u32 	%r57565, %r56434;
	mov.u32 	%r57566, %r56434;
	mov.u32 	%r57567, %r56434;
	mov.u32 	%r57568, %r56434;
	mov.u32 	%r57569, %r56434;
	mov.u32 	%r57570, %r56434;
	mov.u32 	%r57571, %r56434;
	mov.u32 	%r57572, %r56434;
	mov.u32 	%r57573, %r56434;
	mov.u32 	%r57574, %r56434;
	mov.u32 	%r57575, %r56434;
	mov.u32 	%r57576, %r56434;
	mov.u32 	%r57577, %r56434;
	mov.u32 	%r57578, %r56434;
	mov.u32 	%r57579, %r56434;
	mov.u32 	%r57580, %r56434;
	mov.u32 	%r57581, %r56434;
	mov.u32 	%r57582, %r56434;
	mov.u32 	%r57583, %r56434;
	mov.u32 	%r57584, %r56434;
	mov.u32 	%r57585, %r56434;
	mov.u32 	%r57586, %r56434;
	mov.u32 	%r57587, %r56434;
	mov.u32 	%r57588, %r56434;
	mov.u32 	%r57589, %r56434;
	mov.u32 	%r57590, %r56434;
	mov.u32 	%r57591, %r56434;
	mov.u32 	%r57592, %r56434;
	mov.u32 	%r57593, %r56434;
	mov.u32 	%r57594, %r56434;
	mov.u32 	%r57595, %r56434;
	mov.u32 	%r57596, %r56434;
	mov.u32 	%r57597, %r56434;
	mov.u32 	%r57598, %r56434;
	mov.u32 	%r57599, %r56434;
	mov.u32 	%r57600, %r56434;
	mov.u32 	%r57601, %r56434;
	mov.u32 	%r57602, %r56434;
	mov.u32 	%r57603, %r56434;
	mov.u32 	%r57604, %r56434;
	mov.u32 	%r57605, %r56434;
	mov.u32 	%r57606, %r56434;
	mov.u32 	%r57607, %r56434;
	mov.u32 	%r57608, %r56434;
	mov.u32 	%r57609, %r56434;
	mov.u32 	%r57610, %r56434;
	mov.u32 	%r57611, %r56434;
	mov.u32 	%r57612, %r56434;
	mov.u32 	%r57613, %r56434;
	mov.u32 	%r57614, %r56434;
	mov.u32 	%r57615, %r56434;
	mov.u32 	%r57616, %r56434;
	mov.u32 	%r57617, %r56434;
	mov.u32 	%r57618, %r56434;
	mov.u32 	%r57619, %r56434;
	mov.u32 	%r57620, %r56434;
	mov.u32 	%r57621, %r56434;
	mov.u32 	%r57622, %r56434;
	mov.u32 	%r57623, %r56434;
	mov.u32 	%r57624, %r56434;
	mov.u32 	%r57625, %r56434;
	mov.u32 	%r57626, %r56434;
	mov.u32 	%r57627, %r56434;
	mov.u32 	%r57628, %r56434;
	mov.u32 	%r57629, %r56434;
	mov.u32 	%r57630, %r56434;
	mov.u32 	%r57631, %r56434;
	mov.u32 	%r57632, %r56434;
	mov.u32 	%r57633, %r56434;
	mov.u32 	%r57634, %r56434;
	mov.u32 	%r57635, %r56434;
	mov.u32 	%r57636, %r56434;
	mov.u32 	%r57637, %r56434;
	mov.u32 	%r57638, %r56434;
	mov.u32 	%r57639, %r56434;
	mov.u32 	%r57640, %r56434;
	mov.u32 	%r57641, %r56434;
	mov.u32 	%r57642, %r56434;
	mov.u32 	%r57643, %r56434;
	mov.u32 	%r57644, %r56434;
	mov.u32 	%r57645, %r56434;
	mov.u32 	%r57646, %r56434;
	mov.u32 	%r57647, %r56434;
	mov.u32 	%r57648, %r56434;
	mov.u32 	%r57649, %r56434;
	mov.u32 	%r57650, %r56434;
	mov.u32 	%r57651, %r56434;
	mov.u32 	%r57652, %r56434;
	mov.u32 	%r57653, %r56434;
	mov.u32 	%r57654, %r56434;
	mov.u32 	%r57655, %r56434;
	mov.u32 	%r57656, %r56434;
	mov.u32 	%r57657, %r56434;
	mov.u32 	%r57658, %r56434;
	mov.u32 	%r57659, %r56434;
	mov.u32 	%r57660, %r56434;
	mov.u32 	%r57661, %r56434;
	mov.u32 	%r57662, %r56434;
	mov.u32 	%r57663, %r56434;
	mov.u32 	%r57664, %r56434;
	mov.u32 	%r57665, %r56434;
	mov.u32 	%r57666, %r56434;
	mov.u32 	%r57667, %r56434;
	mov.u32 	%r57668, %r56434;
	mov.u32 	%r57669, %r56434;
	mov.u32 	%r57670, %r56434;
	mov.u32 	%r57671, %r56434;
	mov.u32 	%r57672, %r56434;
	mov.u32 	%r57673, %r56434;
	mov.u32 	%r57674, %r56434;
	mov.u32 	%r57675, %r56434;
	mov.u32 	%r57676, %r56434;
	mov.u32 	%r57677, %r56434;
	mov.u32 	%r57678, %r56434;
	mov.u32 	%r57679, %r56434;
	mov.u32 	%r57680, %r56434;
	mov.u32 	%r57681, %r56434;
	mov.u32 	%r57682, %r56434;
	mov.u32 	%r57683, %r56434;
	mov.u32 	%r57684, %r56434;
	mov.u32 	%r57685, %r56434;
	mov.u32 	%r57686, %r56434;
	mov.u32 	%r57687, %r56434;
	mov.u32 	%r57688, %r56434;
	mov.u32 	%r57689, %r56434;
	mov.u32 	%r57690, %r56434;
	mov.u32 	%r57691, %r56434;
	mov.u32 	%r57692, %r56434;
	mov.u32 	%r57693, %r56434;
	mov.u32 	%r57694, %r56434;
	mov.u32 	%r57695, %r56434;
	mov.u32 	%r57696, %r56434;
	mov.u32 	%r57697, %r56434;
	mov.u32 	%r57698, %r56434;
	mov.u32 	%r57699, %r56434;
	mov.u32 	%r57700, %r56434;
	mov.u32 	%r57701, %r56434;
	mov.u32 	%r57702, %r56434;
	mov.u32 	%r57703, %r56434;
	mov.u32 	%r57704, %r56434;
	mov.u32 	%r57705, %r56434;
	mov.u32 	%r57706, %r56434;
	mov.u32 	%r57707, %r56434;
	mov.u32 	%r57708, %r56434;
	mov.u32 	%r57709, %r56434;
	mov.u32 	%r57710, %r56434;
	mov.u32 	%r57711, %r56434;
	mov.u32 	%r57712, %r56434;
	mov.u32 	%r57713, %r56434;
	mov.u32 	%r57714, %r56434;
	mov.u32 	%r57715, %r56434;
	mov.u32 	%r57716, %r56434;
	mov.u32 	%r57717, %r56434;
	mov.u32 	%r57718, %r56434;
	mov.u32 	%r57719, %r56434;
	mov.u32 	%r57720, %r56434;
	mov.u32 	%r57721, %r56434;
	mov.u32 	%r57722, %r56434;
	mov.u32 	%r57723, %r56434;
	mov.u32 	%r57724, %r56434;
	mov.u32 	%r57725, %r56434;
	mov.u32 	%r57726, %r56434;
	mov.u32 	%r57727, %r56434;
	mov.u32 	%r57728, %r56434;
	mov.u32 	%r57729, %r56434;
	mov.u32 	%r57730, %r56434;
	mov.u32 	%r57731, %r56434;
	mov.u32 	%r57732, %r56434;
	mov.u32 	%r57733, %r56434;
	mov.u32 	%r57734, %r56434;
	mov.u32 	%r57735, %r56434;
	mov.u32 	%r57736, %r56434;
	mov.u32 	%r57737, %r56434;
	mov.u32 	%r57738, %r56434;
	mov.u32 	%r57739, %r56434;
	mov.u32 	%r57740, %r56434;
	mov.u32 	%r57741, %r56434;
	mov.u32 	%r57742, %r56434;
	mov.u32 	%r57743, %r56434;
	mov.u32 	%r57744, %r56434;
	mov.u32 	%r57745, %r56434;
	mov.u32 	%r57746, %r56434;
	mov.u32 	%r57747, %r56434;
	mov.u32 	%r57748, %r56434;
	mov.u32 	%r57749, %r56434;
	mov.u32 	%r57750, %r56434;
	mov.u32 	%r57751, %r56434;
	mov.u32 	%r57752, %r56434;
	mov.u32 	%r57753, %r56434;
	mov.u32 	%r57754, %r56434;
	mov.u32 	%r57755, %r56434;
	mov.u32 	%r57756, %r56434;
	mov.u32 	%r57757, %r56434;
	mov.u32 	%r57758, %r56434;
	mov.u32 	%r57759, %r56434;
	mov.u32 	%r57760, %r56434;
	mov.u32 	%r57761, %r56434;
	mov.u32 	%r57762, %r56434;
	mov.u32 	%r57763, %r56434;
	mov.u32 	%r57764, %r56434;
	mov.u32 	%r57765, %r56434;
	mov.u32 	%r57766, %r56434;
	mov.u32 	%r57767, %r56434;
	mov.u32 	%r57768, %r56434;
	mov.u32 	%r57769, %r56434;
	mov.u32 	%r57770, %r56434;
	mov.u32 	%r57771, %r56434;
	mov.u32 	%r57772, %r56434;
	mov.u32 	%r57773, %r56434;
	mov.u32 	%r57774, %r56434;
	mov.u32 	%r57775, %r56434;
	mov.u32 	%r57776, %r56434;
	mov.u32 	%r57777, %r56434;
	mov.u32 	%r57778, %r56434;
	mov.u32 	%r57779, %r56434;
	mov.u32 	%r57780, %r56434;
	mov.u32 	%r57781, %r56434;
	mov.u32 	%r57782, %r56434;
	mov.u32 	%r57783, %r56434;
	mov.u32 	%r57784, %r56434;
	mov.u32 	%r57785, %r56434;
	mov.u32 	%r57786, %r56434;
	mov.u32 	%r57787, %r56434;
	mov.u32 	%r57788, %r56434;
	mov.u32 	%r57789, %r56434;
	mov.u32 	%r57790, %r56434;
	mov.u32 	%r57791, %r56434;
	mov.u32 	%r57792, %r56434;
	mov.u32 	%r57793, %r56434;
	mov.u32 	%r57794, %r56434;
	mov.u32 	%r57795, %r56434;
	mov.u32 	%r57796, %r56434;
	mov.u32 	%r57797, %r56434;
	mov.u32 	%r57798, %r56434;
	mov.u32 	%r57799, %r56434;
	mov.u32 	%r57800, %r56434;
	mov.u32 	%r57801, %r56434;
	mov.u32 	%r57802, %r56434;
	mov.u32 	%r57803, %r56434;
	mov.u32 	%r57804, %r56434;
	mov.u32 	%r57805, %r56434;
	mov.u32 	%r57806, %r56434;
	mov.u32 	%r57807, %r56434;
	mov.u32 	%r57808, %r56434;
	mov.u32 	%r57809, %r56434;
	mov.u32 	%r57810, %r56434;
	mov.u32 	%r57811, %r56434;
	mov.u32 	%r57812, %r56434;
	mov.u32 	%r57813, %r56434;
	mov.u32 	%r57814, %r56434;
	mov.u32 	%r57815, %r56434;
	mov.u32 	%r57816, %r56434;
	mov.u32 	%r57817, %r56434;
	mov.u32 	%r57818, %r56434;
	mov.u32 	%r57819, %r56434;
	mov.u32 	%r57820, %r56434;
	mov.u32 	%r57821, %r56434;
	mov.u32 	%r57822, %r56434;
	mov.u32 	%r57823, %r56434;
	mov.u32 	%r57824, %r56434;
	mov.u32 	%r57825, %r56434;
	mov.u32 	%r57826, %r56434;
	mov.u32 	%r57827, %r56434;
	mov.u32 	%r57828, %r56434;
	mov.u32 	%r57829, %r56434;
	mov.u32 	%r57830, %r56434;
	mov.u32 	%r57831, %r56434;
	mov.u32 	%r57832, %r56434;
	mov.u32 	%r57833, %r56434;
	mov.u32 	%r57834, %r56434;
	mov.u32 	%r57835, %r56434;
	mov.u32 	%r57836, %r56434;
	mov.u32 	%r57837, %r56434;
	mov.u32 	%r57838, %r56434;
	mov.u32 	%r57839, %r56434;
	mov.u32 	%r57840, %r56434;
	mov.u32 	%r57841, %r56434;
	mov.u32 	%r57842, %r56434;
	mov.u32 	%r57843, %r56434;
	mov.u32 	%r57844, %r56434;
	mov.u32 	%r57845, %r56434;
	mov.u32 	%r57846, %r56434;
	mov.u32 	%r57847, %r56434;
	mov.u32 	%r57848, %r56434;
	mov.u32 	%r57849, %r56434;
	mov.u32 	%r57850, %r56434;
	mov.u32 	%r57851, %r56434;
	mov.u32 	%r57852, %r56434;
	mov.u32 	%r57853, %r56434;
	mov.u32 	%r57854, %r56434;
	mov.u32 	%r57855, %r56434;
	mov.u32 	%r57856, %r56434;
	mov.u32 	%r57857, %r56434;
	mov.u32 	%r57858, %r56434;
	mov.u32 	%r57859, %r56434;
	mov.u32 	%r57860, %r56434;
	mov.u32 	%r57861, %r56434;
	mov.u32 	%r57862, %r56434;
	mov.u32 	%r57863, %r56434;
	mov.u32 	%r57864, %r56434;
	mov.u32 	%r57865, %r56434;
	mov.u32 	%r57866, %r56434;
	mov.u32 	%r57867, %r56434;
	mov.u32 	%r57868, %r56434;
	mov.u32 	%r57869, %r56434;
	mov.u32 	%r57870, %r56434;
	mov.u32 	%r57871, %r56434;
	mov.u32 	%r57872, %r56434;
	mov.u32 	%r57873, %r56434;
	mov.u32 	%r57874, %r56434;
	mov.u32 	%r57875, %r56434;
	mov.u32 	%r57876, %r56434;
	mov.u32 	%r57877, %r56434;
	mov.u32 	%r57878, %r56434;
	mov.u32 	%r57879, %r56434;
	mov.u32 	%r57880, %r56434;
	mov.u32 	%r57881, %r56434;
	mov.u32 	%r57882, %r56434;
	mov.u32 	%r57883, %r56434;
	mov.u32 	%r57884, %r56434;
	mov.u32 	%r57885, %r56434;
	mov.u32 	%r57886, %r56434;
	mov.u32 	%r57887, %r56434;
	mov.u32 	%r57888, %r56434;
	mov.u32 	%r57889, %r56434;
	mov.u32 	%r57890, %r56434;
	mov.u32 	%r57891, %r56434;
	mov.u32 	%r57892, %r56434;
	mov.u32 	%r57893, %r56434;
	mov.u32 	%r57894, %r56434;
	mov.u32 	%r57895, %r56434;
	mov.u32 	%r57896, %r56434;
	mov.u32 	%r57897, %r56434;
	mov.u32 	%r57898, %r56434;
	mov.u32 	%r57899, %r56434;
	mov.u32 	%r57900, %r56434;
	mov.u32 	%r57901, %r56434;
	mov.u32 	%r57902, %r56434;
	mov.u32 	%r57903, %r56434;
	mov.u32 	%r57904, %r56434;
	mov.u32 	%r57905, %r56434;
	mov.u32 	%r57906, %r56434;
	mov.u32 	%r57907, %r56434;
	mov.u32 	%r57908, %r56434;
	mov.u32 	%r57909, %r56434;
	mov.u32 	%r57910, %r56434;
	mov.u32 	%r57911, %r56434;
	mov.u32 	%r57912, %r56434;
	mov.u32 	%r57913, %r56434;
	mov.u32 	%r57914, %r56434;
	mov.u32 	%r57915, %r56434;
	mov.u32 	%r57916, %r56434;
	mov.u32 	%r57917, %r56434;
	mov.u32 	%r57918, %r56434;
	mov.u32 	%r57919, %r56434;
	mov.u32 	%r57920, %r56434;
	mov.u32 	%r57921, %r56434;
	mov.u32 	%r57922, %r56434;
	mov.u32 	%r57923, %r56434;
	mov.u32 	%r57924, %r56434;
	mov.u32 	%r57925, %r56434;
	mov.u32 	%r57926, %r56434;
	mov.u32 	%r57927, %r56434;
	mov.u32 	%r57928, %r56434;
	mov.u32 	%r57929, %r56434;
	mov.u32 	%r57930, %r56434;
	mov.u32 	%r57931, %r56434;
	mov.u32 	%r57932, %r56434;
	mov.u32 	%r57933, %r56434;
	mov.u32 	%r57934, %r56434;
	mov.u32 	%r57935, %r56434;
	mov.u32 	%r57936, %r56434;
	mov.u32 	%r57937, %r56434;
	mov.u32 	%r57938, %r56434;
	mov.u32 	%r57939, %r56434;
	mov.u32 	%r57940, %r56434;
	mov.u32 	%r57941, %r56434;
	mov.u32 	%r57942, %r56434;
	mov.u32 	%r57943, %r56434;
	mov.u32 	%r57944, %r56434;
	mov.u32 	%r57945, %r56434;
	mov.u32 	%r57946, %r56434;
	mov.u32 	%r57947, %r56434;
	mov.u32 	%r57948, %r56434;
	mov.u32 	%r57949, %r56434;
	mov.u32 	%r57950, %r56434;
	mov.u32 	%r57951, %r56434;
	mov.u32 	%r57952, %r56434;
	mov.u32 	%r57953, %r56434;
	mov.u32 	%r57954, %r56434;
	mov.u32 	%r57955, %r56434;
	mov.u32 	%r57956, %r56434;
	mov.u32 	%r57957, %r56434;
	mov.u32 	%r57958, %r56434;
	mov.u32 	%r57959, %r56434;
	mov.u32 	%r57960, %r56434;
	mov.u32 	%r57961, %r56434;
	mov.u32 	%r57962, %r56434;
	mov.u32 	%r57963, %r56434;
	mov.u32 	%r57964, %r56434;
	mov.u32 	%r57965, %r56434;
	mov.u32 	%r57966, %r56434;
	mov.u32 	%r57967, %r56434;
	mov.u32 	%r57968, %r56434;
	mov.u32 	%r57969, %r56434;
	mov.u32 	%r53743, %r56434;
$L__BB9_14:
	ld.param.u32 	%r52136, [fused_batch_pir_kernel_transposed_16_param_4];
	add.s32 	%r9634, %r53743, %r9633;
	add.s32 	%r9639, %r9638, %r9634;
	setp.ge.s32 	%p12, %r9639, %r52136;
	mov.b32 	%r53750, 0;
	mov.u32 	%r53751, %r53750;
	mov.u32 	%r53752, %r53750;
	mov.u32 	%r53753, %r53750;
	@%p12 bra 	$L__BB9_28;
	ld.param.u64 	%rd634, [fused_batch_pir_kernel_transposed_16_param_1];
	cvta.to.global.u64 	%rd18, %rd634;
	ld.global.u8 	%rs304, [%rd18+17];
	max.u16 	%rs305, %rs304, 11;
	cvt.u32.u16 	%r53749, %rs305;
	add.s32 	%r9640, %r53749, -11;
	ld.shared.v4.u32 	{%r53753, %r53752, %r53751, %r53750}, [s_mem+197376];
	ld.shared.u8 	%rs739, [s_mem+197392];
	cvt.u32.u16 	%r1605, %rs304;
	setp.ge.u32 	%p13, %r9640, %r1605;
	@%p13 bra 	$L__BB9_20;
	ld.param.u64 	%rd635, [fused_batch_pir_kernel_transposed_16_param_1];
	sub.s32 	%r53748, %r1605, %r53749;
	add.s32 	%r9641, %r53749, -11;
	cvt.u64.u32 	%rd19, %r9641;
	cvta.to.global.u64 	%rd20, %rd635;
	add.s64 	%rd924, %rd20, %rd19;
	mul.wide.u32 	%rd21, %r9641, 16;
	add.s64 	%rd22, %rd20, %rd21;
	add.s64 	%rd923, %rd22, 32;
	mov.u16 	%rs740, %rs739;
$L__BB9_17:
	ld.const.u32 	%r9642, [CHACHA_CONSTANTS];
	add.s32 	%r9643, %r9642, %r53753;
	shf.l.wrap.b32 	%r9644, %r9643, %r9643, 16;
	add.s32 	%r9645, %r53753, %r9644;
	xor.b32  	%r9646, %r53753, %r9645;
	shf.l.wrap.b32 	%r9647, %r9646, %r9646, 12;
	add.s32 	%r9648, %r9643, %r9647;
	xor.b32  	%r9649, %r9644, %r9648;
	shf.l.wrap.b32 	%r9650, %r9649, %r9649, 8;
	add.s32 	%r9651, %r9645, %r9650;
	xor.b32  	%r9652, %r9647, %r9651;
	shf.l.wrap.b32 	%r9653, %r9652, %r9652, 7;
	ld.const.u32 	%r9654, [CHACHA_CONSTANTS+4];
	add.s32 	%r9655, %r9654, %r53752;
	shf.l.wrap.b32 	%r9656, %r9655, %r9655, 16;
	add.s32 	%r9657, %r53752, %r9656;
	xor.b32  	%r9658, %r53752, %r9657;
	shf.l.wrap.b32 	%r9659, %r9658, %r9658, 12;
	add.s32 	%r9660, %r9655, %r9659;
	xor.b32  	%r9661, %r9656, %r9660;
	shf.l.wrap.b32 	%r9662, %r9661, %r9661, 8;
	add.s32 	%r9663, %r9657, %r9662;
	xor.b32  	%r9664, %r9659, %r9663;
	shf.l.wrap.b32 	%r9665, %r9664, %r9664, 7;
	ld.const.u32 	%r9666, [CHACHA_CONSTANTS+8];
	add.s32 	%r9667, %r9666, %r53751;
	shf.l.wrap.b32 	%r9668, %r9667, %r9667, 16;
	add.s32 	%r9669, %r53751, %r9668;
	xor.b32  	%r9670, %r53751, %r9669;
	shf.l.wrap.b32 	%r9671, %r9670, %r9670, 12;
	add.s32 	%r9672, %r9667, %r9671;
	xor.b32  	%r9673, %r9668, %r9672;
	shf.l.wrap.b32 	%r9674, %r9673, %r9673, 8;
	add.s32 	%r9675, %r9669, %r9674;
	xor.b32  	%r9676, %r9671, %r9675;
	shf.l.wrap.b32 	%r9677, %r9676, %r9676, 7;
	ld.const.u32 	%r9678, [CHACHA_CONSTANTS+12];
	add.s32 	%r9679, %r9678, %r53750;
	shf.l.wrap.b32 	%r9680, %r9679, %r9679, 16;
	add.s32 	%r9681, %r53750, %r9680;
	xor.b32  	%r9682, %r53750, %r9681;
	shf.l.wrap.b32 	%r9683, %r9682, %r9682, 12;
	add.s32 	%r9684, %r9679, %r9683;
	xor.b32  	%r9685, %r9680, %r9684;
	shf.l.wrap.b32 	%r9686, %r9685, %r9685, 8;
	add.s32 	%r9687, %r9681, %r9686;
	xor.b32  	%r9688, %r9683, %r9687;
	shf.l.wrap.b32 	%r9689, %r9688, %r9688, 7;
	add.s32 	%r9690, %r9648, %r9665;
	xor.b32  	%r9691, %r9686, %r9690;
	shf.l.wrap.b32 	%r9692, %r9691, %r9691, 16;
	add.s32 	%r9693, %r9675, %r9692;
	xor.b32  	%r9694, %r9665, %r9693;
	shf.l.wrap.b32 	%r9695, %r9694, %r9694, 12;
	add.s32 	%r9696, %r9690, %r9695;
	xor.b32  	%r9697, %r9692, %r9696;
	shf.l.wrap.b32 	%r9698, %r9697, %r9697, 8;
	add.s32 	%r9699, %r9693, %r9698;
	xor.b32  	%r9700, %r9695, %r9699;
	shf.l.wrap.b32 	%r9701, %r9700, %r9700, 7;
	add.s32 	%r9702, %r9660, %r9677;
	xor.b32  	%r9703, %r9650, %r9702;
	shf.l.wrap.b32 	%r9704, %r9703, %r9703, 16;
	add.s32 	%r9705, %r9687, %r9704;
	xor.b32  	%r9706, %r9677, %r9705;
	shf.l.wrap.b32 	%r9707, %r9706, %r9706, 12;
	add.s32 	%r9708, %r9702, %r9707;
	xor.b32  	%r9709, %r9704, %r9708;
	shf.l.wrap.b32 	%r9710, %r9709, %r9709, 8;
	add.s32 	%r9711, %r9705, %r9710;
	xor.b32  	%r9712, %r9707, %r9711;
	shf.l.wrap.b32 	%r9713, %r9712, %r9712, 7;
	add.s32 	%r9714, %r9672, %r9689;
	xor.b32  	%r9715, %r9662, %r9714;
	shf.l.wrap.b32 	%r9716, %r9715, %r9715, 16;
	add.s32 	%r9717, %r9651, %r9716;
	xor.b32  	%r9718, %r9689, %r9717;
	shf.l.wrap.b32 	%r9719, %r9718, %r9718, 12;
	add.s32 	%r9720, %r9714, %r9719;
	xor.b32  	%r9721, %r9716, %r9720;
	shf.l.wrap.b32 	%r9722, %r9721, %r9721, 8;
	add.s32 	%r9723, %r9717, %r9722;
	xor.b32  	%r9724, %r9719, %r9723;
	shf.l.wrap.b32 	%r9725, %r9724, %r9724, 7;
	add.s32 	%r9726, %r9684, %r9653;
	xor.b32  	%r9727, %r9674, %r9726;
	shf.l.wrap.b32 	%r9728, %r9727, %r9727, 16;
	add.s32 	%r9729, %r9663, %r9728;
	xor.b32  	%r9730, %r9653, %r9729;
	shf.l.wrap.b32 	%r9731, %r9730, %r9730, 12;
	add.s32 	%r9732, %r9726, %r9731;
	xor.b32  	%r9733, %r9728, %r9732;
	shf.l.wrap.b32 	%r9734, %r9733, %r9733, 8;
	add.s32 	%r9735, %r9729, %r9734;
	xor.b32  	%r9736, %r9731, %r9735;
	shf.l.wrap.b32 	%r9737, %r9736, %r9736, 7;
	add.s32 	%r9738, %r9696, %r9737;
	xor.b32  	%r9739, %r9710, %r9738;
	shf.l.wrap.b32 	%r9740, %r9739, %r9739, 16;
	add.s32 	%r9741, %r9723, %r9740;
	xor.b32  	%r9742, %r9737, %r9741;
	shf.l.wrap.b32 	%r9743, %r9742, %r9742, 12;
	add.s32 	%r9744, %r9738, %r9743;
	xor.b32  	%r9745, %r9740, %r9744;
	shf.l.wrap.b32 	%r9746, %r9745, %r9745, 8;
	add.s32 	%r9747, %r9741, %r9746;
	xor.b32  	%r9748, %r9743, %r9747;
	shf.l.wrap.b32 	%r9749, %r9748, %r9748, 7;
	add.s32 	%r9750, %r9708, %r9701;
	xor.b32  	%r9751, %r9722, %r9750;
	shf.l.wrap.b32 	%r9752, %r9751, %r9751, 16;
	add.s32 	%r9753, %r9735, %r9752;
	xor.b32  	%r9754, %r9701, %r9753;
	shf.l.wrap.b32 	%r9755, %r9754, %r9754, 12;
	add.s32 	%r9756, %r9750, %r9755;
	xor.b32  	%r9757, %r9752, %r9756;
	shf.l.wrap.b32 	%r9758, %r9757, %r9757, 8;
	add.s32 	%r9759, %r9753, %r9758;
	xor.b32  	%r9760, %r9755, %r9759;
	shf.l.wrap.b32 	%r9761, %r9760, %r9760, 7;
	add.s32 	%r9762, %r9720, %r9713;
	xor.b32  	%r9763, %r9734, %r9762;
	shf.l.wrap.b32 	%r9764, %r9763, %r9763, 16;
	add.s32 	%r9765, %r9699, %r9764;
	xor.b32  	%r9766, %r9713, %r9765;
	shf.l.wrap.b32 	%r9767, %r9766, %r9766, 12;
	add.s32 	%r9768, %r9762, %r9767;
	xor.b32  	%r9769, %r9764, %r9768;
	shf.l.wrap.b32 	%r9770, %r9769, %r9769, 8;
	add.s32 	%r9771, %r9765, %r9770;
	xor.b32  	%r9772, %r9767, %r9771;
	shf.l.wrap.b32 	%r9773, %r9772, %r9772, 7;
	add.s32 	%r9774, %r9732, %r9725;
	xor.b32  	%r9775, %r9698, %r9774;
	shf.l.wrap.b32 	%r9776, %r9775, %r9775, 16;
	add.s32 	%r9777, %r9711, %r9776;
	xor.b32  	%r9778, %r9725, %r9777;
	shf.l.wrap.b32 	%r9779, %r9778, %r9778, 12;
	add.s32 	%r9780, %r9774, %r9779;
	xor.b32  	%r9781, %r9776, %r9780;
	shf.l.wrap.b32 	%r9782, %r9781, %r9781, 8;
	add.s32 	%r9783, %r9777, %r9782;
	xor.b32  	%r9784, %r9779, %r9783;
	shf.l.wrap.b32 	%r9785, %r9784, %r9784, 7;
	add.s32 	%r9786, %r9744, %r9761;
	xor.b32  	%r9787, %r9782, %r9786;
	shf.l.wrap.b32 	%r9788, %r9787, %r9787, 16;
	add.s32 	%r9789, %r9771, %r9788;
	xor.b32  	%r9790, %r9761, %r9789;
	shf.l.wrap.b32 	%r9791, %r9790, %r9790, 12;
	add.s32 	%r9792, %r9786, %r9791;
	xor.b32  	%r9793, %r9788, %r9792;
	shf.l.wrap.b32 	%r9794, %r9793, %r9793, 8;
	add.s32 	%r9795, %r9789, %r9794;
	xor.b32  	%r9796, %r9791, %r9795;
	shf.l.wrap.b32 	%r9797, %r9796, %r9796, 7;
	add.s32 	%r9798, %r9756, %r9773;
	xor.b32  	%r9799, %r9746, %r9798;
	shf.l.wrap.b32 	%r9800, %r9799, %r9799, 16;
	add.s32 	%r9801, %r9783, %r9800;
	xor.b32  	%r9802, %r9773, %r9801;
	shf.l.wrap.b32 	%r9803, %r9802, %r9802, 12;
	add.s32 	%r9804, %r9798, %r9803;
	xor.b32  	%r9805, %r9800, %r9804;
	shf.l.wrap.b32 	%r9806, %r9805, %r9805, 8;
	add.s32 	%r9807, %r9801, %r9806;
	xor.b32  	%r9808, %r9803, %r9807;
	shf.l.wrap.b32 	%r9809, %r9808, %r9808, 7;
	add.s32 	%r9810, %r9768, %r9785;
	xor.b32  	%r9811, %r9758, %r9810;
	shf.l.wrap.b32 	%r9812, %r9811, %r9811, 16;
	add.s32 	%r9813, %r9747, %r9812;
	xor.b32  	%r9814, %r9785, %r9813;
	shf.l.wrap.b32 	%r9815, %r9814, %r9814, 12;
	add.s32 	%r9816, %r9810, %r9815;
	xor.b32  	%r9817, %r9812, %r9816;
	shf.l.wrap.b32 	%r9818, %r9817, %r9817, 8;
	add.s32 	%r9819, %r9813, %r9818;
	xor.b32  	%r9820, %r9815, %r9819;
	shf.l.wrap.b32 	%r9821, %r9820, %r9820, 7;
	add.s32 	%r9822, %r9780, %r9749;
	xor.b32  	%r9823, %r9770, %r9822;
	shf.l.wrap.b32 	%r9824, %r9823, %r9823, 16;
	add.s32 	%r9825, %r9759, %r9824;
	xor.b32  	%r9826, %r9749, %r9825;
	shf.l.wrap.b32 	%r9827, %r9826, %r9826, 12;
	add.s32 	%r9828, %r9822, %r9827;
	xor.b32  	%r9829, %r9824, %r9828;
	shf.l.wrap.b32 	%r9830, %r9829, %r9829, 8;
	add.s32 	%r9831, %r9825, %r9830;
	xor.b32  	%r9832, %r9827, %r9831;
	shf.l.wrap.b32 	%r9833, %r9832, %r9832, 7;
	add.s32 	%r9834, %r9792, %r9833;
	xor.b32  	%r9835, %r9806, %r9834;
	shf.l.wrap.b32 	%r9836, %r9835, %r9835, 16;
	add.s32 	%r9837, %r9819, %r9836;
	xor.b32  	%r9838, %r9833, %r9837;
	shf.l.wrap.b32 	%r9839, %r9838, %r9838, 12;
	add.s32 	%r9840, %r9834, %r9839;
	xor.b32  	%r9841, %r9836, %r9840;
	shf.l.wrap.b32 	%r9842, %r9841, %r9841, 8;
	add.s32 	%r9843, %r9837, %r9842;
	xor.b32  	%r9844, %r9839, %r9843;
	shf.l.wrap.b32 	%r9845, %r9844, %r9844, 7;
	add.s32 	%r9846, %r9804, %r9797;
	xor.b32  	%r9847, %r9818, %r9846;
	shf.l.wrap.b32 	%r9848, %r9847, %r9847, 16;
	add.s32 	%r9849, %r9831, %r9848;
	xor.b32  	%r9850, %r9797, %r9849;
	shf.l.wrap.b32 	%r9851, %r9850, %r9850, 12;
	add.s32 	%r9852, %r9846, %r9851;
	xor.b32  	%r9853, %r9848, %r9852;
	shf.l.wrap.b32 	%r9854, %r9853, %r9853, 8;
	add.s32 	%r9855, %r9849, %r9854;
	xor.b32  	%r9856, %r9851, %r9855;
	shf.l.wrap.b32 	%r9857, %r9856, %r9856, 7;
	add.s32 	%r9858, %r9816, %r9809;
	xor.b32  	%r9859, %r9830, %r9858;
	shf.l.wrap.b32 	%r9860, %r9859, %r9859, 16;
	add.s32 	%r9861, %r9795, %r9860;
	xor.b32  	%r9862, %r9809, %r9861;
	shf.l.wrap.b32 	%r9863, %r9862, %r9862, 12;
	add.s32 	%r9864, %r9858, %r9863;
	xor.b32  	%r9865, %r9860, %r9864;
	shf.l.wrap.b32 	%r9866, %r9865, %r9865, 8;
	add.s32 	%r9867, %r9861, %r9866;
	xor.b32  	%r9868, %r9863, %r9867;
	shf.l.wrap.b32 	%r9869, %r9868, %r9868, 7;
	add.s32 	%r9870, %r9828, %r9821;
	xor.b32  	%r9871, %r9794, %r9870;
	shf.l.wrap.b32 	%r9872, %r9871, %r9871, 16;
	add.s32 	%r9873, %r9807, %r9872;
	xor.b32  	%r9874, %r9821, %r9873;
	shf.l.wrap.b32 	%r9875, %r9874, %r9874, 12;
	add.s32 	%r9876, %r9870, %r9875;
	xor.b32  	%r9877, %r9872, %r9876;
	shf.l.wrap.b32 	%r9878, %r9877, %r9877, 8;
	add.s32 	%r9879, %r9873, %r9878;
	xor.b32  	%r9880, %r9875, %r9879;
	shf.l.wrap.b32 	%r9881, %r9880, %r9880, 7;
	add.s32 	%r9882, %r9840, %r9857;
	xor.b32  	%r9883, %r9878, %r9882;
	shf.l.wrap.b32 	%r9884, %r9883, %r9883, 16;
	add.s32 	%r9885, %r9867, %r9884;
	xor.b32  	%r9886, %r9857, %r9885;
	shf.l.wrap.b32 	%r9887, %r9886, %r9886, 12;
	add.s32 	%r9888, %r9882, %r9887;
	xor.b32  	%r9889, %r9884, %r9888;
	shf.l.wrap.b32 	%r9890, %r9889, %r9889, 8;
	add.s32 	%r9891, %r9885, %r9890;
	xor.b32  	%r9892, %r9887, %r9891;
	shf.l.wrap.b32 	%r9893, %r9892, %r9892, 7;
	add.s32 	%r9894, %r9852, %r9869;
	xor.b32  	%r9895, %r9842, %r9894;
	shf.l.wrap.b32 	%r9896, %r9895, %r9895, 16;
	add.s32 	%r9897, %r9879, %r9896;
	xor.b32  	%r9898, %r9869, %r9897;
	shf.l.wrap.b32 	%r9899, %r9898, %r9898, 12;
	add.s32 	%r9900, %r9894, %r9899;
	xor.b32  	%r9901, %r9896, %r9900;
	shf.l.wrap.b32 	%r9902, %r9901, %r9901, 8;
	add.s32 	%r9903, %r9897, %r9902;
	xor.b32  	%r9904, %r9899, %r9903;
	shf.l.wrap.b32 	%r9905, %r9904, %r9904, 7;
	add.s32 	%r9906, %r9864, %r9881;
	xor.b32  	%r9907, %r9854, %r9906;
	shf.l.wrap.b32 	%r9908, %r9907, %r9907, 16;
	add.s32 	%r9909, %r9843, %r9908;
	xor.b32  	%r9910, %r9881, %r9909;
	shf.l.wrap.b32 	%r9911, %r9910, %r9910, 12;
	add.s32 	%r9912, %r9906, %r9911;
	xor.b32  	%r9913, %r9908, %r9912;
	shf.l.wrap.b32 	%r9914, %r9913, %r9913, 8;
	add.s32 	%r9915, %r9909, %r9914;
	xor.b32  	%r9916, %r9911, %r9915;
	shf.l.wrap.b32 	%r9917, %r9916, %r9916, 7;
	add.s32 	%r9918, %r9876, %r9845;
	xor.b32  	%r9919, %r9866, %r9918;
	shf.l.wrap.b32 	%r9920, %r9919, %r9919, 16;
	add.s32 	%r9921, %r9855, %r9920;
	xor.b32  	%r9922, %r9845, %r9921;
	shf.l.wrap.b32 	%r9923, %r9922, %r9922, 12;
	add.s32 	%r9924, %r9918, %r9923;
	xor.b32  	%r9925, %r9920, %r9924;
	shf.l.wrap.b32 	%r9926, %r9925, %r9925, 8;
	add.s32 	%r9927, %r9921, %r9926;
	xor.b32  	%r9928, %r9923, %r9927;
	shf.l.wrap.b32 	%r9929, %r9928, %r9928, 7;
	add.s32 	%r9930, %r9888, %r9929;
	xor.b32  	%r9931, %r9902, %r9930;
	shf.l.wrap.b32 	%r9932, %r9931, %r9931, 16;
	add.s32 	%r9933, %r9915, %r9932;
	xor.b32  	%r9934, %r9929, %r9933;
	shf.l.wrap.b32 	%r9935, %r9934, %r9934, 12;
	add.s32 	%r9936, %r9930, %r9935;
	xor.b32  	%r9937, %r9932, %r9936;
	shf.l.wrap.b32 	%r9938, %r9937, %r9937, 8;
	add.s32 	%r9939, %r9933, %r9938;
	xor.b32  	%r9940, %r9935, %r9939;
	shf.l.wrap.b32 	%r9941, %r9940, %r9940, 7;
	add.s32 	%r9942, %r9900, %r9893;
	xor.b32  	%r9943, %r9914, %r9942;
	shf.l.wrap.b32 	%r9944, %r9943, %r9943, 16;
	add.s32 	%r9945, %r9927, %r9944;
	xor.b32  	%r9946, %r9893, %r9945;
	shf.l.wrap.b32 	%r9947, %r9946, %r9946, 12;
	add.s32 	%r9948, %r9942, %r9947;
	xor.b32  	%r9949, %r9944, %r9948;
	shf.l.wrap.b32 	%r9950, %r9949, %r9949, 8;
	add.s32 	%r9951, %r9945, %r9950;
	xor.b32  	%r9952, %r9947, %r9951;
	shf.l.wrap.b32 	%r9953, %r9952, %r9952, 7;
	add.s32 	%r9954, %r9912, %r9905;
	xor.b32  	%r9955, %r9926, %r9954;
	shf.l.wrap.b32 	%r9956, %r9955, %r9955, 16;
	add.s32 	%r9957, %r9891, %r9956;
	xor.b32  	%r9958, %r9905, %r9957;
	shf.l.wrap.b32 	%r9959, %r9958, %r9958, 12;
	add.s32 	%r9960, %r9954, %r9959;
	xor.b32  	%r9961, %r9956, %r9960;
	shf.l.wrap.b32 	%r9962, %r9961, %r9961, 8;
	add.s32 	%r9963, %r9957, %r9962;
	xor.b32  	%r9964, %r9959, %r9963;
	shf.l.wrap.b32 	%r9965, %r9964, %r9964, 7;
	add.s32 	%r9966, %r9924, %r9917;
	xor.b32  	%r9967, %r9890, %r9966;
	shf.l.wrap.b32 	%r9968, %r9967, %r9967, 16;
	add.s32 	%r9969, %r9903, %r9968;
	xor.b32  	%r9970, %r9917, %r9969;
	shf.l.wrap.b32 	%r9971, %r9970, %r9970, 12;
	add.s32 	%r9972, %r9966, %r9971;
	xor.b32  	%r9973, %r9968, %r9972;
	shf.l.wrap.b32 	%r9974, %r9973, %r9973, 8;
	add.s32 	%r9975, %r9969, %r9974;
	xor.b32  	%r9976, %r9971, %r9975;
	shf.l.wrap.b32 	%r9977, %r9976, %r9976, 7;
	add.s32 	%r9978, %r9936, %r9953;
	xor.b32  	%r9979, %r9974, %r9978;
	shf.l.wrap.b32 	%r9980, %r9979, %r9979, 16;
	add.s32 	%r9981, %r9963, %r9980;
	xor.b32  	%r9982, %r9953, %r9981;
	shf.l.wrap.b32 	%r9983, %r9982, %r9982, 12;
	add.s32 	%r9984, %r9978, %r9983;
	xor.b32  	%r9985, %r9980, %r9984;
	shf.l.wrap.b32 	%r9986, %r9985, %r9985, 8;
	add.s32 	%r9987, %r9981, %r9986;
	xor.b32  	%r9988, %r9983, %r9987;
	shf.l.wrap.b32 	%r9989, %r9988, %r9988, 7;
	add.s32 	%r9990, %r9948, %r9965;
	xor.b32  	%r9991, %r9938, %r9990;
	shf.l.wrap.b32 	%r9992, %r9991, %r9991, 16;
	add.s32 	%r9993, %r9975, %r9992;
	xor.b32  	%r9994, %r9965, %r9993;
	shf.l.wrap.b32 	%r9995, %r9994, %r9994, 12;
	add.s32 	%r9996, %r9990, %r9995;
	xor.b32  	%r9997, %r9992, %r9996;
	shf.l.wrap.b32 	%r9998, %r9997, %r9997, 8;
	add.s32 	%r9999, %r9993, %r9998;
	xor.b32  	%r10000, %r9995, %r9999;
	shf.l.wrap.b32 	%r10001, %r10000, %r10000, 7;
	add.s32 	%r10002, %r9960, %r9977;
	xor.b32  	%r10003, %r9950, %r10002;
	shf.l.wrap.b32 	%r10004, %r10003, %r10003, 16;
	add.s32 	%r10005, %r9939, %r10004;
	xor.b32  	%r10006, %r9977, %r10005;
	shf.l.wrap.b32 	%r10007, %r10006, %r10006, 12;
	add.s32 	%r10008, %r10002, %r10007;
	xor.b32  	%r10009, %r10004, %r10008;
	shf.l.wrap.b32 	%r10010, %r10009, %r10009, 8;
	add.s32 	%r10011, %r10005, %r10010;
	xor.b32  	%r10012, %r10007, %r10011;
	shf.l.wrap.b32 	%r10013, %r10012, %r10012, 7;
	add.s32 	%r10014, %r9972, %r9941;
	xor.b32  	%r10015, %r9962, %r10014;
	shf.l.wrap.b32 	%r10016, %r10015, %r10015, 16;
	add.s32 	%r10017, %r9951, %r10016;
	xor.b32  	%r10018, %r9941, %r10017;
	shf.l.wrap.b32 	%r10019, %r10018, %r10018, 12;
	add.s32 	%r10020, %r10014, %r10019;
	xor.b32  	%r10021, %r10016, %r10020;
	shf.l.wrap.b32 	%r10022, %r10021, %r10021, 8;
	add.s32 	%r10023, %r10017, %r10022;
	xor.b32  	%r10024, %r10019, %r10023;
	shf.l.wrap.b32 	%r10025, %r10024, %r10024, 7;
	add.s32 	%r53757, %r9642, %r9984;
	add.s32 	%r53756, %r9654, %r9996;
	add.s32 	%r53755, %r9666, %r10008;
	add.s32 	%r53754, %r9678, %r10020;
	add.s32 	%r53758, %r53753, %r10025;
	add.s32 	%r53759, %r53752, %r9989;
	add.s32 	%r53760, %r53751, %r10001;
	add.s32 	%r53761, %r53750, %r10013;
	xor.b32  	%r10026, %r9643, 1;
	shf.l.wrap.b32 	%r10027, %r9643, %r10026, 16;
	add.s32 	%r10028, %r53753, %r10027;
	xor.b32  	%r10029, %r53753, %r10028;
	shf.l.wrap.b32 	%r10030, %r10029, %r10029, 12;
	add.s32 	%r10031, %r9643, %r10030;
	xor.b32  	%r10032, %r10027, %r10031;
	shf.l.wrap.b32 	%r10033, %r10032, %r10032, 8;
	add.s32 	%r10034, %r10028, %r10033;
	xor.b32  	%r10035, %r10030, %r10034;
	shf.l.wrap.b32 	%r10036, %r10035, %r10035, 7;
	add.s32 	%r10037, %r10031, %r9665;
	xor.b32  	%r10038, %r9686, %r10037;
	shf.l.wrap.b32 	%r10039, %r10038, %r10038, 16;
	add.s32 	%r10040, %r9675, %r10039;
	xor.b32  	%r10041, %r9665, %r10040;
	shf.l.wrap.b32 	%r10042, %r10041, %r10041, 12;
	add.s32 	%r10043, %r10037, %r10042;
	xor.b32  	%r10044, %r10039, %r10043;
	shf.l.wrap.b32 	%r10045, %r10044, %r10044, 8;
	add.s32 	%r10046, %r10040, %r10045;
	xor.b32  	%r10047, %r10042, %r10046;
	shf.l.wrap.b32 	%r10048, %r10047, %r10047, 7;
	xor.b32  	%r10049, %r10033, %r9702;
	shf.l.wrap.b32 	%r10050, %r10049, %r10049, 16;
	add.s32 	%r10051, %r9687, %r10050;
	xor.b32  	%r10052, %r9677, %r10051;
	shf.l.wrap.b32 	%r10053, %r10052, %r10052, 12;
	add.s32 	%r10054, %r9702, %r10053;
	xor.b32  	%r10055, %r10050, %r10054;
	shf.l.wrap.b32 	%r10056, %r10055, %r10055, 8;
	add.s32 	%r10057, %r10051, %r10056;
	xor.b32  	%r10058, %r10053, %r10057;
	shf.l.wrap.b32 	%r10059, %r10058, %r10058, 7;
	add.s32 	%r10060, %r10034, %r9716;
	xor.b32  	%r10061, %r9689, %r10060;
	shf.l.wrap.b32 	%r10062, %r10061, %r10061, 12;
	add.s32 	%r10063, %r9714, %r10062;
	xor.b32  	%r10064, %r9716, %r10063;
	shf.l.wrap.b32 	%r10065, %r10064, %r10064, 8;
	add.s32 	%r10066, %r10060, %r10065;
	xor.b32  	%r10067, %r10062, %r10066;
	shf.l.wrap.b32 	%r10068, %r10067, %r10067, 7;
	add.s32 	%r10069, %r9684, %r10036;
	xor.b32  	%r10070, %r9674, %r10069;
	shf.l.wrap.b32 	%r10071, %r10070, %r10070, 16;
	add.s32 	%r10072, %r9663, %r10071;
	xor.b32  	%r10073, %r10036, %r10072;
	shf.l.wrap.b32 	%r10074, %r10073, %r10073, 12;
	add.s32 	%r10075, %r10069, %r10074;
	xor.b32  	%r10076, %r10071, %r10075;
	shf.l.wrap.b32 	%r10077, %r10076, %r10076, 8;
	add.s32 	%r10078, %r10072, %r10077;
	xor.b32  	%r10079, %r10074, %r10078;
	shf.l.wrap.b32 	%r10080, %r10079, %r10079, 7;
	add.s32 	%r10081, %r10043, %r10080;
	xor.b32  	%r10082, %r10056, %r10081;
	shf.l.wrap.b32 	%r10083, %r10082, %r10082, 16;
	add.s32 	%r10084, %r10066, %r10083;
	xor.b32  	%r10085, %r10080, %r10084;
	shf.l.wrap.b32 	%r10086, %r10085, %r10085, 12;
	add.s32 	%r10087, %r10081, %r10086;
	xor.b32  	%r10088, %r10083, %r10087;
	shf.l.wrap.b32 	%r10089, %r10088, %r10088, 8;
	add.s32 	%r10090, %r10084, %r10089;
	xor.b32  	%r10091, %r10086, %r10090;
	shf.l.wrap.b32 	%r10092, %r10091, %r10091, 7;
	add.s32 	%r10093, %r10054, %r10048;
	xor.b32  	%r10094, %r10065, %r10093;
	shf.l.wrap.b32 	%r10095, %r10094, %r10094, 16;
	add.s32 	%r10096, %r10078, %r10095;
	xor.b32  	%r10097, %r10048, %r10096;
	shf.l.wrap.b32 	%r10098, %r10097, %r10097, 12;
	add.s32 	%r10099, %r10093, %r10098;
	xor.b32  	%r10100, %r10095, %r10099;
	shf.l.wrap.b32 	%r10101, %r10100, %r10100, 8;
	add.s32 	%r10102, %r10096, %r10101;
	xor.b32  	%r10103, %r10098, %r10102;
	shf.l.wrap.b32 	%r10104, %r10103, %r10103, 7;
	add.s32 	%r10105, %r10063, %r10059;
	xor.b32  	%r10106, %r10077, %r10105;
	shf.l.wrap.b32 	%r10107, %r10106, %r10106, 16;
	add.s32 	%r10108, %r10046, %r10107;
	xor.b32  	%r10109, %r10059, %r10108;
	shf.l.wrap.b32 	%r10110, %r10109, %r10109, 12;
	add.s32 	%r10111, %r10105, %r10110;
	xor.b32  	%r10112, %r10107, %r10111;
	shf.l.wrap.b32 	%r10113, %r10112, %r10112, 8;
	add.s32 	%r10114, %r10108, %r10113;
	xor.b32  	%r10115, %r10110, %r10114;
	shf.l.wrap.b32 	%r10116, %r10115, %r10115, 7;
	add.s32 	%r10117, %r10075, %r10068;
	xor.b32  	%r10118, %r10045, %r10117;
	shf.l.wrap.b32 	%r10119, %r10118, %r10118, 16;
	add.s32 	%r10120, %r10057, %r10119;
	xor.b32  	%r10121, %r10068, %r10120;
	shf.l.wrap.b32 	%r10122, %r10121, %r10121, 12;
	add.s32 	%r10123, %r10117, %r10122;
	xor.b32  	%r10124, %r10119, %r10123;
	shf.l.wrap.b32 	%r10125, %r10124, %r10124, 8;
	add.s32 	%r10126, %r10120, %r10125;
	xor.b32  	%r10127, %r10122, %r10126;
	shf.l.wrap.b32 	%r10128, %r10127, %r10127, 7;
	add.s32 	%r10129, %r10087, %r10104;
	xor.b32  	%r10130, %r10125, %r10129;
	shf.l.wrap.b32 	%r10131, %r10130, %r10130, 16;
	add.s32 	%r10132, %r10114, %r10131;
	xor.b32  	%r10133, %r10104, %r10132;
	shf.l.wrap.b32 	%r10134, %r10133, %r10133, 12;
	add.s32 	%r10135, %r10129, %r10134;
	xor.b32  	%r10136, %r10131, %r10135;
	shf.l.wrap.b32 	%r10137, %r10136, %r10136, 8;
	add.s32 	%r10138, %r10132, %r10137;
	xor.b32  	%r10139, %r10134, %r10138;
	shf.l.wrap.b32 	%r10140, %r10139, %r10139, 7;
	add.s32 	%r10141, %r10099, %r10116;
	xor.b32  	%r10142, %r10089, %r10141;
	shf.l.wrap.b32 	%r10143, %r10142, %r10142, 16;
	add.s32 	%r10144, %r10126, %r10143;
	xor.b32  	%r10145, %r10116, %r10144;
	shf.l.wrap.b32 	%r10146, %r10145, %r10145, 12;
	add.s32 	%r10147, %r10141, %r10146;
	xor.b32  	%r10148, %r10143, %r10147;
	shf.l.wrap.b32 	%r10149, %r10148, %r10148, 8;
	add.s32 	%r10150, %r10144, %r10149;
	xor.b32  	%r10151, %r10146, %r10150;
	shf.l.wrap.b32 	%r10152, %r10151, %r10151, 7;
	add.s32 	%r10153, %r10111, %r10128;
	xor.b32  	%r10154, %r10101, %r10153;
	shf.l.wrap.b32 	%r10155, %r10154, %r10154, 16;
	add.s32 	%r10156, %r10090, %r10155;
	xor.b32  	%r10157, %r10128, %r10156;
	shf.l.wrap.b32 	%r10158, %r10157, %r10157, 12;
	add.s32 	%r10159, %r10153, %r10158;
	xor.b32  	%r10160, %r10155, %r10159;
	shf.l.wrap.b32 	%r10161, %r10160, %r10160, 8;
	add.s32 	%r10162, %r10156, %r10161;
	xor.b32  	%r10163, %r10158, %r10162;
	shf.l.wrap.b32 	%r10164, %r10163, %r10163, 7;
	add.s32 	%r10165, %r10123, %r10092;
	xor.b32  	%r10166, %r10113, %r10165;
	shf.l.wrap.b32 	%r10167, %r10166, %r10166, 16;
	add.s32 	%r10168, %r10102, %r10167;
	xor.b32  	%r10169, %r10092, %r10168;
	shf.l.wrap.b32 	%r10170, %r10169, %r10169, 12;
	add.s32 	%r10171, %r10165, %r10170;
	xor.b32  	%r10172, %r10167, %r10171;
	shf.l.wrap.b32 	%r10173, %r10172, %r10172, 8;
	add.s32 	%r10174, %r10168, %r10173;
	xor.b32  	%r10175, %r10170, %r10174;
	shf.l.wrap.b32 	%r10176, %r10175, %r10175, 7;
	add.s32 	%r10177, %r10135, %r10176;
	xor.b32  	%r10178, %r10149, %r10177;
	shf.l.wrap.b32 	%r10179, %r10178, %r10178, 16;
	add.s32 	%r10180, %r10162, %r10179;
	xor.b32  	%r10181, %r10176, %r10180;
	shf.l.wrap.b32 	%r10182, %r10181, %r10181, 12;
	add.s32 	%r10183, %r10177, %r10182;
	xor.b32  	%r10184, %r10179, %r10183;
	shf.l.wrap.b32 	%r10185, %r10184, %r10184, 8;
	add.s32 	%r10186, %r10180, %r10185;
	xor.b32  	%r10187, %r10182, %r10186;
	shf.l.wrap.b32 	%r10188, %r10187, %r10187, 7;
	add.s32 	%r10189, %r10147, %r10140;
	xor.b32  	%r10190, %r10161, %r10189;
	shf.l.wrap.b32 	%r10191, %r10190, %r10190, 16;
	add.s32 	%r10192, %r10174, %r10191;
	xor.b32  	%r10193, %r10140, %r10192;
	shf.l.wrap.b32 	%r10194, %r10193, %r10193, 12;
	add.s32 	%r10195, %r10189, %r10194;
	xor.b32  	%r10196, %r10191, %r10195;
	shf.l.wrap.b32 	%r10197, %r10196, %r10196, 8;
	add.s32 	%r10198, %r10192, %r10197;
	xor.b32  	%r10199, %r10194, %r10198;
	shf.l.wrap.b32 	%r10200, %r10199, %r10199, 7;
	add.s32 	%r10201, %r10159, %r10152;
	xor.b32  	%r10202, %r10173, %r10201;
	shf.l.wrap.b32 	%r10203, %r10202, %r10202, 16;
	add.s32 	%r10204, %r10138, %r10203;
	xor.b32  	%r10205, %r10152, %r10204;
	shf.l.wrap.b32 	%r10206, %r10205, %r10205, 12;
	add.s32 	%r10207, %r10201, %r10206;
	xor.b32  	%r10208, %r10203, %r10207;
	shf.l.wrap.b32 	%r10209, %r10208, %r10208, 8;
	add.s32 	%r10210, %r10204, %r10209;
	xor.b32  	%r10211, %r10206, %r10210;
	shf.l.wrap.b32 	%r10212, %r10211, %r10211, 7;
	add.s32 	%r10213, %r10171, %r10164;
	xor.b32  	%r10214, %r10137, %r10213;
	shf.l.wrap.b32 	%r10215, %r10214, %r10214, 16;
	add.s32 	%r10216, %r10150, %r10215;
	xor.b32  	%r10217, %r10164, %r10216;
	shf.l.wrap.b32 	%r10218, %r10217, %r10217, 12;
	add.s32 	%r10219, %r10213, %r10218;
	xor.b32  	%r10220, %r10215, %r10219;
	shf.l.wrap.b32 	%r10221, %r10220, %r10220, 8;
	add.s32 	%r10222, %r10216, %r10221;
	xor.b32  	%r10223, %r10218, %r10222;
	shf.l.wrap.b32 	%r10224, %r10223, %r10223, 7;
	add.s32 	%r10225, %r10183, %r10200;
	xor.b32  	%r10226, %r10221, %r10225;
	shf.l.wrap.b32 	%r10227, %r10226, %r10226, 16;
	add.s32 	%r10228, %r10210, %r10227;
	xor.b32  	%r10229, %r10200, %r10228;
	shf.l.wrap.b32 	%r10230, %r10229, %r10229, 12;
	add.s32 	%r10231, %r10225, %r10230;
	xor.b32  	%r10232, %r10227, %r10231;
	shf.l.wrap.b32 	%r10233, %r10232, %r10232, 8;
	add.s32 	%r10234, %r10228, %r10233;
	xor.b32  	%r10235, %r10230, %r10234;
	shf.l.wrap.b32 	%r10236, %r10235, %r10235, 7;
	add.s32 	%r10237, %r10195, %r10212;
	xor.b32  	%r10238, %r10185, %r10237;
	shf.l.wrap.b32 	%r10239, %r10238, %r10238, 16;
	add.s32 	%r10240, %r10222, %r10239;
	xor.b32  	%r10241, %r10212, %r10240;
	shf.l.wrap.b32 	%r10242, %r10241, %r10241, 12;
	add.s32 	%r10243, %r10237, %r10242;
	xor.b32  	%r10244, %r10239, %r10243;
	shf.l.wrap.b32 	%r10245, %r10244, %r10244, 8;
	add.s32 	%r10246, %r10240, %r10245;
	xor.b32  	%r10247, %r10242, %r10246;
	shf.l.wrap.b32 	%r10248, %r10247, %r10247, 7;
	add.s32 	%r10249, %r10207, %r10224;
	xor.b32  	%r10250, %r10197, %r10249;
	shf.l.wrap.b32 	%r10251, %r10250, %r10250, 16;
	add.s32 	%r10252, %r10186, %r10251;
	xor.b32  	%r10253, %r10224, %r10252;
	shf.l.wrap.b32 	%r10254, %r10253, %r10253, 12;
	add.s32 	%r10255, %r10249, %r10254;
	xor.b32  	%r10256, %r10251, %r10255;
	shf.l.wrap.b32 	%r10257, %r10256, %r10256, 8;
	add.s32 	%r10258, %r10252, %r10257;
	xor.b32  	%r10259, %r10254, %r10258;
	shf.l.wrap.b32 	%r10260, %r10259, %r10259, 7;
	add.s32 	%r10261, %r10219, %r10188;
	xor.b32  	%r10262, %r10209, %r10261;
	shf.l.wrap.b32 	%r10263, %r10262, %r10262, 16;
	add.s32 	%r10264, %r10198, %r10263;
	xor.b32  	%r10265, %r10188, %r10264;
	shf.l.wrap.b32 	%r10266, %r10265, %r10265, 12;
	add.s32 	%r10267, %r10261, %r10266;
	xor.b32  	%r10268, %r10263, %r10267;
	shf.l.wrap.b32 	%r10269, %r10268, %r10268, 8;
	add.s32 	%r10270, %r10264, %r10269;
	xor.b32  	%r10271, %r10266, %r10270;
	shf.l.wrap.b32 	%r10272, %r10271, %r10271, 7;
	add.s32 	%r10273, %r10231, %r10272;
	xor.b32  	%r10274, %r10245, %r10273;
	shf.l.wrap.b32 	%r10275, %r10274, %r10274, 16;
	add.s32 	%r10276, %r10258, %r10275;
	xor.b32  	%r10277, %r10272, %r10276;
	shf.l.wrap.b32 	%r10278, %r10277, %r10277, 12;
	add.s32 	%r10279, %r10273, %r10278;
	xor.b32  	%r10280, %r10275, %r10279;
	shf.l.wrap.b32 	%r10281, %r10280, %r10280, 8;
	add.s32 	%r10282, %r10243, %r10236;
	xor.b32  	%r10283, %r10257, %r10282;
	shf.l.wrap.b32 	%r10284, %r10283, %r10283, 16;
	add.s32 	%r10285, %r10270, %r10284;
	xor.b32  	%r10286, %r10236, %r10285;
	shf.l.wrap.b32 	%r10287, %r10286, %r10286, 12;
	add.s32 	%r10288, %r10282, %r10287;
	xor.b32  	%r10289, %r10284, %r10288;
	shf.l.wrap.b32 	%r10290, %r10289, %r10289, 8;
	add.s32 	%r10291, %r10285, %r10290;
	xor.b32  	%r10292, %r10287, %r10291;
	shf.l.wrap.b32 	%r10293, %r10292, %r10292, 7;
	add.s32 	%r10294, %r10255, %r10248;
	xor.b32  	%r10295, %r10269, %r10294;
	shf.l.wrap.b32 	%r10296, %r10295, %r10295, 16;
	add.s32 	%r10297, %r10234, %r10296;
	xor.b32  	%r10298, %r10248, %r10297;
	shf.l.wrap.b32 	%r10299, %r10298, %r10298, 12;
	add.s32 	%r10300, %r10294, %r10299;
	xor.b32  	%r10301, %r10296, %r10300;
	shf.l.wrap.b32 	%r10302, %r10301, %r10301, 8;
	add.s32 	%r10303, %r10297, %r10302;
	xor.b32  	%r10304, %r10299, %r10303;
	shf.l.wrap.b32 	%r10305, %r10304, %r10304, 7;
	add.s32 	%r10306, %r10267, %r10260;
	xor.b32  	%r10307, %r10233, %r10306;
	shf.l.wrap.b32 	%r10308, %r10307, %r10307, 16;
	add.s32 	%r10309, %r10246, %r10308;
	xor.b32  	%r10310, %r10260, %r10309;
	shf.l.wrap.b32 	%r10311, %r10310, %r10310, 12;
	add.s32 	%r10312, %r10306, %r10311;
	xor.b32  	%r10313, %r10308, %r10312;
	shf.l.wrap.b32 	%r10314, %r10313, %r10313, 8;
	add.s32 	%r10315, %r10309, %r10314;
	add.s32 	%r10316, %r10279, %r10293;
	xor.b32  	%r10317, %r10314, %r10316;
	shf.l.wrap.b32 	%r10318, %r10317, %r10317, 16;
	add.s32 	%r10319, %r10303, %r10318;
	xor.b32  	%r10320, %r10293, %r10319;
	shr.u32 	%r10321, %r10320, 20;
	add.s32 	%r10322, %r10316, %r10321;
	add.s32 	%r10323, %r10288, %r10305;
	xor.b32  	%r10324, %r10281, %r10323;
	shf.l.wrap.b32 	%r10325, %r10324, %r10324, 16;
	add.s32 	%r10326, %r10315, %r10325;
	xor.b32  	%r10327, %r10305, %r10326;
	shr.u32 	%r10328, %r10327, 20;
	add.s32 	%r10329, %r10323, %r10328;
	add.s32 	%r10330, %r9642, %r10322;
	add.s32 	%r10331, %r9654, %r10329;
	add.s32 	%r10332, %r53748, 10;
	mov.u32 	%r10333, %ctaid.x;
	shl.b32 	%r10334, %r10333, 11;
	mov.u32 	%r10335, %tid.x;
	and.b32  	%r10336, %r10335, 31;
	or.b32  	%r10337, %r10334, %r10336;
	shl.b32 	%r10338, %r10335, 3;
	and.b32  	%r10339, %r10338, 7936;
	add.s32 	%r10340, %r53743, %r10339;
	add.s32 	%r10341, %r10337, %r10340;
	shr.u32 	%r10342, %r10341, %r10332;
	and.b32  	%r10343, %r10342, 1;
	setp.eq.b32 	%p14, %r10343, 1;
	selp.b32 	%r10344, %r10331, %r10330, %p14;
	cvt.u16.u32 	%rs306, %r10344;
	and.b16  	%rs739, %rs306, 1;
	and.b16  	%rs307, %rs740, 255;
	setp.ne.s16 	%p15, %rs307, 1;
	@%p15 bra 	$L__BB9_19;
	add.s32 	%r10345, %r53748, 10;
	mov.u32 	%r10346, %ctaid.x;
	shl.b32 	%r10347, %r10346, 11;
	mov.u32 	%r10348, %tid.x;
	and.b32  	%r10349, %r10348, 31;
	or.b32  	%r10350, %r10347, %r10349;
	shl.b32 	%r10351, %r10348, 3;
	and.b32  	%r10352, %r10351, 7936;
	add.s32 	%r10353, %r53743, %r10352;
	add.s32 	%r10354, %r10350, %r10353;
	shr.u32 	%r10355, %r10354, %r10345;
	and.b32  	%r10356, %r10355, 1;
	setp.eq.b32 	%p16, %r10356, 1;
	ld.global.u32 	%r10357, [%rd923+-12];
	selp.b32 	%r10358, %r53758, %r53757, %p16;
	xor.b32  	%r10359, %r10358, %r10357;
	selp.b32 	%r10360, %r53759, %r53756, %p16;
	selp.b32 	%r53757, %r53757, %r10359, %p16;
	selp.b32 	%r53758, %r10359, %r53758, %p16;
	ld.global.u32 	%r10361, [%rd923+-8];
	xor.b32  	%r10362, %r10360, %r10361;
	selp.b32 	%r10363, %r53760, %r53755, %p16;
	selp.b32 	%r53756, %r53756, %r10362, %p16;
	selp.b32 	%r53759, %r10362, %r53759, %p16;
	ld.global.u32 	%r10364, [%rd923+-4];
	xor.b32  	%r10365, %r10363, %r10364;
	selp.b32 	%r10366, %r53761, %r53754, %p16;
	selp.b32 	%r53755, %r53755, %r10365, %p16;
	selp.b32 	%r53760, %r10365, %r53760, %p16;
	ld.global.u32 	%r10367, [%rd923];
	xor.b32  	%r10368, %r10366, %r10367;
	selp.b64 	%rd23, 445, 420, %p16;
	selp.b32 	%r53754, %r53754, %r10368, %p16;
	selp.b32 	%r53761, %r10368, %r53761, %p16;
	add.s64 	%rd24, %rd924, %rd23;
	ld.global.u8 	%rs308, [%rd24];
	xor.b16  	%rs739, %rs308, %rs739;
$L__BB9_19:
	add.s32 	%r10369, %r53748, 10;
	mov.u32 	%r10370, %ctaid.x;
	shl.b32 	%r10371, %r10370, 11;
	mov.u32 	%r10372, %tid.x;
	and.b32  	%r10373, %r10372, 31;
	or.b32  	%r10374, %r10371, %r10373;
	shl.b32 	%r10375, %r10372, 3;
	and.b32  	%r10376, %r10375, 7936;
	add.s32 	%r10377, %r53743, %r10376;
	add.s32 	%r10378, %r10374, %r10377;
	shr.u32 	%r10379, %r10378, %r10369;
	and.b32  	%r10380, %r10379, 1;
	setp.eq.b32 	%p17, %r10380, 1;
	selp.b32 	%r53753, %r53758, %r53757, %p17;
	selp.b32 	%r53752, %r53759, %r53756, %p17;
	selp.b32 	%r53751, %r53760, %r53755, %p17;
	selp.b32 	%r53750, %r53761, %r53754, %p17;
	add.s32 	%r1645, %r53749, 1;
	add.s32 	%r10381, %r53749, -10;
	add.s32 	%r53748, %r53748, -1;
	add.s64 	%rd924, %rd924, 1;
	add.s64 	%rd923, %rd923, 16;
	setp.lt.u32 	%p18, %r10381, %r1605;
	mov.u32 	%r53749, %r1645;
	mov.u16 	%rs740, %rs739;
	@%p18 bra 	$L__BB9_17;
$L__BB9_20:
	and.b16  	%rs309, %rs739, 255;
	setp.eq.s16 	%p19, %rs309, 1;
	@%p19 bra 	$L__BB9_21;
	bra.uni 	$L__BB9_22;
$L__BB9_21:
	ld.param.u64 	%rd636, [fused_batch_pir_kernel_transposed_16_param_1];
	cvta.to.global.u64 	%rd25, %rd636;
	ld.global.u32 	%r10382, [%rd25+472];
	xor.b32  	%r53753, %r53753, %r10382;
$L__BB9_22:
	setp.ne.s16 	%p20, %rs309, 1;
	@%p20 bra 	$L__BB9_24;
	ld.param.u64 	%rd637, [fused_batch_pir_kernel_transposed_16_param_1];
	cvta.to.global.u64 	%rd26, %rd637;
	ld.global.u32 	%r10383, [%rd26+476];
	xor.b32  	%r53752, %r53752, %r10383;
$L__BB9_24:
	@%p20 bra 	$L__BB9_26;
	ld.param.u64 	%rd638, [fused_batch_pir_kernel_transposed_16_param_1];
	cvta.to.global.u64 	%rd27, %rd638;
	ld.global.u32 	%r10384, [%rd27+480];
	xor.b32  	%r53751, %r53751, %r10384;
$L__BB9_26:
	@%p20 bra 	$L__BB9_28;
	ld.param.u64 	%rd639, [fused_batch_pir_kernel_transposed_16_param_1];
	cvta.to.global.u64 	%rd28, %rd639;
	ld.global.u32 	%r10385, [%rd28+484];
	xor.b32  	%r53750, %r53750, %r10385;
$L__BB9_28:
	ld.param.u32 	%r52137, [fused_batch_pir_kernel_transposed_16_param_4];
	mov.u32 	%r10387, %ctaid.x;
	shl.b32 	%r10388, %r10387, 11;
	mov.u32 	%r10389, %tid.x;
	and.b32  	%r10390, %r10389, 31;
	or.b32  	%r10391, %r10388, %r10390;
	shl.b32 	%r10392, %r10389, 3;
	and.b32  	%r10393, %r10392, 7936;
	add.s32 	%r10394, %r53743, %r10393;
	add.s32 	%r10395, %r10391, %r10394;
	setp.ge.s32 	%p23, %r10395, %r52137;
	mov.b32 	%r53782, 0;
	mov.u32 	%r53783, %r53782;
	mov.u32 	%r53784, %r53782;
	mov.u32 	%r53785, %r53782;
	@%p23 bra 	$L__BB9_42;
	ld.param.u64 	%rd640, [fused_batch_pir_kernel_transposed_16_param_1];
	cvta.to.global.u64 	%rd29, %rd640;
	ld.global.u8 	%rs313, [%rd29+505];
	max.u16 	%rs314, %rs313, 11;
	cvt.u32.u16 	%r10396, %rs314;
	add.s32 	%r53773, %r10396, -11;
	ld.shared.u32 	%r53785, [s_mem+197396];
	ld.shared.v2.u32 	{%r53784, %r53783}, [s_mem+197400];
	ld.shared.u32 	%r53782, [s_mem+197408];
	ld.shared.u8 	%rs744, [s_mem+197412];
	cvt.u32.u16 	%r1663, %rs313;
	setp.ge.u32 	%p24, %r53773, %r1663;
	@%p24 bra 	$L__BB9_34;
	mov.u16 	%rs742, %rs744;
$L__BB9_31:
	ld.const.u32 	%r10397, [CHACHA_CONSTANTS];
	add.s32 	%r10398, %r10397, %r53785;
	shf.l.wrap.b32 	%r10399, %r10398, %r10398, 16;
	add.s32 	%r10400, %r53785, %r10399;
	xor.b32  	%r10401, %r53785, %r10400;
	shf.l.wrap.b32 	%r10402, %r10401, %r10401, 12;
	add.s32 	%r10403, %r10398, %r10402;
	xor.b32  	%r10404, %r10399, %r10403;
	shf.l.wrap.b32 	%r10405, %r10404, %r10404, 8;
	add.s32 	%r10406, %r10400, %r10405;
	xor.b32  	%r10407, %r10402, %r10406;
	shf.l.wrap.b32 	%r10408, %r10407, %r10407, 7;
	ld.const.u32 	%r10409, [CHACHA_CONSTANTS+4];
	add.s32 	%r10410, %r10409, %r53784;
	shf.l.wrap.b32 	%r10411, %r10410, %r10410, 16;
	add.s32 	%r10412, %r53784, %r10411;
	xor.b32  	%r10413, %r53784, %r10412;
	shf.l.wrap.b32 	%r10414, %r10413, %r10413, 12;
	add.s32 	%r10415, %r10410, %r10414;
	xor.b32  	%r10416, %r10411, %r10415;
	shf.l.wrap.b32 	%r10417, %r10416, %r10416, 8;
	add.s32 	%r10418, %r10412, %r10417;
	xor.b32  	%r10419, %r10414, %r10418;
	shf.l.wrap.b32 	%r10420, %r10419, %r10419, 7;
	ld.const.u32 	%r10421, [CHACHA_CONSTANTS+8];
	add.s32 	%r10422, %r10421, %r53783;
	shf.l.wrap.b32 	%r10423, %r10422, %r10422, 16;
	add.s32 	%r10424, %r53783, %r10423;
	xor.b32  	%r10425, %r53783, %r10424;
	shf.l.wrap.b32 	%r10426, %r10425, %r10425, 12;
	add.s32 	%r10427, %r10422, %r10426;
	xor.b32  	%r10428, %r10423, %r10427;
	shf.l.wrap.b32 	%r10429, %r10428, %r10428, 8;
	add.s32 	%r10430, %r10424, %r10429;
	xor.b32  	%r10431, %r10426, %r10430;
	shf.l.wrap.b32 	%r10432, %r10431, %r10431, 7;
	ld.const.u32 	%r10433, [CHACHA_CONSTANTS+12];
	add.s32 	%r10434, %r10433, %r53782;
	shf.l.wrap.b32 	%r10435, %r10434, %r10434, 16;
	add.s32 	%r10436, %r53782, %r10435;
	xor.b32  	%r10437, %r53782, %r10436;
	shf.l.wrap.b32 	%r10438, %r10437, %r10437, 12;
	add.s32 	%r10439, %r10434, %r10438;
	xor.b32  	%r10440, %r10435, %r10439;
	shf.l.wrap.b32 	%r10441, %r10440, %r10440, 8;
	add.s32 	%r10442, %r10436, %r10441;
	xor.b32  	%r10443, %r10438, %r10442;
	shf.l.wrap.b32 	%r10444, %r10443, %r10443, 7;
	add.s32 	%r10445, %r10403, %r10420;
	xor.b32  	%r10446, %r10441, %r10445;
	shf.l.wrap.b32 	%r10447, %r10446, %r10446, 16;
	add.s32 	%r10448, %r10430, %r10447;
	xor.b32  	%r10449, %r10420, %r10448;
	shf.l.wrap.b32 	%r10450, %r10449, %r10449, 12;
	add.s32 	%r10451, %r10445, %r10450;
	xor.b32  	%r10452, %r10447, %r10451;
	shf.l.wrap.b32 	%r10453, %r10452, %r10452, 8;
	add.s32 	%r10454, %r10448, %r10453;
	xor.b32  	%r10455, %r10450, %r10454;
	shf.l.wrap.b32 	%r10456, %r10455, %r10455, 7;
	add.s32 	%r10457, %r10415, %r10432;
	xor.b32  	%r10458, %r10405, %r10457;
	shf.l.wrap.b32 	%r10459, %r10458, %r10458, 16;
	add.s32 	%r10460, %r10442, %r10459;
	xor.b32  	%r10461, %r10432, %r10460;
	shf.l.wrap.b32 	%r10462, %r10461, %r10461, 12;
	add.s32 	%r10463, %r10457, %r10462;
	xor.b32  	%r10464, %r10459, %r10463;
	shf.l.wrap.b32 	%r10465, %r10464, %r10464, 8;
	add.s32 	%r10466, %r10460, %r10465;
	xor.b32  	%r10467, %r10462, %r10466;
	shf.l.wrap.b32 	%r10468, %r10467, %r10467, 7;
	add.s32 	%r10469, %r10427, %r10444;
	xor.b32  	%r10470, %r10417, %r10469;
	shf.l.wrap.b32 	%r10471, %r10470, %r10470, 16;
	add.s32 	%r10472, %r10406, %r10471;
	xor.b32  	%r10473, %r10444, %r10472;
	shf.l.wrap.b32 	%r10474, %r10473, %r10473, 12;
	add.s32 	%r10475, %r10469, %r10474;
	xor.b32  	%r10476, %r10471, %r10475;
	shf.l.wrap.b32 	%r10477, %r10476, %r10476, 8;
	add.s32 	%r10478, %r10472, %r10477;
	xor.b32  	%r10479, %r10474, %r10478;
	shf.l.wrap.b32 	%r10480, %r10479, %r10479, 7;
	add.s32 	%r10481, %r10439, %r10408;
	xor.b32  	%r10482, %r10429, %r10481;
	shf.l.wrap.b32 	%r10483, %r10482, %r10482, 16;
	add.s32 	%r10484, %r10418, %r10483;
	xor.b32  	%r10485, %r10408, %r10484;
	shf.l.wrap.b32 	%r10486, %r10485, %r10485, 12;
	add.s32 	%r10487, %r10481, %r10486;
	xor.b32  	%r10488, %r10483, %r10487;
	shf.l.wrap.b32 	%r10489, %r10488, %r10488, 8;
	add.s32 	%r10490, %r10484, %r10489;
	xor.b32  	%r10491, %r10486, %r10490;
	shf.l.wrap.b32 	%r10492, %r10491, %r10491, 7;
	add.s32 	%r10493, %r10451, %r10492;
	xor.b32  	%r10494, %r10465, %r10493;
	shf.l.wrap.b32 	%r10495, %r10494, %r10494, 16;
	add.s32 	%r10496, %r10478, %r10495;
	xor.b32  	%r10497, %r10492, %r10496;
	shf.l.wrap.b32 	%r10498, %r10497, %r10497, 12;
	add.s32 	%r10499, %r10493, %r10498;
	xor.b32  	%r10500, %r10495, %r10499;
	shf.l.wrap.b32 	%r10501, %r10500, %r10500, 8;
	add.s32 	%r10502, %r10496, %r10501;
	xor.b32  	%r10503, %r10498, %r10502;
	shf.l.wrap.b32 	%r10504, %r10503, %r10503, 7;
	add.s32 	%r10505, %r10463, %r10456;
	xor.b32  	%r10506, %r10477, %r10505;
	shf.l.wrap.b32 	%r10507, %r10506, %r10506, 16;
	add.s32 	%r10508, %r10490, %r10507;
	xor.b32  	%r10509, %r10456, %r10508;
	shf.l.wrap.b32 	%r10510, %r10509, %r10509, 12;
	add.s32 	%r10511, %r10505, %r10510;
	xor.b32  	%r10512, %r10507, %r10511;
	shf.l.wrap.b32 	%r10513, %r10512, %r10512, 8;
	add.s32 	%r10514, %r10508, %r10513;
	xor.b32  	%r10515, %r10510, %r10514;
	shf.l.wrap.b32 	%r10516, %r10515, %r10515, 7;
	add.s32 	%r10517, %r10475, %r10468;
	xor.b32  	%r10518, %r10489, %r10517;
	shf.l.wrap.b32 	%r10519, %r10518, %r10518, 16;
	add.s32 	%r10520, %r10454, %r10519;
	xor.b32  	%r10521, %r10468, %r10520;
	shf.l.wrap.b32 	%r10522, %r10521, %r10521, 12;
	add.s32 	%r10523, %r10517, %r10522;
	xor.b32  	%r10524, %r10519, %r10523;
	shf.l.wrap.b32 	%r10525, %r10524, %r10524, 8;
	add.s32 	%r10526, %r10520, %r10525;
	xor.b32  	%r10527, %r10522, %r10526;
	shf.l.wrap.b32 	%r10528, %r10527, %r10527, 7;
	add.s32 	%r10529, %r10487, %r10480;
	xor.b32  	%r10530, %r10453, %r10529;
	shf.l.wrap.b32 	%r10531, %r10530, %r10530, 16;
	add.s32 	%r10532, %r10466, %r10531;
	xor.b32  	%r10533, %r10480, %r10532;
	shf.l.wrap.b32 	%r10534, %r10533, %r10533, 12;
	add.s32 	%r10535, %r10529, %r10534;
	xor.b32  	%r10536, %r10531, %r10535;
	shf.l.wrap.b32 	%r10537, %r10536, %r10536, 8;
	add.s32 	%r10538, %r10532, %r10537;
	xor.b32  	%r10539, %r10534, %r10538;
	shf.l.wrap.b32 	%r10540, %r10539, %r10539, 7;
	add.s32 	%r10541, %r10499, %r10516;
	xor.b32  	%r10542, %r10537, %r10541;
	shf.l.wrap.b32 	%r10543, %r10542, %r10542, 16;
	add.s32 	%r10544, %r10526, %r10543;
	xor.b32  	%r10545, %r10516, %r10544;
	shf.l.wrap.b32 	%r10546, %r10545, %r10545, 12;
	add.s32 	%r10547, %r10541, %r10546;
	xor.b32  	%r10548, %r10543, %r10547;
	shf.l.wrap.b32 	%r10549, %r10548, %r10548, 8;
	add.s32 	%r10550, %r10544, %r10549;
	xor.b32  	%r10551, %r10546, %r10550;
	shf.l.wrap.b32 	%r10552, %r10551, %r10551, 7;
	add.s32 	%r10553, %r10511, %r10528;
	xor.b32  	%r10554, %r10501, %r10553;
	shf.l.wrap.b32 	%r10555, %r10554, %r10554, 16;
	add.s32 	%r10556, %r10538, %r10555;
	xor.b32  	%r10557, %r10528, %r10556;
	shf.l.wrap.b32 	%r10558, %r10557, %r10557, 12;
	add.s32 	%r10559, %r10553, %r10558;
	xor.b32  	%r10560, %r10555, %r10559;
	shf.l.wrap.b32 	%r10561, %r10560, %r10560, 8;
	add.s32 	%r10562, %r10556, %r10561;
	xor.b32  	%r10563, %r10558, %r10562;
	shf.l.wrap.b32 	%r10564, %r10563, %r10563, 7;
	add.s32 	%r10565, %r10523, %r10540;
	xor.b32  	%r10566, %r10513, %r10565;
	shf.l.wrap.b32 	%r10567, %r10566, %r10566, 16;
	add.s32 	%r10568, %r10502, %r10567;
	xor.b32  	%r10569, %r10540, %r10568;
	shf.l.wrap.b32 	%r10570, %r10569, %r10569, 12;
	add.s32 	%r10571, %r10565, %r10570;
	xor.b32  	%r10572, %r10567, %r10571;
	shf.l.wrap.b32 	%r10573, %r10572, %r10572, 8;
	add.s32 	%r10574, %r10568, %r10573;
	xor.b32  	%r10575, %r10570, %r10574;
	shf.l.wrap.b32 	%r10576, %r10575, %r10575, 7;
	add.s32 	%r10577, %r10535, %r10504;
	xor.b32  	%r10578, %r10525, %r10577;
	shf.l.wrap.b32 	%r10579, %r10578, %r10578, 16;
	add.s32 	%r10580, %r10514, %r10579;
	xor.b32  	%r10581, %r10504, %r10580;
	shf.l.wrap.b32 	%r10582, %r10581, %r10581, 12;
	add.s32 	%r10583, %r10577, %r10582;
	xor.b32  	%r10584, %r10579, %r10583;
	shf.l.wrap.b32 	%r10585, %r10584, %r10584, 8;
	add.s32 	%r10586, %r10580, %r10585;
	xor.b32  	%r10587, %r10582, %r10586;
	shf.l.wrap.b32 	%r10588, %r10587, %r10587, 7;
	add.s32 	%r10589, %r10547, %r10588;
	xor.b32  	%r10590, %r10561, %r10589;
	shf.l.wrap.b32 	%r10591, %r10590, %r10590, 16;
	add.s32 	%r10592, %r10574, %r10591;
	xor.b32  	%r10593, %r10588, %r10592;
	shf.l.wrap.b32 	%r10594, %r10593, %r10593, 12;
	add.s32 	%r10595, %r10589, %r10594;
	xor.b32  	%r10596, %r10591, %r10595;
	shf.l.wrap.b32 	%r10597, %r10596, %r10596, 8;
	add.s32 	%r10598, %r10592, %r10597;
	xor.b32  	%r10599, %r10594, %r10598;
	shf.l.wrap.b32 	%r10600, %r10599, %r10599, 7;
	add.s32 	%r10601, %r10559, %r10552;
	xor.b32  	%r10602, %r10573, %r10601;
	shf.l.wrap.b32 	%r10603, %r10602, %r10602, 16;
	add.s32 	%r10604, %r10586, %r10603;
	xor.b32  	%r10605, %r10552, %r10604;
	shf.l.wrap.b32 	%r10606, %r10605, %r10605, 12;
	add.s32 	%r10607, %r10601, %r10606;
	xor.b32  	%r10608, %r10603, %r10607;
	shf.l.wrap.b32 	%r10609, %r10608, %r10608, 8;
	add.s32 	%r10610, %r10604, %r10609;
	xor.b32  	%r10611, %r10606, %r10610;
	shf.l.wrap.b32 	%r10612, %r10611, %r10611, 7;
	add.s32 	%r10613, %r10571, %r10564;
	xor.b32  	%r10614, %r10585, %r10613;
	shf.l.wrap.b32 	%r10615, %r10614, %r10614, 16;
	add.s32 	%r10616, %r10550, %r10615;
	xor.b32  	%r10617, %r10564, %r10616;
	shf.l.wrap.b32 	%r10618, %r10617, %r10617, 12;
	add.s32 	%r10619, %r10613, %r10618;
	xor.b32  	%r10620, %r10615, %r10619;
	shf.l.wrap.b32 	%r10621, %r10620, %r10620, 8;
	add.s32 	%r10622, %r10616, %r10621;
	xor.b32  	%r10623, %r10618, %r10622;
	shf.l.wrap.b32 	%r10624, %r10623, %r10623, 7;
	add.s32 	%r10625, %r10583, %r10576;
	xor.b32  	%r10626, %r10549, %r10625;
	shf.l.wrap.b32 	%r10627, %r10626, %r10626, 16;
	add.s32 	%r10628, %r10562, %r10627;
	xor.b32  	%r10629, %r10576, %r10628;
	shf.l.wrap.b32 	%r10630, %r10629, %r10629, 12;
	add.s32 	%r10631, %r10625, %r10630;
	xor.b32  	%r10632, %r10627, %r10631;
	shf.l.wrap.b32 	%r10633, %r10632, %r10632, 8;
	add.s32 	%r10634, %r10628, %r10633;
	xor.b32  	%r10635, %r10630, %r10634;
	shf.l.wrap.b32 	%r10636, %r10635, %r10635, 7;
	add.s32 	%r10637, %r10595, %r10612;
	xor.b32  	%r10638, %r10633, %r10637;
	shf.l.wrap.b32 	%r10639, %r10638, %r10638, 16;
	add.s32 	%r10640, %r10622, %r10639;
	xor.b32  	%r10641, %r10612, %r10640;
	shf.l.wrap.b32 	%r10642, %r10641, %r10641, 12;
	add.s32 	%r10643, %r10637, %r10642;
	xor.b32  	%r10644, %r10639, %r10643;
	shf.l.wrap.b32 	%r10645, %r10644, %r10644, 8;
	add.s32 	%r10646, %r10640, %r10645;
	xor.b32  	%r10647, %r10642, %r10646;
	shf.l.wrap.b32 	%r10648, %r10647, %r10647, 7;
	add.s32 	%r10649, %r10607, %r10624;
	xor.b32  	%r10650, %r10597, %r10649;
	shf.l.wrap.b32 	%r10651, %r10650, %r10650, 16;
	add.s32 	%r10652, %r10634, %r10651;
	xor.b32  	%r10653, %r10624, %r10652;
	shf.l.wrap.b32 	%r10654, %r10653, %r10653, 12;
	add.s32 	%r10655, %r10649, %r10654;
	xor.b32  	%r10656, %r10651, %r10655;
	shf.l.wrap.b32 	%r10657, %r10656, %r10656, 8;
	add.s32 	%r10658, %r10652, %r10657;
	xor.b32  	%r10659, %r10654, %r10658;
	shf.l.wrap.b32 	%r10660, %r10659, %r10659, 7;
	add.s32 	%r10661, %r10619, %r10636;
	xor.b32  	%r10662, %r10609, %r10661;
	shf.l.wrap.b32 	%r10663, %r10662, %r10662, 16;
	add.s32 	%r10664, %r10598, %r10663;
	xor.b32  	%r10665, %r10636, %r10664;
	shf.l.wrap.b32 	%r10666, %r10665, %r10665, 12;
	add.s32 	%r10667, %r10661, %r10666;
	xor.b32  	%r10668, %r10663, %r10667;
	shf.l.wrap.b32 	%r10669, %r10668, %r10668, 8;
	add.s32 	%r10670, %r10664, %r10669;
	xor.b32  	%r10671, %r10666, %r10670;
	shf.l.wrap.b32 	%r10672, %r10671, %r10671, 7;
	add.s32 	%r10673, %r10631, %r10600;
	xor.b32  	%r10674, %r10621, %r10673;
	shf.l.wrap.b32 	%r10675, %r10674, %r10674, 16;
	add.s32 	%r10676, %r10610, %r10675;
	xor.b32  	%r10677, %r10600, %r10676;
	shf.l.wrap.b32 	%r10678, %r10677, %r10677, 12;
	add.s32 	%r10679, %r10673, %r10678;
	xor.b32  	%r10680, %r10675, %r10679;
	shf.l.wrap.b32 	%r10681, %r10680, %r10680, 8;
	add.s32 	%r10682, %r10676, %r10681;
	xor.b32  	%r10683, %r10678, %r10682;
	shf.l.wrap.b32 	%r10684, %r10683, %r10683, 7;
	add.s32 	%r10685, %r10643, %r10684;
	xor.b32  	%r10686, %r10657, %r10685;
	shf.l.wrap.b32 	%r10687, %r10686, %r10686, 16;
	add.s32 	%r10688, %r10670, %r10687;
	xor.b32  	%r10689, %r10684, %r10688;
	shf.l.wrap.b32 	%r10690, %r10689, %r10689, 12;
	add.s32 	%r10691, %r10685, %r10690;
	xor.b32  	%r10692, %r10687, %r10691;
	shf.l.wrap.b32 	%r10693, %r10692, %r10692, 8;
	add.s32 	%r10694, %r10688, %r10693;
	xor.b32  	%r10695, %r10690, %r10694;
	shf.l.wrap.b32 	%r10696, %r10695, %r10695, 7;
	add.s32 	%r10697, %r10655, %r10648;
	xor.b32  	%r10698, %r10669, %r10697;
	shf.l.wrap.b32 	%r10699, %r10698, %r10698, 16;
	add.s32 	%r10700, %r10682, %r10699;
	xor.b32  	%r10701, %r10648, %r10700;
	shf.l.wrap.b32 	%r10702, %r10701, %r10701, 12;
	add.s32 	%r10703, %r10697, %r10702;
	xor.b32  	%r10704, %r10699, %r10703;
	shf.l.wrap.b32 	%r10705, %r10704, %r10704, 8;
	add.s32 	%r10706, %r10700, %r10705;
	xor.b32  	%r10707, %r10702, %r10706;
	shf.l.wrap.b32 	%r10708, %r10707, %r10707, 7;
	add.s32 	%r10709, %r10667, %r10660;
	xor.b32  	%r10710, %r10681, %r10709;
	shf.l.wrap.b32 	%r10711, %r10710, %r10710, 16;
	add.s32 	%r10712, %r10646, %r10711;
	xor.b32  	%r10713, %r10660, %r10712;
	shf.l.wrap.b32 	%r10714, %r10713, %r10713, 12;
	add.s32 	%r10715, %r10709, %r10714;
	xor.b32  	%r10716, %r10711, %r10715;
	shf.l.wrap.b32 	%r10717, %r10716, %r10716, 8;
	add.s32 	%r10718, %r10712, %r10717;
	xor.b32  	%r10719, %r10714, %r10718;
	shf.l.wrap.b32 	%r10720, %r10719, %r10719, 7;
	add.s32 	%r10721, %r10679, %r10672;
	xor.b32  	%r10722, %r10645, %r10721;
	shf.l.wrap.b32 	%r10723, %r10722, %r10722, 16;
	add.s32 	%r10724, %r10658, %r10723;
	xor.b32  	%r10725, %r10672, %r10724;
	shf.l.wrap.b32 	%r10726, %r10725, %r10725, 12;
	add.s32 	%r10727, %r10721, %r10726;
	xor.b32  	%r10728, %r10723, %r10727;
	shf.l.wrap.b32 	%r10729, %r10728, %r10728, 8;
	add.s32 	%r10730, %r10724, %r10729;
	xor.b32  	%r10731, %r10726, %r10730;
	shf.l.wrap.b32 	%r10732, %r10731, %r10731, 7;
	add.s32 	%r10733, %r10691, %r10708;
	xor.b32  	%r10734, %r10729, %r10733;
	shf.l.wrap.b32 	%r10735, %r10734, %r10734, 16;
	add.s32 	%r10736, %r10718, %r10735;
	xor.b32  	%r10737, %r10708, %r10736;
	shf.l.wrap.b32 	%r10738, %r10737, %r10737, 12;
	add.s32 	%r10739, %r10733, %r10738;
	xor.b32  	%r10740, %r10735, %r10739;
	shf.l.wrap.b32 	%r10741, %r10740, %r10740, 8;
	add.s32 	%r10742, %r10736, %r10741;
	xor.b32  	%r10743, %r10738, %r10742;
	shf.l.wrap.b32 	%r10744, %r10743, %r10743, 7;
	add.s32 	%r10745, %r10703, %r10720;
	xor.b32  	%r10746, %r10693, %r10745;
	shf.l.wrap.b32 	%r10747, %r10746, %r10746, 16;
	add.s32 	%r10748, %r10730, %r10747;
	xor.b32  	%r10749, %r10720, %r10748;
	shf.l.wrap.b32 	%r10750, %r10749, %r10749, 12;
	add.s32 	%r10751, %r10745, %r10750;
	xor.b32  	%r10752, %r10747, %r10751;
	shf.l.wrap.b32 	%r10753, %r10752, %r10752, 8;
	add.s32 	%r10754, %r10748, %r10753;
	xor.b32  	%r10755, %r10750, %r10754;
	shf.l.wrap.b32 	%r10756, %r10755, %r10755, 7;
	add.s32 	%r10757, %r10715, %r10732;
	xor.b32  	%r10758, %r10705, %r10757;
	shf.l.wrap.b32 	%r10759, %r10758, %r10758, 16;
	add.s32 	%r10760, %r10694, %r10759;
	xor.b32  	%r10761, %r10732, %r10760;
	shf.l.wrap.b32 	%r10762, %r10761, %r10761, 12;
	add.s32 	%r10763, %r10757, %r10762;
	xor.b32  	%r10764, %r10759, %r10763;
	shf.l.wrap.b32 	%r10765, %r10764, %r10764, 8;
	add.s32 	%r10766, %r10760, %r10765;
	xor.b32  	%r10767, %r10762, %r10766;
	shf.l.wrap.b32 	%r10768, %r10767, %r10767, 7;
	add.s32 	%r10769, %r10727, %r10696;
	xor.b32  	%r10770, %r10717, %r10769;
	shf.l.wrap.b32 	%r10771, %r10770, %r10770, 16;
	add.s32 	%r10772, %r10706, %r10771;
	xor.b32  	%r10773, %r10696, %r10772;
	shf.l.wrap.b32 	%r10774, %r10773, %r10773, 12;
	add.s32 	%r10775, %r10769, %r10774;
	xor.b32  	%r10776, %r10771, %r10775;
	shf.l.wrap.b32 	%r10777, %r10776, %r10776, 8;
	add.s32 	%r10778, %r10772, %r10777;
	xor.b32  	%r10779, %r10774, %r10778;
	shf.l.wrap.b32 	%r10780, %r10779, %r10779, 7;
	add.s32 	%r53777, %r10397, %r10739;
	add.s32 	%r53776, %r10409, %r10751;
	add.s32 	%r53775, %r10421, %r10763;
	add.s32 	%r53774, %r10433, %r10775;
	add.s32 	%r53778, %r53785, %r10780;
	add.s32 	%r53779, %r53784, %r10744;
	add.s32 	%r53780, %r53783, %r10756;
	add.s32 	%r53781, %r53782, %r10768;
	xor.b32  	%r10781, %r10398, 1;
	shf.l.wrap.b32 	%r10782, %r10398, %r10781, 16;
	add.s32 	%r10783, %r53785, %r10782;
	xor.b32  	%r10784, %r53785, %r10783;
	shf.l.wrap.b32 	%r10785, %r10784, %r10784, 12;
	add.s32 	%r10786, %r10398, %r10785;
	xor.b32  	%r10787, %r10782, %r10786;
	shf.l.wrap.b32 	%r10788, %r10787, %r10787, 8;
	add.s32 	%r10789, %r10783, %r10788;
	xor.b32  	%r10790, %r10785, %r10789;
	shf.l.wrap.b32 	%r10791, %r10790, %r10790, 7;
	add.s32 	%r10792, %r10786, %r10420;
	xor.b32  	%r10793, %r10441, %r10792;
	shf.l.wrap.b32 	%r10794, %r10793, %r10793, 16;
	add.s32 	%r10795, %r10430, %r10794;
	xor.b32  	%r10796, %r10420, %r10795;
	shf.l.wrap.b32 	%r10797, %r10796, %r10796, 12;
	add.s32 	%r10798, %r10792, %r10797;
	xor.b32  	%r10799, %r10794, %r10798;
	shf.l.wrap.b32 	%r10800, %r10799, %r10799, 8;
	add.s32 	%r10801, %r10795, %r10800;
	xor.b32  	%r10802, %r10797, %r10801;
	shf.l.wrap.b32 	%r10803, %r10802, %r10802, 7;
	xor.b32  	%r10804, %r10788, %r10457;
	shf.l.wrap.b32 	%r10805, %r10804, %r10804, 16;
	add.s32 	%r10806, %r10442, %r10805;
	xor.b32  	%r10807, %r10432, %r10806;
	shf.l.wrap.b32 	%r10808, %r10807, %r10807, 12;
	add.s32 	%r10809, %r10457, %r10808;
	xor.b32  	%r10810, %r10805, %r10809;
	shf.l.wrap.b32 	%r10811, %r10810, %r10810, 8;
	add.s32 	%r10812, %r10806, %r10811;
	xor.b32  	%r10813, %r10808, %r10812;
	shf.l.wrap.b32 	%r10814, %r10813, %r10813, 7;
	add.s32 	%r10815, %r10789, %r10471;
	xor.b32  	%r10816, %r10444, %r10815;
	shf.l.wrap.b32 	%r10817, %r10816, %r10816, 12;
	add.s32 	%r10818, %r10469, %r10817;
	xor.b32  	%r10819, %r10471, %r10818;
	shf.l.wrap.b32 	%r10820, %r10819, %r10819, 8;
	add.s32 	%r10821, %r10815, %r10820;
	xor.b32  	%r10822, %r10817, %r10821;
	shf.l.wrap.b32 	%r10823, %r10822, %r10822, 7;
	add.s32 	%r10824, %r10439, %r10791;
	xor.b32  	%r10825, %r10429, %r10824;
	shf.l.wrap.b32 	%r10826, %r10825, %r10825, 16;
	add.s32 	%r10827, %r10418, %r10826;
	xor.b32  	%r10828, %r10791, %r10827;
	shf.l.wrap.b32 	%r10829, %r10828, %r10828, 12;
	add.s32 	%r10830, %r10824, %r10829;
	xor.b32  	%r10831, %r10826, %r10830;
	shf.l.wrap.b32 	%r10832, %r10831, %r10831, 8;
	add.s32 	%r10833, %r10827, %r10832;
	xor.b32  	%r10834, %r10829, %r10833;
	shf.l.wrap.b32 	%r10835, %r10834, %r10834, 7;
	add.s32 	%r10836, %r10798, %r10835;
	xor.b32  	%r10837, %r10811, %r10836;
	shf.l.wrap.b32 	%r10838, %r10837, %r10837, 16;
	add.s32 	%r10839, %r10821, %r10838;
	xor.b32  	%r10840, %r10835, %r10839;
	shf.l.wrap.b32 	%r10841, %r10840, %r10840, 12;
	add.s32 	%r10842, %r10836, %r10841;
	xor.b32  	%r10843, %r10838, %r10842;
	shf.l.wrap.b32 	%r10844, %r10843, %r10843, 8;
	add.s32 	%r10845, %r10839, %r10844;
	xor.b32  	%r10846, %r10841, %r10845;
	shf.l.wrap.b32 	%r10847, %r10846, %r10846, 7;
	add.s32 	%r10848, %r10809, %r10803;
	xor.b32  	%r10849, %r10820, %r10848;
	shf.l.wrap.b32 	%r10850, %r10849, %r10849, 16;
	add.s32 	%r10851, %r10833, %r10850;
	xor.b32  	%r10852, %r10803, %r10851;
	shf.l.wrap.b32 	%r10853, %r10852, %r10852, 12;
	add.s32 	%r10854, %r10848, %r10853;
	xor.b32  	%r10855, %r10850, %r10854;
	shf.l.wrap.b32 	%r10856, %r10855, %r10855, 8;
	add.s32 	%r10857, %r10851, %r10856;
	xor.b32  	%r10858, %r10853, %r10857;
	shf.l.wrap.b32 	%r10859, %r10858, %r10858, 7;
	add.s32 	%r10860, %r10818, %r10814;
	xor.b32  	%r10861, %r10832, %r10860;
	shf.l.wrap.b32 	%r10862, %r10861, %r10861, 16;
	add.s32 	%r10863, %r10801, %r10862;
	xor.b32  	%r10864, %r10814, %r10863;
	shf.l.wrap.b32 	%r10865, %r10864, %r10864, 12;
	add.s32 	%r10866, %r10860, %r10865;
	xor.b32  	%r10867, %r10862, %r10866;
	shf.l.wrap.b32 	%r10868, %r10867, %r10867, 8;
	add.s32 	%r10869, %r10863, %r10868;
	xor.b32  	%r10870, %r10865, %r10869;
	shf.l.wrap.b32 	%r10871, %r10870, %r10870, 7;
	add.s32 	%r10872, %r10830, %r10823;
	xor.b32  	%r10873, %r10800, %r10872;
	shf.l.wrap.b32 	%r10874, %r10873, %r10873, 16;
	add.s32 	%r10875, %r10812, %r10874;
	xor.b32  	%r10876, %r10823, %r10875;
	shf.l.wrap.b32 	%r10877, %r10876, %r10876, 12;
	add.s32 	%r10878, %r10872, %r10877;
	xor.b32  	%r10879, %r10874, %r10878;
	shf.l.wrap.b32 	%r10880, %r10879, %r10879, 8;
	add.s32 	%r10881, %r10875, %r10880;
	xor.b32  	%r10882, %r10877, %r10881;
	shf.l.wrap.b32 	%r10883, %r10882, %r10882, 7;
	add.s32 	%r10884, %r10842, %r10859;
	xor.b32  	%r10885, %r10880, %r10884;
	shf.l.wrap.b32 	%r10886, %r10885, %r10885, 16;
	add.s32 	%r10887, %r10869, %r10886;
	xor.b32  	%r10888, %r10859, %r10887;
	shf.l.wrap.b32 	%r10889, %r10888, %r10888, 12;
	add.s32 	%r10890, %r10884, %r10889;
	xor.b32  	%r10891, %r10886, %r10890;
	shf.l.wrap.b32 	%r10892, %r10891, %r10891, 8;
	add.s32 	%r10893, %r10887, %r10892;
	xor.b32  	%r10894, %r10889, %r10893;
	shf.l.wrap.b32 	%r10895, %r10894, %r10894, 7;
	add.s32 	%r10896, %r10854, %r10871;
	xor.b32  	%r10897, %r10844, %r10896;
	shf.l.wrap.b32 	%r10898, %r10897, %r10897, 16;
	add.s32 	%r10899, %r10881, %r10898;
	xor.b32  	%r10900, %r10871, %r10899;
	shf.l.wrap.b32 	%r10901, %r10900, %r10900, 12;
	add.s32 	%r10902, %r10896, %r10901;
	xor.b32  	%r10903, %r10898, %r10902;
	shf.l.wrap.b32 	%r10904, %r10903, %r10903, 8;
	add.s32 	%r10905, %r10899, %r10904;
	xor.b32  	%r10906, %r10901, %r10905;
	shf.l.wrap.b32 	%r10907, %r10906, %r10906, 7;
	add.s32 	%r10908, %r10866, %r10883;
	xor.b32  	%r10909, %r10856, %r10908;
	shf.l.wrap.b32 	%r10910, %r10909, %r10909, 16;
	add.s32 	%r10911, %r10845, %r10910;
	xor.b32  	%r10912, %r10883, %r10911;
	shf.l.wrap.b32 	%r10913, %r10912, %r10912, 12;
	add.s32 	%r10914, %r10908, %r10913;
	xor.b32  	%r10915, %r10910, %r10914;
	shf.l.wrap.b32 	%r10916, %r10915, %r10915, 8;
	add.s32 	%r10917, %r10911, %r10916;
	xor.b32  	%r10918, %r10913, %r10917;
	shf.l.wrap.b32 	%r10919, %r10918, %r10918, 7;
	add.s32 	%r10920, %r10878, %r10847;
	xor.b32  	%r10921, %r10868, %r10920;
	shf.l.wrap.b32 	%r10922, %r10921, %r10921, 16;
	add.s32 	%r10923, %r10857, %r10922;
	xor.b32  	%r10924, %r10847, %r10923;
	shf.l.wrap.b32 	%r10925, %r10924, %r10924, 12;
	add.s32 	%r10926, %r10920, %r10925;
	xor.b32  	%r10927, %r10922, %r10926;
	shf.l.wrap.b32 	%r10928, %r10927, %r10927, 8;
	add.s32 	%r10929, %r10923, %r10928;
	xor.b32  	%r10930, %r10925, %r10929;
	shf.l.wrap.b32 	%r10931, %r10930, %r10930, 7;
	add.s32 	%r10932, %r10890, %r10931;
	xor.b32  	%r10933, %r10904, %r10932;
	shf.l.wrap.b32 	%r10934, %r10933, %r10933, 16;
	add.s32 	%r10935, %r10917, %r10934;
	xor.b32  	%r10936, %r10931, %r10935;
	shf.l.wrap.b32 	%r10937, %r10936, %r10936, 12;
	add.s32 	%r10938, %r10932, %r10937;
	xor.b32  	%r10939, %r10934, %r10938;
	shf.l.wrap.b32 	%r10940, %r10939, %r10939, 8;
	add.s32 	%r10941, %r10935, %r10940;
	xor.b32  	%r10942, %r10937, %r10941;
	shf.l.wrap.b32 	%r10943, %r10942, %r10942, 7;
	add.s32 	%r10944, %r10902, %r10895;
	xor.b32  	%r10945, %r10916, %r10944;
	shf.l.wrap.b32 	%r10946, %r10945, %r10945, 16;
	add.s32 	%r10947, %r10929, %r10946;
	xor.b32  	%r10948, %r10895, %r10947;
	shf.l.wrap.b32 	%r10949, %r10948, %r10948, 12;
	add.s32 	%r10950, %r10944, %r10949;
	xor.b32  	%r10951, %r10946, %r10950;
	shf.l.wrap.b32 	%r10952, %r10951, %r10951, 8;
	add.s32 	%r10953, %r10947, %r10952;
	xor.b32  	%r10954, %r10949, %r10953;
	shf.l.wrap.b32 	%r10955, %r10954, %r10954, 7;
	add.s32 	%r10956, %r10914, %r10907;
	xor.b32  	%r10957, %r10928, %r10956;
	shf.l.wrap.b32 	%r10958, %r10957, %r10957, 16;
	add.s32 	%r10959, %r10893, %r10958;
	xor.b32  	%r10960, %r10907, %r10959;
	shf.l.wrap.b32 	%r10961, %r10960, %r10960, 12;
	add.s32 	%r10962, %r10956, %r10961;
	xor.b32  	%r10963, %r10958, %r10962;
	shf.l.wrap.b32 	%r10964, %r10963, %r10963, 8;
	add.s32 	%r10965, %r10959, %r10964;
	xor.b32  	%r10966, %r10961, %r10965;
	shf.l.wrap.b32 	%r10967, %r10966, %r10966, 7;
	add.s32 	%r10968, %r10926, %r10919;
	xor.b32  	%r10969, %r10892, %r10968;
	shf.l.wrap.b32 	%r10970, %r10969, %r10969, 16;
	add.s32 	%r10971, %r10905, %r10970;
	xor.b32  	%r10972, %r10919, %r10971;
	shf.l.wrap.b32 	%r10973, %r10972, %r10972, 12;
	add.s32 	%r10974, %r10968, %r10973;
	xor.b32  	%r10975, %r10970, %r10974;
	shf.l.wrap.b32 	%r10976, %r10975, %r10975, 8;
	add.s32 	%r10977, %r10971, %r10976;
	xor.b32  	%r10978, %r10973, %r10977;
	shf.l.wrap.b32 	%r10979, %r10978, %r10978, 7;
	add.s32 	%r10980, %r10938, %r10955;
	xor.b32  	%r10981, %r10976, %r10980;
	shf.l.wrap.b32 	%r10982, %r10981, %r10981, 16;
	add.s32 	%r10983, %r10965, %r10982;
	xor.b32  	%r10984, %r10955, %r10983;
	shf.l.wrap.b32 	%r10985, %r10984, %r10984, 12;
	add.s32 	%r10986, %r10980, %r10985;
	xor.b32  	%r10987, %r10982, %r10986;
	shf.l.wrap.b32 	%r10988, %r10987, %r10987, 8;
	add.s32 	%r10989, %r10983, %r10988;
	xor.b32  	%r10990, %r10985, %r10989;
	shf.l.wrap.b32 	%r10991, %r10990, %r10990, 7;
	add.s32 	%r10992, %r10950, %r10967;
	xor.b32  	%r10993, %r10940, %r10992;
	shf.l.wrap.b32 	%r10994, %r10993, %r10993, 16;
	add.s32 	%r10995, %r10977, %r10994;
	xor.b32  	%r10996, %r10967, %r10995;
	shf.l.wrap.b32 	%r10997, %r10996, %r10996, 12;
	add.s32 	%r10998, %r10992, %r10997;
	xor.b32  	%r10999, %r10994, %r10998;
	shf.l.wrap.b32 	%r11000, %r10999, %r10999, 8;
	add.s32 	%r11001, %r10995, %r11000;
	xor.b32  	%r11002, %r10997, %r11001;
	shf.l.wrap.b32 	%r11003, %r11002, %r11002, 7;
	add.s32 	%r11004, %r10962, %r10979;
	xor.b32  	%r11005, %r10952, %r11004;
	shf.l.wrap.b32 	%r11006, %r11005, %r11005, 16;
	add.s32 	%r11007, %r10941, %r11006;
	xor.b32  	%r11008, %r10979, %r11007;
	shf.l.wrap.b32 	%r11009, %r11008, %r11008, 12;
	add.s32 	%r11010, %r11004, %r11009;
	xor.b32  	%r11011, %r11006, %r11010;
	shf.l.wrap.b32 	%r11012, %r11011, %r11011, 8;
	add.s32 	%r11013, %r11007, %r11012;
	xor.b32  	%r11014, %r11009, %r11013;
	shf.l.wrap.b32 	%r11015, %r11014, %r11014, 7;
	add.s32 	%r11016, %r10974, %r10943;
	xor.b32  	%r11017, %r10964, %r11016;
	shf.l.wrap.b32 	%r11018, %r11017, %r11017, 16;
	add.s32 	%r11019, %r10953, %r11018;
	xor.b32  	%r11020, %r10943, %r11019;
	shf.l.wrap.b32 	%r11021, %r11020, %r11020, 12;
	add.s32 	%r11022, %r11016, %r11021;
	xor.b32  	%r11023, %r11018, %r11022;
	shf.l.wrap.b32 	%r11024, %r11023, %r11023, 8;
	add.s32 	%r11025, %r11019, %r11024;
	xor.b32  	%r11026, %r11021, %r11025;
	shf.l.wrap.b32 	%r11027, %r11026, %r11026, 7;
	add.s32 	%r11028, %r10986, %r11027;
	xor.b32  	%r11029, %r11000, %r11028;
	shf.l.wrap.b32 	%r11030, %r11029, %r11029, 16;
	add.s32 	%r11031, %r11013, %r11030;
	xor.b32  	%r11032, %r11027, %r11031;
	shf.l.wrap.b32 	%r11033, %r11032, %r11032, 12;
	add.s32 	%r11034, %r11028, %r11033;
	xor.b32  	%r11035, %r11030, %r11034;
	shf.l.wrap.b32 	%r11036, %r11035, %r11035, 8;
	add.s32 	%r11037, %r10998, %r10991;
	xor.b32  	%r11038, %r11012, %r11037;
	shf.l.wrap.b32 	%r11039, %r11038, %r11038, 16;
	add.s32 	%r11040, %r11025, %r11039;
	xor.b32  	%r11041, %r10991, %r11040;
	shf.l.wrap.b32 	%r11042, %r11041, %r11041, 12;
	add.s32 	%r11043, %r11037, %r11042;
	xor.b32  	%r11044, %r11039, %r11043;
	shf.l.wrap.b32 	%r11045, %r11044, %r11044, 8;
	add.s32 	%r11046, %r11040, %r11045;
	xor.b32  	%r11047, %r11042, %r11046;
	shf.l.wrap.b32 	%r11048, %r11047, %r11047, 7;
	add.s32 	%r11049, %r11010, %r11003;
	xor.b32  	%r11050, %r11024, %r11049;
	shf.l.wrap.b32 	%r11051, %r11050, %r11050, 16;
	add.s32 	%r11052, %r10989, %r11051;
	xor.b32  	%r11053, %r11003, %r11052;
	shf.l.wrap.b32 	%r11054, %r11053, %r11053, 12;
	add.s32 	%r11055, %r11049, %r11054;
	xor.b32  	%r11056, %r11051, %r11055;
	shf.l.wrap.b32 	%r11057, %r11056, %r11056, 8;
	add.s32 	%r11058, %r11052, %r11057;
	xor.b32  	%r11059, %r11054, %r11058;
	shf.l.wrap.b32 	%r11060, %r11059, %r11059, 7;
	add.s32 	%r11061, %r11022, %r11015;
	xor.b32  	%r11062, %r10988, %r11061;
	shf.l.wrap.b32 	%r11063, %r11062, %r11062, 16;
	add.s32 	%r11064, %r11001, %r11063;
	xor.b32  	%r11065, %r11015, %r11064;
	shf.l.wrap.b32 	%r11066, %r11065, %r11065, 12;
	add.s32 	%r11067, %r11061, %r11066;
	xor.b32  	%r11068, %r11063, %r11067;
	shf.l.wrap.b32 	%r11069, %r11068, %r11068, 8;
	add.s32 	%r11070, %r11064, %r11069;
	add.s32 	%r11071, %r11034, %r11048;
	xor.b32  	%r11072, %r11069, %r11071;
	shf.l.wrap.b32 	%r11073, %r11072, %r11072, 16;
	add.s32 	%r11074, %r11058, %r11073;
	xor.b32  	%r11075, %r11048, %r11074;
	shr.u32 	%r11076, %r11075, 20;
	add.s32 	%r11077, %r11071, %r11076;
	add.s32 	%r11078, %r11043, %r11060;
	xor.b32  	%r11079, %r11036, %r11078;
	shf.l.wrap.b32 	%r11080, %r11079, %r11079, 16;
	add.s32 	%r11081, %r11070, %r11080;
	xor.b32  	%r11082, %r11060, %r11081;
	shr.u32 	%r11083, %r11082, 20;
	add.s32 	%r11084, %r11078, %r11083;
	add.s32 	%r11085, %r10397, %r11077;
	add.s32 	%r11086, %r10409, %r11084;
	not.b32 	%r11087, %r53773;
	add.s32 	%r11088, %r1663, %r11087;
	mov.u32 	%r11089, %ctaid.x;
	shl.b32 	%r11090, %r11089, 11;
	mov.u32 	%r11091, %tid.x;
	and.b32  	%r11092, %r11091, 31;
	or.b32  	%r11093, %r11090, %r11092;
	shl.b32 	%r11094, %r11091, 3;
	and.b32  	%r11095, %r11094, 7936;
	add.s32 	%r11096, %r53743, %r11095;
	add.s32 	%r11097, %r11093, %r11096;
	shr.u32 	%r11098, %r11097, %r11088;
	and.b32  	%r11099, %r11098, 1;
	setp.eq.b32 	%p25, %r11099, 1;
	selp.b32 	%r11100, %r11086, %r11085, %p25;
	cvt.u16.u32 	%rs315, %r11100;
	and.b16  	%rs744, %rs315, 1;
	and.b16  	%rs316, %rs742, 255;
	setp.ne.s16 	%p26, %rs316, 1;
	@%p26 bra 	$L__BB9_33;
	ld.param.u64 	%rd641, [fused_batch_pir_kernel_transposed_16_param_1];
	not.b32 	%r11101, %r53773;
	add.s32 	%r11102, %r1663, %r11101;
	mov.u32 	%r11103, %ctaid.x;
	shl.b32 	%r11104, %r11103, 11;
	mov.u32 	%r11105, %tid.x;
	and.b32  	%r11106, %r11105, 31;
	or.b32  	%r11107, %r11104, %r11106;
	shl.b32 	%r11108, %r11105, 3;
	and.b32  	%r11109, %r11108, 7936;
	add.s32 	%r11110, %r53743, %r11109;
	add.s32 	%r11111, %r11107, %r11110;
	shr.u32 	%r11112, %r11111, %r11102;
	and.b32  	%r11113, %r11112, 1;
	setp.eq.b32 	%p27, %r11113, 1;
	cvt.s64.s32 	%rd30, %r53773;
	cvta.to.global.u64 	%rd31, %rd641;
	mul.wide.s32 	%rd32, %r53773, 16;
	add.s64 	%rd33, %rd31, %rd32;
	ld.global.u32 	%r11114, [%rd33+508];
	selp.b32 	%r11115, %r53778, %r53777, %p27;
	xor.b32  	%r11116, %r11115, %r11114;
	selp.b32 	%r11117, %r53779, %r53776, %p27;
	selp.b32 	%r53777, %r53777, %r11116, %p27;
	selp.b32 	%r53778, %r11116, %r53778, %p27;
	ld.global.u32 	%r11118, [%rd33+512];
	xor.b32  	%r11119, %r11117, %r11118;
	selp.b32 	%r11120, %r53780, %r53775, %p27;
	selp.b32 	%r53776, %r53776, %r11119, %p27;
	selp.b32 	%r53779, %r11119, %r53779, %p27;
	ld.global.u32 	%r11121, [%rd33+516];
	xor.b32  	%r11122, %r11120, %r11121;
	selp.b32 	%r11123, %r53781, %r53774, %p27;
	selp.b32 	%r53775, %r53775, %r11122, %p27;
	selp.b32 	%r53780, %r11122, %r53780, %p27;
	ld.global.u32 	%r11124, [%rd33+520];
	xor.b32  	%r11125, %r11123, %r11124;
	selp.b64 	%rd34, 445, 420, %p27;
	selp.b32 	%r53774, %r53774, %r11125, %p27;
	selp.b32 	%r53781, %r11125, %r53781, %p27;
	add.s64 	%rd35, %rd34, %rd30;
	add.s64 	%rd36, %rd31, %rd35;
	ld.global.u8 	%rs317, [%rd36+488];
	xor.b16  	%rs744, %rs317, %rs744;
$L__BB9_33:
	not.b32 	%r11126, %r53773;
	add.s32 	%r11127, %r1663, %r11126;
	mov.u32 	%r11128, %ctaid.x;
	shl.b32 	%r11129, %r11128, 11;
	mov.u32 	%r11130, %tid.x;
	and.b32  	%r11131, %r11130, 31;
	or.b32  	%r11132, %r11129, %r11131;
	shl.b32 	%r11133, %r11130, 3;
	and.b32  	%r11134, %r11133, 7936;
	add.s32 	%r11135, %r53743, %r11134;
	add.s32 	%r11136, %r11132, %r11135;
	shr.u32 	%r11137, %r11136, %r11127;
	and.b32  	%r11138, %r11137, 1;
	setp.eq.b32 	%p28, %r11138, 1;
	selp.b32 	%r53785, %r53778, %r53777, %p28;
	selp.b32 	%r53784, %r53779, %r53776, %p28;
	selp.b32 	%r53783, %r53780, %r53775, %p28;
	selp.b32 	%r53782, %r53781, %r53774, %p28;
	add.s32 	%r53773, %r53773, 1;
	setp.lt.u32 	%p29, %r53773, %r1663;
	mov.u16 	%rs742, %rs744;
	@%p29 bra 	$L__BB9_31;
$L__BB9_34:
	and.b16  	%rs318, %rs744, 255;
	setp.ne.s16 	%p30, %rs318, 1;
	@%p30 bra 	$L__BB9_36;
	ld.param.u64 	%rd642, [fused_batch_pir_kernel_transposed_16_param_1];
	cvta.to.global.u64 	%rd37, %rd642;
	ld.global.u32 	%r11139, [%rd37+960];
	xor.b32  	%r53785, %r53785, %r11139;
$L__BB9_36:
	@%p30 bra 	$L__BB9_38;
	ld.param.u64 	%rd643, [fused_batch_pir_kernel_transposed_16_param_1];
	cvta.to.global.u64 	%rd38, %rd643;
	ld.global.u32 	%r11140, [%rd38+964];
	xor.b32  	%r53784, %r53784, %r11140;
$L__BB9_38:
	@%p30 bra 	$L__BB9_40;
	ld.param.u64 	%rd644, [fused_batch_pir_kernel_transposed_16_param_1];
	cvta.to.global.u64 	%rd39, %rd644;
	ld.global.u32 	%r11141, [%rd39+968];
	xor.b32  	%r53783, %r53783, %r11141;
$L__BB9_40:
	@%p30 bra 	$L__BB9_42;
	ld.param.u64 	%rd645, [fused_batch_pir_kernel_transposed_16_param_1];
	cvta.to.global.u64 	%rd40, %rd645;
	ld.global.u32 	%r11142, [%rd40+972];
	xor.b32  	%r53782, %r53782, %r11142;
$L__BB9_42:
	ld.param.u32 	%r52138, [fused_batch_pir_kernel_transposed_16_param_4];
	mov.u32 	%r11144, %ctaid.x;
	shl.b32 	%r11145, %r11144, 11;
	mov.u32 	%r11146, %tid.x;
	and.b32  	%r11147, %r11146, 31;
	or.b32  	%r11148, %r11145, %r11147;
	shl.b32 	%r11149, %r11146, 3;
	and.b32  	%r11150, %r11149, 7936;
	add.s32 	%r11151, %r53743, %r11150;
	add.s32 	%r11152, %r11148, %r11151;
	setp.ge.s32 	%p34, %r11152, %r52138;
	mov.b32 	%r53806, 0;
	mov.u32 	%r53807, %r53806;
	mov.u32 	%r53808, %r53806;
	mov.u32 	%r53809, %r53806;
	@%p34 bra 	$L__BB9_56;
	ld.param.u64 	%rd646, [fused_batch_pir_kernel_transposed_16_param_1];
	cvta.to.global.u64 	%rd41, %rd646;
	ld.global.u8 	%rs322, [%rd41+993];
	max.u16 	%rs323, %rs322, 11;
	cvt.u32.u16 	%r11153, %rs323;
	add.s32 	%r53797, %r11153, -11;
	ld.shared.v2.u32 	{%r53809, %r53808}, [s_mem+197416];
	ld.shared.v2.u32 	{%r53807, %r53806}, [s_mem+197424];
	ld.shared.u8 	%rs747, [s_mem+197432];
	cvt.u32.u16 	%r1718, %rs322;
	setp.ge.u32 	%p35, %r53797, %r1718;
	@%p35 bra 	$L__BB9_48;
	mov.u16 	%rs745, %rs747;
$L__BB9_45:
	ld.const.u32 	%r11154, [CHACHA_CONSTANTS];
	add.s32 	%r11155, %r11154, %r53809;
	shf.l.wrap.b32 	%r11156, %r11155, %r11155, 16;
	add.s32 	%r11157, %r53809, %r11156;
	xor.b32  	%r11158, %r53809, %r11157;
	shf.l.wrap.b32 	%r11159, %r11158, %r11158, 12;
	add.s32 	%r11160, %r11155, %r11159;
	xor.b32  	%r11161, %r11156, %r11160;
	shf.l.wrap.b32 	%r11162, %r11161, %r11161, 8;
	add.s32 	%r11163, %r11157, %r11162;
	xor.b32  	%r11164, %r11159, %r11163;
	shf.l.wrap.b32 	%r11165, %r11164, %r11164, 7;
	ld.const.u32 	%r11166, [CHACHA_CONSTANTS+4];
	add.s32 	%r11167, %r11166, %r53808;
	shf.l.wrap.b32 	%r11168, %r11167, %r11167, 16;
	add.s32 	%r11169, %r53808, %r11168;
	xor.b32  	%r11170, %r53808, %r11169;
	shf.l.wrap.b32 	%r11171, %r11170, %r11170, 12;
	add.s32 	%r11172, %r11167, %r11171;
	xor.b32  	%r11173, %r11168, %r11172;
	shf.l.wrap.b32 	%r11174, %r11173, %r11173, 8;
	add.s32 	%r11175, %r11169, %r11174;
	xor.b32  	%r11176, %r11171, %r11175;
	shf.l.wrap.b32 	%r11177, %r11176, %r11176, 7;
	ld.const.u32 	%r11178, [CHACHA_CONSTANTS+8];
	add.s32 	%r11179, %r11178, %r53807;
	shf.l.wrap.b32 	%r11180, %r11179, %r11179, 16;
	add.s32 	%r11181, %r53807, %r11180;
	xor.b32  	%r11182, %r53807, %r11181;
	shf.l.wrap.b32 	%r11183, %r11182, %r11182, 12;
	add.s32 	%r11184, %r11179, %r11183;
	xor.b32  	%r11185, %r11180, %r11184;
	shf.l.wrap.b32 	%r11186, %r11185, %r11185, 8;
	add.s32 	%r11187, %r11181, %r11186;
	xor.b32  	%r11188, %r11183, %r11187;
	shf.l.wrap.b32 	%r11189, %r11188, %r11188, 7;
	ld.const.u32 	%r11190, [CHACHA_CONSTANTS+12];
	add.s32 	%r11191, %r11190, %r53806;
	shf.l.wrap.b32 	%r11192, %r11191, %r11191, 16;
	add.s32 	%r11193, %r53806, %r11192;
	xor.b32  	%r11194, %r53806, %r11193;
	shf.l.wrap.b32 	%r11195, %r11194, %r11194, 12;
	add.s32 	%r11196, %r11191, %r11195;
	xor.b32  	%r11197, %r11192, %r11196;
	shf.l.wrap.b32 	%r11198, %r11197, %r11197, 8;
	add.s32 	%r11199, %r11193, %r11198;
	xor.b32  	%r11200, %r11195, %r11199;
	shf.l.wrap.b32 	%r11201, %r11200, %r11200, 7;
	add.s32 	%r11202, %r11160, %r11177;
	xor.b32  	%r11203, %r11198, %r11202;
	shf.l.wrap.b32 	%r11204, %r11203, %r11203, 16;
	add.s32 	%r11205, %r11187, %r11204;
	xor.b32  	%r11206, %r11177, %r11205;
	shf.l.wrap.b32 	%r11207, %r11206, %r11206, 12;
	add.s32 	%r11208, %r11202, %r11207;
	xor.b32  	%r11209, %r11204, %r11208;
	shf.l.wrap.b32 	%r11210, %r11209, %r11209, 8;
	add.s32 	%r11211, %r11205, %r11210;
	xor.b32  	%r11212, %r11207, %r11211;
	shf.l.wrap.b32 	%r11213, %r11212, %r11212, 7;
	add.s32 	%r11214, %r11172, %r11189;
	xor.b32  	%r11215, %r11162, %r11214;
	shf.l.wrap.b32 	%r11216, %r11215, %r11215, 16;
	add.s32 	%r11217, %r11199, %r11216;
	xor.b32  	%r11218, %r11189, %r11217;
	shf.l.wrap.b32 	%r11219, %r11218, %r11218, 12;
	add.s32 	%r11220, %r11214, %r11219;
	xor.b32  	%r11221, %r11216, %r11220;
	shf.l.wrap.b32 	%r11222, %r11221, %r11221, 8;
	add.s32 	%r11223, %r11217, %r11222;
	xor.b32  	%r11224, %r11219, %r11223;
	shf.l.wrap.b32 	%r11225, %r11224, %r11224, 7;
	add.s32 	%r11226, %r11184, %r11201;
	xor.b32  	%r11227, %r11174, %r11226;
	shf.l.wrap.b32 	%r11228, %r11227, %r11227, 16;
	add.s32 	%r11229, %r11163, %r11228;
	xor.b32  	%r11230, %r11201, %r11229;
	shf.l.wrap.b32 	%r11231, %r11230, %r11230, 12;
	add.s32 	%r11232, %r11226, %r11231;
	xor.b32  	%r11233, %r11228, %r11232;
	shf.l.wrap.b32 	%r11234, %r11233, %r11233, 8;
	add.s32 	%r11235, %r11229, %r11234;
	xor.b32  	%r11236, %r11231, %r11235;
	shf.l.wrap.b32 	%r11237, %r11236, %r11236, 7;
	add.s32 	%r11238, %r11196, %r11165;
	xor.b32  	%r11239, %r11186, %r11238;
	shf.l.wrap.b32 	%r11240, %r11239, %r11239, 16;
	add.s32 	%r11241, %r11175, %r11240;
	xor.b32  	%r11242, %r11165, %r11241;
	shf.l.wrap.b32 	%r11243, %r11242, %r11242, 12;
	add.s32 	%r11244, %r11238, %r11243;
	xor.b32  	%r11245, %r11240, %r11244;
	shf.l.wrap.b32 	%r11246, %r11245, %r11245, 8;
	add.s32 	%r11247, %r11241, %r11246;
	xor.b32  	%r11248, %r11243, %r11247;
	shf.l.wrap.b32 	%r11249, %r11248, %r11248, 7;
	add.s32 	%r11250, %r11208, %r11249;
	xor.b32  	%r11251, %r11222, %r11250;
	shf.l.wrap.b32 	%r11252, %r11251, %r11251, 16;
	add.s32 	%r11253, %r11235, %r11252;
	xor.b32  	%r11254, %r11249, %r11253;
	shf.l.wrap.b32 	%r11255, %r11254, %r11254, 12;
	add.s32 	%r11256, %r11250, %r11255;
	xor.b32  	%r11257, %r11252, %r11256;
	shf.l.wrap.b32 	%r11258, %r11257, %r11257, 8;
	add.s32 	%r11259, %r11253, %r11258;
	xor.b32  	%r11260, %r11255, %r11259;
	shf.l.wrap.b32 	%r11261, %r11260, %r11260, 7;
	add.s32 	%r11262, %r11220, %r11213;
	xor.b32  	%r11263, %r11234, %r11262;
	shf.l.wrap.b32 	%r11264, %r11263, %r11263, 16;
	add.s32 	%r11265, %r11247, %r11264;
	xor.b32  	%r11266, %r11213, %r11265;
	shf.l.wrap.b32 	%r11267, %r11266, %r11266, 12;
	add.s32 	%r11268, %r11262, %r11267;
	xor.b32  	%r11269, %r11264, %r11268;
	shf.l.wrap.b32 	%r11270, %r11269, %r11269, 8;
	add.s32 	%r11271, %r11265, %r11270;
	xor.b32  	%r11272, %r11267, %r11271;
	shf.l.wrap.b32 	%r11273, %r11272, %r11272, 7;
	add.s32 	%r11274, %r11232, %r11225;
	xor.b32  	%r11275, %r11246, %r11274;
	shf.l.wrap.b32 	%r11276, %r11275, %r11275, 16;
	add.s32 	%r11277, %r11211, %r11276;
	xor.b32  	%r11278, %r11225, %r11277;
	shf.l.wrap.b32 	%r11279, %r11278, %r11278, 12;
	add.s32 	%r11280, %r11274, %r11279;
	xor.b32  	%r11281, %r11276, %r11280;
	shf.l.wrap.b32 	%r11282, %r11281, %r11281, 8;
	add.s32 	%r11283, %r11277, %r11282;
	xor.b32  	%r11284, %r11279, %r11283;
	shf.l.wrap.b32 	%r11285, %r11284, %r11284, 7;
	add.s32 	%r11286, %r11244, %r11237;
	xor.b32  	%r11287, %r11210, %r11286;
	shf.l.wrap.b32 	%r11288, %r11287, %r11287, 16;
	add.s32 	%r11289, %r11223, %r11288;
	xor.b32  	%r11290, %r11237, %r11289;
	shf.l.wrap.b32 	%r11291, %r11290, %r11290, 12;
	add.s32 	%r11292, %r11286, %r11291;
	xor.b32  	%r11293, %r11288, %r11292;
	shf.l.wrap.b32 	%r11294, %r11293, %r11293, 8;
	add.s32 	%r11295, %r11289, %r11294;
	xor.b32  	%r11296, %r11291, %r11295;
	shf.l.wrap.b32 	%r11297, %r11296, %r11296, 7;
	add.s32 	%r11298, %r11256, %r11273;
	xor.b32  	%r11299, %r11294, %r11298;
	shf.l.wrap.b32 	%r11300, %r11299, %r11299, 16;
	add.s32 	%r11301, %r11283, %r11300;
	xor.b32  	%r11302, %r11273, %r11301;
	shf.l.wrap.b32 	%r11303, %r11302, %r11302, 12;
	add.s32 	%r11304, %r11298, %r11303;
	xor.b32  	%r11305, %r11300, %r11304;
	shf.l.wrap.b32 	%r11306, %r11305, %r11305, 8;
	add.s32 	%r11307, %r11301, %r11306;
	xor.b32  	%r11308, %r11303, %r11307;
	shf.l.wrap.b32 	%r11309, %r11308, %r11308, 7;
	add.s32 	%r11310, %r11268, %r11285;
	xor.b32  	%r11311, %r11258, %r11310;
	shf.l.wrap.b32 	%r11312, %r11311, %r11311, 16;
	add.s32 	%r11313, %r11295, %r11312;
	xor.b32  	%r11314, %r11285, %r11313;
	shf.l.wrap.b32 	%r11315, %r11314, %r11314, 12;
	add.s32 	%r11316, %r11310, %r11315;
	xor.b32  	%r11317, %r11312, %r11316;
	shf.l.wrap.b32 	%r11318, %r11317, %r11317, 8;
	add.s32 	%r11319, %r11313, %r11318;
	xor.b32  	%r11320, %r11315, %r11319;
	shf.l.wrap.b32 	%r11321, %r11320, %r11320, 7;
	add.s32 	%r11322, %r11280, %r11297;
	xor.b32  	%r11323, %r11270, %r11322;
	shf.l.wrap.b32 	%r11324, %r11323, %r11323, 16;
	add.s32 	%r11325, %r11259, %r11324;
	xor.b32  	%r11326, %r11297, %r11325;
	shf.l.wrap.b32 	%r11327, %r11326, %r11326, 12;
	add.s32 	%r11328, %r11322, %r11327;
	xor.b32  	%r11329, %r11324, %r11328;
	shf.l.wrap.b32 	%r11330, %r11329, %r11329, 8;
	add.s32 	%r11331, %r11325, %r11330;
	xor.b32  	%r11332, %r11327, %r11331;
	shf.l.wrap.b32 	%r11333, %r11332, %r11332, 7;
	add.s32 	%r11334, %r11292, %r11261;
	xor.b32  	%r11335, %r11282, %r11334;
	shf.l.wrap.b32 	%r11336, %r11335, %r11335, 16;
	add.s32 	%r11337, %r11271, %r11336;
	xor.b32  	%r11338, %r11261, %r11337;
	shf.l.wrap.b32 	%r11339, %r11338, %r11338, 12;
	add.s32 	%r11340, %r11334, %r11339;
	xor.b32  	%r11341, %r11336, %r11340;
	shf.l.wrap.b32 	%r11342, %r11341, %r11341, 8;
	add.s32 	%r11343, %r11337, %r11342;
	xor.b32  	%r11344, %r11339, %r11343;
	shf.l.wrap.b32 	%r11345, %r11344, %r11344, 7;
	add.s32 	%r11346, %r11304, %r11345;
	xor.b32  	%r11347, %r11318, %r11346;
	shf.l.wrap.b32 	%r11348, %r11347, %r11347, 16;
	add.s32 	%r11349, %r11331, %r11348;
	xor.b32  	%r11350, %r11345, %r11349;
	shf.l.wrap.b32 	%r11351, %r11350, %r11350, 12;
	add.s32 	%r11352, %r11346, %r11351;
	xor.b32  	%r11353, %r11348, %r11352;
	shf.l.wrap.b32 	%r11354, %r11353, %r11353, 8;
	add.s32 	%r11355, %r11349, %r11354;
	xor.b32  	%r11356, %r11351, %r11355;
	shf.l.wrap.b32 	%r11357, %r11356, %r11356, 7;
	add.s32 	%r11358, %r11316, %r11309;
	xor.b32  	%r11359, %r11330, %r11358;
	shf.l.wrap.b32 	%r11360, %r11359, %r11359, 16;
	add.s32 	%r11361, %r11343, %r11360;
	xor.b32  	%r11362, %r11309, %r11361;
	shf.l.wrap.b32 	%r11363, %r11362, %r11362, 12;
	add.s32 	%r11364, %r11358, %r11363;
	xor.b32  	%r11365, %r11360, %r11364;
	shf.l.wrap.b32 	%r11366, %r11365, %r11365, 8;
	add.s32 	%r11367, %r11361, %r11366;
	xor.b32  	%r11368, %r11363, %r11367;
	shf.l.wrap.b32 	%r11369, %r11368, %r11368, 7;
	add.s32 	%r11370, %r11328, %r11321;
	xor.b32  	%r11371, %r11342, %r11370;
	shf.l.wrap.b32 	%r11372, %r11371, %r11371, 16;
	add.s32 	%r11373, %r11307, %r11372;
	xor.b32  	%r11374, %r11321, %r11373;
	shf.l.wrap.b32 	%r11375, %r11374, %r11374, 12;
	add.s32 	%r11376, %r11370, %r11375;
	xor.b32  	%r11377, %r11372, %r11376;
	shf.l.wrap.b32 	%r11378, %r11377, %r11377, 8;
	add.s32 	%r11379, %r11373, %r11378;
	xor.b32  	%r11380, %r11375, %r11379;
	shf.l.wrap.b32 	%r11381, %r11380, %r11380, 7;
	add.s32 	%r11382, %r11340, %r11333;
	xor.b32  	%r11383, %r11306, %r11382;
	shf.l.wrap.b32 	%r11384, %r11383, %r11383, 16;
	add.s32 	%r11385, %r11319, %r11384;
	xor.b32  	%r11386, %r11333, %r11385;
	shf.l.wrap.b32 	%r11387, %r11386, %r11386, 12;
	add.s32 	%r11388, %r11382, %r11387;
	xor.b32  	%r11389, %r11384, %r11388;
	shf.l.wrap.b32 	%r11390, %r11389, %r11389, 8;
	add.s32 	%r11391, %r11385, %r11390;
	xor.b32  	%r11392, %r11387, %r11391;
	shf.l.wrap.b32 	%r11393, %r11392, %r11392, 7;
	add.s32 	%r11394, %r11352, %r11369;
	xor.b32  	%r11395, %r11390, %r11394;
	shf.l.wrap.b32 	%r11396, %r11395, %r11395, 16;
	add.s32 	%r11397, %r11379, %r11396;
	xor.b32  	%r11398, %r11369, %r11397;
	shf.l.wrap.b32 	%r11399, %r11398, %r11398, 12;
	add.s32 	%r11400, %r11394, %r11399;
	xor.b32  	%r11401, %r11396, %r11400;
	shf.l.wrap.b32 	%r11402, %r11401, %r11401, 8;
	add.s32 	%r11403, %r11397, %r11402;
	xor.b32  	%r11404, %r11399, %r11403;
	shf.l.wrap.b32 	%r11405, %r11404, %r11404, 7;
	add.s32 	%r11406, %r11364, %r11381;
	xor.b32  	%r11407, %r11354, %r11406;
	shf.l.wrap.b32 	%r11408, %r11407, %r11407, 16;
	add.s32 	%r11409, %r11391, %r11408;
	xor.b32  	%r11410, %r11381, %r11409;
	shf.l.wrap.b32 	%r11411, %r11410, %r11410, 12;
	add.s32 	%r11412, %r11406, %r11411;
	xor.b32  	%r11413, %r11408, %r11412;
	shf.l.wrap.b32 	%r11414, %r11413, %r11413, 8;
	add.s32 	%r11415, %r11409, %r11414;
	xor.b32  	%r11416, %r11411, %r11415;
	shf.l.wrap.b32 	%r11417, %r11416, %r11416, 7;
	add.s32 	%r11418, %r11376, %r11393;
	xor.b32  	%r11419, %r11366, %r11418;
	shf.l.wrap.b32 	%r11420, %r11419, %r11419, 16;
	add.s32 	%r11421, %r11355, %r11420;
	xor.b32  	%r11422, %r11393, %r11421;
	shf.l.wrap.b32 	%r11423, %r11422, %r11422, 12;
	add.s32 	%r11424, %r11418, %r11423;
	xor.b32  	%r11425, %r11420, %r11424;
	shf.l.wrap.b32 	%r11426, %r11425, %r11425, 8;
	add.s32 	%r11427, %r11421, %r11426;
	xor.b32  	%r11428, %r11423, %r11427;
	shf.l.wrap.b32 	%r11429, %r11428, %r11428, 7;
	add.s32 	%r11430, %r11388, %r11357;
	xor.b32  	%r11431, %r11378, %r11430;
	shf.l.wrap.b32 	%r11432, %r11431, %r11431, 16;
	add.s32 	%r11433, %r11367, %r11432;
	xor.b32  	%r11434, %r11357, %r11433;
	shf.l.wrap.b32 	%r11435, %r11434, %r11434, 12;
	add.s32 	%r11436, %r11430, %r11435;
	xor.b32  	%r11437, %r11432, %r11436;
	shf.l.wrap.b32 	%r11438, %r11437, %r11437, 8;
	add.s32 	%r11439, %r11433, %r11438;
	xor.b32  	%r11440, %r11435, %r11439;
	shf.l.wrap.b32 	%r11441, %r11440, %r11440, 7;
	add.s32 	%r11442, %r11400, %r11441;
	xor.b32  	%r11443, %r11414, %r11442;
	shf.l.wrap.b32 	%r11444, %r11443, %r11443, 16;
	add.s32 	%r11445, %r11427, %r11444;
	xor.b32  	%r11446, %r11441, %r11445;
	shf.l.wrap.b32 	%r11447, %r11446, %r11446, 12;
	add.s32 	%r11448, %r11442, %r11447;
	xor.b32  	%r11449, %r11444, %r11448;
	shf.l.wrap.b32 	%r11450, %r11449, %r11449, 8;
	add.s32 	%r11451, %r11445, %r11450;
	xor.b32  	%r11452, %r11447, %r11451;
	shf.l.wrap.b32 	%r11453, %r11452, %r11452, 7;
	add.s32 	%r11454, %r11412, %r11405;
	xor.b32  	%r11455, %r11426, %r11454;
	shf.l.wrap.b32 	%r11456, %r11455, %r11455, 16;
	add.s32 	%r11457, %r11439, %r11456;
	xor.b32  	%r11458, %r11405, %r11457;
	shf.l.wrap.b32 	%r11459, %r11458, %r11458, 12;
	add.s32 	%r11460, %r11454, %r11459;
	xor.b32  	%r11461, %r11456, %r11460;
	shf.l.wrap.b32 	%r11462, %r11461, %r11461, 8;
	add.s32 	%r11463, %r11457, %r11462;
	xor.b32  	%r11464, %r11459, %r11463;
	shf.l.wrap.b32 	%r11465, %r11464, %r11464, 7;
	add.s32 	%r11466, %r11424, %r11417;
	xor.b32  	%r11467, %r11438, %r11466;
	shf.l.wrap.b32 	%r11468, %r11467, %r11467, 16;
	add.s32 	%r11469, %r11403, %r11468;
	xor.b32  	%r11470, %r11417, %r11469;
	shf.l.wrap.b32 	%r11471, %r11470, %r11470, 12;
	add.s32 	%r11472, %r11466, %r11471;
	xor.b32  	%r11473, %r11468, %r11472;
	shf.l.wrap.b32 	%r11474, %r11473, %r11473, 8;
	add.s32 	%r11475, %r11469, %r11474;
	xor.b32  	%r11476, %r11471, %r11475;
	shf.l.wrap.b32 	%r11477, %r11476, %r11476, 7;
	add.s32 	%r11478, %r11436, %r11429;
	xor.b32  	%r11479, %r11402, %r11478;
	shf.l.wrap.b32 	%r11480, %r11479, %r11479, 16;
	add.s32 	%r11481, %r11415, %r11480;
	xor.b32  	%r11482, %r11429, %r11481;
	shf.l.wrap.b32 	%r11483, %r11482, %r11482, 12;
	add.s32 	%r11484, %r11478, %r11483;
	xor.b32  	%r11485, %r11480, %r11484;
	shf.l.wrap.b32 	%r11486, %r11485, %r11485, 8;
	add.s32 	%r11487, %r11481, %r11486;
	xor.b32  	%r11488, %r11483, %r11487;
	shf.l.wrap.b32 	%r11489, %r11488, %r11488, 7;
	add.s32 	%r11490, %r11448, %r11465;
	xor.b32  	%r11491, %r11486, %r11490;
	shf.l.wrap.b32 	%r11492, %r11491, %r11491, 16;
	add.s32 	%r11493, %r11475, %r11492;
	xor.b32  	%r11494, %r11465, %r11493;
	shf.l.wrap.b32 	%r11495, %r11494, %r11494, 12;
	add.s32 	%r11496, %r11490, %r11495;
	xor.b32  	%r11497, %r11492, %r11496;
	shf.l.wrap.b32 	%r11498, %r11497, %r11497, 8;
	add.s32 	%r11499, %r11493, %r11498;
	xor.b32  	%r11500, %r11495, %r11499;
	shf.l.wrap.b32 	%r11501, %r11500, %r11500, 7;
	add.s32 	%r11502, %r11460, %r11477;
	xor.b32  	%r11503, %r11450, %r11502;
	shf.l.wrap.b32 	%r11504, %r11503, %r11503, 16;
	add.s32 	%r11505, %r11487, %r11504;
	xor.b32  	%r11506, %r11477, %r11505;
	shf.l.wrap.b32 	%r11507, %r11506, %r11506, 12;
	add.s32 	%r11508, %r11502, %r11507;
	xor.b32  	%r11509, %r11504, %r11508;
	shf.l.wrap.b32 	%r11510, %r11509, %r11509, 8;
	add.s32 	%r11511, %r11505, %r11510;
	xor.b32  	%r11512, %r11507, %r11511;
	shf.l.wrap.b32 	%r11513, %r11512, %r11512, 7;
	add.s32 	%r11514, %r11472, %r11489;
	xor.b32  	%r11515, %r11462, %r11514;
	shf.l.wrap.b32 	%r11516, %r11515, %r11515, 16;
	add.s32 	%r11517, %r11451, %r11516;
	xor.b32  	%r11518, %r11489, %r11517;
	shf.l.wrap.b32 	%r11519, %r11518, %r11518, 12;
	add.s32 	%r11520, %r11514, %r11519;
	xor.b32  	%r11521, %r11516, %r11520;
	shf.l.wrap.b32 	%r11522, %r11521, %r11521, 8;
	add.s32 	%r11523, %r11517, %r11522;
	xor.b32  	%r11524, %r11519, %r11523;
	shf.l.wrap.b32 	%r11525, %r11524, %r11524, 7;
	add.s32 	%r11526, %r11484, %r11453;
	xor.b32  	%r11527, %r11474, %r11526;
	shf.l.wrap.b32 	%r11528, %r11527, %r11527, 16;
	add.s32 	%r11529, %r11463, %r11528;
	xor.b32  	%r11530, %r11453, %r11529;
	shf.l.wrap.b32 	%r11531, %r11530, %r11530, 12;
	add.s32 	%r11532, %r11526, %r11531;
	xor.b32  	%r11533, %r11528, %r11532;
	shf.l.wrap.b32 	%r11534, %r11533, %r11533, 8;
	add.s32 	%r11535, %r11529, %r11534;
	xor.b32  	%r11536, %r11531, %r11535;
	shf.l.wrap.b32 	%r11537, %r11536, %r11536, 7;
	add.s32 	%r53801, %r11154, %r11496;
	add.s32 	%r53800, %r11166, %r11508;
	add.s32 	%r53799, %r11178, %r11520;
	add.s32 	%r53798, %r11190, %r11532;
	add.s32 	%r53802, %r53809, %r11537;
	add.s32 	%r53803, %r53808, %r11501;
	add.s32 	%r53804, %r53807, %r11513;
	add.s32 	%r53805, %r53806, %r11525;
	xor.b32  	%r11538, %r11155, 1;
	shf.l.wrap.b32 	%r11539, %r11155, %r11538, 16;
	add.s32 	%r11540, %r53809, %r11539;
	xor.b32  	%r11541, %r53809, %r11540;
	shf.l.wrap.b32 	%r11542, %r11541, %r11541, 12;
	add.s32 	%r11543, %r11155, %r11542;
	xor.b32  	%r11544, %r11539, %r11543;
	shf.l.wrap.b32 	%r11545, %r11544, %r11544, 8;
	add.s32 	%r11546, %r11540, %r11545;
	xor.b32  	%r11547, %r11542, %r11546;
	shf.l.wrap.b32 	%r11548, %r11547, %r11547, 7;
	add.s32 	%r11549, %r11543, %r11177;
	xor.b32  	%r11550, %r11198, %r11549;
	shf.l.wrap.b32 	%r11551, %r11550, %r11550, 16;
	add.s32 	%r11552, %r11187, %r11551;
	xor.b32  	%r11553, %r11177, %r11552;
	shf.l.wrap.b32 	%r11554, %r11553, %r11553, 12;
	add.s32 	%r11555, %r11549, %r11554;
	xor.b32  	%r11556, %r11551, %r11555;
	shf.l.wrap.b32 	%r11557, %r11556, %r11556, 8;
	add.s32 	%r11558, %r11552, %r11557;
	xor.b32  	%r11559, %r11554, %r11558;
	shf.l.wrap.b32 	%r11560, %r11559, %r11559, 7;
	xor.b32  	%r11561, %r11545, %r11214;
	shf.l.wrap.b32 	%r11562, %r11561, %r11561, 16;
	add.s32 	%r11563, %r11199, %r11562;
	xor.b32  	%r11564, %r11189, %r11563;
	shf.l.wrap.b32 	%r11565, %r11564, %r11564, 12;
	add.s32 	%r11566, %r11214, %r11565;
	xor.b32  	%r11567, %r11562, %r11566;
	shf.l.wrap.b32 	%r11568, %r11567, %r11567, 8;
	add.s32 	%r11569, %r11563, %r11568;
	xor.b32  	%r11570, %r11565, %r11569;
	shf.l.wrap.b32 	%r11571, %r11570, %r11570, 7;
	add.s32 	%r11572, %r11546, %r11228;
	xor.b32  	%r11573, %r11201, %r11572;
	shf.l.wrap.b32 	%r11574, %r11573, %r11573, 12;
	add.s32 	%r11575, %r11226, %r11574;
	xor.b32  	%r11576, %r11228, %r11575;
	shf.l.wrap.b32 	%r11577, %r11576, %r11576, 8;
	add.s32 	%r11578, %r11572, %r11577;
	xor.b32  	%r11579, %r11574, %r11578;
	shf.l.wrap.b32 	%r11580, %r11579, %r11579, 7;
	add.s32 	%r11581, %r11196, %r11548;
	xor.b32  	%r11582, %r11186, %r11581;
	shf.l.wrap.b32 	%r11583, %r11582, %r11582, 16;
	add.s32 	%r11584, %r11175, %r11583;
	xor.b32  	%r11585, %r11548, %r11584;
	shf.l.wrap.b32 	%r11586, %r11585, %r11585, 12;
	add.s32 	%r11587, %r11581, %r11586;
	xor.b32  	%r11588, %r11583, %r11587;
	shf.l.wrap.b32 	%r11589, %r11588, %r11588, 8;
	add.s32 	%r11590, %r11584, %r11589;
	xor.b32  	%r11591, %r11586, %r11590;
	shf.l.wrap.b32 	%r11592, %r11591, %r11591, 7;
	add.s32 	%r11593, %r11555, %r11592;
	xor.b32  	%r11594, %r11568, %r11593;
	shf.l.wrap.b32 	%r11595, %r11594, %r11594, 16;
	add.s32 	%r11596, %r11578, %r11595;
	xor.b32  	%r11597, %r11592, %r11596;
	shf.l.wrap.b32 	%r11598, %r11597, %r11597, 12;
	add.s32 	%r11599, %r11593, %r11598;
	xor.b32  	%r11600, %r11595, %r11599;
	shf.l.wrap.b32 	%r11601, %r11600, %r11600, 8;
	add.s32 	%r11602, %r11596, %r11601;
	xor.b32  	%r11603, %r11598, %r11602;
	shf.l.wrap.b32 	%r11604, %r11603, %r11603, 7;
	add.s32 	%r11605, %r11566, %r11560;
	xor.b32  	%r11606, %r11577, %r11605;
	shf.l.wrap.b32 	%r11607, %r11606, %r11606, 16;
	add.s32 	%r11608, %r11590, %r11607;
	xor.b32  	%r11609, %r11560, %r11608;
	shf.l.wrap.b32 	%r11610, %r11609, %r11609, 12;
	add.s32 	%r11611, %r11605, %r11610;
	xor.b32  	%r11612, %r11607, %r11611;
	shf.l.wrap.b32 	%r11613, %r11612, %r11612, 8;
	add.s32 	%r11614, %r11608, %r11613;
	xor.b32  	%r11615, %r11610, %r11614;
	shf.l.wrap.b32 	%r11616, %r11615, %r11615, 7;
	add.s32 	%r11617, %r11575, %r11571;
	xor.b32  	%r11618, %r11589, %r11617;
	shf.l.wrap.b32 	%r11619, %r11618, %r11618, 16;
	add.s32 	%r11620, %r11558, %r11619;
	xor.b32  	%r11621, %r11571, %r11620;
	shf.l.wrap.b32 	%r11622, %r11621, %r11621, 12;
	add.s32 	%r11623, %r11617, %r11622;
	xor.b32  	%r11624, %r11619, %r11623;
	shf.l.wrap.b32 	%r11625, %r11624, %r11624, 8;
	add.s32 	%r11626, %r11620, %r11625;
	xor.b32  	%r11627, %r11622, %r11626;
	shf.l.wrap.b32 	%r11628, %r11627, %r11627, 7;
	add.s32 	%r11629, %r11587, %r11580;
	xor.b32  	%r11630, %r11557, %r11629;
	shf.l.wrap.b32 	%r11631, %r11630, %r11630, 16;
	add.s32 	%r11632, %r11569, %r11631;
	xor.b32  	%r11633, %r11580, %r11632;
	shf.l.wrap.b32 	%r11634, %r11633, %r11633, 12;
	add.s32 	%r11635, %r11629, %r11634;
	xor.b32  	%r11636, %r11631, %r11635;
	shf.l.wrap.b32 	%r11637, %r11636, %r11636, 8;
	add.s32 	%r11638, %r11632, %r11637;
	xor.b32  	%r11639, %r11634, %r11638;
	shf.l.wrap.b32 	%r11640, %r11639, %r11639, 7;
	add.s32 	%r11641, %r11599, %r11616;
	xor.b32  	%r11642, %r11637, %r11641;
	shf.l.wrap.b32 	%r11643, %r11642, %r11642, 16;
	add.s32 	%r11644, %r11626, %r11643;
	xor.b32  	%r11645, %r11616, %r11644;
	shf.l.wrap.b32 	%r11646, %r11645, %r11645, 12;
	add.s32 	%r11647, %r11641, %r11646;
	xor.b32  	%r11648, %r11643, %r11647;
	shf.l.wrap.b32 	%r11649, %r11648, %r11648, 8;
	add.s32 	%r11650, %r11644, %r11649;
	xor.b32  	%r11651, %r11646, %r11650;
	shf.l.wrap.b32 	%r11652, %r11651, %r11651, 7;
	add.s32 	%r11653, %r11611, %r11628;
	xor.b32  	%r11654, %r11601, %r11653;
	shf.l.wrap.b32 	%r11655, %r11654, %r11654, 16;
	add.s32 	%r11656, %r11638, %r11655;
	xor.b32  	%r11657, %r11628, %r11656;
	shf.l.wrap.b32 	%r11658, %r11657, %r11657, 12;
	add.s32 	%r11659, %r11653, %r11658;
	xor.b32  	%r11660, %r11655, %r11659;
	shf.l.wrap.b32 	%r11661, %r11660, %r11660, 8;
	add.s32 	%r11662, %r11656, %r11661;
	xor.b32  	%r11663, %r11658, %r11662;
	shf.l.wrap.b32 	%r11664, %r11663, %r11663, 7;
	add.s32 	%r11665, %r11623, %r11640;
	xor.b32  	%r11666, %r11613, %r11665;
	shf.l.wrap.b32 	%r11667, %r11666, %r11666, 16;
	add.s32 	%r11668, %r11602, %r11667;
	xor.b32  	%r11669, %r11640, %r11668;
	shf.l.wrap.b32 	%r11670, %r11669, %r11669, 12;
	add.s32 	%r11671, %r11665, %r11670;
	xor.b32  	%r11672, %r11667, %r11671;
	shf.l.wrap.b32 	%r11673, %r11672, %r11672, 8;
	add.s32 	%r11674, %r11668, %r11673;
	xor.b32  	%r11675, %r11670, %r11674;
	shf.l.wrap.b32 	%r11676, %r11675, %r11675, 7;
	add.s32 	%r11677, %r11635, %r11604;
	xor.b32  	%r11678, %r11625, %r11677;
	shf.l.wrap.b32 	%r11679, %r11678, %r11678, 16;
	add.s32 	%r11680, %r11614, %r11679;
	xor.b32  	%r11681, %r11604, %r11680;
	shf.l.wrap.b32 	%r11682, %r11681, %r11681, 12;
	add.s32 	%r11683, %r11677, %r11682;
	xor.b32  	%r11684, %r11679, %r11683;
	shf.l.wrap.b32 	%r11685, %r11684, %r11684, 8;
	add.s32 	%r11686, %r11680, %r11685;
	xor.b32  	%r11687, %r11682, %r11686;
	shf.l.wrap.b32 	%r11688, %r11687, %r11687, 7;
	add.s32 	%r11689, %r11647, %r11688;
	xor.b32  	%r11690, %r11661, %r11689;
	shf.l.wrap.b32 	%r11691, %r11690, %r11690, 16;
	add.s32 	%r11692, %r11674, %r11691;
	xor.b32  	%r11693, %r11688, %r11692;
	shf.l.wrap.b32 	%r11694, %r11693, %r11693, 12;
	add.s32 	%r11695, %r11689, %r11694;
	xor.b32  	%r11696, %r11691, %r11695;
	shf.l.wrap.b32 	%r11697, %r11696, %r11696, 8;
	add.s32 	%r11698, %r11692, %r11697;
	xor.b32  	%r11699, %r11694, %r11698;
	shf.l.wrap.b32 	%r11700, %r11699, %r11699, 7;
	add.s32 	%r11701, %r11659, %r11652;
	xor.b32  	%r11702, %r11673, %r11701;
	shf.l.wrap.b32 	%r11703, %r11702, %r11702, 16;
	add.s32 	%r11704, %r11686, %r11703;
	xor.b32  	%r11705, %r11652, %r11704;
	shf.l.wrap.b32 	%r11706, %r11705, %r11705, 12;
	add.s32 	%r11707, %r11701, %r11706;
	xor.b32  	%r11708, %r11703, %r11707;
	shf.l.wrap.b32 	%r11709, %r11708, %r11708, 8;
	add.s32 	%r11710, %r11704, %r11709;
	xor.b32  	%r11711, %r11706, %r11710;
	shf.l.wrap.b32 	%r11712, %r11711, %r11711, 7;
	add.s32 	%r11713, %r11671, %r11664;
	xor.b32  	%r11714, %r11685, %r11713;
	shf.l.wrap.b32 	%r11715, %r11714, %r11714, 16;
	add.s32 	%r11716, %r11650, %r11715;
	xor.b32  	%r11717, %r11664, %r11716;
	shf.l.wrap.b32 	%r11718, %r11717, %r11717, 12;
	add.s32 	%r11719, %r11713, %r11718;
	xor.b32  	%r11720, %r11715, %r11719;
	shf.l.wrap.b32 	%r11721, %r11720, %r11720, 8;
	add.s32 	%r11722, %r11716, %r11721;
	xor.b32  	%r11723, %r11718, %r11722;
	shf.l.wrap.b32 	%r11724, %r11723, %r11723, 7;
	add.s32 	%r11725, %r11683, %r11676;
	xor.b32  	%r11726, %r11649, %r11725;
	shf.l.wrap.b32 	%r11727, %r11726, %r11726, 16;
	add.s32 	%r11728, %r11662, %r11727;
	xor.b32  	%r11729, %r11676, %r11728;
	shf.l.wrap.b32 	%r11730, %r11729, %r11729, 12;
	add.s32 	%r11731, %r11725, %r11730;
	xor.b32  	%r11732, %r11727, %r11731;
	shf.l.wrap.b32 	%r11733, %r11732, %r11732, 8;
	add.s32 	%r11734, %r11728, %r11733;
	xor.b32  	%r11735, %r11730, %r11734;
	shf.l.wrap.b32 	%r11736, %r11735, %r11735, 7;
	add.s32 	%r11737, %r11695, %r11712;
	xor.b32  	%r11738, %r11733, %r11737;
	shf.l.wrap.b32 	%r11739, %r11738, %r11738, 16;
	add.s32 	%r11740, %r11722, %r11739;
	xor.b32  	%r11741, %r11712, %r11740;
	shf.l.wrap.b32 	%r11742, %r11741, %r11741, 12;
	add.s32 	%r11743, %r11737, %r11742;
	xor.b32  	%r11744, %r11739, %r11743;
	shf.l.wrap.b32 	%r11745, %r11744, %r11744, 8;
	add.s32 	%r11746, %r11740, %r11745;
	xor.b32  	%r11747, %r11742, %r11746;
	shf.l.wrap.b32 	%r11748, %r11747, %r11747, 7;
	add.s32 	%r11749, %r11707, %r11724;
	xor.b32  	%r11750, %r11697, %r11749;
	shf.l.wrap.b32 	%r11751, %r11750, %r11750, 16;
	add.s32 	%r11752, %r11734, %r11751;
	xor.b32  	%r11753, %r11724, %r11752;
	shf.l.wrap.b32 	%r11754, %r11753, %r11753, 12;
	add.s32 	%r11755, %r11749, %r11754;
	xor.b32  	%r11756, %r11751, %r11755;
	shf.l.wrap.b32 	%r11757, %r11756, %r11756, 8;
	add.s32 	%r11758, %r11752, %r11757;
	xor.b32  	%r11759, %r11754, %r11758;
	shf.l.wrap.b32 	%r11760, %r11759, %r11759, 7;
	add.s32 	%r11761, %r11719, %r11736;
	xor.b32  	%r11762, %r11709, %r11761;
	shf.l.wrap.b32 	%r11763, %r11762, %r11762, 16;
	add.s32 	%r11764, %r11698, %r11763;
	xor.b32  	%r11765, %r11736, %r11764;
	shf.l.wrap.b32 	%r11766, %r11765, %r11765, 12;
	add.s32 	%r11767, %r11761, %r11766;
	xor.b32  	%r11768, %r11763, %r11767;
	shf.l.wrap.b32 	%r11769, %r11768, %r11768, 8;
	add.s32 	%r11770, %r11764, %r11769;
	xor.b32  	%r11771, %r11766, %r11770;
	shf.l.wrap.b32 	%r11772, %r11771, %r11771, 7;
	add.s32 	%r11773, %r11731, %r11700;
	xor.b32  	%r11774, %r11721, %r11773;
	shf.l.wrap.b32 	%r11775, %r11774, %r11774, 16;
	add.s32 	%r11776, %r11710, %r11775;
	xor.b32  	%r11777, %r11700, %r11776;
	shf.l.wrap.b32 	%r11778, %r11777, %r11777, 12;
	add.s32 	%r11779, %r11773, %r11778;
	xor.b32  	%r11780, %r11775, %r11779;
	shf.l.wrap.b32 	%r11781, %r11780, %r11780, 8;
	add.s32 	%r11782, %r11776, %r11781;
	xor.b32  	%r11783, %r11778, %r11782;
	shf.l.wrap.b32 	%r11784, %r11783, %r11783, 7;
	add.s32 	%r11785, %r11743, %r11784;
	xor.b32  	%r11786, %r11757, %r11785;
	shf.l.wrap.b32 	%r11787, %r11786, %r11786, 16;
	add.s32 	%r11788, %r11770, %r11787;
	xor.b32  	%r11789, %r11784, %r11788;
	shf.l.wrap.b32 	%r11790, %r11789, %r11789, 12;
	add.s32 	%r11791, %r11785, %r11790;
	xor.b32  	%r11792, %r11787, %r11791;
	shf.l.wrap.b32 	%r11793, %r11792, %r11792, 8;
	add.s32 	%r11794, %r11755, %r11748;
	xor.b32  	%r11795, %r11769, %r11794;
	shf.l.wrap.b32 	%r11796, %r11795, %r11795, 16;
	add.s32 	%r11797, %r11782, %r11796;
	xor.b32  	%r11798, %r11748, %r11797;
	shf.l.wrap.b32 	%r11799, %r11798, %r11798, 12;
	add.s32 	%r11800, %r11794, %r11799;
	xor.b32  	%r11801, %r11796, %r11800;
	shf.l.wrap.b32 	%r11802, %r11801, %r11801, 8;
	add.s32 	%r11803, %r11797, %r11802;
	xor.b32  	%r11804, %r11799, %r11803;
	shf.l.wrap.b32 	%r11805, %r11804, %r11804, 7;
	add.s32 	%r11806, %r11767, %r11760;
	xor.b32  	%r11807, %r11781, %r11806;
	shf.l.wrap.b32 	%r11808, %r11807, %r11807, 16;
	add.s32 	%r11809, %r11746, %r11808;
	xor.b32  	%r11810, %r11760, %r11809;
	shf.l.wrap.b32 	%r11811, %r11810, %r11810, 12;
	add.s32 	%r11812, %r11806, %r11811;
	xor.b32  	%r11813, %r11808, %r11812;
	shf.l.wrap.b32 	%r11814, %r11813, %r11813, 8;
	add.s32 	%r11815, %r11809, %r11814;
	xor.b32  	%r11816, %r11811, %r11815;
	shf.l.wrap.b32 	%r11817, %r11816, %r11816, 7;
	add.s32 	%r11818, %r11779, %r11772;
	xor.b32  	%r11819, %r11745, %r11818;
	shf.l.wrap.b32 	%r11820, %r11819, %r11819, 16;
	add.s32 	%r11821, %r11758, %r11820;
	xor.b32  	%r11822, %r11772, %r11821;
	shf.l.wrap.b32 	%r11823, %r11822, %r11822, 12;
	add.s32 	%r11824, %r11818, %r11823;
	xor.b32  	%r11825, %r11820, %r11824;
	shf.l.wrap.b32 	%r11826, %r11825, %r11825, 8;
	add.s32 	%r11827, %r11821, %r11826;
	add.s32 	%r11828, %r11791, %r11805;
	xor.b32  	%r11829, %r11826, %r11828;
	shf.l.wrap.b32 	%r11830, %r11829, %r11829, 16;
	add.s32 	%r11831, %r11815, %r11830;
	xor.b32  	%r11832, %r11805, %r11831;
	shr.u32 	%r11833, %r11832, 20;
	add.s32 	%r11834, %r11828, %r11833;
	add.s32 	%r11835, %r11800, %r11817;
	xor.b32  	%r11836, %r11793, %r11835;
	shf.l.wrap.b32 	%r11837, %r11836, %r11836, 16;
	add.s32 	%r11838, %r11827, %r11837;
	xor.b32  	%r11839, %r11817, %r11838;
	shr.u32 	%r11840, %r11839, 20;
	add.s32 	%r11841, %r11835, %r11840;
	add.s32 	%r11842, %r11154, %r11834;
	add.s32 	%r11843, %r11166, %r11841;
	not.b32 	%r11844, %r53797;
	add.s32 	%r11845, %r1718, %r11844;
	mov.u32 	%r11846, %ctaid.x;
	shl.b32 	%r11847, %r11846, 11;
	mov.u32 	%r11848, %tid.x;
	and.b32  	%r11849, %r11848, 31;
	or.b32  	%r11850, %r11847, %r11849;
	shl.b32 	%r11851, %r11848, 3;
	and.b32  	%r11852, %r11851, 7936;
	add.s32 	%r11853, %r53743, %r11852;
	add.s32 	%r11854, %r11850, %r11853;
	shr.u32 	%r11855, %r11854, %r11845;
	and.b32  	%r11856, %r11855, 1;
	setp.eq.b32 	%p36, %r11856, 1;
	selp.b32 	%r11857, %r11843, %r11842, %p36;
	cvt.u16.u32 	%rs324, %r11857;
	and.b16  	%rs747, %rs324, 1;
	and.b16  	%rs325, %rs745, 255;
	setp.ne.s16 	%p37, %rs325, 1;
	@%p37 bra 	$L__BB9_47;
	ld.param.u64 	%rd647, [fused_batch_pir_kernel_transposed_16_param_1];
	not.b32 	%r11858, %r53797;
	add.s32 	%r11859, %r1718, %r11858;
	mov.u32 	%r11860, %ctaid.x;
	shl.b32 	%r11861, %r11860, 11;
	mov.u32 	%r11862, %tid.x;
	and.b32  	%r11863, %r11862, 31;
	or.b32  	%r11864, %r11861, %r11863;
	shl.b32 	%r11865, %r11862, 3;
	and.b32  	%r11866, %r11865, 7936;
	add.s32 	%r11867, %r53743, %r11866;
	add.s32 	%r11868, %r11864, %r11867;
	shr.u32 	%r11869, %r11868, %r11859;
	and.b32  	%r11870, %r11869, 1;
	setp.eq.b32 	%p38, %r11870, 1;
	cvt.s64.s32 	%rd42, %r53797;
	cvta.to.global.u64 	%rd43, %rd647;
	mul.wide.s32 	%rd44, %r53797, 16;
	add.s64 	%rd45, %rd43, %rd44;
	ld.global.u32 	%r11871, [%rd45+996];
	selp.b32 	%r11872, %r53802, %r53801, %p38;
	xor.b32  	%r11873, %r11872, %r11871;
	selp.b32 	%r11874, %r53803, %r53800, %p38;
	selp.b32 	%r53801, %r53801, %r11873, %p38;
	selp.b32 	%r53802, %r11873, %r53802, %p38;
	ld.global.u32 	%r11875, [%rd45+1000];
	xor.b32  	%r11876, %r11874, %r11875;
	selp.b32 	%r11877, %r53804, %r53799, %p38;
	selp.b32 	%r53800, %r53800, %r11876, %p38;
	selp.b32 	%r53803, %r11876, %r53803, %p38;
	ld.global.u32 	%r11878, [%rd45+1004];
	xor.b32  	%r11879, %r11877, %r11878;
	selp.b32 	%r11880, %r53805, %r53798, %p38;
	selp.b32 	%r53799, %r53799, %r11879, %p38;
	selp.b32 	%r53804, %r11879, %r53804, %p38;
	ld.global.u32 	%r11881, [%rd45+1008];
	xor.b32  	%r11882, %r11880, %r11881;
	selp.b64 	%rd46, 445, 420, %p38;
	selp.b32 	%r53798, %r53798, %r11882, %p38;
	selp.b32 	%r53805, %r11882, %r53805, %p38;
	add.s64 	%rd47, %rd46, %rd42;
	add.s64 	%rd48, %rd43, %rd47;
	ld.global.u8 	%rs326, [%rd48+976];
	xor.b16  	%rs747, %rs326, %rs747;
$L__BB9_47:
	not.b32 	%r11883, %r53797;
	add.s32 	%r11884, %r1718, %r11883;
	mov.u32 	%r11885, %ctaid.x;
	shl.b32 	%r11886, %r11885, 11;
	mov.u32 	%r11887, %tid.x;
	and.b32  	%r11888, %r11887, 31;
	or.b32  	%r11889, %r11886, %r11888;
	shl.b32 	%r11890, %r11887, 3;
	and.b32  	%r11891, %r11890, 7936;
	add.s32 	%r11892, %r53743, %r11891;
	add.s32 	%r11893, %r11889, %r11892;
	shr.u32 	%r11894, %r11893, %r11884;
	and.b32  	%r11895, %r11894, 1;
	setp.eq.b32 	%p39, %r11895, 1;
	selp.b32 	%r53809, %r53802, %r53801, %p39;
	selp.b32 	%r53808, %r53803, %r53800, %p39;
	selp.b32 	%r53807, %r53804, %r53799, %p39;
	selp.b32 	%r53806, %r53805, %r53798, %p39;
	add.s32 	%r53797, %r53797, 1;
	setp.lt.u32 	%p40, %r53797, %r1718;
	mov.u16 	%rs745, %rs747;
	@%p40 bra 	$L__BB9_45;
$L__BB9_48:
	and.b16  	%rs327, %rs747, 255;
	setp.ne.s16 	%p41, %rs327, 1;
	@%p41 bra 	$L__BB9_50;
	ld.param.u64 	%rd648, [fused_batch_pir_kernel_transposed_16_param_1];
	cvta.to.global.u64 	%rd49, %rd648;
	ld.global.u32 	%r11896, [%rd49+1448];
	xor.b32  	%r53809, %r53809, %r11896;
$L__BB9_50:
	@%p41 bra 	$L__BB9_52;
	ld.param.u64 	%rd649, [fused_batch_pir_kernel_transposed_16_param_1];
	cvta.to.global.u64 	%rd50, %rd649;
	ld.global.u32 	%r11897, [%rd50+1452];
	xor.b32  	%r53808, %r53808, %r11897;
$L__BB9_52:
	@%p41 bra 	$L__BB9_54;
	ld.param.u64 	%rd650, [fused_batch_pir_kernel_transposed_16_param_1];
	cvta.to.global.u64 	%rd51, %rd650;
	ld.global.u32 	%r11898, [%rd51+1456];
	xor.b32  	%r53807, %r53807, %r11898;
$L__BB9_54:
	@%p41 bra 	$L__BB9_56;
	ld.param.u64 	%rd651, [fused_batch_pir_kernel_transposed_16_param_1];
	cvta.to.global.u64 	%rd52, %rd651;
	ld.global.u32 	%r11899, [%rd52+1460];
	xor.b32  	%r53806, %r53806, %r11899;
$L__BB9_56:
	ld.param.u32 	%r52139, [fused_batch_pir_kernel_transposed_16_param_4];
	mov.u32 	%r11901, %ctaid.x;
	shl.b32 	%r11902, %r11901, 11;
	mov.u32 	%r11903, %tid.x;
	and.b32  	%r11904, %r11903, 31;
	or.b32  	%r11905, %r11902, %r11904;
	shl.b32 	%r11906, %r11903, 3;
	and.b32  	%r11907, %r11906, 7936;
	add.s32 	%r11908, %r53743, %r11907;
	add.s32 	%r11909, %r11905, %r11908;
	setp.ge.s32 	%p45, %r11909, %r52139;
	mov.b32 	%r53830, 0;
	mov.u32 	%r53831, %r53830;
	mov.u32 	%r53832, %r53830;
	mov.u32 	%r53833, %r53830;
	@%p45 bra 	$L__BB9_70;
	ld.param.u64 	%rd652, [fused_batch_pir_kernel_transposed_16_param_1];
	cvta.to.global.u64 	%rd53, %rd652;
	ld.global.u8 	%rs331, [%rd53+1481];
	max.u16 	%rs332, %rs331, 11;
	cvt.u32.u16 	%r11910, %rs332;
	add.s32 	%r53821, %r11910, -11;
	ld.shared.u32 	%r53833, [s_mem+197436];
	ld.shared.v4.u32 	{%r53832, %r53831, %r53830, %r11911}, [s_mem+197440];
	mov.b64 	%rd54, {%r53830, %r11911};
	shr.u64 	%rd55, %rd54, 32;
	cvt.u16.u64 	%rs750, %rd55;
	cvt.u32.u16 	%r1773, %rs331;
	setp.ge.u32 	%p46, %r53821, %r1773;
	@%p46 bra 	$L__BB9_62;
	mov.u16 	%rs748, %rs750;
$L__BB9_59:
	ld.const.u32 	%r11912, [CHACHA_CONSTANTS];
	add.s32 	%r11913, %r11912, %r53833;
	shf.l.wrap.b32 	%r11914, %r11913, %r11913, 16;
	add.s32 	%r11915, %r53833, %r11914;
	xor.b32  	%r11916, %r53833, %r11915;
	shf.l.wrap.b32 	%r11917, %r11916, %r11916, 12;
	add.s32 	%r11918, %r11913, %r11917;
	xor.b32  	%r11919, %r11914, %r11918;
	shf.l.wrap.b32 	%r11920, %r11919, %r11919, 8;
	add.s32 	%r11921, %r11915, %r11920;
	xor.b32  	%r11922, %r11917, %r11921;
	shf.l.wrap.b32 	%r11923, %r11922, %r11922, 7;
	ld.const.u32 	%r11924, [CHACHA_CONSTANTS+4];
	add.s32 	%r11925, %r11924, %r53832;
	shf.l.wrap.b32 	%r11926, %r11925, %r11925, 16;
	add.s32 	%r11927, %r53832, %r11926;
	xor.b32  	%r11928, %r53832, %r11927;
	shf.l.wrap.b32 	%r11929, %r11928, %r11928, 12;
	add.s32 	%r11930, %r11925, %r11929;
	xor.b32  	%r11931, %r11926, %r11930;
	shf.l.wrap.b32 	%r11932, %r11931, %r11931, 8;
	add.s32 	%r11933, %r11927, %r11932;
	xor.b32  	%r11934, %r11929, %r11933;
	shf.l.wrap.b32 	%r11935, %r11934, %r11934, 7;
	ld.const.u32 	%r11936, [CHACHA_CONSTANTS+8];
	add.s32 	%r11937, %r11936, %r53831;
	shf.l.wrap.b32 	%r11938, %r11937, %r11937, 16;
	add.s32 	%r11939, %r53831, %r11938;
	xor.b32  	%r11940, %r53831, %r11939;
	shf.l.wrap.b32 	%r11941, %r11940, %r11940, 12;
	add.s32 	%r11942, %r11937, %r11941;
	xor.b32  	%r11943, %r11938, %r11942;
	shf.l.wrap.b32 	%r11944, %r11943, %r11943, 8;
	add.s32 	%r11945, %r11939, %r11944;
	xor.b32  	%r11946, %r11941, %r11945;
	shf.l.wrap.b32 	%r11947, %r11946, %r11946, 7;
	ld.const.u32 	%r11948, [CHACHA_CONSTANTS+12];
	add.s32 	%r11949, %r11948, %r53830;
	shf.l.wrap.b32 	%r11950, %r11949, %r11949, 16;
	add.s32 	%r11951, %r53830, %r11950;
	xor.b32  	%r11952, %r53830, %r11951;
	shf.l.wrap.b32 	%r11953, %r11952, %r11952, 12;
	add.s32 	%r11954, %r11949, %r11953;
	xor.b32  	%r11955, %r11950, %r11954;
	shf.l.wrap.b32 	%r11956, %r11955, %r11955, 8;
	add.s32 	%r11957, %r11951, %r11956;
	xor.b32  	%r11958, %r11953, %r11957;
	shf.l.wrap.b32 	%r11959, %r11958, %r11958, 7;
	add.s32 	%r11960, %r11918, %r11935;
	xor.b32  	%r11961, %r11956, %r11960;
	shf.l.wrap.b32 	%r11962, %r11961, %r11961, 16;
	add.s32 	%r11963, %r11945, %r11962;
	xor.b32  	%r11964, %r11935, %r11963;
	shf.l.wrap.b32 	%r11965, %r11964, %r11964, 12;
	add.s32 	%r11966, %r11960, %r11965;
	xor.b32  	%r11967, %r11962, %r11966;
	shf.l.wrap.b32 	%r11968, %r11967, %r11967, 8;
	add.s32 	%r11969, %r11963, %r11968;
	xor.b32  	%r11970, %r11965, %r11969;
	shf.l.wrap.b32 	%r11971, %r11970, %r11970, 7;
	add.s32 	%r11972, %r11930, %r11947;
	xor.b32  	%r11973, %r11920, %r11972;
	shf.l.wrap.b32 	%r11974, %r11973, %r11973, 16;
	add.s32 	%r11975, %r11957, %r11974;
	xor.b32  	%r11976, %r11947, %r11975;
	shf.l.wrap.b32 	%r11977, %r11976, %r11976, 12;
	add.s32 	%r11978, %r11972, %r11977;
	xor.b32  	%r11979, %r11974, %r11978;
	shf.l.wrap.b32 	%r11980, %r11979, %r11979, 8;
	add.s32 	%r11981, %r11975, %r11980;
	xor.b32  	%r11982, %r11977, %r11981;
	shf.l.wrap.b32 	%r11983, %r11982, %r11982, 7;
	add.s32 	%r11984, %r11942, %r11959;
	xor.b32  	%r11985, %r11932, %r11984;
	shf.l.wrap.b32 	%r11986, %r11985, %r11985, 16;
	add.s32 	%r11987, %r11921, %r11986;
	xor.b32  	%r11988, %r11959, %r11987;
	shf.l.wrap.b32 	%r11989, %r11988, %r11988, 12;
	add.s32 	%r11990, %r11984, %r11989;
	xor.b32  	%r11991, %r11986, %r11990;
	shf.l.wrap.b32 	%r11992, %r11991, %r11991, 8;
	add.s32 	%r11993, %r11987, %r11992;
	xor.b32  	%r11994, %r11989, %r11993;
	shf.l.wrap.b32 	%r11995, %r11994, %r11994, 7;
	add.s32 	%r11996, %r11954, %r11923;
	xor.b32  	%r11997, %r11944, %r11996;
	shf.l.wrap.b32 	%r11998, %r11997, %r11997, 16;
	add.s32 	%r11999, %r11933, %r11998;
	xor.b32  	%r12000, %r11923, %r11999;
	shf.l.wrap.b32 	%r12001, %r12000, %r12000, 12;
	add.s32 	%r12002, %r11996, %r12001;
	xor.b32  	%r12003, %r11998, %r12002;
	shf.l.wrap.b32 	%r12004, %r12003, %r12003, 8;
	add.s32 	%r12005, %r11999, %r12004;
	xor.b32  	%r12006, %r12001, %r12005;
	shf.l.wrap.b32 	%r12007, %r12006, %r12006, 7;
	add.s32 	%r12008, %r11966, %r12007;
	xor.b32  	%r12009, %r11980, %r12008;
	shf.l.wrap.b32 	%r12010, %r12009, %r12009, 16;
	add.s32 	%r12011, %r11993, %r12010;
	xor.b32  	%r12012, %r12007, %r12011;
	shf.l.wrap.b32 	%r12013, %r12012, %r12012, 12;
	add.s32 	%r12014, %r12008, %r12013;
	xor.b32  	%r12015, %r12010, %r12014;
	shf.l.wrap.b32 	%r12016, %r12015, %r12015, 8;
	add.s32 	%r12017, %r12011, %r12016;
	xor.b32  	%r12018, %r12013, %r12017;
	shf.l.wrap.b32 	%r12019, %r12018, %r12018, 7;
	add.s32 	%r12020, %r11978, %r11971;
	xor.b32  	%r12021, %r11992, %r12020;
	shf.l.wrap.b32 	%r12022, %r12021, %r12021, 16;
	add.s32 	%r12023, %r12005, %r12022;
	xor.b32  	%r12024, %r11971, %r12023;
	shf.l.wrap.b32 	%r12025, %r12024, %r12024, 12;
	add.s32 	%r12026, %r12020, %r12025;
	xor.b32  	%r12027, %r12022, %r12026;
	shf.l.wrap.b32 	%r12028, %r12027, %r12027, 8;
	add.s32 	%r12029, %r12023, %r12028;
	xor.b32  	%r12030, %r12025, %r12029;
	shf.l.wrap.b32 	%r12031, %r12030, %r12030, 7;
	add.s32 	%r12032, %r11990, %r11983;
	xor.b32  	%r12033, %r12004, %r12032;
	shf.l.wrap.b32 	%r12034, %r12033, %r12033, 16;
	add.s32 	%r12035, %r11969, %r12034;
	xor.b32  	%r12036, %r11983, %r12035;
	shf.l.wrap.b32 	%r12037, %r12036, %r12036, 12;
	add.s32 	%r12038, %r12032, %r12037;
	xor.b32  	%r12039, %r12034, %r12038;
	shf.l.wrap.b32 	%r12040, %r12039, %r12039, 8;
	add.s32 	%r12041, %r12035, %r12040;
	xor.b32  	%r12042, %r12037, %r12041;
	shf.l.wrap.b32 	%r12043, %r12042, %r12042, 7;
	add.s32 	%r12044, %r12002, %r11995;
	xor.b32  	%r12045, %r11968, %r12044;
	shf.l.wrap.b32 	%r12046, %r12045, %r12045, 16;
	add.s32 	%r12047, %r11981, %r12046;
	xor.b32  	%r12048, %r11995, %r12047;
	shf.l.wrap.b32 	%r12049, %r12048, %r12048, 12;
	add.s32 	%r12050, %r12044, %r12049;
	xor.b32  	%r12051, %r12046, %r12050;
	shf.l.wrap.b32 	%r12052, %r12051, %r12051, 8;
	add.s32 	%r12053, %r12047, %r12052;
	xor.b32  	%r12054, %r12049, %r12053;
	shf.l.wrap.b32 	%r12055, %r12054, %r12054, 7;
	add.s32 	%r12056, %r12014, %r12031;
	xor.b32  	%r12057, %r12052, %r12056;
	shf.l.wrap.b32 	%r12058, %r12057, %r12057, 16;
	add.s32 	%r12059, %r12041, %r12058;
	xor.b32  	%r12060, %r12031, %r12059;
	shf.l.wrap.b32 	%r12061, %r12060, %r12060, 12;
	add.s32 	%r12062, %r12056, %r12061;
	xor.b32  	%r12063, %r12058, %r12062;
	shf.l.wrap.b32 	%r12064, %r12063, %r12063, 8;
	add.s32 	%r12065, %r12059, %r12064;
	xor.b32  	%r12066, %r12061, %r12065;
	shf.l.wrap.b32 	%r12067, %r12066, %r12066, 7;
	add.s32 	%r12068, %r12026, %r12043;
	xor.b32  	%r12069, %r12016, %r12068;
	shf.l.wrap.b32 	%r12070, %r12069, %r12069, 16;
	add.s32 	%r12071, %r12053, %r12070;
	xor.b32  	%r12072, %r12043, %r12071;
	shf.l.wrap.b32 	%r12073, %r12072, %r12072, 12;
	add.s32 	%r12074, %r12068, %r12073;
	xor.b32  	%r12075, %r12070, %r12074;
	shf.l.wrap.b32 	%r12076, %r12075, %r12075, 8;
	add.s32 	%r12077, %r12071, %r12076;
	xor.b32  	%r12078, %r12073, %r12077;
	shf.l.wrap.b32 	%r12079, %r12078, %r12078, 7;
	add.s32 	%r12080, %r12038, %r12055;
	xor.b32  	%r12081, %r12028, %r12080;
	shf.l.wrap.b32 	%r12082, %r12081, %r12081, 16;
	add.s32 	%r12083, %r12017, %r12082;
	xor.b32  	%r12084, %r12055, %r12083;
	shf.l.wrap.b32 	%r12085, %r12084, %r12084, 12;
	add.s32 	%r12086, %r12080, %r12085;
	xor.b32  	%r12087, %r12082, %r12086;
	shf.l.wrap.b32 	%r12088, %r12087, %r12087, 8;
	add.s32 	%r12089, %r12083, %r12088;
	xor.b32  	%r12090, %r12085, %r12089;
	shf.l.wrap.b32 	%r12091, %r12090, %r12090, 7;
	add.s32 	%r12092, %r12050, %r12019;
	xor.b32  	%r12093, %r12040, %r12092;
	shf.l.wrap.b32 	%r12094, %r12093, %r12093, 16;
	add.s32 	%r12095, %r12029, %r12094;
	xor.b32  	%r12096, %r12019, %r12095;
	shf.l.wrap.b32 	%r12097, %r12096, %r12096, 12;
	add.s32 	%r12098, %r12092, %r12097;
	xor.b32  	%r12099, %r12094, %r12098;
	shf.l.wrap.b32 	%r12100, %r12099, %r12099, 8;
	add.s32 	%r12101, %r12095, %r12100;
	xor.b32  	%r12102, %r12097, %r12101;
	shf.l.wrap.b32 	%r12103, %r12102, %r12102, 7;
	add.s32 	%r12104, %r12062, %r12103;
	xor.b32  	%r12105, %r12076, %r12104;
	shf.l.wrap.b32 	%r12106, %r12105, %r12105, 16;
	add.s32 	%r12107, %r12089, %r12106;
	xor.b32  	%r12108, %r12103, %r12107;
	shf.l.wrap.b32 	%r12109, %r12108, %r12108, 12;
	add.s32 	%r12110, %r12104, %r12109;
	xor.b32  	%r12111, %r12106, %r12110;
	shf.l.wrap.b32 	%r12112, %r12111, %r12111, 8;
	add.s32 	%r12113, %r12107, %r12112;
	xor.b32  	%r12114, %r12109, %r12113;
	shf.l.wrap.b32 	%r12115, %r12114, %r12114, 7;
	add.s32 	%r12116, %r12074, %r12067;
	xor.b32  	%r12117, %r12088, %r12116;
	shf.l.wrap.b32 	%r12118, %r12117, %r12117, 16;
	add.s32 	%r12119, %r12101, %r12118;
	xor.b32  	%r12120, %r12067, %r12119;
	shf.l.wrap.b32 	%r12121, %r12120, %r12120, 12;
	add.s32 	%r12122, %r12116, %r12121;
	xor.b32  	%r12123, %r12118, %r12122;
	shf.l.wrap.b32 	%r12124, %r12123, %r12123, 8;
	add.s32 	%r12125, %r12119, %r12124;
	xor.b32  	%r12126, %r12121, %r12125;
	shf.l.wrap.b32 	%r12127, %r12126, %r12126, 7;
	add.s32 	%r12128, %r12086, %r12079;
	xor.b32  	%r12129, %r12100, %r12128;
	shf.l.wrap.b32 	%r12130, %r12129, %r12129, 16;
	add.s32 	%r12131, %r12065, %r12130;
	xor.b32  	%r12132, %r12079, %r12131;
	shf.l.wrap.b32 	%r12133, %r12132, %r12132, 12;
	add.s32 	%r12134, %r12128, %r12133;
	xor.b32  	%r12135, %r12130, %r12134;
	shf.l.wrap.b32 	%r12136, %r12135, %r12135, 8;
	add.s32 	%r12137, %r12131, %r12136;
	xor.b32  	%r12138, %r12133, %r12137;
	shf.l.wrap.b32 	%r12139, %r12138, %r12138, 7;
	add.s32 	%r12140, %r12098, %r12091;
	xor.b32  	%r12141, %r12064, %r12140;
	shf.l.wrap.b32 	%r12142, %r12141, %r12141, 16;
	add.s32 	%r12143, %r12077, %r12142;
	xor.b32  	%r12144, %r12091, %r12143;
	shf.l.wrap.b32 	%r12145, %r12144, %r12144, 12;
	add.s32 	%r12146, %r12140, %r12145;
	xor.b32  	%r12147, %r12142, %r12146;
	shf.l.wrap.b32 	%r12148, %r12147, %r12147, 8;
	add.s32 	%r12149, %r12143, %r12148;
	xor.b32  	%r12150, %r12145, %r12149;
	shf.l.wrap.b32 	%r12151, %r12150, %r12150, 7;
	add.s32 	%r12152, %r12110, %r12127;
	xor.b32  	%r12153, %r12148, %r12152;
	shf.l.wrap.b32 	%r12154, %r12153, %r12153, 16;
	add.s32 	%r12155, %r12137, %r12154;
	xor.b32  	%r12156, %r12127, %r12155;
	shf.l.wrap.b32 	%r12157, %r12156, %r12156, 12;
	add.s32 	%r12158, %r12152, %r12157;
	xor.b32  	%r12159, %r12154, %r12158;
	shf.l.wrap.b32 	%r12160, %r12159, %r12159, 8;
	add.s32 	%r12161, %r12155, %r12160;
	xor.b32  	%r12162, %r12157, %r12161;
	shf.l.wrap.b32 	%r12163, %r12162, %r12162, 7;
	add.s32 	%r12164, %r12122, %r12139;
	xor.b32  	%r12165, %r12112, %r12164;
	shf.l.wrap.b32 	%r12166, %r12165, %r12165, 16;
	add.s32 	%r12167, %r12149, %r12166;
	xor.b32  	%r12168, %r12139, %r12167;
	shf.l.wrap.b32 	%r12169, %r12168, %r12168, 12;
	add.s32 	%r12170, %r12164, %r12169;
	xor.b32  	%r12171, %r12166, %r12170;
	shf.l.wrap.b32 	%r12172, %r12171, %r12171, 8;
	add.s32 	%r12173, %r12167, %r12172;
	xor.b32  	%r12174, %r12169, %r12173;
	shf.l.wrap.b32 	%r12175, %r12174, %r12174, 7;
	add.s32 	%r12176, %r12134, %r12151;
	xor.b32  	%r12177, %r12124, %r12176;
	shf.l.wrap.b32 	%r12178, %r12177, %r12177, 16;
	add.s32 	%r12179, %r12113, %r12178;
	xor.b32  	%r12180, %r12151, %r12179;
	shf.l.wrap.b32 	%r12181, %r12180, %r12180, 12;
	add.s32 	%r12182, %r12176, %r12181;
	xor.b32  	%r12183, %r12178, %r12182;
	shf.l.wrap.b32 	%r12184, %r12183, %r12183, 8;
	add.s32 	%r12185, %r12179, %r12184;
	xor.b32  	%r12186, %r12181, %r12185;
	shf.l.wrap.b32 	%r12187, %r12186, %r12186, 7;
	add.s32 	%r12188, %r12146, %r12115;
	xor.b32  	%r12189, %r12136, %r12188;
	shf.l.wrap.b32 	%r12190, %r12189, %r12189, 16;
	add.s32 	%r12191, %r12125, %r12190;
	xor.b32  	%r12192, %r12115, %r12191;
	shf.l.wrap.b32 	%r12193, %r12192, %r12192, 12;
	add.s32 	%r12194, %r12188, %r12193;
	xor.b32  	%r12195, %r12190, %r12194;
	shf.l.wrap.b32 	%r12196, %r12195, %r12195, 8;
	add.s32 	%r12197, %r12191, %r12196;
	xor.b32  	%r12198, %r12193, %r12197;
	shf.l.wrap.b32 	%r12199, %r12198, %r12198, 7;
	add.s32 	%r12200, %r12158, %r12199;
	xor.b32  	%r12201, %r12172, %r12200;
	shf.l.wrap.b32 	%r12202, %r12201, %r12201, 16;
	add.s32 	%r12203, %r12185, %r12202;
	xor.b32  	%r12204, %r12199, %r12203;
	shf.l.wrap.b32 	%r12205, %r12204, %r12204, 12;
	add.s32 	%r12206, %r12200, %r12205;
	xor.b32  	%r12207, %r12202, %r12206;
	shf.l.wrap.b32 	%r12208, %r12207, %r12207, 8;
	add.s32 	%r12209, %r12203, %r12208;
	xor.b32  	%r12210, %r12205, %r12209;
	shf.l.wrap.b32 	%r12211, %r12210, %r12210, 7;
	add.s32 	%r12212, %r12170, %r12163;
	xor.b32  	%r12213, %r12184, %r12212;
	shf.l.wrap.b32 	%r12214, %r12213, %r12213, 16;
	add.s32 	%r12215, %r12197, %r12214;
	xor.b32  	%r12216, %r12163, %r12215;
	shf.l.wrap.b32 	%r12217, %r12216, %r12216, 12;
	add.s32 	%r12218, %r12212, %r12217;
	xor.b32  	%r12219, %r12214, %r12218;
	shf.l.wrap.b32 	%r12220, %r12219, %r12219, 8;
	add.s32 	%r12221, %r12215, %r12220;
	xor.b32  	%r12222, %r12217, %r12221;
	shf.l.wrap.b32 	%r12223, %r12222, %r12222, 7;
	add.s32 	%r12224, %r12182, %r12175;
	xor.b32  	%r12225, %r12196, %r12224;
	shf.l.wrap.b32 	%r12226, %r12225, %r12225, 16;
	add.s32 	%r12227, %r12161, %r12226;
	xor.b32  	%r12228, %r12175, %r12227;
	shf.l.wrap.b32 	%r12229, %r12228, %r12228, 12;
	add.s32 	%r12230, %r12224, %r12229;
	xor.b32  	%r12231, %r12226, %r12230;
	shf.l.wrap.b32 	%r12232, %r12231, %r12231, 8;
	add.s32 	%r12233, %r12227, %r12232;
	xor.b32  	%r12234, %r12229, %r12233;
	shf.l.wrap.b32 	%r12235, %r12234, %r12234, 7;
	add.s32 	%r12236, %r12194, %r12187;
	xor.b32  	%r12237, %r12160, %r12236;
	shf.l.wrap.b32 	%r12238, %r12237, %r12237, 16;
	add.s32 	%r12239, %r12173, %r12238;
	xor.b32  	%r12240, %r12187, %r12239;
	shf.l.wrap.b32 	%r12241, %r12240, %r12240, 12;
	add.s32 	%r12242, %r12236, %r12241;
	xor.b32  	%r12243, %r12238, %r12242;
	shf.l.wrap.b32 	%r12244, %r12243, %r12243, 8;
	add.s32 	%r12245, %r12239, %r12244;
	xor.b32  	%r12246, %r12241, %r12245;
	shf.l.wrap.b32 	%r12247, %r12246, %r12246, 7;
	add.s32 	%r12248, %r12206, %r12223;
	xor.b32  	%r12249, %r12244, %r12248;
	shf.l.wrap.b32 	%r12250, %r12249, %r12249, 16;
	add.s32 	%r12251, %r12233, %r12250;
	xor.b32  	%r12252, %r12223, %r12251;
	shf.l.wrap.b32 	%r12253, %r12252, %r12252, 12;
	add.s32 	%r12254, %r12248, %r12253;
	xor.b32  	%r12255, %r12250, %r12254;
	shf.l.wrap.b32 	%r12256, %r12255, %r12255, 8;
	add.s32 	%r12257, %r12251, %r12256;
	xor.b32  	%r12258, %r12253, %r12257;
	shf.l.wrap.b32 	%r12259, %r12258, %r12258, 7;
	add.s32 	%r12260, %r12218, %r12235;
	xor.b32  	%r12261, %r12208, %r12260;
	shf.l.wrap.b32 	%r12262, %r12261, %r12261, 16;
	add.s32 	%r12263, %r12245, %r12262;
	xor.b32  	%r12264, %r12235, %r12263;
	shf.l.wrap.b32 	%r12265, %r12264, %r12264, 12;
	add.s32 	%r12266, %r12260, %r12265;
	xor.b32  	%r12267, %r12262, %r12266;
	shf.l.wrap.b32 	%r12268, %r12267, %r12267, 8;
	add.s32 	%r12269, %r12263, %r12268;
	xor.b32  	%r12270, %r12265, %r12269;
	shf.l.wrap.b32 	%r12271, %r12270, %r12270, 7;
	add.s32 	%r12272, %r12230, %r12247;
	xor.b32  	%r12273, %r12220, %r12272;
	shf.l.wrap.b32 	%r12274, %r12273, %r12273, 16;
	add.s32 	%r12275, %r12209, %r12274;
	xor.b32  	%r12276, %r12247, %r12275;
	shf.l.wrap.b32 	%r12277, %r12276, %r12276, 12;
	add.s32 	%r12278, %r12272, %r12277;
	xor.b32  	%r12279, %r12274, %r12278;
	shf.l.wrap.b32 	%r12280, %r12279, %r12279, 8;
	add.s32 	%r12281, %r12275, %r12280;
	xor.b32  	%r12282, %r12277, %r12281;
	shf.l.wrap.b32 	%r12283, %r12282, %r12282, 7;
	add.s32 	%r12284, %r12242, %r12211;
	xor.b32  	%r12285, %r12232, %r12284;
	shf.l.wrap.b32 	%r12286, %r12285, %r12285, 16;
	add.s32 	%r12287, %r12221, %r12286;
	xor.b32  	%r12288, %r12211, %r12287;
	shf.l.wrap.b32 	%r12289, %r12288, %r12288, 12;
	add.s32 	%r12290, %r12284, %r12289;
	xor.b32  	%r12291, %r12286, %r12290;
	shf.l.wrap.b32 	%r12292, %r12291, %r12291, 8;
	add.s32 	%r12293, %r12287, %r12292;
	xor.b32  	%r12294, %r12289, %r12293;
	shf.l.wrap.b32 	%r12295, %r12294, %r12294, 7;
	add.s32 	%r53825, %r11912, %r12254;
	add.s32 	%r53824, %r11924, %r12266;
	add.s32 	%r53823, %r11936, %r12278;
	add.s32 	%r53822, %r11948, %r12290;
	add.s32 	%r53826, %r53833, %r12295;
	add.s32 	%r53827, %r53832, %r12259;
	add.s32 	%r53828, %r53831, %r12271;
	add.s32 	%r53829, %r53830, %r12283;
	xor.b32  	%r12296, %r11913, 1;
	shf.l.wrap.b32 	%r12297, %r11913, %r12296, 16;
	add.s32 	%r12298, %r53833, %r12297;
	xor.b32  	%r12299, %r53833, %r12298;
	shf.l.wrap.b32 	%r12300, %r12299, %r12299, 12;
	add.s32 	%r12301, %r11913, %r12300;
	xor.b32  	%r12302, %r12297, %r12301;
	shf.l.wrap.b32 	%r12303, %r12302, %r12302, 8;
	add.s32 	%r12304, %r12298, %r12303;
	xor.b32  	%r12305, %r12300, %r12304;
	shf.l.wrap.b32 	%r12306, %r12305, %r12305, 7;
	add.s32 	%r12307, %r12301, %r11935;
	xor.b32  	%r12308, %r11956, %r12307;
	shf.l.wrap.b32 	%r12309, %r12308, %r12308, 16;
	add.s32 	%r12310, %r11945, %r12309;
	xor.b32  	%r12311, %r11935, %r12310;
	shf.l.wrap.b32 	%r12312, %r12311, %r12311, 12;
	add.s32 	%r12313, %r12307, %r12312;
	xor.b32  	%r12314, %r12309, %r12313;
	shf.l.wrap.b32 	%r12315, %r12314, %r12314, 8;
	add.s32 	%r12316, %r12310, %r12315;
	xor.b32  	%r12317, %r12312, %r12316;
	shf.l.wrap.b32 	%r12318, %r12317, %r12317, 7;
	xor.b32  	%r12319, %r12303, %r11972;
	shf.l.wrap.b32 	%r12320, %r12319, %r12319, 16;
	add.s32 	%r12321, %r11957, %r12320;
	xor.b32  	%r12322, %r11947, %r12321;
	shf.l.wrap.b32 	%r12323, %r12322, %r12322, 12;
	add.s32 	%r12324, %r11972, %r12323;
	xor.b32  	%r12325, %r12320, %r12324;
	shf.l.wrap.b32 	%r12326, %r12325, %r12325, 8;
	add.s32 	%r12327, %r12321, %r12326;
	xor.b32  	%r12328, %r12323, %r12327;
	shf.l.wrap.b32 	%r12329, %r12328, %r12328, 7;
	add.s32 	%r12330, %r12304, %r11986;
	xor.b32  	%r12331, %r11959, %r12330;
	shf.l.wrap.b32 	%r12332, %r12331, %r12331, 12;
	add.s32 	%r12333, %r11984, %r12332;
	xor.b32  	%r12334, %r11986, %r12333;
	shf.l.wrap.b32 	%r12335, %r12334, %r12334, 8;
	add.s32 	%r12336, %r12330, %r12335;
	xor.b32  	%r12337, %r12332, %r12336;
	shf.l.wrap.b32 	%r12338, %r12337, %r12337, 7;
	add.s32 	%r12339, %r11954, %r12306;
	xor.b32  	%r12340, %r11944, %r12339;
	shf.l.wrap.b32 	%r12341, %r12340, %r12340, 16;
	add.s32 	%r12342, %r11933, %r12341;
	xor.b32  	%r12343, %r12306, %r12342;
	shf.l.wrap.b32 	%r12344, %r12343, %r12343, 12;
	add.s32 	%r12345, %r12339, %r12344;
	xor.b32  	%r12346, %r12341, %r12345;
	shf.l.wrap.b32 	%r12347, %r12346, %r12346, 8;
	add.s32 	%r12348, %r12342, %r12347;
	xor.b32  	%r12349, %r12344, %r12348;
	shf.l.wrap.b32 	%r12350, %r12349, %r12349, 7;
	add.s32 	%r12351, %r12313, %r12350;
	xor.b32  	%r12352, %r12326, %r12351;
	shf.l.wrap.b32 	%r12353, %r12352, %r12352, 16;
	add.s32 	%r12354, %r12336, %r12353;
	xor.b32  	%r12355, %r12350, %r12354;
	shf.l.wrap.b32 	%r12356, %r12355, %r12355, 12;
	add.s32 	%r12357, %r12351, %r12356;
	xor.b32  	%r12358, %r12353, %r12357;
	shf.l.wrap.b32 	%r12359, %r12358, %r12358, 8;
	add.s32 	%r12360, %r12354, %r12359;
	xor.b32  	%r12361, %r12356, %r12360;
	shf.l.wrap.b32 	%r12362, %r12361, %r12361, 7;
	add.s32 	%r12363, %r12324, %r12318;
	xor.b32  	%r12364, %r12335, %r12363;
	shf.l.wrap.b32 	%r12365, %r12364, %r12364, 16;
	add.s32 	%r12366, %r12348, %r12365;
	xor.b32  	%r12367, %r12318, %r12366;
	shf.l.wrap.b32 	%r12368, %r12367, %r12367, 12;
	add.s32 	%r12369, %r12363, %r12368;
	xor.b32  	%r12370, %r12365, %r12369;
	shf.l.wrap.b32 	%r12371, %r12370, %r12370, 8;
	add.s32 	%r12372, %r12366, %r12371;
	xor.b32  	%r12373, %r12368, %r12372;
	shf.l.wrap.b32 	%r12374, %r12373, %r12373, 7;
	add.s32 	%r12375, %r12333, %r12329;
	xor.b32  	%r12376, %r12347, %r12375;
	shf.l.wrap.b32 	%r12377, %r12376, %r12376, 16;
	add.s32 	%r12378, %r12316, %r12377;
	xor.b32  	%r12379, %r12329, %r12378;
	shf.l.wrap.b32 	%r12380, %r12379, %r12379, 12;
	add.s32 	%r12381, %r12375, %r12380;
	xor.b32  	%r12382, %r12377, %r12381;
	shf.l.wrap.b32 	%r12383, %r12382, %r12382, 8;
	add.s32 	%r12384, %r12378, %r12383;
	xor.b32  	%r12385, %r12380, %r12384;
	shf.l.wrap.b32 	%r12386, %r12385, %r12385, 7;
	add.s32 	%r12387, %r12345, %r12338;
	xor.b32  	%r12388, %r12315, %r12387;
	shf.l.wrap.b32 	%r12389, %r12388, %r12388, 16;
	add.s32 	%r12390, %r12327, %r12389;
	xor.b32  	%r12391, %r12338, %r12390;
	shf.l.wrap.b32 	%r12392, %r12391, %r12391, 12;
	add.s32 	%r12393, %r12387, %r12392;
	xor.b32  	%r12394, %r12389, %r12393;
	shf.l.wrap.b32 	%r12395, %r12394, %r12394, 8;
	add.s32 	%r12396, %r12390, %r12395;
	xor.b32  	%r12397, %r12392, %r12396;
	shf.l.wrap.b32 	%r12398, %r12397, %r12397, 7;
	add.s32 	%r12399, %r12357, %r12374;
	xor.b32  	%r12400, %r12395, %r12399;
	shf.l.wrap.b32 	%r12401, %r12400, %r12400, 16;
	add.s32 	%r12402, %r12384, %r12401;
	xor.b32  	%r12403, %r12374, %r12402;
	shf.l.wrap.b32 	%r12404, %r12403, %r12403, 12;
	add.s32 	%r12405, %r12399, %r12404;
	xor.b32  	%r12406, %r12401, %r12405;
	shf.l.wrap.b32 	%r12407, %r12406, %r12406, 8;
	add.s32 	%r12408, %r12402, %r12407;
	xor.b32  	%r12409, %r12404, %r12408;
	shf.l.wrap.b32 	%r12410, %r12409, %r12409, 7;
	add.s32 	%r12411, %r12369, %r12386;
	xor.b32  	%r12412, %r12359, %r12411;
	shf.l.wrap.b32 	%r12413, %r12412, %r12412, 16;
	add.s32 	%r12414, %r12396, %r12413;
	xor.b32  	%r12415, %r12386, %r12414;
	shf.l.wrap.b32 	%r12416, %r12415, %r12415, 12;
	add.s32 	%r12417, %r12411, %r12416;
	xor.b32  	%r12418, %r12413, %r12417;
	shf.l.wrap.b32 	%r12419, %r12418, %r12418, 8;
	add.s32 	%r12420, %r12414, %r12419;
	xor.b32  	%r12421, %r12416, %r12420;
	shf.l.wrap.b32 	%r12422, %r12421, %r12421, 7;
	add.s32 	%r12423, %r12381, %r12398;
	xor.b32  	%r12424, %r12371, %r12423;
	shf.l.wrap.b32 	%r12425, %r12424, %r12424, 16;
	add.s32 	%r12426, %r12360, %r12425;
	xor.b32  	%r12427, %r12398, %r12426;
	shf.l.wrap.b32 	%r12428, %r12427, %r12427, 12;
	add.s32 	%r12429, %r12423, %r12428;
	xor.b32  	%r12430, %r12425, %r12429;
	shf.l.wrap.b32 	%r12431, %r12430, %r12430, 8;
	add.s32 	%r12432, %r12426, %r12431;
	xor.b32  	%r12433, %r12428, %r12432;
	shf.l.wrap.b32 	%r12434, %r12433, %r12433, 7;
	add.s32 	%r12435, %r12393, %r12362;
	xor.b32  	%r12436, %r12383, %r12435;
	shf.l.wrap.b32 	%r12437, %r12436, %r12436, 16;
	add.s32 	%r12438, %r12372, %r12437;
	xor.b32  	%r12439, %r12362, %r12438;
	shf.l.wrap.b32 	%r12440, %r12439, %r12439, 12;
	add.s32 	%r12441, %r12435, %r12440;
	xor.b32  	%r12442, %r12437, %r12441;
	shf.l.wrap.b32 	%r12443, %r12442, %r12442, 8;
	add.s32 	%r12444, %r12438, %r12443;
	xor.b32  	%r12445, %r12440, %r12444;
	shf.l.wrap.b32 	%r12446, %r12445, %r12445, 7;
	add.s32 	%r12447, %r12405, %r12446;
	xor.b32  	%r12448, %r12419, %r12447;
	shf.l.wrap.b32 	%r12449, %r12448, %r12448, 16;
	add.s32 	%r12450, %r12432, %r12449;
	xor.b32  	%r12451, %r12446, %r12450;
	shf.l.wrap.b32 	%r12452, %r12451, %r12451, 12;
	add.s32 	%r12453, %r12447, %r12452;
	xor.b32  	%r12454, %r12449, %r12453;
	shf.l.wrap.b32 	%r12455, %r12454, %r12454, 8;
	add.s32 	%r12456, %r12450, %r12455;
	xor.b32  	%r12457, %r12452, %r12456;
	shf.l.wrap.b32 	%r12458, %r12457, %r12457, 7;
	add.s32 	%r12459, %r12417, %r12410;
	xor.b32  	%r12460, %r12431, %r12459;
	shf.l.wrap.b32 	%r12461, %r12460, %r12460, 16;
	add.s32 	%r12462, %r12444, %r12461;
	xor.b32  	%r12463, %r12410, %r12462;
	shf.l.wrap.b32 	%r12464, %r12463, %r12463, 12;
	add.s32 	%r12465, %r12459, %r12464;
	xor.b32  	%r12466, %r12461, %r12465;
	shf.l.wrap.b32 	%r12467, %r12466, %r12466, 8;
	add.s32 	%r12468, %r12462, %r12467;
	xor.b32  	%r12469, %r12464, %r12468;
	shf.l.wrap.b32 	%r12470, %r12469, %r12469, 7;
	add.s32 	%r12471, %r12429, %r12422;
	xor.b32  	%r12472, %r12443, %r12471;
	shf.l.wrap.b32 	%r12473, %r12472, %r12472, 16;
	add.s32 	%r12474, %r12408, %r12473;
	xor.b32  	%r12475, %r12422, %r12474;
	shf.l.wrap.b32 	%r12476, %r12475, %r12475, 12;
	add.s32 	%r12477, %r12471, %r12476;
	xor.b32  	%r12478, %r12473, %r12477;
	shf.l.wrap.b32 	%r12479, %r12478, %r12478, 8;
	add.s32 	%r12480, %r12474, %r12479;
	xor.b32  	%r12481, %r12476, %r12480;
	shf.l.wrap.b32 	%r12482, %r12481, %r12481, 7;
	add.s32 	%r12483, %r12441, %r12434;
	xor.b32  	%r12484, %r12407, %r12483;
	shf.l.wrap.b32 	%r12485, %r12484, %r12484, 16;
	add.s32 	%r12486, %r12420, %r12485;
	xor.b32  	%r12487, %r12434, %r12486;
	shf.l.wrap.b32 	%r12488, %r12487, %r12487, 12;
	add.s32 	%r12489, %r12483, %r12488;
	xor.b32  	%r12490, %r12485, %r12489;
	shf.l.wrap.b32 	%r12491, %r12490, %r12490, 8;
	add.s32 	%r12492, %r12486, %r12491;
	xor.b32  	%r12493, %r12488, %r12492;
	shf.l.wrap.b32 	%r12494, %r12493, %r12493, 7;
	add.s32 	%r12495, %r12453, %r12470;
	xor.b32  	%r12496, %r12491, %r12495;
	shf.l.wrap.b32 	%r12497, %r12496, %r12496, 16;
	add.s32 	%r12498, %r12480, %r12497;
	xor.b32  	%r12499, %r12470, %r12498;
	shf.l.wrap.b32 	%r12500, %r12499, %r12499, 12;
	add.s32 	%r12501, %r12495, %r12500;
	xor.b32  	%r12502, %r12497, %r12501;
	shf.l.wrap.b32 	%r12503, %r12502, %r12502, 8;
	add.s32 	%r12504, %r12498, %r12503;
	xor.b32  	%r12505, %r12500, %r12504;
	shf.l.wrap.b32 	%r12506, %r12505, %r12505, 7;
	add.s32 	%r12507, %r12465, %r12482;
	xor.b32  	%r12508, %r12455, %r12507;
	shf.l.wrap.b32 	%r12509, %r12508, %r12508, 16;
	add.s32 	%r12510, %r12492, %r12509;
	xor.b32  	%r12511, %r12482, %r12510;
	shf.l.wrap.b32 	%r12512, %r12511, %r12511, 12;
	add.s32 	%r12513, %r12507, %r12512;
	xor.b32  	%r12514, %r12509, %r12513;
	shf.l.wrap.b32 	%r12515, %r12514, %r12514, 8;
	add.s32 	%r12516, %r12510, %r12515;
	xor.b32  	%r12517, %r12512, %r12516;
	shf.l.wrap.b32 	%r12518, %r12517, %r12517, 7;
	add.s32 	%r12519, %r12477, %r12494;
	xor.b32  	%r12520, %r12467, %r12519;
	shf.l.wrap.b32 	%r12521, %r12520, %r12520, 16;
	add.s32 	%r12522, %r12456, %r12521;
	xor.b32  	%r12523, %r12494, %r12522;
	shf.l.wrap.b32 	%r12524, %r12523, %r12523, 12;
	add.s32 	%r12525, %r12519, %r12524;
	xor.b32  	%r12526, %r12521, %r12525;
	shf.l.wrap.b32 	%r12527, %r12526, %r12526, 8;
	add.s32 	%r12528, %r12522, %r12527;
	xor.b32  	%r12529, %r12524, %r12528;
	shf.l.wrap.b32 	%r12530, %r12529, %r12529, 7;
	add.s32 	%r12531, %r12489, %r12458;
	xor.b32  	%r12532, %r12479, %r12531;
	shf.l.wrap.b32 	%r12533, %r12532, %r12532, 16;
	add.s32 	%r12534, %r12468, %r12533;
	xor.b32  	%r12535, %r12458, %r12534;
	shf.l.wrap.b32 	%r12536, %r12535, %r12535, 12;
	add.s32 	%r12537, %r12531, %r12536;
	xor.b32  	%r12538, %r12533, %r12537;
	shf.l.wrap.b32 	%r12539, %r12538, %r12538, 8;
	add.s32 	%r12540, %r12534, %r12539;
	xor.b32  	%r12541, %r12536, %r12540;
	shf.l.wrap.b32 	%r12542, %r12541, %r12541, 7;
	add.s32 	%r12543, %r12501, %r12542;
	xor.b32  	%r12544, %r12515, %r12543;
	shf.l.wrap.b32 	%r12545, %r12544, %r12544, 16;
	add.s32 	%r12546, %r12528, %r12545;
	xor.b32  	%r12547, %r12542, %r12546;
	shf.l.wrap.b32 	%r12548, %r12547, %r12547, 12;
	add.s32 	%r12549, %r12543, %r12548;
	xor.b32  	%r12550, %r12545, %r12549;
	shf.l.wrap.b32 	%r12551, %r12550, %r12550, 8;
	add.s32 	%r12552, %r12513, %r12506;
	xor.b32  	%r12553, %r12527, %r12552;
	shf.l.wrap.b32 	%r12554, %r12553, %r12553, 16;
	add.s32 	%r12555, %r12540, %r12554;
	xor.b32  	%r12556, %r12506, %r12555;
	shf.l.wrap.b32 	%r12557, %r12556, %r12556, 12;
	add.s32 	%r12558, %r12552, %r12557;
	xor.b32  	%r12559, %r12554, %r12558;
	shf.l.wrap.b32 	%r12560, %r12559, %r12559, 8;
	add.s32 	%r12561, %r12555, %r12560;
	xor.b32  	%r12562, %r12557, %r12561;
	shf.l.wrap.b32 	%r12563, %r12562, %r12562, 7;
	add.s32 	%r12564, %r12525, %r12518;
	xor.b32  	%r12565, %r12539, %r12564;
	shf.l.wrap.b32 	%r12566, %r12565, %r12565, 16;
	add.s32 	%r12567, %r12504, %r12566;
	xor.b32  	%r12568, %r12518, %r12567;
	shf.l.wrap.b32 	%r12569, %r12568, %r12568, 12;
	add.s32 	%r12570, %r12564, %r12569;
	xor.b32  	%r12571, %r12566, %r12570;
	shf.l.wrap.b32 	%r12572, %r12571, %r12571, 8;
	add.s32 	%r12573, %r12567, %r12572;
	xor.b32  	%r12574, %r12569, %r12573;
	shf.l.wrap.b32 	%r12575, %r12574, %r12574, 7;
	add.s32 	%r12576, %r12537, %r12530;
	xor.b32  	%r12577, %r12503, %r12576;
	shf.l.wrap.b32 	%r12578, %r12577, %r12577, 16;
	add.s32 	%r12579, %r12516, %r12578;
	xor.b32  	%r12580, %r12530, %r12579;
	shf.l.wrap.b32 	%r12581, %r12580, %r12580, 12;
	add.s32 	%r12582, %r12576, %r12581;
	xor.b32  	%r12583, %r12578, %r12582;
	shf.l.wrap.b32 	%r12584, %r12583, %r12583, 8;
	add.s32 	%r12585, %r12579, %r12584;
	add.s32 	%r12586, %r12549, %r12563;
	xor.b32  	%r12587, %r12584, %r12586;
	shf.l.wrap.b32 	%r12588, %r12587, %r12587, 16;
	add.s32 	%r12589, %r12573, %r12588;
	xor.b32  	%r12590, %r12563, %r12589;
	shr.u32 	%r12591, %r12590, 20;
	add.s32 	%r12592, %r12586, %r12591;
	add.s32 	%r12593, %r12558, %r12575;
	xor.b32  	%r12594, %r12551, %r12593;
	shf.l.wrap.b32 	%r12595, %r12594, %r12594, 16;
	add.s32 	%r12596, %r12585, %r12595;
	xor.b32  	%r12597, %r12575, %r12596;
	shr.u32 	%r12598, %r12597, 20;
	add.s32 	%r12599, %r12593, %r12598;
	add.s32 	%r12600, %r11912, %r12592;
	add.s32 	%r12601, %r11924, %r12599;
	not.b32 	%r12602, %r53821;
	add.s32 	%r12603, %r1773, %r12602;
	mov.u32 	%r12604, %ctaid.x;
	shl.b32 	%r12605, %r12604, 11;
	mov.u32 	%r12606, %tid.x;
	and.b32  	%r12607, %r12606, 31;
	or.b32  	%r12608, %r12605, %r12607;
	shl.b32 	%r12609, %r12606, 3;
	and.b32  	%r12610, %r12609, 7936;
	add.s32 	%r12611, %r53743, %r12610;
	add.s32 	%r12612, %r12608, %r12611;
	shr.u32 	%r12613, %r12612, %r12603;
	and.b32  	%r12614, %r12613, 1;
	setp.eq.b32 	%p47, %r12614, 1;
	selp.b32 	%r12615, %r12601, %r12600, %p47;
	cvt.u16.u32 	%rs333, %r12615;
	and.b16  	%rs750, %rs333, 1;
	and.b16  	%rs334, %rs748, 255;
	setp.ne.s16 	%p48, %rs334, 1;
	@%p48 bra 	$L__BB9_61;
	ld.param.u64 	%rd653, [fused_batch_pir_kernel_transposed_16_param_1];
	not.b32 	%r12616, %r53821;
	add.s32 	%r12617, %r1773, %r12616;
	mov.u32 	%r12618, %ctaid.x;
	shl.b32 	%r12619, %r12618, 11;
	mov.u32 	%r12620, %tid.x;
	and.b32  	%r12621, %r12620, 31;
	or.b32  	%r12622, %r12619, %r12621;
	shl.b32 	%r12623, %r12620, 3;
	and.b32  	%r12624, %r12623, 7936;
	add.s32 	%r12625, %r53743, %r12624;
	add.s32 	%r12626, %r12622, %r12625;
	shr.u32 	%r12627, %r12626, %r12617;
	and.b32  	%r12628, %r12627, 1;
	setp.eq.b32 	%p49, %r12628, 1;
	cvt.s64.s32 	%rd56, %r53821;
	cvta.to.global.u64 	%rd57, %rd653;
	mul.wide.s32 	%rd58, %r53821, 16;
	add.s64 	%rd59, %rd57, %rd58;
	ld.global.u32 	%r12629, [%rd59+1484];
	selp.b32 	%r12630, %r53826, %r53825, %p49;
	xor.b32  	%r12631, %r12630, %r12629;
	selp.b32 	%r12632, %r53827, %r53824, %p49;
	selp.b32 	%r53825, %r53825, %r12631, %p49;
	selp.b32 	%r53826, %r12631, %r53826, %p49;
	ld.global.u32 	%r12633, [%rd59+1488];
	xor.b32  	%r12634, %r12632, %r12633;
	selp.b32 	%r12635, %r53828, %r53823, %p49;
	selp.b32 	%r53824, %r53824, %r12634, %p49;
	selp.b32 	%r53827, %r12634, %r53827, %p49;
	ld.global.u32 	%r12636, [%rd59+1492];
	xor.b32  	%r12637, %r12635, %r12636;
	selp.b32 	%r12638, %r53829, %r53822, %p49;
	selp.b32 	%r53823, %r53823, %r12637, %p49;
	selp.b32 	%r53828, %r12637, %r53828, %p49;
	ld.global.u32 	%r12639, [%rd59+1496];
	xor.b32  	%r12640, %r12638, %r12639;
	selp.b64 	%rd60, 445, 420, %p49;
	selp.b32 	%r53822, %r53822, %r12640, %p49;
	selp.b32 	%r53829, %r12640, %r53829, %p49;
	add.s64 	%rd61, %rd60, %rd56;
	add.s64 	%rd62, %rd57, %rd61;
	ld.global.u8 	%rs335, [%rd62+1464];
	xor.b16  	%rs750, %rs335, %rs750;
$L__BB9_61:
	not.b32 	%r12641, %r53821;
	add.s32 	%r12642, %r1773, %r12641;
	mov.u32 	%r12643, %ctaid.x;
	shl.b32 	%r12644, %r12643, 11;
	mov.u32 	%r12645, %tid.x;
	and.b32  	%r12646, %r12645, 31;
	or.b32  	%r12647, %r12644, %r12646;
	shl.b32 	%r12648, %r12645, 3;
	and.b32  	%r12649, %r12648, 7936;
	add.s32 	%r12650, %r53743, %r12649;
	add.s32 	%r12651, %r12647, %r12650;
	shr.u32 	%r12652, %r12651, %r12642;
	and.b32  	%r12653, %r12652, 1;
	setp.eq.b32 	%p50, %r12653, 1;
	selp.b32 	%r53833, %r53826, %r53825, %p50;
	selp.b32 	%r53832, %r53827, %r53824, %p50;
	selp.b32 	%r53831, %r53828, %r53823, %p50;
	selp.b32 	%r53830, %r53829, %r53822, %p50;
	add.s32 	%r53821, %r53821, 1;
	setp.lt.u32 	%p51, %r53821, %r1773;
	mov.u16 	%rs748, %rs750;
	@%p51 bra 	$L__BB9_59;
$L__BB9_62:
	and.b16  	%rs336, %rs750, 255;
	setp.ne.s16 	%p52, %rs336, 1;
	@%p52 bra 	$L__BB9_64;
	ld.param.u64 	%rd654, [fused_batch_pir_kernel_transposed_16_param_1];
	cvta.to.global.u64 	%rd63, %rd654;
	ld.global.u32 	%r12654, [%rd63+1936];
	xor.b32  	%r53833, %r53833, %r12654;
$L__BB9_64:
	@%p52 bra 	$L__BB9_66;
	ld.param.u64 	%rd655, [fused_batch_pir_kernel_transposed_16_param_1];
	cvta.to.global.u64 	%rd64, %rd655;
	ld.global.u32 	%r12655, [%rd64+1940];
	xor.b32  	%r53832, %r53832, %r12655;
$L__BB9_66:
	@%p52 bra 	$L__BB9_68;
	ld.param.u64 	%rd656, [fused_batch_pir_kernel_transposed_16_param_1];
	cvta.to.global.u64 	%rd65, %rd656;
	ld.global.u32 	%r12656, [%rd65+1944];
	xor.b32  	%r53831, %r53831, %r12656;
$L__BB9_68:
	@%p52 bra 	$L__BB9_70;
	ld.param.u64 	%rd657, [fused_batch_pir_kernel_transposed_16_param_1];
	cvta.to.global.u64 	%rd66, %rd657;
	ld.global.u32 	%r12657, [%rd66+1948];
	xor.b32  	%r53830, %r53830, %r12657;
$L__BB9_70:
	ld.param.u32 	%r52140, [fused_batch_pir_kernel_transposed_16_param_4];
	mov.u32 	%r12659, %ctaid.x;
	shl.b32 	%r12660, %r12659, 11;
	mov.u32 	%r12661, %tid.x;
	and.b32  	%r12662, %r12661, 31;
	or.b32  	%r12663, %r12660, %r12662;
	shl.b32 	%r12664, %r12661, 3;
	and.b32  	%r12665, %r12664, 7936;
	add.s32 	%r12666, %r53743, %r12665;
	add.s32 	%r12667, %r12663, %r12666;
	setp.ge.s32 	%p56, %r12667, %r52140;
	mov.b32 	%r53854, 0;
	mov.u32 	%r53855, %r53854;
	mov.u32 	%r53856, %r53854;
	mov.u32 	%r53857, %r53854;
	@%p56 bra 	$L__BB9_84;
	ld.param.u64 	%rd658, [fused_batch_pir_kernel_transposed_16_param_1];
	cvta.to.global.u64 	%rd67, %rd658;
	ld.global.u8 	%rs340, [%rd67+1969];
	max.u16 	%rs341, %rs340, 11;
	cvt.u32.u16 	%r12668, %rs341;
	add.s32 	%r53845, %r12668, -11;
	ld.shared.v4.u32 	{%r53857, %r53856, %r53855, %r53854}, [s_mem+197456];
	ld.shared.u8 	%rs753, [s_mem+197472];
	cvt.u32.u16 	%r1828, %rs340;
	setp.ge.u32 	%p57, %r53845, %r1828;
	@%p57 bra 	$L__BB9_76;
	mov.u16 	%rs751, %rs753;
$L__BB9_73:
	ld.const.u32 	%r12669, [CHACHA_CONSTANTS];
	add.s32 	%r12670, %r12669, %r53857;
	shf.l.wrap.b32 	%r12671, %r12670, %r12670, 16;
	add.s32 	%r12672, %r53857, %r12671;
	xor.b32  	%r12673, %r53857, %r12672;
	shf.l.wrap.b32 	%r12674, %r12673, %r12673, 12;
	add.s32 	%r12675, %r12670, %r12674;
	xor.b32  	%r12676, %r12671, %r12675;
	shf.l.wrap.b32 	%r12677, %r12676, %r12676, 8;
	add.s32 	%r12678, %r12672, %r12677;
	xor.b32  	%r12679, %r12674, %r12678;
	shf.l.wrap.b32 	%r12680, %r12679, %r12679, 7;
	ld.const.u32 	%r12681, [CHACHA_CONSTANTS+4];
	add.s32 	%r12682, %r12681, %r53856;
	shf.l.wrap.b32 	%r12683, %r12682, %r12682, 16;
	add.s32 	%r12684, %r53856, %r12683;
	xor.b32  	%r12685, %r53856, %r12684;
	shf.l.wrap.b32 	%r12686, %r12685, %r12685, 12;
	add.s32 	%r12687, %r12682, %r12686;
	xor.b32  	%r12688, %r12683, %r12687;
	shf.l.wrap.b32 	%r12689, %r12688, %r12688, 8;
	add.s32 	%r12690, %r12684, %r12689;
	xor.b32  	%r12691, %r12686, %r12690;
	shf.l.wrap.b32 	%r12692, %r12691, %r12691, 7;
	ld.const.u32 	%r12693, [CHACHA_CONSTANTS+8];
	add.s32 	%r12694, %r12693, %r53855;
	shf.l.wrap.b32 	%r12695, %r12694, %r12694, 16;
	add.s32 	%r12696, %r53855, %r12695;
	xor.b32  	%r12697, %r53855, %r12696;
	shf.l.wrap.b32 	%r12698, %r12697, %r12697, 12;
	add.s32 	%r12699, %r12694, %r12698;
	xor.b32  	%r12700, %r12695, %r12699;
	shf.l.wrap.b32 	%r12701, %r12700, %r12700, 8;
	add.s32 	%r12702, %r12696, %r12701;
	xor.b32  	%r12703, %r12698, %r12702;
	shf.l.wrap.b32 	%r12704, %r12703, %r12703, 7;
	ld.const.u32 	%r12705, [CHACHA_CONSTANTS+12];
	add.s32 	%r12706, %r12705, %r53854;
	shf.l.wrap.b32 	%r12707, %r12706, %r12706, 16;
	add.s32 	%r12708, %r53854, %r12707;
	xor.b32  	%r12709, %r53854, %r12708;
	shf.l.wrap.b32 	%r12710, %r12709, %r12709, 12;
	add.s32 	%r12711, %r12706, %r12710;
	xor.b32  	%r12712, %r12707, %r12711;
	shf.l.wrap.b32 	%r12713, %r12712, %r12712, 8;
	add.s32 	%r12714, %r12708, %r12713;
	xor.b32  	%r12715, %r12710, %r12714;
	shf.l.wrap.b32 	%r12716, %r12715, %r12715, 7;
	add.s32 	%r12717, %r12675, %r12692;
	xor.b32  	%r12718, %r12713, %r12717;
	shf.l.wrap.b32 	%r12719, %r12718, %r12718, 16;
	add.s32 	%r12720, %r12702, %r12719;
	xor.b32  	%r12721, %r12692, %r12720;
	shf.l.wrap.b32 	%r12722, %r12721, %r12721, 12;
	add.s32 	%r12723, %r12717, %r12722;
	xor.b32  	%r12724, %r12719, %r12723;
	shf.l.wrap.b32 	%r12725, %r12724, %r12724, 8;
	add.s32 	%r12726, %r12720, %r12725;
	xor.b32  	%r12727, %r12722, %r12726;
	shf.l.wrap.b32 	%r12728, %r12727, %r12727, 7;
	add.s32 	%r12729, %r12687, %r12704;
	xor.b32  	%r12730, %r12677, %r12729;
	shf.l.wrap.b32 	%r12731, %r12730, %r12730, 16;
	add.s32 	%r12732, %r12714, %r12731;
	xor.b32  	%r12733, %r12704, %r12732;
	shf.l.wrap.b32 	%r12734, %r12733, %r12733, 12;
	add.s32 	%r12735, %r12729, %r12734;
	xor.b32  	%r12736, %r12731, %r12735;
	shf.l.wrap.b32 	%r12737, %r12736, %r12736, 8;
	add.s32 	%r12738, %r12732, %r12737;
	xor.b32  	%r12739, %r12734, %r12738;
	shf.l.wrap.b32 	%r12740, %r12739, %r12739, 7;
	add.s32 	%r12741, %r12699, %r12716;
	xor.b32  	%r12742, %r12689, %r12741;
	shf.l.wrap.b32 	%r12743, %r12742, %r12742, 16;
	add.s32 	%r12744, %r12678, %r12743;
	xor.b32  	%r12745, %r12716, %r12744;
	shf.l.wrap.b32 	%r12746, %r12745, %r12745, 12;
	add.s32 	%r12747, %r12741, %r12746;
	xor.b32  	%r12748, %r12743, %r12747;
	shf.l.wrap.b32 	%r12749, %r12748, %r12748, 8;
	add.s32 	%r12750, %r12744, %r12749;
	xor.b32  	%r12751, %r12746, %r12750;
	shf.l.wrap.b32 	%r12752, %r12751, %r12751, 7;
	add.s32 	%r12753, %r12711, %r12680;
	xor.b32  	%r12754, %r12701, %r12753;
	shf.l.wrap.b32 	%r12755, %r12754, %r12754, 16;
	add.s32 	%r12756, %r12690, %r12755;
	xor.b32  	%r12757, %r12680, %r12756;
	shf.l.wrap.b32 	%r12758, %r12757, %r12757, 12;
	add.s32 	%r12759, %r12753, %r12758;
	xor.b32  	%r12760, %r12755, %r12759;
	shf.l.wrap.b32 	%r12761, %r12760, %r12760, 8;
	add.s32 	%r12762, %r12756, %r12761;
	xor.b32  	%r12763, %r12758, %r12762;
	shf.l.wrap.b32 	%r12764, %r12763, %r12763, 7;
	add.s32 	%r12765, %r12723, %r12764;
	xor.b32  	%r12766, %r12737, %r12765;
	shf.l.wrap.b32 	%r12767, %r12766, %r12766, 16;
	add.s32 	%r12768, %r12750, %r12767;
	xor.b32  	%r12769, %r12764, %r12768;
	shf.l.wrap.b32 	%r12770, %r12769, %r12769, 12;
	add.s32 	%r12771, %r12765, %r12770;
	xor.b32  	%r12772, %r12767, %r12771;
	shf.l.wrap.b32 	%r12773, %r12772, %r12772, 8;
	add.s32 	%r12774, %r12768, %r12773;
	xor.b32  	%r12775, %r12770, %r12774;
	shf.l.wrap.b32 	%r12776, %r12775, %r12775, 7;
	add.s32 	%r12777, %r12735, %r12728;
	xor.b32  	%r12778, %r12749, %r12777;
	shf.l.wrap.b32 	%r12779, %r12778, %r12778, 16;
	add.s32 	%r12780, %r12762, %r12779;
	xor.b32  	%r12781, %r12728, %r12780;
	shf.l.wrap.b32 	%r12782, %r12781, %r12781, 12;
	add.s32 	%r12783, %r12777, %r12782;
	xor.b32  	%r12784, %r12779, %r12783;
	shf.l.wrap.b32 	%r12785, %r12784, %r12784, 8;
	add.s32 	%r12786, %r12780, %r12785;
	xor.b32  	%r12787, %r12782, %r12786;
	shf.l.wrap.b32 	%r12788, %r12787, %r12787, 7;
	add.s32 	%r12789, %r12747, %r12740;
	xor.b32  	%r12790, %r12761, %r12789;
	shf.l.wrap.b32 	%r12791, %r12790, %r12790, 16;
	add.s32 	%r12792, %r12726, %r12791;
	xor.b32  	%r12793, %r12740, %r12792;
	shf.l.wrap.b32 	%r12794, %r12793, %r12793, 12;
	add.s32 	%r12795, %r12789, %r12794;
	xor.b32  	%r12796, %r12791, %r12795;
	shf.l.wrap.b32 	%r12797, %r12796, %r12796, 8;
	add.s32 	%r12798, %r12792, %r12797;
	xor.b32  	%r12799, %r12794, %r12798;
	shf.l.wrap.b32 	%r12800, %r12799, %r12799, 7;
	add.s32 	%r12801, %r12759, %r12752;
	xor.b32  	%r12802, %r12725, %r12801;
	shf.l.wrap.b32 	%r12803, %r12802, %r12802, 16;
	add.s32 	%r12804, %r12738, %r12803;
	xor.b32  	%r12805, %r12752, %r12804;
	shf.l.wrap.b32 	%r12806, %r12805, %r12805, 12;
	add.s32 	%r12807, %r12801, %r12806;
	xor.b32  	%r12808, %r12803, %r12807;
	shf.l.wrap.b32 	%r12809, %r12808, %r12808, 8;
	add.s32 	%r12810, %r12804, %r12809;
	xor.b32  	%r12811, %r12806, %r12810;
	shf.l.wrap.b32 	%r12812, %r12811, %r12811, 7;
	add.s32 	%r12813, %r12771, %r12788;
	xor.b32  	%r12814, %r12809, %r12813;
	shf.l.wrap.b32 	%r12815, %r12814, %r12814, 16;
	add.s32 	%r12816, %r12798, %r12815;
	xor.b32  	%r12817, %r12788, %r12816;
	shf.l.wrap.b32 	%r12818, %r12817, %r12817, 12;
	add.s32 	%r12819, %r12813, %r12818;
	xor.b32  	%r12820, %r12815, %r12819;
	shf.l.wrap.b32 	%r12821, %r12820, %r12820, 8;
	add.s32 	%r12822, %r12816, %r12821;
	xor.b32  	%r12823, %r12818, %r12822;
	shf.l.wrap.b32 	%r12824, %r12823, %r12823, 7;
	add.s32 	%r12825, %r12783, %r12800;
	xor.b32  	%r12826, %r12773, %r12825;
	shf.l.wrap.b32 	%r12827, %r12826, %r12826, 16;
	add.s32 	%r12828, %r12810, %r12827;
	xor.b32  	%r12829, %r12800, %r12828;
	shf.l.wrap.b32 	%r12830, %r12829, %r12829, 12;
	add.s32 	%r12831, %r12825, %r12830;
	xor.b32  	%r12832, %r12827, %r12831;
	shf.l.wrap.b32 	%r12833, %r12832, %r12832, 8;
	add.s32 	%r12834, %r12828, %r12833;
	xor.b32  	%r12835, %r12830, %r12834;
	shf.l.wrap.b32 	%r12836, %r12835, %r12835, 7;
	add.s32 	%r12837, %r12795, %r12812;
	xor.b32  	%r12838, %r12785, %r12837;
	shf.l.wrap.b32 	%r12839, %r12838, %r12838, 16;
	add.s32 	%r12840, %r12774, %r12839;
	xor.b32  	%r12841, %r12812, %r12840;
	shf.l.wrap.b32 	%r12842, %r12841, %r12841, 12;
	add.s32 	%r12843, %r12837, %r12842;
	xor.b32  	%r12844, %r12839, %r12843;
	shf.l.wrap.b32 	%r12845, %r12844, %r12844, 8;
	add.s32 	%r12846, %r12840, %r12845;
	xor.b32  	%r12847, %r12842, %r12846;
	shf.l.wrap.b32 	%r12848, %r12847, %r12847, 7;
	add.s32 	%r12849, %r12807, %r12776;
	xor.b32  	%r12850, %r12797, %r12849;
	shf.l.wrap.b32 	%r12851, %r12850, %r12850, 16;
	add.s32 	%r12852, %r12786, %r12851;
	xor.b32  	%r12853, %r12776, %r12852;
	shf.l.wrap.b32 	%r12854, %r12853, %r12853, 12;
	add.s32 	%r12855, %r12849, %r12854;
	xor.b32  	%r12856, %r12851, %r12855;
	shf.l.wrap.b32 	%r12857, %r12856, %r12856, 8;
	add.s32 	%r12858, %r12852, %r12857;
	xor.b32  	%r12859, %r12854, %r12858;
	shf.l.wrap.b32 	%r12860, %r12859, %r12859, 7;
	add.s32 	%r12861, %r12819, %r12860;
	xor.b32  	%r12862, %r12833, %r12861;
	shf.l.wrap.b32 	%r12863, %r12862, %r12862, 16;
	add.s32 	%r12864, %r12846, %r12863;
	xor.b32  	%r12865, %r12860, %r12864;
	shf.l.wrap.b32 	%r12866, %r12865, %r12865, 12;
	add.s32 	%r12867, %r12861, %r12866;
	xor.b32  	%r12868, %r12863, %r12867;
	shf.l.wrap.b32 	%r12869, %r12868, %r12868, 8;
	add.s32 	%r12870, %r12864, %r12869;
	xor.b32  	%r12871, %r12866, %r12870;
	shf.l.wrap.b32 	%r12872, %r12871, %r12871, 7;
	add.s32 	%r12873, %r12831, %r12824;
	xor.b32  	%r12874, %r12845, %r12873;
	shf.l.wrap.b32 	%r12875, %r12874, %r12874, 16;
	add.s32 	%r12876, %r12858, %r12875;
	xor.b32  	%r12877, %r12824, %r12876;
	shf.l.wrap.b32 	%r12878, %r12877, %r12877, 12;
	add.s32 	%r12879, %r12873, %r12878;
	xor.b32  	%r12880, %r12875, %r12879;
	shf.l.wrap.b32 	%r12881, %r12880, %r12880, 8;
	add.s32 	%r12882, %r12876, %r12881;
	xor.b32  	%r12883, %r12878, %r12882;
	shf.l.wrap.b32 	%r12884, %r12883, %r12883, 7;
	add.s32 	%r12885, %r12843, %r12836;
	xor.b32  	%r12886, %r12857, %r12885;
	shf.l.wrap.b32 	%r12887, %r12886, %r12886, 16;
	add.s32 	%r12888, %r12822, %r12887;
	xor.b32  	%r12889, %r12836, %r12888;
	shf.l.wrap.b32 	%r12890, %r12889, %r12889, 12;
	add.s32 	%r12891, %r12885, %r12890;
	xor.b32  	%r12892, %r12887, %r12891;
	shf.l.wrap.b32 	%r12893, %r12892, %r12892, 8;
	add.s32 	%r12894, %r12888, %r12893;
	xor.b32  	%r12895, %r12890, %r12894;
	shf.l.wrap.b32 	%r12896, %r12895, %r12895, 7;
	add.s32 	%r12897, %r12855, %r12848;
	xor.b32  	%r12898, %r12821, %r12897;
	shf.l.wrap.b32 	%r12899, %r12898, %r12898, 16;
	add.s32 	%r12900, %r12834, %r12899;
	xor.b32  	%r12901, %r12848, %r12900;
	shf.l.wrap.b32 	%r12902, %r12901, %r12901, 12;
	add.s32 	%r12903, %r12897, %r12902;
	xor.b32  	%r12904, %r12899, %r12903;
	shf.l.wrap.b32 	%r12905, %r12904, %r12904, 8;
	add.s32 	%r12906, %r12900, %r12905;
	xor.b32  	%r12907, %r12902, %r12906;
	shf.l.wrap.b32 	%r12908, %r12907, %r12907, 7;
	add.s32 	%r12909, %r12867, %r12884;
	xor.b32  	%r12910, %r12905, %r12909;
	shf.l.wrap.b32 	%r12911, %r12910, %r12910, 16;
	add.s32 	%r12912, %r12894, %r12911;
	xor.b32  	%r12913, %r12884, %r12912;
	shf.l.wrap.b32 	%r12914, %r12913, %r12913, 12;
	add.s32 	%r12915, %r12909, %r12914;
	xor.b32  	%r12916, %r12911, %r12915;
	shf.l.wrap.b32 	%r12917, %r12916, %r12916, 8;
	add.s32 	%r12918, %r12912, %r12917;
	xor.b32  	%r12919, %r12914, %r12918;
	shf.l.wrap.b32 	%r12920, %r12919, %r12919, 7;
	add.s32 	%r12921, %r12879, %r12896;
	xor.b32  	%r12922, %r12869, %r12921;
	shf.l.wrap.b32 	%r12923, %r12922, %r12922, 16;
	add.s32 	%r12924, %r12906, %r12923;
	xor.b32  	%r12925, %r12896, %r12924;
	shf.l.wrap.b32 	%r12926, %r12925, %r12925, 12;
	add.s32 	%r12927, %r12921, %r12926;
	xor.b32  	%r12928, %r12923, %r12927;
	shf.l.wrap.b32 	%r12929, %r12928, %r12928, 8;
	add.s32 	%r12930, %r12924, %r12929;
	xor.b32  	%r12931, %r12926, %r12930;
	shf.l.wrap.b32 	%r12932, %r12931, %r12931, 7;
	add.s32 	%r12933, %r12891, %r12908;
	xor.b32  	%r12934, %r12881, %r12933;
	shf.l.wrap.b32 	%r12935, %r12934, %r12934, 16;
	add.s32 	%r12936, %r12870, %r12935;
	xor.b32  	%r12937, %r12908, %r12936;
	shf.l.wrap.b32 	%r12938, %r12937, %r12937, 12;
	add.s32 	%r12939, %r12933, %r12938;
	xor.b32  	%r12940, %r12935, %r12939;
	shf.l.wrap.b32 	%r12941, %r12940, %r12940, 8;
	add.s32 	%r12942, %r12936, %r12941;
	xor.b32  	%r12943, %r12938, %r12942;
	shf.l.wrap.b32 	%r12944, %r12943, %r12943, 7;
	add.s32 	%r12945, %r12903, %r12872;
	xor.b32  	%r12946, %r12893, %r12945;
	shf.l.wrap.b32 	%r12947, %r12946, %r12946, 16;
	add.s32 	%r12948, %r12882, %r12947;
	xor.b32  	%r12949, %r12872, %r12948;
	shf.l.wrap.b32 	%r12950, %r12949, %r12949, 12;
	add.s32 	%r12951, %r12945, %r12950;
	xor.b32  	%r12952, %r12947, %r12951;
	shf.l.wrap.b32 	%r12953, %r12952, %r12952, 8;
	add.s32 	%r12954, %r12948, %r12953;
	xor.b32  	%r12955, %r12950, %r12954;
	shf.l.wrap.b32 	%r12956, %r12955, %r12955, 7;
	add.s32 	%r12957, %r12915, %r12956;
	xor.b32  	%r12958, %r12929, %r12957;
	shf.l.wrap.b32 	%r12959, %r12958, %r12958, 16;
	add.s32 	%r12960, %r12942, %r12959;
	xor.b32  	%r12961, %r12956, %r12960;
	shf.l.wrap.b32 	%r12962, %r12961, %r12961, 12;
	add.s32 	%r12963, %r12957, %r12962;
	xor.b32  	%r12964, %r12959, %r12963;
	shf.l.wrap.b32 	%r12965, %r12964, %r12964, 8;
	add.s32 	%r12966, %r12960, %r12965;
	xor.b32  	%r12967, %r12962, %r12966;
	shf.l.wrap.b32 	%r12968, %r12967, %r12967, 7;
	add.s32 	%r12969, %r12927, %r12920;
	xor.b32  	%r12970, %r12941, %r12969;
	shf.l.wrap.b32 	%r12971, %r12970, %r12970, 16;
	add.s32 	%r12972, %r12954, %r12971;
	xor.b32  	%r12973, %r12920, %r12972;
	shf.l.wrap.b32 	%r12974, %r12973, %r12973, 12;
	add.s32 	%r12975, %r12969, %r12974;
	xor.b32  	%r12976, %r12971, %r12975;
	shf.l.wrap.b32 	%r12977, %r12976, %r12976, 8;
	add.s32 	%r12978, %r12972, %r12977;
	xor.b32  	%r12979, %r12974, %r12978;
	shf.l.wrap.b32 	%r12980, %r12979, %r12979, 7;
	add.s32 	%r12981, %r12939, %r12932;
	xor.b32  	%r12982, %r12953, %r12981;
	shf.l.wrap.b32 	%r12983, %r12982, %r12982, 16;
	add.s32 	%r12984, %r12918, %r12983;
	xor.b32  	%r12985, %r12932, %r12984;
	shf.l.wrap.b32 	%r12986, %r12985, %r12985, 12;
	add.s32 	%r12987, %r12981, %r12986;
	xor.b32  	%r12988, %r12983, %r12987;
	shf.l.wrap.b32 	%r12989, %r12988, %r12988, 8;
	add.s32 	%r12990, %r12984, %r12989;
	xor.b32  	%r12991, %r12986, %r12990;
	shf.l.wrap.b32 	%r12992, %r12991, %r12991, 7;
	add.s32 	%r12993, %r12951, %r12944;
	xor.b32  	%r12994, %r12917, %r12993;
	shf.l.wrap.b32 	%r12995, %r12994, %r12994, 16;
	add.s32 	%r12996, %r12930, %r12995;
	xor.b32  	%r12997, %r12944, %r12996;
	shf.l.wrap.b32 	%r12998, %r12997, %r12997, 12;
	add.s32 	%r12999, %r12993, %r12998;
	xor.b32  	%r13000, %r12995, %r12999;
	shf.l.wrap.b32 	%r13001, %r13000, %r13000, 8;
	add.s32 	%r13002, %r12996, %r13001;
	xor.b32  	%r13003, %r12998, %r13002;
	shf.l.wrap.b32 	%r13004, %r13003, %r13003, 7;
	add.s32 	%r13005, %r12963, %r12980;
	xor.b32  	%r13006, %r13001, %r13005;
	shf.l.wrap.b32 	%r13007, %r13006, %r13006, 16;
	add.s32 	%r13008, %r12990, %r13007;
	xor.b32  	%r13009, %r12980, %r13008;
	shf.l.wrap.b32 	%r13010, %r13009, %r13009, 12;
	add.s32 	%r13011, %r13005, %r13010;
	xor.b32  	%r13012, %r13007, %r13011;
	shf.l.wrap.b32 	%r13013, %r13012, %r13012, 8;
	add.s32 	%r13014, %r13008, %r13013;
	xor.b32  	%r13015, %r13010, %r13014;
	shf.l.wrap.b32 	%r13016, %r13015, %r13015, 7;
	add.s32 	%r13017, %r12975, %r12992;
	xor.b32  	%r13018, %r12965, %r13017;
	shf.l.wrap.b32 	%r13019, %r13018, %r13018, 16;
	add.s32 	%r13020, %r13002, %r13019;
	xor.b32  	%r13021, %r12992, %r13020;
	shf.l.wrap.b32 	%r13022, %r13021, %r13021, 12;
	add.s32 	%r13023, %r13017, %r13022;
	xor.b32  	%r13024, %r13019, %r13023;
	shf.l.wrap.b32 	%r13025, %r13024, %r13024, 8;
	add.s32 	%r13026, %r13020, %r13025;
	xor.b32  	%r13027, %r13022, %r13026;
	shf.l.wrap.b32 	%r13028, %r13027, %r13027, 7;
	add.s32 	%r13029, %r12987, %r13004;
	xor.b32  	%r13030, %r12977, %r13029;
	shf.l.wrap.b32 	%r13031, %r13030, %r13030, 16;
	add.s32 	%r13032, %r12966, %r13031;
	xor.b32  	%r13033, %r13004, %r13032;
	shf.l.wrap.b32 	%r13034, %r13033, %r13033, 12;
	add.s32 	%r13035, %r13029, %r13034;
	xor.b32  	%r13036, %r13031, %r13035;
	shf.l.wrap.b32 	%r13037, %r13036, %r13036, 8;
	add.s32 	%r13038, %r13032, %r13037;
	xor.b32  	%r13039, %r13034, %r13038;
	shf.l.wrap.b32 	%r13040, %r13039, %r13039, 7;
	add.s32 	%r13041, %r12999, %r12968;
	xor.b32  	%r13042, %r12989, %r13041;
	shf.l.wrap.b32 	%r13043, %r13042, %r13042, 16;
	add.s32 	%r13044, %r12978, %r13043;
	xor.b32  	%r13045, %r12968, %r13044;
	shf.l.wrap.b32 	%r13046, %r13045, %r13045, 12;
	add.s32 	%r13047, %r13041, %r13046;
	xor.b32  	%r13048, %r13043, %r13047;
	shf.l.wrap.b32 	%r13049, %r13048, %r13048, 8;
	add.s32 	%r13050, %r13044, %r13049;
	xor.b32  	%r13051, %r13046, %r13050;
	shf.l.wrap.b32 	%r13052, %r13051, %r13051, 7;
	add.s32 	%r53849, %r12669, %r13011;
	add.s32 	%r53848, %r12681, %r13023;
	add.s32 	%r53847, %r12693, %r13035;
	add.s32 	%r53846, %r12705, %r13047;
	add.s32 	%r53850, %r53857, %r13052;
	add.s32 	%r53851, %r53856, %r13016;
	add.s32 	%r53852, %r53855, %r13028;
	add.s32 	%r53853, %r53854, %r13040;
	xor.b32  	%r13053, %r12670, 1;
	shf.l.wrap.b32 	%r13054, %r12670, %r13053, 16;
	add.s32 	%r13055, %r53857, %r13054;
	xor.b32  	%r13056, %r53857, %r13055;
	shf.l.wrap.b32 	%r13057, %r13056, %r13056, 12;
	add.s32 	%r13058, %r12670, %r13057;
	xor.b32  	%r13059, %r13054, %r13058;
	shf.l.wrap.b32 	%r13060, %r13059, %r13059, 8;
	add.s32 	%r13061, %r13055, %r13060;
	xor.b32  	%r13062, %r13057, %r13061;
	shf.l.wrap.b32 	%r13063, %r13062, %r13062, 7;
	add.s32 	%r13064, %r13058, %r12692;
	xor.b32  	%r13065, %r12713, %r13064;
	shf.l.wrap.b32 	%r13066, %r13065, %r13065, 16;
	add.s32 	%r13067, %r12702, %r13066;
	xor.b32  	%r13068, %r12692, %r13067;
	shf.l.wrap.b32 	%r13069, %r13068, %r13068, 12;
	add.s32 	%r13070, %r13064, %r13069;
	xor.b32  	%r13071, %r13066, %r13070;
	shf.l.wrap.b32 	%r13072, %r13071, %r13071, 8;
	add.s32 	%r13073, %r13067, %r13072;
	xor.b32  	%r13074, %r13069, %r13073;
	shf.l.wrap.b32 	%r13075, %r13074, %r13074, 7;
	xor.b32  	%r13076, %r13060, %r12729;
	shf.l.wrap.b32 	%r13077, %r13076, %r13076, 16;
	add.s32 	%r13078, %r12714, %r13077;
	xor.b32  	%r13079, %r12704, %r13078;
	shf.l.wrap.b32 	%r13080, %r13079, %r13079, 12;
	add.s32 	%r13081, %r12729, %r13080;
	xor.b32  	%r13082, %r13077, %r13081;
	shf.l.wrap.b32 	%r13083, %r13082, %r13082, 8;
	add.s32 	%r13084, %r13078, %r13083;
	xor.b32  	%r13085, %r13080, %r13084;
	shf.l.wrap.b32 	%r13086, %r13085, %r13085, 7;
	add.s32 	%r13087, %r13061, %r12743;
	xor.b32  	%r13088, %r12716, %r13087;
	shf.l.wrap.b32 	%r13089, %r13088, %r13088, 12;
	add.s32 	%r13090, %r12741, %r13089;
	xor.b32  	%r13091, %r12743, %r13090;
	shf.l.wrap.b32 	%r13092, %r13091, %r13091, 8;
	add.s32 	%r13093, %r13087, %r13092;
	xor.b32  	%r13094, %r13089, %r13093;
	shf.l.wrap.b32 	%r13095, %r13094, %r13094, 7;
	add.s32 	%r13096, %r12711, %r13063;
	xor.b32  	%r13097, %r12701, %r13096;
	shf.l.wrap.b32 	%r13098, %r13097, %r13097, 16;
	add.s32 	%r13099, %r12690, %r13098;
	xor.b32  	%r13100, %r13063, %r13099;
	shf.l.wrap.b32 	%r13101, %r13100, %r13100, 12;
	add.s32 	%r13102, %r13096, %r13101;
	xor.b32  	%r13103, %r13098, %r13102;
	shf.l.wrap.b32 	%r13104, %r13103, %r13103, 8;
	add.s32 	%r13105, %r13099, %r13104;
	xor.b32  	%r13106, %r13101, %r13105;
	shf.l.wrap.b32 	%r13107, %r13106, %r13106, 7;
	add.s32 	%r13108, %r13070, %r13107;
	xor.b32  	%r13109, %r13083, %r13108;
	shf.l.wrap.b32 	%r13110, %r13109, %r13109, 16;
	add.s32 	%r13111, %r13093, %r13110;
	xor.b32  	%r13112, %r13107, %r13111;
	shf.l.wrap.b32 	%r13113, %r13112, %r13112, 12;
	add.s32 	%r13114, %r13108, %r13113;
	xor.b32  	%r13115, %r13110, %r13114;
	shf.l.wrap.b32 	%r13116, %r13115, %r13115, 8;
	add.s32 	%r13117, %r13111, %r13116;
	xor.b32  	%r13118, %r13113, %r13117;
	shf.l.wrap.b32 	%r13119, %r13118, %r13118, 7;
	add.s32 	%r13120, %r13081, %r13075;
	xor.b32  	%r13121, %r13092, %r13120;
	shf.l.wrap.b32 	%r13122, %r13121, %r13121, 16;
	add.s32 	%r13123, %r13105, %r13122;
	xor.b32  	%r13124, %r13075, %r13123;
	shf.l.wrap.b32 	%r13125, %r13124, %r13124, 12;
	add.s32 	%r13126, %r13120, %r13125;
	xor.b32  	%r13127, %r13122, %r13126;
	shf.l.wrap.b32 	%r13128, %r13127, %r13127, 8;
	add.s32 	%r13129, %r13123, %r13128;
	xor.b32  	%r13130, %r13125, %r13129;
	shf.l.wrap.b32 	%r13131, %r13130, %r13130, 7;
	add.s32 	%r13132, %r13090, %r13086;
	xor.b32  	%r13133, %r13104, %r13132;
	shf.l.wrap.b32 	%r13134, %r13133, %r13133, 16;
	add.s32 	%r13135, %r13073, %r13134;
	xor.b32  	%r13136, %r13086, %r13135;
	shf.l.wrap.b32 	%r13137, %r13136, %r13136, 12;
	add.s32 	%r13138, %r13132, %r13137;
	xor.b32  	%r13139, %r13134, %r13138;
	shf.l.wrap.b32 	%r13140, %r13139, %r13139, 8;
	add.s32 	%r13141, %r13135, %r13140;
	xor.b32  	%r13142, %r13137, %r13141;
	shf.l.wrap.b32 	%r13143, %r13142, %r13142, 7;
	add.s32 	%r13144, %r13102, %r13095;
	xor.b32  	%r13145, %r13072, %r13144;
	shf.l.wrap.b32 	%r13146, %r13145, %r13145, 16;
	add.s32 	%r13147, %r13084, %r13146;
	xor.b32  	%r13148, %r13095, %r13147;
	shf.l.wrap.b32 	%r13149, %r13148, %r13148, 12;
	add.s32 	%r13150, %r13144, %r13149;
	xor.b32  	%r13151, %r13146, %r13150;
	shf.l.wrap.b32 	%r13152, %r13151, %r13151, 8;
	add.s32 	%r13153, %r13147, %r13152;
	xor.b32  	%r13154, %r13149, %r13153;
	shf.l.wrap.b32 	%r13155, %r13154, %r13154, 7;
	add.s32 	%r13156, %r13114, %r13131;
	xor.b32  	%r13157, %r13152, %r13156;
	shf.l.wrap.b32 	%r13158, %r13157, %r13157, 16;
	add.s32 	%r13159, %r13141, %r13158;
	xor.b32  	%r13160, %r13131, %r13159;
	shf.l.wrap.b32 	%r13161, %r13160, %r13160, 12;
	add.s32 	%r13162, %r13156, %r13161;
	xor.b32  	%r13163, %r13158, %r13162;
	shf.l.wrap.b32 	%r13164, %r13163, %r13163, 8;
	add.s32 	%r13165, %r13159, %r13164;
	xor.b32  	%r13166, %r13161, %r13165;
	shf.l.wrap.b32 	%r13167, %r13166, %r13166, 7;
	add.s32 	%r13168, %r13126, %r13143;
	xor.b32  	%r13169, %r13116, %r13168;
	shf.l.wrap.b32 	%r13170, %r13169, %r13169, 16;
	add.s32 	%r13171, %r13153, %r13170;
	xor.b32  	%r13172, %r13143, %r13171;
	shf.l.wrap.b32 	%r13173, %r13172, %r13172, 12;
	add.s32 	%r13174, %r13168, %r13173;
	xor.b32  	%r13175, %r13170, %r13174;
	shf.l.wrap.b32 	%r13176, %r13175, %r13175, 8;
	add.s32 	%r13177, %r13171, %r13176;
	xor.b32  	%r13178, %r13173, %r13177;
	shf.l.wrap.b32 	%r13179, %r13178, %r13178, 7;
	add.s32 	%r13180, %r13138, %r13155;
	xor.b32  	%r13181, %r13128, %r13180;
	shf.l.wrap.b32 	%r13182, %r13181, %r13181, 16;
	add.s32 	%r13183, %r13117, %r13182;
	xor.b32  	%r13184, %r13155, %r13183;
	shf.l.wrap.b32 	%r13185, %r13184, %r13184, 12;
	add.s32 	%r13186, %r13180, %r13185;
	xor.b32  	%r13187, %r13182, %r13186;
	shf.l.wrap.b32 	%r13188, %r13187, %r13187, 8;
	add.s32 	%r13189, %r13183, %r13188;
	xor.b32  	%r13190, %r13185, %r13189;
	shf.l.wrap.b32 	%r13191, %r13190, %r13190, 7;
	add.s32 	%r13192, %r13150, %r13119;
	xor.b32  	%r13193, %r13140, %r13192;
	shf.l.wrap.b32 	%r13194, %r13193, %r13193, 16;
	add.s32 	%r13195, %r13129, %r13194;
	xor.b32  	%r13196, %r13119, %r13195;
	shf.l.wrap.b32 	%r13197, %r13196, %r13196, 12;
	add.s32 	%r13198, %r13192, %r13197;
	xor.b32  	%r13199, %r13194, %r13198;
	shf.l.wrap.b32 	%r13200, %r13199, %r13199, 8;
	add.s32 	%r13201, %r13195, %r13200;
	xor.b32  	%r13202, %r13197, %r13201;
	shf.l.wrap.b32 	%r13203, %r13202, %r13202, 7;
	add.s32 	%r13204, %r13162, %r13203;
	xor.b32  	%r13205, %r13176, %r13204;
	shf.l.wrap.b32 	%r13206, %r13205, %r13205, 16;
	add.s32 	%r13207, %r13189, %r13206;
	xor.b32  	%r13208, %r13203, %r13207;
	shf.l.wrap.b32 	%r13209, %r13208, %r13208, 12;
	add.s32 	%r13210, %r13204, %r13209;
	xor.b32  	%r13211, %r13206, %r13210;
	shf.l.wrap.b32 	%r13212, %r13211, %r13211, 8;
	add.s32 	%r13213, %r13207, %r13212;
	xor.b32  	%r13214, %r13209, %r13213;
	shf.l.wrap.b32 	%r13215, %r13214, %r13214, 7;
	add.s32 	%r13216, %r13174, %r13167;
	xor.b32  	%r13217, %r13188, %r13216;
	shf.l.wrap.b32 	%r13218, %r13217, %r13217, 16;
	add.s32 	%r13219, %r13201, %r13218;
	xor.b32  	%r13220, %r13167, %r13219;
	shf.l.wrap.b32 	%r13221, %r13220, %r13220, 12;
	add.s32 	%r13222, %r13216, %r13221;
	xor.b32  	%r13223, %r13218, %r13222;
	shf.l.wrap.b32 	%r13224, %r13223, %r13223, 8;
	add.s32 	%r13225, %r13219, %r13224;
	xor.b32  	%r13226, %r13221, %r13225;
	shf.l.wrap.b32 	%r13227, %r13226, %r13226, 7;
	add.s32 	%r13228, %r13186, %r13179;
	xor.b32  	%r13229, %r13200, %r13228;
	shf.l.wrap.b32 	%r13230, %r13229, %r13229, 16;
	add.s32 	%r13231, %r13165, %r13230;
	xor.b32  	%r13232, %r13179, %r13231;
	shf.l.wrap.b32 	%r13233, %r13232, %r13232, 12;
	add.s32 	%r13234, %r13228, %r13233;
	xor.b32  	%r13235, %r13230, %r13234;
	shf.l.wrap.b32 	%r13236, %r13235, %r13235, 8;
	add.s32 	%r13237, %r13231, %r13236;
	xor.b32  	%r13238, %r13233, %r13237;
	shf.l.wrap.b32 	%r13239, %r13238, %r13238, 7;
	add.s32 	%r13240, %r13198, %r13191;
	xor.b32  	%r13241, %r13164, %r13240;
	shf.l.wrap.b32 	%r13242, %r13241, %r13241, 16;
	add.s32 	%r13243, %r13177, %r13242;
	xor.b32  	%r13244, %r13191, %r13243;
	shf.l.wrap.b32 	%r13245, %r13244, %r13244, 12;
	add.s32 	%r13246, %r13240, %r13245;
	xor.b32  	%r13247, %r13242, %r13246;
	shf.l.wrap.b32 	%r13248, %r13247, %r13247, 8;
	add.s32 	%r13249, %r13243, %r13248;
	xor.b32  	%r13250, %r13245, %r13249;
	shf.l.wrap.b32 	%r13251, %r13250, %r13250, 7;
	add.s32 	%r13252, %r13210, %r13227;
	xor.b32  	%r13253, %r13248, %r13252;
	shf.l.wrap.b32 	%r13254, %r13253, %r13253, 16;
	add.s32 	%r13255, %r13237, %r13254;
	xor.b32  	%r13256, %r13227, %r13255;
	shf.l.wrap.b32 	%r13257, %r13256, %r13256, 12;
	add.s32 	%r13258, %r13252, %r13257;
	xor.b32  	%r13259, %r13254, %r13258;
	shf.l.wrap.b32 	%r13260, %r13259, %r13259, 8;
	add.s32 	%r13261, %r13255, %r13260;
	xor.b32  	%r13262, %r13257, %r13261;
	shf.l.wrap.b32 	%r13263, %r13262, %r13262, 7;
	add.s32 	%r13264, %r13222, %r13239;
	xor.b32  	%r13265, %r13212, %r13264;
	shf.l.wrap.b32 	%r13266, %r13265, %r13265, 16;
	add.s32 	%r13267, %r13249, %r13266;
	xor.b32  	%r13268, %r13239, %r13267;
	shf.l.wrap.b32 	%r13269, %r13268, %r13268, 12;
	add.s32 	%r13270, %r13264, %r13269;
	xor.b32  	%r13271, %r13266, %r13270;
	shf.l.wrap.b32 	%r13272, %r13271, %r13271, 8;
	add.s32 	%r13273, %r13267, %r13272;
	xor.b32  	%r13274, %r13269, %r13273;
	shf.l.wrap.b32 	%r13275, %r13274, %r13274, 7;
	add.s32 	%r13276, %r13234, %r13251;
	xor.b32  	%r13277, %r13224, %r13276;
	shf.l.wrap.b32 	%r13278, %r13277, %r13277, 16;
	add.s32 	%r13279, %r13213, %r13278;
	xor.b32  	%r13280, %r13251, %r13279;
	shf.l.wrap.b32 	%r13281, %r13280, %r13280, 12;
	add.s32 	%r13282, %r13276, %r13281;
	xor.b32  	%r13283, %r13278, %r13282;
	shf.l.wrap.b32 	%r13284, %r13283, %r13283, 8;
	add.s32 	%r13285, %r13279, %r13284;
	xor.b32  	%r13286, %r13281, %r13285;
	shf.l.wrap.b32 	%r13287, %r13286, %r13286, 7;
	add.s32 	%r13288, %r13246, %r13215;
	xor.b32  	%r13289, %r13236, %r13288;
	shf.l.wrap.b32 	%r13290, %r13289, %r13289, 16;
	add.s32 	%r13291, %r13225, %r13290;
	xor.b32  	%r13292, %r13215, %r13291;
	shf.l.wrap.b32 	%r13293, %r13292, %r13292, 12;
	add.s32 	%r13294, %r13288, %r13293;
	xor.b32  	%r13295, %r13290, %r13294;
	shf.l.wrap.b32 	%r13296, %r13295, %r13295, 8;
	add.s32 	%r13297, %r13291, %r13296;
	xor.b32  	%r13298, %r13293, %r13297;
	shf.l.wrap.b32 	%r13299, %r13298, %r13298, 7;
	add.s32 	%r13300, %r13258, %r13299;
	xor.b32  	%r13301, %r13272, %r13300;
	shf.l.wrap.b32 	%r13302, %r13301, %r13301, 16;
	add.s32 	%r13303, %r13285, %r13302;
	xor.b32  	%r13304, %r13299, %r13303;
	shf.l.wrap.b32 	%r13305, %r13304, %r13304, 12;
	add.s32 	%r13306, %r13300, %r13305;
	xor.b32  	%r13307, %r13302, %r13306;
	shf.l.wrap.b32 	%r13308, %r13307, %r13307, 8;
	add.s32 	%r13309, %r13270, %r13263;
	xor.b32  	%r13310, %r13284, %r13309;
	shf.l.wrap.b32 	%r13311, %r13310, %r13310, 16;
	add.s32 	%r13312, %r13297, %r13311;
	xor.b32  	%r13313, %r13263, %r13312;
	shf.l.wrap.b32 	%r13314, %r13313, %r13313, 12;
	add.s32 	%r13315, %r13309, %r13314;
	xor.b32  	%r13316, %r13311, %r13315;
	shf.l.wrap.b32 	%r13317, %r13316, %r13316, 8;
	add.s32 	%r13318, %r13312, %r13317;
	xor.b32  	%r13319, %r13314, %r13318;
	shf.l.wrap.b32 	%r13320, %r13319, %r13319, 7;
	add.s32 	%r13321, %r13282, %r13275;
	xor.b32  	%r13322, %r13296, %r13321;
	shf.l.wrap.b32 	%r13323, %r13322, %r13322, 16;
	add.s32 	%r13324, %r13261, %r13323;
	xor.b32  	%r13325, %r13275, %r13324;
	shf.l.wrap.b32 	%r13326, %r13325, %r13325, 12;
	add.s32 	%r13327, %r13321, %r13326;
	xor.b32  	%r13328, %r13323, %r13327;
	shf.l.wrap.b32 	%r13329, %r13328, %r13328, 8;
	add.s32 	%r13330, %r13324, %r13329;
	xor.b32  	%r13331, %r13326, %r13330;
	shf.l.wrap.b32 	%r13332, %r13331, %r13331, 7;
	add.s32 	%r13333, %r13294, %r13287;
	xor.b32  	%r13334, %r13260, %r13333;
	shf.l.wrap.b32 	%r13335, %r13334, %r13334, 16;
	add.s32 	%r13336, %r13273, %r13335;
	xor.b32  	%r13337, %r13287, %r13336;
	shf.l.wrap.b32 	%r13338, %r13337, %r13337, 12;
	add.s32 	%r13339, %r13333, %r13338;
	xor.b32  	%r13340, %r13335, %r13339;
	shf.l.wrap.b32 	%r13341, %r13340, %r13340, 8;
	add.s32 	%r13342, %r13336, %r13341;
	add.s32 	%r13343, %r13306, %r13320;
	xor.b32  	%r13344, %r13341, %r13343;
	shf.l.wrap.b32 	%r13345, %r13344, %r13344, 16;
	add.s32 	%r13346, %r13330, %r13345;
	xor.b32  	%r13347, %r13320, %r13346;
	shr.u32 	%r13348, %r13347, 20;
	add.s32 	%r13349, %r13343, %r13348;
	add.s32 	%r13350, %r13315, %r13332;
	xor.b32  	%r13351, %r13308, %r13350;
	shf.l.wrap.b32 	%r13352, %r13351, %r13351, 16;
	add.s32 	%r13353, %r13342, %r13352;
	xor.b32  	%r13354, %r13332, %r13353;
	shr.u32 	%r13355, %r13354, 20;
	add.s32 	%r13356, %r13350, %r13355;
	add.s32 	%r13357, %r12669, %r13349;
	add.s32 	%r13358, %r12681, %r13356;
	not.b32 	%r13359, %r53845;
	add.s32 	%r13360, %r1828, %r13359;
	mov.u32 	%r13361, %ctaid.x;
	shl.b32 	%r13362, %r13361, 11;
	mov.u32 	%r13363, %tid.x;
	and.b32  	%r13364, %r13363, 31;
	or.b32  	%r13365, %r13362, %r13364;
	shl.b32 	%r13366, %r13363, 3;
	and.b32  	%r13367, %r13366, 7936;
	add.s32 	%r13368, %r53743, %r13367;
	add.s32 	%r13369, %r13365, %r13368;
	shr.u32 	%r13370, %r13369, %r13360;
	and.b32  	%r13371, %r13370, 1;
	setp.eq.b32 	%p58, %r13371, 1;
	selp.b32 	%r13372, %r13358, %r13357, %p58;
	cvt.u16.u32 	%rs342, %r13372;
	and.b16  	%rs753, %rs342, 1;
	and.b16  	%rs343, %rs751, 255;
	setp.ne.s16 	%p59, %rs343, 1;
	@%p59 bra 	$L__BB9_75;
	ld.param.u64 	%rd659, [fused_batch_pir_kernel_transposed_16_param_1];
	not.b32 	%r13373, %r53845;
	add.s32 	%r13374, %r1828, %r13373;
	mov.u32 	%r13375, %ctaid.x;
	shl.b32 	%r13376, %r13375, 11;
	mov.u32 	%r13377, %tid.x;
	and.b32  	%r13378, %r13377, 31;
	or.b32  	%r13379, %r13376, %r13378;
	shl.b32 	%r13380, %r13377, 3;
	and.b32  	%r13381, %r13380, 7936;
	add.s32 	%r13382, %r53743, %r13381;
	add.s32 	%r13383, %r13379, %r13382;
	shr.u32 	%r13384, %r13383, %r13374;
	and.b32  	%r13385, %r13384, 1;
	setp.eq.b32 	%p60, %r13385, 1;
	cvt.s64.s32 	%rd68, %r53845;
	cvta.to.global.u64 	%rd69, %rd659;
	mul.wide.s32 	%rd70, %r53845, 16;
	add.s64 	%rd71, %rd69, %rd70;
	ld.global.u32 	%r13386, [%rd71+1972];
	selp.b32 	%r13387, %r53850, %r53849, %p60;
	xor.b32  	%r13388, %r13387, %r13386;
	selp.b32 	%r13389, %r53851, %r53848, %p60;
	selp.b32 	%r53849, %r53849, %r13388, %p60;
	selp.b32 	%r53850, %r13388, %r53850, %p60;
	ld.global.u32 	%r13390, [%rd71+1976];
	xor.b32  	%r13391, %r13389, %r13390;
	selp.b32 	%r13392, %r53852, %r53847, %p60;
	selp.b32 	%r53848, %r53848, %r13391, %p60;
	selp.b32 	%r53851, %r13391, %r53851, %p60;
	ld.global.u32 	%r13393, [%rd71+1980];
	xor.b32  	%r13394, %r13392, %r13393;
	selp.b32 	%r13395, %r53853, %r53846, %p60;
	selp.b32 	%r53847, %r53847, %r13394, %p60;
	selp.b32 	%r53852, %r13394, %r53852, %p60;
	ld.global.u32 	%r13396, [%rd71+1984];
	xor.b32  	%r13397, %r13395, %r13396;
	selp.b64 	%rd72, 445, 420, %p60;
	selp.b32 	%r53846, %r53846, %r13397, %p60;
	selp.b32 	%r53853, %r13397, %r53853, %p60;
	add.s64 	%rd73, %rd72, %rd68;
	add.s64 	%rd74, %rd69, %rd73;
	ld.global.u8 	%rs344, [%rd74+1952];
	xor.b16  	%rs753, %rs344, %rs753;
$L__BB9_75:
	not.b32 	%r13398, %r53845;
	add.s32 	%r13399, %r1828, %r13398;
	mov.u32 	%r13400, %ctaid.x;
	shl.b32 	%r13401, %r13400, 11;
	mov.u32 	%r13402, %tid.x;
	and.b32  	%r13403, %r13402, 31;
	or.b32  	%r13404, %r13401, %r13403;
	shl.b32 	%r13405, %r13402, 3;
	and.b32  	%r13406, %r13405, 7936;
	add.s32 	%r13407, %r53743, %r13406;
	add.s32 	%r13408, %r13404, %r13407;
	shr.u32 	%r13409, %r13408, %r13399;
	and.b32  	%r13410, %r13409, 1;
	setp.eq.b32 	%p61, %r13410, 1;
	selp.b32 	%r53857, %r53850, %r53849, %p61;
	selp.b32 	%r53856, %r53851, %r53848, %p61;
	selp.b32 	%r53855, %r53852, %r53847, %p61;
	selp.b32 	%r53854, %r53853, %r53846, %p61;
	add.s32 	%r53845, %r53845, 1;
	setp.lt.u32 	%p62, %r53845, %r1828;
	mov.u16 	%rs751, %rs753;
	@%p62 bra 	$L__BB9_73;
$L__BB9_76:
	and.b16  	%rs345, %rs753, 255;
	setp.ne.s16 	%p63, %rs345, 1;
	@%p63 bra 	$L__BB9_78;
	ld.param.u64 	%rd660, [fused_batch_pir_kernel_transposed_16_param_1];
	cvta.to.global.u64 	%rd75, %rd660;
	ld.global.u32 	%r13411, [%rd75+2424];
	xor.b32  	%r53857, %r53857, %r13411;
$L__BB9_78:
	@%p63 bra 	$L__BB9_80;
	ld.param.u64 	%rd661, [fused_batch_pir_kernel_transposed_16_param_1];
	cvta.to.global.u64 	%rd76, %rd661;
	ld.global.u32 	%r13412, [%rd76+2428];
	xor.b32  	%r53856, %r53856, %r13412;
$L__BB9_80:
	@%p63 bra 	$L__BB9_82;
	ld.param.u64 	%rd662, [fused_batch_pir_kernel_transposed_16_param_1];
	cvta.to.global.u64 	%rd77, %rd662;
	ld.global.u32 	%r13413, [%rd77+2432];
	xor.b32  	%r53855, %r53855, %r13413;
$L__BB9_82:
	@%p63 bra 	$L__BB9_84;
	ld.param.u64 	%rd663, [fused_batch_pir_kernel_transposed_16_param_1];
	cvta.to.global.u64 	%rd78, %rd663;
	ld.global.u32 	%r13414, [%rd78+2436];
	xor.b32  	%r53854, %r53854, %r13414;
$L__BB9_84:
	ld.param.u32 	%r52141, [fused_batch_pir_kernel_transposed_16_param_4];
	mov.u32 	%r13416, %ctaid.x;
	shl.b32 	%r13417, %r13416, 11;
	mov.u32 	%r13418, %tid.x;
	and.b32  	%r13419, %r13418, 31;
	or.b32  	%r13420, %r13417, %r13419;
	shl.b32 	%r13421, %r13418, 3;
	and.b32  	%r13422, %r13421, 7936;
	add.s32 	%r13423, %r53743, %r13422;
	add.s32 	%r13424, %r13420, %r13423;
	setp.ge.s32 	%p67, %r13424, %r52141;
	mov.b32 	%r53878, 0;
	mov.u32 	%r53879, %r53878;
	mov.u32 	%r53880, %r53878;
	mov.u32 	%r53881, %r53878;
	@%p67 bra 	$L__BB9_98;
	ld.param.u64 	%rd664, [fused_batch_pir_kernel_transposed_16_param_1];
	cvta.to.global.u64 	%rd79, %rd664;
	ld.global.u8 	%rs349, [%rd79+2457];
	max.u16 	%rs350, %rs349, 11;
	cvt.u32.u16 	%r13425, %rs350;
	add.s32 	%r53869, %r13425, -11;
	ld.shared.u32 	%r53881, [s_mem+197476];
	ld.shared.v2.u32 	{%r53880, %r53879}, [s_mem+197480];
	ld.shared.u32 	%r53878, [s_mem+197488];
	ld.shared.u8 	%rs756, [s_mem+197492];
	cvt.u32.u16 	%r1883, %rs349;
	setp.ge.u32 	%p68, %r53869, %r1883;
	@%p68 bra 	$L__BB9_90;
	mov.u16 	%rs754, %rs756;
$L__BB9_87:
	ld.const.u32 	%r13426, [CHACHA_CONSTANTS];
	add.s32 	%r13427, %r13426, %r53881;
	shf.l.wrap.b32 	%r13428, %r13427, %r13427, 16;
	add.s32 	%r13429, %r53881, %r13428;
	xor.b32  	%r13430, %r53881, %r13429;
	shf.l.wrap.b32 	%r13431, %r13430, %r13430, 12;
	add.s32 	%r13432, %r13427, %r13431;
	xor.b32  	%r13433, %r13428, %r13432;
	shf.l.wrap.b32 	%r13434, %r13433, %r13433, 8;
	add.s32 	%r13435, %r13429, %r13434;
	xor.b32  	%r13436, %r13431, %r13435;
	shf.l.wrap.b32 	%r13437, %r13436, %r13436, 7;
	ld.const.u32 	%r13438, [CHACHA_CONSTANTS+4];
	add.s32 	%r13439, %r13438, %r53880;
	shf.l.wrap.b32 	%r13440, %r13439, %r13439, 16;
	add.s32 	%r13441, %r53880, %r13440;
	xor.b32  	%r13442, %r53880, %r13441;
	shf.l.wrap.b32 	%r13443, %r13442, %r13442, 12;
	add.s32 	%r13444, %r13439, %r13443;
	xor.b32  	%r13445, %r13440, %r13444;
	shf.l.wrap.b32 	%r13446, %r13445, %r13445, 8;
	add.s32 	%r13447, %r13441, %r13446;
	xor.b32  	%r13448, %r13443, %r13447;
	shf.l.wrap.b32 	%r13449, %r13448, %r13448, 7;
	ld.const.u32 	%r13450, [CHACHA_CONSTANTS+8];
	add.s32 	%r13451, %r13450, %r53879;
	shf.l.wrap.b32 	%r13452, %r13451, %r13451, 16;
	add.s32 	%r13453, %r53879, %r13452;
	xor.b32  	%r13454, %r53879, %r13453;
	shf.l.wrap.b32 	%r13455, %r13454, %r13454, 12;
	add.s32 	%r13456, %r13451, %r13455;
	xor.b32  	%r13457, %r13452, %r13456;
	shf.l.wrap.b32 	%r13458, %r13457, %r13457, 8;
	add.s32 	%r13459, %r13453, %r13458;
	xor.b32  	%r13460, %r13455, %r13459;
	shf.l.wrap.b32 	%r13461, %r13460, %r13460, 7;
	ld.const.u32 	%r13462, [CHACHA_CONSTANTS+12];
	add.s32 	%r13463, %r13462, %r53878;
	shf.l.wrap.b32 	%r13464, %r13463, %r13463, 16;
	add.s32 	%r13465, %r53878, %r13464;
	xor.b32  	%r13466, %r53878, %r13465;
	shf.l.wrap.b32 	%r13467, %r13466, %r13466, 12;
	add.s32 	%r13468, %r13463, %r13467;
	xor.b32  	%r13469, %r13464, %r13468;
	shf.l.wrap.b32 	%r13470, %r13469, %r13469, 8;
	add.s32 	%r13471, %r13465, %r13470;
	xor.b32  	%r13472, %r13467, %r13471;
	shf.l.wrap.b32 	%r13473, %r13472, %r13472, 7;
	add.s32 	%r13474, %r13432, %r13449;
	xor.b32  	%r13475, %r13470, %r13474;
	shf.l.wrap.b32 	%r13476, %r13475, %r13475, 16;
	add.s32 	%r13477, %r13459, %r13476;
	xor.b32  	%r13478, %r13449, %r13477;
	shf.l.wrap.b32 	%r13479, %r13478, %r13478, 12;
	add.s32 	%r13480, %r13474, %r13479;
	xor.b32  	%r13481, %r13476, %r13480;
	shf.l.wrap.b32 	%r13482, %r13481, %r13481, 8;
	add.s32 	%r13483, %r13477, %r13482;
	xor.b32  	%r13484, %r13479, %r13483;
	shf.l.wrap.b32 	%r13485, %r13484, %r13484, 7;
	add.s32 	%r13486, %r13444, %r13461;
	xor.b32  	%r13487, %r13434, %r13486;
	shf.l.wrap.b32 	%r13488, %r13487, %r13487, 16;
	add.s32 	%r13489, %r13471, %r13488;
	xor.b32  	%r13490, %r13461, %r13489;
	shf.l.wrap.b32 	%r13491, %r13490, %r13490, 12;
	add.s32 	%r13492, %r13486, %r13491;
	xor.b32  	%r13493, %r13488, %r13492;
	shf.l.wrap.b32 	%r13494, %r13493, %r13493, 8;
	add.s32 	%r13495, %r13489, %r13494;
	xor.b32  	%r13496, %r13491, %r13495;
	shf.l.wrap.b32 	%r13497, %r13496, %r13496, 7;
	add.s32 	%r13498, %r13456, %r13473;
	xor.b32  	%r13499, %r13446, %r13498;
	shf.l.wrap.b32 	%r13500, %r13499, %r13499, 16;
	add.s32 	%r13501, %r13435, %r13500;
	xor.b32  	%r13502, %r13473, %r13501;
	shf.l.wrap.b32 	%r13503, %r13502, %r13502, 12;
	add.s32 	%r13504, %r13498, %r13503;
	xor.b32  	%r13505, %r13500, %r13504;
	shf.l.wrap.b32 	%r13506, %r13505, %r13505, 8;
	add.s32 	%r13507, %r13501, %r13506;
	xor.b32  	%r13508, %r13503, %r13507;
	shf.l.wrap.b32 	%r13509, %r13508, %r13508, 7;
	add.s32 	%r13510, %r13468, %r13437;
	xor.b32  	%r13511, %r13458, %r13510;
	shf.l.wrap.b32 	%r13512, %r13511, %r13511, 16;
	add.s32 	%r13513, %r13447, %r13512;
	xor.b32  	%r13514, %r13437, %r13513;
	shf.l.wrap.b32 	%r13515, %r13514, %r13514, 12;
	add.s32 	%r13516, %r13510, %r13515;
	xor.b32  	%r13517, %r13512, %r13516;
	shf.l.wrap.b32 	%r13518, %r13517, %r13517, 8;
	add.s32 	%r13519, %r13513, %r13518;
	xor.b32  	%r13520, %r13515, %r13519;
	shf.l.wrap.b32 	%r13521, %r13520, %r13520, 7;
	add.s32 	%r13522, %r13480, %r13521;
	xor.b32  	%r13523, %r13494, %r13522;
	shf.l.wrap.b32 	%r13524, %r13523, %r13523, 16;
	add.s32 	%r13525, %r13507, %r13524;
	xor.b32  	%r13526, %r13521, %r13525;
	shf.l.wrap.b32 	%r13527, %r13526, %r13526, 12;
	add.s32 	%r13528, %r13522, %r13527;
	xor.b32  	%r13529, %r13524, %r13528;
	shf.l.wrap.b32 	%r13530, %r13529, %r13529, 8;
	add.s32 	%r13531, %r13525, %r13530;
	xor.b32  	%r13532, %r13527, %r13531;
	shf.l.wrap.b32 	%r13533, %r13532, %r13532, 7;
	add.s32 	%r13534, %r13492, %r13485;
	xor.b32  	%r13535, %r13506, %r13534;
	shf.l.wrap.b32 	%r13536, %r13535, %r13535, 16;
	add.s32 	%r13537, %r13519, %r13536;
	xor.b32  	%r13538, %r13485, %r13537;
	shf.l.wrap.b32 	%r13539, %r13538, %r13538, 12;
	add.s32 	%r13540, %r13534, %r13539;
	xor.b32  	%r13541, %r13536, %r13540;
	shf.l.wrap.b32 	%r13542, %r13541, %r13541, 8;
	add.s32 	%r13543, %r13537, %r13542;
	xor.b32  	%r13544, %r13539, %r13543;
	shf.l.wrap.b32 	%r13545, %r13544, %r13544, 7;
	add.s32 	%r13546, %r13504, %r13497;
	xor.b32  	%r13547, %r13518, %r13546;
	shf.l.wrap.b32 	%r13548, %r13547, %r13547, 16;
	add.s32 	%r13549, %r13483, %r13548;
	xor.b32  	%r13550, %r13497, %r13549;
	shf.l.wrap.b32 	%r13551, %r13550, %r13550, 12;
	add.s32 	%r13552, %r13546, %r13551;
	xor.b32  	%r13553, %r13548, %r13552;
	shf.l.wrap.b32 	%r13554, %r13553, %r13553, 8;
	add.s32 	%r13555, %r13549, %r13554;
	xor.b32  	%r13556, %r13551, %r13555;
	shf.l.wrap.b32 	%r13557, %r13556, %r13556, 7;
	add.s32 	%r13558, %r13516, %r13509;
	xor.b32  	%r13559, %r13482, %r13558;
	shf.l.wrap.b32 	%r13560, %r13559, %r13559, 16;
	add.s32 	%r13561, %r13495, %r13560;
	xor.b32  	%r13562, %r13509, %r13561;
	shf.l.wrap.b32 	%r13563, %r13562, %r13562, 12;
	add.s32 	%r13564, %r13558, %r13563;
	xor.b32  	%r13565, %r13560, %r13564;
	shf.l.wrap.b32 	%r13566, %r13565, %r13565, 8;
	add.s32 	%r13567, %r13561, %r13566;
	xor.b32  	%r13568, %r13563, %r13567;
	shf.l.wrap.b32 	%r13569, %r13568, %r13568, 7;
	add.s32 	%r13570, %r13528, %r13545;
	xor.b32  	%r13571, %r13566, %r13570;
	shf.l.wrap.b32 	%r13572, %r13571, %r13571, 16;
	add.s32 	%r13573, %r13555, %r13572;
	xor.b32  	%r13574, %r13545, %r13573;
	shf.l.wrap.b32 	%r13575, %r13574, %r13574, 12;
	add.s32 	%r13576, %r13570, %r13575;
	xor.b32  	%r13577, %r13572, %r13576;
	shf.l.wrap.b32 	%r13578, %r13577, %r13577, 8;
	add.s32 	%r13579, %r13573, %r13578;
	xor.b32  	%r13580, %r13575, %r13579;
	shf.l.wrap.b32 	%r13581, %r13580, %r13580, 7;
	add.s32 	%r13582, %r13540, %r13557;
	xor.b32  	%r13583, %r13530, %r13582;
	shf.l.wrap.b32 	%r13584, %r13583, %r13583, 16;
	add.s32 	%r13585, %r13567, %r13584;
	xor.b32  	%r13586, %r13557, %r13585;
	shf.l.wrap.b32 	%r13587, %r13586, %r13586, 12;
	add.s32 	%r13588, %r13582, %r13587;
	xor.b32  	%r13589, %r13584, %r13588;
	shf.l.wrap.b32 	%r13590, %r13589, %r13589, 8;
	add.s32 	%r13591, %r13585, %r13590;
	xor.b32  	%r13592, %r13587, %r13591;
	shf.l.wrap.b32 	%r13593, %r13592, %r13592, 7;
	add.s32 	%r13594, %r13552, %r13569;
	xor.b32  	%r13595, %r13542, %r13594;
	shf.l.wrap.b32 	%r13596, %r13595, %r13595, 16;
	add.s32 	%r13597, %r13531, %r13596;
	xor.b32  	%r13598, %r13569, %r13597;
	shf.l.wrap.b32 	%r13599, %r13598, %r13598, 12;
	add.s32 	%r13600, %r13594, %r13599;
	xor.b32  	%r13601, %r13596, %r13600;
	shf.l.wrap.b32 	%r13602, %r13601, %r13601, 8;
	add.s32 	%r13603, %r13597, %r13602;
	xor.b32  	%r13604, %r13599, %r13603;
	shf.l.wrap.b32 	%r13605, %r13604, %r13604, 7;
	add.s32 	%r13606, %r13564, %r13533;
	xor.b32  	%r13607, %r13554, %r13606;
	shf.l.wrap.b32 	%r13608, %r13607, %r13607, 16;
	add.s32 	%r13609, %r13543, %r13608;
	xor.b32  	%r13610, %r13533, %r13609;
	shf.l.wrap.b32 	%r13611, %r13610, %r13610, 12;
	add.s32 	%r13612, %r13606, %r13611;
	xor.b32  	%r13613, %r13608, %r13612;
	shf.l.wrap.b32 	%r13614, %r13613, %r13613, 8;
	add.s32 	%r13615, %r13609, %r13614;
	xor.b32  	%r13616, %r13611, %r13615;
	shf.l.wrap.b32 	%r13617, %r13616, %r13616, 7;
	add.s32 	%r13618, %r13576, %r13617;
	xor.b32  	%r13619, %r13590, %r13618;
	shf.l.wrap.b32 	%r13620, %r13619, %r13619, 16;
	add.s32 	%r13621, %r13603, %r13620;
	xor.b32  	%r13622, %r13617, %r13621;
	shf.l.wrap.b32 	%r13623, %r13622, %r13622, 12;
	add.s32 	%r13624, %r13618, %r13623;
	xor.b32  	%r13625, %r13620, %r13624;
	shf.l.wrap.b32 	%r13626, %r13625, %r13625, 8;
	add.s32 	%r13627, %r13621, %r13626;
	xor.b32  	%r13628, %r13623, %r13627;
	shf.l.wrap.b32 	%r13629, %r13628, %r13628, 7;
	add.s32 	%r13630, %r13588, %r13581;
	xor.b32  	%r13631, %r13602, %r13630;
	shf.l.wrap.b32 	%r13632, %r13631, %r13631, 16;
	add.s32 	%r13633, %r13615, %r13632;
	xor.b32  	%r13634, %r13581, %r13633;
	shf.l.wrap.b32 	%r13635, %r13634, %r13634, 12;
	add.s32 	%r13636, %r13630, %r13635;
	xor.b32  	%r13637, %r13632, %r13636;
	shf.l.wrap.b32 	%r13638, %r13637, %r13637, 8;
	add.s32 	%r13639, %r13633, %r13638;
	xor.b32  	%r13640, %r13635, %r13639;
	shf.l.wrap.b32 	%r13641, %r13640, %r13640, 7;
	add.s32 	%r13642, %r13600, %r13593;
	xor.b32  	%r13643, %r13614, %r13642;
	shf.l.wrap.b32 	%r13644, %r13643, %r13643, 16;
	add.s32 	%r13645, %r13579, %r13644;
	xor.b32  	%r13646, %r13593, %r13645;
	shf.l.wrap.b32 	%r13647, %r13646, %r13646, 12;
	add.s32 	%r13648, %r13642, %r13647;
	xor.b32  	%r13649, %r13644, %r13648;
	shf.l.wrap.b32 	%r13650, %r13649, %r13649, 8;
	add.s32 	%r13651, %r13645, %r13650;
	xor.b32  	%r13652, %r13647, %r13651;
	shf.l.wrap.b32 	%r13653, %r13652, %r13652, 7;
	add.s32 	%r13654, %r13612, %r13605;
	xor.b32  	%r13655, %r13578, %r13654;
	shf.l.wrap.b32 	%r13656, %r13655, %r13655, 16;
	add.s32 	%r13657, %r13591, %r13656;
	xor.b32  	%r13658, %r13605, %r13657;
	shf.l.wrap.b32 	%r13659, %r13658, %r13658, 12;
	add.s32 	%r13660, %r13654, %r13659;
	xor.b32  	%r13661, %r13656, %r13660;
	shf.l.wrap.b32 	%r13662, %r13661, %r13661, 8;
	add.s32 	%r13663, %r13657, %r13662;
	xor.b32  	%r13664, %r13659, %r13663;
	shf.l.wrap.b32 	%r13665, %r13664, %r13664, 7;
	add.s32 	%r13666, %r13624, %r13641;
	xor.b32  	%r13667, %r13662, %r13666;
	shf.l.wrap.b32 	%r13668, %r13667, %r13667, 16;
	add.s32 	%r13669, %r13651, %r13668;
	xor.b32  	%r13670, %r13641, %r13669;
	shf.l.wrap.b32 	%r13671, %r13670, %r13670, 12;
	add.s32 	%r13672, %r13666, %r13671;
	xor.b32  	%r13673, %r13668, %r13672;
	shf.l.wrap.b32 	%r13674, %r13673, %r13673, 8;
	add.s32 	%r13675, %r13669, %r13674;
	xor.b32  	%r13676, %r13671, %r13675;
	shf.l.wrap.b32 	%r13677, %r13676, %r13676, 7;
	add.s32 	%r13678, %r13636, %r13653;
	xor.b32  	%r13679, %r13626, %r13678;
	shf.l.wrap.b32 	%r13680, %r13679, %r13679, 16;
	add.s32 	%r13681, %r13663, %r13680;
	xor.b32  	%r13682, %r13653, %r13681;
	shf.l.wrap.b32 	%r13683, %r13682, %r13682, 12;
	add.s32 	%r13684, %r13678, %r13683;
	xor.b32  	%r13685, %r13680, %r13684;
	shf.l.wrap.b32 	%r13686, %r13685, %r13685, 8;
	add.s32 	%r13687, %r13681, %r13686;
	xor.b32  	%r13688, %r13683, %r13687;
	shf.l.wrap.b32 	%r13689, %r13688, %r13688, 7;
	add.s32 	%r13690, %r13648, %r13665;
	xor.b32  	%r13691, %r13638, %r13690;
	shf.l.wrap.b32 	%r13692, %r13691, %r13691, 16;
	add.s32 	%r13693, %r13627, %r13692;
	xor.b32  	%r13694, %r13665, %r13693;
	shf.l.wrap.b32 	%r13695, %r13694, %r13694, 12;
	add.s32 	%r13696, %r13690, %r13695;
	xor.b32  	%r13697, %r13692, %r13696;
	shf.l.wrap.b32 	%r13698, %r13697, %r13697, 8;
	add.s32 	%r13699, %r13693, %r13698;
	xor.b32  	%r13700, %r13695, %r13699;
	shf.l.wrap.b32 	%r13701, %r13700, %r13700, 7;
	add.s32 	%r13702, %r13660, %r13629;
	xor.b32  	%r13703, %r13650, %r13702;
	shf.l.wrap.b32 	%r13704, %r13703, %r13703, 16;
	add.s32 	%r13705, %r13639, %r13704;
	xor.b32  	%r13706, %r13629, %r13705;
	shf.l.wrap.b32 	%r13707, %r13706, %r13706, 12;
	add.s32 	%r13708, %r13702, %r13707;
	xor.b32  	%r13709, %r13704, %r13708;
	shf.l.wrap.b32 	%r13710, %r13709, %r13709, 8;
	add.s32 	%r13711, %r13705, %r13710;
	xor.b32  	%r13712, %r13707, %r13711;
	shf.l.wrap.b32 	%r13713, %r13712, %r13712, 7;
	add.s32 	%r13714, %r13672, %r13713;
	xor.b32  	%r13715, %r13686, %r13714;
	shf.l.wrap.b32 	%r13716, %r13715, %r13715, 16;
	add.s32 	%r13717, %r13699, %r13716;
	xor.b32  	%r13718, %r13713, %r13717;
	shf.l.wrap.b32 	%r13719, %r13718, %r13718, 12;
	add.s32 	%r13720, %r13714, %r13719;
	xor.b32  	%r13721, %r13716, %r13720;
	shf.l.wrap.b32 	%r13722, %r13721, %r13721, 8;
	add.s32 	%r13723, %r13717, %r13722;
	xor.b32  	%r13724, %r13719, %r13723;
	shf.l.wrap.b32 	%r13725, %r13724, %r13724, 7;
	add.s32 	%r13726, %r13684, %r13677;
	xor.b32  	%r13727, %r13698, %r13726;
	shf.l.wrap.b32 	%r13728, %r13727, %r13727, 16;
	add.s32 	%r13729, %r13711, %r13728;
	xor.b32  	%r13730, %r13677, %r13729;
	shf.l.wrap.b32 	%r13731, %r13730, %r13730, 12;
	add.s32 	%r13732, %r13726, %r13731;
	xor.b32  	%r13733, %r13728, %r13732;
	shf.l.wrap.b32 	%r13734, %r13733, %r13733, 8;
	add.s32 	%r13735, %r13729, %r13734;
	xor.b32  	%r13736, %r13731, %r13735;
	shf.l.wrap.b32 	%r13737, %r13736, %r13736, 7;
	add.s32 	%r13738, %r13696, %r13689;
	xor.b32  	%r13739, %r13710, %r13738;
	shf.l.wrap.b32 	%r13740, %r13739, %r13739, 16;
	add.s32 	%r13741, %r13675, %r13740;
	xor.b32  	%r13742, %r13689, %r13741;
	shf.l.wrap.b32 	%r13743, %r13742, %r13742, 12;
	add.s32 	%r13744, %r13738, %r13743;
	xor.b32  	%r13745, %r13740, %r13744;
	shf.l.wrap.b32 	%r13746, %r13745, %r13745, 8;
	add.s32 	%r13747, %r13741, %r13746;
	xor.b32  	%r13748, %r13743, %r13747;
	shf.l.wrap.b32 	%r13749, %r13748, %r13748, 7;
	add.s32 	%r13750, %r13708, %r13701;
	xor.b32  	%r13751, %r13674, %r13750;
	shf.l.wrap.b32 	%r13752, %r13751, %r13751, 16;
	add.s32 	%r13753, %r13687, %r13752;
	xor.b32  	%r13754, %r13701, %r13753;
	shf.l.wrap.b32 	%r13755, %r13754, %r13754, 12;
	add.s32 	%r13756, %r13750, %r13755;
	xor.b32  	%r13757, %r13752, %r13756;
	shf.l.wrap.b32 	%r13758, %r13757, %r13757, 8;
	add.s32 	%r13759, %r13753, %r13758;
	xor.b32  	%r13760, %r13755, %r13759;
	shf.l.wrap.b32 	%r13761, %r13760, %r13760, 7;
	add.s32 	%r13762, %r13720, %r13737;
	xor.b32  	%r13763, %r13758, %r13762;
	shf.l.wrap.b32 	%r13764, %r13763, %r13763, 16;
	add.s32 	%r13765, %r13747, %r13764;
	xor.b32  	%r13766, %r13737, %r13765;
	shf.l.wrap.b32 	%r13767, %r13766, %r13766, 12;
	add.s32 	%r13768, %r13762, %r13767;
	xor.b32  	%r13769, %r13764, %r13768;
	shf.l.wrap.b32 	%r13770, %r13769, %r13769, 8;
	add.s32 	%r13771, %r13765, %r13770;
	xor.b32  	%r13772, %r13767, %r13771;
	shf.l.wrap.b32 	%r13773, %r13772, %r13772, 7;
	add.s32 	%r13774, %r13732, %r13749;
	xor.b32  	%r13775, %r13722, %r13774;
	shf.l.wrap.b32 	%r13776, %r13775, %r13775, 16;
	add.s32 	%r13777, %r13759, %r13776;
	xor.b32  	%r13778, %r13749, %r13777;
	shf.l.wrap.b32 	%r13779, %r13778, %r13778, 12;
	add.s32 	%r13780, %r13774, %r13779;
	xor.b32  	%r13781, %r13776, %r13780;
	shf.l.wrap.b32 	%r13782, %r13781, %r13781, 8;
	add.s32 	%r13783, %r13777, %r13782;
	xor.b32  	%r13784, %r13779, %r13783;
	shf.l.wrap.b32 	%r13785, %r13784, %r13784, 7;
	add.s32 	%r13786, %r13744, %r13761;
	xor.b32  	%r13787, %r13734, %r13786;
	shf.l.wrap.b32 	%r13788, %r13787, %r13787, 16;
	add.s32 	%r13789, %r13723, %r13788;
	xor.b32  	%r13790, %r13761, %r13789;
	shf.l.wrap.b32 	%r13791, %r13790, %r13790, 12;
	add.s32 	%r13792, %r13786, %r13791;
	xor.b32  	%r13793, %r13788, %r13792;
	shf.l.wrap.b32 	%r13794, %r13793, %r13793, 8;
	add.s32 	%r13795, %r13789, %r13794;
	xor.b32  	%r13796, %r13791, %r13795;
	shf.l.wrap.b32 	%r13797, %r13796, %r13796, 7;
	add.s32 	%r13798, %r13756, %r13725;
	xor.b32  	%r13799, %r13746, %r13798;
	shf.l.wrap.b32 	%r13800, %r13799, %r13799, 16;
	add.s32 	%r13801, %r13735, %r13800;
	xor.b32  	%r13802, %r13725, %r13801;
	shf.l.wrap.b32 	%r13803, %r13802, %r13802, 12;
	add.s32 	%r13804, %r13798, %r13803;
	xor.b32  	%r13805, %r13800, %r13804;
	shf.l.wrap.b32 	%r13806, %r13805, %r13805, 8;
	add.s32 	%r13807, %r13801, %r13806;
	xor.b32  	%r13808, %r13803, %r13807;
	shf.l.wrap.b32 	%r13809, %r13808, %r13808, 7;
	add.s32 	%r53873, %r13426, %r13768;
	add.s32 	%r53872, %r13438, %r13780;
	add.s32 	%r53871, %r13450, %r13792;
	add.s32 	%r53870, %r13462, %r13804;
	add.s32 	%r53874, %r53881, %r13809;
	add.s32 	%r53875, %r53880, %r13773;
	add.s32 	%r53876, %r53879, %r13785;
	add.s32 	%r53877, %r53878, %r13797;
	xor.b32  	%r13810, %r13427, 1;
	shf.l.wrap.b32 	%r13811, %r13427, %r13810, 16;
	add.s32 	%r13812, %r53881, %r13811;
	xor.b32  	%r13813, %r53881, %r13812;
	shf.l.wrap.b32 	%r13814, %r13813, %r13813, 12;
	add.s32 	%r13815, %r13427, %r13814;
	xor.b32  	%r13816, %r13811, %r13815;
	shf.l.wrap.b32 	%r13817, %r13816, %r13816, 8;
	add.s32 	%r13818, %r13812, %r13817;
	xor.b32  	%r13819, %r13814, %r13818;
	shf.l.wrap.b32 	%r13820, %r13819, %r13819, 7;
	add.s32 	%r13821, %r13815, %r13449;
	xor.b32  	%r13822, %r13470, %r13821;
	shf.l.wrap.b32 	%r13823, %r13822, %r13822, 16;
	add.s32 	%r13824, %r13459, %r13823;
	xor.b32  	%r13825, %r13449, %r13824;
	shf.l.wrap.b32 	%r13826, %r13825, %r13825, 12;
	add.s32 	%r13827, %r13821, %r13826;
	xor.b32  	%r13828, %r13823, %r13827;
	shf.l.wrap.b32 	%r13829, %r13828, %r13828, 8;
	add.s32 	%r13830, %r13824, %r13829;
	xor.b32  	%r13831, %r13826, %r13830;
	shf.l.wrap.b32 	%r13832, %r13831, %r13831, 7;
	xor.b32  	%r13833, %r13817, %r13486;
	shf.l.wrap.b32 	%r13834, %r13833, %r13833, 16;
	add.s32 	%r13835, %r13471, %r13834;
	xor.b32  	%r13836, %r13461, %r13835;
	shf.l.wrap.b32 	%r13837, %r13836, %r13836, 12;
	add.s32 	%r13838, %r13486, %r13837;
	xor.b32  	%r13839, %r13834, %r13838;
	shf.l.wrap.b32 	%r13840, %r13839, %r13839, 8;
	add.s32 	%r13841, %r13835, %r13840;
	xor.b32  	%r13842, %r13837, %r13841;
	shf.l.wrap.b32 	%r13843, %r13842, %r13842, 7;
	add.s32 	%r13844, %r13818, %r13500;
	xor.b32  	%r13845, %r13473, %r13844;
	shf.l.wrap.b32 	%r13846, %r13845, %r13845, 12;
	add.s32 	%r13847, %r13498, %r13846;
	xor.b32  	%r13848, %r13500, %r13847;
	shf.l.wrap.b32 	%r13849, %r13848, %r13848, 8;
	add.s32 	%r13850, %r13844, %r13849;
	xor.b32  	%r13851, %r13846, %r13850;
	shf.l.wrap.b32 	%r13852, %r13851, %r13851, 7;
	add.s32 	%r13853, %r13468, %r13820;
	xor.b32  	%r13854, %r13458, %r13853;
	shf.l.wrap.b32 	%r13855, %r13854, %r13854, 16;
	add.s32 	%r13856, %r13447, %r13855;
	xor.b32  	%r13857, %r13820, %r13856;
	shf.l.wrap.b32 	%r13858, %r13857, %r13857, 12;
	add.s32 	%r13859, %r13853, %r13858;
	xor.b32  	%r13860, %r13855, %r13859;
	shf.l.wrap.b32 	%r13861, %r13860, %r13860, 8;
	add.s32 	%r13862, %r13856, %r13861;
	xor.b32  	%r13863, %r13858, %r13862;
	shf.l.wrap.b32 	%r13864, %r13863, %r13863, 7;
	add.s32 	%r13865, %r13827, %r13864;
	xor.b32  	%r13866, %r13840, %r13865;
	shf.l.wrap.b32 	%r13867, %r13866, %r13866, 16;
	add.s32 	%r13868, %r13850, %r13867;
	xor.b32  	%r13869, %r13864, %r13868;
	shf.l.wrap.b32 	%r13870, %r13869, %r13869, 12;
	add.s32 	%r13871, %r13865, %r13870;
	xor.b32  	%r13872, %r13867, %r13871;
	shf.l.wrap.b32 	%r13873, %r13872, %r13872, 8;
	add.s32 	%r13874, %r13868, %r13873;
	xor.b32  	%r13875, %r13870, %r13874;
	shf.l.wrap.b32 	%r13876, %r13875, %r13875, 7;
	add.s32 	%r13877, %r13838, %r13832;
	xor.b32  	%r13878, %r13849, %r13877;
	shf.l.wrap.b32 	%r13879, %r13878, %r13878, 16;
	add.s32 	%r13880, %r13862, %r13879;
	xor.b32  	%r13881, %r13832, %r13880;
	shf.l.wrap.b32 	%r13882, %r13881, %r13881, 12;
	add.s32 	%r13883, %r13877, %r13882;
	xor.b32  	%r13884, %r13879, %r13883;
	shf.l.wrap.b32 	%r13885, %r13884, %r13884, 8;
	add.s32 	%r13886, %r13880, %r13885;
	xor.b32  	%r13887, %r13882, %r13886;
	shf.l.wrap.b32 	%r13888, %r13887, %r13887, 7;
	add.s32 	%r13889, %r13847, %r13843;
	xor.b32  	%r13890, %r13861, %r13889;
	shf.l.wrap.b32 	%r13891, %r13890, %r13890, 16;
	add.s32 	%r13892, %r13830, %r13891;
	xor.b32  	%r13893, %r13843, %r13892;
	shf.l.wrap.b32 	%r13894, %r13893, %r13893, 12;
	add.s32 	%r13895, %r13889, %r13894;
	xor.b32  	%r13896, %r13891, %r13895;
	shf.l.wrap.b32 	%r13897, %r13896, %r13896, 8;
	add.s32 	%r13898, %r13892, %r13897;
	xor.b32  	%r13899, %r13894, %r13898;
	shf.l.wrap.b32 	%r13900, %r13899, %r13899, 7;
	add.s32 	%r13901, %r13859, %r13852;
	xor.b32  	%r13902, %r13829, %r13901;
	shf.l.wrap.b32 	%r13903, %r13902, %r13902, 16;
	add.s32 	%r13904, %r13841, %r13903;
	xor.b32  	%r13905, %r13852, %r13904;
	shf.l.wrap.b32 	%r13906, %r13905, %r13905, 12;
	add.s32 	%r13907, %r13901, %r13906;
	xor.b32  	%r13908, %r13903, %r13907;
	shf.l.wrap.b32 	%r13909, %r13908, %r13908, 8;
	add.s32 	%r13910, %r13904, %r13909;
	xor.b32  	%r13911, %r13906, %r13910;
	shf.l.wrap.b32 	%r13912, %r13911, %r13911, 7;
	add.s32 	%r13913, %r13871, %r13888;
	xor.b32  	%r13914, %r13909, %r13913;
	shf.l.wrap.b32 	%r13915, %r13914, %r13914, 16;
	add.s32 	%r13916, %r13898, %r13915;
	xor.b32  	%r13917, %r13888, %r13916;
	shf.l.wrap.b32 	%r13918, %r13917, %r13917, 12;
	add.s32 	%r13919, %r13913, %r13918;
	xor.b32  	%r13920, %r13915, %r13919;
	shf.l.wrap.b32 	%r13921, %r13920, %r13920, 8;
	add.s32 	%r13922, %r13916, %r13921;
	xor.b32  	%r13923, %r13918, %r13922;
	shf.l.wrap.b32 	%r13924, %r13923, %r13923, 7;
	add.s32 	%r13925, %r13883, %r13900;
	xor.b32  	%r13926, %r13873, %r13925;
	shf.l.wrap.b32 	%r13927, %r13926, %r13926, 16;
	add.s32 	%r13928, %r13910, %r13927;
	xor.b32  	%r13929, %r13900, %r13928;
	shf.l.wrap.b32 	%r13930, %r13929, %r13929, 12;
	add.s32 	%r13931, %r13925, %r13930;
	xor.b32  	%r13932, %r13927, %r13931;
	shf.l.wrap.b32 	%r13933, %r13932, %r13932, 8;
	add.s32 	%r13934, %r13928, %r13933;
	xor.b32  	%r13935, %r13930, %r13934;
	shf.l.wrap.b32 	%r13936, %r13935, %r13935, 7;
	add.s32 	%r13937, %r13895, %r13912;
	xor.b32  	%r13938, %r13885, %r13937;
	shf.l.wrap.b32 	%r13939, %r13938, %r13938, 16;
	add.s32 	%r13940, %r13874, %r13939;
	xor.b32  	%r13941, %r13912, %r13940;
	shf.l.wrap.b32 	%r13942, %r13941, %r13941, 12;
	add.s32 	%r13943, %r13937, %r13942;
	xor.b32  	%r13944, %r13939, %r13943;
	shf.l.wrap.b32 	%r13945, %r13944, %r13944, 8;
	add.s32 	%r13946, %r13940, %r13945;
	xor.b32  	%r13947, %r13942, %r13946;
	shf.l.wrap.b32 	%r13948, %r13947, %r13947, 7;
	add.s32 	%r13949, %r13907, %r13876;
	xor.b32  	%r13950, %r13897, %r13949;
	shf.l.wrap.b32 	%r13951, %r13950, %r13950, 16;
	add.s32 	%r13952, %r13886, %r13951;
	xor.b32  	%r13953, %r13876, %r13952;
	shf.l.wrap.b32 	%r13954, %r13953, %r13953, 12;
	add.s32 	%r13955, %r13949, %r13954;
	xor.b32  	%r13956, %r13951, %r13955;
	shf.l.wrap.b32 	%r13957, %r13956, %r13956, 8;
	add.s32 	%r13958, %r13952, %r13957;
	xor.b32  	%r13959, %r13954, %r13958;
	shf.l.wrap.b32 	%r13960, %r13959, %r13959, 7;
	add.s32 	%r13961, %r13919, %r13960;
	xor.b32  	%r13962, %r13933, %r13961;
	shf.l.wrap.b32 	%r13963, %r13962, %r13962, 16;
	add.s32 	%r13964, %r13946, %r13963;
	xor.b32  	%r13965, %r13960, %r13964;
	shf.l.wrap.b32 	%r13966, %r13965, %r13965, 12;
	add.s32 	%r13967, %r13961, %r13966;
	xor.b32  	%r13968, %r13963, %r13967;
	shf.l.wrap.b32 	%r13969, %r13968, %r13968, 8;
	add.s32 	%r13970, %r13964, %r13969;
	xor.b32  	%r13971, %r13966, %r13970;
	shf.l.wrap.b32 	%r13972, %r13971, %r13971, 7;
	add.s32 	%r13973, %r13931, %r13924;
	xor.b32  	%r13974, %r13945, %r13973;
	shf.l.wrap.b32 	%r13975, %r13974, %r13974, 16;
	add.s32 	%r13976, %r13958, %r13975;
	xor.b32  	%r13977, %r13924, %r13976;
	shf.l.wrap.b32 	%r13978, %r13977, %r13977, 12;
	add.s32 	%r13979, %r13973, %r13978;
	xor.b32  	%r13980, %r13975, %r13979;
	shf.l.wrap.b32 	%r13981, %r13980, %r13980, 8;
	add.s32 	%r13982, %r13976, %r13981;
	xor.b32  	%r13983, %r13978, %r13982;
	shf.l.wrap.b32 	%r13984, %r13983, %r13983, 7;
	add.s32 	%r13985, %r13943, %r13936;
	xor.b32  	%r13986, %r13957, %r13985;
	shf.l.wrap.b32 	%r13987, %r13986, %r13986, 16;
	add.s32 	%r13988, %r13922, %r13987;
	xor.b32  	%r13989, %r13936, %r13988;
	shf.l.wrap.b32 	%r13990, %r13989, %r13989, 12;
	add.s32 	%r13991, %r13985, %r13990;
	xor.b32  	%r13992, %r13987, %r13991;
	shf.l.wrap.b32 	%r13993, %r13992, %r13992, 8;
	add.s32 	%r13994, %r13988, %r13993;
	xor.b32  	%r13995, %r13990, %r13994;
	shf.l.wrap.b32 	%r13996, %r13995, %r13995, 7;
	add.s32 	%r13997, %r13955, %r13948;
	xor.b32  	%r13998, %r13921, %r13997;
	shf.l.wrap.b32 	%r13999, %r13998, %r13998, 16;
	add.s32 	%r14000, %r13934, %r13999;
	xor.b32  	%r14001, %r13948, %r14000;
	shf.l.wrap.b32 	%r14002, %r14001, %r14001, 12;
	add.s32 	%r14003, %r13997, %r14002;
	xor.b32  	%r14004, %r13999, %r14003;
	shf.l.wrap.b32 	%r14005, %r14004, %r14004, 8;
	add.s32 	%r14006, %r14000, %r14005;
	xor.b32  	%r14007, %r14002, %r14006;
	shf.l.wrap.b32 	%r14008, %r14007, %r14007, 7;
	add.s32 	%r14009, %r13967, %r13984;
	xor.b32  	%r14010, %r14005, %r14009;
	shf.l.wrap.b32 	%r14011, %r14010, %r14010, 16;
	add.s32 	%r14012, %r13994, %r14011;
	xor.b32  	%r14013, %r13984, %r14012;
	shf.l.wrap.b32 	%r14014, %r14013, %r14013, 12;
	add.s32 	%r14015, %r14009, %r14014;
	xor.b32  	%r14016, %r14011, %r14015;
	shf.l.wrap.b32 	%r14017, %r14016, %r14016, 8;
	add.s32 	%r14018, %r14012, %r14017;
	xor.b32  	%r14019, %r14014, %r14018;
	shf.l.wrap.b32 	%r14020, %r14019, %r14019, 7;
	add.s32 	%r14021, %r13979, %r13996;
	xor.b32  	%r14022, %r13969, %r14021;
	shf.l.wrap.b32 	%r14023, %r14022, %r14022, 16;
	add.s32 	%r14024, %r14006, %r14023;
	xor.b32  	%r14025, %r13996, %r14024;
	shf.l.wrap.b32 	%r14026, %r14025, %r14025, 12;
	add.s32 	%r14027, %r14021, %r14026;
	xor.b32  	%r14028, %r14023, %r14027;
	shf.l.wrap.b32 	%r14029, %r14028, %r14028, 8;
	add.s32 	%r14030, %r14024, %r14029;
	xor.b32  	%r14031, %r14026, %r14030;
	shf.l.wrap.b32 	%r14032, %r14031, %r14031, 7;
	add.s32 	%r14033, %r13991, %r14008;
	xor.b32  	%r14034, %r13981, %r14033;
	shf.l.wrap.b32 	%r14035, %r14034, %r14034, 16;
	add.s32 	%r14036, %r13970, %r14035;
	xor.b32  	%r14037, %r14008, %r14036;
	shf.l.wrap.b32 	%r14038, %r14037, %r14037, 12;
	add.s32 	%r14039, %r14033, %r14038;
	xor.b32  	%r14040, %r14035, %r14039;
	shf.l.wrap.b32 	%r14041, %r14040, %r14040, 8;
	add.s32 	%r14042, %r14036, %r14041;
	xor.b32  	%r14043, %r14038, %r14042;
	shf.l.wrap.b32 	%r14044, %r14043, %r14043, 7;
	add.s32 	%r14045, %r14003, %r13972;
	xor.b32  	%r14046, %r13993, %r14045;
	shf.l.wrap.b32 	%r14047, %r14046, %r14046, 16;
	add.s32 	%r14048, %r13982, %r14047;
	xor.b32  	%r14049, %r13972, %r14048;
	shf.l.wrap.b32 	%r14050, %r14049, %r14049, 12;
	add.s32 	%r14051, %r14045, %r14050;
	xor.b32  	%r14052, %r14047, %r14051;
	shf.l.wrap.b32 	%r14053, %r14052, %r14052, 8;
	add.s32 	%r14054, %r14048, %r14053;
	xor.b32  	%r14055, %r14050, %r14054;
	shf.l.wrap.b32 	%r14056, %r14055, %r14055, 7;
	add.s32 	%r14057, %r14015, %r14056;
	xor.b32  	%r14058, %r14029, %r14057;
	shf.l.wrap.b32 	%r14059, %r14058, %r14058, 16;
	add.s32 	%r14060, %r14042, %r14059;
	xor.b32  	%r14061, %r14056, %r14060;
	shf.l.wrap.b32 	%r14062, %r14061, %r14061, 12;
	add.s32 	%r14063, %r14057, %r14062;
	xor.b32  	%r14064, %r14059, %r14063;
	shf.l.wrap.b32 	%r14065, %r14064, %r14064, 8;
	add.s32 	%r14066, %r14027, %r14020;
	xor.b32  	%r14067, %r14041, %r14066;
	shf.l.wrap.b32 	%r14068, %r14067, %r14067, 16;
	add.s32 	%r14069, %r14054, %r14068;
	xor.b32  	%r14070, %r14020, %r14069;
	shf.l.wrap.b32 	%r14071, %r14070, %r14070, 12;
	add.s32 	%r14072, %r14066, %r14071;
	xor.b32  	%r14073, %r14068, %r14072;
	shf.l.wrap.b32 	%r14074, %r14073, %r14073, 8;
	add.s32 	%r14075, %r14069, %r14074;
	xor.b32  	%r14076, %r14071, %r14075;
	shf.l.wrap.b32 	%r14077, %r14076, %r14076, 7;
	add.s32 	%r14078, %r14039, %r14032;
	xor.b32  	%r14079, %r14053, %r14078;
	shf.l.wrap.b32 	%r14080, %r14079, %r14079, 16;
	add.s32 	%r14081, %r14018, %r14080;
	xor.b32  	%r14082, %r14032, %r14081;
	shf.l.wrap.b32 	%r14083, %r14082, %r14082, 12;
	add.s32 	%r14084, %r14078, %r14083;
	xor.b32  	%r14085, %r14080, %r14084;
	shf.l.wrap.b32 	%r14086, %r14085, %r14085, 8;
	add.s32 	%r14087, %r14081, %r14086;
	xor.b32  	%r14088, %r14083, %r14087;
	shf.l.wrap.b32 	%r14089, %r14088, %r14088, 7;
	add.s32 	%r14090, %r14051, %r14044;
	xor.b32  	%r14091, %r14017, %r14090;
	shf.l.wrap.b32 	%r14092, %r14091, %r14091, 16;
	add.s32 	%r14093, %r14030, %r14092;
	xor.b32  	%r14094, %r14044, %r14093;
	shf.l.wrap.b32 	%r14095, %r14094, %r14094, 12;
	add.s32 	%r14096, %r14090, %r14095;
	xor.b32  	%r14097, %r14092, %r14096;
	shf.l.wrap.b32 	%r14098, %r14097, %r14097, 8;
	add.s32 	%r14099, %r14093, %r14098;
	add.s32 	%r14100, %r14063, %r14077;
	xor.b32  	%r14101, %r14098, %r14100;
	shf.l.wrap.b32 	%r14102, %r14101, %r14101, 16;
	add.s32 	%r14103, %r14087, %r14102;
	xor.b32  	%r14104, %r14077, %r14103;
	shr.u32 	%r14105, %r14104, 20;
	add.s32 	%r14106, %r14100, %r14105;
	add.s32 	%r14107, %r14072, %r14089;
	xor.b32  	%r14108, %r14065, %r14107;
	shf.l.wrap.b32 	%r14109, %r14108, %r14108, 16;
	add.s32 	%r14110, %r14099, %r14109;
	xor.b32  	%r14111, %r14089, %r14110;
	shr.u32 	%r14112, %r14111, 20;
	add.s32 	%r14113, %r14107, %r14112;
	add.s32 	%r14114, %r13426, %r14106;
	add.s32 	%r14115, %r13438, %r14113;
	not.b32 	%r14116, %r53869;
	add.s32 	%r14117, %r1883, %r14116;
	mov.u32 	%r14118, %ctaid.x;
	shl.b32 	%r14119, %r14118, 11;
	mov.u32 	%r14120, %tid.x;
	and.b32  	%r14121, %r14120, 31;
	or.b32  	%r14122, %r14119, %r14121;
	shl.b32 	%r14123, %r14120, 3;
	and.b32  	%r14124, %r14123, 7936;
	add.s32 	%r14125, %r53743, %r14124;
	add.s32 	%r14126, %r14122, %r14125;
	shr.u32 	%r14127, %r14126, %r14117;
	and.b32  	%r14128, %r14127, 1;
	setp.eq.b32 	%p69, %r14128, 1;
	selp.b32 	%r14129, %r14115, %r14114, %p69;
	cvt.u16.u32 	%rs351, %r14129;
	and.b16  	%rs756, %rs351, 1;
	and.b16  	%rs352, %rs754, 255;
	setp.ne.s16 	%p70, %rs352, 1;
	@%p70 bra 	$L__BB9_89;
	ld.param.u64 	%rd665, [fused_batch_pir_kernel_transposed_16_param_1];
	not.b32 	%r14130, %r53869;
	add.s32 	%r14131, %r1883, %r14130;
	mov.u32 	%r14132, %ctaid.x;
	shl.b32 	%r14133, %r14132, 11;
	mov.u32 	%r14134, %tid.x;
	and.b32  	%r14135, %r14134, 31;
	or.b32  	%r14136, %r14133, %r14135;
	shl.b32 	%r14137, %r14134, 3;
	and.b32  	%r14138, %r14137, 7936;
	add.s32 	%r14139, %r53743, %r14138;
	add.s32 	%r14140, %r14136, %r14139;
	shr.u32 	%r14141, %r14140, %r14131;
	and.b32  	%r14142, %r14141, 1;
	setp.eq.b32 	%p71, %r14142, 1;
	cvt.s64.s32 	%rd80, %r53869;
	cvta.to.global.u64 	%rd81, %rd665;
	mul.wide.s32 	%rd82, %r53869, 16;
	add.s64 	%rd83, %rd81, %rd82;
	ld.global.u32 	%r14143, [%rd83+2460];
	selp.b32 	%r14144, %r53874, %r53873, %p71;
	xor.b32  	%r14145, %r14144, %r14143;
	selp.b32 	%r14146, %r53875, %r53872, %p71;
	selp.b32 	%r53873, %r53873, %r14145, %p71;
	selp.b32 	%r53874, %r14145, %r53874, %p71;
	ld.global.u32 	%r14147, [%rd83+2464];
	xor.b32  	%r14148, %r14146, %r14147;
	selp.b32 	%r14149, %r53876, %r53871, %p71;
	selp.b32 	%r53872, %r53872, %r14148, %p71;
	selp.b32 	%r53875, %r14148, %r53875, %p71;
	ld.global.u32 	%r14150, [%rd83+2468];
	xor.b32  	%r14151, %r14149, %r14150;
	selp.b32 	%r14152, %r53877, %r53870, %p71;
	selp.b32 	%r53871, %r53871, %r14151, %p71;
	selp.b32 	%r53876, %r14151, %r53876, %p71;
	ld.global.u32 	%r14153, [%rd83+2472];
	xor.b32  	%r14154, %r14152, %r14153;
	selp.b64 	%rd84, 445, 420, %p71;
	selp.b32 	%r53870, %r53870, %r14154, %p71;
	selp.b32 	%r53877, %r14154, %r53877, %p71;
	add.s64 	%rd85, %rd84, %rd80;
	add.s64 	%rd86, %rd81, %rd85;
	ld.global.u8 	%rs353, [%rd86+2440];
	xor.b16  	%rs756, %rs353, %rs756;
$L__BB9_89:
	not.b32 	%r14155, %r53869;
	add.s32 	%r14156, %r1883, %r14155;
	mov.u32 	%r14157, %ctaid.x;
	shl.b32 	%r14158, %r14157, 11;
	mov.u32 	%r14159, %tid.x;
	and.b32  	%r14160, %r14159, 31;
	or.b32  	%r14161, %r14158, %r14160;
	shl.b32 	%r14162, %r14159, 3;
	and.b32  	%r14163, %r14162, 7936;
	add.s32 	%r14164, %r53743, %r14163;
	add.s32 	%r14165, %r14161, %r14164;
	shr.u32 	%r14166, %r14165, %r14156;
	and.b32  	%r14167, %r14166, 1;
	setp.eq.b32 	%p72, %r14167, 1;
	selp.b32 	%r53881, %r53874, %r53873, %p72;
	selp.b32 	%r53880, %r53875, %r53872, %p72;
	selp.b32 	%r53879, %r53876, %r53871, %p72;
	selp.b32 	%r53878, %r53877, %r53870, %p72;
	add.s32 	%r53869, %r53869, 1;
	setp.lt.u32 	%p73, %r53869, %r1883;
	mov.u16 	%rs754, %rs756;
	@%p73 bra 	$L__BB9_87;
$L__BB9_90:
	and.b16  	%rs354, %rs756, 255;
	setp.ne.s16 	%p74, %rs354, 1;
	@%p74 bra 	$L__BB9_92;
	ld.param.u64 	%rd666, [fused_batch_pir_kernel_transposed_16_param_1];
	cvta.to.global.u64 	%rd87, %rd666;
	ld.global.u32 	%r14168, [%rd87+2912];
	xor.b32  	%r53881, %r53881, %r14168;
$L__BB9_92:
	@%p74 bra 	$L__BB9_94;
	ld.param.u64 	%rd667, [fused_batch_pir_kernel_transposed_16_param_1];
	cvta.to.global.u64 	%rd88, %rd667;
	ld.global.u32 	%r14169, [%rd88+2916];
	xor.b32  	%r53880, %r53880, %r14169;
$L__BB9_94:
	@%p74 bra 	$L__BB9_96;
	ld.param.u64 	%rd668, [fused_batch_pir_kernel_transposed_16_param_1];
	cvta.to.global.u64 	%rd89, %rd668;
	ld.global.u32 	%r14170, [%rd89+2920];
	xor.b32  	%r53879, %r53879, %r14170;
$L__BB9_96:
	@%p74 bra 	$L__BB9_98;
	ld.param.u64 	%rd669, [fused_batch_pir_kernel_transposed_16_param_1];
	cvta.to.global.u64 	%rd90, %rd669;
	ld.global.u32 	%r14171, [%rd90+2924];
	xor.b32  	%r53878, %r53878, %r14171;
$L__BB9_98:
	ld.param.u32 	%r52142, [fused_batch_pir_kernel_transposed_16_param_4];
	mov.u32 	%r14173, %ctaid.x;
	shl.b32 	%r14174, %r14173, 11;
	mov.u32 	%r14175, %tid.x;
	and.b32  	%r14176, %r14175, 31;
	or.b32  	%r14177, %r14174, %r14176;
	shl.b32 	%r14178, %r14175, 3;
	and.b32  	%r14179, %r14178, 7936;
	add.s32 	%r14180, %r53743, %r14179;
	add.s32 	%r14181, %r14177, %r14180;
	setp.ge.s32 	%p78, %r14181, %r52142;
	mov.b32 	%r53902, 0;
	mov.u32 	%r53903, %r53902;
	mov.u32 	%r53904, %r53902;
	mov.u32 	%r53905, %r53902;
	@%p78 bra 	$L__BB9_112;
	ld.param.u64 	%rd670, [fused_batch_pir_kernel_transposed_16_param_1];
	cvta.to.global.u64 	%rd91, %rd670;
	ld.global.u8 	%rs358, [%rd91+2945];
	max.u16 	%rs359, %rs358, 11;
	cvt.u32.u16 	%r14182, %rs359;
	add.s32 	%r53893, %r14182, -11;
	ld.shared.v2.u32 	{%r53905, %r53904}, [s_mem+197496];
	ld.shared.v2.u32 	{%r53903, %r53902}, [s_mem+197504];
	ld.shared.u8 	%rs759, [s_mem+197512];
	cvt.u32.u16 	%r1938, %rs358;
	setp.ge.u32 	%p79, %r53893, %r1938;
	@%p79 bra 	$L__BB9_104;
	mov.u16 	%rs757, %rs759;
$L__BB9_101:
	ld.const.u32 	%r14183, [CHACHA_CONSTANTS];
	add.s32 	%r14184, %r14183, %r53905;
	shf.l.wrap.b32 	%r14185, %r14184, %r14184, 16;
	add.s32 	%r14186, %r53905, %r14185;
	xor.b32  	%r14187, %r53905, %r14186;
	shf.l.wrap.b32 	%r14188, %r14187, %r14187, 12;
	add.s32 	%r14189, %r14184, %r14188;
	xor.b32  	%r14190, %r14185, %r14189;
	shf.l.wrap.b32 	%r14191, %r14190, %r14190, 8;
	add.s32 	%r14192, %r14186, %r14191;
	xor.b32  	%r14193, %r14188, %r14192;
	shf.l.wrap.b32 	%r14194, %r14193, %r14193, 7;
	ld.const.u32 	%r14195, [CHACHA_CONSTANTS+4];
	add.s32 	%r14196, %r14195, %r53904;
	shf.l.wrap.b32 	%r14197, %r14196, %r14196, 16;
	add.s32 	%r14198, %r53904, %r14197;
	xor.b32  	%r14199, %r53904, %r14198;
	shf.l.wrap.b32 	%r14200, %r14199, %r14199, 12;
	add.s32 	%r14201, %r14196, %r14200;
	xor.b32  	%r14202, %r14197, %r14201;
	shf.l.wrap.b32 	%r14203, %r14202, %r14202, 8;
	add.s32 	%r14204, %r14198, %r14203;
	xor.b32  	%r14205, %r14200, %r14204;
	shf.l.wrap.b32 	%r14206, %r14205, %r14205, 7;
	ld.const.u32 	%r14207, [CHACHA_CONSTANTS+8];
	add.s32 	%r14208, %r14207, %r53903;
	shf.l.wrap.b32 	%r14209, %r14208, %r14208, 16;
	add.s32 	%r14210, %r53903, %r14209;
	xor.b32  	%r14211, %r53903, %r14210;
	shf.l.wrap.b32 	%r14212, %r14211, %r14211, 12;
	add.s32 	%r14213, %r14208, %r14212;
	xor.b32  	%r14214, %r14209, %r14213;
	shf.l.wrap.b32 	%r14215, %r14214, %r14214, 8;
	add.s32 	%r14216, %r14210, %r14215;
	xor.b32  	%r14217, %r14212, %r14216;
	shf.l.wrap.b32 	%r14218, %r14217, %r14217, 7;
	ld.const.u32 	%r14219, [CHACHA_CONSTANTS+12];
	add.s32 	%r14220, %r14219, %r53902;
	shf.l.wrap.b32 	%r14221, %r14220, %r14220, 16;
	add.s32 	%r14222, %r53902, %r14221;
	xor.b32  	%r14223, %r53902, %r14222;
	shf.l.wrap.b32 	%r14224, %r14223, %r14223, 12;
	add.s32 	%r14225, %r14220, %r14224;
	xor.b32  	%r14226, %r14221, %r14225;
	shf.l.wrap.b32 	%r14227, %r14226, %r14226, 8;
	add.s32 	%r14228, %r14222, %r14227;
	xor.b32  	%r14229, %r14224, %r14228;
	shf.l.wrap.b32 	%r14230, %r14229, %r14229, 7;
	add.s32 	%r14231, %r14189, %r14206;
	xor.b32  	%r14232, %r14227, %r14231;
	shf.l.wrap.b32 	%r14233, %r14232, %r14232, 16;
	add.s32 	%r14234, %r14216, %r14233;
	xor.b32  	%r14235, %r14206, %r14234;
	shf.l.wrap.b32 	%r14236, %r14235, %r14235, 12;
	add.s32 	%r14237, %r14231, %r14236;
	xor.b32  	%r14238, %r14233, %r14237;
	shf.l.wrap.b32 	%r14239, %r14238, %r14238, 8;
	add.s32 	%r14240, %r14234, %r14239;
	xor.b32  	%r14241, %r14236, %r14240;
	shf.l.wrap.b32 	%r14242, %r14241, %r14241, 7;
	add.s32 	%r14243, %r14201, %r14218;
	xor.b32  	%r14244, %r14191, %r14243;
	shf.l.wrap.b32 	%r14245, %r14244, %r14244, 16;
	add.s32 	%r14246, %r14228, %r14245;
	xor.b32  	%r14247, %r14218, %r14246;
	shf.l.wrap.b32 	%r14248, %r14247, %r14247, 12;
	add.s32 	%r14249, %r14243, %r14248;
	xor.b32  	%r14250, %r14245, %r14249;
	shf.l.wrap.b32 	%r14251, %r14250, %r14250, 8;
	add.s32 	%r14252, %r14246, %r14251;
	xor.b32  	%r14253, %r14248, %r14252;
	shf.l.wrap.b32 	%r14254, %r14253, %r14253, 7;
	add.s32 	%r14255, %r14213, %r14230;
	xor.b32  	%r14256, %r14203, %r14255;
	shf.l.wrap.b32 	%r14257, %r14256, %r14256, 16;
	add.s32 	%r14258, %r14192, %r14257;
	xor.b32  	%r14259, %r14230, %r14258;
	shf.l.wrap.b32 	%r14260, %r14259, %r14259, 12;
	add.s32 	%r14261, %r14255, %r14260;
	xor.b32  	%r14262, %r14257, %r14261;
	shf.l.wrap.b32 	%r14263, %r14262, %r14262, 8;
	add.s32 	%r14264, %r14258, %r14263;
	xor.b32  	%r14265, %r14260, %r14264;
	shf.l.wrap.b32 	%r14266, %r14265, %r14265, 7;
	add.s32 	%r14267, %r14225, %r14194;
	xor.b32  	%r14268, %r14215, %r14267;
	shf.l.wrap.b32 	%r14269, %r14268, %r14268, 16;
	add.s32 	%r14270, %r14204, %r14269;
	xor.b32  	%r14271, %r14194, %r14270;
	shf.l.wrap.b32 	%r14272, %r14271, %r14271, 12;
	add.s32 	%r14273, %r14267, %r14272;
	xor.b32  	%r14274, %r14269, %r14273;
	shf.l.wrap.b32 	%r14275, %r14274, %r14274, 8;
	add.s32 	%r14276, %r14270, %r14275;
	xor.b32  	%r14277, %r14272, %r14276;
	shf.l.wrap.b32 	%r14278, %r14277, %r14277, 7;
	add.s32 	%r14279, %r14237, %r14278;
	xor.b32  	%r14280, %r14251, %r14279;
	shf.l.wrap.b32 	%r14281, %r14280, %r14280, 16;
	add.s32 	%r14282, %r14264, %r14281;
	xor.b32  	%r14283, %r14278, %r14282;
	shf.l.wrap.b32 	%r14284, %r14283, %r14283, 12;
	add.s32 	%r14285, %r14279, %r14284;
	xor.b32  	%r14286, %r14281, %r14285;
	shf.l.wrap.b32 	%r14287, %r14286, %r14286, 8;
	add.s32 	%r14288, %r14282, %r14287;
	xor.b32  	%r14289, %r14284, %r14288;
	shf.l.wrap.b32 	%r14290, %r14289, %r14289, 7;
	add.s32 	%r14291, %r14249, %r14242;
	xor.b32  	%r14292, %r14263, %r14291;
	shf.l.wrap.b32 	%r14293, %r14292, %r14292, 16;
	add.s32 	%r14294, %r14276, %r14293;
	xor.b32  	%r14295, %r14242, %r14294;
	shf.l.wrap.b32 	%r14296, %r14295, %r14295, 12;
	add.s32 	%r14297, %r14291, %r14296;
	xor.b32  	%r14298, %r14293, %r14297;
	shf.l.wrap.b32 	%r14299, %r14298, %r14298, 8;
	add.s32 	%r14300, %r14294, %r14299;
	xor.b32  	%r14301, %r14296, %r14300;
	shf.l.wrap.b32 	%r14302, %r14301, %r14301, 7;
	add.s32 	%r14303, %r14261, %r14254;
	xor.b32  	%r14304, %r14275, %r14303;
	shf.l.wrap.b32 	%r14305, %r14304, %r14304, 16;
	add.s32 	%r14306, %r14240, %r14305;
	xor.b32  	%r14307, %r14254, %r14306;
	shf.l.wrap.b32 	%r14308, %r14307, %r14307, 12;
	add.s32 	%r14309, %r14303, %r14308;
	xor.b32  	%r14310, %r14305, %r14309;
	shf.l.wrap.b32 	%r14311, %r14310, %r14310, 8;
	add.s32 	%r14312, %r14306, %r14311;
	xor.b32  	%r14313, %r14308, %r14312;
	shf.l.wrap.b32 	%r14314, %r14313, %r14313, 7;
	add.s32 	%r14315, %r14273, %r14266;
	xor.b32  	%r14316, %r14239, %r14315;
	shf.l.wrap.b32 	%r14317, %r14316, %r14316, 16;
	add.s32 	%r14318, %r14252, %r14317;
	xor.b32  	%r14319, %r14266, %r14318;
	shf.l.wrap.b32 	%r14320, %r14319, %r14319, 12;
	add.s32 	%r14321, %r14315, %r14320;
	xor.b32  	%r14322, %r14317, %r14321;
	shf.l.wrap.b32 	%r14323, %r14322, %r14322, 8;
	add.s32 	%r14324, %r14318, %r14323;
	xor.b32  	%r14325, %r14320, %r14324;
	shf.l.wrap.b32 	%r14326, %r14325, %r14325, 7;
	add.s32 	%r14327, %r14285, %r14302;
	xor.b32  	%r14328, %r14323, %r14327;
	shf.l.wrap.b32 	%r14329, %r14328, %r14328, 16;
	add.s32 	%r14330, %r14312, %r14329;
	xor.b32  	%r14331, %r14302, %r14330;
	shf.l.wrap.b32 	%r14332, %r14331, %r14331, 12;
	add.s32 	%r14333, %r14327, %r14332;
	xor.b32  	%r14334, %r14329, %r14333;
	shf.l.wrap.b32 	%r14335, %r14334, %r14334, 8;
	add.s32 	%r14336, %r14330, %r14335;
	xor.b32  	%r14337, %r14332, %r14336;
	shf.l.wrap.b32 	%r14338, %r14337, %r14337, 7;
	add.s32 	%r14339, %r14297, %r14314;
	xor.b32  	%r14340, %r14287, %r14339;
	shf.l.wrap.b32 	%r14341, %r14340, %r14340, 16;
	add.s32 	%r14342, %r14324, %r14341;
	xor.b32  	%r14343, %r14314, %r14342;
	shf.l.wrap.b32 	%r14344, %r14343, %r14343, 12;
	add.s32 	%r14345, %r14339, %r14344;
	xor.b32  	%r14346, %r14341, %r14345;
	shf.l.wrap.b32 	%r14347, %r14346, %r14346, 8;
	add.s32 	%r14348, %r14342, %r14347;
	xor.b32  	%r14349, %r14344, %r14348;
	shf.l.wrap.b32 	%r14350, %r14349, %r14349, 7;
	add.s32 	%r14351, %r14309, %r14326;
	xor.b32  	%r14352, %r14299, %r14351;
	shf.l.wrap.b32 	%r14353, %r14352, %r14352, 16;
	add.s32 	%r14354, %r14288, %r14353;
	xor.b32  	%r14355, %r14326, %r14354;
	shf.l.wrap.b32 	%r14356, %r14355, %r14355, 12;
	add.s32 	%r14357, %r14351, %r14356;
	xor.b32  	%r14358, %r14353, %r14357;
	shf.l.wrap.b32 	%r14359, %r14358, %r14358, 8;
	add.s32 	%r14360, %r14354, %r14359;
	xor.b32  	%r14361, %r14356, %r14360;
	shf.l.wrap.b32 	%r14362, %r14361, %r14361, 7;
	add.s32 	%r14363, %r14321, %r14290;
	xor.b32  	%r14364, %r14311, %r14363;
	shf.l.wrap.b32 	%r14365, %r14364, %r14364, 16;
	add.s32 	%r14366, %r14300, %r14365;
	xor.b32  	%r14367, %r14290, %r14366;
	shf.l.wrap.b32 	%r14368, %r14367, %r14367, 12;
	add.s32 	%r14369, %r14363, %r14368;
	xor.b32  	%r14370, %r14365, %r14369;
	shf.l.wrap.b32 	%r14371, %r14370, %r14370, 8;
	add.s32 	%r14372, %r14366, %r14371;
	xor.b32  	%r14373, %r14368, %r14372;
	shf.l.wrap.b32 	%r14374, %r14373, %r14373, 7;
	add.s32 	%r14375, %r14333, %r14374;
	xor.b32  	%r14376, %r14347, %r14375;
	shf.l.wrap.b32 	%r14377, %r14376, %r14376, 16;
	add.s32 	%r14378, %r14360, %r14377;
	xor.b32  	%r14379, %r14374, %r14378;
	shf.l.wrap.b32 	%r14380, %r14379, %r14379, 12;
	add.s32 	%r14381, %r14375, %r14380;
	xor.b32  	%r14382, %r14377, %r14381;
	shf.l.wrap.b32 	%r14383, %r14382, %r14382, 8;
	add.s32 	%r14384, %r14378, %r14383;
	xor.b32  	%r14385, %r14380, %r14384;
	shf.l.wrap.b32 	%r14386, %r14385, %r14385, 7;
	add.s32 	%r14387, %r14345, %r14338;
	xor.b32  	%r14388, %r14359, %r14387;
	shf.l.wrap.b32 	%r14389, %r14388, %r14388, 16;
	add.s32 	%r14390, %r14372, %r14389;
	xor.b32  	%r14391, %r14338, %r14390;
	shf.l.wrap.b32 	%r14392, %r14391, %r14391, 12;
	add.s32 	%r14393, %r14387, %r14392;
	xor.b32  	%r14394, %r14389, %r14393;
	shf.l.wrap.b32 	%r14395, %r14394, %r14394, 8;
	add.s32 	%r14396, %r14390, %r14395;
	xor.b32  	%r14397, %r14392, %r14396;
	shf.l.wrap.b32 	%r14398, %r14397, %r14397, 7;
	add.s32 	%r14399, %r14357, %r14350;
	xor.b32  	%r14400, %r14371, %r14399;
	shf.l.wrap.b32 	%r14401, %r14400, %r14400, 16;
	add.s32 	%r14402, %r14336, %r14401;
	xor.b32  	%r14403, %r14350, %r14402;
	shf.l.wrap.b32 	%r14404, %r14403, %r14403, 12;
	add.s32 	%r14405, %r14399, %r14404;
	xor.b32  	%r14406, %r14401, %r14405;
	shf.l.wrap.b32 	%r14407, %r14406, %r14406, 8;
	add.s32 	%r14408, %r14402, %r14407;
	xor.b32  	%r14409, %r14404, %r14408;
	shf.l.wrap.b32 	%r14410, %r14409, %r14409, 7;
	add.s32 	%r14411, %r14369, %r14362;
	xor.b32  	%r14412, %r14335, %r14411;
	shf.l.wrap.b32 	%r14413, %r14412, %r14412, 16;
	add.s32 	%r14414, %r14348, %r14413;
	xor.b32  	%r14415, %r14362, %r14414;
	shf.l.wrap.b32 	%r14416, %r14415, %r14415, 12;
	add.s32 	%r14417, %r14411, %r14416;
	xor.b32  	%r14418, %r14413, %r14417;
	shf.l.wrap.b32 	%r14419, %r14418, %r14418, 8;
	add.s32 	%r14420, %r14414, %r14419;
	xor.b32  	%r14421, %r14416, %r14420;
	shf.l.wrap.b32 	%r14422, %r14421, %r14421, 7;
	add.s32 	%r14423, %r14381, %r14398;
	xor.b32  	%r14424, %r14419, %r14423;
	shf.l.wrap.b32 	%r14425, %r14424, %r14424, 16;
	add.s32 	%r14426, %r14408, %r14425;
	xor.b32  	%r14427, %r14398, %r14426;
	shf.l.wrap.b32 	%r14428, %r14427, %r14427, 12;
	add.s32 	%r14429, %r14423, %r14428;
	xor.b32  	%r14430, %r14425, %r14429;
	shf.l.wrap.b32 	%r14431, %r14430, %r14430, 8;
	add.s32 	%r14432, %r14426, %r14431;
	xor.b32  	%r14433, %r14428, %r14432;
	shf.l.wrap.b32 	%r14434, %r14433, %r14433, 7;
	add.s32 	%r14435, %r14393, %r14410;
	xor.b32  	%r14436, %r14383, %r14435;
	shf.l.wrap.b32 	%r14437, %r14436, %r14436, 16;
	add.s32 	%r14438, %r14420, %r14437;
	xor.b32  	%r14439, %r14410, %r14438;
	shf.l.wrap.b32 	%r14440, %r14439, %r14439, 12;
	add.s32 	%r14441, %r14435, %r14440;
	xor.b32  	%r14442, %r14437, %r14441;
	shf.l.wrap.b32 	%r14443, %r14442, %r14442, 8;
	add.s32 	%r14444, %r14438, %r14443;
	xor.b32  	%r14445, %r14440, %r14444;
	shf.l.wrap.b32 	%r14446, %r14445, %r14445, 7;
	add.s32 	%r14447, %r14405, %r14422;
	xor.b32  	%r14448, %r14395, %r14447;
	shf.l.wrap.b32 	%r14449, %r14448, %r14448, 16;
	add.s32 	%r14450, %r14384, %r14449;
	xor.b32  	%r14451, %r14422, %r14450;
	shf.l.wrap.b32 	%r14452, %r14451, %r14451, 12;
	add.s32 	%r14453, %r14447, %r14452;
	xor.b32  	%r14454, %r14449, %r14453;
	shf.l.wrap.b32 	%r14455, %r14454, %r14454, 8;
	add.s32 	%r14456, %r14450, %r14455;
	xor.b32  	%r14457, %r14452, %r14456;
	shf.l.wrap.b32 	%r14458, %r14457, %r14457, 7;
	add.s32 	%r14459, %r14417, %r14386;
	xor.b32  	%r14460, %r14407, %r14459;
	shf.l.wrap.b32 	%r14461, %r14460, %r14460, 16;
	add.s32 	%r14462, %r14396, %r14461;
	xor.b32  	%r14463, %r14386, %r14462;
	shf.l.wrap.b32 	%r14464, %r14463, %r14463, 12;
	add.s32 	%r14465, %r14459, %r14464;
	xor.b32  	%r14466, %r14461, %r14465;
	shf.l.wrap.b32 	%r14467, %r14466, %r14466, 8;
	add.s32 	%r14468, %r14462, %r14467;
	xor.b32  	%r14469, %r14464, %r14468;
	shf.l.wrap.b32 	%r14470, %r14469, %r14469, 7;
	add.s32 	%r14471, %r14429, %r14470;
	xor.b32  	%r14472, %r14443, %r14471;
	shf.l.wrap.b32 	%r14473, %r14472, %r14472, 16;
	add.s32 	%r14474, %r14456, %r14473;
	xor.b32  	%r14475, %r14470, %r14474;
	shf.l.wrap.b32 	%r14476, %r14475, %r14475, 12;
	add.s32 	%r14477, %r14471, %r14476;
	xor.b32  	%r14478, %r14473, %r14477;
	shf.l.wrap.b32 	%r14479, %r14478, %r14478, 8;
	add.s32 	%r14480, %r14474, %r14479;
	xor.b32  	%r14481, %r14476, %r14480;
	shf.l.wrap.b32 	%r14482, %r14481, %r14481, 7;
	add.s32 	%r14483, %r14441, %r14434;
	xor.b32  	%r14484, %r14455, %r14483;
	shf.l.wrap.b32 	%r14485, %r14484, %r14484, 16;
	add.s32 	%r14486, %r14468, %r14485;
	xor.b32  	%r14487, %r14434, %r14486;
	shf.l.wrap.b32 	%r14488, %r14487, %r14487, 12;
	add.s32 	%r14489, %r14483, %r14488;
	xor.b32  	%r14490, %r14485, %r14489;
	shf.l.wrap.b32 	%r14491, %r14490, %r14490, 8;
	add.s32 	%r14492, %r14486, %r14491;
	xor.b32  	%r14493, %r14488, %r14492;
	shf.l.wrap.b32 	%r14494, %r14493, %r14493, 7;
	add.s32 	%r14495, %r14453, %r14446;
	xor.b32  	%r14496, %r14467, %r14495;
	shf.l.wrap.b32 	%r14497, %r14496, %r14496, 16;
	add.s32 	%r14498, %r14432, %r14497;
	xor.b32  	%r14499, %r14446, %r14498;
	shf.l.wrap.b32 	%r14500, %r14499, %r14499, 12;
	add.s32 	%r14501, %r14495, %r14500;
	xor.b32  	%r14502, %r14497, %r14501;
	shf.l.wrap.b32 	%r14503, %r14502, %r14502, 8;
	add.s32 	%r14504, %r14498, %r14503;
	xor.b32  	%r14505, %r14500, %r14504;
	shf.l.wrap.b32 	%r14506, %r14505, %r14505, 7;
	add.s32 	%r14507, %r14465, %r14458;
	xor.b32  	%r14508, %r14431, %r14507;
	shf.l.wrap.b32 	%r14509, %r14508, %r14508, 16;
	add.s32 	%r14510, %r14444, %r14509;
	xor.b32  	%r14511, %r14458, %r14510;
	shf.l.wrap.b32 	%r14512, %r14511, %r14511, 12;
	add.s32 	%r14513, %r14507, %r14512;
	xor.b32  	%r14514, %r14509, %r14513;
	shf.l.wrap.b32 	%r14515, %r14514, %r14514, 8;
	add.s32 	%r14516, %r14510, %r14515;
	xor.b32  	%r14517, %r14512, %r14516;
	shf.l.wrap.b32 	%r14518, %r14517, %r14517, 7;
	add.s32 	%r14519, %r14477, %r14494;
	xor.b32  	%r14520, %r14515, %r14519;
	shf.l.wrap.b32 	%r14521, %r14520, %r14520, 16;
	add.s32 	%r14522, %r14504, %r14521;
	xor.b32  	%r14523, %r14494, %r14522;
	shf.l.wrap.b32 	%r14524, %r14523, %r14523, 12;
	add.s32 	%r14525, %r14519, %r14524;
	xor.b32  	%r14526, %r14521, %r14525;
	shf.l.wrap.b32 	%r14527, %r14526, %r14526, 8;
	add.s32 	%r14528, %r14522, %r14527;
	xor.b32  	%r14529, %r14524, %r14528;
	shf.l.wrap.b32 	%r14530, %r14529, %r14529, 7;
	add.s32 	%r14531, %r14489, %r14506;
	xor.b32  	%r14532, %r14479, %r14531;
	shf.l.wrap.b32 	%r14533, %r14532, %r14532, 16;
	add.s32 	%r14534, %r14516, %r14533;
	xor.b32  	%r14535, %r14506, %r14534;
	shf.l.wrap.b32 	%r14536, %r14535, %r14535, 12;
	add.s32 	%r14537, %r14531, %r14536;
	xor.b32  	%r14538, %r14533, %r14537;
	shf.l.wrap.b32 	%r14539, %r14538, %r14538, 8;
	add.s32 	%r14540, %r14534, %r14539;
	xor.b32  	%r14541, %r14536, %r14540;
	shf.l.wrap.b32 	%r14542, %r14541, %r14541, 7;
	add.s32 	%r14543, %r14501, %r14518;
	xor.b32  	%r14544, %r14491, %r14543;
	shf.l.wrap.b32 	%r14545, %r14544, %r14544, 16;
	add.s32 	%r14546, %r14480, %r14545;
	xor.b32  	%r14547, %r14518, %r14546;
	shf.l.wrap.b32 	%r14548, %r14547, %r14547, 12;
	add.s32 	%r14549, %r14543, %r14548;
	xor.b32  	%r14550, %r14545, %r14549;
	shf.l.wrap.b32 	%r14551, %r14550, %r14550, 8;
	add.s32 	%r14552, %r14546, %r14551;
	xor.b32  	%r14553, %r14548, %r14552;
	shf.l.wrap.b32 	%r14554, %r14553, %r14553, 7;
	add.s32 	%r14555, %r14513, %r14482;
	xor.b32  	%r14556, %r14503, %r14555;
	shf.l.wrap.b32 	%r14557, %r14556, %r14556, 16;
	add.s32 	%r14558, %r14492, %r14557;
	xor.b32  	%r14559, %r14482, %r14558;
	shf.l.wrap.b32 	%r14560, %r14559, %r14559, 12;
	add.s32 	%r14561, %r14555, %r14560;
	xor.b32  	%r14562, %r14557, %r14561;
	shf.l.wrap.b32 	%r14563, %r14562, %r14562, 8;
	add.s32 	%r14564, %r14558, %r14563;
	xor.b32  	%r14565, %r14560, %r14564;
	shf.l.wrap.b32 	%r14566, %r14565, %r14565, 7;
	add.s32 	%r53897, %r14183, %r14525;
	add.s32 	%r53896, %r14195, %r14537;
	add.s32 	%r53895, %r14207, %r14549;
	add.s32 	%r53894, %r14219, %r14561;
	add.s32 	%r53898, %r53905, %r14566;
	add.s32 	%r53899, %r53904, %r14530;
	add.s32 	%r53900, %r53903, %r14542;
	add.s32 	%r53901, %r53902, %r14554;
	xor.b32  	%r14567, %r14184, 1;
	shf.l.wrap.b32 	%r14568, %r14184, %r14567, 16;
	add.s32 	%r14569, %r53905, %r14568;
	xor.b32  	%r14570, %r53905, %r14569;
	shf.l.wrap.b32 	%r14571, %r14570, %r14570, 12;
	add.s32 	%r14572, %r14184, %r14571;
	xor.b32  	%r14573, %r14568, %r14572;
	shf.l.wrap.b32 	%r14574, %r14573, %r14573, 8;
	add.s32 	%r14575, %r14569, %r14574;
	xor.b32  	%r14576, %r14571, %r14575;
	shf.l.wrap.b32 	%r14577, %r14576, %r14576, 7;
	add.s32 	%r14578, %r14572, %r14206;
	xor.b32  	%r14579, %r14227, %r14578;
	shf.l.wrap.b32 	%r14580, %r14579, %r14579, 16;
	add.s32 	%r14581, %r14216, %r14580;
	xor.b32  	%r14582, %r14206, %r14581;
	shf.l.wrap.b32 	%r14583, %r14582, %r14582, 12;
	add.s32 	%r14584, %r14578, %r14583;
	xor.b32  	%r14585, %r14580, %r14584;
	shf.l.wrap.b32 	%r14586, %r14585, %r14585, 8;
	add.s32 	%r14587, %r14581, %r14586;
	xor.b32  	%r14588, %r14583, %r14587;
	shf.l.wrap.b32 	%r14589, %r14588, %r14588, 7;
	xor.b32  	%r14590, %r14574, %r14243;
	shf.l.wrap.b32 	%r14591, %r14590, %r14590, 16;
	add.s32 	%r14592, %r14228, %r14591;
	xor.b32  	%r14593, %r14218, %r14592;
	shf.l.wrap.b32 	%r14594, %r14593, %r14593, 12;
	add.s32 	%r14595, %r14243, %r14594;
	xor.b32  	%r14596, %r14591, %r14595;
	shf.l.wrap.b32 	%r14597, %r14596, %r14596, 8;
	add.s32 	%r14598, %r14592, %r14597;
	xor.b32  	%r14599, %r14594, %r14598;
	shf.l.wrap.b32 	%r14600, %r14599, %r14599, 7;
	add.s32 	%r14601, %r14575, %r14257;
	xor.b32  	%r14602, %r14230, %r14601;
	shf.l.wrap.b32 	%r14603, %r14602, %r14602, 12;
	add.s32 	%r14604, %r14255, %r14603;
	xor.b32  	%r14605, %r14257, %r14604;
	shf.l.wrap.b32 	%r14606, %r14605, %r14605, 8;
	add.s32 	%r14607, %r14601, %r14606;
	xor.b32  	%r14608, %r14603, %r14607;
	shf.l.wrap.b32 	%r14609, %r14608, %r14608, 7;
	add.s32 	%r14610, %r14225, %r14577;
	xor.b32  	%r14611, %r14215, %r14610;
	shf.l.wrap.b32 	%r14612, %r14611, %r14611, 16;
	add.s32 	%r14613, %r14204, %r14612;
	xor.b32  	%r14614, %r14577, %r14613;
	shf.l.wrap.b32 	%r14615, %r14614, %r14614, 12;
	add.s32 	%r14616, %r14610, %r14615;
	xor.b32  	%r14617, %r14612, %r14616;
	shf.l.wrap.b32 	%r14618, %r14617, %r14617, 8;
	add.s32 	%r14619, %r14613, %r14618;
	xor.b32  	%r14620, %r14615, %r14619;
	shf.l.wrap.b32 	%r14621, %r14620, %r14620, 7;
	add.s32 	%r14622, %r14584, %r14621;
	xor.b32  	%r14623, %r14597, %r14622;
	shf.l.wrap.b32 	%r14624, %r14623, %r14623, 16;
	add.s32 	%r14625, %r14607, %r14624;
	xor.b32  	%r14626, %r14621, %r14625;
	shf.l.wrap.b32 	%r14627, %r14626, %r14626, 12;
	add.s32 	%r14628, %r14622, %r14627;
	xor.b32  	%r14629, %r14624, %r14628;
	shf.l.wrap.b32 	%r14630, %r14629, %r14629, 8;
	add.s32 	%r14631, %r14625, %r14630;
	xor.b32  	%r14632, %r14627, %r14631;
	shf.l.wrap.b32 	%r14633, %r14632, %r14632, 7;
	add.s32 	%r14634, %r14595, %r14589;
	xor.b32  	%r14635, %r14606, %r14634;
	shf.l.wrap.b32 	%r14636, %r14635, %r14635, 16;
	add.s32 	%r14637, %r14619, %r14636;
	xor.b32  	%r14638, %r14589, %r14637;
	shf.l.wrap.b32 	%r14639, %r14638, %r14638, 12;
	add.s32 	%r14640, %r14634, %r14639;
	xor.b32  	%r14641, %r14636, %r14640;
	shf.l.wrap.b32 	%r14642, %r14641, %r14641, 8;
	add.s32 	%r14643, %r14637, %r14642;
	xor.b32  	%r14644, %r14639, %r14643;
	shf.l.wrap.b32 	%r14645, %r14644, %r14644, 7;
	add.s32 	%r14646, %r14604, %r14600;
	xor.b32  	%r14647, %r14618, %r14646;
	shf.l.wrap.b32 	%r14648, %r14647, %r14647, 16;
	add.s32 	%r14649, %r14587, %r14648;
	xor.b32  	%r14650, %r14600, %r14649;
	shf.l.wrap.b32 	%r14651, %r14650, %r14650, 12;
	add.s32 	%r14652, %r14646, %r14651;
	xor.b32  	%r14653, %r14648, %r14652;
	shf.l.wrap.b32 	%r14654, %r14653, %r14653, 8;
	add.s32 	%r14655, %r14649, %r14654;
	xor.b32  	%r14656, %r14651, %r14655;
	shf.l.wrap.b32 	%r14657, %r14656, %r14656, 7;
	add.s32 	%r14658, %r14616, %r14609;
	xor.b32  	%r14659, %r14586, %r14658;
	shf.l.wrap.b32 	%r14660, %r14659, %r14659, 16;
	add.s32 	%r14661, %r14598, %r14660;
	xor.b32  	%r14662, %r14609, %r14661;
	shf.l.wrap.b32 	%r14663, %r14662, %r14662, 12;
	add.s32 	%r14664, %r14658, %r14663;
	xor.b32  	%r14665, %r14660, %r14664;
	shf.l.wrap.b32 	%r14666, %r14665, %r14665, 8;
	add.s32 	%r14667, %r14661, %r14666;
	xor.b32  	%r14668, %r14663, %r14667;
	shf.l.wrap.b32 	%r14669, %r14668, %r14668, 7;
	add.s32 	%r14670, %r14628, %r14645;
	xor.b32  	%r14671, %r14666, %r14670;
	shf.l.wrap.b32 	%r14672, %r14671, %r14671, 16;
	add.s32 	%r14673, %r14655, %r14672;
	xor.b32  	%r14674, %r14645, %r14673;
	shf.l.wrap.b32 	%r14675, %r14674, %r14674, 12;
	add.s32 	%r14676, %r14670, %r14675;
	xor.b32  	%r14677, %r14672, %r14676;
	shf.l.wrap.b32 	%r14678, %r14677, %r14677, 8;
	add.s32 	%r14679, %r14673, %r14678;
	xor.b32  	%r14680, %r14675, %r14679;
	shf.l.wrap.b32 	%r14681, %r14680, %r14680, 7;
	add.s32 	%r14682, %r14640, %r14657;
	xor.b32  	%r14683, %r14630, %r14682;
	shf.l.wrap.b32 	%r14684, %r14683, %r14683, 16;
	add.s32 	%r14685, %r14667, %r14684;
	xor.b32  	%r14686, %r14657, %r14685;
	shf.l.wrap.b32 	%r14687, %r14686, %r14686, 12;
	add.s32 	%r14688, %r14682, %r14687;
	xor.b32  	%r14689, %r14684, %r14688;
	shf.l.wrap.b32 	%r14690, %r14689, %r14689, 8;
	add.s32 	%r14691, %r14685, %r14690;
	xor.b32  	%r14692, %r14687, %r14691;
	shf.l.wrap.b32 	%r14693, %r14692, %r14692, 7;
	add.s32 	%r14694, %r14652, %r14669;
	xor.b32  	%r14695, %r14642, %r14694;
	shf.l.wrap.b32 	%r14696, %r14695, %r14695, 16;
	add.s32 	%r14697, %r14631, %r14696;
	xor.b32  	%r14698, %r14669, %r14697;
	shf.l.wrap.b32 	%r14699, %r14698, %r14698, 12;
	add.s32 	%r14700, %r14694, %r14699;
	xor.b32  	%r14701, %r14696, %r14700;
	shf.l.wrap.b32 	%r14702, %r14701, %r14701, 8;
	add.s32 	%r14703, %r14697, %r14702;
	xor.b32  	%r14704, %r14699, %r14703;
	shf.l.wrap.b32 	%r14705, %r14704, %r14704, 7;
	add.s32 	%r14706, %r14664, %r14633;
	xor.b32  	%r14707, %r14654, %r14706;
	shf.l.wrap.b32 	%r14708, %r14707, %r14707, 16;
	add.s32 	%r14709, %r14643, %r14708;
	xor.b32  	%r14710, %r14633, %r14709;
	shf.l.wrap.b32 	%r14711, %r14710, %r14710, 12;
	add.s32 	%r14712, %r14706, %r14711;
	xor.b32  	%r14713, %r14708, %r14712;
	shf.l.wrap.b32 	%r14714, %r14713, %r14713, 8;
	add.s32 	%r14715, %r14709, %r14714;
	xor.b32  	%r14716, %r14711, %r14715;
	shf.l.wrap.b32 	%r14717, %r14716, %r14716, 7;
	add.s32 	%r14718, %r14676, %r14717;
	xor.b32  	%r14719, %r14690, %r14718;
	shf.l.wrap.b32 	%r14720, %r14719, %r14719, 16;
	add.s32 	%r14721, %r14703, %r14720;
	xor.b32  	%r14722, %r14717, %r14721;
	shf.l.wrap.b32 	%r14723, %r14722, %r14722, 12;
	add.s32 	%r14724, %r14718, %r14723;
	xor.b32  	%r14725, %r14720, %r14724;
	shf.l.wrap.b32 	%r14726, %r14725, %r14725, 8;
	add.s32 	%r14727, %r14721, %r14726;
	xor.b32  	%r14728, %r14723, %r14727;
	shf.l.wrap.b32 	%r14729, %r14728, %r14728, 7;
	add.s32 	%r14730, %r14688, %r14681;
	xor.b32  	%r14731, %r14702, %r14730;
	shf.l.wrap.b32 	%r14732, %r14731, %r14731, 16;
	add.s32 	%r14733, %r14715, %r14732;
	xor.b32  	%r14734, %r14681, %r14733;
	shf.l.wrap.b32 	%r14735, %r14734, %r14734, 12;
	add.s32 	%r14736, %r14730, %r14735;
	xor.b32  	%r14737, %r14732, %r14736;
	shf.l.wrap.b32 	%r14738, %r14737, %r14737, 8;
	add.s32 	%r14739, %r14733, %r14738;
	xor.b32  	%r14740, %r14735, %r14739;
	shf.l.wrap.b32 	%r14741, %r14740, %r14740, 7;
	add.s32 	%r14742, %r14700, %r14693;
	xor.b32  	%r14743, %r14714, %r14742;
	shf.l.wrap.b32 	%r14744, %r14743, %r14743, 16;
	add.s32 	%r14745, %r14679, %r14744;
	xor.b32  	%r14746, %r14693, %r14745;
	shf.l.wrap.b32 	%r14747, %r14746, %r14746, 12;
	add.s32 	%r14748, %r14742, %r14747;
	xor.b32  	%r14749, %r14744, %r14748;
	shf.l.wrap.b32 	%r14750, %r14749, %r14749, 8;
	add.s32 	%r14751, %r14745, %r14750;
	xor.b32  	%r14752, %r14747, %r14751;
	shf.l.wrap.b32 	%r14753, %r14752, %r14752, 7;
	add.s32 	%r14754, %r14712, %r14705;
	xor.b32  	%r14755, %r14678, %r14754;
	shf.l.wrap.b32 	%r14756, %r14755, %r14755, 16;
	add.s32 	%r14757, %r14691, %r14756;
	xor.b32  	%r14758, %r14705, %r14757;
	shf.l.wrap.b32 	%r14759, %r14758, %r14758, 12;
	add.s32 	%r14760, %r14754, %r14759;
	xor.b32  	%r14761, %r14756, %r14760;
	shf.l.wrap.b32 	%r14762, %r14761, %r14761, 8;
	add.s32 	%r14763, %r14757, %r14762;
	xor.b32  	%r14764, %r14759, %r14763;
	shf.l.wrap.b32 	%r14765, %r14764, %r14764, 7;
	add.s32 	%r14766, %r14724, %r14741;
	xor.b32  	%r14767, %r14762, %r14766;
	shf.l.wrap.b32 	%r14768, %r14767, %r14767, 16;
	add.s32 	%r14769, %r14751, %r14768;
	xor.b32  	%r14770, %r14741, %r14769;
	shf.l.wrap.b32 	%r14771, %r14770, %r14770, 12;
	add.s32 	%r14772, %r14766, %r14771;
	xor.b32  	%r14773, %r14768, %r14772;
	shf.l.wrap.b32 	%r14774, %r14773, %r14773, 8;
	add.s32 	%r14775, %r14769, %r14774;
	xor.b32  	%r14776, %r14771, %r14775;
	shf.l.wrap.b32 	%r14777, %r14776, %r14776, 7;
	add.s32 	%r14778, %r14736, %r14753;
	xor.b32  	%r14779, %r14726, %r14778;
	shf.l.wrap.b32 	%r14780, %r14779, %r14779, 16;
	add.s32 	%r14781, %r14763, %r14780;
	xor.b32  	%r14782, %r14753, %r14781;
	shf.l.wrap.b32 	%r14783, %r14782, %r14782, 12;
	add.s32 	%r14784, %r14778, %r14783;
	xor.b32  	%r14785, %r14780, %r14784;
	shf.l.wrap.b32 	%r14786, %r14785, %r14785, 8;
	add.s32 	%r14787, %r14781, %r14786;
	xor.b32  	%r14788, %r14783, %r14787;
	shf.l.wrap.b32 	%r14789, %r14788, %r14788, 7;
	add.s32 	%r14790, %r14748, %r14765;
	xor.b32  	%r14791, %r14738, %r14790;
	shf.l.wrap.b32 	%r14792, %r14791, %r14791, 16;
	add.s32 	%r14793, %r14727, %r14792;
	xor.b32  	%r14794, %r14765, %r14793;
	shf.l.wrap.b32 	%r14795, %r14794, %r14794, 12;
	add.s32 	%r14796, %r14790, %r14795;
	xor.b32  	%r14797, %r14792, %r14796;
	shf.l.wrap.b32 	%r14798, %r14797, %r14797, 8;
	add.s32 	%r14799, %r14793, %r14798;
	xor.b32  	%r14800, %r14795, %r14799;
	shf.l.wrap.b32 	%r14801, %r14800, %r14800, 7;
	add.s32 	%r14802, %r14760, %r14729;
	xor.b32  	%r14803, %r14750, %r14802;
	shf.l.wrap.b32 	%r14804, %r14803, %r14803, 16;
	add.s32 	%r14805, %r14739, %r14804;
	xor.b32  	%r14806, %r14729, %r14805;
	shf.l.wrap.b32 	%r14807, %r14806, %r14806, 12;
	add.s32 	%r14808, %r14802, %r14807;
	xor.b32  	%r14809, %r14804, %r14808;
	shf.l.wrap.b32 	%r14810, %r14809, %r14809, 8;
	add.s32 	%r14811, %r14805, %r14810;
	xor.b32  	%r14812, %r14807, %r14811;
	shf.l.wrap.b32 	%r14813, %r14812, %r14812, 7;
	add.s32 	%r14814, %r14772, %r14813;
	xor.b32  	%r14815, %r14786, %r14814;
	shf.l.wrap.b32 	%r14816, %r14815, %r14815, 16;
	add.s32 	%r14817, %r14799, %r14816;
	xor.b32  	%r14818, %r14813, %r14817;
	shf.l.wrap.b32 	%r14819, %r14818, %r14818, 12;
	add.s32 	%r14820, %r14814, %r14819;
	xor.b32  	%r14821, %r14816, %r14820;
	shf.l.wrap.b32 	%r14822, %r14821, %r14821, 8;
	add.s32 	%r14823, %r14784, %r14777;
	xor.b32  	%r14824, %r14798, %r14823;
	shf.l.wrap.b32 	%r14825, %r14824, %r14824, 16;
	add.s32 	%r14826, %r14811, %r14825;
	xor.b32  	%r14827, %r14777, %r14826;
	shf.l.wrap.b32 	%r14828, %r14827, %r14827, 12;
	add.s32 	%r14829, %r14823, %r14828;
	xor.b32  	%r14830, %r14825, %r14829;
	shf.l.wrap.b32 	%r14831, %r14830, %r14830, 8;
	add.s32 	%r14832, %r14826, %r14831;
	xor.b32  	%r14833, %r14828, %r14832;
	shf.l.wrap.b32 	%r14834, %r14833, %r14833, 7;
	add.s32 	%r14835, %r14796, %r14789;
	xor.b32  	%r14836, %r14810, %r14835;
	shf.l.wrap.b32 	%r14837, %r14836, %r14836, 16;
	add.s32 	%r14838, %r14775, %r14837;
	xor.b32  	%r14839, %r14789, %r14838;
	shf.l.wrap.b32 	%r14840, %r14839, %r14839, 12;
	add.s32 	%r14841, %r14835, %r14840;
	xor.b32  	%r14842, %r14837, %r14841;
	shf.l.wrap.b32 	%r14843, %r14842, %r14842, 8;
	add.s32 	%r14844, %r14838, %r14843;
	xor.b32  	%r14845, %r14840, %r14844;
	shf.l.wrap.b32 	%r14846, %r14845, %r14845, 7;
	add.s32 	%r14847, %r14808, %r14801;
	xor.b32  	%r14848, %r14774, %r14847;
	shf.l.wrap.b32 	%r14849, %r14848, %r14848, 16;
	add.s32 	%r14850, %r14787, %r14849;
	xor.b32  	%r14851, %r14801, %r14850;
	shf.l.wrap.b32 	%r14852, %r14851, %r14851, 12;
	add.s32 	%r14853, %r14847, %r14852;
	xor.b32  	%r14854, %r14849, %r14853;
	shf.l.wrap.b32 	%r14855, %r14854, %r14854, 8;
	add.s32 	%r14856, %r14850, %r14855;
	add.s32 	%r14857, %r14820, %r14834;
	xor.b32  	%r14858, %r14855, %r14857;
	shf.l.wrap.b32 	%r14859, %r14858, %r14858, 16;
	add.s32 	%r14860, %r14844, %r14859;
	xor.b32  	%r14861, %r14834, %r14860;
	shr.u32 	%r14862, %r14861, 20;
	add.s32 	%r14863, %r14857, %r14862;
	add.s32 	%r14864, %r14829, %r14846;
	xor.b32  	%r14865, %r14822, %r14864;
	shf.l.wrap.b32 	%r14866, %r14865, %r14865, 16;
	add.s32 	%r14867, %r14856, %r14866;
	xor.b32  	%r14868, %r14846, %r14867;
	shr.u32 	%r14869, %r14868, 20;
	add.s32 	%r14870, %r14864, %r14869;
	add.s32 	%r14871, %r14183, %r14863;
	add.s32 	%r14872, %r14195, %r14870;
	not.b32 	%r14873, %r53893;
	add.s32 	%r14874, %r1938, %r14873;
	mov.u32 	%r14875, %ctaid.x;
	shl.b32 	%r14876, %r14875, 11;
	mov.u32 	%r14877, %tid.x;
	and.b32  	%r14878, %r14877, 31;
	or.b32  	%r14879, %r14876, %r14878;
	shl.b32 	%r14880, %r14877, 3;
	and.b32  	%r14881, %r14880, 7936;
	add.s32 	%r14882, %r53743, %r14881;
	add.s32 	%r14883, %r14879, %r14882;
	shr.u32 	%r14884, %r14883, %r14874;
	and.b32  	%r14885, %r14884, 1;
	setp.eq.b32 	%p80, %r14885, 1;
	selp.b32 	%r14886, %r14872, %r14871, %p80;
	cvt.u16.u32 	%rs360, %r14886;
	and.b16  	%rs759, %rs360, 1;
	and.b16  	%rs361, %rs757, 255;
	setp.ne.s16 	%p81, %rs361, 1;
	@%p81 bra 	$L__BB9_103;
	ld.param.u64 	%rd671, [fused_batch_pir_kernel_transposed_16_param_1];
	not.b32 	%r14887, %r53893;
	add.s32 	%r14888, %r1938, %r14887;
	mov.u32 	%r14889, %ctaid.x;
	shl.b32 	%r14890, %r14889, 11;
	mov.u32 	%r14891, %tid.x;
	and.b32  	%r14892, %r14891, 31;
	or.b32  	%r14893, %r14890, %r14892;
	shl.b32 	%r14894, %r14891, 3;
	and.b32  	%r14895, %r14894, 7936;
	add.s32 	%r14896, %r53743, %r14895;
	add.s32 	%r14897, %r14893, %r14896;
	shr.u32 	%r14898, %r14897, %r14888;
	and.b32  	%r14899, %r14898, 1;
	setp.eq.b32 	%p82, %r14899, 1;
	cvt.s64.s32 	%rd92, %r53893;
	cvta.to.global.u64 	%rd93, %rd671;
	mul.wide.s32 	%rd94, %r53893, 16;
	add.s64 	%rd95, %rd93, %rd94;
	ld.global.u32 	%r14900, [%rd95+2948];
	selp.b32 	%r14901, %r53898, %r53897, %p82;
	xor.b32  	%r14902, %r14901, %r14900;
	selp.b32 	%r14903, %r53899, %r53896, %p82;
	selp.b32 	%r53897, %r53897, %r14902, %p82;
	selp.b32 	%r53898, %r14902, %r53898, %p82;
	ld.global.u32 	%r14904, [%rd95+2952];
	xor.b32  	%r14905, %r14903, %r14904;
	selp.b32 	%r14906, %r53900, %r53895, %p82;
	selp.b32 	%r53896, %r53896, %r14905, %p82;
	selp.b32 	%r53899, %r14905, %r53899, %p82;
	ld.global.u32 	%r14907, [%rd95+2956];
	xor.b32  	%r14908, %r14906, %r14907;
	selp.b32 	%r14909, %r53901, %r53894, %p82;
	selp.b32 	%r53895, %r53895, %r14908, %p82;
	selp.b32 	%r53900, %r14908, %r53900, %p82;
	ld.global.u32 	%r14910, [%rd95+2960];
	xor.b32  	%r14911, %r14909, %r14910;
	selp.b64 	%rd96, 445, 420, %p82;
	selp.b32 	%r53894, %r53894, %r14911, %p82;
	selp.b32 	%r53901, %r14911, %r53901, %p82;
	add.s64 	%rd97, %rd96, %rd92;
	add.s64 	%rd98, %rd93, %rd97;
	ld.global.u8 	%rs362, [%rd98+2928];
	xor.b16  	%rs759, %rs362, %rs759;
$L__BB9_103:
	not.b32 	%r14912, %r53893;
	add.s32 	%r14913, %r1938, %r14912;
	mov.u32 	%r14914, %ctaid.x;
	shl.b32 	%r14915, %r14914, 11;
	mov.u32 	%r14916, %tid.x;
	and.b32  	%r14917, %r14916, 31;
	or.b32  	%r14918, %r14915, %r14917;
	shl.b32 	%r14919, %r14916, 3;
	and.b32  	%r14920, %r14919, 7936;
	add.s32 	%r14921, %r53743, %r14920;
	add.s32 	%r14922, %r14918, %r14921;
	shr.u32 	%r14923, %r14922, %r14913;
	and.b32  	%r14924, %r14923, 1;
	setp.eq.b32 	%p83, %r14924, 1;
	selp.b32 	%r53905, %r53898, %r53897, %p83;
	selp.b32 	%r53904, %r53899, %r53896, %p83;
	selp.b32 	%r53903, %r53900, %r53895, %p83;
	selp.b32 	%r53902, %r53901, %r53894, %p83;
	add.s32 	%r53893, %r53893, 1;
	setp.lt.u32 	%p84, %r53893, %r1938;
	mov.u16 	%rs757, %rs759;
	@%p84 bra 	$L__BB9_101;
$L__BB9_104:
	and.b16  	%rs363, %rs759, 255;
	setp.ne.s16 	%p85, %rs363, 1;
	@%p85 bra 	$L__BB9_106;
	ld.param.u64 	%rd672, [fused_batch_pir_kernel_transposed_16_param_1];
	cvta.to.global.u64 	%rd99, %rd672;
	ld.global.u32 	%r14925, [%rd99+3400];
	xor.b32  	%r53905, %r53905, %r14925;
$L__BB9_106:
	@%p85 bra 	$L__BB9_108;
	ld.param.u64 	%rd673, [fused_batch_pir_kernel_transposed_16_param_1];
	cvta.to.global.u64 	%rd100, %rd673;
	ld.global.u32 	%r14926, [%rd100+3404];
	xor.b32  	%r53904, %r53904, %r14926;
$L__BB9_108:
	@%p85 bra 	$L__BB9_110;
	ld.param.u64 	%rd674, [fused_batch_pir_kernel_transposed_16_param_1];
	cvta.to.global.u64 	%rd101, %rd674;
	ld.global.u32 	%r14927, [%rd101+3408];
	xor.b32  	%r53903, %r53903, %r14927;
$L__BB9_110:
	@%p85 bra 	$L__BB9_112;
	ld.param.u64 	%rd675, [fused_batch_pir_kernel_transposed_16_param_1];
	cvta.to.global.u64 	%rd102, %rd675;
	ld.global.u32 	%r14928, [%rd102+3412];
	xor.b32  	%r53902, %r53902, %r14928;
$L__BB9_112:
	ld.param.u32 	%r52143, [fused_batch_pir_kernel_transposed_16_param_4];
	mov.u32 	%r14930, %ctaid.x;
	shl.b32 	%r14931, %r14930, 11;
	mov.u32 	%r14932, %tid.x;
	and.b32  	%r14933, %r14932, 31;
	or.b32  	%r14934, %r14931, %r14933;
	shl.b32 	%r14935, %r14932, 3;
	and.b32  	%r14936, %r14935, 7936;
	add.s32 	%r14937, %r53743, %r14936;
	add.s32 	%r14938, %r14934, %r14937;
	setp.ge.s32 	%p89, %r14938, %r52143;
	mov.b32 	%r53926, 0;
	mov.u32 	%r53927, %r53926;
	mov.u32 	%r53928, %r53926;
	mov.u32 	%r53929, %r53926;
	@%p89 bra 	$L__BB9_126;
	ld.param.u64 	%rd676, [fused_batch_pir_kernel_transposed_16_param_1];
	cvta.to.global.u64 	%rd103, %rd676;
	ld.global.u8 	%rs367, [%rd103+3433];
	max.u16 	%rs368, %rs367, 11;
	cvt.u32.u16 	%r14939, %rs368;
	add.s32 	%r53917, %r14939, -11;
	ld.shared.u32 	%r53929, [s_mem+197516];
	ld.shared.v4.u32 	{%r53928, %r53927, %r53926, %r14940}, [s_mem+197520];
	mov.b64 	%rd104, {%r53926, %r14940};
	shr.u64 	%rd105, %rd104, 32;
	cvt.u16.u64 	%rs762, %rd105;
	cvt.u32.u16 	%r1993, %rs367;
	setp.ge.u32 	%p90, %r53917, %r1993;
	@%p90 bra 	$L__BB9_118;
	mov.u16 	%rs760, %rs762;
$L__BB9_115:
	ld.const.u32 	%r14941, [CHACHA_CONSTANTS];
	add.s32 	%r14942, %r14941, %r53929;
	shf.l.wrap.b32 	%r14943, %r14942, %r14942, 16;
	add.s32 	%r14944, %r53929, %r14943;
	xor.b32  	%r14945, %r53929, %r14944;
	shf.l.wrap.b32 	%r14946, %r14945, %r14945, 12;
	add.s32 	%r14947, %r14942, %r14946;
	xor.b32  	%r14948, %r14943, %r14947;
	shf.l.wrap.b32 	%r14949, %r14948, %r14948, 8;
	add.s32 	%r14950, %r14944, %r14949;
	xor.b32  	%r14951, %r14946, %r14950;
	shf.l.wrap.b32 	%r14952, %r14951, %r14951, 7;
	ld.const.u32 	%r14953, [CHACHA_CONSTANTS+4];
	add.s32 	%r14954, %r14953, %r53928;
	shf.l.wrap.b32 	%r14955, %r14954, %r14954, 16;
	add.s32 	%r14956, %r53928, %r14955;
	xor.b32  	%r14957, %r53928, %r14956;
	shf.l.wrap.b32 	%r14958, %r14957, %r14957, 12;
	add.s32 	%r14959, %r14954, %r14958;
	xor.b32  	%r14960, %r14955, %r14959;
	shf.l.wrap.b32 	%r14961, %r14960, %r14960, 8;
	add.s32 	%r14962, %r14956, %r14961;
	xor.b32  	%r14963, %r14958, %r14962;
	shf.l.wrap.b32 	%r14964, %r14963, %r14963, 7;
	ld.const.u32 	%r14965, [CHACHA_CONSTANTS+8];
	add.s32 	%r14966, %r14965, %r53927;
	shf.l.wrap.b32 	%r14967, %r14966, %r14966, 16;
	add.s32 	%r14968, %r53927, %r14967;
	xor.b32  	%r14969, %r53927, %r14968;
	shf.l.wrap.b32 	%r14970, %r14969, %r14969, 12;
	add.s32 	%r14971, %r14966, %r14970;
	xor.b32  	%r14972, %r14967, %r14971;
	shf.l.wrap.b32 	%r14973, %r14972, %r14972, 8;
	add.s32 	%r14974, %r14968, %r14973;
	xor.b32  	%r14975, %r14970, %r14974;
	shf.l.wrap.b32 	%r14976, %r14975, %r14975, 7;
	ld.const.u32 	%r14977, [CHACHA_CONSTANTS+12];
	add.s32 	%r14978, %r14977, %r53926;
	shf.l.wrap.b32 	%r14979, %r14978, %r14978, 16;
	add.s32 	%r14980, %r53926, %r14979;
	xor.b32  	%r14981, %r53926, %r14980;
	shf.l.wrap.b32 	%r14982, %r14981, %r14981, 12;
	add.s32 	%r14983, %r14978, %r14982;
	xor.b32  	%r14984, %r14979, %r14983;
	shf.l.wrap.b32 	%r14985, %r14984, %r14984, 8;
	add.s32 	%r14986, %r14980, %r14985;
	xor.b32  	%r14987, %r14982, %r14986;
	shf.l.wrap.b32 	%r14988, %r14987, %r14987, 7;
	add.s32 	%r14989, %r14947, %r14964;
	xor.b32  	%r14990, %r14985, %r14989;
	shf.l.wrap.b32 	%r14991, %r14990, %r14990, 16;
	add.s32 	%r14992, %r14974, %r14991;
	xor.b32  	%r14993, %r14964, %r14992;
	shf.l.wrap.b32 	%r14994, %r14993, %r14993, 12;
	add.s32 	%r14995, %r14989, %r14994;
	xor.b32  	%r14996, %r14991, %r14995;
	shf.l.wrap.b32 	%r14997, %r14996, %r14996, 8;
	add.s32 	%r14998, %r14992, %r14997;
	xor.b32  	%r14999, %r14994, %r14998;
	shf.l.wrap.b32 	%r15000, %r14999, %r14999, 7;
	add.s32 	%r15001, %r14959, %r14976;
	xor.b32  	%r15002, %r14949, %r15001;
	shf.l.wrap.b32 	%r15003, %r15002, %r15002, 16;
	add.s32 	%r15004, %r14986, %r15003;
	xor.b32  	%r15005, %r14976, %r15004;
	shf.l.wrap.b32 	%r15006, %r15005, %r15005, 12;
	add.s32 	%r15007, %r15001, %r15006;
	xor.b32  	%r15008, %r15003, %r15007;
	shf.l.wrap.b32 	%r15009, %r15008, %r15008, 8;
	add.s32 	%r15010, %r15004, %r15009;
	xor.b32  	%r15011, %r15006, %r15010;
	shf.l.wrap.b32 	%r15012, %r15011, %r15011, 7;
	add.s32 	%r15013, %r14971, %r14988;
	xor.b32  	%r15014, %r14961, %r15013;
	shf.l.wrap.b32 	%r15015, %r15014, %r15014, 16;
	add.s32 	%r15016, %r14950, %r15015;
	xor.b32  	%r15017, %r14988, %r15016;
	shf.l.wrap.b32 	%r15018, %r15017, %r15017, 12;
	add.s32 	%r15019, %r15013, %r15018;
	xor.b32  	%r15020, %r15015, %r15019;
	shf.l.wrap.b32 	%r15021, %r15020, %r15020, 8;
	add.s32 	%r15022, %r15016, %r15021;
	xor.b32  	%r15023, %r15018, %r15022;
	shf.l.wrap.b32 	%r15024, %r15023, %r15023, 7;
	add.s32 	%r15025, %r14983, %r14952;
	xor.b32  	%r15026, %r14973, %r15025;
	shf.l.wrap.b32 	%r15027, %r15026, %r15026, 16;
	add.s32 	%r15028, %r14962, %r15027;
	xor.b32  	%r15029, %r14952, %r15028;
	shf.l.wrap.b32 	%r15030, %r15029, %r15029, 12;
	add.s32 	%r15031, %r15025, %r15030;
	xor.b32  	%r15032, %r15027, %r15031;
	shf.l.wrap.b32 	%r15033, %r15032, %r15032, 8;
	add.s32 	%r15034, %r15028, %r15033;
	xor.b32  	%r15035, %r15030, %r15034;
	shf.l.wrap.b32 	%r15036, %r15035, %r15035, 7;
	add.s32 	%r15037, %r14995, %r15036;
	xor.b32  	%r15038, %r15009, %r15037;
	shf.l.wrap.b32 	%r15039, %r15038, %r15038, 16;
	add.s32 	%r15040, %r15022, %r15039;
	xor.b32  	%r15041, %r15036, %r15040;
	shf.l.wrap.b32 	%r15042, %r15041, %r15041, 12;
	add.s32 	%r15043, %r15037, %r15042;
	xor.b32  	%r15044, %r15039, %r15043;
	shf.l.wrap.b32 	%r15045, %r15044, %r15044, 8;
	add.s32 	%r15046, %r15040, %r15045;
	xor.b32  	%r15047, %r15042, %r15046;
	shf.l.wrap.b32 	%r15048, %r15047, %r15047, 7;
	add.s32 	%r15049, %r15007, %r15000;
	xor.b32  	%r15050, %r15021, %r15049;
	shf.l.wrap.b32 	%r15051, %r15050, %r15050, 16;
	add.s32 	%r15052, %r15034, %r15051;
	xor.b32  	%r15053, %r15000, %r15052;
	shf.l.wrap.b32 	%r15054, %r15053, %r15053, 12;
	add.s32 	%r15055, %r15049, %r15054;
	xor.b32  	%r15056, %r15051, %r15055;
	shf.l.wrap.b32 	%r15057, %r15056, %r15056, 8;
	add.s32 	%r15058, %r15052, %r15057;
	xor.b32  	%r15059, %r15054, %r15058;
	shf.l.wrap.b32 	%r15060, %r15059, %r15059, 7;
	add.s32 	%r15061, %r15019, %r15012;
	xor.b32  	%r15062, %r15033, %r15061;
	shf.l.wrap.b32 	%r15063, %r15062, %r15062, 16;
	add.s32 	%r15064, %r14998, %r15063;
	xor.b32  	%r15065, %r15012, %r15064;
	shf.l.wrap.b32 	%r15066, %r15065, %r15065, 12;
	add.s32 	%r15067, %r15061, %r15066;
	xor.b32  	%r15068, %r15063, %r15067;
	shf.l.wrap.b32 	%r15069, %r15068, %r15068, 8;
	add.s32 	%r15070, %r15064, %r15069;
	xor.b32  	%r15071, %r15066, %r15070;
	shf.l.wrap.b32 	%r15072, %r15071, %r15071, 7;
	add.s32 	%r15073, %r15031, %r15024;
	xor.b32  	%r15074, %r14997, %r15073;
	shf.l.wrap.b32 	%r15075, %r15074, %r15074, 16;
	add.s32 	%r15076, %r15010, %r15075;
	xor.b32  	%r15077, %r15024, %r15076;
	shf.l.wrap.b32 	%r15078, %r15077, %r15077, 12;
	add.s32 	%r15079, %r15073, %r15078;
	xor.b32  	%r15080, %r15075, %r15079;
	shf.l.wrap.b32 	%r15081, %r15080, %r15080, 8;
	add.s32 	%r15082, %r15076, %r15081;
	xor.b32  	%r15083, %r15078, %r15082;
	shf.l.wrap.b32 	%r15084, %r15083, %r15083, 7;
	add.s32 	%r15085, %r15043, %r15060;
	xor.b32  	%r15086, %r15081, %r15085;
	shf.l.wrap.b32 	%r15087, %r15086, %r15086, 16;
	add.s32 	%r15088, %r15070, %r15087;
	xor.b32  	%r15089, %r15060, %r15088;
	shf.l.wrap.b32 	%r15090, %r15089, %r15089, 12;
	add.s32 	%r15091, %r15085, %r15090;
	xor.b32  	%r15092, %r15087, %r15091;
	shf.l.wrap.b32 	%r15093, %r15092, %r15092, 8;
	add.s32 	%r15094, %r15088, %r15093;
	xor.b32  	%r15095, %r15090, %r15094;
	shf.l.wrap.b32 	%r15096, %r15095, %r15095, 7;
	add.s32 	%r15097, %r15055, %r15072;
	xor.b32  	%r15098, %r15045, %r15097;
	shf.l.wrap.b32 	%r15099, %r15098, %r15098, 16;
	add.s32 	%r15100, %r15082, %r15099;
	xor.b32  	%r15101, %r15072, %r15100;
	shf.l.wrap.b32 	%r15102, %r15101, %r15101, 12;
	add.s32 	%r15103, %r15097, %r15102;
	xor.b32  	%r15104, %r15099, %r15103;
	shf.l.wrap.b32 	%r15105, %r15104, %r15104, 8;
	add.s32 	%r15106, %r15100, %r15105;
	xor.b32  	%r15107, %r15102, %r15106;
	shf.l.wrap.b32 	%r15108, %r15107, %r15107, 7;
	add.s32 	%r15109, %r15067, %r15084;
	xor.b32  	%r15110, %r15057, %r15109;
	shf.l.wrap.b32 	%r15111, %r15110, %r15110, 16;
	add.s32 	%r15112, %r15046, %r15111;
	xor.b32  	%r15113, %r15084, %r15112;
	shf.l.wrap.b32 	%r15114, %r15113, %r15113, 12;
	add.s32 	%r15115, %r15109, %r15114;
	xor.b32  	%r15116, %r15111, %r15115;
	shf.l.wrap.b32 	%r15117, %r15116, %r15116, 8;
	add.s32 	%r15118, %r15112, %r15117;
	xor.b32  	%r15119, %r15114, %r15118;
	shf.l.wrap.b32 	%r15120, %r15119, %r15119, 7;
	add.s32 	%r15121, %r15079, %r15048;
	xor.b32  	%r15122, %r15069, %r15121;
	shf.l.wrap.b32 	%r15123, %r15122, %r15122, 16;
	add.s32 	%r15124, %r15058, %r15123;
	xor.b32  	%r15125, %r15048, %r15124;
	shf.l.wrap.b32 	%r15126, %r15125, %r15125, 12;
	add.s32 	%r15127, %r15121, %r15126;
	xor.b32  	%r15128, %r15123, %r15127;
	shf.l.wrap.b32 	%r15129, %r15128, %r15128, 8;
	add.s32 	%r15130, %r15124, %r15129;
	xor.b32  	%r15131, %r15126, %r15130;
	shf.l.wrap.b32 	%r15132, %r15131, %r15131, 7;
	add.s32 	%r15133, %r15091, %r15132;
	xor.b32  	%r15134, %r15105, %r15133;
	shf.l.wrap.b32 	%r15135, %r15134, %r15134, 16;
	add.s32 	%r15136, %r15118, %r15135;
	xor.b32  	%r15137, %r15132, %r15136;
	shf.l.wrap.b32 	%r15138, %r15137, %r15137, 12;
	add.s32 	%r15139, %r15133, %r15138;
	xor.b32  	%r15140, %r15135, %r15139;
	shf.l.wrap.b32 	%r15141, %r15140, %r15140, 8;
	add.s32 	%r15142, %r15136, %r15141;
	xor.b32  	%r15143, %r15138, %r15142;
	shf.l.wrap.b32 	%r15144, %r15143, %r15143, 7;
	add.s32 	%r15145, %r15103, %r15096;
	xor.b32  	%r15146, %r15117, %r15145;
	shf.l.wrap.b32 	%r15147, %r15146, %r15146, 16;
	add.s32 	%r15148, %r15130, %r15147;
	xor.b32  	%r15149, %r15096, %r15148;
	shf.l.wrap.b32 	%r15150, %r15149, %r15149, 12;
	add.s32 	%r15151, %r15145, %r15150;
	xor.b32  	%r15152, %r15147, %r15151;
	shf.l.wrap.b32 	%r15153, %r15152, %r15152, 8;
	add.s32 	%r15154, %r15148, %r15153;
	xor.b32  	%r15155, %r15150, %r15154;
	shf.l.wrap.b32 	%r15156, %r15155, %r15155, 7;
	add.s32 	%r15157, %r15115, %r15108;
	xor.b32  	%r15158, %r15129, %r15157;
	shf.l.wrap.b32 	%r15159, %r15158, %r15158, 16;
	add.s32 	%r15160, %r15094, %r15159;
	xor.b32  	%r15161, %r15108, %r15160;
	shf.l.wrap.b32 	%r15162, %r15161, %r15161, 12;
	add.s32 	%r15163, %r15157, %r15162;
	xor.b32  	%r15164, %r15159, %r15163;
	shf.l.wrap.b32 	%r15165, %r15164, %r15164, 8;
	add.s32 	%r15166, %r15160, %r15165;
	xor.b32  	%r15167, %r15162, %r15166;
	shf.l.wrap.b32 	%r15168, %r15167, %r15167, 7;
	add.s32 	%r15169, %r15127, %r15120;
	xor.b32  	%r15170, %r15093, %r15169;
	shf.l.wrap.b32 	%r15171, %r15170, %r15170, 16;
	add.s32 	%r15172, %r15106, %r15171;
	xor.b32  	%r15173, %r15120, %r15172;
	shf.l.wrap.b32 	%r15174, %r15173, %r15173, 12;
	add.s32 	%r15175, %r15169, %r15174;
	xor.b32  	%r15176, %r15171, %r15175;
	shf.l.wrap.b32 	%r15177, %r15176, %r15176, 8;
	add.s32 	%r15178, %r15172, %r15177;
	xor.b32  	%r15179, %r15174, %r15178;
	shf.l.wrap.b32 	%r15180, %r15179, %r15179, 7;
	add.s32 	%r15181, %r15139, %r15156;
	xor.b32  	%r15182, %r15177, %r15181;
	shf.l.wrap.b32 	%r15183, %r15182, %r15182, 16;
	add.s32 	%r15184, %r15166, %r15183;
	xor.b32  	%r15185, %r15156, %r15184;
	shf.l.wrap.b32 	%r15186, %r15185, %r15185, 12;
	add.s32 	%r15187, %r15181, %r15186;
	xor.b32  	%r15188, %r15183, %r15187;
	shf.l.wrap.b32 	%r15189, %r15188, %r15188, 8;
	add.s32 	%r15190, %r15184, %r15189;
	xor.b32  	%r15191, %r15186, %r15190;
	shf.l.wrap.b32 	%r15192, %r15191, %r15191, 7;
	add.s32 	%r15193, %r15151, %r15168;
	xor.b32  	%r15194, %r15141, %r15193;
	shf.l.wrap.b32 	%r15195, %r15194, %r15194, 16;
	add.s32 	%r15196, %r15178, %r15195;
	xor.b32  	%r15197, %r15168, %r15196;
	shf.l.wrap.b32 	%r15198, %r15197, %r15197, 12;
	add.s32 	%r15199, %r15193, %r15198;
	xor.b32  	%r15200, %r15195, %r15199;
	shf.l.wrap.b32 	%r15201, %r15200, %r15200, 8;
	add.s32 	%r15202, %r15196, %r15201;
	xor.b32  	%r15203, %r15198, %r15202;
	shf.l.wrap.b32 	%r15204, %r15203, %r15203, 7;
	add.s32 	%r15205, %r15163, %r15180;
	xor.b32  	%r15206, %r15153, %r15205;
	shf.l.wrap.b32 	%r15207, %r15206, %r15206, 16;
	add.s32 	%r15208, %r15142, %r15207;
	xor.b32  	%r15209, %r15180, %r15208;
	shf.l.wrap.b32 	%r15210, %r15209, %r15209, 12;
	add.s32 	%r15211, %r15205, %r15210;
	xor.b32  	%r15212, %r15207, %r15211;
	shf.l.wrap.b32 	%r15213, %r15212, %r15212, 8;
	add.s32 	%r15214, %r15208, %r15213;
	xor.b32  	%r15215, %r15210, %r15214;
	shf.l.wrap.b32 	%r15216, %r15215, %r15215, 7;
	add.s32 	%r15217, %r15175, %r15144;
	xor.b32  	%r15218, %r15165, %r15217;
	shf.l.wrap.b32 	%r15219, %r15218, %r15218, 16;
	add.s32 	%r15220, %r15154, %r15219;
	xor.b32  	%r15221, %r15144, %r15220;
	shf.l.wrap.b32 	%r15222, %r15221, %r15221, 12;
	add.s32 	%r15223, %r15217, %r15222;
	xor.b32  	%r15224, %r15219, %r15223;
	shf.l.wrap.b32 	%r15225, %r15224, %r15224, 8;
	add.s32 	%r15226, %r15220, %r15225;
	xor.b32  	%r15227, %r15222, %r15226;
	shf.l.wrap.b32 	%r15228, %r15227, %r15227, 7;
	add.s32 	%r15229, %r15187, %r15228;
	xor.b32  	%r15230, %r15201, %r15229;
	shf.l.wrap.b32 	%r15231, %r15230, %r15230, 16;
	add.s32 	%r15232, %r15214, %r15231;
	xor.b32  	%r15233, %r15228, %r15232;
	shf.l.wrap.b32 	%r15234, %r15233, %r15233, 12;
	add.s32 	%r15235, %r15229, %r15234;
	xor.b32  	%r15236, %r15231, %r15235;
	shf.l.wrap.b32 	%r15237, %r15236, %r15236, 8;
	add.s32 	%r15238, %r15232, %r15237;
	xor.b32  	%r15239, %r15234, %r15238;
	shf.l.wrap.b32 	%r15240, %r15239, %r15239, 7;
	add.s32 	%r15241, %r15199, %r15192;
	xor.b32  	%r15242, %r15213, %r15241;
	shf.l.wrap.b32 	%r15243, %r15242, %r15242, 16;
	add.s32 	%r15244, %r15226, %r15243;
	xor.b32  	%r15245, %r15192, %r15244;
	shf.l.wrap.b32 	%r15246, %r15245, %r15245, 12;
	add.s32 	%r15247, %r15241, %r15246;
	xor.b32  	%r15248, %r15243, %r15247;
	shf.l.wrap.b32 	%r15249, %r15248, %r15248, 8;
	add.s32 	%r15250, %r15244, %r15249;
	xor.b32  	%r15251, %r15246, %r15250;
	shf.l.wrap.b32 	%r15252, %r15251, %r15251, 7;
	add.s32 	%r15253, %r15211, %r15204;
	xor.b32  	%r15254, %r15225, %r15253;
	shf.l.wrap.b32 	%r15255, %r15254, %r15254, 16;
	add.s32 	%r15256, %r15190, %r15255;
	xor.b32  	%r15257, %r15204, %r15256;
	shf.l.wrap.b32 	%r15258, %r15257, %r15257, 12;
	add.s32 	%r15259, %r15253, %r15258;
	xor.b32  	%r15260, %r15255, %r15259;
	shf.l.wrap.b32 	%r15261, %r15260, %r15260, 8;
	add.s32 	%r15262, %r15256, %r15261;
	xor.b32  	%r15263, %r15258, %r15262;
	shf.l.wrap.b32 	%r15264, %r15263, %r15263, 7;
	add.s32 	%r15265, %r15223, %r15216;
	xor.b32  	%r15266, %r15189, %r15265;
	shf.l.wrap.b32 	%r15267, %r15266, %r15266, 16;
	add.s32 	%r15268, %r15202, %r15267;
	xor.b32  	%r15269, %r15216, %r15268;
	shf.l.wrap.b32 	%r15270, %r15269, %r15269, 12;
	add.s32 	%r15271, %r15265, %r15270;
	xor.b32  	%r15272, %r15267, %r15271;
	shf.l.wrap.b32 	%r15273, %r15272, %r15272, 8;
	add.s32 	%r15274, %r15268, %r15273;
	xor.b32  	%r15275, %r15270, %r15274;
	shf.l.wrap.b32 	%r15276, %r15275, %r15275, 7;
	add.s32 	%r15277, %r15235, %r15252;
	xor.b32  	%r15278, %r15273, %r15277;
	shf.l.wrap.b32 	%r15279, %r15278, %r15278, 16;
	add.s32 	%r15280, %r15262, %r15279;
	xor.b32  	%r15281, %r15252, %r15280;
	shf.l.wrap.b32 	%r15282, %r15281, %r15281, 12;
	add.s32 	%r15283, %r15277, %r15282;
	xor.b32  	%r15284, %r15279, %r15283;
	shf.l.wrap.b32 	%r15285, %r15284, %r15284, 8;
	add.s32 	%r15286, %r15280, %r15285;
	xor.b32  	%r15287, %r15282, %r15286;
	shf.l.wrap.b32 	%r15288, %r15287, %r15287, 7;
	add.s32 	%r15289, %r15247, %r15264;
	xor.b32  	%r15290, %r15237, %r15289;
	shf.l.wrap.b32 	%r15291, %r15290, %r15290, 16;
	add.s32 	%r15292, %r15274, %r15291;
	xor.b32  	%r15293, %r15264, %r15292;
	shf.l.wrap.b32 	%r15294, %r15293, %r15293, 12;
	add.s32 	%r15295, %r15289, %r15294;
	xor.b32  	%r15296, %r15291, %r15295;
	shf.l.wrap.b32 	%r15297, %r15296, %r15296, 8;
	add.s32 	%r15298, %r15292, %r15297;
	xor.b32  	%r15299, %r15294, %r15298;
	shf.l.wrap.b32 	%r15300, %r15299, %r15299, 7;
	add.s32 	%r15301, %r15259, %r15276;
	xor.b32  	%r15302, %r15249, %r15301;
	shf.l.wrap.b32 	%r15303, %r15302, %r15302, 16;
	add.s32 	%r15304, %r15238, %r15303;
	xor.b32  	%r15305, %r15276, %r15304;
	shf.l.wrap.b32 	%r15306, %r15305, %r15305, 12;
	add.s32 	%r15307, %r15301, %r15306;
	xor.b32  	%r15308, %r15303, %r15307;
	shf.l.wrap.b32 	%r15309, %r15308, %r15308, 8;
	add.s32 	%r15310, %r15304, %r15309;
	xor.b32  	%r15311, %r15306, %r15310;
	shf.l.wrap.b32 	%r15312, %r15311, %r15311, 7;
	add.s32 	%r15313, %r15271, %r15240;
	xor.b32  	%r15314, %r15261, %r15313;
	shf.l.wrap.b32 	%r15315, %r15314, %r15314, 16;
	add.s32 	%r15316, %r15250, %r15315;
	xor.b32  	%r15317, %r15240, %r15316;
	shf.l.wrap.b32 	%r15318, %r15317, %r15317, 12;
	add.s32 	%r15319, %r15313, %r15318;
	xor.b32  	%r15320, %r15315, %r15319;
	shf.l.wrap.b32 	%r15321, %r15320, %r15320, 8;
	add.s32 	%r15322, %r15316, %r15321;
	xor.b32  	%r15323, %r15318, %r15322;
	shf.l.wrap.b32 	%r15324, %r15323, %r15323, 7;
	add.s32 	%r53921, %r14941, %r15283;
	add.s32 	%r53920, %r14953, %r15295;
	add.s32 	%r53919, %r14965, %r15307;
	add.s32 	%r53918, %r14977, %r15319;
	add.s32 	%r53922, %r53929, %r15324;
	add.s32 	%r53923, %r53928, %r15288;
	add.s32 	%r53924, %r53927, %r15300;
	add.s32 	%r53925, %r53926, %r15312;
	xor.b32  	%r15325, %r14942, 1;
	shf.l.wrap.b32 	%r15326, %r14942, %r15325, 16;
	add.s32 	%r15327, %r53929, %r15326;
	xor.b32  	%r15328, %r53929, %r15327;
	shf.l.wrap.b32 	%r15329, %r15328, %r15328, 12;
	add.s32 	%r15330, %r14942, %r15329;
	xor.b32  	%r15331, %r15326, %r15330;
	shf.l.wrap.b32 	%r15332, %r15331, %r15331, 8;
	add.s32 	%r15333, %r15327, %r15332;
	xor.b32  	%r15334, %r15329, %r15333;
	shf.l.wrap.b32 	%r15335, %r15334, %r15334, 7;
	add.s32 	%r15336, %r15330, %r14964;
	xor.b32  	%r15337, %r14985, %r15336;
	shf.l.wrap.b32 	%r15338, %r15337, %r15337, 16;
	add.s32 	%r15339, %r14974, %r15338;
	xor.b32  	%r15340, %r14964, %r15339;
	shf.l.wrap.b32 	%r15341, %r15340, %r15340, 12;
	add.s32 	%r15342, %r15336, %r15341;
	xor.b32  	%r15343, %r15338, %r15342;
	shf.l.wrap.b32 	%r15344, %r15343, %r15343, 8;
	add.s32 	%r15345, %r15339, %r15344;
	xor.b32  	%r15346, %r15341, %r15345;
	shf.l.wrap.b32 	%r15347, %r15346, %r15346, 7;
	xor.b32  	%r15348, %r15332, %r15001;
	shf.l.wrap.b32 	%r15349, %r15348, %r15348, 16;
	add.s32 	%r15350, %r14986, %r15349;
	xor.b32  	%r15351, %r14976, %r15350;
	shf.l.wrap.b32 	%r15352, %r15351, %r15351, 12;
	add.s32 	%r15353, %r15001, %r15352;
	xor.b32  	%r15354, %r15349, %r15353;
	shf.l.wrap.b32 	%r15355, %r15354, %r15354, 8;
	add.s32 	%r15356, %r15350, %r15355;
	xor.b32  	%r15357, %r15352, %r15356;
	shf.l.wrap.b32 	%r15358, %r15357, %r15357, 7;
	add.s32 	%r15359, %r15333, %r15015;
	xor.b32  	%r15360, %r14988, %r15359;
	shf.l.wrap.b32 	%r15361, %r15360, %r15360, 12;
	add.s32 	%r15362, %r15013, %r15361;
	xor.b32  	%r15363, %r15015, %r15362;
	shf.l.wrap.b32 	%r15364, %r15363, %r15363, 8;
	add.s32 	%r15365, %r15359, %r15364;
	xor.b32  	%r15366, %r15361, %r15365;
	shf.l.wrap.b32 	%r15367, %r15366, %r15366, 7;
	add.s32 	%r15368, %r14983, %r15335;
	xor.b32  	%r15369, %r14973, %r15368;
	shf.l.wrap.b32 	%r15370, %r15369, %r15369, 16;
	add.s32 	%r15371, %r14962, %r15370;
	xor.b32  	%r15372, %r15335, %r15371;
	shf.l.wrap.b32 	%r15373, %r15372, %r15372, 12;
	add.s32 	%r15374, %r15368, %r15373;
	xor.b32  	%r15375, %r15370, %r15374;
	shf.l.wrap.b32 	%r15376, %r15375, %r15375, 8;
	add.s32 	%r15377, %r15371, %r15376;
	xor.b32  	%r15378, %r15373, %r15377;
	shf.l.wrap.b32 	%r15379, %r15378, %r15378, 7;
	add.s32 	%r15380, %r15342, %r15379;
	xor.b32  	%r15381, %r15355, %r15380;
	shf.l.wrap.b32 	%r15382, %r15381, %r15381, 16;
	add.s32 	%r15383, %r15365, %r15382;
	xor.b32  	%r15384, %r15379, %r15383;
	shf.l.wrap.b32 	%r15385, %r15384, %r15384, 12;
	add.s32 	%r15386, %r15380, %r15385;
	xor.b32  	%r15387, %r15382, %r15386;
	shf.l.wrap.b32 	%r15388, %r15387, %r15387, 8;
	add.s32 	%r15389, %r15383, %r15388;
	xor.b32  	%r15390, %r15385, %r15389;
	shf.l.wrap.b32 	%r15391, %r15390, %r15390, 7;
	add.s32 	%r15392, %r15353, %r15347;
	xor.b32  	%r15393, %r15364, %r15392;
	shf.l.wrap.b32 	%r15394, %r15393, %r15393, 16;
	add.s32 	%r15395, %r15377, %r15394;
	xor.b32  	%r15396, %r15347, %r15395;
	shf.l.wrap.b32 	%r15397, %r15396, %r15396, 12;
	add.s32 	%r15398, %r15392, %r15397;
	xor.b32  	%r15399, %r15394, %r15398;
	shf.l.wrap.b32 	%r15400, %r15399, %r15399, 8;
	add.s32 	%r15401, %r15395, %r15400;
	xor.b32  	%r15402, %r15397, %r15401;
	shf.l.wrap.b32 	%r15403, %r15402, %r15402, 7;
	add.s32 	%r15404, %r15362, %r15358;
	xor.b32  	%r15405, %r15376, %r15404;
	shf.l.wrap.b32 	%r15406, %r15405, %r15405, 16;
	add.s32 	%r15407, %r15345, %r15406;
	xor.b32  	%r15408, %r15358, %r15407;
	shf.l.wrap.b32 	%r15409, %r15408, %r15408, 12;
	add.s32 	%r15410, %r15404, %r15409;
	xor.b32  	%r15411, %r15406, %r15410;
	shf.l.wrap.b32 	%r15412, %r15411, %r15411, 8;
	add.s32 	%r15413, %r15407, %r15412;
	xor.b32  	%r15414, %r15409, %r15413;
	shf.l.wrap.b32 	%r15415, %r15414, %r15414, 7;
	add.s32 	%r15416, %r15374, %r15367;
	xor.b32  	%r15417, %r15344, %r15416;
	shf.l.wrap.b32 	%r15418, %r15417, %r15417, 16;
	add.s32 	%r15419, %r15356, %r15418;
	xor.b32  	%r15420, %r15367, %r15419;
	shf.l.wrap.b32 	%r15421, %r15420, %r15420, 12;
	add.s32 	%r15422, %r15416, %r15421;
	xor.b32  	%r15423, %r15418, %r15422;
	shf.l.wrap.b32 	%r15424, %r15423, %r15423, 8;
	add.s32 	%r15425, %r15419, %r15424;
	xor.b32  	%r15426, %r15421, %r15425;
	shf.l.wrap.b32 	%r15427, %r15426, %r15426, 7;
	add.s32 	%r15428, %r15386, %r15403;
	xor.b32  	%r15429, %r15424, %r15428;
	shf.l.wrap.b32 	%r15430, %r15429, %r15429, 16;
	add.s32 	%r15431, %r15413, %r15430;
	xor.b32  	%r15432, %r15403, %r15431;
	shf.l.wrap.b32 	%r15433, %r15432, %r15432, 12;
	add.s32 	%r15434, %r15428, %r15433;
	xor.b32  	%r15435, %r15430, %r15434;
	shf.l.wrap.b32 	%r15436, %r15435, %r15435, 8;
	add.s32 	%r15437, %r15431, %r15436;
	xor.b32  	%r15438, %r15433, %r15437;
	shf.l.wrap.b32 	%r15439, %r15438, %r15438, 7;
	add.s32 	%r15440, %r15398, %r15415;
	xor.b32  	%r15441, %r15388, %r15440;
	shf.l.wrap.b32 	%r15442, %r15441, %r15441, 16;
	add.s32 	%r15443, %r15425, %r15442;
	xor.b32  	%r15444, %r15415, %r15443;
	shf.l.wrap.b32 	%r15445, %r15444, %r15444, 12;
	add.s32 	%r15446, %r15440, %r15445;
	xor.b32  	%r15447, %r15442, %r15446;
	shf.l.wrap.b32 	%r15448, %r15447, %r15447, 8;
	add.s32 	%r15449, %r15443, %r15448;
	xor.b32  	%r15450, %r15445, %r15449;
	shf.l.wrap.b32 	%r15451, %r15450, %r15450, 7;
	add.s32 	%r15452, %r15410, %r15427;
	xor.b32  	%r15453, %r15400, %r15452;
	shf.l.wrap.b32 	%r15454, %r15453, %r15453, 16;
	add.s32 	%r15455, %r15389, %r15454;
	xor.b32  	%r15456, %r15427, %r15455;
	shf.l.wrap.b32 	%r15457, %r15456, %r15456, 12;
	add.s32 	%r15458, %r15452, %r15457;
	xor.b32  	%r15459, %r15454, %r15458;
	shf.l.wrap.b32 	%r15460, %r15459, %r15459, 8;
	add.s32 	%r15461, %r15455, %r15460;
	xor.b32  	%r15462, %r15457, %r15461;
	shf.l.wrap.b32 	%r15463, %r15462, %r15462, 7;
	add.s32 	%r15464, %r15422, %r15391;
	xor.b32  	%r15465, %r15412, %r15464;
	shf.l.wrap.b32 	%r15466, %r15465, %r15465, 16;
	add.s32 	%r15467, %r15401, %r15466;
	xor.b32  	%r15468, %r15391, %r15467;
	shf.l.wrap.b32 	%r15469, %r15468, %r15468, 12;
	add.s32 	%r15470, %r15464, %r15469;
	xor.b32  	%r15471, %r15466, %r15470;
	shf.l.wrap.b32 	%r15472, %r15471, %r15471, 8;
	add.s32 	%r15473, %r15467, %r15472;
	xor.b32  	%r15474, %r15469, %r15473;
	shf.l.wrap.b32 	%r15475, %r15474, %r15474, 7;
	add.s32 	%r15476, %r15434, %r15475;
	xor.b32  	%r15477, %r15448, %r15476;
	shf.l.wrap.b32 	%r15478, %r15477, %r15477, 16;
	add.s32 	%r15479, %r15461, %r15478;
	xor.b32  	%r15480, %r15475, %r15479;
	shf.l.wrap.b32 	%r15481, %r15480, %r15480, 12;
	add.s32 	%r15482, %r15476, %r15481;
	xor.b32  	%r15483, %r15478, %r15482;
	shf.l.wrap.b32 	%r15484, %r15483, %r15483, 8;
	add.s32 	%r15485, %r15479, %r15484;
	xor.b32  	%r15486, %r15481, %r15485;
	shf.l.wrap.b32 	%r15487, %r15486, %r15486, 7;
	add.s32 	%r15488, %r15446, %r15439;
	xor.b32  	%r15489, %r15460, %r15488;
	shf.l.wrap.b32 	%r15490, %r15489, %r15489, 16;
	add.s32 	%r15491, %r15473, %r15490;
	xor.b32  	%r15492, %r15439, %r15491;
	shf.l.wrap.b32 	%r15493, %r15492, %r15492, 12;
	add.s32 	%r15494, %r15488, %r15493;
	xor.b32  	%r15495, %r15490, %r15494;
	shf.l.wrap.b32 	%r15496, %r15495, %r15495, 8;
	add.s32 	%r15497, %r15491, %r15496;
	xor.b32  	%r15498, %r15493, %r15497;
	shf.l.wrap.b32 	%r15499, %r15498, %r15498, 7;
	add.s32 	%r15500, %r15458, %r15451;
	xor.b32  	%r15501, %r15472, %r15500;
	shf.l.wrap.b32 	%r15502, %r15501, %r15501, 16;
	add.s32 	%r15503, %r15437, %r15502;
	xor.b32  	%r15504, %r15451, %r15503;
	shf.l.wrap.b32 	%r15505, %r15504, %r15504, 12;
	add.s32 	%r15506, %r15500, %r15505;
	xor.b32  	%r15507, %r15502, %r15506;
	shf.l.wrap.b32 	%r15508, %r15507, %r15507, 8;
	add.s32 	%r15509, %r15503, %r15508;
	xor.b32  	%r15510, %r15505, %r15509;
	shf.l.wrap.b32 	%r15511, %r15510, %r15510, 7;
	add.s32 	%r15512, %r15470, %r15463;
	xor.b32  	%r15513, %r15436, %r15512;
	shf.l.wrap.b32 	%r15514, %r15513, %r15513, 16;
	add.s32 	%r15515, %r15449, %r15514;
	xor.b32  	%r15516, %r15463, %r15515;
	shf.l.wrap.b32 	%r15517, %r15516, %r15516, 12;
	add.s32 	%r15518, %r15512, %r15517;
	xor.b32  	%r15519, %r15514, %r15518;
	shf.l.wrap.b32 	%r15520, %r15519, %r15519, 8;
	add.s32 	%r15521, %r15515, %r15520;
	xor.b32  	%r15522, %r15517, %r15521;
	shf.l.wrap.b32 	%r15523, %r15522, %r15522, 7;
	add.s32 	%r15524, %r15482, %r15499;
	xor.b32  	%r15525, %r15520, %r15524;
	shf.l.wrap.b32 	%r15526, %r15525, %r15525, 16;
	add.s32 	%r15527, %r15509, %r15526;
	xor.b32  	%r15528, %r15499, %r15527;
	shf.l.wrap.b32 	%r15529, %r15528, %r15528, 12;
	add.s32 	%r15530, %r15524, %r15529;
	xor.b32  	%r15531, %r15526, %r15530;
	shf.l.wrap.b32 	%r15532, %r15531, %r15531, 8;
	add.s32 	%r15533, %r15527, %r15532;
	xor.b32  	%r15534, %r15529, %r15533;
	shf.l.wrap.b32 	%r15535, %r15534, %r15534, 7;
	add.s32 	%r15536, %r15494, %r15511;
	xor.b32  	%r15537, %r15484, %r15536;
	shf.l.wrap.b32 	%r15538, %r15537, %r15537, 16;
	add.s32 	%r15539, %r15521, %r15538;
	xor.b32  	%r15540, %r15511, %r15539;
	shf.l.wrap.b32 	%r15541, %r15540, %r15540, 12;
	add.s32 	%r15542, %r15536, %r15541;
	xor.b32  	%r15543, %r15538, %r15542;
	shf.l.wrap.b32 	%r15544, %r15543, %r15543, 8;
	add.s32 	%r15545, %r15539, %r15544;
	xor.b32  	%r15546, %r15541, %r15545;
	shf.l.wrap.b32 	%r15547, %r15546, %r15546, 7;
	add.s32 	%r15548, %r15506, %r15523;
	xor.b32  	%r15549, %r15496, %r15548;
	shf.l.wrap.b32 	%r15550, %r15549, %r15549, 16;
	add.s32 	%r15551, %r15485, %r15550;
	xor.b32  	%r15552, %r15523, %r15551;
	shf.l.wrap.b32 	%r15553, %r15552, %r15552, 12;
	add.s32 	%r15554, %r15548, %r15553;
	xor.b32  	%r15555, %r15550, %r15554;
	shf.l.wrap.b32 	%r15556, %r15555, %r15555, 8;
	add.s32 	%r15557, %r15551, %r15556;
	xor.b32  	%r15558, %r15553, %r15557;
	shf.l.wrap.b32 	%r15559, %r15558, %r15558, 7;
	add.s32 	%r15560, %r15518, %r15487;
	xor.b32  	%r15561, %r15508, %r15560;
	shf.l.wrap.b32 	%r15562, %r15561, %r15561, 16;
	add.s32 	%r15563, %r15497, %r15562;
	xor.b32  	%r15564, %r15487, %r15563;
	shf.l.wrap.b32 	%r15565, %r15564, %r15564, 12;
	add.s32 	%r15566, %r15560, %r15565;
	xor.b32  	%r15567, %r15562, %r15566;
	shf.l.wrap.b32 	%r15568, %r15567, %r15567, 8;
	add.s32 	%r15569, %r15563, %r15568;
	xor.b32  	%r15570, %r15565, %r15569;
	shf.l.wrap.b32 	%r15571, %r15570, %r15570, 7;
	add.s32 	%r15572, %r15530, %r15571;
	xor.b32  	%r15573, %r15544, %r15572;
	shf.l.wrap.b32 	%r15574, %r15573, %r15573, 16;
	add.s32 	%r15575, %r15557, %r15574;
	xor.b32  	%r15576, %r15571, %r15575;
	shf.l.wrap.b32 	%r15577, %r15576, %r15576, 12;
	add.s32 	%r15578, %r15572, %r15577;
	xor.b32  	%r15579, %r15574, %r15578;
	shf.l.wrap.b32 	%r15580, %r15579, %r15579, 8;
	add.s32 	%r15581, %r15542, %r15535;
	xor.b32  	%r15582, %r15556, %r15581;
	shf.l.wrap.b32 	%r15583, %r15582, %r15582, 16;
	add.s32 	%r15584, %r15569, %r15583;
	xor.b32  	%r15585, %r15535, %r15584;
	shf.l.wrap.b32 	%r15586, %r15585, %r15585, 12;
	add.s32 	%r15587, %r15581, %r15586;
	xor.b32  	%r15588, %r15583, %r15587;
	shf.l.wrap.b32 	%r15589, %r15588, %r15588, 8;
	add.s32 	%r15590, %r15584, %r15589;
	xor.b32  	%r15591, %r15586, %r15590;
	shf.l.wrap.b32 	%r15592, %r15591, %r15591, 7;
	add.s32 	%r15593, %r15554, %r15547;
	xor.b32  	%r15594, %r15568, %r15593;
	shf.l.wrap.b32 	%r15595, %r15594, %r15594, 16;
	add.s32 	%r15596, %r15533, %r15595;
	xor.b32  	%r15597, %r15547, %r15596;
	shf.l.wrap.b32 	%r15598, %r15597, %r15597, 12;
	add.s32 	%r15599, %r15593, %r15598;
	xor.b32  	%r15600, %r15595, %r15599;
	shf.l.wrap.b32 	%r15601, %r15600, %r15600, 8;
	add.s32 	%r15602, %r15596, %r15601;
	xor.b32  	%r15603, %r15598, %r15602;
	shf.l.wrap.b32 	%r15604, %r15603, %r15603, 7;
	add.s32 	%r15605, %r15566, %r15559;
	xor.b32  	%r15606, %r15532, %r15605;
	shf.l.wrap.b32 	%r15607, %r15606, %r15606, 16;
	add.s32 	%r15608, %r15545, %r15607;
	xor.b32  	%r15609, %r15559, %r15608;
	shf.l.wrap.b32 	%r15610, %r15609, %r15609, 12;
	add.s32 	%r15611, %r15605, %r15610;
	xor.b32  	%r15612, %r15607, %r15611;
	shf.l.wrap.b32 	%r15613, %r15612, %r15612, 8;
	add.s32 	%r15614, %r15608, %r15613;
	add.s32 	%r15615, %r15578, %r15592;
	xor.b32  	%r15616, %r15613, %r15615;
	shf.l.wrap.b32 	%r15617, %r15616, %r15616, 16;
	add.s32 	%r15618, %r15602, %r15617;
	xor.b32  	%r15619, %r15592, %r15618;
	shr.u32 	%r15620, %r15619, 20;
	add.s32 	%r15621, %r15615, %r15620;
	add.s32 	%r15622, %r15587, %r15604;
	xor.b32  	%r15623, %r15580, %r15622;
	shf.l.wrap.b32 	%r15624, %r15623, %r15623, 16;
	add.s32 	%r15625, %r15614, %r15624;
	xor.b32  	%r15626, %r15604, %r15625;
	shr.u32 	%r15627, %r15626, 20;
	add.s32 	%r15628, %r15622, %r15627;
	add.s32 	%r15629, %r14941, %r15621;
	add.s32 	%r15630, %r14953, %r15628;
	not.b32 	%r15631, %r53917;
	add.s32 	%r15632, %r1993, %r15631;
	mov.u32 	%r15633, %ctaid.x;
	shl.b32 	%r15634, %r15633, 11;
	mov.u32 	%r15635, %tid.x;
	and.b32  	%r15636, %r15635, 31;
	or.b32  	%r15637, %r15634, %r15636;
	shl.b32 	%r15638, %r15635, 3;
	and.b32  	%r15639, %r15638, 7936;
	add.s32 	%r15640, %r53743, %r15639;
	add.s32 	%r15641, %r15637, %r15640;
	shr.u32 	%r15642, %r15641, %r15632;
	and.b32  	%r15643, %r15642, 1;
	setp.eq.b32 	%p91, %r15643, 1;
	selp.b32 	%r15644, %r15630, %r15629, %p91;
	cvt.u16.u32 	%rs369, %r15644;
	and.b16  	%rs762, %rs369, 1;
	and.b16  	%rs370, %rs760, 255;
	setp.ne.s16 	%p92, %rs370, 1;
	@%p92 bra 	$L__BB9_117;
	ld.param.u64 	%rd677, [fused_batch_pir_kernel_transposed_16_param_1];
	not.b32 	%r15645, %r53917;
	add.s32 	%r15646, %r1993, %r15645;
	mov.u32 	%r15647, %ctaid.x;
	shl.b32 	%r15648, %r15647, 11;
	mov.u32 	%r15649, %tid.x;
	and.b32  	%r15650, %r15649, 31;
	or.b32  	%r15651, %r15648, %r15650;
	shl.b32 	%r15652, %r15649, 3;
	and.b32  	%r15653, %r15652, 7936;
	add.s32 	%r15654, %r53743, %r15653;
	add.s32 	%r15655, %r15651, %r15654;
	shr.u32 	%r15656, %r15655, %r15646;
	and.b32  	%r15657, %r15656, 1;
	setp.eq.b32 	%p93, %r15657, 1;
	cvt.s64.s32 	%rd106, %r53917;
	cvta.to.global.u64 	%rd107, %rd677;
	mul.wide.s32 	%rd108, %r53917, 16;
	add.s64 	%rd109, %rd107, %rd108;
	ld.global.u32 	%r15658, [%rd109+3436];
	selp.b32 	%r15659, %r53922, %r53921, %p93;
	xor.b32  	%r15660, %r15659, %r15658;
	selp.b32 	%r15661, %r53923, %r53920, %p93;
	selp.b32 	%r53921, %r53921, %r15660, %p93;
	selp.b32 	%r53922, %r15660, %r53922, %p93;
	ld.global.u32 	%r15662, [%rd109+3440];
	xor.b32  	%r15663, %r15661, %r15662;
	selp.b32 	%r15664, %r53924, %r53919, %p93;
	selp.b32 	%r53920, %r53920, %r15663, %p93;
	selp.b32 	%r53923, %r15663, %r53923, %p93;
	ld.global.u32 	%r15665, [%rd109+3444];
	xor.b32  	%r15666, %r15664, %r15665;
	selp.b32 	%r15667, %r53925, %r53918, %p93;
	selp.b32 	%r53919, %r53919, %r15666, %p93;
	selp.b32 	%r53924, %r15666, %r53924, %p93;
	ld.global.u32 	%r15668, [%rd109+3448];
	xor.b32  	%r15669, %r15667, %r15668;
	selp.b64 	%rd110, 445, 420, %p93;
	selp.b32 	%r53918, %r53918, %r15669, %p93;
	selp.b32 	%r53925, %r15669, %r53925, %p93;
	add.s64 	%rd111, %rd110, %rd106;
	add.s64 	%rd112, %rd107, %rd111;
	ld.global.u8 	%rs371, [%rd112+3416];
	xor.b16  	%rs762, %rs371, %rs762;
$L__BB9_117:
	not.b32 	%r15670, %r53917;
	add.s32 	%r15671, %r1993, %r15670;
	mov.u32 	%r15672, %ctaid.x;
	shl.b32 	%r15673, %r15672, 11;
	mov.u32 	%r15674, %tid.x;
	and.b32  	%r15675, %r15674, 31;
	or.b32  	%r15676, %r15673, %r15675;
	shl.b32 	%r15677, %r15674, 3;
	and.b32  	%r15678, %r15677, 7936;
	add.s32 	%r15679, %r53743, %r15678;
	add.s32 	%r15680, %r15676, %r15679;
	shr.u32 	%r15681, %r15680, %r15671;
	and.b32  	%r15682, %r15681, 1;
	setp.eq.b32 	%p94, %r15682, 1;
	selp.b32 	%r53929, %r53922, %r53921, %p94;
	selp.b32 	%r53928, %r53923, %r53920, %p94;
	selp.b32 	%r53927, %r53924, %r53919, %p94;
	selp.b32 	%r53926, %r53925, %r53918, %p94;
	add.s32 	%r53917, %r53917, 1;
	setp.lt.u32 	%p95, %r53917, %r1993;
	mov.u16 	%rs760, %rs762;
	@%p95 bra 	$L__BB9_115;
$L__BB9_118:
	and.b16  	%rs372, %rs762, 255;
	setp.ne.s16 	%p96, %rs372, 1;
	@%p96 bra 	$L__BB9_120;
	ld.param.u64 	%rd678, [fused_batch_pir_kernel_transposed_16_param_1];
	cvta.to.global.u64 	%rd113, %rd678;
	ld.global.u32 	%r15683, [%rd113+3888];
	xor.b32  	%r53929, %r53929, %r15683;
$L__BB9_120:
	@%p96 bra 	$L__BB9_122;
	ld.param.u64 	%rd679, [fused_batch_pir_kernel_transposed_16_param_1];
	cvta.to.global.u64 	%rd114, %rd679;
	ld.global.u32 	%r15684, [%rd114+3892];
	xor.b32  	%r53928, %r53928, %r15684;
$L__BB9_122:
	@%p96 bra 	$L__BB9_124;
	ld.param.u64 	%rd680, [fused_batch_pir_kernel_transposed_16_param_1];
	cvta.to.global.u64 	%rd115, %rd680;
	ld.global.u32 	%r15685, [%rd115+3896];
	xor.b32  	%r53927, %r53927, %r15685;
$L__BB9_124:
	@%p96 bra 	$L__BB9_126;
	ld.param.u64 	%rd681, [fused_batch_pir_kernel_transposed_16_param_1];
	cvta.to.global.u64 	%rd116, %rd681;
	ld.global.u32 	%r15686, [%rd116+3900];
	xor.b32  	%r53926, %r53926, %r15686;
$L__BB9_126:
	ld.param.u32 	%r52144, [fused_batch_pir_kernel_transposed_16_param_4];
	mov.u32 	%r15688, %ctaid.x;
	shl.b32 	%r15689, %r15688, 11;
	mov.u32 	%r15690, %tid.x;
	and.b32  	%r15691, %r15690, 31;
	or.b32  	%r15692, %r15689, %r15691;
	shl.b32 	%r15693, %r15690, 3;
	and.b32  	%r15694, %r15693, 7936;
	add.s32 	%r15695, %r53743, %r15694;
	add.s32 	%r15696, %r15692, %r15695;
	setp.ge.s32 	%p100, %r15696, %r52144;
	mov.b32 	%r53950, 0;
	mov.u32 	%r53951, %r53950;
	mov.u32 	%r53952, %r53950;
	mov.u32 	%r53953, %r53950;
	@%p100 bra 	$L__BB9_140;
	ld.param.u64 	%rd682, [fused_batch_pir_kernel_transposed_16_param_1];
	cvta.to.global.u64 	%rd117, %rd682;
	ld.global.u8 	%rs376, [%rd117+3921];
	max.u16 	%rs377, %rs376, 11;
	cvt.u32.u16 	%r15697, %rs377;
	add.s32 	%r53941, %r15697, -11;
	ld.shared.v4.u32 	{%r53953, %r53952, %r53951, %r53950}, [s_mem+197536];
	ld.shared.u8 	%rs765, [s_mem+197552];
	cvt.u32.u16 	%r2048, %rs376;
	setp.ge.u32 	%p101, %r53941, %r2048;
	@%p101 bra 	$L__BB9_132;
	mov.u16 	%rs763, %rs765;
$L__BB9_129:
	ld.const.u32 	%r15698, [CHACHA_CONSTANTS];
	add.s32 	%r15699, %r15698, %r53953;
	shf.l.wrap.b32 	%r15700, %r15699, %r15699, 16;
	add.s32 	%r15701, %r53953, %r15700;
	xor.b32  	%r15702, %r53953, %r15701;
	shf.l.wrap.b32 	%r15703, %r15702, %r15702, 12;
	add.s32 	%r15704, %r15699, %r15703;
	xor.b32  	%r15705, %r15700, %r15704;
	shf.l.wrap.b32 	%r15706, %r15705, %r15705, 8;
	add.s32 	%r15707, %r15701, %r15706;
	xor.b32  	%r15708, %r15703, %r15707;
	shf.l.wrap.b32 	%r15709, %r15708, %r15708, 7;
	ld.const.u32 	%r15710, [CHACHA_CONSTANTS+4];
	add.s32 	%r15711, %r15710, %r53952;
	shf.l.wrap.b32 	%r15712, %r15711, %r15711, 16;
	add.s32 	%r15713, %r53952, %r15712;
	xor.b32  	%r15714, %r53952, %r15713;
	shf.l.wrap.b32 	%r15715, %r15714, %r15714, 12;
	add.s32 	%r15716, %r15711, %r15715;
	xor.b32  	%r15717, %r15712, %r15716;
	shf.l.wrap.b32 	%r15718, %r15717, %r15717, 8;
	add.s32 	%r15719, %r15713, %r15718;
	xor.b32  	%r15720, %r15715, %r15719;
	shf.l.wrap.b32 	%r15721, %r15720, %r15720, 7;
	ld.const.u32 	%r15722, [CHACHA_CONSTANTS+8];
	add.s32 	%r15723, %r15722, %r53951;
	shf.l.wrap.b32 	%r15724, %r15723, %r15723, 16;
	add.s32 	%r15725, %r53951, %r15724;
	xor.b32  	%r15726, %r53951, %r15725;
	shf.l.wrap.b32 	%r15727, %r15726, %r15726, 12;
	add.s32 	%r15728, %r15723, %r15727;
	xor.b32  	%r15729, %r15724, %r15728;
	shf.l.wrap.b32 	%r15730, %r15729, %r15729, 8;
	add.s32 	%r15731, %r15725, %r15730;
	xor.b32  	%r15732, %r15727, %r15731;
	shf.l.wrap.b32 	%r15733, %r15732, %r15732, 7;
	ld.const.u32 	%r15734, [CHACHA_CONSTANTS+12];
	add.s32 	%r15735, %r15734, %r53950;
	shf.l.wrap.b32 	%r15736, %r15735, %r15735, 16;
	add.s32 	%r15737, %r53950, %r15736;
	xor.b32  	%r15738, %r53950, %r15737;
	shf.l.wrap.b32 	%r15739, %r15738, %r15738, 12;
	add.s32 	%r15740, %r15735, %r15739;
	xor.b32  	%r15741, %r15736, %r15740;
	shf.l.wrap.b32 	%r15742, %r15741, %r15741, 8;
	add.s32 	%r15743, %r15737, %r15742;
	xor.b32  	%r15744, %r15739, %r15743;
	shf.l.wrap.b32 	%r15745, %r15744, %r15744, 7;
	add.s32 	%r15746, %r15704, %r15721;
	xor.b32  	%r15747, %r15742, %r15746;
	shf.l.wrap.b32 	%r15748, %r15747, %r15747, 16;
	add.s32 	%r15749, %r15731, %r15748;
	xor.b32  	%r15750, %r15721, %r15749;
	shf.l.wrap.b32 	%r15751, %r15750, %r15750, 12;
	add.s32 	%r15752, %r15746, %r15751;
	xor.b32  	%r15753, %r15748, %r15752;
	shf.l.wrap.b32 	%r15754, %r15753, %r15753, 8;
	add.s32 	%r15755, %r15749, %r15754;
	xor.b32  	%r15756, %r15751, %r15755;
	shf.l.wrap.b32 	%r15757, %r15756, %r15756, 7;
	add.s32 	%r15758, %r15716, %r15733;
	xor.b32  	%r15759, %r15706, %r15758;
	shf.l.wrap.b32 	%r15760, %r15759, %r15759, 16;
	add.s32 	%r15761, %r15743, %r15760;
	xor.b32  	%r15762, %r15733, %r15761;
	shf.l.wrap.b32 	%r15763, %r15762, %r15762, 12;
	add.s32 	%r15764, %r15758, %r15763;
	xor.b32  	%r15765, %r15760, %r15764;
	shf.l.wrap.b32 	%r15766, %r15765, %r15765, 8;
	add.s32 	%r15767, %r15761, %r15766;
	xor.b32  	%r15768, %r15763, %r15767;
	shf.l.wrap.b32 	%r15769, %r15768, %r15768, 7;
	add.s32 	%r15770, %r15728, %r15745;
	xor.b32  	%r15771, %r15718, %r15770;
	shf.l.wrap.b32 	%r15772, %r15771, %r15771, 16;
	add.s32 	%r15773, %r15707, %r15772;
	xor.b32  	%r15774, %r15745, %r15773;
	shf.l.wrap.b32 	%r15775, %r15774, %r15774, 12;
	add.s32 	%r15776, %r15770, %r15775;
	xor.b32  	%r15777, %r15772, %r15776;
	shf.l.wrap.b32 	%r15778, %r15777, %r15777, 8;
	add.s32 	%r15779, %r15773, %r15778;
	xor.b32  	%r15780, %r15775, %r15779;
	shf.l.wrap.b32 	%r15781, %r15780, %r15780, 7;
	add.s32 	%r15782, %r15740, %r15709;
	xor.b32  	%r15783, %r15730, %r15782;
	shf.l.wrap.b32 	%r15784, %r15783, %r15783, 16;
	add.s32 	%r15785, %r15719, %r15784;
	xor.b32  	%r15786, %r15709, %r15785;
	shf.l.wrap.b32 	%r15787, %r15786, %r15786, 12;
	add.s32 	%r15788, %r15782, %r15787;
	xor.b32  	%r15789, %r15784, %r15788;
	shf.l.wrap.b32 	%r15790, %r15789, %r15789, 8;
	add.s32 	%r15791, %r15785, %r15790;
	xor.b32  	%r15792, %r15787, %r15791;
	shf.l.wrap.b32 	%r15793, %r15792, %r15792, 7;
	add.s32 	%r15794, %r15752, %r15793;
	xor.b32  	%r15795, %r15766, %r15794;
	shf.l.wrap.b32 	%r15796, %r15795, %r15795, 16;
	add.s32 	%r15797, %r15779, %r15796;
	xor.b32  	%r15798, %r15793, %r15797;
	shf.l.wrap.b32 	%r15799, %r15798, %r15798, 12;
	add.s32 	%r15800, %r15794, %r15799;
	xor.b32  	%r15801, %r15796, %r15800;
	shf.l.wrap.b32 	%r15802, %r15801, %r15801, 8;
	add.s32 	%r15803, %r15797, %r15802;
	xor.b32  	%r15804, %r15799, %r15803;
	shf.l.wrap.b32 	%r15805, %r15804, %r15804, 7;
	add.s32 	%r15806, %r15764, %r15757;
	xor.b32  	%r15807, %r15778, %r15806;
	shf.l.wrap.b32 	%r15808, %r15807, %r15807, 16;
	add.s32 	%r15809, %r15791, %r15808;
	xor.b32  	%r15810, %r15757, %r15809;
	shf.l.wrap.b32 	%r15811, %r15810, %r15810, 12;
	add.s32 	%r15812, %r15806, %r15811;
	xor.b32  	%r15813, %r15808, %r15812;
	shf.l.wrap.b32 	%r15814, %r15813, %r15813, 8;
	add.s32 	%r15815, %r15809, %r15814;
	xor.b32  	%r15816, %r15811, %r15815;
	shf.l.wrap.b32 	%r15817, %r15816, %r15816, 7;
	add.s32 	%r15818, %r15776, %r15769;
	xor.b32  	%r15819, %r15790, %r15818;
	shf.l.wrap.b32 	%r15820, %r15819, %r15819, 16;
	add.s32 	%r15821, %r15755, %r15820;
	xor.b32  	%r15822, %r15769, %r15821;
	shf.l.wrap.b32 	%r15823, %r15822, %r15822, 12;
	add.s32 	%r15824, %r15818, %r15823;
	xor.b32  	%r15825, %r15820, %r15824;
	shf.l.wrap.b32 	%r15826, %r15825, %r15825, 8;
	add.s32 	%r15827, %r15821, %r15826;
	xor.b32  	%r15828, %r15823, %r15827;
	shf.l.wrap.b32 	%r15829, %r15828, %r15828, 7;
	add.s32 	%r15830, %r15788, %r15781;
	xor.b32  	%r15831, %r15754, %r15830;
	shf.l.wrap.b32 	%r15832, %r15831, %r15831, 16;
	add.s32 	%r15833, %r15767, %r15832;
	xor.b32  	%r15834, %r15781, %r15833;
	shf.l.wrap.b32 	%r15835, %r15834, %r15834, 12;
	add.s32 	%r15836, %r15830, %r15835;
	xor.b32  	%r15837, %r15832, %r15836;
	shf.l.wrap.b32 	%r15838, %r15837, %r15837, 8;
	add.s32 	%r15839, %r15833, %r15838;
	xor.b32  	%r15840, %r15835, %r15839;
	shf.l.wrap.b32 	%r15841, %r15840, %r15840, 7;
	add.s32 	%r15842, %r15800, %r15817;
	xor.b32  	%r15843, %r15838, %r15842;
	shf.l.wrap.b32 	%r15844, %r15843, %r15843, 16;
	add.s32 	%r15845, %r15827, %r15844;
	xor.b32  	%r15846, %r15817, %r15845;
	shf.l.wrap.b32 	%r15847, %r15846, %r15846, 12;
	add.s32 	%r15848, %r15842, %r15847;
	xor.b32  	%r15849, %r15844, %r15848;
	shf.l.wrap.b32 	%r15850, %r15849, %r15849, 8;
	add.s32 	%r15851, %r15845, %r15850;
	xor.b32  	%r15852, %r15847, %r15851;
	shf.l.wrap.b32 	%r15853, %r15852, %r15852, 7;
	add.s32 	%r15854, %r15812, %r15829;
	xor.b32  	%r15855, %r15802, %r15854;
	shf.l.wrap.b32 	%r15856, %r15855, %r15855, 16;
	add.s32 	%r15857, %r15839, %r15856;
	xor.b32  	%r15858, %r15829, %r15857;
	shf.l.wrap.b32 	%r15859, %r15858, %r15858, 12;
	add.s32 	%r15860, %r15854, %r15859;
	xor.b32  	%r15861, %r15856, %r15860;
	shf.l.wrap.b32 	%r15862, %r15861, %r15861, 8;
	add.s32 	%r15863, %r15857, %r15862;
	xor.b32  	%r15864, %r15859, %r15863;
	shf.l.wrap.b32 	%r15865, %r15864, %r15864, 7;
	add.s32 	%r15866, %r15824, %r15841;
	xor.b32  	%r15867, %r15814, %r15866;
	shf.l.wrap.b32 	%r15868, %r15867, %r15867, 16;
	add.s32 	%r15869, %r15803, %r15868;
	xor.b32  	%r15870, %r15841, %r15869;
	shf.l.wrap.b32 	%r15871, %r15870, %r15870, 12;
	add.s32 	%r15872, %r15866, %r15871;
	xor.b32  	%r15873, %r15868, %r15872;
	shf.l.wrap.b32 	%r15874, %r15873, %r15873, 8;
	add.s32 	%r15875, %r15869, %r15874;
	xor.b32  	%r15876, %r15871, %r15875;
	shf.l.wrap.b32 	%r15877, %r15876, %r15876, 7;
	add.s32 	%r15878, %r15836, %r15805;
	xor.b32  	%r15879, %r15826, %r15878;
	shf.l.wrap.b32 	%r15880, %r15879, %r15879, 16;
	add.s32 	%r15881, %r15815, %r15880;
	xor.b32  	%r15882, %r15805, %r15881;
	shf.l.wrap.b32 	%r15883, %r15882, %r15882, 12;
	add.s32 	%r15884, %r15878, %r15883;
	xor.b32  	%r15885, %r15880, %r15884;
	shf.l.wrap.b32 	%r15886, %r15885, %r15885, 8;
	add.s32 	%r15887, %r15881, %r15886;
	xor.b32  	%r15888, %r15883, %r15887;
	shf.l.wrap.b32 	%r15889, %r15888, %r15888, 7;
	add.s32 	%r15890, %r15848, %r15889;
	xor.b32  	%r15891, %r15862, %r15890;
	shf.l.wrap.b32 	%r15892, %r15891, %r15891, 16;
	add.s32 	%r15893, %r15875, %r15892;
	xor.b32  	%r15894, %r15889, %r15893;
	shf.l.wrap.b32 	%r15895, %r15894, %r15894, 12;
	add.s32 	%r15896, %r15890, %r15895;
	xor.b32  	%r15897, %r15892, %r15896;
	shf.l.wrap.b32 	%r15898, %r15897, %r15897, 8;
	add.s32 	%r15899, %r15893, %r15898;
	xor.b32  	%r15900, %r15895, %r15899;
	shf.l.wrap.b32 	%r15901, %r15900, %r15900, 7;
	add.s32 	%r15902, %r15860, %r15853;
	xor.b32  	%r15903, %r15874, %r15902;
	shf.l.wrap.b32 	%r15904, %r15903, %r15903, 16;
	add.s32 	%r15905, %r15887, %r15904;
	xor.b32  	%r15906, %r15853, %r15905;
	shf.l.wrap.b32 	%r15907, %r15906, %r15906, 12;
	add.s32 	%r15908, %r15902, %r15907;
	xor.b32  	%r15909, %r15904, %r15908;
	shf.l.wrap.b32 	%r15910, %r15909, %r15909, 8;
	add.s32 	%r15911, %r15905, %r15910;
	xor.b32  	%r15912, %r15907, %r15911;
	shf.l.wrap.b32 	%r15913, %r15912, %r15912, 7;
	add.s32 	%r15914, %r15872, %r15865;
	xor.b32  	%r15915, %r15886, %r15914;
	shf.l.wrap.b32 	%r15916, %r15915, %r15915, 16;
	add.s32 	%r15917, %r15851, %r15916;
	xor.b32  	%r15918, %r15865, %r15917;
	shf.l.wrap.b32 	%r15919, %r15918, %r15918, 12;
	add.s32 	%r15920, %r15914, %r15919;
	xor.b32  	%r15921, %r15916, %r15920;
	shf.l.wrap.b32 	%r15922, %r15921, %r15921, 8;
	add.s32 	%r15923, %r15917, %r15922;
	xor.b32  	%r15924, %r15919, %r15923;
	shf.l.wrap.b32 	%r15925, %r15924, %r15924, 7;
	add.s32 	%r15926, %r15884, %r15877;
	xor.b32  	%r15927, %r15850, %r15926;
	shf.l.wrap.b32 	%r15928, %r15927, %r15927, 16;
	add.s32 	%r15929, %r15863, %r15928;
	xor.b32  	%r15930, %r15877, %r15929;
	shf.l.wrap.b32 	%r15931, %r15930, %r15930, 12;
	add.s32 	%r15932, %r15926, %r15931;
	xor.b32  	%r15933, %r15928, %r15932;
	shf.l.wrap.b32 	%r15934, %r15933, %r15933, 8;
	add.s32 	%r15935, %r15929, %r15934;
	xor.b32  	%r15936, %r15931, %r15935;
	shf.l.wrap.b32 	%r15937, %r15936, %r15936, 7;
	add.s32 	%r15938, %r15896, %r15913;
	xor.b32  	%r15939, %r15934, %r15938;
	shf.l.wrap.b32 	%r15940, %r15939, %r15939, 16;
	add.s32 	%r15941, %r15923, %r15940;
	xor.b32  	%r15942, %r15913, %r15941;
	shf.l.wrap.b32 	%r15943, %r15942, %r15942, 12;
	add.s32 	%r15944, %r15938, %r15943;
	xor.b32  	%r15945, %r15940, %r15944;
	shf.l.wrap.b32 	%r15946, %r15945, %r15945, 8;
	add.s32 	%r15947, %r15941, %r15946;
	xor.b32  	%r15948, %r15943, %r15947;
	shf.l.wrap.b32 	%r15949, %r15948, %r15948, 7;
	add.s32 	%r15950, %r15908, %r15925;
	xor.b32  	%r15951, %r15898, %r15950;
	shf.l.wrap.b32 	%r15952, %r15951, %r15951, 16;
	add.s32 	%r15953, %r15935, %r15952;
	xor.b32  	%r15954, %r15925, %r15953;
	shf.l.wrap.b32 	%r15955, %r15954, %r15954, 12;
	add.s32 	%r15956, %r15950, %r15955;
	xor.b32  	%r15957, %r15952, %r15956;
	shf.l.wrap.b32 	%r15958, %r15957, %r15957, 8;
	add.s32 	%r15959, %r15953, %r15958;
	xor.b32  	%r15960, %r15955, %r15959;
	shf.l.wrap.b32 	%r15961, %r15960, %r15960, 7;
	add.s32 	%r15962, %r15920, %r15937;
	xor.b32  	%r15963, %r15910, %r15962;
	shf.l.wrap.b32 	%r15964, %r15963, %r15963, 16;
	add.s32 	%r15965, %r15899, %r15964;
	xor.b32  	%r15966, %r15937, %r15965;
	shf.l.wrap.b32 	%r15967, %r15966, %r15966, 12;
	add.s32 	%r15968, %r15962, %r15967;
	xor.b32  	%r15969, %r15964, %r15968;
	shf.l.wrap.b32 	%r15970, %r15969, %r15969, 8;
	add.s32 	%r15971, %r15965, %r15970;
	xor.b32  	%r15972, %r15967, %r15971;
	shf.l.wrap.b32 	%r15973, %r15972, %r15972, 7;
	add.s32 	%r15974, %r15932, %r15901;
	xor.b32  	%r15975, %r15922, %r15974;
	shf.l.wrap.b32 	%r15976, %r15975, %r15975, 16;
	add.s32 	%r15977, %r15911, %r15976;
	xor.b32  	%r15978, %r15901, %r15977;
	shf.l.wrap.b32 	%r15979, %r15978, %r15978, 12;
	add.s32 	%r15980, %r15974, %r15979;
	xor.b32  	%r15981, %r15976, %r15980;
	shf.l.wrap.b32 	%r15982, %r15981, %r15981, 8;
	add.s32 	%r15983, %r15977, %r15982;
	xor.b32  	%r15984, %r15979, %r15983;
	shf.l.wrap.b32 	%r15985, %r15984, %r15984, 7;
	add.s32 	%r15986, %r15944, %r15985;
	xor.b32  	%r15987, %r15958, %r15986;
	shf.l.wrap.b32 	%r15988, %r15987, %r15987, 16;
	add.s32 	%r15989, %r15971, %r15988;
	xor.b32  	%r15990, %r15985, %r15989;
	shf.l.wrap.b32 	%r15991, %r15990, %r15990, 12;
	add.s32 	%r15992, %r15986, %r15991;
	xor.b32  	%r15993, %r15988, %r15992;
	shf.l.wrap.b32 	%r15994, %r15993, %r15993, 8;
	add.s32 	%r15995, %r15989, %r15994;
	xor.b32  	%r15996, %r15991, %r15995;
	shf.l.wrap.b32 	%r15997, %r15996, %r15996, 7;
	add.s32 	%r15998, %r15956, %r15949;
	xor.b32  	%r15999, %r15970, %r15998;
	shf.l.wrap.b32 	%r16000, %r15999, %r15999, 16;
	add.s32 	%r16001, %r15983, %r16000;
	xor.b32  	%r16002, %r15949, %r16001;
	shf.l.wrap.b32 	%r16003, %r16002, %r16002, 12;
	add.s32 	%r16004, %r15998, %r16003;
	xor.b32  	%r16005, %r16000, %r16004;
	shf.l.wrap.b32 	%r16006, %r16005, %r16005, 8;
	add.s32 	%r16007, %r16001, %r16006;
	xor.b32  	%r16008, %r16003, %r16007;
	shf.l.wrap.b32 	%r16009, %r16008, %r16008, 7;
	add.s32 	%r16010, %r15968, %r15961;
	xor.b32  	%r16011, %r15982, %r16010;
	shf.l.wrap.b32 	%r16012, %r16011, %r16011, 16;
	add.s32 	%r16013, %r15947, %r16012;
	xor.b32  	%r16014, %r15961, %r16013;
	shf.l.wrap.b32 	%r16015, %r16014, %r16014, 12;
	add.s32 	%r16016, %r16010, %r16015;
	xor.b32  	%r16017, %r16012, %r16016;
	shf.l.wrap.b32 	%r16018, %r16017, %r16017, 8;
	add.s32 	%r16019, %r16013, %r16018;
	xor.b32  	%r16020, %r16015, %r16019;
	shf.l.wrap.b32 	%r16021, %r16020, %r16020, 7;
	add.s32 	%r16022, %r15980, %r15973;
	xor.b32  	%r16023, %r15946, %r16022;
	shf.l.wrap.b32 	%r16024, %r16023, %r16023, 16;
	add.s32 	%r16025, %r15959, %r16024;
	xor.b32  	%r16026, %r15973, %r16025;
	shf.l.wrap.b32 	%r16027, %r16026, %r16026, 12;
	add.s32 	%r16028, %r16022, %r16027;
	xor.b32  	%r16029, %r16024, %r16028;
	shf.l.wrap.b32 	%r16030, %r16029, %r16029, 8;
	add.s32 	%r16031, %r16025, %r16030;
	xor.b32  	%r16032, %r16027, %r16031;
	shf.l.wrap.b32 	%r16033, %r16032, %r16032, 7;
	add.s32 	%r16034, %r15992, %r16009;
	xor.b32  	%r16035, %r16030, %r16034;
	shf.l.wrap.b32 	%r16036, %r16035, %r16035, 16;
	add.s32 	%r16037, %r16019, %r16036;
	xor.b32  	%r16038, %r16009, %r16037;
	shf.l.wrap.b32 	%r16039, %r16038, %r16038, 12;
	add.s32 	%r16040, %r16034, %r16039;
	xor.b32  	%r16041, %r16036, %r16040;
	shf.l.wrap.b32 	%r16042, %r16041, %r16041, 8;
	add.s32 	%r16043, %r16037, %r16042;
	xor.b32  	%r16044, %r16039, %r16043;
	shf.l.wrap.b32 	%r16045, %r16044, %r16044, 7;
	add.s32 	%r16046, %r16004, %r16021;
	xor.b32  	%r16047, %r15994, %r16046;
	shf.l.wrap.b32 	%r16048, %r16047, %r16047, 16;
	add.s32 	%r16049, %r16031, %r16048;
	xor.b32  	%r16050, %r16021, %r16049;
	shf.l.wrap.b32 	%r16051, %r16050, %r16050, 12;
	add.s32 	%r16052, %r16046, %r16051;
	xor.b32  	%r16053, %r16048, %r16052;
	shf.l.wrap.b32 	%r16054, %r16053, %r16053, 8;
	add.s32 	%r16055, %r16049, %r16054;
	xor.b32  	%r16056, %r16051, %r16055;
	shf.l.wrap.b32 	%r16057, %r16056, %r16056, 7;
	add.s32 	%r16058, %r16016, %r16033;
	xor.b32  	%r16059, %r16006, %r16058;
	shf.l.wrap.b32 	%r16060, %r16059, %r16059, 16;
	add.s32 	%r16061, %r15995, %r16060;
	xor.b32  	%r16062, %r16033, %r16061;
	shf.l.wrap.b32 	%r16063, %r16062, %r16062, 12;
	add.s32 	%r16064, %r16058, %r16063;
	xor.b32  	%r16065, %r16060, %r16064;
	shf.l.wrap.b32 	%r16066, %r16065, %r16065, 8;
	add.s32 	%r16067, %r16061, %r16066;
	xor.b32  	%r16068, %r16063, %r16067;
	shf.l.wrap.b32 	%r16069, %r16068, %r16068, 7;
	add.s32 	%r16070, %r16028, %r15997;
	xor.b32  	%r16071, %r16018, %r16070;
	shf.l.wrap.b32 	%r16072, %r16071, %r16071, 16;
	add.s32 	%r16073, %r16007, %r16072;
	xor.b32  	%r16074, %r15997, %r16073;
	shf.l.wrap.b32 	%r16075, %r16074, %r16074, 12;
	add.s32 	%r16076, %r16070, %r16075;
	xor.b32  	%r16077, %r16072, %r16076;
	shf.l.wrap.b32 	%r16078, %r16077, %r16077, 8;
	add.s32 	%r16079, %r16073, %r16078;
	xor.b32  	%r16080, %r16075, %r16079;
	shf.l.wrap.b32 	%r16081, %r16080, %r16080, 7;
	add.s32 	%r53945, %r15698, %r16040;
	add.s32 	%r53944, %r15710, %r16052;
	add.s32 	%r53943, %r15722, %r16064;
	add.s32 	%r53942, %r15734, %r16076;
	add.s32 	%r53946, %r53953, %r16081;
	add.s32 	%r53947, %r53952, %r16045;
	add.s32 	%r53948, %r53951, %r16057;
	add.s32 	%r53949, %r53950, %r16069;
	xor.b32  	%r16082, %r15699, 1;
	shf.l.wrap.b32 	%r16083, %r15699, %r16082, 16;
	add.s32 	%r16084, %r53953, %r16083;
	xor.b32  	%r16085, %r53953, %r16084;
	shf.l.wrap.b32 	%r16086, %r16085, %r16085, 12;
	add.s32 	%r16087, %r15699, %r16086;
	xor.b32  	%r16088, %r16083, %r16087;
	shf.l.wrap.b32 	%r16089, %r16088, %r16088, 8;
	add.s32 	%r16090, %r16084, %r16089;
	xor.b32  	%r16091, %r16086, %r16090;
	shf.l.wrap.b32 	%r16092, %r16091, %r16091, 7;
	add.s32 	%r16093, %r16087, %r15721;
	xor.b32  	%r16094, %r15742, %r16093;
	shf.l.wrap.b32 	%r16095, %r16094, %r16094, 16;
	add.s32 	%r16096, %r15731, %r16095;
	xor.b32  	%r16097, %r15721, %r16096;
	shf.l.wrap.b32 	%r16098, %r16097, %r16097, 12;
	add.s32 	%r16099, %r16093, %r16098;
	xor.b32  	%r16100, %r16095, %r16099;
	shf.l.wrap.b32 	%r16101, %r16100, %r16100, 8;
	add.s32 	%r16102, %r16096, %r16101;
	xor.b32  	%r16103, %r16098, %r16102;
	shf.l.wrap.b32 	%r16104, %r16103, %r16103, 7;
	xor.b32  	%r16105, %r16089, %r15758;
	shf.l.wrap.b32 	%r16106, %r16105, %r16105, 16;
	add.s32 	%r16107, %r15743, %r16106;
	xor.b32  	%r16108, %r15733, %r16107;
	shf.l.wrap.b32 	%r16109, %r16108, %r16108, 12;
	add.s32 	%r16110, %r15758, %r16109;
	xor.b32  	%r16111, %r16106, %r16110;
	shf.l.wrap.b32 	%r16112, %r16111, %r16111, 8;
	add.s32 	%r16113, %r16107, %r16112;
	xor.b32  	%r16114, %r16109, %r16113;
	shf.l.wrap.b32 	%r16115, %r16114, %r16114, 7;
	add.s32 	%r16116, %r16090, %r15772;
	xor.b32  	%r16117, %r15745, %r16116;
	shf.l.wrap.b32 	%r16118, %r16117, %r16117, 12;
	add.s32 	%r16119, %r15770, %r16118;
	xor.b32  	%r16120, %r15772, %r16119;
	shf.l.wrap.b32 	%r16121, %r16120, %r16120, 8;
	add.s32 	%r16122, %r16116, %r16121;
	xor.b32  	%r16123, %r16118, %r16122;
	shf.l.wrap.b32 	%r16124, %r16123, %r16123, 7;
	add.s32 	%r16125, %r15740, %r16092;
	xor.b32  	%r16126, %r15730, %r16125;
	shf.l.wrap.b32 	%r16127, %r16126, %r16126, 16;
	add.s32 	%r16128, %r15719, %r16127;
	xor.b32  	%r16129, %r16092, %r16128;
	shf.l.wrap.b32 	%r16130, %r16129, %r16129, 12;
	add.s32 	%r16131, %r16125, %r16130;
	xor.b32  	%r16132, %r16127, %r16131;
	shf.l.wrap.b32 	%r16133, %r16132, %r16132, 8;
	add.s32 	%r16134, %r16128, %r16133;
	xor.b32  	%r16135, %r16130, %r16134;
	shf.l.wrap.b32 	%r16136, %r16135, %r16135, 7;
	add.s32 	%r16137, %r16099, %r16136;
	xor.b32  	%r16138, %r16112, %r16137;
	shf.l.wrap.b32 	%r16139, %r16138, %r16138, 16;
	add.s32 	%r16140, %r16122, %r16139;
	xor.b32  	%r16141, %r16136, %r16140;
	shf.l.wrap.b32 	%r16142, %r16141, %r16141, 12;
	add.s32 	%r16143, %r16137, %r16142;
	xor.b32  	%r16144, %r16139, %r16143;
	shf.l.wrap.b32 	%r16145, %r16144, %r16144, 8;
	add.s32 	%r16146, %r16140, %r16145;
	xor.b32  	%r16147, %r16142, %r16146;
	shf.l.wrap.b32 	%r16148, %r16147, %r16147, 7;
	add.s32 	%r16149, %r16110, %r16104;
	xor.b32  	%r16150, %r16121, %r16149;
	shf.l.wrap.b32 	%r16151, %r16150, %r16150, 16;
	add.s32 	%r16152, %r16134, %r16151;
	xor.b32  	%r16153, %r16104, %r16152;
	shf.l.wrap.b32 	%r16154, %r16153, %r16153, 12;
	add.s32 	%r16155, %r16149, %r16154;
	xor.b32  	%r16156, %r16151, %r16155;
	shf.l.wrap.b32 	%r16157, %r16156, %r16156, 8;
	add.s32 	%r16158, %r16152, %r16157;
	xor.b32  	%r16159, %r16154, %r16158;
	shf.l.wrap.b32 	%r16160, %r16159, %r16159, 7;
	add.s32 	%r16161, %r16119, %r16115;
	xor.b32  	%r16162, %r16133, %r16161;
	shf.l.wrap.b32 	%r16163, %r16162, %r16162, 16;
	add.s32 	%r16164, %r16102, %r16163;
	xor.b32  	%r16165, %r16115, %r16164;
	shf.l.wrap.b32 	%r16166, %r16165, %r16165, 12;
	add.s32 	%r16167, %r16161, %r16166;
	xor.b32  	%r16168, %r16163, %r16167;
	shf.l.wrap.b32 	%r16169, %r16168, %r16168, 8;
	add.s32 	%r16170, %r16164, %r16169;
	xor.b32  	%r16171, %r16166, %r16170;
	shf.l.wrap.b32 	%r16172, %r16171, %r16171, 7;
	add.s32 	%r16173, %r16131, %r16124;
	xor.b32  	%r16174, %r16101, %r16173;
	shf.l.wrap.b32 	%r16175, %r16174, %r16174, 16;
	add.s32 	%r16176, %r16113, %r16175;
	xor.b32  	%r16177, %r16124, %r16176;
	shf.l.wrap.b32 	%r16178, %r16177, %r16177, 12;
	add.s32 	%r16179, %r16173, %r16178;
	xor.b32  	%r16180, %r16175, %r16179;
	shf.l.wrap.b32 	%r16181, %r16180, %r16180, 8;
	add.s32 	%r16182, %r16176, %r16181;
	xor.b32  	%r16183, %r16178, %r16182;
	shf.l.wrap.b32 	%r16184, %r16183, %r16183, 7;
	add.s32 	%r16185, %r16143, %r16160;
	xor.b32  	%r16186, %r16181, %r16185;
	shf.l.wrap.b32 	%r16187, %r16186, %r16186, 16;
	add.s32 	%r16188, %r16170, %r16187;
	xor.b32  	%r16189, %r16160, %r16188;
	shf.l.wrap.b32 	%r16190, %r16189, %r16189, 12;
	add.s32 	%r16191, %r16185, %r16190;
	xor.b32  	%r16192, %r16187, %r16191;
	shf.l.wrap.b32 	%r16193, %r16192, %r16192, 8;
	add.s32 	%r16194, %r16188, %r16193;
	xor.b32  	%r16195, %r16190, %r16194;
	shf.l.wrap.b32 	%r16196, %r16195, %r16195, 7;
	add.s32 	%r16197, %r16155, %r16172;
	xor.b32  	%r16198, %r16145, %r16197;
	shf.l.wrap.b32 	%r16199, %r16198, %r16198, 16;
	add.s32 	%r16200, %r16182, %r16199;
	xor.b32  	%r16201, %r16172, %r16200;
	shf.l.wrap.b32 	%r16202, %r16201, %r16201, 12;
	add.s32 	%r16203, %r16197, %r16202;
	xor.b32  	%r16204, %r16199, %r16203;
	shf.l.wrap.b32 	%r16205, %r16204, %r16204, 8;
	add.s32 	%r16206, %r16200, %r16205;
	xor.b32  	%r16207, %r16202, %r16206;
	shf.l.wrap.b32 	%r16208, %r16207, %r16207, 7;
	add.s32 	%r16209, %r16167, %r16184;
	xor.b32  	%r16210, %r16157, %r16209;
	shf.l.wrap.b32 	%r16211, %r16210, %r16210, 16;
	add.s32 	%r16212, %r16146, %r16211;
	xor.b32  	%r16213, %r16184, %r16212;
	shf.l.wrap.b32 	%r16214, %r16213, %r16213, 12;
	add.s32 	%r16215, %r16209, %r16214;
	xor.b32  	%r16216, %r16211, %r16215;
	shf.l.wrap.b32 	%r16217, %r16216, %r16216, 8;
	add.s32 	%r16218, %r16212, %r16217;
	xor.b32  	%r16219, %r16214, %r16218;
	shf.l.wrap.b32 	%r16220, %r16219, %r16219, 7;
	add.s32 	%r16221, %r16179, %r16148;
	xor.b32  	%r16222, %r16169, %r16221;
	shf.l.wrap.b32 	%r16223, %r16222, %r16222, 16;
	add.s32 	%r16224, %r16158, %r16223;
	xor.b32  	%r16225, %r16148, %r16224;
	shf.l.wrap.b32 	%r16226, %r16225, %r16225, 12;
	add.s32 	%r16227, %r16221, %r16226;
	xor.b32  	%r16228, %r16223, %r16227;
	shf.l.wrap.b32 	%r16229, %r16228, %r16228, 8;
	add.s32 	%r16230, %r16224, %r16229;
	xor.b32  	%r16231, %r16226, %r16230;
	shf.l.wrap.b32 	%r16232, %r16231, %r16231, 7;
	add.s32 	%r16233, %r16191, %r16232;
	xor.b32  	%r16234, %r16205, %r16233;
	shf.l.wrap.b32 	%r16235, %r16234, %r16234, 16;
	add.s32 	%r16236, %r16218, %r16235;
	xor.b32  	%r16237, %r16232, %r16236;
	shf.l.wrap.b32 	%r16238, %r16237, %r16237, 12;
	add.s32 	%r16239, %r16233, %r16238;
	xor.b32  	%r16240, %r16235, %r16239;
	shf.l.wrap.b32 	%r16241, %r16240, %r16240, 8;
	add.s32 	%r16242, %r16236, %r16241;
	xor.b32  	%r16243, %r16238, %r16242;
	shf.l.wrap.b32 	%r16244, %r16243, %r16243, 7;
	add.s32 	%r16245, %r16203, %r16196;
	xor.b32  	%r16246, %r16217, %r16245;
	shf.l.wrap.b32 	%r16247, %r16246, %r16246, 16;
	add.s32 	%r16248, %r16230, %r16247;
	xor.b32  	%r16249, %r16196, %r16248;
	shf.l.wrap.b32 	%r16250, %r16249, %r16249, 12;
	add.s32 	%r16251, %r16245, %r16250;
	xor.b32  	%r16252, %r16247, %r16251;
	shf.l.wrap.b32 	%r16253, %r16252, %r16252, 8;
	add.s32 	%r16254, %r16248, %r16253;
	xor.b32  	%r16255, %r16250, %r16254;
	shf.l.wrap.b32 	%r16256, %r16255, %r16255, 7;
	add.s32 	%r16257, %r16215, %r16208;
	xor.b32  	%r16258, %r16229, %r16257;
	shf.l.wrap.b32 	%r16259, %r16258, %r16258, 16;
	add.s32 	%r16260, %r16194, %r16259;
	xor.b32  	%r16261, %r16208, %r16260;
	shf.l.wrap.b32 	%r16262, %r16261, %r16261, 12;
	add.s32 	%r16263, %r16257, %r16262;
	xor.b32  	%r16264, %r16259, %r16263;
	shf.l.wrap.b32 	%r16265, %r16264, %r16264, 8;
	add.s32 	%r16266, %r16260, %r16265;
	xor.b32  	%r16267, %r16262, %r16266;
	shf.l.wrap.b32 	%r16268, %r16267, %r16267, 7;
	add.s32 	%r16269, %r16227, %r16220;
	xor.b32  	%r16270, %r16193, %r16269;
	shf.l.wrap.b32 	%r16271, %r16270, %r16270, 16;
	add.s32 	%r16272, %r16206, %r16271;
	xor.b32  	%r16273, %r16220, %r16272;
	shf.l.wrap.b32 	%r16274, %r16273, %r16273, 12;
	add.s32 	%r16275, %r16269, %r16274;
	xor.b32  	%r16276, %r16271, %r16275;
	shf.l.wrap.b32 	%r16277, %r16276, %r16276, 8;
	add.s32 	%r16278, %r16272, %r16277;
	xor.b32  	%r16279, %r16274, %r16278;
	shf.l.wrap.b32 	%r16280, %r16279, %r16279, 7;
	add.s32 	%r16281, %r16239, %r16256;
	xor.b32  	%r16282, %r16277, %r16281;
	shf.l.wrap.b32 	%r16283, %r16282, %r16282, 16;
	add.s32 	%r16284, %r16266, %r16283;
	xor.b32  	%r16285, %r16256, %r16284;
	shf.l.wrap.b32 	%r16286, %r16285, %r16285, 12;
	add.s32 	%r16287, %r16281, %r16286;
	xor.b32  	%r16288, %r16283, %r16287;
	shf.l.wrap.b32 	%r16289, %r16288, %r16288, 8;
	add.s32 	%r16290, %r16284, %r16289;
	xor.b32  	%r16291, %r16286, %r16290;
	shf.l.wrap.b32 	%r16292, %r16291, %r16291, 7;
	add.s32 	%r16293, %r16251, %r16268;
	xor.b32  	%r16294, %r16241, %r16293;
	shf.l.wrap.b32 	%r16295, %r16294, %r16294, 16;
	add.s32 	%r16296, %r16278, %r16295;
	xor.b32  	%r16297, %r16268, %r16296;
	shf.l.wrap.b32 	%r16298, %r16297, %r16297, 12;
	add.s32 	%r16299, %r16293, %r16298;
	xor.b32  	%r16300, %r16295, %r16299;
	shf.l.wrap.b32 	%r16301, %r16300, %r16300, 8;
	add.s32 	%r16302, %r16296, %r16301;
	xor.b32  	%r16303, %r16298, %r16302;
	shf.l.wrap.b32 	%r16304, %r16303, %r16303, 7;
	add.s32 	%r16305, %r16263, %r16280;
	xor.b32  	%r16306, %r16253, %r16305;
	shf.l.wrap.b32 	%r16307, %r16306, %r16306, 16;
	add.s32 	%r16308, %r16242, %r16307;
	xor.b32  	%r16309, %r16280, %r16308;
	shf.l.wrap.b32 	%r16310, %r16309, %r16309, 12;
	add.s32 	%r16311, %r16305, %r16310;
	xor.b32  	%r16312, %r16307, %r16311;
	shf.l.wrap.b32 	%r16313, %r16312, %r16312, 8;
	add.s32 	%r16314, %r16308, %r16313;
	xor.b32  	%r16315, %r16310, %r16314;
	shf.l.wrap.b32 	%r16316, %r16315, %r16315, 7;
	add.s32 	%r16317, %r16275, %r16244;
	xor.b32  	%r16318, %r16265, %r16317;
	shf.l.wrap.b32 	%r16319, %r16318, %r16318, 16;
	add.s32 	%r16320, %r16254, %r16319;
	xor.b32  	%r16321, %r16244, %r16320;
	shf.l.wrap.b32 	%r16322, %r16321, %r16321, 12;
	add.s32 	%r16323, %r16317, %r16322;
	xor.b32  	%r16324, %r16319, %r16323;
	shf.l.wrap.b32 	%r16325, %r16324, %r16324, 8;
	add.s32 	%r16326, %r16320, %r16325;
	xor.b32  	%r16327, %r16322, %r16326;
	shf.l.wrap.b32 	%r16328, %r16327, %r16327, 7;
	add.s32 	%r16329, %r16287, %r16328;
	xor.b32  	%r16330, %r16301, %r16329;
	shf.l.wrap.b32 	%r16331, %r16330, %r16330, 16;
	add.s32 	%r16332, %r16314, %r16331;
	xor.b32  	%r16333, %r16328, %r16332;
	shf.l.wrap.b32 	%r16334, %r16333, %r16333, 12;
	add.s32 	%r16335, %r16329, %r16334;
	xor.b32  	%r16336, %r16331, %r16335;
	shf.l.wrap.b32 	%r16337, %r16336, %r16336, 8;
	add.s32 	%r16338, %r16299, %r16292;
	xor.b32  	%r16339, %r16313, %r16338;
	shf.l.wrap.b32 	%r16340, %r16339, %r16339, 16;
	add.s32 	%r16341, %r16326, %r16340;
	xor.b32  	%r16342, %r16292, %r16341;
	shf.l.wrap.b32 	%r16343, %r16342, %r16342, 12;
	add.s32 	%r16344, %r16338, %r16343;
	xor.b32  	%r16345, %r16340, %r16344;
	shf.l.wrap.b32 	%r16346, %r16345, %r16345, 8;
	add.s32 	%r16347, %r16341, %r16346;
	xor.b32  	%r16348, %r16343, %r16347;
	shf.l.wrap.b32 	%r16349, %r16348, %r16348, 7;
	add.s32 	%r16350, %r16311, %r16304;
	xor.b32  	%r16351, %r16325, %r16350;
	shf.l.wrap.b32 	%r16352, %r16351, %r16351, 16;
	add.s32 	%r16353, %r16290, %r16352;
	xor.b32  	%r16354, %r16304, %r16353;
	shf.l.wrap.b32 	%r16355, %r16354, %r16354, 12;
	add.s32 	%r16356, %r16350, %r16355;
	xor.b32  	%r16357, %r16352, %r16356;
	shf.l.wrap.b32 	%r16358, %r16357, %r16357, 8;
	add.s32 	%r16359, %r16353, %r16358;
	xor.b32  	%r16360, %r16355, %r16359;
	shf.l.wrap.b32 	%r16361, %r16360, %r16360, 7;
	add.s32 	%r16362, %r16323, %r16316;
	xor.b32  	%r16363, %r16289, %r16362;
	shf.l.wrap.b32 	%r16364, %r16363, %r16363, 16;
	add.s32 	%r16365, %r16302, %r16364;
	xor.b32  	%r16366, %r16316, %r16365;
	shf.l.wrap.b32 	%r16367, %r16366, %r16366, 12;
	add.s32 	%r16368, %r16362, %r16367;
	xor.b32  	%r16369, %r16364, %r16368;
	shf.l.wrap.b32 	%r16370, %r16369, %r16369, 8;
	add.s32 	%r16371, %r16365, %r16370;
	add.s32 	%r16372, %r16335, %r16349;
	xor.b32  	%r16373, %r16370, %r16372;
	shf.l.wrap.b32 	%r16374, %r16373, %r16373, 16;
	add.s32 	%r16375, %r16359, %r16374;
	xor.b32  	%r16376, %r16349, %r16375;
	shr.u32 	%r16377, %r16376, 20;
	add.s32 	%r16378, %r16372, %r16377;
	add.s32 	%r16379, %r16344, %r16361;
	xor.b32  	%r16380, %r16337, %r16379;
	shf.l.wrap.b32 	%r16381, %r16380, %r16380, 16;
	add.s32 	%r16382, %r16371, %r16381;
	xor.b32  	%r16383, %r16361, %r16382;
	shr.u32 	%r16384, %r16383, 20;
	add.s32 	%r16385, %r16379, %r16384;
	add.s32 	%r16386, %r15698, %r16378;
	add.s32 	%r16387, %r15710, %r16385;
	not.b32 	%r16388, %r53941;
	add.s32 	%r16389, %r2048, %r16388;
	mov.u32 	%r16390, %ctaid.x;
	shl.b32 	%r16391, %r16390, 11;
	mov.u32 	%r16392, %tid.x;
	and.b32  	%r16393, %r16392, 31;
	or.b32  	%r16394, %r16391, %r16393;
	shl.b32 	%r16395, %r16392, 3;
	and.b32  	%r16396, %r16395, 7936;
	add.s32 	%r16397, %r53743, %r16396;
	add.s32 	%r16398, %r16394, %r16397;
	shr.u32 	%r16399, %r16398, %r16389;
	and.b32  	%r16400, %r16399, 1;
	setp.eq.b32 	%p102, %r16400, 1;
	selp.b32 	%r16401, %r16387, %r16386, %p102;
	cvt.u16.u32 	%rs378, %r16401;
	and.b16  	%rs765, %rs378, 1;
	and.b16  	%rs379, %rs763, 255;
	setp.ne.s16 	%p103, %rs379, 1;
	@%p103 bra 	$L__BB9_131;
	ld.param.u64 	%rd683, [fused_batch_pir_kernel_transposed_16_param_1];
	not.b32 	%r16402, %r53941;
	add.s32 	%r16403, %r2048, %r16402;
	mov.u32 	%r16404, %ctaid.x;
	shl.b32 	%r16405, %r16404, 11;
	mov.u32 	%r16406, %tid.x;
	and.b32  	%r16407, %r16406, 31;
	or.b32  	%r16408, %r16405, %r16407;
	shl.b32 	%r16409, %r16406, 3;
	and.b32  	%r16410, %r16409, 7936;
	add.s32 	%r16411, %r53743, %r16410;
	add.s32 	%r16412, %r16408, %r16411;
	shr.u32 	%r16413, %r16412, %r16403;
	and.b32  	%r16414, %r16413, 1;
	setp.eq.b32 	%p104, %r16414, 1;
	cvt.s64.s32 	%rd118, %r53941;
	cvta.to.global.u64 	%rd119, %rd683;
	mul.wide.s32 	%rd120, %r53941, 16;
	add.s64 	%rd121, %rd119, %rd120;
	ld.global.u32 	%r16415, [%rd121+3924];
	selp.b32 	%r16416, %r53946, %r53945, %p104;
	xor.b32  	%r16417, %r16416, %r16415;
	selp.b32 	%r16418, %r53947, %r53944, %p104;
	selp.b32 	%r53945, %r53945, %r16417, %p104;
	selp.b32 	%r53946, %r16417, %r53946, %p104;
	ld.global.u32 	%r16419, [%rd121+3928];
	xor.b32  	%r16420, %r16418, %r16419;
	selp.b32 	%r16421, %r53948, %r53943, %p104;
	selp.b32 	%r53944, %r53944, %r16420, %p104;
	selp.b32 	%r53947, %r16420, %r53947, %p104;
	ld.global.u32 	%r16422, [%rd121+3932];
	xor.b32  	%r16423, %r16421, %r16422;
	selp.b32 	%r16424, %r53949, %r53942, %p104;
	selp.b32 	%r53943, %r53943, %r16423, %p104;
	selp.b32 	%r53948, %r16423, %r53948, %p104;
	ld.global.u32 	%r16425, [%rd121+3936];
	xor.b32  	%r16426, %r16424, %r16425;
	selp.b64 	%rd122, 445, 420, %p104;
	selp.b32 	%r53942, %r53942, %r16426, %p104;
	selp.b32 	%r53949, %r16426, %r53949, %p104;
	add.s64 	%rd123, %rd122, %rd118;
	add.s64 	%rd124, %rd119, %rd123;
	ld.global.u8 	%rs380, [%rd124+3904];
	xor.b16  	%rs765, %rs380, %rs765;
$L__BB9_131:
	not.b32 	%r16427, %r53941;
	add.s32 	%r16428, %r2048, %r16427;
	mov.u32 	%r16429, %ctaid.x;
	shl.b32 	%r16430, %r16429, 11;
	mov.u32 	%r16431, %tid.x;
	and.b32  	%r16432, %r16431, 31;
	or.b32  	%r16433, %r16430, %r16432;
	shl.b32 	%r16434, %r16431, 3;
	and.b32  	%r16435, %r16434, 7936;
	add.s32 	%r16436, %r53743, %r16435;
	add.s32 	%r16437, %r16433, %r16436;
	shr.u32 	%r16438, %r16437, %r16428;
	and.b32  	%r16439, %r16438, 1;
	setp.eq.b32 	%p105, %r16439, 1;
	selp.b32 	%r53953, %r53946, %r53945, %p105;
	selp.b32 	%r53952, %r53947, %r53944, %p105;
	selp.b32 	%r53951, %r53948, %r53943, %p105;
	selp.b32 	%r53950, %r53949, %r53942, %p105;
	add.s32 	%r53941, %r53941, 1;
	setp.lt.u32 	%p106, %r53941, %r2048;
	mov.u16 	%rs763, %rs765;
	@%p106 bra 	$L__BB9_129;
$L__BB9_132:
	and.b16  	%rs381, %rs765, 255;
	setp.ne.s16 	%p107, %rs381, 1;
	@%p107 bra 	$L__BB9_134;
	ld.param.u64 	%rd684, [fused_batch_pir_kernel_transposed_16_param_1];
	cvta.to.global.u64 	%rd125, %rd684;
	ld.global.u32 	%r16440, [%rd125+4376];
	xor.b32  	%r53953, %r53953, %r16440;
$L__BB9_134:
	@%p107 bra 	$L__BB9_136;
	ld.param.u64 	%rd685, [fused_batch_pir_kernel_transposed_16_param_1];
	cvta.to.global.u64 	%rd126, %rd685;
	ld.global.u32 	%r16441, [%rd126+4380];
	xor.b32  	%r53952, %r53952, %r16441;
$L__BB9_136:
	@%p107 bra 	$L__BB9_138;
	ld.param.u64 	%rd686, [fused_batch_pir_kernel_transposed_16_param_1];
	cvta.to.global.u64 	%rd127, %rd686;
	ld.global.u32 	%r16442, [%rd127+4384];
	xor.b32  	%r53951, %r53951, %r16442;
$L__BB9_138:
	@%p107 bra 	$L__BB9_140;
	ld.param.u64 	%rd687, [fused_batch_pir_kernel_transposed_16_param_1];
	cvta.to.global.u64 	%rd128, %rd687;
	ld.global.u32 	%r16443, [%rd128+4388];
	xor.b32  	%r53950, %r53950, %r16443;
$L__BB9_140:
	ld.param.u32 	%r52145, [fused_batch_pir_kernel_transposed_16_param_4];
	mov.u32 	%r16445, %ctaid.x;
	shl.b32 	%r16446, %r16445, 11;
	mov.u32 	%r16447, %tid.x;
	and.b32  	%r16448, %r16447, 31;
	or.b32  	%r16449, %r16446, %r16448;
	shl.b32 	%r16450, %r16447, 3;
	and.b32  	%r16451, %r16450, 7936;
	add.s32 	%r16452, %r53743, %r16451;
	add.s32 	%r16453, %r16449, %r16452;
	setp.ge.s32 	%p111, %r16453, %r52145;
	mov.b32 	%r53974, 0;
	mov.u32 	%r53975, %r53974;
	mov.u32 	%r53976, %r53974;
	mov.u32 	%r53977, %r53974;
	@%p111 bra 	$L__BB9_154;
	ld.param.u64 	%rd688, [fused_batch_pir_kernel_transposed_16_param_1];
	cvta.to.global.u64 	%rd129, %rd688;
	ld.global.u8 	%rs385, [%rd129+4409];
	max.u16 	%rs386, %rs385, 11;
	cvt.u32.u16 	%r16454, %rs386;
	add.s32 	%r53965, %r16454, -11;
	ld.shared.u32 	%r53977, [s_mem+197556];
	ld.shared.v2.u32 	{%r53976, %r53975}, [s_mem+197560];
	ld.shared.u32 	%r53974, [s_mem+197568];
	ld.shared.u8 	%rs768, [s_mem+197572];
	cvt.u32.u16 	%r2103, %rs385;
	setp.ge.u32 	%p112, %r53965, %r2103;
	@%p112 bra 	$L__BB9_146;
	mov.u16 	%rs766, %rs768;
$L__BB9_143:
	ld.const.u32 	%r16455, [CHACHA_CONSTANTS];
	add.s32 	%r16456, %r16455, %r53977;
	shf.l.wrap.b32 	%r16457, %r16456, %r16456, 16;
	add.s32 	%r16458, %r53977, %r16457;
	xor.b32  	%r16459, %r53977, %r16458;
	shf.l.wrap.b32 	%r16460, %r16459, %r16459, 12;
	add.s32 	%r16461, %r16456, %r16460;
	xor.b32  	%r16462, %r16457, %r16461;
	shf.l.wrap.b32 	%r16463, %r16462, %r16462, 8;
	add.s32 	%r16464, %r16458, %r16463;
	xor.b32  	%r16465, %r16460, %r16464;
	shf.l.wrap.b32 	%r16466, %r16465, %r16465, 7;
	ld.const.u32 	%r16467, [CHACHA_CONSTANTS+4];
	add.s32 	%r16468, %r16467, %r53976;
	shf.l.wrap.b32 	%r16469, %r16468, %r16468, 16;
	add.s32 	%r16470, %r53976, %r16469;
	xor.b32  	%r16471, %r53976, %r16470;
	shf.l.wrap.b32 	%r16472, %r16471, %r16471, 12;
	add.s32 	%r16473, %r16468, %r16472;
	xor.b32  	%r16474, %r16469, %r16473;
	shf.l.wrap.b32 	%r16475, %r16474, %r16474, 8;
	add.s32 	%r16476, %r16470, %r16475;
	xor.b32  	%r16477, %r16472, %r16476;
	shf.l.wrap.b32 	%r16478, %r16477, %r16477, 7;
	ld.const.u32 	%r16479, [CHACHA_CONSTANTS+8];
	add.s32 	%r16480, %r16479, %r53975;
	shf.l.wrap.b32 	%r16481, %r16480, %r16480, 16;
	add.s32 	%r16482, %r53975, %r16481;
	xor.b32  	%r16483, %r53975, %r16482;
	shf.l.wrap.b32 	%r16484, %r16483, %r16483, 12;
	add.s32 	%r16485, %r16480, %r16484;
	xor.b32  	%r16486, %r16481, %r16485;
	shf.l.wrap.b32 	%r16487, %r16486, %r16486, 8;
	add.s32 	%r16488, %r16482, %r16487;
	xor.b32  	%r16489, %r16484, %r16488;
	shf.l.wrap.b32 	%r16490, %r16489, %r16489, 7;
	ld.const.u32 	%r16491, [CHACHA_CONSTANTS+12];
	add.s32 	%r16492, %r16491, %r53974;
	shf.l.wrap.b32 	%r16493, %r16492, %r16492, 16;
	add.s32 	%r16494, %r53974, %r16493;
	xor.b32  	%r16495, %r53974, %r16494;
	shf.l.wrap.b32 	%r16496, %r16495, %r16495, 12;
	add.s32 	%r16497, %r16492, %r16496;
	xor.b32  	%r16498, %r16493, %r16497;
	shf.l.wrap.b32 	%r16499, %r16498, %r16498, 8;
	add.s32 	%r16500, %r16494, %r16499;
	xor.b32  	%r16501, %r16496, %r16500;
	shf.l.wrap.b32 	%r16502, %r16501, %r16501, 7;
	add.s32 	%r16503, %r16461, %r16478;
	xor.b32  	%r16504, %r16499, %r16503;
	shf.l.wrap.b32 	%r16505, %r16504, %r16504, 16;
	add.s32 	%r16506, %r16488, %r16505;
	xor.b32  	%r16507, %r16478, %r16506;
	shf.l.wrap.b32 	%r16508, %r16507, %r16507, 12;
	add.s32 	%r16509, %r16503, %r16508;
	xor.b32  	%r16510, %r16505, %r16509;
	shf.l.wrap.b32 	%r16511, %r16510, %r16510, 8;
	add.s32 	%r16512, %r16506, %r16511;
	xor.b32  	%r16513, %r16508, %r16512;
	shf.l.wrap.b32 	%r16514, %r16513, %r16513, 7;
	add.s32 	%r16515, %r16473, %r16490;
	xor.b32  	%r16516, %r16463, %r16515;
	shf.l.wrap.b32 	%r16517, %r16516, %r16516, 16;
	add.s32 	%r16518, %r16500, %r16517;
	xor.b32  	%r16519, %r16490, %r16518;
	shf.l.wrap.b32 	%r16520, %r16519, %r16519, 12;
	add.s32 	%r16521, %r16515, %r16520;
	xor.b32  	%r16522, %r16517, %r16521;
	shf.l.wrap.b32 	%r16523, %r16522, %r16522, 8;
	add.s32 	%r16524, %r16518, %r16523;
	xor.b32  	%r16525, %r16520, %r16524;
	shf.l.wrap.b32 	%r16526, %r16525, %r16525, 7;
	add.s32 	%r16527, %r16485, %r16502;
	xor.b32  	%r16528, %r16475, %r16527;
	shf.l.wrap.b32 	%r16529, %r16528, %r16528, 16;
	add.s32 	%r16530, %r16464, %r16529;
	xor.b32  	%r16531, %r16502, %r16530;
	shf.l.wrap.b32 	%r16532, %r16531, %r16531, 12;
	add.s32 	%r16533, %r16527, %r16532;
	xor.b32  	%r16534, %r16529, %r16533;
	shf.l.wrap.b32 	%r16535, %r16534, %r16534, 8;
	add.s32 	%r16536, %r16530, %r16535;
	xor.b32  	%r16537, %r16532, %r16536;
	shf.l.wrap.b32 	%r16538, %r16537, %r16537, 7;
	add.s32 	%r16539, %r16497, %r16466;
	xor.b32  	%r16540, %r16487, %r16539;
	shf.l.wrap.b32 	%r16541, %r16540, %r16540, 16;
	add.s32 	%r16542, %r16476, %r16541;
	xor.b32  	%r16543, %r16466, %r16542;
	shf.l.wrap.b32 	%r16544, %r16543, %r16543, 12;
	add.s32 	%r16545, %r16539, %r16544;
	xor.b32  	%r16546, %r16541, %r16545;
	shf.l.wrap.b32 	%r16547, %r16546, %r16546, 8;
	add.s32 	%r16548, %r16542, %r16547;
	xor.b32  	%r16549, %r16544, %r16548;
	shf.l.wrap.b32 	%r16550, %r16549, %r16549, 7;
	add.s32 	%r16551, %r16509, %r16550;
	xor.b32  	%r16552, %r16523, %r16551;
	shf.l.wrap.b32 	%r16553, %r16552, %r16552, 16;
	add.s32 	%r16554, %r16536, %r16553;
	xor.b32  	%r16555, %r16550, %r16554;
	shf.l.wrap.b32 	%r16556, %r16555, %r16555, 12;
	add.s32 	%r16557, %r16551, %r16556;
	xor.b32  	%r16558, %r16553, %r16557;
	shf.l.wrap.b32 	%r16559, %r16558, %r16558, 8;
	add.s32 	%r16560, %r16554, %r16559;
	xor.b32  	%r16561, %r16556, %r16560;
	shf.l.wrap.b32 	%r16562, %r16561, %r16561, 7;
	add.s32 	%r16563, %r16521, %r16514;
	xor.b32  	%r16564, %r16535, %r16563;
	shf.l.wrap.b32 	%r16565, %r16564, %r16564, 16;
	add.s32 	%r16566, %r16548, %r16565;
	xor.b32  	%r16567, %r16514, %r16566;
	shf.l.wrap.b32 	%r16568, %r16567, %r16567, 12;
	add.s32 	%r16569, %r16563, %r16568;
	xor.b32  	%r16570, %r16565, %r16569;
	shf.l.wrap.b32 	%r16571, %r16570, %r16570, 8;
	add.s32 	%r16572, %r16566, %r16571;
	xor.b32  	%r16573, %r16568, %r16572;
	shf.l.wrap.b32 	%r16574, %r16573, %r16573, 7;
	add.s32 	%r16575, %r16533, %r16526;
	xor.b32  	%r16576, %r16547, %r16575;
	shf.l.wrap.b32 	%r16577, %r16576, %r16576, 16;
	add.s32 	%r16578, %r16512, %r16577;
	xor.b32  	%r16579, %r16526, %r16578;
	shf.l.wrap.b32 	%r16580, %r16579, %r16579, 12;
	add.s32 	%r16581, %r16575, %r16580;
	xor.b32  	%r16582, %r16577, %r16581;
	shf.l.wrap.b32 	%r16583, %r16582, %r16582, 8;
	add.s32 	%r16584, %r16578, %r16583;
	xor.b32  	%r16585, %r16580, %r16584;
	shf.l.wrap.b32 	%r16586, %r16585, %r16585, 7;
	add.s32 	%r16587, %r16545, %r16538;
	xor.b32  	%r16588, %r16511, %r16587;
	shf.l.wrap.b32 	%r16589, %r16588, %r16588, 16;
	add.s32 	%r16590, %r16524, %r16589;
	xor.b32  	%r16591, %r16538, %r16590;
	shf.l.wrap.b32 	%r16592, %r16591, %r16591, 12;
	add.s32 	%r16593, %r16587, %r16592;
	xor.b32  	%r16594, %r16589, %r16593;
	shf.l.wrap.b32 	%r16595, %r16594, %r16594, 8;
	add.s32 	%r16596, %r16590, %r16595;
	xor.b32  	%r16597, %r16592, %r16596;
	shf.l.wrap.b32 	%r16598, %r16597, %r16597, 7;
	add.s32 	%r16599, %r16557, %r16574;
	xor.b32  	%r16600, %r16595, %r16599;
	shf.l.wrap.b32 	%r16601, %r16600, %r16600, 16;
	add.s32 	%r16602, %r16584, %r16601;
	xor.b32  	%r16603, %r16574, %r16602;
	shf.l.wrap.b32 	%r16604, %r16603, %r16603, 12;
	add.s32 	%r16605, %r16599, %r16604;
	xor.b32  	%r16606, %r16601, %r16605;
	shf.l.wrap.b32 	%r16607, %r16606, %r16606, 8;
	add.s32 	%r16608, %r16602, %r16607;
	xor.b32  	%r16609, %r16604, %r16608;
	shf.l.wrap.b32 	%r16610, %r16609, %r16609, 7;
	add.s32 	%r16611, %r16569, %r16586;
	xor.b32  	%r16612, %r16559, %r16611;
	shf.l.wrap.b32 	%r16613, %r16612, %r16612, 16;
	add.s32 	%r16614, %r16596, %r16613;
	xor.b32  	%r16615, %r16586, %r16614;
	shf.l.wrap.b32 	%r16616, %r16615, %r16615, 12;
	add.s32 	%r16617, %r16611, %r16616;
	xor.b32  	%r16618, %r16613, %r16617;
	shf.l.wrap.b32 	%r16619, %r16618, %r16618, 8;
	add.s32 	%r16620, %r16614, %r16619;
	xor.b32  	%r16621, %r16616, %r16620;
	shf.l.wrap.b32 	%r16622, %r16621, %r16621, 7;
	add.s32 	%r16623, %r16581, %r16598;
	xor.b32  	%r16624, %r16571, %r16623;
	shf.l.wrap.b32 	%r16625, %r16624, %r16624, 16;
	add.s32 	%r16626, %r16560, %r16625;
	xor.b32  	%r16627, %r16598, %r16626;
	shf.l.wrap.b32 	%r16628, %r16627, %r16627, 12;
	add.s32 	%r16629, %r16623, %r16628;
	xor.b32  	%r16630, %r16625, %r16629;
	shf.l.wrap.b32 	%r16631, %r16630, %r16630, 8;
	add.s32 	%r16632, %r16626, %r16631;
	xor.b32  	%r16633, %r16628, %r16632;
	shf.l.wrap.b32 	%r16634, %r16633, %r16633, 7;
	add.s32 	%r16635, %r16593, %r16562;
	xor.b32  	%r16636, %r16583, %r16635;
	shf.l.wrap.b32 	%r16637, %r16636, %r16636, 16;
	add.s32 	%r16638, %r16572, %r16637;
	xor.b32  	%r16639, %r16562, %r16638;
	shf.l.wrap.b32 	%r16640, %r16639, %r16639, 12;
	add.s32 	%r16641, %r16635, %r16640;
	xor.b32  	%r16642, %r16637, %r16641;
	shf.l.wrap.b32 	%r16643, %r16642, %r16642, 8;
	add.s32 	%r16644, %r16638, %r16643;
	xor.b32  	%r16645, %r16640, %r16644;
	shf.l.wrap.b32 	%r16646, %r16645, %r16645, 7;
	add.s32 	%r16647, %r16605, %r16646;
	xor.b32  	%r16648, %r16619, %r16647;
	shf.l.wrap.b32 	%r16649, %r16648, %r16648, 16;
	add.s32 	%r16650, %r16632, %r16649;
	xor.b32  	%r16651, %r16646, %r16650;
	shf.l.wrap.b32 	%r16652, %r16651, %r16651, 12;
	add.s32 	%r16653, %r16647, %r16652;
	xor.b32  	%r16654, %r16649, %r16653;
	shf.l.wrap.b32 	%r16655, %r16654, %r16654, 8;
	add.s32 	%r16656, %r16650, %r16655;
	xor.b32  	%r16657, %r16652, %r16656;
	shf.l.wrap.b32 	%r16658, %r16657, %r16657, 7;
	add.s32 	%r16659, %r16617, %r16610;
	xor.b32  	%r16660, %r16631, %r16659;
	shf.l.wrap.b32 	%r16661, %r16660, %r16660, 16;
	add.s32 	%r16662, %r16644, %r16661;
	xor.b32  	%r16663, %r16610, %r16662;
	shf.l.wrap.b32 	%r16664, %r16663, %r16663, 12;
	add.s32 	%r16665, %r16659, %r16664;
	xor.b32  	%r16666, %r16661, %r16665;
	shf.l.wrap.b32 	%r16667, %r16666, %r16666, 8;
	add.s32 	%r16668, %r16662, %r16667;
	xor.b32  	%r16669, %r16664, %r16668;
	shf.l.wrap.b32 	%r16670, %r16669, %r16669, 7;
	add.s32 	%r16671, %r16629, %r16622;
	xor.b32  	%r16672, %r16643, %r16671;
	shf.l.wrap.b32 	%r16673, %r16672, %r16672, 16;
	add.s32 	%r16674, %r16608, %r16673;
	xor.b32  	%r16675, %r16622, %r16674;
	shf.l.wrap.b32 	%r16676, %r16675, %r16675, 12;
	add.s32 	%r16677, %r16671, %r16676;
	xor.b32  	%r16678, %r16673, %r16677;
	shf.l.wrap.b32 	%r16679, %r16678, %r16678, 8;
	add.s32 	%r16680, %r16674, %r16679;
	xor.b32  	%r16681, %r16676, %r16680;
	shf.l.wrap.b32 	%r16682, %r16681, %r16681, 7;
	add.s32 	%r16683, %r16641, %r16634;
	xor.b32  	%r16684, %r16607, %r16683;
	shf.l.wrap.b32 	%r16685, %r16684, %r16684, 16;
	add.s32 	%r16686, %r16620, %r16685;
	xor.b32  	%r16687, %r16634, %r16686;
	shf.l.wrap.b32 	%r16688, %r16687, %r16687, 12;
	add.s32 	%r16689, %r16683, %r16688;
	xor.b32  	%r16690, %r16685, %r16689;
	shf.l.wrap.b32 	%r16691, %r16690, %r16690, 8;
	add.s32 	%r16692, %r16686, %r16691;
	xor.b32  	%r16693, %r16688, %r16692;
	shf.l.wrap.b32 	%r16694, %r16693, %r16693, 7;
	add.s32 	%r16695, %r16653, %r16670;
	xor.b32  	%r16696, %r16691, %r16695;
	shf.l.wrap.b32 	%r16697, %r16696, %r16696, 16;
	add.s32 	%r16698, %r16680, %r16697;
	xor.b32  	%r16699, %r16670, %r16698;
	shf.l.wrap.b32 	%r16700, %r16699, %r16699, 12;
	add.s32 	%r16701, %r16695, %r16700;
	xor.b32  	%r16702, %r16697, %r16701;
	shf.l.wrap.b32 	%r16703, %r16702, %r16702, 8;
	add.s32 	%r16704, %r16698, %r16703;
	xor.b32  	%r16705, %r16700, %r16704;
	shf.l.wrap.b32 	%r16706, %r16705, %r16705, 7;
	add.s32 	%r16707, %r16665, %r16682;
	xor.b32  	%r16708, %r16655, %r16707;
	shf.l.wrap.b32 	%r16709, %r16708, %r16708, 16;
	add.s32 	%r16710, %r16692, %r16709;
	xor.b32  	%r16711, %r16682, %r16710;
	shf.l.wrap.b32 	%r16712, %r16711, %r16711, 12;
	add.s32 	%r16713, %r16707, %r16712;
	xor.b32  	%r16714, %r16709, %r16713;
	shf.l.wrap.b32 	%r16715, %r16714, %r16714, 8;
	add.s32 	%r16716, %r16710, %r16715;
	xor.b32  	%r16717, %r16712, %r16716;
	shf.l.wrap.b32 	%r16718, %r16717, %r16717, 7;
	add.s32 	%r16719, %r16677, %r16694;
	xor.b32  	%r16720, %r16667, %r16719;
	shf.l.wrap.b32 	%r16721, %r16720, %r16720, 16;
	add.s32 	%r16722, %r16656, %r16721;
	xor.b32  	%r16723, %r16694, %r16722;
	shf.l.wrap.b32 	%r16724, %r16723, %r16723, 12;
	add.s32 	%r16725, %r16719, %r16724;
	xor.b32  	%r16726, %r16721, %r16725;
	shf.l.wrap.b32 	%r16727, %r16726, %r16726, 8;
	add.s32 	%r16728, %r16722, %r16727;
	xor.b32  	%r16729, %r16724, %r16728;
	shf.l.wrap.b32 	%r16730, %r16729, %r16729, 7;
	add.s32 	%r16731, %r16689, %r16658;
	xor.b32  	%r16732, %r16679, %r16731;
	shf.l.wrap.b32 	%r16733, %r16732, %r16732, 16;
	add.s32 	%r16734, %r16668, %r16733;
	xor.b32  	%r16735, %r16658, %r16734;
	shf.l.wrap.b32 	%r16736, %r16735, %r16735, 12;
	add.s32 	%r16737, %r16731, %r16736;
	xor.b32  	%r16738, %r16733, %r16737;
	shf.l.wrap.b32 	%r16739, %r16738, %r16738, 8;
	add.s32 	%r16740, %r16734, %r16739;
	xor.b32  	%r16741, %r16736, %r16740;
	shf.l.wrap.b32 	%r16742, %r16741, %r16741, 7;
	add.s32 	%r16743, %r16701, %r16742;
	xor.b32  	%r16744, %r16715, %r16743;
	shf.l.wrap.b32 	%r16745, %r16744, %r16744, 16;
	add.s32 	%r16746, %r16728, %r16745;
	xor.b32  	%r16747, %r16742, %r16746;
	shf.l.wrap.b32 	%r16748, %r16747, %r16747, 12;
	add.s32 	%r16749, %r16743, %r16748;
	xor.b32  	%r16750, %r16745, %r16749;
	shf.l.wrap.b32 	%r16751, %r16750, %r16750, 8;
	add.s32 	%r16752, %r16746, %r16751;
	xor.b32  	%r16753, %r16748, %r16752;
	shf.l.wrap.b32 	%r16754, %r16753, %r16753, 7;
	add.s32 	%r16755, %r16713, %r16706;
	xor.b32  	%r16756, %r16727, %r16755;
	shf.l.wrap.b32 	%r16757, %r16756, %r16756, 16;
	add.s32 	%r16758, %r16740, %r16757;
	xor.b32  	%r16759, %r16706, %r16758;
	shf.l.wrap.b32 	%r16760, %r16759, %r16759, 12;
	add.s32 	%r16761, %r16755, %r16760;
	xor.b32  	%r16762, %r16757, %r16761;
	shf.l.wrap.b32 	%r16763, %r16762, %r16762, 8;
	add.s32 	%r16764, %r16758, %r16763;
	xor.b32  	%r16765, %r16760, %r16764;
	shf.l.wrap.b32 	%r16766, %r16765, %r16765, 7;
	add.s32 	%r16767, %r16725, %r16718;
	xor.b32  	%r16768, %r16739, %r16767;
	shf.l.wrap.b32 	%r16769, %r16768, %r16768, 16;
	add.s32 	%r16770, %r16704, %r16769;
	xor.b32  	%r16771, %r16718, %r16770;
	shf.l.wrap.b32 	%r16772, %r16771, %r16771, 12;
	add.s32 	%r16773, %r16767, %r16772;
	xor.b32  	%r16774, %r16769, %r16773;
	shf.l.wrap.b32 	%r16775, %r16774, %r16774, 8;
	add.s32 	%r16776, %r16770, %r16775;
	xor.b32  	%r16777, %r16772, %r16776;
	shf.l.wrap.b32 	%r16778, %r16777, %r16777, 7;
	add.s32 	%r16779, %r16737, %r16730;
	xor.b32  	%r16780, %r16703, %r16779;
	shf.l.wrap.b32 	%r16781, %r16780, %r16780, 16;
	add.s32 	%r16782, %r16716, %r16781;
	xor.b32  	%r16783, %r16730, %r16782;
	shf.l.wrap.b32 	%r16784, %r16783, %r16783, 12;
	add.s32 	%r16785, %r16779, %r16784;
	xor.b32  	%r16786, %r16781, %r16785;
	shf.l.wrap.b32 	%r16787, %r16786, %r16786, 8;
	add.s32 	%r16788, %r16782, %r16787;
	xor.b32  	%r16789, %r16784, %r16788;
	shf.l.wrap.b32 	%r16790, %r16789, %r16789, 7;
	add.s32 	%r16791, %r16749, %r16766;
	xor.b32  	%r16792, %r16787, %r16791;
	shf.l.wrap.b32 	%r16793, %r16792, %r16792, 16;
	add.s32 	%r16794, %r16776, %r16793;
	xor.b32  	%r16795, %r16766, %r16794;
	shf.l.wrap.b32 	%r16796, %r16795, %r16795, 12;
	add.s32 	%r16797, %r16791, %r16796;
	xor.b32  	%r16798, %r16793, %r16797;
	shf.l.wrap.b32 	%r16799, %r16798, %r16798, 8;
	add.s32 	%r16800, %r16794, %r16799;
	xor.b32  	%r16801, %r16796, %r16800;
	shf.l.wrap.b32 	%r16802, %r16801, %r16801, 7;
	add.s32 	%r16803, %r16761, %r16778;
	xor.b32  	%r16804, %r16751, %r16803;
	shf.l.wrap.b32 	%r16805, %r16804, %r16804, 16;
	add.s32 	%r16806, %r16788, %r16805;
	xor.b32  	%r16807, %r16778, %r16806;
	shf.l.wrap.b32 	%r16808, %r16807, %r16807, 12;
	add.s32 	%r16809, %r16803, %r16808;
	xor.b32  	%r16810, %r16805, %r16809;
	shf.l.wrap.b32 	%r16811, %r16810, %r16810, 8;
	add.s32 	%r16812, %r16806, %r16811;
	xor.b32  	%r16813, %r16808, %r16812;
	shf.l.wrap.b32 	%r16814, %r16813, %r16813, 7;
	add.s32 	%r16815, %r16773, %r16790;
	xor.b32  	%r16816, %r16763, %r16815;
	shf.l.wrap.b32 	%r16817, %r16816, %r16816, 16;
	add.s32 	%r16818, %r16752, %r16817;
	xor.b32  	%r16819, %r16790, %r16818;
	shf.l.wrap.b32 	%r16820, %r16819, %r16819, 12;
	add.s32 	%r16821, %r16815, %r16820;
	xor.b32  	%r16822, %r16817, %r16821;
	shf.l.wrap.b32 	%r16823, %r16822, %r16822, 8;
	add.s32 	%r16824, %r16818, %r16823;
	xor.b32  	%r16825, %r16820, %r16824;
	shf.l.wrap.b32 	%r16826, %r16825, %r16825, 7;
	add.s32 	%r16827, %r16785, %r16754;
	xor.b32  	%r16828, %r16775, %r16827;
	shf.l.wrap.b32 	%r16829, %r16828, %r16828, 16;
	add.s32 	%r16830, %r16764, %r16829;
	xor.b32  	%r16831, %r16754, %r16830;
	shf.l.wrap.b32 	%r16832, %r16831, %r16831, 12;
	add.s32 	%r16833, %r16827, %r16832;
	xor.b32  	%r16834, %r16829, %r16833;
	shf.l.wrap.b32 	%r16835, %r16834, %r16834, 8;
	add.s32 	%r16836, %r16830, %r16835;
	xor.b32  	%r16837, %r16832, %r16836;
	shf.l.wrap.b32 	%r16838, %r16837, %r16837, 7;
	add.s32 	%r53969, %r16455, %r16797;
	add.s32 	%r53968, %r16467, %r16809;
	add.s32 	%r53967, %r16479, %r16821;
	add.s32 	%r53966, %r16491, %r16833;
	add.s32 	%r53970, %r53977, %r16838;
	add.s32 	%r53971, %r53976, %r16802;
	add.s32 	%r53972, %r53975, %r16814;
	add.s32 	%r53973, %r53974, %r16826;
	xor.b32  	%r16839, %r16456, 1;
	shf.l.wrap.b32 	%r16840, %r16456, %r16839, 16;
	add.s32 	%r16841, %r53977, %r16840;
	xor.b32  	%r16842, %r53977, %r16841;
	shf.l.wrap.b32 	%r16843, %r16842, %r16842, 12;
	add.s32 	%r16844, %r16456, %r16843;
	xor.b32  	%r16845, %r16840, %r16844;
	shf.l.wrap.b32 	%r16846, %r16845, %r16845, 8;
	add.s32 	%r16847, %r16841, %r16846;
	xor.b32  	%r16848, %r16843, %r16847;
	shf.l.wrap.b32 	%r16849, %r16848, %r16848, 7;
	add.s32 	%r16850, %r16844, %r16478;
	xor.b32  	%r16851, %r16499, %r16850;
	shf.l.wrap.b32 	%r16852, %r16851, %r16851, 16;
	add.s32 	%r16853, %r16488, %r16852;
	xor.b32  	%r16854, %r16478, %r16853;
	shf.l.wrap.b32 	%r16855, %r16854, %r16854, 12;
	add.s32 	%r16856, %r16850, %r16855;
	xor.b32  	%r16857, %r16852, %r16856;
	shf.l.wrap.b32 	%r16858, %r16857, %r16857, 8;
	add.s32 	%r16859, %r16853, %r16858;
	xor.b32  	%r16860, %r16855, %r16859;
	shf.l.wrap.b32 	%r16861, %r16860, %r16860, 7;
	xor.b32  	%r16862, %r16846, %r16515;
	shf.l.wrap.b32 	%r16863, %r16862, %r16862, 16;
	add.s32 	%r16864, %r16500, %r16863;
	xor.b32  	%r16865, %r16490, %r16864;
	shf.l.wrap.b32 	%r16866, %r16865, %r16865, 12;
	add.s32 	%r16867, %r16515, %r16866;
	xor.b32  	%r16868, %r16863, %r16867;
	shf.l.wrap.b32 	%r16869, %r16868, %r16868, 8;
	add.s32 	%r16870, %r16864, %r16869;
	xor.b32  	%r16871, %r16866, %r16870;
	shf.l.wrap.b32 	%r16872, %r16871, %r16871, 7;
	add.s32 	%r16873, %r16847, %r16529;
	xor.b32  	%r16874, %r16502, %r16873;
	shf.l.wrap.b32 	%r16875, %r16874, %r16874, 12;
	add.s32 	%r16876, %r16527, %r16875;
	xor.b32  	%r16877, %r16529, %r16876;
	shf.l.wrap.b32 	%r16878, %r16877, %r16877, 8;
	add.s32 	%r16879, %r16873, %r16878;
	xor.b32  	%r16880, %r16875, %r16879;
	shf.l.wrap.b32 	%r16881, %r16880, %r16880, 7;
	add.s32 	%r16882, %r16497, %r16849;
	xor.b32  	%r16883, %r16487, %r16882;
	shf.l.wrap.b32 	%r16884, %r16883, %r16883, 16;
	add.s32 	%r16885, %r16476, %r16884;
	xor.b32  	%r16886, %r16849, %r16885;
	shf.l.wrap.b32 	%r16887, %r16886, %r16886, 12;
	add.s32 	%r16888, %r16882, %r16887;
	xor.b32  	%r16889, %r16884, %r16888;
	shf.l.wrap.b32 	%r16890, %r16889, %r16889, 8;
	add.s32 	%r16891, %r16885, %r16890;
	xor.b32  	%r16892, %r16887, %r16891;
	shf.l.wrap.b32 	%r16893, %r16892, %r16892, 7;
	add.s32 	%r16894, %r16856, %r16893;
	xor.b32  	%r16895, %r16869, %r16894;
	shf.l.wrap.b32 	%r16896, %r16895, %r16895, 16;
	add.s32 	%r16897, %r16879, %r16896;
	xor.b32  	%r16898, %r16893, %r16897;
	shf.l.wrap.b32 	%r16899, %r16898, %r16898, 12;
	add.s32 	%r16900, %r16894, %r16899;
	xor.b32  	%r16901, %r16896, %r16900;
	shf.l.wrap.b32 	%r16902, %r16901, %r16901, 8;
	add.s32 	%r16903, %r16897, %r16902;
	xor.b32  	%r16904, %r16899, %r16903;
	shf.l.wrap.b32 	%r16905, %r16904, %r16904, 7;
	add.s32 	%r16906, %r16867, %r16861;
	xor.b32  	%r16907, %r16878, %r16906;
	shf.l.wrap.b32 	%r16908, %r16907, %r16907, 16;
	add.s32 	%r16909, %r16891, %r16908;
	xor.b32  	%r16910, %r16861, %r16909;
	shf.l.wrap.b32 	%r16911, %r16910, %r16910, 12;
	add.s32 	%r16912, %r16906, %r16911;
	xor.b32  	%r16913, %r16908, %r16912;
	shf.l.wrap.b32 	%r16914, %r16913, %r16913, 8;
	add.s32 	%r16915, %r16909, %r16914;
	xor.b32  	%r16916, %r16911, %r16915;
	shf.l.wrap.b32 	%r16917, %r16916, %r16916, 7;
	add.s32 	%r16918, %r16876, %r16872;
	xor.b32  	%r16919, %r16890, %r16918;
	shf.l.wrap.b32 	%r16920, %r16919, %r16919, 16;
	add.s32 	%r16921, %r16859, %r16920;
	xor.b32  	%r16922, %r16872, %r16921;
	shf.l.wrap.b32 	%r16923, %r16922, %r16922, 12;
	add.s32 	%r16924, %r16918, %r16923;
	xor.b32  	%r16925, %r16920, %r16924;
	shf.l.wrap.b32 	%r16926, %r16925, %r16925, 8;
	add.s32 	%r16927, %r16921, %r16926;
	xor.b32  	%r16928, %r16923, %r16927;
	shf.l.wrap.b32 	%r16929, %r16928, %r16928, 7;
	add.s32 	%r16930, %r16888, %r16881;
	xor.b32  	%r16931, %r16858, %r16930;
	shf.l.wrap.b32 	%r16932, %r16931, %r16931, 16;
	add.s32 	%r16933, %r16870, %r16932;
	xor.b32  	%r16934, %r16881, %r16933;
	shf.l.wrap.b32 	%r16935, %r16934, %r16934, 12;
	add.s32 	%r16936, %r16930, %r16935;
	xor.b32  	%r16937, %r16932, %r16936;
	shf.l.wrap.b32 	%r16938, %r16937, %r16937, 8;
	add.s32 	%r16939, %r16933, %r16938;
	xor.b32  	%r16940, %r16935, %r16939;
	shf.l.wrap.b32 	%r16941, %r16940, %r16940, 7;
	add.s32 	%r16942, %r16900, %r16917;
	xor.b32  	%r16943, %r16938, %r16942;
	shf.l.wrap.b32 	%r16944, %r16943, %r16943, 16;
	add.s32 	%r16945, %r16927, %r16944;
	xor.b32  	%r16946, %r16917, %r16945;
	shf.l.wrap.b32 	%r16947, %r16946, %r16946, 12;
	add.s32 	%r16948, %r16942, %r16947;
	xor.b32  	%r16949, %r16944, %r16948;
	shf.l.wrap.b32 	%r16950, %r16949, %r16949, 8;
	add.s32 	%r16951, %r16945, %r16950;
	xor.b32  	%r16952, %r16947, %r16951;
	shf.l.wrap.b32 	%r16953, %r16952, %r16952, 7;
	add.s32 	%r16954, %r16912, %r16929;
	xor.b32  	%r16955, %r16902, %r16954;
	shf.l.wrap.b32 	%r16956, %r16955, %r16955, 16;
	add.s32 	%r16957, %r16939, %r16956;
	xor.b32  	%r16958, %r16929, %r16957;
	shf.l.wrap.b32 	%r16959, %r16958, %r16958, 12;
	add.s32 	%r16960, %r16954, %r16959;
	xor.b32  	%r16961, %r16956, %r16960;
	shf.l.wrap.b32 	%r16962, %r16961, %r16961, 8;
	add.s32 	%r16963, %r16957, %r16962;
	xor.b32  	%r16964, %r16959, %r16963;
	shf.l.wrap.b32 	%r16965, %r16964, %r16964, 7;
	add.s32 	%r16966, %r16924, %r16941;
	xor.b32  	%r16967, %r16914, %r16966;
	shf.l.wrap.b32 	%r16968, %r16967, %r16967, 16;
	add.s32 	%r16969, %r16903, %r16968;
	xor.b32  	%r16970, %r16941, %r16969;
	shf.l.wrap.b32 	%r16971, %r16970, %r16970, 12;
	add.s32 	%r16972, %r16966, %r16971;
	xor.b32  	%r16973, %r16968, %r16972;
	shf.l.wrap.b32 	%r16974, %r16973, %r16973, 8;
	add.s32 	%r16975, %r16969, %r16974;
	xor.b32  	%r16976, %r16971, %r16975;
	shf.l.wrap.b32 	%r16977, %r16976, %r16976, 7;
	add.s32 	%r16978, %r16936, %r16905;
	xor.b32  	%r16979, %r16926, %r16978;
	shf.l.wrap.b32 	%r16980, %r16979, %r16979, 16;
	add.s32 	%r16981, %r16915, %r16980;
	xor.b32  	%r16982, %r16905, %r16981;
	shf.l.wrap.b32 	%r16983, %r16982, %r16982, 12;
	add.s32 	%r16984, %r16978, %r16983;
	xor.b32  	%r16985, %r16980, %r16984;
	shf.l.wrap.b32 	%r16986, %r16985, %r16985, 8;
	add.s32 	%r16987, %r16981, %r16986;
	xor.b32  	%r16988, %r16983, %r16987;
	shf.l.wrap.b32 	%r16989, %r16988, %r16988, 7;
	add.s32 	%r16990, %r16948, %r16989;
	xor.b32  	%r16991, %r16962, %r16990;
	shf.l.wrap.b32 	%r16992, %r16991, %r16991, 16;
	add.s32 	%r16993, %r16975, %r16992;
	xor.b32  	%r16994, %r16989, %r16993;
	shf.l.wrap.b32 	%r16995, %r16994, %r16994, 12;
	add.s32 	%r16996, %r16990, %r16995;
	xor.b32  	%r16997, %r16992, %r16996;
	shf.l.wrap.b32 	%r16998, %r16997, %r16997, 8;
	add.s32 	%r16999, %r16993, %r16998;
	xor.b32  	%r17000, %r16995, %r16999;
	shf.l.wrap.b32 	%r17001, %r17000, %r17000, 7;
	add.s32 	%r17002, %r16960, %r16953;
	xor.b32  	%r17003, %r16974, %r17002;
	shf.l.wrap.b32 	%r17004, %r17003, %r17003, 16;
	add.s32 	%r17005, %r16987, %r17004;
	xor.b32  	%r17006, %r16953, %r17005;
	shf.l.wrap.b32 	%r17007, %r17006, %r17006, 12;
	add.s32 	%r17008, %r17002, %r17007;
	xor.b32  	%r17009, %r17004, %r17008;
	shf.l.wrap.b32 	%r17010, %r17009, %r17009, 8;
	add.s32 	%r17011, %r17005, %r17010;
	xor.b32  	%r17012, %r17007, %r17011;
	shf.l.wrap.b32 	%r17013, %r17012, %r17012, 7;
	add.s32 	%r17014, %r16972, %r16965;
	xor.b32  	%r17015, %r16986, %r17014;
	shf.l.wrap.b32 	%r17016, %r17015, %r17015, 16;
	add.s32 	%r17017, %r16951, %r17016;
	xor.b32  	%r17018, %r16965, %r17017;
	shf.l.wrap.b32 	%r17019, %r17018, %r17018, 12;
	add.s32 	%r17020, %r17014, %r17019;
	xor.b32  	%r17021, %r17016, %r17020;
	shf.l.wrap.b32 	%r17022, %r17021, %r17021, 8;
	add.s32 	%r17023, %r17017, %r17022;
	xor.b32  	%r17024, %r17019, %r17023;
	shf.l.wrap.b32 	%r17025, %r17024, %r17024, 7;
	add.s32 	%r17026, %r16984, %r16977;
	xor.b32  	%r17027, %r16950, %r17026;
	shf.l.wrap.b32 	%r17028, %r17027, %r17027, 16;
	add.s32 	%r17029, %r16963, %r17028;
	xor.b32  	%r17030, %r16977, %r17029;
	shf.l.wrap.b32 	%r17031, %r17030, %r17030, 12;
	add.s32 	%r17032, %r17026, %r17031;
	xor.b32  	%r17033, %r17028, %r17032;
	shf.l.wrap.b32 	%r17034, %r17033, %r17033, 8;
	add.s32 	%r17035, %r17029, %r17034;
	xor.b32  	%r17036, %r17031, %r17035;
	shf.l.wrap.b32 	%r17037, %r17036, %r17036, 7;
	add.s32 	%r17038, %r16996, %r17013;
	xor.b32  	%r17039, %r17034, %r17038;
	shf.l.wrap.b32 	%r17040, %r17039, %r17039, 16;
	add.s32 	%r17041, %r17023, %r17040;
	xor.b32  	%r17042, %r17013, %r17041;
	shf.l.wrap.b32 	%r17043, %r17042, %r17042, 12;
	add.s32 	%r17044, %r17038, %r17043;
	xor.b32  	%r17045, %r17040, %r17044;
	shf.l.wrap.b32 	%r17046, %r17045, %r17045, 8;
	add.s32 	%r17047, %r17041, %r17046;
	xor.b32  	%r17048, %r17043, %r17047;
	shf.l.wrap.b32 	%r17049, %r17048, %r17048, 7;
	add.s32 	%r17050, %r17008, %r17025;
	xor.b32  	%r17051, %r16998, %r17050;
	shf.l.wrap.b32 	%r17052, %r17051, %r17051, 16;
	add.s32 	%r17053, %r17035, %r17052;
	xor.b32  	%r17054, %r17025, %r17053;
	shf.l.wrap.b32 	%r17055, %r17054, %r17054, 12;
	add.s32 	%r17056, %r17050, %r17055;
	xor.b32  	%r17057, %r17052, %r17056;
	shf.l.wrap.b32 	%r17058, %r17057, %r17057, 8;
	add.s32 	%r17059, %r17053, %r17058;
	xor.b32  	%r17060, %r17055, %r17059;
	shf.l.wrap.b32 	%r17061, %r17060, %r17060, 7;
	add.s32 	%r17062, %r17020, %r17037;
	xor.b32  	%r17063, %r17010, %r17062;
	shf.l.wrap.b32 	%r17064, %r17063, %r17063, 16;
	add.s32 	%r17065, %r16999, %r17064;
	xor.b32  	%r17066, %r17037, %r17065;
	shf.l.wrap.b32 	%r17067, %r17066, %r17066, 12;
	add.s32 	%r17068, %r17062, %r17067;
	xor.b32  	%r17069, %r17064, %r17068;
	shf.l.wrap.b32 	%r17070, %r17069, %r17069, 8;
	add.s32 	%r17071, %r17065, %r17070;
	xor.b32  	%r17072, %r17067, %r17071;
	shf.l.wrap.b32 	%r17073, %r17072, %r17072, 7;
	add.s32 	%r17074, %r17032, %r17001;
	xor.b32  	%r17075, %r17022, %r17074;
	shf.l.wrap.b32 	%r17076, %r17075, %r17075, 16;
	add.s32 	%r17077, %r17011, %r17076;
	xor.b32  	%r17078, %r17001, %r17077;
	shf.l.wrap.b32 	%r17079, %r17078, %r17078, 12;
	add.s32 	%r17080, %r17074, %r17079;
	xor.b32  	%r17081, %r17076, %r17080;
	shf.l.wrap.b32 	%r17082, %r17081, %r17081, 8;
	add.s32 	%r17083, %r17077, %r17082;
	xor.b32  	%r17084, %r17079, %r17083;
	shf.l.wrap.b32 	%r17085, %r17084, %r17084, 7;
	add.s32 	%r17086, %r17044, %r17085;
	xor.b32  	%r17087, %r17058, %r17086;
	shf.l.wrap.b32 	%r17088, %r17087, %r17087, 16;
	add.s32 	%r17089, %r17071, %r17088;
	xor.b32  	%r17090, %r17085, %r17089;
	shf.l.wrap.b32 	%r17091, %r17090, %r17090, 12;
	add.s32 	%r17092, %r17086, %r17091;
	xor.b32  	%r17093, %r17088, %r17092;
	shf.l.wrap.b32 	%r17094, %r17093, %r17093, 8;
	add.s32 	%r17095, %r17056, %r17049;
	xor.b32  	%r17096, %r17070, %r17095;
	shf.l.wrap.b32 	%r17097, %r17096, %r17096, 16;
	add.s32 	%r17098, %r17083, %r17097;
	xor.b32  	%r17099, %r17049, %r17098;
	shf.l.wrap.b32 	%r17100, %r17099, %r17099, 12;
	add.s32 	%r17101, %r17095, %r17100;
	xor.b32  	%r17102, %r17097, %r17101;
	shf.l.wrap.b32 	%r17103, %r17102, %r17102, 8;
	add.s32 	%r17104, %r17098, %r17103;
	xor.b32  	%r17105, %r17100, %r17104;
	shf.l.wrap.b32 	%r17106, %r17105, %r17105, 7;
	add.s32 	%r17107, %r17068, %r17061;
	xor.b32  	%r17108, %r17082, %r17107;
	shf.l.wrap.b32 	%r17109, %r17108, %r17108, 16;
	add.s32 	%r17110, %r17047, %r17109;
	xor.b32  	%r17111, %r17061, %r17110;
	shf.l.wrap.b32 	%r17112, %r17111, %r17111, 12;
	add.s32 	%r17113, %r17107, %r17112;
	xor.b32  	%r17114, %r17109, %r17113;
	shf.l.wrap.b32 	%r17115, %r17114, %r17114, 8;
	add.s32 	%r17116, %r17110, %r17115;
	xor.b32  	%r17117, %r17112, %r17116;
	shf.l.wrap.b32 	%r17118, %r17117, %r17117, 7;
	add.s32 	%r17119, %r17080, %r17073;
	xor.b32  	%r17120, %r17046, %r17119;
	shf.l.wrap.b32 	%r17121, %r17120, %r17120, 16;
	add.s32 	%r17122, %r17059, %r17121;
	xor.b32  	%r17123, %r17073, %r17122;
	shf.l.wrap.b32 	%r17124, %r17123, %r17123, 12;
	add.s32 	%r17125, %r17119, %r17124;
	xor.b32  	%r17126, %r17121, %r17125;
	shf.l.wrap.b32 	%r17127, %r17126, %r17126, 8;
	add.s32 	%r17128, %r17122, %r17127;
	add.s32 	%r17129, %r17092, %r17106;
	xor.b32  	%r17130, %r17127, %r17129;
	shf.l.wrap.b32 	%r17131, %r17130, %r17130, 16;
	add.s32 	%r17132, %r17116, %r17131;
	xor.b32  	%r17133, %r17106, %r17132;
	shr.u32 	%r17134, %r17133, 20;
	add.s32 	%r17135, %r17129, %r17134;
	add.s32 	%r17136, %r17101, %r17118;
	xor.b32  	%r17137, %r17094, %r17136;
	shf.l.wrap.b32 	%r17138, %r17137, %r17137, 16;
	add.s32 	%r17139, %r17128, %r17138;
	xor.b32  	%r17140, %r17118, %r17139;
	shr.u32 	%r17141, %r17140, 20;
	add.s32 	%r17142, %r17136, %r17141;
	add.s32 	%r17143, %r16455, %r17135;
	add.s32 	%r17144, %r16467, %r17142;
	not.b32 	%r17145, %r53965;
	add.s32 	%r17146, %r2103, %r17145;
	mov.u32 	%r17147, %ctaid.x;
	shl.b32 	%r17148, %r17147, 11;
	mov.u32 	%r17149, %tid.x;
	and.b32  	%r17150, %r17149, 31;
	or.b32  	%r17151, %r17148, %r17150;
	shl.b32 	%r17152, %r17149, 3;
	and.b32  	%r17153, %r17152, 7936;
	add.s32 	%r17154, %r53743, %r17153;
	add.s32 	%r17155, %r17151, %r17154;
	shr.u32 	%r17156, %r17155, %r17146;
	and.b32  	%r17157, %r17156, 1;
	setp.eq.b32 	%p113, %r17157, 1;
	selp.b32 	%r17158, %r17144, %r17143, %p113;
	cvt.u16.u32 	%rs387, %r17158;
	and.b16  	%rs768, %rs387, 1;
	and.b16  	%rs388, %rs766, 255;
	setp.ne.s16 	%p114, %rs388, 1;
	@%p114 bra 	$L__BB9_145;
	ld.param.u64 	%rd689, [fused_batch_pir_kernel_transposed_16_param_1];
	not.b32 	%r17159, %r53965;
	add.s32 	%r17160, %r2103, %r17159;
	mov.u32 	%r17161, %ctaid.x;
	shl.b32 	%r17162, %r17161, 11;
	mov.u32 	%r17163, %tid.x;
	and.b32  	%r17164, %r17163, 31;
	or.b32  	%r17165, %r17162, %r17164;
	shl.b32 	%r17166, %r17163, 3;
	and.b32  	%r17167, %r17166, 7936;
	add.s32 	%r17168, %r53743, %r17167;
	add.s32 	%r17169, %r17165, %r17168;
	shr.u32 	%r17170, %r17169, %r17160;
	and.b32  	%r17171, %r17170, 1;
	setp.eq.b32 	%p115, %r17171, 1;
	cvt.s64.s32 	%rd130, %r53965;
	cvta.to.global.u64 	%rd131, %rd689;
	mul.wide.s32 	%rd132, %r53965, 16;
	add.s64 	%rd133, %rd131, %rd132;
	ld.global.u32 	%r17172, [%rd133+4412];
	selp.b32 	%r17173, %r53970, %r53969, %p115;
	xor.b32  	%r17174, %r17173, %r17172;
	selp.b32 	%r17175, %r53971, %r53968, %p115;
	selp.b32 	%r53969, %r53969, %r17174, %p115;
	selp.b32 	%r53970, %r17174, %r53970, %p115;
	ld.global.u32 	%r17176, [%rd133+4416];
	xor.b32  	%r17177, %r17175, %r17176;
	selp.b32 	%r17178, %r53972, %r53967, %p115;
	selp.b32 	%r53968, %r53968, %r17177, %p115;
	selp.b32 	%r53971, %r17177, %r53971, %p115;
	ld.global.u32 	%r17179, [%rd133+4420];
	xor.b32  	%r17180, %r17178, %r17179;
	selp.b32 	%r17181, %r53973, %r53966, %p115;
	selp.b32 	%r53967, %r53967, %r17180, %p115;
	selp.b32 	%r53972, %r17180, %r53972, %p115;
	ld.global.u32 	%r17182, [%rd133+4424];
	xor.b32  	%r17183, %r17181, %r17182;
	selp.b64 	%rd134, 445, 420, %p115;
	selp.b32 	%r53966, %r53966, %r17183, %p115;
	selp.b32 	%r53973, %r17183, %r53973, %p115;
	add.s64 	%rd135, %rd134, %rd130;
	add.s64 	%rd136, %rd131, %rd135;
	ld.global.u8 	%rs389, [%rd136+4392];
	xor.b16  	%rs768, %rs389, %rs768;
$L__BB9_145:
	not.b32 	%r17184, %r53965;
	add.s32 	%r17185, %r2103, %r17184;
	mov.u32 	%r17186, %ctaid.x;
	shl.b32 	%r17187, %r17186, 11;
	mov.u32 	%r17188, %tid.x;
	and.b32  	%r17189, %r17188, 31;
	or.b32  	%r17190, %r17187, %r17189;
	shl.b32 	%r17191, %r17188, 3;
	and.b32  	%r17192, %r17191, 7936;
	add.s32 	%r17193, %r53743, %r17192;
	add.s32 	%r17194, %r17190, %r17193;
	shr.u32 	%r17195, %r17194, %r17185;
	and.b32  	%r17196, %r17195, 1;
	setp.eq.b32 	%p116, %r17196, 1;
	selp.b32 	%r53977, %r53970, %r53969, %p116;
	selp.b32 	%r53976, %r53971, %r53968, %p116;
	selp.b32 	%r53975, %r53972, %r53967, %p116;
	selp.b32 	%r53974, %r53973, %r53966, %p116;
	add.s32 	%r53965, %r53965, 1;
	setp.lt.u32 	%p117, %r53965, %r2103;
	mov.u16 	%rs766, %rs768;
	@%p117 bra 	$L__BB9_143;
$L__BB9_146:
	and.b16  	%rs390, %rs768, 255;
	setp.ne.s16 	%p118, %rs390, 1;
	@%p118 bra 	$L__BB9_148;
	ld.param.u64 	%rd690, [fused_batch_pir_kernel_transposed_16_param_1];
	cvta.to.global.u64 	%rd137, %rd690;
	ld.global.u32 	%r17197, [%rd137+4864];
	xor.b32  	%r53977, %r53977, %r17197;
$L__BB9_148:
	@%p118 bra 	$L__BB9_150;
	ld.param.u64 	%rd691, [fused_batch_pir_kernel_transposed_16_param_1];
	cvta.to.global.u64 	%rd138, %rd691;
	ld.global.u32 	%r17198, [%rd138+4868];
	xor.b32  	%r53976, %r53976, %r17198;
$L__BB9_150:
	@%p118 bra 	$L__BB9_152;
	ld.param.u64 	%rd692, [fused_batch_pir_kernel_transposed_16_param_1];
	cvta.to.global.u64 	%rd139, %rd692;
	ld.global.u32 	%r17199, [%rd139+4872];
	xor.b32  	%r53975, %r53975, %r17199;
$L__BB9_152:
	@%p118 bra 	$L__BB9_154;
	ld.param.u64 	%rd693, [fused_batch_pir_kernel_transposed_16_param_1];
	cvta.to.global.u64 	%rd140, %rd693;
	ld.global.u32 	%r17200, [%rd140+4876];
	xor.b32  	%r53974, %r53974, %r17200;
$L__BB9_154:
	ld.param.u32 	%r52146, [fused_batch_pir_kernel_transposed_16_param_4];
	mov.u32 	%r17202, %ctaid.x;
	shl.b32 	%r17203, %r17202, 11;
	mov.u32 	%r17204, %tid.x;
	and.b32  	%r17205, %r17204, 31;
	or.b32  	%r17206, %r17203, %r17205;
	shl.b32 	%r17207, %r17204, 3;
	and.b32  	%r17208, %r17207, 7936;
	add.s32 	%r17209, %r53743, %r17208;
	add.s32 	%r17210, %r17206, %r17209;
	setp.ge.s32 	%p122, %r17210, %r52146;
	mov.b32 	%r53998, 0;
	mov.u32 	%r53999, %r53998;
	mov.u32 	%r54000, %r53998;
	mov.u32 	%r54001, %r53998;
	@%p122 bra 	$L__BB9_168;
	ld.param.u64 	%rd694, [fused_batch_pir_kernel_transposed_16_param_1];
	cvta.to.global.u64 	%rd141, %rd694;
	ld.global.u8 	%rs394, [%rd141+4897];
	max.u16 	%rs395, %rs394, 11;
	cvt.u32.u16 	%r17211, %rs395;
	add.s32 	%r53989, %r17211, -11;
	ld.shared.v2.u32 	{%r54001, %r54000}, [s_mem+197576];
	ld.shared.v2.u32 	{%r53999, %r53998}, [s_mem+197584];
	ld.shared.u8 	%rs771, [s_mem+197592];
	cvt.u32.u16 	%r2158, %rs394;
	setp.ge.u32 	%p123, %r53989, %r2158;
	@%p123 bra 	$L__BB9_160;
	mov.u16 	%rs769, %rs771;
$L__BB9_157:
	ld.const.u32 	%r17212, [CHACHA_CONSTANTS];
	add.s32 	%r17213, %r17212, %r54001;
	shf.l.wrap.b32 	%r17214, %r17213, %r17213, 16;
	add.s32 	%r17215, %r54001, %r17214;
	xor.b32  	%r17216, %r54001, %r17215;
	shf.l.wrap.b32 	%r17217, %r17216, %r17216, 12;
	add.s32 	%r17218, %r17213, %r17217;
	xor.b32  	%r17219, %r17214, %r17218;
	shf.l.wrap.b32 	%r17220, %r17219, %r17219, 8;
	add.s32 	%r17221, %r17215, %r17220;
	xor.b32  	%r17222, %r17217, %r17221;
	shf.l.wrap.b32 	%r17223, %r17222, %r17222, 7;
	ld.const.u32 	%r17224, [CHACHA_CONSTANTS+4];
	add.s32 	%r17225, %r17224, %r54000;
	shf.l.wrap.b32 	%r17226, %r17225, %r17225, 16;
	add.s32 	%r17227, %r54000, %r17226;
	xor.b32  	%r17228, %r54000, %r17227;
	shf.l.wrap.b32 	%r17229, %r17228, %r17228, 12;
	add.s32 	%r17230, %r17225, %r17229;
	xor.b32  	%r17231, %r17226, %r17230;
	shf.l.wrap.b32 	%r17232, %r17231, %r17231, 8;
	add.s32 	%r17233, %r17227, %r17232;
	xor.b32  	%r17234, %r17229, %r17233;
	shf.l.wrap.b32 	%r17235, %r17234, %r17234, 7;
	ld.const.u32 	%r17236, [CHACHA_CONSTANTS+8];
	add.s32 	%r17237, %r17236, %r53999;
	shf.l.wrap.b32 	%r17238, %r17237, %r17237, 16;
	add.s32 	%r17239, %r53999, %r17238;
	xor.b32  	%r17240, %r53999, %r17239;
	shf.l.wrap.b32 	%r17241, %r17240, %r17240, 12;
	add.s32 	%r17242, %r17237, %r17241;
	xor.b32  	%r17243, %r17238, %r17242;
	shf.l.wrap.b32 	%r17244, %r17243, %r17243, 8;
	add.s32 	%r17245, %r17239, %r17244;
	xor.b32  	%r17246, %r17241, %r17245;
	shf.l.wrap.b32 	%r17247, %r17246, %r17246, 7;
	ld.const.u32 	%r17248, [CHACHA_CONSTANTS+12];
	add.s32 	%r17249, %r17248, %r53998;
	shf.l.wrap.b32 	%r17250, %r17249, %r17249, 16;
	add.s32 	%r17251, %r53998, %r17250;
	xor.b32  	%r17252, %r53998, %r17251;
	shf.l.wrap.b32 	%r17253, %r17252, %r17252, 12;
	add.s32 	%r17254, %r17249, %r17253;
	xor.b32  	%r17255, %r17250, %r17254;
	shf.l.wrap.b32 	%r17256, %r17255, %r17255, 8;
	add.s32 	%r17257, %r17251, %r17256;
	xor.b32  	%r17258, %r17253, %r17257;
	shf.l.wrap.b32 	%r17259, %r17258, %r17258, 7;
	add.s32 	%r17260, %r17218, %r17235;
	xor.b32  	%r17261, %r17256, %r17260;
	shf.l.wrap.b32 	%r17262, %r17261, %r17261, 16;
	add.s32 	%r17263, %r17245, %r17262;
	xor.b32  	%r17264, %r17235, %r17263;
	shf.l.wrap.b32 	%r17265, %r17264, %r17264, 12;
	add.s32 	%r17266, %r17260, %r17265;
	xor.b32  	%r17267, %r17262, %r17266;
	shf.l.wrap.b32 	%r17268, %r17267, %r17267, 8;
	add.s32 	%r17269, %r17263, %r17268;
	xor.b32  	%r17270, %r17265, %r17269;
	shf.l.wrap.b32 	%r17271, %r17270, %r17270, 7;
	add.s32 	%r17272, %r17230, %r17247;
	xor.b32  	%r17273, %r17220, %r17272;
	shf.l.wrap.b32 	%r17274, %r17273, %r17273, 16;
	add.s32 	%r17275, %r17257, %r17274;
	xor.b32  	%r17276, %r17247, %r17275;
	shf.l.wrap.b32 	%r17277, %r17276, %r17276, 12;
	add.s32 	%r17278, %r17272, %r17277;
	xor.b32  	%r17279, %r17274, %r17278;
	shf.l.wrap.b32 	%r17280, %r17279, %r17279, 8;
	add.s32 	%r17281, %r17275, %r17280;
	xor.b32  	%r17282, %r17277, %r17281;
	shf.l.wrap.b32 	%r17283, %r17282, %r17282, 7;
	add.s32 	%r17284, %r17242, %r17259;
	xor.b32  	%r17285, %r17232, %r17284;
	shf.l.wrap.b32 	%r17286, %r17285, %r17285, 16;
	add.s32 	%r17287, %r17221, %r17286;
	xor.b32  	%r17288, %r17259, %r17287;
	shf.l.wrap.b32 	%r17289, %r17288, %r17288, 12;
	add.s32 	%r17290, %r17284, %r17289;
	xor.b32  	%r17291, %r17286, %r17290;
	shf.l.wrap.b32 	%r17292, %r17291, %r17291, 8;
	add.s32 	%r17293, %r17287, %r17292;
	xor.b32  	%r17294, %r17289, %r17293;
	shf.l.wrap.b32 	%r17295, %r17294, %r17294, 7;
	add.s32 	%r17296, %r17254, %r17223;
	xor.b32  	%r17297, %r17244, %r17296;
	shf.l.wrap.b32 	%r17298, %r17297, %r17297, 16;
	add.s32 	%r17299, %r17233, %r17298;
	xor.b32  	%r17300, %r17223, %r17299;
	shf.l.wrap.b32 	%r17301, %r17300, %r17300, 12;
	add.s32 	%r17302, %r17296, %r17301;
	xor.b32  	%r17303, %r17298, %r17302;
	shf.l.wrap.b32 	%r17304, %r17303, %r17303, 8;
	add.s32 	%r17305, %r17299, %r17304;
	xor.b32  	%r17306, %r17301, %r17305;
	shf.l.wrap.b32 	%r17307, %r17306, %r17306, 7;
	add.s32 	%r17308, %r17266, %r17307;
	xor.b32  	%r17309, %r17280, %r17308;
	shf.l.wrap.b32 	%r17310, %r17309, %r17309, 16;
	add.s32 	%r17311, %r17293, %r17310;
	xor.b32  	%r17312, %r17307, %r17311;
	shf.l.wrap.b32 	%r17313, %r17312, %r17312, 12;
	add.s32 	%r17314, %r17308, %r17313;
	xor.b32  	%r17315, %r17310, %r17314;
	shf.l.wrap.b32 	%r17316, %r17315, %r17315, 8;
	add.s32 	%r17317, %r17311, %r17316;
	xor.b32  	%r17318, %r17313, %r17317;
	shf.l.wrap.b32 	%r17319, %r17318, %r17318, 7;
	add.s32 	%r17320, %r17278, %r17271;
	xor.b32  	%r17321, %r17292, %r17320;
	shf.l.wrap.b32 	%r17322, %r17321, %r17321, 16;
	add.s32 	%r17323, %r17305, %r17322;
	xor.b32  	%r17324, %r17271, %r17323;
	shf.l.wrap.b32 	%r17325, %r17324, %r17324, 12;
	add.s32 	%r17326, %r17320, %r17325;
	xor.b32  	%r17327, %r17322, %r17326;
	shf.l.wrap.b32 	%r17328, %r17327, %r17327, 8;
	add.s32 	%r17329, %r17323, %r17328;
	xor.b32  	%r17330, %r17325, %r17329;
	shf.l.wrap.b32 	%r17331, %r17330, %r17330, 7;
	add.s32 	%r17332, %r17290, %r17283;
	xor.b32  	%r17333, %r17304, %r17332;
	shf.l.wrap.b32 	%r17334, %r17333, %r17333, 16;
	add.s32 	%r17335, %r17269, %r17334;
	xor.b32  	%r17336, %r17283, %r17335;
	shf.l.wrap.b32 	%r17337, %r17336, %r17336, 12;
	add.s32 	%r17338, %r17332, %r17337;
	xor.b32  	%r17339, %r17334, %r17338;
	shf.l.wrap.b32 	%r17340, %r17339, %r17339, 8;
	add.s32 	%r17341, %r17335, %r17340;
	xor.b32  	%r17342, %r17337, %r17341;
	shf.l.wrap.b32 	%r17343, %r17342, %r17342, 7;
	add.s32 	%r17344, %r17302, %r17295;
	xor.b32  	%r17345, %r17268, %r17344;
	shf.l.wrap.b32 	%r17346, %r17345, %r17345, 16;
	add.s32 	%r17347, %r17281, %r17346;
	xor.b32  	%r17348, %r17295, %r17347;
	shf.l.wrap.b32 	%r17349, %r17348, %r17348, 12;
	add.s32 	%r17350, %r17344, %r17349;
	xor.b32  	%r17351, %r17346, %r17350;
	shf.l.wrap.b32 	%r17352, %r17351, %r17351, 8;
	add.s32 	%r17353, %r17347, %r17352;
	xor.b32  	%r17354, %r17349, %r17353;
	shf.l.wrap.b32 	%r17355, %r17354, %r17354, 7;
	add.s32 	%r17356, %r17314, %r17331;
	xor.b32  	%r17357, %r17352, %r17356;
	shf.l.wrap.b32 	%r17358, %r17357, %r17357, 16;
	add.s32 	%r17359, %r17341, %r17358;
	xor.b32  	%r17360, %r17331, %r17359;
	shf.l.wrap.b32 	%r17361, %r17360, %r17360, 12;
	add.s32 	%r17362, %r17356, %r17361;
	xor.b32  	%r17363, %r17358, %r17362;
	shf.l.wrap.b32 	%r17364, %r17363, %r17363, 8;
	add.s32 	%r17365, %r17359, %r17364;
	xor.b32  	%r17366, %r17361, %r17365;
	shf.l.wrap.b32 	%r17367, %r17366, %r17366, 7;
	add.s32 	%r17368, %r17326, %r17343;
	xor.b32  	%r17369, %r17316, %r17368;
	shf.l.wrap.b32 	%r17370, %r17369, %r17369, 16;
	add.s32 	%r17371, %r17353, %r17370;
	xor.b32  	%r17372, %r17343, %r17371;
	shf.l.wrap.b32 	%r17373, %r17372, %r17372, 12;
	add.s32 	%r17374, %r17368, %r17373;
	xor.b32  	%r17375, %r17370, %r17374;
	shf.l.wrap.b32 	%r17376, %r17375, %r17375, 8;
	add.s32 	%r17377, %r17371, %r17376;
	xor.b32  	%r17378, %r17373, %r17377;
	shf.l.wrap.b32 	%r17379, %r17378, %r17378, 7;
	add.s32 	%r17380, %r17338, %r17355;
	xor.b32  	%r17381, %r17328, %r17380;
	shf.l.wrap.b32 	%r17382, %r17381, %r17381, 16;
	add.s32 	%r17383, %r17317, %r17382;
	xor.b32  	%r17384, %r17355, %r17383;
	shf.l.wrap.b32 	%r17385, %r17384, %r17384, 12;
	add.s32 	%r17386, %r17380, %r17385;
	xor.b32  	%r17387, %r17382, %r17386;
	shf.l.wrap.b32 	%r17388, %r17387, %r17387, 8;
	add.s32 	%r17389, %r17383, %r17388;
	xor.b32  	%r17390, %r17385, %r17389;
	shf.l.wrap.b32 	%r17391, %r17390, %r17390, 7;
	add.s32 	%r17392, %r17350, %r17319;
	xor.b32  	%r17393, %r17340, %r17392;
	shf.l.wrap.b32 	%r17394, %r17393, %r17393, 16;
	add.s32 	%r17395, %r17329, %r17394;
	xor.b32  	%r17396, %r17319, %r17395;
	shf.l.wrap.b32 	%r17397, %r17396, %r17396, 12;
	add.s32 	%r17398, %r17392, %r17397;
	xor.b32  	%r17399, %r17394, %r17398;
	shf.l.wrap.b32 	%r17400, %r17399, %r17399, 8;
	add.s32 	%r17401, %r17395, %r17400;
	xor.b32  	%r17402, %r17397, %r17401;
	shf.l.wrap.b32 	%r17403, %r17402, %r17402, 7;
	add.s32 	%r17404, %r17362, %r17403;
	xor.b32  	%r17405, %r17376, %r17404;
	shf.l.wrap.b32 	%r17406, %r17405, %r17405, 16;
	add.s32 	%r17407, %r17389, %r17406;
	xor.b32  	%r17408, %r17403, %r17407;
	shf.l.wrap.b32 	%r17409, %r17408, %r17408, 12;
	add.s32 	%r17410, %r17404, %r17409;
	xor.b32  	%r17411, %r17406, %r17410;
	shf.l.wrap.b32 	%r17412, %r17411, %r17411, 8;
	add.s32 	%r17413, %r17407, %r17412;
	xor.b32  	%r17414, %r17409, %r17413;
	shf.l.wrap.b32 	%r17415, %r17414, %r17414, 7;
	add.s32 	%r17416, %r17374, %r17367;
	xor.b32  	%r17417, %r17388, %r17416;
	shf.l.wrap.b32 	%r17418, %r17417, %r17417, 16;
	add.s32 	%r17419, %r17401, %r17418;
	xor.b32  	%r17420, %r17367, %r17419;
	shf.l.wrap.b32 	%r17421, %r17420, %r17420, 12;
	add.s32 	%r17422, %r17416, %r17421;
	xor.b32  	%r17423, %r17418, %r17422;
	shf.l.wrap.b32 	%r17424, %r17423, %r17423, 8;
	add.s32 	%r17425, %r17419, %r17424;
	xor.b32  	%r17426, %r17421, %r17425;
	shf.l.wrap.b32 	%r17427, %r17426, %r17426, 7;
	add.s32 	%r17428, %r17386, %r17379;
	xor.b32  	%r17429, %r17400, %r17428;
	shf.l.wrap.b32 	%r17430, %r17429, %r17429, 16;
	add.s32 	%r17431, %r17365, %r17430;
	xor.b32  	%r17432, %r17379, %r17431;
	shf.l.wrap.b32 	%r17433, %r17432, %r17432, 12;
	add.s32 	%r17434, %r17428, %r17433;
	xor.b32  	%r17435, %r17430, %r17434;
	shf.l.wrap.b32 	%r17436, %r17435, %r17435, 8;
	add.s32 	%r17437, %r17431, %r17436;
	xor.b32  	%r17438, %r17433, %r17437;
	shf.l.wrap.b32 	%r17439, %r17438, %r17438, 7;
	add.s32 	%r17440, %r17398, %r17391;
	xor.b32  	%r17441, %r17364, %r17440;
	shf.l.wrap.b32 	%r17442, %r17441, %r17441, 16;
	add.s32 	%r17443, %r17377, %r17442;
	xor.b32  	%r17444, %r17391, %r17443;
	shf.l.wrap.b32 	%r17445, %r17444, %r17444, 12;
	add.s32 	%r17446, %r17440, %r17445;
	xor.b32  	%r17447, %r17442, %r17446;
	shf.l.wrap.b32 	%r17448, %r17447, %r17447, 8;
	add.s32 	%r17449, %r17443, %r17448;
	xor.b32  	%r17450, %r17445, %r17449;
	shf.l.wrap.b32 	%r17451, %r17450, %r17450, 7;
	add.s32 	%r17452, %r17410, %r17427;
	xor.b32  	%r17453, %r17448, %r17452;
	shf.l.wrap.b32 	%r17454, %r17453, %r17453, 16;
	add.s32 	%r17455, %r17437, %r17454;
	xor.b32  	%r17456, %r17427, %r17455;
	shf.l.wrap.b32 	%r17457, %r17456, %r17456, 12;
	add.s32 	%r17458, %r17452, %r17457;
	xor.b32  	%r17459, %r17454, %r17458;
	shf.l.wrap.b32 	%r17460, %r17459, %r17459, 8;
	add.s32 	%r17461, %r17455, %r17460;
	xor.b32  	%r17462, %r17457, %r17461;
	shf.l.wrap.b32 	%r17463, %r17462, %r17462, 7;
	add.s32 	%r17464, %r17422, %r17439;
	xor.b32  	%r17465, %r17412, %r17464;
	shf.l.wrap.b32 	%r17466, %r17465, %r17465, 16;
	add.s32 	%r17467, %r17449, %r17466;
	xor.b32  	%r17468, %r17439, %r17467;
	shf.l.wrap.b32 	%r17469, %r17468, %r17468, 12;
	add.s32 	%r17470, %r17464, %r17469;
	xor.b32  	%r17471, %r17466, %r17470;
	shf.l.wrap.b32 	%r17472, %r17471, %r17471, 8;
	add.s32 	%r17473, %r17467, %r17472;
	xor.b32  	%r17474, %r17469, %r17473;
	shf.l.wrap.b32 	%r17475, %r17474, %r17474, 7;
	add.s32 	%r17476, %r17434, %r17451;
	xor.b32  	%r17477, %r17424, %r17476;
	shf.l.wrap.b32 	%r17478, %r17477, %r17477, 16;
	add.s32 	%r17479, %r17413, %r17478;
	xor.b32  	%r17480, %r17451, %r17479;
	shf.l.wrap.b32 	%r17481, %r17480, %r17480, 12;
	add.s32 	%r17482, %r17476, %r17481;
	xor.b32  	%r17483, %r17478, %r17482;
	shf.l.wrap.b32 	%r17484, %r17483, %r17483, 8;
	add.s32 	%r17485, %r17479, %r17484;
	xor.b32  	%r17486, %r17481, %r17485;
	shf.l.wrap.b32 	%r17487, %r17486, %r17486, 7;
	add.s32 	%r17488, %r17446, %r17415;
	xor.b32  	%r17489, %r17436, %r17488;
	shf.l.wrap.b32 	%r17490, %r17489, %r17489, 16;
	add.s32 	%r17491, %r17425, %r17490;
	xor.b32  	%r17492, %r17415, %r17491;
	shf.l.wrap.b32 	%r17493, %r17492, %r17492, 12;
	add.s32 	%r17494, %r17488, %r17493;
	xor.b32  	%r17495, %r17490, %r17494;
	shf.l.wrap.b32 	%r17496, %r17495, %r17495, 8;
	add.s32 	%r17497, %r17491, %r17496;
	xor.b32  	%r17498, %r17493, %r17497;
	shf.l.wrap.b32 	%r17499, %r17498, %r17498, 7;
	add.s32 	%r17500, %r17458, %r17499;
	xor.b32  	%r17501, %r17472, %r17500;
	shf.l.wrap.b32 	%r17502, %r17501, %r17501, 16;
	add.s32 	%r17503, %r17485, %r17502;
	xor.b32  	%r17504, %r17499, %r17503;
	shf.l.wrap.b32 	%r17505, %r17504, %r17504, 12;
	add.s32 	%r17506, %r17500, %r17505;
	xor.b32  	%r17507, %r17502, %r17506;
	shf.l.wrap.b32 	%r17508, %r17507, %r17507, 8;
	add.s32 	%r17509, %r17503, %r17508;
	xor.b32  	%r17510, %r17505, %r17509;
	shf.l.wrap.b32 	%r17511, %r17510, %r17510, 7;
	add.s32 	%r17512, %r17470, %r17463;
	xor.b32  	%r17513, %r17484, %r17512;
	shf.l.wrap.b32 	%r17514, %r17513, %r17513, 16;
	add.s32 	%r17515, %r17497, %r17514;
	xor.b32  	%r17516, %r17463, %r17515;
	shf.l.wrap.b32 	%r17517, %r17516, %r17516, 12;
	add.s32 	%r17518, %r17512, %r17517;
	xor.b32  	%r17519, %r17514, %r17518;
	shf.l.wrap.b32 	%r17520, %r17519, %r17519, 8;
	add.s32 	%r17521, %r17515, %r17520;
	xor.b32  	%r17522, %r17517, %r17521;
	shf.l.wrap.b32 	%r17523, %r17522, %r17522, 7;
	add.s32 	%r17524, %r17482, %r17475;
	xor.b32  	%r17525, %r17496, %r17524;
	shf.l.wrap.b32 	%r17526, %r17525, %r17525, 16;
	add.s32 	%r17527, %r17461, %r17526;
	xor.b32  	%r17528, %r17475, %r17527;
	shf.l.wrap.b32 	%r17529, %r17528, %r17528, 12;
	add.s32 	%r17530, %r17524, %r17529;
	xor.b32  	%r17531, %r17526, %r17530;
	shf.l.wrap.b32 	%r17532, %r17531, %r17531, 8;
	add.s32 	%r17533, %r17527, %r17532;
	xor.b32  	%r17534, %r17529, %r17533;
	shf.l.wrap.b32 	%r17535, %r17534, %r17534, 7;
	add.s32 	%r17536, %r17494, %r17487;
	xor.b32  	%r17537, %r17460, %r17536;
	shf.l.wrap.b32 	%r17538, %r17537, %r17537, 16;
	add.s32 	%r17539, %r17473, %r17538;
	xor.b32  	%r17540, %r17487, %r17539;
	shf.l.wrap.b32 	%r17541, %r17540, %r17540, 12;
	add.s32 	%r17542, %r17536, %r17541;
	xor.b32  	%r17543, %r17538, %r17542;
	shf.l.wrap.b32 	%r17544, %r17543, %r17543, 8;
	add.s32 	%r17545, %r17539, %r17544;
	xor.b32  	%r17546, %r17541, %r17545;
	shf.l.wrap.b32 	%r17547, %r17546, %r17546, 7;
	add.s32 	%r17548, %r17506, %r17523;
	xor.b32  	%r17549, %r17544, %r17548;
	shf.l.wrap.b32 	%r17550, %r17549, %r17549, 16;
	add.s32 	%r17551, %r17533, %r17550;
	xor.b32  	%r17552, %r17523, %r17551;
	shf.l.wrap.b32 	%r17553, %r17552, %r17552, 12;
	add.s32 	%r17554, %r17548, %r17553;
	xor.b32  	%r17555, %r17550, %r17554;
	shf.l.wrap.b32 	%r17556, %r17555, %r17555, 8;
	add.s32 	%r17557, %r17551, %r17556;
	xor.b32  	%r17558, %r17553, %r17557;
	shf.l.wrap.b32 	%r17559, %r17558, %r17558, 7;
	add.s32 	%r17560, %r17518, %r17535;
	xor.b32  	%r17561, %r17508, %r17560;
	shf.l.wrap.b32 	%r17562, %r17561, %r17561, 16;
	add.s32 	%r17563, %r17545, %r17562;
	xor.b32  	%r17564, %r17535, %r17563;
	shf.l.wrap.b32 	%r17565, %r17564, %r17564, 12;
	add.s32 	%r17566, %r17560, %r17565;
	xor.b32  	%r17567, %r17562, %r17566;
	shf.l.wrap.b32 	%r17568, %r17567, %r17567, 8;
	add.s32 	%r17569, %r17563, %r17568;
	xor.b32  	%r17570, %r17565, %r17569;
	shf.l.wrap.b32 	%r17571, %r17570, %r17570, 7;
	add.s32 	%r17572, %r17530, %r17547;
	xor.b32  	%r17573, %r17520, %r17572;
	shf.l.wrap.b32 	%r17574, %r17573, %r17573, 16;
	add.s32 	%r17575, %r17509, %r17574;
	xor.b32  	%r17576, %r17547, %r17575;
	shf.l.wrap.b32 	%r17577, %r17576, %r17576, 12;
	add.s32 	%r17578, %r17572, %r17577;
	xor.b32  	%r17579, %r17574, %r17578;
	shf.l.wrap.b32 	%r17580, %r17579, %r17579, 8;
	add.s32 	%r17581, %r17575, %r17580;
	xor.b32  	%r17582, %r17577, %r17581;
	shf.l.wrap.b32 	%r17583, %r17582, %r17582, 7;
	add.s32 	%r17584, %r17542, %r17511;
	xor.b32  	%r17585, %r17532, %r17584;
	shf.l.wrap.b32 	%r17586, %r17585, %r17585, 16;
	add.s32 	%r17587, %r17521, %r17586;
	xor.b32  	%r17588, %r17511, %r17587;
	shf.l.wrap.b32 	%r17589, %r17588, %r17588, 12;
	add.s32 	%r17590, %r17584, %r17589;
	xor.b32  	%r17591, %r17586, %r17590;
	shf.l.wrap.b32 	%r17592, %r17591, %r17591, 8;
	add.s32 	%r17593, %r17587, %r17592;
	xor.b32  	%r17594, %r17589, %r17593;
	shf.l.wrap.b32 	%r17595, %r17594, %r17594, 7;
	add.s32 	%r53993, %r17212, %r17554;
	add.s32 	%r53992, %r17224, %r17566;
	add.s32 	%r53991, %r17236, %r17578;
	add.s32 	%r53990, %r17248, %r17590;
	add.s32 	%r53994, %r54001, %r17595;
	add.s32 	%r53995, %r54000, %r17559;
	add.s32 	%r53996, %r53999, %r17571;
	add.s32 	%r53997, %r53998, %r17583;
	xor.b32  	%r17596, %r17213, 1;
	shf.l.wrap.b32 	%r17597, %r17213, %r17596, 16;
	add.s32 	%r17598, %r54001, %r17597;
	xor.b32  	%r17599, %r54001, %r17598;
	shf.l.wrap.b32 	%r17600, %r17599, %r17599, 12;
	add.s32 	%r17601, %r17213, %r17600;
	xor.b32  	%r17602, %r17597, %r17601;
	shf.l.wrap.b32 	%r17603, %r17602, %r17602, 8;
	add.s32 	%r17604, %r17598, %r17603;
	xor.b32  	%r17605, %r17600, %r17604;
	shf.l.wrap.b32 	%r17606, %r17605, %r17605, 7;
	add.s32 	%r17607, %r17601, %r17235;
	xor.b32  	%r17608, %r17256, %r17607;
	shf.l.wrap.b32 	%r17609, %r17608, %r17608, 16;
	add.s32 	%r17610, %r17245, %r17609;
	xor.b32  	%r17611, %r17235, %r17610;
	shf.l.wrap.b32 	%r17612, %r17611, %r17611, 12;
	add.s32 	%r17613, %r17607, %r17612;
	xor.b32  	%r17614, %r17609, %r17613;
	shf.l.wrap.b32 	%r17615, %r17614, %r17614, 8;
	add.s32 	%r17616, %r17610, %r17615;
	xor.b32  	%r17617, %r17612, %r17616;
	shf.l.wrap.b32 	%r17618, %r17617, %r17617, 7;
	xor.b32  	%r17619, %r17603, %r17272;
	shf.l.wrap.b32 	%r17620, %r17619, %r17619, 16;
	add.s32 	%r17621, %r17257, %r17620;
	xor.b32  	%r17622, %r17247, %r17621;
	shf.l.wrap.b32 	%r17623, %r17622, %r17622, 12;
	add.s32 	%r17624, %r17272, %r17623;
	xor.b32  	%r17625, %r17620, %r17624;
	shf.l.wrap.b32 	%r17626, %r17625, %r17625, 8;
	add.s32 	%r17627, %r17621, %r17626;
	xor.b32  	%r17628, %r17623, %r17627;
	shf.l.wrap.b32 	%r17629, %r17628, %r17628, 7;
	add.s32 	%r17630, %r17604, %r17286;
	xor.b32  	%r17631, %r17259, %r17630;
	shf.l.wrap.b32 	%r17632, %r17631, %r17631, 12;
	add.s32 	%r17633, %r17284, %r17632;
	xor.b32  	%r17634, %r17286, %r17633;
	shf.l.wrap.b32 	%r17635, %r17634, %r17634, 8;
	add.s32 	%r17636, %r17630, %r17635;
	xor.b32  	%r17637, %r17632, %r17636;
	shf.l.wrap.b32 	%r17638, %r17637, %r17637, 7;
	add.s32 	%r17639, %r17254, %r17606;
	xor.b32  	%r17640, %r17244, %r17639;
	shf.l.wrap.b32 	%r17641, %r17640, %r17640, 16;
	add.s32 	%r17642, %r17233, %r17641;
	xor.b32  	%r17643, %r17606, %r17642;
	shf.l.wrap.b32 	%r17644, %r17643, %r17643, 12;
	add.s32 	%r17645, %r17639, %r17644;
	xor.b32  	%r17646, %r17641, %r17645;
	shf.l.wrap.b32 	%r17647, %r17646, %r17646, 8;
	add.s32 	%r17648, %r17642, %r17647;
	xor.b32  	%r17649, %r17644, %r17648;
	shf.l.wrap.b32 	%r17650, %r17649, %r17649, 7;
	add.s32 	%r17651, %r17613, %r17650;
	xor.b32  	%r17652, %r17626, %r17651;
	shf.l.wrap.b32 	%r17653, %r17652, %r17652, 16;
	add.s32 	%r17654, %r17636, %r17653;
	xor.b32  	%r17655, %r17650, %r17654;
	shf.l.wrap.b32 	%r17656, %r17655, %r17655, 12;
	add.s32 	%r17657, %r17651, %r17656;
	xor.b32  	%r17658, %r17653, %r17657;
	shf.l.wrap.b32 	%r17659, %r17658, %r17658, 8;
	add.s32 	%r17660, %r17654, %r17659;
	xor.b32  	%r17661, %r17656, %r17660;
	shf.l.wrap.b32 	%r17662, %r17661, %r17661, 7;
	add.s32 	%r17663, %r17624, %r17618;
	xor.b32  	%r17664, %r17635, %r17663;
	shf.l.wrap.b32 	%r17665, %r17664, %r17664, 16;
	add.s32 	%r17666, %r17648, %r17665;
	xor.b32  	%r17667, %r17618, %r17666;
	shf.l.wrap.b32 	%r17668, %r17667, %r17667, 12;
	add.s32 	%r17669, %r17663, %r17668;
	xor.b32  	%r17670, %r17665, %r17669;
	shf.l.wrap.b32 	%r17671, %r17670, %r17670, 8;
	add.s32 	%r17672, %r17666, %r17671;
	xor.b32  	%r17673, %r17668, %r17672;
	shf.l.wrap.b32 	%r17674, %r17673, %r17673, 7;
	add.s32 	%r17675, %r17633, %r17629;
	xor.b32  	%r17676, %r17647, %r17675;
	shf.l.wrap.b32 	%r17677, %r17676, %r17676, 16;
	add.s32 	%r17678, %r17616, %r17677;
	xor.b32  	%r17679, %r17629, %r17678;
	shf.l.wrap.b32 	%r17680, %r17679, %r17679, 12;
	add.s32 	%r17681, %r17675, %r17680;
	xor.b32  	%r17682, %r17677, %r17681;
	shf.l.wrap.b32 	%r17683, %r17682, %r17682, 8;
	add.s32 	%r17684, %r17678, %r17683;
	xor.b32  	%r17685, %r17680, %r17684;
	shf.l.wrap.b32 	%r17686, %r17685, %r17685, 7;
	add.s32 	%r17687, %r17645, %r17638;
	xor.b32  	%r17688, %r17615, %r17687;
	shf.l.wrap.b32 	%r17689, %r17688, %r17688, 16;
	add.s32 	%r17690, %r17627, %r17689;
	xor.b32  	%r17691, %r17638, %r17690;
	shf.l.wrap.b32 	%r17692, %r17691, %r17691, 12;
	add.s32 	%r17693, %r17687, %r17692;
	xor.b32  	%r17694, %r17689, %r17693;
	shf.l.wrap.b32 	%r17695, %r17694, %r17694, 8;
	add.s32 	%r17696, %r17690, %r17695;
	xor.b32  	%r17697, %r17692, %r17696;
	shf.l.wrap.b32 	%r17698, %r17697, %r17697, 7;
	add.s32 	%r17699, %r17657, %r17674;
	xor.b32  	%r17700, %r17695, %r17699;
	shf.l.wrap.b32 	%r17701, %r17700, %r17700, 16;
	add.s32 	%r17702, %r17684, %r17701;
	xor.b32  	%r17703, %r17674, %r17702;
	shf.l.wrap.b32 	%r17704, %r17703, %r17703, 12;
	add.s32 	%r17705, %r17699, %r17704;
	xor.b32  	%r17706, %r17701, %r17705;
	shf.l.wrap.b32 	%r17707, %r17706, %r17706, 8;
	add.s32 	%r17708, %r17702, %r17707;
	xor.b32  	%r17709, %r17704, %r17708;
	shf.l.wrap.b32 	%r17710, %r17709, %r17709, 7;
	add.s32 	%r17711, %r17669, %r17686;
	xor.b32  	%r17712, %r17659, %r17711;
	shf.l.wrap.b32 	%r17713, %r17712, %r17712, 16;
	add.s32 	%r17714, %r17696, %r17713;
	xor.b32  	%r17715, %r17686, %r17714;
	shf.l.wrap.b32 	%r17716, %r17715, %r17715, 12;
	add.s32 	%r17717, %r17711, %r17716;
	xor.b32  	%r17718, %r17713, %r17717;
	shf.l.wrap.b32 	%r17719, %r17718, %r17718, 8;
	add.s32 	%r17720, %r17714, %r17719;
	xor.b32  	%r17721, %r17716, %r17720;
	shf.l.wrap.b32 	%r17722, %r17721, %r17721, 7;
	add.s32 	%r17723, %r17681, %r17698;
	xor.b32  	%r17724, %r17671, %r17723;
	shf.l.wrap.b32 	%r17725, %r17724, %r17724, 16;
	add.s32 	%r17726, %r17660, %r17725;
	xor.b32  	%r17727, %r17698, %r17726;
	shf.l.wrap.b32 	%r17728, %r17727, %r17727, 12;
	add.s32 	%r17729, %r17723, %r17728;
	xor.b32  	%r17730, %r17725, %r17729;
	shf.l.wrap.b32 	%r17731, %r17730, %r17730, 8;
	add.s32 	%r17732, %r17726, %r17731;
	xor.b32  	%r17733, %r17728, %r17732;
	shf.l.wrap.b32 	%r17734, %r17733, %r17733, 7;
	add.s32 	%r17735, %r17693, %r17662;
	xor.b32  	%r17736, %r17683, %r17735;
	shf.l.wrap.b32 	%r17737, %r17736, %r17736, 16;
	add.s32 	%r17738, %r17672, %r17737;
	xor.b32  	%r17739, %r17662, %r17738;
	shf.l.wrap.b32 	%r17740, %r17739, %r17739, 12;
	add.s32 	%r17741, %r17735, %r17740;
	xor.b32  	%r17742, %r17737, %r17741;
	shf.l.wrap.b32 	%r17743, %r17742, %r17742, 8;
	add.s32 	%r17744, %r17738, %r17743;
	xor.b32  	%r17745, %r17740, %r17744;
	shf.l.wrap.b32 	%r17746, %r17745, %r17745, 7;
	add.s32 	%r17747, %r17705, %r17746;
	xor.b32  	%r17748, %r17719, %r17747;
	shf.l.wrap.b32 	%r17749, %r17748, %r17748, 16;
	add.s32 	%r17750, %r17732, %r17749;
	xor.b32  	%r17751, %r17746, %r17750;
	shf.l.wrap.b32 	%r17752, %r17751, %r17751, 12;
	add.s32 	%r17753, %r17747, %r17752;
	xor.b32  	%r17754, %r17749, %r17753;
	shf.l.wrap.b32 	%r17755, %r17754, %r17754, 8;
	add.s32 	%r17756, %r17750, %r17755;
	xor.b32  	%r17757, %r17752, %r17756;
	shf.l.wrap.b32 	%r17758, %r17757, %r17757, 7;
	add.s32 	%r17759, %r17717, %r17710;
	xor.b32  	%r17760, %r17731, %r17759;
	shf.l.wrap.b32 	%r17761, %r17760, %r17760, 16;
	add.s32 	%r17762, %r17744, %r17761;
	xor.b32  	%r17763, %r17710, %r17762;
	shf.l.wrap.b32 	%r17764, %r17763, %r17763, 12;
	add.s32 	%r17765, %r17759, %r17764;
	xor.b32  	%r17766, %r17761, %r17765;
	shf.l.wrap.b32 	%r17767, %r17766, %r17766, 8;
	add.s32 	%r17768, %r17762, %r17767;
	xor.b32  	%r17769, %r17764, %r17768;
	shf.l.wrap.b32 	%r17770, %r17769, %r17769, 7;
	add.s32 	%r17771, %r17729, %r17722;
	xor.b32  	%r17772, %r17743, %r17771;
	shf.l.wrap.b32 	%r17773, %r17772, %r17772, 16;
	add.s32 	%r17774, %r17708, %r17773;
	xor.b32  	%r17775, %r17722, %r17774;
	shf.l.wrap.b32 	%r17776, %r17775, %r17775, 12;
	add.s32 	%r17777, %r17771, %r17776;
	xor.b32  	%r17778, %r17773, %r17777;
	shf.l.wrap.b32 	%r17779, %r17778, %r17778, 8;
	add.s32 	%r17780, %r17774, %r17779;
	xor.b32  	%r17781, %r17776, %r17780;
	shf.l.wrap.b32 	%r17782, %r17781, %r17781, 7;
	add.s32 	%r17783, %r17741, %r17734;
	xor.b32  	%r17784, %r17707, %r17783;
	shf.l.wrap.b32 	%r17785, %r17784, %r17784, 16;
	add.s32 	%r17786, %r17720, %r17785;
	xor.b32  	%r17787, %r17734, %r17786;
	shf.l.wrap.b32 	%r17788, %r17787, %r17787, 12;
	add.s32 	%r17789, %r17783, %r17788;
	xor.b32  	%r17790, %r17785, %r17789;
	shf.l.wrap.b32 	%r17791, %r17790, %r17790, 8;
	add.s32 	%r17792, %r17786, %r17791;
	xor.b32  	%r17793, %r17788, %r17792;
	shf.l.wrap.b32 	%r17794, %r17793, %r17793, 7;
	add.s32 	%r17795, %r17753, %r17770;
	xor.b32  	%r17796, %r17791, %r17795;
	shf.l.wrap.b32 	%r17797, %r17796, %r17796, 16;
	add.s32 	%r17798, %r17780, %r17797;
	xor.b32  	%r17799, %r17770, %r17798;
	shf.l.wrap.b32 	%r17800, %r17799, %r17799, 12;
	add.s32 	%r17801, %r17795, %r17800;
	xor.b32  	%r17802, %r17797, %r17801;
	shf.l.wrap.b32 	%r17803, %r17802, %r17802, 8;
	add.s32 	%r17804, %r17798, %r17803;
	xor.b32  	%r17805, %r17800, %r17804;
	shf.l.wrap.b32 	%r17806, %r17805, %r17805, 7;
	add.s32 	%r17807, %r17765, %r17782;
	xor.b32  	%r17808, %r17755, %r17807;
	shf.l.wrap.b32 	%r17809, %r17808, %r17808, 16;
	add.s32 	%r17810, %r17792, %r17809;
	xor.b32  	%r17811, %r17782, %r17810;
	shf.l.wrap.b32 	%r17812, %r17811, %r17811, 12;
	add.s32 	%r17813, %r17807, %r17812;
	xor.b32  	%r17814, %r17809, %r17813;
	shf.l.wrap.b32 	%r17815, %r17814, %r17814, 8;
	add.s32 	%r17816, %r17810, %r17815;
	xor.b32  	%r17817, %r17812, %r17816;
	shf.l.wrap.b32 	%r17818, %r17817, %r17817, 7;
	add.s32 	%r17819, %r17777, %r17794;
	xor.b32  	%r17820, %r17767, %r17819;
	shf.l.wrap.b32 	%r17821, %r17820, %r17820, 16;
	add.s32 	%r17822, %r17756, %r17821;
	xor.b32  	%r17823, %r17794, %r17822;
	shf.l.wrap.b32 	%r17824, %r17823, %r17823, 12;
	add.s32 	%r17825, %r17819, %r17824;
	xor.b32  	%r17826, %r17821, %r17825;
	shf.l.wrap.b32 	%r17827, %r17826, %r17826, 8;
	add.s32 	%r17828, %r17822, %r17827;
	xor.b32  	%r17829, %r17824, %r17828;
	shf.l.wrap.b32 	%r17830, %r17829, %r17829, 7;
	add.s32 	%r17831, %r17789, %r17758;
	xor.b32  	%r17832, %r17779, %r17831;
	shf.l.wrap.b32 	%r17833, %r17832, %r17832, 16;
	add.s32 	%r17834, %r17768, %r17833;
	xor.b32  	%r17835, %r17758, %r17834;
	shf.l.wrap.b32 	%r17836, %r17835, %r17835, 12;
	add.s32 	%r17837, %r17831, %r17836;
	xor.b32  	%r17838, %r17833, %r17837;
	shf.l.wrap.b32 	%r17839, %r17838, %r17838, 8;
	add.s32 	%r17840, %r17834, %r17839;
	xor.b32  	%r17841, %r17836, %r17840;
	shf.l.wrap.b32 	%r17842, %r17841, %r17841, 7;
	add.s32 	%r17843, %r17801, %r17842;
	xor.b32  	%r17844, %r17815, %r17843;
	shf.l.wrap.b32 	%r17845, %r17844, %r17844, 16;
	add.s32 	%r17846, %r17828, %r17845;
	xor.b32  	%r17847, %r17842, %r17846;
	shf.l.wrap.b32 	%r17848, %r17847, %r17847, 12;
	add.s32 	%r17849, %r17843, %r17848;
	xor.b32  	%r17850, %r17845, %r17849;
	shf.l.wrap.b32 	%r17851, %r17850, %r17850, 8;
	add.s32 	%r17852, %r17813, %r17806;
	xor.b32  	%r17853, %r17827, %r17852;
	shf.l.wrap.b32 	%r17854, %r17853, %r17853, 16;
	add.s32 	%r17855, %r17840, %r17854;
	xor.b32  	%r17856, %r17806, %r17855;
	shf.l.wrap.b32 	%r17857, %r17856, %r17856, 12;
	add.s32 	%r17858, %r17852, %r17857;
	xor.b32  	%r17859, %r17854, %r17858;
	shf.l.wrap.b32 	%r17860, %r17859, %r17859, 8;
	add.s32 	%r17861, %r17855, %r17860;
	xor.b32  	%r17862, %r17857, %r17861;
	shf.l.wrap.b32 	%r17863, %r17862, %r17862, 7;
	add.s32 	%r17864, %r17825, %r17818;
	xor.b32  	%r17865, %r17839, %r17864;
	shf.l.wrap.b32 	%r17866, %r17865, %r17865, 16;
	add.s32 	%r17867, %r17804, %r17866;
	xor.b32  	%r17868, %r17818, %r17867;
	shf.l.wrap.b32 	%r17869, %r17868, %r17868, 12;
	add.s32 	%r17870, %r17864, %r17869;
	xor.b32  	%r17871, %r17866, %r17870;
	shf.l.wrap.b32 	%r17872, %r17871, %r17871, 8;
	add.s32 	%r17873, %r17867, %r17872;
	xor.b32  	%r17874, %r17869, %r17873;
	shf.l.wrap.b32 	%r17875, %r17874, %r17874, 7;
	add.s32 	%r17876, %r17837, %r17830;
	xor.b32  	%r17877, %r17803, %r17876;
	shf.l.wrap.b32 	%r17878, %r17877, %r17877, 16;
	add.s32 	%r17879, %r17816, %r17878;
	xor.b32  	%r17880, %r17830, %r17879;
	shf.l.wrap.b32 	%r17881, %r17880, %r17880, 12;
	add.s32 	%r17882, %r17876, %r17881;
	xor.b32  	%r17883, %r17878, %r17882;
	shf.l.wrap.b32 	%r17884, %r17883, %r17883, 8;
	add.s32 	%r17885, %r17879, %r17884;
	add.s32 	%r17886, %r17849, %r17863;
	xor.b32  	%r17887, %r17884, %r17886;
	shf.l.wrap.b32 	%r17888, %r17887, %r17887, 16;
	add.s32 	%r17889, %r17873, %r17888;
	xor.b32  	%r17890, %r17863, %r17889;
	shr.u32 	%r17891, %r17890, 20;
	add.s32 	%r17892, %r17886, %r17891;
	add.s32 	%r17893, %r17858, %r17875;
	xor.b32  	%r17894, %r17851, %r17893;
	shf.l.wrap.b32 	%r17895, %r17894, %r17894, 16;
	add.s32 	%r17896, %r17885, %r17895;
	xor.b32  	%r17897, %r17875, %r17896;
	shr.u32 	%r17898, %r17897, 20;
	add.s32 	%r17899, %r17893, %r17898;
	add.s32 	%r17900, %r17212, %r17892;
	add.s32 	%r17901, %r17224, %r17899;
	not.b32 	%r17902, %r53989;
	add.s32 	%r17903, %r2158, %r17902;
	mov.u32 	%r17904, %ctaid.x;
	shl.b32 	%r17905, %r17904, 11;
	mov.u32 	%r17906, %tid.x;
	and.b32  	%r17907, %r17906, 31;
	or.b32  	%r17908, %r17905, %r17907;
	shl.b32 	%r17909, %r17906, 3;
	and.b32  	%r17910, %r17909, 7936;
	add.s32 	%r17911, %r53743, %r17910;
	add.s32 	%r17912, %r17908, %r17911;
	shr.u32 	%r17913, %r17912, %r17903;
	and.b32  	%r17914, %r17913, 1;
	setp.eq.b32 	%p124, %r17914, 1;
	selp.b32 	%r17915, %r17901, %r17900, %p124;
	cvt.u16.u32 	%rs396, %r17915;
	and.b16  	%rs771, %rs396, 1;
	and.b16  	%rs397, %rs769, 255;
	setp.ne.s16 	%p125, %rs397, 1;
	@%p125 bra 	$L__BB9_159;
	ld.param.u64 	%rd695, [fused_batch_pir_kernel_transposed_16_param_1];
	not.b32 	%r17916, %r53989;
	add.s32 	%r17917, %r2158, %r17916;
	mov.u32 	%r17918, %ctaid.x;
	shl.b32 	%r17919, %r17918, 11;
	mov.u32 	%r17920, %tid.x;
	and.b32  	%r17921, %r17920, 31;
	or.b32  	%r17922, %r17919, %r17921;
	shl.b32 	%r17923, %r17920, 3;
	and.b32  	%r17924, %r17923, 7936;
	add.s32 	%r17925, %r53743, %r17924;
	add.s32 	%r17926, %r17922, %r17925;
	shr.u32 	%r17927, %r17926, %r17917;
	and.b32  	%r17928, %r17927, 1;
	setp.eq.b32 	%p126, %r17928, 1;
	cvt.s64.s32 	%rd142, %r53989;
	cvta.to.global.u64 	%rd143, %rd695;
	mul.wide.s32 	%rd144, %r53989, 16;
	add.s64 	%rd145, %rd143, %rd144;
	ld.global.u32 	%r17929, [%rd145+4900];
	selp.b32 	%r17930, %r53994, %r53993, %p126;
	xor.b32  	%r17931, %r17930, %r17929;
	selp.b32 	%r17932, %r53995, %r53992, %p126;
	selp.b32 	%r53993, %r53993, %r17931, %p126;
	selp.b32 	%r53994, %r17931, %r53994, %p126;
	ld.global.u32 	%r17933, [%rd145+4904];
	xor.b32  	%r17934, %r17932, %r17933;
	selp.b32 	%r17935, %r53996, %r53991, %p126;
	selp.b32 	%r53992, %r53992, %r17934, %p126;
	selp.b32 	%r53995, %r17934, %r53995, %p126;
	ld.global.u32 	%r17936, [%rd145+4908];
	xor.b32  	%r17937, %r17935, %r17936;
	selp.b32 	%r17938, %r53997, %r53990, %p126;
	selp.b32 	%r53991, %r53991, %r17937, %p126;
	selp.b32 	%r53996, %r17937, %r53996, %p126;
	ld.global.u32 	%r17939, [%rd145+4912];
	xor.b32  	%r17940, %r17938, %r17939;
	selp.b64 	%rd146, 445, 420, %p126;
	selp.b32 	%r53990, %r53990, %r17940, %p126;
	selp.b32 	%r53997, %r17940, %r53997, %p126;
	add.s64 	%rd147, %rd146, %rd142;
	add.s64 	%rd148, %rd143, %rd147;
	ld.global.u8 	%rs398, [%rd148+4880];
	xor.b16  	%rs771, %rs398, %rs771;
$L__BB9_159:
	not.b32 	%r17941, %r53989;
	add.s32 	%r17942, %r2158, %r17941;
	mov.u32 	%r17943, %ctaid.x;
	shl.b32 	%r17944, %r17943, 11;
	mov.u32 	%r17945, %tid.x;
	and.b32  	%r17946, %r17945, 31;
	or.b32  	%r17947, %r17944, %r17946;
	shl.b32 	%r17948, %r17945, 3;
	and.b32  	%r17949, %r17948, 7936;
	add.s32 	%r17950, %r53743, %r17949;
	add.s32 	%r17951, %r17947, %r17950;
	shr.u32 	%r17952, %r17951, %r17942;
	and.b32  	%r17953, %r17952, 1;
	setp.eq.b32 	%p127, %r17953, 1;
	selp.b32 	%r54001, %r53994, %r53993, %p127;
	selp.b32 	%r54000, %r53995, %r53992, %p127;
	selp.b32 	%r53999, %r53996, %r53991, %p127;
	selp.b32 	%r53998, %r53997, %r53990, %p127;
	add.s32 	%r53989, %r53989, 1;
	setp.lt.u32 	%p128, %r53989, %r2158;
	mov.u16 	%rs769, %rs771;
	@%p128 bra 	$L__BB9_157;
$L__BB9_160:
	and.b16  	%rs399, %rs771, 255;
	setp.ne.s16 	%p129, %rs399, 1;
	@%p129 bra 	$L__BB9_162;
	ld.param.u64 	%rd696, [fused_batch_pir_kernel_transposed_16_param_1];
	cvta.to.global.u64 	%rd149, %rd696;
	ld.global.u32 	%r17954, [%rd149+5352];
	xor.b32  	%r54001, %r54001, %r17954;
$L__BB9_162:
	@%p129 bra 	$L__BB9_164;
	ld.param.u64 	%rd697, [fused_batch_pir_kernel_transposed_16_param_1];
	cvta.to.global.u64 	%rd150, %rd697;
	ld.global.u32 	%r17955, [%rd150+5356];
	xor.b32  	%r54000, %r54000, %r17955;
$L__BB9_164:
	@%p129 bra 	$L__BB9_166;
	ld.param.u64 	%rd698, [fused_batch_pir_kernel_transposed_16_param_1];
	cvta.to.global.u64 	%rd151, %rd698;
	ld.global.u32 	%r17956, [%rd151+5360];
	xor.b32  	%r53999, %r53999, %r17956;
$L__BB9_166:
	@%p129 bra 	$L__BB9_168;
	ld.param.u64 	%rd699, [fused_batch_pir_kernel_transposed_16_param_1];
	cvta.to.global.u64 	%rd152, %rd699;
	ld.global.u32 	%r17957, [%rd152+5364];
	xor.b32  	%r53998, %r53998, %r17957;
$L__BB9_168:
	ld.param.u32 	%r52147, [fused_batch_pir_kernel_transposed_16_param_4];
	mov.u32 	%r17959, %ctaid.x;
	shl.b32 	%r17960, %r17959, 11;
	mov.u32 	%r17961, %tid.x;
	and.b32  	%r17962, %r17961, 31;
	or.b32  	%r17963, %r17960, %r17962;
	shl.b32 	%r17964, %r17961, 3;
	and.b32  	%r17965, %r17964, 7936;
	add.s32 	%r17966, %r53743, %r17965;
	add.s32 	%r17967, %r17963, %r17966;
	setp.ge.s32 	%p133, %r17967, %r52147;
	mov.b32 	%r54022, 0;
	mov.u32 	%r54023, %r54022;
	mov.u32 	%r54024, %r54022;
	mov.u32 	%r54025, %r54022;
	@%p133 bra 	$L__BB9_182;
	ld.param.u64 	%rd700, [fused_batch_pir_kernel_transposed_16_param_1];
	cvta.to.global.u64 	%rd153, %rd700;
	ld.global.u8 	%rs403, [%rd153+5385];
	max.u16 	%rs404, %rs403, 11;
	cvt.u32.u16 	%r17968, %rs404;
	add.s32 	%r54013, %r17968, -11;
	ld.shared.u32 	%r54025, [s_mem+197596];
	ld.shared.v4.u32 	{%r54024, %r54023, %r54022, %r17969}, [s_mem+197600];
	mov.b64 	%rd154, {%r54022, %r17969};
	shr.u64 	%rd155, %rd154, 32;
	cvt.u16.u64 	%rs774, %rd155;
	cvt.u32.u16 	%r2213, %rs403;
	setp.ge.u32 	%p134, %r54013, %r2213;
	@%p134 bra 	$L__BB9_174;
	mov.u16 	%rs772, %rs774;
$L__BB9_171:
	ld.const.u32 	%r17970, [CHACHA_CONSTANTS];
	add.s32 	%r17971, %r17970, %r54025;
	shf.l.wrap.b32 	%r17972, %r17971, %r17971, 16;
	add.s32 	%r17973, %r54025, %r17972;
	xor.b32  	%r17974, %r54025, %r17973;
	shf.l.wrap.b32 	%r17975, %r17974, %r17974, 12;
	add.s32 	%r17976, %r17971, %r17975;
	xor.b32  	%r17977, %r17972, %r17976;
	shf.l.wrap.b32 	%r17978, %r17977, %r17977, 8;
	add.s32 	%r17979, %r17973, %r17978;
	xor.b32  	%r17980, %r17975, %r17979;
	shf.l.wrap.b32 	%r17981, %r17980, %r17980, 7;
	ld.const.u32 	%r17982, [CHACHA_CONSTANTS+4];
	add.s32 	%r17983, %r17982, %r54024;
	shf.l.wrap.b32 	%r17984, %r17983, %r17983, 16;
	add.s32 	%r17985, %r54024, %r17984;
	xor.b32  	%r17986, %r54024, %r17985;
	shf.l.wrap.b32 	%r17987, %r17986, %r17986, 12;
	add.s32 	%r17988, %r17983, %r17987;
	xor.b32  	%r17989, %r17984, %r17988;
	shf.l.wrap.b32 	%r17990, %r17989, %r17989, 8;
	add.s32 	%r17991, %r17985, %r17990;
	xor.b32  	%r17992, %r17987, %r17991;
	shf.l.wrap.b32 	%r17993, %r17992, %r17992, 7;
	ld.const.u32 	%r17994, [CHACHA_CONSTANTS+8];
	add.s32 	%r17995, %r17994, %r54023;
	shf.l.wrap.b32 	%r17996, %r17995, %r17995, 16;
	add.s32 	%r17997, %r54023, %r17996;
	xor.b32  	%r17998, %r54023, %r17997;
	shf.l.wrap.b32 	%r17999, %r17998, %r17998, 12;
	add.s32 	%r18000, %r17995, %r17999;
	xor.b32  	%r18001, %r17996, %r18000;
	shf.l.wrap.b32 	%r18002, %r18001, %r18001, 8;
	add.s32 	%r18003, %r17997, %r18002;
	xor.b32  	%r18004, %r17999, %r18003;
	shf.l.wrap.b32 	%r18005, %r18004, %r18004, 7;
	ld.const.u32 	%r18006, [CHACHA_CONSTANTS+12];
	add.s32 	%r18007, %r18006, %r54022;
	shf.l.wrap.b32 	%r18008, %r18007, %r18007, 16;
	add.s32 	%r18009, %r54022, %r18008;
	xor.b32  	%r18010, %r54022, %r18009;
	shf.l.wrap.b32 	%r18011, %r18010, %r18010, 12;
	add.s32 	%r18012, %r18007, %r18011;
	xor.b32  	%r18013, %r18008, %r18012;
	shf.l.wrap.b32 	%r18014, %r18013, %r18013, 8;
	add.s32 	%r18015, %r18009, %r18014;
	xor.b32  	%r18016, %r18011, %r18015;
	shf.l.wrap.b32 	%r18017, %r18016, %r18016, 7;
	add.s32 	%r18018, %r17976, %r17993;
	xor.b32  	%r18019, %r18014, %r18018;
	shf.l.wrap.b32 	%r18020, %r18019, %r18019, 16;
	add.s32 	%r18021, %r18003, %r18020;
	xor.b32  	%r18022, %r17993, %r18021;
	shf.l.wrap.b32 	%r18023, %r18022, %r18022, 12;
	add.s32 	%r18024, %r18018, %r18023;
	xor.b32  	%r18025, %r18020, %r18024;
	shf.l.wrap.b32 	%r18026, %r18025, %r18025, 8;
	add.s32 	%r18027, %r18021, %r18026;
	xor.b32  	%r18028, %r18023, %r18027;
	shf.l.wrap.b32 	%r18029, %r18028, %r18028, 7;
	add.s32 	%r18030, %r17988, %r18005;
	xor.b32  	%r18031, %r17978, %r18030;
	shf.l.wrap.b32 	%r18032, %r18031, %r18031, 16;
	add.s32 	%r18033, %r18015, %r18032;
	xor.b32  	%r18034, %r18005, %r18033;
	shf.l.wrap.b32 	%r18035, %r18034, %r18034, 12;
	add.s32 	%r18036, %r18030, %r18035;
	xor.b32  	%r18037, %r18032, %r18036;
	shf.l.wrap.b32 	%r18038, %r18037, %r18037, 8;
	add.s32 	%r18039, %r18033, %r18038;
	xor.b32  	%r18040, %r18035, %r18039;
	shf.l.wrap.b32 	%r18041, %r18040, %r18040, 7;
	add.s32 	%r18042, %r18000, %r18017;
	xor.b32  	%r18043, %r17990, %r18042;
	shf.l.wrap.b32 	%r18044, %r18043, %r18043, 16;
	add.s32 	%r18045, %r17979, %r18044;
	xor.b32  	%r18046, %r18017, %r18045;
	shf.l.wrap.b32 	%r18047, %r18046, %r18046, 12;
	add.s32 	%r18048, %r18042, %r18047;
	xor.b32  	%r18049, %r18044, %r18048;
	shf.l.wrap.b32 	%r18050, %r18049, %r18049, 8;
	add.s32 	%r18051, %r18045, %r18050;
	xor.b32  	%r18052, %r18047, %r18051;
	shf.l.wrap.b32 	%r18053, %r18052, %r18052, 7;
	add.s32 	%r18054, %r18012, %r17981;
	xor.b32  	%r18055, %r18002, %r18054;
	shf.l.wrap.b32 	%r18056, %r18055, %r18055, 16;
	add.s32 	%r18057, %r17991, %r18056;
	xor.b32  	%r18058, %r17981, %r18057;
	shf.l.wrap.b32 	%r18059, %r18058, %r18058, 12;
	add.s32 	%r18060, %r18054, %r18059;
	xor.b32  	%r18061, %r18056, %r18060;
	shf.l.wrap.b32 	%r18062, %r18061, %r18061, 8;
	add.s32 	%r18063, %r18057, %r18062;
	xor.b32  	%r18064, %r18059, %r18063;
	shf.l.wrap.b32 	%r18065, %r18064, %r18064, 7;
	add.s32 	%r18066, %r18024, %r18065;
	xor.b32  	%r18067, %r18038, %r18066;
	shf.l.wrap.b32 	%r18068, %r18067, %r18067, 16;
	add.s32 	%r18069, %r18051, %r18068;
	xor.b32  	%r18070, %r18065, %r18069;
	shf.l.wrap.b32 	%r18071, %r18070, %r18070, 12;
	add.s32 	%r18072, %r18066, %r18071;
	xor.b32  	%r18073, %r18068, %r18072;
	shf.l.wrap.b32 	%r18074, %r18073, %r18073, 8;
	add.s32 	%r18075, %r18069, %r18074;
	xor.b32  	%r18076, %r18071, %r18075;
	shf.l.wrap.b32 	%r18077, %r18076, %r18076, 7;
	add.s32 	%r18078, %r18036, %r18029;
	xor.b32  	%r18079, %r18050, %r18078;
	shf.l.wrap.b32 	%r18080, %r18079, %r18079, 16;
	add.s32 	%r18081, %r18063, %r18080;
	xor.b32  	%r18082, %r18029, %r18081;
	shf.l.wrap.b32 	%r18083, %r18082, %r18082, 12;
	add.s32 	%r18084, %r18078, %r18083;
	xor.b32  	%r18085, %r18080, %r18084;
	shf.l.wrap.b32 	%r18086, %r18085, %r18085, 8;
	add.s32 	%r18087, %r18081, %r18086;
	xor.b32  	%r18088, %r18083, %r18087;
	shf.l.wrap.b32 	%r18089, %r18088, %r18088, 7;
	add.s32 	%r18090, %r18048, %r18041;
	xor.b32  	%r18091, %r18062, %r18090;
	shf.l.wrap.b32 	%r18092, %r18091, %r18091, 16;
	add.s32 	%r18093, %r18027, %r18092;
	xor.b32  	%r18094, %r18041, %r18093;
	shf.l.wrap.b32 	%r18095, %r18094, %r18094, 12;
	add.s32 	%r18096, %r18090, %r18095;
	xor.b32  	%r18097, %r18092, %r18096;
	shf.l.wrap.b32 	%r18098, %r18097, %r18097, 8;
	add.s32 	%r18099, %r18093, %r18098;
	xor.b32  	%r18100, %r18095, %r18099;
	shf.l.wrap.b32 	%r18101, %r18100, %r18100, 7;
	add.s32 	%r18102, %r18060, %r18053;
	xor.b32  	%r18103, %r18026, %r18102;
	shf.l.wrap.b32 	%r18104, %r18103, %r18103, 16;
	add.s32 	%r18105, %r18039, %r18104;
	xor.b32  	%r18106, %r18053, %r18105;
	shf.l.wrap.b32 	%r18107, %r18106, %r18106, 12;
	add.s32 	%r18108, %r18102, %r18107;
	xor.b32  	%r18109, %r18104, %r18108;
	shf.l.wrap.b32 	%r18110, %r18109, %r18109, 8;
	add.s32 	%r18111, %r18105, %r18110;
	xor.b32  	%r18112, %r18107, %r18111;
	shf.l.wrap.b32 	%r18113, %r18112, %r18112, 7;
	add.s32 	%r18114, %r18072, %r18089;
	xor.b32  	%r18115, %r18110, %r18114;
	shf.l.wrap.b32 	%r18116, %r18115, %r18115, 16;
	add.s32 	%r18117, %r18099, %r18116;
	xor.b32  	%r18118, %r18089, %r18117;
	shf.l.wrap.b32 	%r18119, %r18118, %r18118, 12;
	add.s32 	%r18120, %r18114, %r18119;
	xor.b32  	%r18121, %r18116, %r18120;
	shf.l.wrap.b32 	%r18122, %r18121, %r18121, 8;
	add.s32 	%r18123, %r18117, %r18122;
	xor.b32  	%r18124, %r18119, %r18123;
	shf.l.wrap.b32 	%r18125, %r18124, %r18124, 7;
	add.s32 	%r18126, %r18084, %r18101;
	xor.b32  	%r18127, %r18074, %r18126;
	shf.l.wrap.b32 	%r18128, %r18127, %r18127, 16;
	add.s32 	%r18129, %r18111, %r18128;
	xor.b32  	%r18130, %r18101, %r18129;
	shf.l.wrap.b32 	%r18131, %r18130, %r18130, 12;
	add.s32 	%r18132, %r18126, %r18131;
	xor.b32  	%r18133, %r18128, %r18132;
	shf.l.wrap.b32 	%r18134, %r18133, %r18133, 8;
	add.s32 	%r18135, %r18129, %r18134;
	xor.b32  	%r18136, %r18131, %r18135;
	shf.l.wrap.b32 	%r18137, %r18136, %r18136, 7;
	add.s32 	%r18138, %r18096, %r18113;
	xor.b32  	%r18139, %r18086, %r18138;
	shf.l.wrap.b32 	%r18140, %r18139, %r18139, 16;
	add.s32 	%r18141, %r18075, %r18140;
	xor.b32  	%r18142, %r18113, %r18141;
	shf.l.wrap.b32 	%r18143, %r18142, %r18142, 12;
	add.s32 	%r18144, %r18138, %r18143;
	xor.b32  	%r18145, %r18140, %r18144;
	shf.l.wrap.b32 	%r18146, %r18145, %r18145, 8;
	add.s32 	%r18147, %r18141, %r18146;
	xor.b32  	%r18148, %r18143, %r18147;
	shf.l.wrap.b32 	%r18149, %r18148, %r18148, 7;
	add.s32 	%r18150, %r18108, %r18077;
	xor.b32  	%r18151, %r18098, %r18150;
	shf.l.wrap.b32 	%r18152, %r18151, %r18151, 16;
	add.s32 	%r18153, %r18087, %r18152;
	xor.b32  	%r18154, %r18077, %r18153;
	shf.l.wrap.b32 	%r18155, %r18154, %r18154, 12;
	add.s32 	%r18156, %r18150, %r18155;
	xor.b32  	%r18157, %r18152, %r18156;
	shf.l.wrap.b32 	%r18158, %r18157, %r18157, 8;
	add.s32 	%r18159, %r18153, %r18158;
	xor.b32  	%r18160, %r18155, %r18159;
	shf.l.wrap.b32 	%r18161, %r18160, %r18160, 7;
	add.s32 	%r18162, %r18120, %r18161;
	xor.b32  	%r18163, %r18134, %r18162;
	shf.l.wrap.b32 	%r18164, %r18163, %r18163, 16;
	add.s32 	%r18165, %r18147, %r18164;
	xor.b32  	%r18166, %r18161, %r18165;
	shf.l.wrap.b32 	%r18167, %r18166, %r18166, 12;
	add.s32 	%r18168, %r18162, %r18167;
	xor.b32  	%r18169, %r18164, %r18168;
	shf.l.wrap.b32 	%r18170, %r18169, %r18169, 8;
	add.s32 	%r18171, %r18165, %r18170;
	xor.b32  	%r18172, %r18167, %r18171;
	shf.l.wrap.b32 	%r18173, %r18172, %r18172, 7;
	add.s32 	%r18174, %r18132, %r18125;
	xor.b32  	%r18175, %r18146, %r18174;
	shf.l.wrap.b32 	%r18176, %r18175, %r18175, 16;
	add.s32 	%r18177, %r18159, %r18176;
	xor.b32  	%r18178, %r18125, %r18177;
	shf.l.wrap.b32 	%r18179, %r18178, %r18178, 12;
	add.s32 	%r18180, %r18174, %r18179;
	xor.b32  	%r18181, %r18176, %r18180;
	shf.l.wrap.b32 	%r18182, %r18181, %r18181, 8;
	add.s32 	%r18183, %r18177, %r18182;
	xor.b32  	%r18184, %r18179, %r18183;
	shf.l.wrap.b32 	%r18185, %r18184, %r18184, 7;
	add.s32 	%r18186, %r18144, %r18137;
	xor.b32  	%r18187, %r18158, %r18186;
	shf.l.wrap.b32 	%r18188, %r18187, %r18187, 16;
	add.s32 	%r18189, %r18123, %r18188;
	xor.b32  	%r18190, %r18137, %r18189;
	shf.l.wrap.b32 	%r18191, %r18190, %r18190, 12;
	add.s32 	%r18192, %r18186, %r18191;
	xor.b32  	%r18193, %r18188, %r18192;
	shf.l.wrap.b32 	%r18194, %r18193, %r18193, 8;
	add.s32 	%r18195, %r18189, %r18194;
	xor.b32  	%r18196, %r18191, %r18195;
	shf.l.wrap.b32 	%r18197, %r18196, %r18196, 7;
	add.s32 	%r18198, %r18156, %r18149;
	xor.b32  	%r18199, %r18122, %r18198;
	shf.l.wrap.b32 	%r18200, %r18199, %r18199, 16;
	add.s32 	%r18201, %r18135, %r18200;
	xor.b32  	%r18202, %r18149, %r18201;
	shf.l.wrap.b32 	%r18203, %r18202, %r18202, 12;
	add.s32 	%r18204, %r18198, %r18203;
	xor.b32  	%r18205, %r18200, %r18204;
	shf.l.wrap.b32 	%r18206, %r18205, %r18205, 8;
	add.s32 	%r18207, %r18201, %r18206;
	xor.b32  	%r18208, %r18203, %r18207;
	shf.l.wrap.b32 	%r18209, %r18208, %r18208, 7;
	add.s32 	%r18210, %r18168, %r18185;
	xor.b32  	%r18211, %r18206, %r18210;
	shf.l.wrap.b32 	%r18212, %r18211, %r18211, 16;
	add.s32 	%r18213, %r18195, %r18212;
	xor.b32  	%r18214, %r18185, %r18213;
	shf.l.wrap.b32 	%r18215, %r18214, %r18214, 12;
	add.s32 	%r18216, %r18210, %r18215;
	xor.b32  	%r18217, %r18212, %r18216;
	shf.l.wrap.b32 	%r18218, %r18217, %r18217, 8;
	add.s32 	%r18219, %r18213, %r18218;
	xor.b32  	%r18220, %r18215, %r18219;
	shf.l.wrap.b32 	%r18221, %r18220, %r18220, 7;
	add.s32 	%r18222, %r18180, %r18197;
	xor.b32  	%r18223, %r18170, %r18222;
	shf.l.wrap.b32 	%r18224, %r18223, %r18223, 16;
	add.s32 	%r18225, %r18207, %r18224;
	xor.b32  	%r18226, %r18197, %r18225;
	shf.l.wrap.b32 	%r18227, %r18226, %r18226, 12;
	add.s32 	%r18228, %r18222, %r18227;
	xor.b32  	%r18229, %r18224, %r18228;
	shf.l.wrap.b32 	%r18230, %r18229, %r18229, 8;
	add.s32 	%r18231, %r18225, %r18230;
	xor.b32  	%r18232, %r18227, %r18231;
	shf.l.wrap.b32 	%r18233, %r18232, %r18232, 7;
	add.s32 	%r18234, %r18192, %r18209;
	xor.b32  	%r18235, %r18182, %r18234;
	shf.l.wrap.b32 	%r18236, %r18235, %r18235, 16;
	add.s32 	%r18237, %r18171, %r18236;
	xor.b32  	%r18238, %r18209, %r18237;
	shf.l.wrap.b32 	%r18239, %r18238, %r18238, 12;
	add.s32 	%r18240, %r18234, %r18239;
	xor.b32  	%r18241, %r18236, %r18240;
	shf.l.wrap.b32 	%r18242, %r18241, %r18241, 8;
	add.s32 	%r18243, %r18237, %r18242;
	xor.b32  	%r18244, %r18239, %r18243;
	shf.l.wrap.b32 	%r18245, %r18244, %r18244, 7;
	add.s32 	%r18246, %r18204, %r18173;
	xor.b32  	%r18247, %r18194, %r18246;
	shf.l.wrap.b32 	%r18248, %r18247, %r18247, 16;
	add.s32 	%r18249, %r18183, %r18248;
	xor.b32  	%r18250, %r18173, %r18249;
	shf.l.wrap.b32 	%r18251, %r18250, %r18250, 12;
	add.s32 	%r18252, %r18246, %r18251;
	xor.b32  	%r18253, %r18248, %r18252;
	shf.l.wrap.b32 	%r18254, %r18253, %r18253, 8;
	add.s32 	%r18255, %r18249, %r18254;
	xor.b32  	%r18256, %r18251, %r18255;
	shf.l.wrap.b32 	%r18257, %r18256, %r18256, 7;
	add.s32 	%r18258, %r18216, %r18257;
	xor.b32  	%r18259, %r18230, %r18258;
	shf.l.wrap.b32 	%r18260, %r18259, %r18259, 16;
	add.s32 	%r18261, %r18243, %r18260;
	xor.b32  	%r18262, %r18257, %r18261;
	shf.l.wrap.b32 	%r18263, %r18262, %r18262, 12;
	add.s32 	%r18264, %r18258, %r18263;
	xor.b32  	%r18265, %r18260, %r18264;
	shf.l.wrap.b32 	%r18266, %r18265, %r18265, 8;
	add.s32 	%r18267, %r18261, %r18266;
	xor.b32  	%r18268, %r18263, %r18267;
	shf.l.wrap.b32 	%r18269, %r18268, %r18268, 7;
	add.s32 	%r18270, %r18228, %r18221;
	xor.b32  	%r18271, %r18242, %r18270;
	shf.l.wrap.b32 	%r18272, %r18271, %r18271, 16;
	add.s32 	%r18273, %r18255, %r18272;
	xor.b32  	%r18274, %r18221, %r18273;
	shf.l.wrap.b32 	%r18275, %r18274, %r18274, 12;
	add.s32 	%r18276, %r18270, %r18275;
	xor.b32  	%r18277, %r18272, %r18276;
	shf.l.wrap.b32 	%r18278, %r18277, %r18277, 8;
	add.s32 	%r18279, %r18273, %r18278;
	xor.b32  	%r18280, %r18275, %r18279;
	shf.l.wrap.b32 	%r18281, %r18280, %r18280, 7;
	add.s32 	%r18282, %r18240, %r18233;
	xor.b32  	%r18283, %r18254, %r18282;
	shf.l.wrap.b32 	%r18284, %r18283, %r18283, 16;
	add.s32 	%r18285, %r18219, %r18284;
	xor.b32  	%r18286, %r18233, %r18285;
	shf.l.wrap.b32 	%r18287, %r18286, %r18286, 12;
	add.s32 	%r18288, %r18282, %r18287;
	xor.b32  	%r18289, %r18284, %r18288;
	shf.l.wrap.b32 	%r18290, %r18289, %r18289, 8;
	add.s32 	%r18291, %r18285, %r18290;
	xor.b32  	%r18292, %r18287, %r18291;
	shf.l.wrap.b32 	%r18293, %r18292, %r18292, 7;
	add.s32 	%r18294, %r18252, %r18245;
	xor.b32  	%r18295, %r18218, %r18294;
	shf.l.wrap.b32 	%r18296, %r18295, %r18295, 16;
	add.s32 	%r18297, %r18231, %r18296;
	xor.b32  	%r18298, %r18245, %r18297;
	shf.l.wrap.b32 	%r18299, %r18298, %r18298, 12;
	add.s32 	%r18300, %r18294, %r18299;
	xor.b32  	%r18301, %r18296, %r18300;
	shf.l.wrap.b32 	%r18302, %r18301, %r18301, 8;
	add.s32 	%r18303, %r18297, %r18302;
	xor.b32  	%r18304, %r18299, %r18303;
	shf.l.wrap.b32 	%r18305, %r18304, %r18304, 7;
	add.s32 	%r18306, %r18264, %r18281;
	xor.b32  	%r18307, %r18302, %r18306;
	shf.l.wrap.b32 	%r18308, %r18307, %r18307, 16;
	add.s32 	%r18309, %r18291, %r18308;
	xor.b32  	%r18310, %r18281, %r18309;
	shf.l.wrap.b32 	%r18311, %r18310, %r18310, 12;
	add.s32 	%r18312, %r18306, %r18311;
	xor.b32  	%r18313, %r18308, %r18312;
	shf.l.wrap.b32 	%r18314, %r18313, %r18313, 8;
	add.s32 	%r18315, %r18309, %r18314;
	xor.b32  	%r18316, %r18311, %r18315;
	shf.l.wrap.b32 	%r18317, %r18316, %r18316, 7;
	add.s32 	%r18318, %r18276, %r18293;
	xor.b32  	%r18319, %r18266, %r18318;
	shf.l.wrap.b32 	%r18320, %r18319, %r18319, 16;
	add.s32 	%r18321, %r18303, %r18320;
	xor.b32  	%r18322, %r18293, %r18321;
	shf.l.wrap.b32 	%r18323, %r18322, %r18322, 12;
	add.s32 	%r18324, %r18318, %r18323;
	xor.b32  	%r18325, %r18320, %r18324;
	shf.l.wrap.b32 	%r18326, %r18325, %r18325, 8;
	add.s32 	%r18327, %r18321, %r18326;
	xor.b32  	%r18328, %r18323, %r18327;
	shf.l.wrap.b32 	%r18329, %r18328, %r18328, 7;
	add.s32 	%r18330, %r18288, %r18305;
	xor.b32  	%r18331, %r18278, %r18330;
	shf.l.wrap.b32 	%r18332, %r18331, %r18331, 16;
	add.s32 	%r18333, %r18267, %r18332;
	xor.b32  	%r18334, %r18305, %r18333;
	shf.l.wrap.b32 	%r18335, %r18334, %r18334, 12;
	add.s32 	%r18336, %r18330, %r18335;
	xor.b32  	%r18337, %r18332, %r18336;
	shf.l.wrap.b32 	%r18338, %r18337, %r18337, 8;
	add.s32 	%r18339, %r18333, %r18338;
	xor.b32  	%r18340, %r18335, %r18339;
	shf.l.wrap.b32 	%r18341, %r18340, %r18340, 7;
	add.s32 	%r18342, %r18300, %r18269;
	xor.b32  	%r18343, %r18290, %r18342;
	shf.l.wrap.b32 	%r18344, %r18343, %r18343, 16;
	add.s32 	%r18345, %r18279, %r18344;
	xor.b32  	%r18346, %r18269, %r18345;
	shf.l.wrap.b32 	%r18347, %r18346, %r18346, 12;
	add.s32 	%r18348, %r18342, %r18347;
	xor.b32  	%r18349, %r18344, %r18348;
	shf.l.wrap.b32 	%r18350, %r18349, %r18349, 8;
	add.s32 	%r18351, %r18345, %r18350;
	xor.b32  	%r18352, %r18347, %r18351;
	shf.l.wrap.b32 	%r18353, %r18352, %r18352, 7;
	add.s32 	%r54017, %r17970, %r18312;
	add.s32 	%r54016, %r17982, %r18324;
	add.s32 	%r54015, %r17994, %r18336;
	add.s32 	%r54014, %r18006, %r18348;
	add.s32 	%r54018, %r54025, %r18353;
	add.s32 	%r54019, %r54024, %r18317;
	add.s32 	%r54020, %r54023, %r18329;
	add.s32 	%r54021, %r54022, %r18341;
	xor.b32  	%r18354, %r17971, 1;
	shf.l.wrap.b32 	%r18355, %r17971, %r18354, 16;
	add.s32 	%r18356, %r54025, %r18355;
	xor.b32  	%r18357, %r54025, %r18356;
	shf.l.wrap.b32 	%r18358, %r18357, %r18357, 12;
	add.s32 	%r18359, %r17971, %r18358;
	xor.b32  	%r18360, %r18355, %r18359;
	shf.l.wrap.b32 	%r18361, %r18360, %r18360, 8;
	add.s32 	%r18362, %r18356, %r18361;
	xor.b32  	%r18363, %r18358, %r18362;
	shf.l.wrap.b32 	%r18364, %r18363, %r18363, 7;
	add.s32 	%r18365, %r18359, %r17993;
	xor.b32  	%r18366, %r18014, %r18365;
	shf.l.wrap.b32 	%r18367, %r18366, %r18366, 16;
	add.s32 	%r18368, %r18003, %r18367;
	xor.b32  	%r18369, %r17993, %r18368;
	shf.l.wrap.b32 	%r18370, %r18369, %r18369, 12;
	add.s32 	%r18371, %r18365, %r18370;
	xor.b32  	%r18372, %r18367, %r18371;
	shf.l.wrap.b32 	%r18373, %r18372, %r18372, 8;
	add.s32 	%r18374, %r18368, %r18373;
	xor.b32  	%r18375, %r18370, %r18374;
	shf.l.wrap.b32 	%r18376, %r18375, %r18375, 7;
	xor.b32  	%r18377, %r18361, %r18030;
	shf.l.wrap.b32 	%r18378, %r18377, %r18377, 16;
	add.s32 	%r18379, %r18015, %r18378;
	xor.b32  	%r18380, %r18005, %r18379;
	shf.l.wrap.b32 	%r18381, %r18380, %r18380, 12;
	add.s32 	%r18382, %r18030, %r18381;
	xor.b32  	%r18383, %r18378, %r18382;
	shf.l.wrap.b32 	%r18384, %r18383, %r18383, 8;
	add.s32 	%r18385, %r18379, %r18384;
	xor.b32  	%r18386, %r18381, %r18385;
	shf.l.wrap.b32 	%r18387, %r18386, %r18386, 7;
	add.s32 	%r18388, %r18362, %r18044;
	xor.b32  	%r18389, %r18017, %r18388;
	shf.l.wrap.b32 	%r18390, %r18389, %r18389, 12;
	add.s32 	%r18391, %r18042, %r18390;
	xor.b32  	%r18392, %r18044, %r18391;
	shf.l.wrap.b32 	%r18393, %r18392, %r18392, 8;
	add.s32 	%r18394, %r18388, %r18393;
	xor.b32  	%r18395, %r18390, %r18394;
	shf.l.wrap.b32 	%r18396, %r18395, %r18395, 7;
	add.s32 	%r18397, %r18012, %r18364;
	xor.b32  	%r18398, %r18002, %r18397;
	shf.l.wrap.b32 	%r18399, %r18398, %r18398, 16;
	add.s32 	%r18400, %r17991, %r18399;
	xor.b32  	%r18401, %r18364, %r18400;
	shf.l.wrap.b32 	%r18402, %r18401, %r18401, 12;
	add.s32 	%r18403, %r18397, %r18402;
	xor.b32  	%r18404, %r18399, %r18403;
	shf.l.wrap.b32 	%r18405, %r18404, %r18404, 8;
	add.s32 	%r18406, %r18400, %r18405;
	xor.b32  	%r18407, %r18402, %r18406;
	shf.l.wrap.b32 	%r18408, %r18407, %r18407, 7;
	add.s32 	%r18409, %r18371, %r18408;
	xor.b32  	%r18410, %r18384, %r18409;
	shf.l.wrap.b32 	%r18411, %r18410, %r18410, 16;
	add.s32 	%r18412, %r18394, %r18411;
	xor.b32  	%r18413, %r18408, %r18412;
	shf.l.wrap.b32 	%r18414, %r18413, %r18413, 12;
	add.s32 	%r18415, %r18409, %r18414;
	xor.b32  	%r18416, %r18411, %r18415;
	shf.l.wrap.b32 	%r18417, %r18416, %r18416, 8;
	add.s32 	%r18418, %r18412, %r18417;
	xor.b32  	%r18419, %r18414, %r18418;
	shf.l.wrap.b32 	%r18420, %r18419, %r18419, 7;
	add.s32 	%r18421, %r18382, %r18376;
	xor.b32  	%r18422, %r18393, %r18421;
	shf.l.wrap.b32 	%r18423, %r18422, %r18422, 16;
	add.s32 	%r18424, %r18406, %r18423;
	xor.b32  	%r18425, %r18376, %r18424;
	shf.l.wrap.b32 	%r18426, %r18425, %r18425, 12;
	add.s32 	%r18427, %r18421, %r18426;
	xor.b32  	%r18428, %r18423, %r18427;
	shf.l.wrap.b32 	%r18429, %r18428, %r18428, 8;
	add.s32 	%r18430, %r18424, %r18429;
	xor.b32  	%r18431, %r18426, %r18430;
	shf.l.wrap.b32 	%r18432, %r18431, %r18431, 7;
	add.s32 	%r18433, %r18391, %r18387;
	xor.b32  	%r18434, %r18405, %r18433;
	shf.l.wrap.b32 	%r18435, %r18434, %r18434, 16;
	add.s32 	%r18436, %r18374, %r18435;
	xor.b32  	%r18437, %r18387, %r18436;
	shf.l.wrap.b32 	%r18438, %r18437, %r18437, 12;
	add.s32 	%r18439, %r18433, %r18438;
	xor.b32  	%r18440, %r18435, %r18439;
	shf.l.wrap.b32 	%r18441, %r18440, %r18440, 8;
	add.s32 	%r18442, %r18436, %r18441;
	xor.b32  	%r18443, %r18438, %r18442;
	shf.l.wrap.b32 	%r18444, %r18443, %r18443, 7;
	add.s32 	%r18445, %r18403, %r18396;
	xor.b32  	%r18446, %r18373, %r18445;
	shf.l.wrap.b32 	%r18447, %r18446, %r18446, 16;
	add.s32 	%r18448, %r18385, %r18447;
	xor.b32  	%r18449, %r18396, %r18448;
	shf.l.wrap.b32 	%r18450, %r18449, %r18449, 12;
	add.s32 	%r18451, %r18445, %r18450;
	xor.b32  	%r18452, %r18447, %r18451;
	shf.l.wrap.b32 	%r18453, %r18452, %r18452, 8;
	add.s32 	%r18454, %r18448, %r18453;
	xor.b32  	%r18455, %r18450, %r18454;
	shf.l.wrap.b32 	%r18456, %r18455, %r18455, 7;
	add.s32 	%r18457, %r18415, %r18432;
	xor.b32  	%r18458, %r18453, %r18457;
	shf.l.wrap.b32 	%r18459, %r18458, %r18458, 16;
	add.s32 	%r18460, %r18442, %r18459;
	xor.b32  	%r18461, %r18432, %r18460;
	shf.l.wrap.b32 	%r18462, %r18461, %r18461, 12;
	add.s32 	%r18463, %r18457, %r18462;
	xor.b32  	%r18464, %r18459, %r18463;
	shf.l.wrap.b32 	%r18465, %r18464, %r18464, 8;
	add.s32 	%r18466, %r18460, %r18465;
	xor.b32  	%r18467, %r18462, %r18466;
	shf.l.wrap.b32 	%r18468, %r18467, %r18467, 7;
	add.s32 	%r18469, %r18427, %r18444;
	xor.b32  	%r18470, %r18417, %r18469;
	shf.l.wrap.b32 	%r18471, %r18470, %r18470, 16;
	add.s32 	%r18472, %r18454, %r18471;
	xor.b32  	%r18473, %r18444, %r18472;
	shf.l.wrap.b32 	%r18474, %r18473, %r18473, 12;
	add.s32 	%r18475, %r18469, %r18474;
	xor.b32  	%r18476, %r18471, %r18475;
	shf.l.wrap.b32 	%r18477, %r18476, %r18476, 8;
	add.s32 	%r18478, %r18472, %r18477;
	xor.b32  	%r18479, %r18474, %r18478;
	shf.l.wrap.b32 	%r18480, %r18479, %r18479, 7;
	add.s32 	%r18481, %r18439, %r18456;
	xor.b32  	%r18482, %r18429, %r18481;
	shf.l.wrap.b32 	%r18483, %r18482, %r18482, 16;
	add.s32 	%r18484, %r18418, %r18483;
	xor.b32  	%r18485, %r18456, %r18484;
	shf.l.wrap.b32 	%r18486, %r18485, %r18485, 12;
	add.s32 	%r18487, %r18481, %r18486;
	xor.b32  	%r18488, %r18483, %r18487;
	shf.l.wrap.b32 	%r18489, %r18488, %r18488, 8;
	add.s32 	%r18490, %r18484, %r18489;
	xor.b32  	%r18491, %r18486, %r18490;
	shf.l.wrap.b32 	%r18492, %r18491, %r18491, 7;
	add.s32 	%r18493, %r18451, %r18420;
	xor.b32  	%r18494, %r18441, %r18493;
	shf.l.wrap.b32 	%r18495, %r18494, %r18494, 16;
	add.s32 	%r18496, %r18430, %r18495;
	xor.b32  	%r18497, %r18420, %r18496;
	shf.l.wrap.b32 	%r18498, %r18497, %r18497, 12;
	add.s32 	%r18499, %r18493, %r18498;
	xor.b32  	%r18500, %r18495, %r18499;
	shf.l.wrap.b32 	%r18501, %r18500, %r18500, 8;
	add.s32 	%r18502, %r18496, %r18501;
	xor.b32  	%r18503, %r18498, %r18502;
	shf.l.wrap.b32 	%r18504, %r18503, %r18503, 7;
	add.s32 	%r18505, %r18463, %r18504;
	xor.b32  	%r18506, %r18477, %r18505;
	shf.l.wrap.b32 	%r18507, %r18506, %r18506, 16;
	add.s32 	%r18508, %r18490, %r18507;
	xor.b32  	%r18509, %r18504, %r18508;
	shf.l.wrap.b32 	%r18510, %r18509, %r18509, 12;
	add.s32 	%r18511, %r18505, %r18510;
	xor.b32  	%r18512, %r18507, %r18511;
	shf.l.wrap.b32 	%r18513, %r18512, %r18512, 8;
	add.s32 	%r18514, %r18508, %r18513;
	xor.b32  	%r18515, %r18510, %r18514;
	shf.l.wrap.b32 	%r18516, %r18515, %r18515, 7;
	add.s32 	%r18517, %r18475, %r18468;
	xor.b32  	%r18518, %r18489, %r18517;
	shf.l.wrap.b32 	%r18519, %r18518, %r18518, 16;
	add.s32 	%r18520, %r18502, %r18519;
	xor.b32  	%r18521, %r18468, %r18520;
	shf.l.wrap.b32 	%r18522, %r18521, %r18521, 12;
	add.s32 	%r18523, %r18517, %r18522;
	xor.b32  	%r18524, %r18519, %r18523;
	shf.l.wrap.b32 	%r18525, %r18524, %r18524, 8;
	add.s32 	%r18526, %r18520, %r18525;
	xor.b32  	%r18527, %r18522, %r18526;
	shf.l.wrap.b32 	%r18528, %r18527, %r18527, 7;
	add.s32 	%r18529, %r18487, %r18480;
	xor.b32  	%r18530, %r18501, %r18529;
	shf.l.wrap.b32 	%r18531, %r18530, %r18530, 16;
	add.s32 	%r18532, %r18466, %r18531;
	xor.b32  	%r18533, %r18480, %r18532;
	shf.l.wrap.b32 	%r18534, %r18533, %r18533, 12;
	add.s32 	%r18535, %r18529, %r18534;
	xor.b32  	%r18536, %r18531, %r18535;
	shf.l.wrap.b32 	%r18537, %r18536, %r18536, 8;
	add.s32 	%r18538, %r18532, %r18537;
	xor.b32  	%r18539, %r18534, %r18538;
	shf.l.wrap.b32 	%r18540, %r18539, %r18539, 7;
	add.s32 	%r18541, %r18499, %r18492;
	xor.b32  	%r18542, %r18465, %r18541;
	shf.l.wrap.b32 	%r18543, %r18542, %r18542, 16;
	add.s32 	%r18544, %r18478, %r18543;
	xor.b32  	%r18545, %r18492, %r18544;
	shf.l.wrap.b32 	%r18546, %r18545, %r18545, 12;
	add.s32 	%r18547, %r18541, %r18546;
	xor.b32  	%r18548, %r18543, %r18547;
	shf.l.wrap.b32 	%r18549, %r18548, %r18548, 8;
	add.s32 	%r18550, %r18544, %r18549;
	xor.b32  	%r18551, %r18546, %r18550;
	shf.l.wrap.b32 	%r18552, %r18551, %r18551, 7;
	add.s32 	%r18553, %r18511, %r18528;
	xor.b32  	%r18554, %r18549, %r18553;
	shf.l.wrap.b32 	%r18555, %r18554, %r18554, 16;
	add.s32 	%r18556, %r18538, %r18555;
	xor.b32  	%r18557, %r18528, %r18556;
	shf.l.wrap.b32 	%r18558, %r18557, %r18557, 12;
	add.s32 	%r18559, %r18553, %r18558;
	xor.b32  	%r18560, %r18555, %r18559;
	shf.l.wrap.b32 	%r18561, %r18560, %r18560, 8;
	add.s32 	%r18562, %r18556, %r18561;
	xor.b32  	%r18563, %r18558, %r18562;
	shf.l.wrap.b32 	%r18564, %r18563, %r18563, 7;
	add.s32 	%r18565, %r18523, %r18540;
	xor.b32  	%r18566, %r18513, %r18565;
	shf.l.wrap.b32 	%r18567, %r18566, %r18566, 16;
	add.s32 	%r18568, %r18550, %r18567;
	xor.b32  	%r18569, %r18540, %r18568;
	shf.l.wrap.b32 	%r18570, %r18569, %r18569, 12;
	add.s32 	%r18571, %r18565, %r18570;
	xor.b32  	%r18572, %r18567, %r18571;
	shf.l.wrap.b32 	%r18573, %r18572, %r18572, 8;
	add.s32 	%r18574, %r18568, %r18573;
	xor.b32  	%r18575, %r18570, %r18574;
	shf.l.wrap.b32 	%r18576, %r18575, %r18575, 7;
	add.s32 	%r18577, %r18535, %r18552;
	xor.b32  	%r18578, %r18525, %r18577;
	shf.l.wrap.b32 	%r18579, %r18578, %r18578, 16;
	add.s32 	%r18580, %r18514, %r18579;
	xor.b32  	%r18581, %r18552, %r18580;
	shf.l.wrap.b32 	%r18582, %r18581, %r18581, 12;
	add.s32 	%r18583, %r18577, %r18582;
	xor.b32  	%r18584, %r18579, %r18583;
	shf.l.wrap.b32 	%r18585, %r18584, %r18584, 8;
	add.s32 	%r18586, %r18580, %r18585;
	xor.b32  	%r18587, %r18582, %r18586;
	shf.l.wrap.b32 	%r18588, %r18587, %r18587, 7;
	add.s32 	%r18589, %r18547, %r18516;
	xor.b32  	%r18590, %r18537, %r18589;
	shf.l.wrap.b32 	%r18591, %r18590, %r18590, 16;
	add.s32 	%r18592, %r18526, %r18591;
	xor.b32  	%r18593, %r18516, %r18592;
	shf.l.wrap.b32 	%r18594, %r18593, %r18593, 12;
	add.s32 	%r18595, %r18589, %r18594;
	xor.b32  	%r18596, %r18591, %r18595;
	shf.l.wrap.b32 	%r18597, %r18596, %r18596, 8;
	add.s32 	%r18598, %r18592, %r18597;
	xor.b32  	%r18599, %r18594, %r18598;
	shf.l.wrap.b32 	%r18600, %r18599, %r18599, 7;
	add.s32 	%r18601, %r18559, %r18600;
	xor.b32  	%r18602, %r18573, %r18601;
	shf.l.wrap.b32 	%r18603, %r18602, %r18602, 16;
	add.s32 	%r18604, %r18586, %r18603;
	xor.b32  	%r18605, %r18600, %r18604;
	shf.l.wrap.b32 	%r18606, %r18605, %r18605, 12;
	add.s32 	%r18607, %r18601, %r18606;
	xor.b32  	%r18608, %r18603, %r18607;
	shf.l.wrap.b32 	%r18609, %r18608, %r18608, 8;
	add.s32 	%r18610, %r18571, %r18564;
	xor.b32  	%r18611, %r18585, %r18610;
	shf.l.wrap.b32 	%r18612, %r18611, %r18611, 16;
	add.s32 	%r18613, %r18598, %r18612;
	xor.b32  	%r18614, %r18564, %r18613;
	shf.l.wrap.b32 	%r18615, %r18614, %r18614, 12;
	add.s32 	%r18616, %r18610, %r18615;
	xor.b32  	%r18617, %r18612, %r18616;
	shf.l.wrap.b32 	%r18618, %r18617, %r18617, 8;
	add.s32 	%r18619, %r18613, %r18618;
	xor.b32  	%r18620, %r18615, %r18619;
	shf.l.wrap.b32 	%r18621, %r18620, %r18620, 7;
	add.s32 	%r18622, %r18583, %r18576;
	xor.b32  	%r18623, %r18597, %r18622;
	shf.l.wrap.b32 	%r18624, %r18623, %r18623, 16;
	add.s32 	%r18625, %r18562, %r18624;
	xor.b32  	%r18626, %r18576, %r18625;
	shf.l.wrap.b32 	%r18627, %r18626, %r18626, 12;
	add.s32 	%r18628, %r18622, %r18627;
	xor.b32  	%r18629, %r18624, %r18628;
	shf.l.wrap.b32 	%r18630, %r18629, %r18629, 8;
	add.s32 	%r18631, %r18625, %r18630;
	xor.b32  	%r18632, %r18627, %r18631;
	shf.l.wrap.b32 	%r18633, %r18632, %r18632, 7;
	add.s32 	%r18634, %r18595, %r18588;
	xor.b32  	%r18635, %r18561, %r18634;
	shf.l.wrap.b32 	%r18636, %r18635, %r18635, 16;
	add.s32 	%r18637, %r18574, %r18636;
	xor.b32  	%r18638, %r18588, %r18637;
	shf.l.wrap.b32 	%r18639, %r18638, %r18638, 12;
	add.s32 	%r18640, %r18634, %r18639;
	xor.b32  	%r18641, %r18636, %r18640;
	shf.l.wrap.b32 	%r18642, %r18641, %r18641, 8;
	add.s32 	%r18643, %r18637, %r18642;
	add.s32 	%r18644, %r18607, %r18621;
	xor.b32  	%r18645, %r18642, %r18644;
	shf.l.wrap.b32 	%r18646, %r18645, %r18645, 16;
	add.s32 	%r18647, %r18631, %r18646;
	xor.b32  	%r18648, %r18621, %r18647;
	shr.u32 	%r18649, %r18648, 20;
	add.s32 	%r18650, %r18644, %r18649;
	add.s32 	%r18651, %r18616, %r18633;
	xor.b32  	%r18652, %r18609, %r18651;
	shf.l.wrap.b32 	%r18653, %r18652, %r18652, 16;
	add.s32 	%r18654, %r18643, %r18653;
	xor.b32  	%r18655, %r18633, %r18654;
	shr.u32 	%r18656, %r18655, 20;
	add.s32 	%r18657, %r18651, %r18656;
	add.s32 	%r18658, %r17970, %r18650;
	add.s32 	%r18659, %r17982, %r18657;
	not.b32 	%r18660, %r54013;
	add.s32 	%r18661, %r2213, %r18660;
	mov.u32 	%r18662, %ctaid.x;
	shl.b32 	%r18663, %r18662, 11;
	mov.u32 	%r18664, %tid.x;
	and.b32  	%r18665, %r18664, 31;
	or.b32  	%r18666, %r18663, %r18665;
	shl.b32 	%r18667, %r18664, 3;
	and.b32  	%r18668, %r18667, 7936;
	add.s32 	%r18669, %r53743, %r18668;
	add.s32 	%r18670, %r18666, %r18669;
	shr.u32 	%r18671, %r18670, %r18661;
	and.b32  	%r18672, %r18671, 1;
	setp.eq.b32 	%p135, %r18672, 1;
	selp.b32 	%r18673, %r18659, %r18658, %p135;
	cvt.u16.u32 	%rs405, %r18673;
	and.b16  	%rs774, %rs405, 1;
	and.b16  	%rs406, %rs772, 255;
	setp.ne.s16 	%p136, %rs406, 1;
	@%p136 bra 	$L__BB9_173;
	ld.param.u64 	%rd701, [fused_batch_pir_kernel_transposed_16_param_1];
	not.b32 	%r18674, %r54013;
	add.s32 	%r18675, %r2213, %r18674;
	mov.u32 	%r18676, %ctaid.x;
	shl.b32 	%r18677, %r18676, 11;
	mov.u32 	%r18678, %tid.x;
	and.b32  	%r18679, %r18678, 31;
	or.b32  	%r18680, %r18677, %r18679;
	shl.b32 	%r18681, %r18678, 3;
	and.b32  	%r18682, %r18681, 7936;
	add.s32 	%r18683, %r53743, %r18682;
	add.s32 	%r18684, %r18680, %r18683;
	shr.u32 	%r18685, %r18684, %r18675;
	and.b32  	%r18686, %r18685, 1;
	setp.eq.b32 	%p137, %r18686, 1;
	cvt.s64.s32 	%rd156, %r54013;
	cvta.to.global.u64 	%rd157, %rd701;
	mul.wide.s32 	%rd158, %r54013, 16;
	add.s64 	%rd159, %rd157, %rd158;
	ld.global.u32 	%r18687, [%rd159+5388];
	selp.b32 	%r18688, %r54018, %r54017, %p137;
	xor.b32  	%r18689, %r18688, %r18687;
	selp.b32 	%r18690, %r54019, %r54016, %p137;
	selp.b32 	%r54017, %r54017, %r18689, %p137;
	selp.b32 	%r54018, %r18689, %r54018, %p137;
	ld.global.u32 	%r18691, [%rd159+5392];
	xor.b32  	%r18692, %r18690, %r18691;
	selp.b32 	%r18693, %r54020, %r54015, %p137;
	selp.b32 	%r54016, %r54016, %r18692, %p137;
	selp.b32 	%r54019, %r18692, %r54019, %p137;
	ld.global.u32 	%r18694, [%rd159+5396];
	xor.b32  	%r18695, %r18693, %r18694;
	selp.b32 	%r18696, %r54021, %r54014, %p137;
	selp.b32 	%r54015, %r54015, %r18695, %p137;
	selp.b32 	%r54020, %r18695, %r54020, %p137;
	ld.global.u32 	%r18697, [%rd159+5400];
	xor.b32  	%r18698, %r18696, %r18697;
	selp.b64 	%rd160, 445, 420, %p137;
	selp.b32 	%r54014, %r54014, %r18698, %p137;
	selp.b32 	%r54021, %r18698, %r54021, %p137;
	add.s64 	%rd161, %rd160, %rd156;
	add.s64 	%rd162, %rd157, %rd161;
	ld.global.u8 	%rs407, [%rd162+5368];
	xor.b16  	%rs774, %rs407, %rs774;
$L__BB9_173:
	not.b32 	%r18699, %r54013;
	add.s32 	%r18700, %r2213, %r18699;
	mov.u32 	%r18701, %ctaid.x;
	shl.b32 	%r18702, %r18701, 11;
	mov.u32 	%r18703, %tid.x;
	and.b32  	%r18704, %r18703, 31;
	or.b32  	%r18705, %r18702, %r18704;
	shl.b32 	%r18706, %r18703, 3;
	and.b32  	%r18707, %r18706, 7936;
	add.s32 	%r18708, %r53743, %r18707;
	add.s32 	%r18709, %r18705, %r18708;
	shr.u32 	%r18710, %r18709, %r18700;
	and.b32  	%r18711, %r18710, 1;
	setp.eq.b32 	%p138, %r18711, 1;
	selp.b32 	%r54025, %r54018, %r54017, %p138;
	selp.b32 	%r54024, %r54019, %r54016, %p138;
	selp.b32 	%r54023, %r54020, %r54015, %p138;
	selp.b32 	%r54022, %r54021, %r54014, %p138;
	add.s32 	%r54013, %r54013, 1;
	setp.lt.u32 	%p139, %r54013, %r2213;
	mov.u16 	%rs772, %rs774;
	@%p139 bra 	$L__BB9_171;
$L__BB9_174:
	and.b16  	%rs408, %rs774, 255;
	setp.ne.s16 	%p140, %rs408, 1;
	@%p140 bra 	$L__BB9_176;
	ld.param.u64 	%rd702, [fused_batch_pir_kernel_transposed_16_param_1];
	cvta.to.global.u64 	%rd163, %rd702;
	ld.global.u32 	%r18712, [%rd163+5840];
	xor.b32  	%r54025, %r54025, %r18712;
$L__BB9_176:
	@%p140 bra 	$L__BB9_178;
	ld.param.u64 	%rd703, [fused_batch_pir_kernel_transposed_16_param_1];
	cvta.to.global.u64 	%rd164, %rd703;
	ld.global.u32 	%r18713, [%rd164+5844];
	xor.b32  	%r54024, %r54024, %r18713;
$L__BB9_178:
	@%p140 bra 	$L__BB9_180;
	ld.param.u64 	%rd704, [fused_batch_pir_kernel_transposed_16_param_1];
	cvta.to.global.u64 	%rd165, %rd704;
	ld.global.u32 	%r18714, [%rd165+5848];
	xor.b32  	%r54023, %r54023, %r18714;
$L__BB9_180:
	@%p140 bra 	$L__BB9_182;
	ld.param.u64 	%rd705, [fused_batch_pir_kernel_transposed_16_param_1];
	cvta.to.global.u64 	%rd166, %rd705;
	ld.global.u32 	%r18715, [%rd166+5852];
	xor.b32  	%r54022, %r54022, %r18715;
$L__BB9_182:
	ld.param.u32 	%r52148, [fused_batch_pir_kernel_transposed_16_param_4];
	mov.u32 	%r18717, %ctaid.x;
	shl.b32 	%r18718, %r18717, 11;
	mov.u32 	%r18719, %tid.x;
	and.b32  	%r18720, %r18719, 31;
	or.b32  	%r18721, %r18718, %r18720;
	shl.b32 	%r18722, %r18719, 3;
	and.b32  	%r18723, %r18722, 7936;
	add.s32 	%r18724, %r53743, %r18723;
	add.s32 	%r18725, %r18721, %r18724;
	setp.ge.s32 	%p144, %r18725, %r52148;
	mov.b32 	%r54046, 0;
	mov.u32 	%r54047, %r54046;
	mov.u32 	%r54048, %r54046;
	mov.u32 	%r54049, %r54046;
	@%p144 bra 	$L__BB9_196;
	ld.param.u64 	%rd706, [fused_batch_pir_kernel_transposed_16_param_1];
	cvta.to.global.u64 	%rd167, %rd706;
	ld.global.u8 	%rs412, [%rd167+5873];
	max.u16 	%rs413, %rs412, 11;
	cvt.u32.u16 	%r18726, %rs413;
	add.s32 	%r54037, %r18726, -11;
	ld.shared.v4.u32 	{%r54049, %r54048, %r54047, %r54046}, [s_mem+197616];
	ld.shared.u8 	%rs777, [s_mem+197632];
	cvt.u32.u16 	%r2268, %rs412;
	setp.ge.u32 	%p145, %r54037, %r2268;
	@%p145 bra 	$L__BB9_188;
	mov.u16 	%rs775, %rs777;
$L__BB9_185:
	ld.const.u32 	%r18727, [CHACHA_CONSTANTS];
	add.s32 	%r18728, %r18727, %r54049;
	shf.l.wrap.b32 	%r18729, %r18728, %r18728, 16;
	add.s32 	%r18730, %r54049, %r18729;
	xor.b32  	%r18731, %r54049, %r18730;
	shf.l.wrap.b32 	%r18732, %r18731, %r18731, 12;
	add.s32 	%r18733, %r18728, %r18732;
	xor.b32  	%r18734, %r18729, %r18733;
	shf.l.wrap.b32 	%r18735, %r18734, %r18734, 8;
	add.s32 	%r18736, %r18730, %r18735;
	xor.b32  	%r18737, %r18732, %r18736;
	shf.l.wrap.b32 	%r18738, %r18737, %r18737, 7;
	ld.const.u32 	%r18739, [CHACHA_CONSTANTS+4];
	add.s32 	%r18740, %r18739, %r54048;
	shf.l.wrap.b32 	%r18741, %r18740, %r18740, 16;
	add.s32 	%r18742, %r54048, %r18741;
	xor.b32  	%r18743, %r54048, %r18742;
	shf.l.wrap.b32 	%r18744, %r18743, %r18743, 12;
	add.s32 	%r18745, %r18740, %r18744;
	xor.b32  	%r18746, %r18741, %r18745;
	shf.l.wrap.b32 	%r18747, %r18746, %r18746, 8;
	add.s32 	%r18748, %r18742, %r18747;
	xor.b32  	%r18749, %r18744, %r18748;
	shf.l.wrap.b32 	%r18750, %r18749, %r18749, 7;
	ld.const.u32 	%r18751, [CHACHA_CONSTANTS+8];
	add.s32 	%r18752, %r18751, %r54047;
	shf.l.wrap.b32 	%r18753, %r18752, %r18752, 16;
	add.s32 	%r18754, %r54047, %r18753;
	xor.b32  	%r18755, %r54047, %r18754;
	shf.l.wrap.b32 	%r18756, %r18755, %r18755, 12;
	add.s32 	%r18757, %r18752, %r18756;
	xor.b32  	%r18758, %r18753, %r18757;
	shf.l.wrap.b32 	%r18759, %r18758, %r18758, 8;
	add.s32 	%r18760, %r18754, %r18759;
	xor.b32  	%r18761, %r18756, %r18760;
	shf.l.wrap.b32 	%r18762, %r18761, %r18761, 7;
	ld.const.u32 	%r18763, [CHACHA_CONSTANTS+12];
	add.s32 	%r18764, %r18763, %r54046;
	shf.l.wrap.b32 	%r18765, %r18764, %r18764, 16;
	add.s32 	%r18766, %r54046, %r18765;
	xor.b32  	%r18767, %r54046, %r18766;
	shf.l.wrap.b32 	%r18768, %r18767, %r18767, 12;
	add.s32 	%r18769, %r18764, %r18768;
	xor.b32  	%r18770, %r18765, %r18769;
	shf.l.wrap.b32 	%r18771, %r18770, %r18770, 8;
	add.s32 	%r18772, %r18766, %r18771;
	xor.b32  	%r18773, %r18768, %r18772;
	shf.l.wrap.b32 	%r18774, %r18773, %r18773, 7;
	add.s32 	%r18775, %r18733, %r18750;
	xor.b32  	%r18776, %r18771, %r18775;
	shf.l.wrap.b32 	%r18777, %r18776, %r18776, 16;
	add.s32 	%r18778, %r18760, %r18777;
	xor.b32  	%r18779, %r18750, %r18778;
	shf.l.wrap.b32 	%r18780, %r18779, %r18779, 12;
	add.s32 	%r18781, %r18775, %r18780;
	xor.b32  	%r18782, %r18777, %r18781;
	shf.l.wrap.b32 	%r18783, %r18782, %r18782, 8;
	add.s32 	%r18784, %r18778, %r18783;
	xor.b32  	%r18785, %r18780, %r18784;
	shf.l.wrap.b32 	%r18786, %r18785, %r18785, 7;
	add.s32 	%r18787, %r18745, %r18762;
	xor.b32  	%r18788, %r18735, %r18787;
	shf.l.wrap.b32 	%r18789, %r18788, %r18788, 16;
	add.s32 	%r18790, %r18772, %r18789;
	xor.b32  	%r18791, %r18762, %r18790;
	shf.l.wrap.b32 	%r18792, %r18791, %r18791, 12;
	add.s32 	%r18793, %r18787, %r18792;
	xor.b32  	%r18794, %r18789, %r18793;
	shf.l.wrap.b32 	%r18795, %r18794, %r18794, 8;
	add.s32 	%r18796, %r18790, %r18795;
	xor.b32  	%r18797, %r18792, %r18796;
	shf.l.wrap.b32 	%r18798, %r18797, %r18797, 7;
	add.s32 	%r18799, %r18757, %r18774;
	xor.b32  	%r18800, %r18747, %r18799;
	shf.l.wrap.b32 	%r18801, %r18800, %r18800, 16;
	add.s32 	%r18802, %r18736, %r18801;
	xor.b32  	%r18803, %r18774, %r18802;
	shf.l.wrap.b32 	%r18804, %r18803, %r18803, 12;
	add.s32 	%r18805, %r18799, %r18804;
	xor.b32  	%r18806, %r18801, %r18805;
	shf.l.wrap.b32 	%r18807, %r18806, %r18806, 8;
	add.s32 	%r18808, %r18802, %r18807;
	xor.b32  	%r18809, %r18804, %r18808;
	shf.l.wrap.b32 	%r18810, %r18809, %r18809, 7;
	add.s32 	%r18811, %r18769, %r18738;
	xor.b32  	%r18812, %r18759, %r18811;
	shf.l.wrap.b32 	%r18813, %r18812, %r18812, 16;
	add.s32 	%r18814, %r18748, %r18813;
	xor.b32  	%r18815, %r18738, %r18814;
	shf.l.wrap.b32 	%r18816, %r18815, %r18815, 12;
	add.s32 	%r18817, %r18811, %r18816;
	xor.b32  	%r18818, %r18813, %r18817;
	shf.l.wrap.b32 	%r18819, %r18818, %r18818, 8;
	add.s32 	%r18820, %r18814, %r18819;
	xor.b32  	%r18821, %r18816, %r18820;
	shf.l.wrap.b32 	%r18822, %r18821, %r18821, 7;
	add.s32 	%r18823, %r18781, %r18822;
	xor.b32  	%r18824, %r18795, %r18823;
	shf.l.wrap.b32 	%r18825, %r18824, %r18824, 16;
	add.s32 	%r18826, %r18808, %r18825;
	xor.b32  	%r18827, %r18822, %r18826;
	shf.l.wrap.b32 	%r18828, %r18827, %r18827, 12;
	add.s32 	%r18829, %r18823, %r18828;
	xor.b32  	%r18830, %r18825, %r18829;
	shf.l.wrap.b32 	%r18831, %r18830, %r18830, 8;
	add.s32 	%r18832, %r18826, %r18831;
	xor.b32  	%r18833, %r18828, %r18832;
	shf.l.wrap.b32 	%r18834, %r18833, %r18833, 7;
	add.s32 	%r18835, %r18793, %r18786;
	xor.b32  	%r18836, %r18807, %r18835;
	shf.l.wrap.b32 	%r18837, %r18836, %r18836, 16;
	add.s32 	%r18838, %r18820, %r18837;
	xor.b32  	%r18839, %r18786, %r18838;
	shf.l.wrap.b32 	%r18840, %r18839, %r18839, 12;
	add.s32 	%r18841, %r18835, %r18840;
	xor.b32  	%r18842, %r18837, %r18841;
	shf.l.wrap.b32 	%r18843, %r18842, %r18842, 8;
	add.s32 	%r18844, %r18838, %r18843;
	xor.b32  	%r18845, %r18840, %r18844;
	shf.l.wrap.b32 	%r18846, %r18845, %r18845, 7;
	add.s32 	%r18847, %r18805, %r18798;
	xor.b32  	%r18848, %r18819, %r18847;
	shf.l.wrap.b32 	%r18849, %r18848, %r18848, 16;
	add.s32 	%r18850, %r18784, %r18849;
	xor.b32  	%r18851, %r18798, %r18850;
	shf.l.wrap.b32 	%r18852, %r18851, %r18851, 12;
	add.s32 	%r18853, %r18847, %r18852;
	xor.b32  	%r18854, %r18849, %r18853;
	shf.l.wrap.b32 	%r18855, %r18854, %r18854, 8;
	add.s32 	%r18856, %r18850, %r18855;
	xor.b32  	%r18857, %r18852, %r18856;
	shf.l.wrap.b32 	%r18858, %r18857, %r18857, 7;
	add.s32 	%r18859, %r18817, %r18810;
	xor.b32  	%r18860, %r18783, %r18859;
	shf.l.wrap.b32 	%r18861, %r18860, %r18860, 16;
	add.s32 	%r18862, %r18796, %r18861;
	xor.b32  	%r18863, %r18810, %r18862;
	shf.l.wrap.b32 	%r18864, %r18863, %r18863, 12;
	add.s32 	%r18865, %r18859, %r18864;
	xor.b32  	%r18866, %r18861, %r18865;
	shf.l.wrap.b32 	%r18867, %r18866, %r18866, 8;
	add.s32 	%r18868, %r18862, %r18867;
	xor.b32  	%r18869, %r18864, %r18868;
	shf.l.wrap.b32 	%r18870, %r18869, %r18869, 7;
	add.s32 	%r18871, %r18829, %r18846;
	xor.b32  	%r18872, %r18867, %r18871;
	shf.l.wrap.b32 	%r18873, %r18872, %r18872, 16;
	add.s32 	%r18874, %r18856, %r18873;
	xor.b32  	%r18875, %r18846, %r18874;
	shf.l.wrap.b32 	%r18876, %r18875, %r18875, 12;
	add.s32 	%r18877, %r18871, %r18876;
	xor.b32  	%r18878, %r18873, %r18877;
	shf.l.wrap.b32 	%r18879, %r18878, %r18878, 8;
	add.s32 	%r18880, %r18874, %r18879;
	xor.b32  	%r18881, %r18876, %r18880;
	shf.l.wrap.b32 	%r18882, %r18881, %r18881, 7;
	add.s32 	%r18883, %r18841, %r18858;
	xor.b32  	%r18884, %r18831, %r18883;
	shf.l.wrap.b32 	%r18885, %r18884, %r18884, 16;
	add.s32 	%r18886, %r18868, %r18885;
	xor.b32  	%r18887, %r18858, %r18886;
	shf.l.wrap.b32 	%r18888, %r18887, %r18887, 12;
	add.s32 	%r18889, %r18883, %r18888;
	xor.b32  	%r18890, %r18885, %r18889;
	shf.l.wrap.b32 	%r18891, %r18890, %r18890, 8;
	add.s32 	%r18892, %r18886, %r18891;
	xor.b32  	%r18893, %r18888, %r18892;
	shf.l.wrap.b32 	%r18894, %r18893, %r18893, 7;
	add.s32 	%r18895, %r18853, %r18870;
	xor.b32  	%r18896, %r18843, %r18895;
	shf.l.wrap.b32 	%r18897, %r18896, %r18896, 16;
	add.s32 	%r18898, %r18832, %r18897;
	xor.b32  	%r18899, %r18870, %r18898;
	shf.l.wrap.b32 	%r18900, %r18899, %r18899, 12;
	add.s32 	%r18901, %r18895, %r18900;
	xor.b32  	%r18902, %r18897, %r18901;
	shf.l.wrap.b32 	%r18903, %r18902, %r18902, 8;
	add.s32 	%r18904, %r18898, %r18903;
	xor.b32  	%r18905, %r18900, %r18904;
	shf.l.wrap.b32 	%r18906, %r18905, %r18905, 7;
	add.s32 	%r18907, %r18865, %r18834;
	xor.b32  	%r18908, %r18855, %r18907;
	shf.l.wrap.b32 	%r18909, %r18908, %r18908, 16;
	add.s32 	%r18910, %r18844, %r18909;
	xor.b32  	%r18911, %r18834, %r18910;
	shf.l.wrap.b32 	%r18912, %r18911, %r18911, 12;
	add.s32 	%r18913, %r18907, %r18912;
	xor.b32  	%r18914, %r18909, %r18913;
	shf.l.wrap.b32 	%r18915, %r18914, %r18914, 8;
	add.s32 	%r18916, %r18910, %r18915;
	xor.b32  	%r18917, %r18912, %r18916;
	shf.l.wrap.b32 	%r18918, %r18917, %r18917, 7;
	add.s32 	%r18919, %r18877, %r18918;
	xor.b32  	%r18920, %r18891, %r18919;
	shf.l.wrap.b32 	%r18921, %r18920, %r18920, 16;
	add.s32 	%r18922, %r18904, %r18921;
	xor.b32  	%r18923, %r18918, %r18922;
	shf.l.wrap.b32 	%r18924, %r18923, %r18923, 12;
	add.s32 	%r18925, %r18919, %r18924;
	xor.b32  	%r18926, %r18921, %r18925;
	shf.l.wrap.b32 	%r18927, %r18926, %r18926, 8;
	add.s32 	%r18928, %r18922, %r18927;
	xor.b32  	%r18929, %r18924, %r18928;
	shf.l.wrap.b32 	%r18930, %r18929, %r18929, 7;
	add.s32 	%r18931, %r18889, %r18882;
	xor.b32  	%r18932, %r18903, %r18931;
	shf.l.wrap.b32 	%r18933, %r18932, %r18932, 16;
	add.s32 	%r18934, %r18916, %r18933;
	xor.b32  	%r18935, %r18882, %r18934;
	shf.l.wrap.b32 	%r18936, %r18935, %r18935, 12;
	add.s32 	%r18937, %r18931, %r18936;
	xor.b32  	%r18938, %r18933, %r18937;
	shf.l.wrap.b32 	%r18939, %r18938, %r18938, 8;
	add.s32 	%r18940, %r18934, %r18939;
	xor.b32  	%r18941, %r18936, %r18940;
	shf.l.wrap.b32 	%r18942, %r18941, %r18941, 7;
	add.s32 	%r18943, %r18901, %r18894;
	xor.b32  	%r18944, %r18915, %r18943;
	shf.l.wrap.b32 	%r18945, %r18944, %r18944, 16;
	add.s32 	%r18946, %r18880, %r18945;
	xor.b32  	%r18947, %r18894, %r18946;
	shf.l.wrap.b32 	%r18948, %r18947, %r18947, 12;
	add.s32 	%r18949, %r18943, %r18948;
	xor.b32  	%r18950, %r18945, %r18949;
	shf.l.wrap.b32 	%r18951, %r18950, %r18950, 8;
	add.s32 	%r18952, %r18946, %r18951;
	xor.b32  	%r18953, %r18948, %r18952;
	shf.l.wrap.b32 	%r18954, %r18953, %r18953, 7;
	add.s32 	%r18955, %r18913, %r18906;
	xor.b32  	%r18956, %r18879, %r18955;
	shf.l.wrap.b32 	%r18957, %r18956, %r18956, 16;
	add.s32 	%r18958, %r18892, %r18957;
	xor.b32  	%r18959, %r18906, %r18958;
	shf.l.wrap.b32 	%r18960, %r18959, %r18959, 12;
	add.s32 	%r18961, %r18955, %r18960;
	xor.b32  	%r18962, %r18957, %r18961;
	shf.l.wrap.b32 	%r18963, %r18962, %r18962, 8;
	add.s32 	%r18964, %r18958, %r18963;
	xor.b32  	%r18965, %r18960, %r18964;
	shf.l.wrap.b32 	%r18966, %r18965, %r18965, 7;
	add.s32 	%r18967, %r18925, %r18942;
	xor.b32  	%r18968, %r18963, %r18967;
	shf.l.wrap.b32 	%r18969, %r18968, %r18968, 16;
	add.s32 	%r18970, %r18952, %r18969;
	xor.b32  	%r18971, %r18942, %r18970;
	shf.l.wrap.b32 	%r18972, %r18971, %r18971, 12;
	add.s32 	%r18973, %r18967, %r18972;
	xor.b32  	%r18974, %r18969, %r18973;
	shf.l.wrap.b32 	%r18975, %r18974, %r18974, 8;
	add.s32 	%r18976, %r18970, %r18975;
	xor.b32  	%r18977, %r18972, %r18976;
	shf.l.wrap.b32 	%r18978, %r18977, %r18977, 7;
	add.s32 	%r18979, %r18937, %r18954;
	xor.b32  	%r18980, %r18927, %r18979;
	shf.l.wrap.b32 	%r18981, %r18980, %r18980, 16;
	add.s32 	%r18982, %r18964, %r18981;
	xor.b32  	%r18983, %r18954, %r18982;
	shf.l.wrap.b32 	%r18984, %r18983, %r18983, 12;
	add.s32 	%r18985, %r18979, %r18984;
	xor.b32  	%r18986, %r18981, %r18985;
	shf.l.wrap.b32 	%r18987, %r18986, %r18986, 8;
	add.s32 	%r18988, %r18982, %r18987;
	xor.b32  	%r18989, %r18984, %r18988;
	shf.l.wrap.b32 	%r18990, %r18989, %r18989, 7;
	add.s32 	%r18991, %r18949, %r18966;
	xor.b32  	%r18992, %r18939, %r18991;
	shf.l.wrap.b32 	%r18993, %r18992, %r18992, 16;
	add.s32 	%r18994, %r18928, %r18993;
	xor.b32  	%r18995, %r18966, %r18994;
	shf.l.wrap.b32 	%r18996, %r18995, %r18995, 12;
	add.s32 	%r18997, %r18991, %r18996;
	xor.b32  	%r18998, %r18993, %r18997;
	shf.l.wrap.b32 	%r18999, %r18998, %r18998, 8;
	add.s32 	%r19000, %r18994, %r18999;
	xor.b32  	%r19001, %r18996, %r19000;
	shf.l.wrap.b32 	%r19002, %r19001, %r19001, 7;
	add.s32 	%r19003, %r18961, %r18930;
	xor.b32  	%r19004, %r18951, %r19003;
	shf.l.wrap.b32 	%r19005, %r19004, %r19004, 16;
	add.s32 	%r19006, %r18940, %r19005;
	xor.b32  	%r19007, %r18930, %r19006;
	shf.l.wrap.b32 	%r19008, %r19007, %r19007, 12;
	add.s32 	%r19009, %r19003, %r19008;
	xor.b32  	%r19010, %r19005, %r19009;
	shf.l.wrap.b32 	%r19011, %r19010, %r19010, 8;
	add.s32 	%r19012, %r19006, %r19011;
	xor.b32  	%r19013, %r19008, %r19012;
	shf.l.wrap.b32 	%r19014, %r19013, %r19013, 7;
	add.s32 	%r19015, %r18973, %r19014;
	xor.b32  	%r19016, %r18987, %r19015;
	shf.l.wrap.b32 	%r19017, %r19016, %r19016, 16;
	add.s32 	%r19018, %r19000, %r19017;
	xor.b32  	%r19019, %r19014, %r19018;
	shf.l.wrap.b32 	%r19020, %r19019, %r19019, 12;
	add.s32 	%r19021, %r19015, %r19020;
	xor.b32  	%r19022, %r19017, %r19021;
	shf.l.wrap.b32 	%r19023, %r19022, %r19022, 8;
	add.s32 	%r19024, %r19018, %r19023;
	xor.b32  	%r19025, %r19020, %r19024;
	shf.l.wrap.b32 	%r19026, %r19025, %r19025, 7;
	add.s32 	%r19027, %r18985, %r18978;
	xor.b32  	%r19028, %r18999, %r19027;
	shf.l.wrap.b32 	%r19029, %r19028, %r19028, 16;
	add.s32 	%r19030, %r19012, %r19029;
	xor.b32  	%r19031, %r18978, %r19030;
	shf.l.wrap.b32 	%r19032, %r19031, %r19031, 12;
	add.s32 	%r19033, %r19027, %r19032;
	xor.b32  	%r19034, %r19029, %r19033;
	shf.l.wrap.b32 	%r19035, %r19034, %r19034, 8;
	add.s32 	%r19036, %r19030, %r19035;
	xor.b32  	%r19037, %r19032, %r19036;
	shf.l.wrap.b32 	%r19038, %r19037, %r19037, 7;
	add.s32 	%r19039, %r18997, %r18990;
	xor.b32  	%r19040, %r19011, %r19039;
	shf.l.wrap.b32 	%r19041, %r19040, %r19040, 16;
	add.s32 	%r19042, %r18976, %r19041;
	xor.b32  	%r19043, %r18990, %r19042;
	shf.l.wrap.b32 	%r19044, %r19043, %r19043, 12;
	add.s32 	%r19045, %r19039, %r19044;
	xor.b32  	%r19046, %r19041, %r19045;
	shf.l.wrap.b32 	%r19047, %r19046, %r19046, 8;
	add.s32 	%r19048, %r19042, %r19047;
	xor.b32  	%r19049, %r19044, %r19048;
	shf.l.wrap.b32 	%r19050, %r19049, %r19049, 7;
	add.s32 	%r19051, %r19009, %r19002;
	xor.b32  	%r19052, %r18975, %r19051;
	shf.l.wrap.b32 	%r19053, %r19052, %r19052, 16;
	add.s32 	%r19054, %r18988, %r19053;
	xor.b32  	%r19055, %r19002, %r19054;
	shf.l.wrap.b32 	%r19056, %r19055, %r19055, 12;
	add.s32 	%r19057, %r19051, %r19056;
	xor.b32  	%r19058, %r19053, %r19057;
	shf.l.wrap.b32 	%r19059, %r19058, %r19058, 8;
	add.s32 	%r19060, %r19054, %r19059;
	xor.b32  	%r19061, %r19056, %r19060;
	shf.l.wrap.b32 	%r19062, %r19061, %r19061, 7;
	add.s32 	%r19063, %r19021, %r19038;
	xor.b32  	%r19064, %r19059, %r19063;
	shf.l.wrap.b32 	%r19065, %r19064, %r19064, 16;
	add.s32 	%r19066, %r19048, %r19065;
	xor.b32  	%r19067, %r19038, %r19066;
	shf.l.wrap.b32 	%r19068, %r19067, %r19067, 12;
	add.s32 	%r19069, %r19063, %r19068;
	xor.b32  	%r19070, %r19065, %r19069;
	shf.l.wrap.b32 	%r19071, %r19070, %r19070, 8;
	add.s32 	%r19072, %r19066, %r19071;
	xor.b32  	%r19073, %r19068, %r19072;
	shf.l.wrap.b32 	%r19074, %r19073, %r19073, 7;
	add.s32 	%r19075, %r19033, %r19050;
	xor.b32  	%r19076, %r19023, %r19075;
	shf.l.wrap.b32 	%r19077, %r19076, %r19076, 16;
	add.s32 	%r19078, %r19060, %r19077;
	xor.b32  	%r19079, %r19050, %r19078;
	shf.l.wrap.b32 	%r19080, %r19079, %r19079, 12;
	add.s32 	%r19081, %r19075, %r19080;
	xor.b32  	%r19082, %r19077, %r19081;
	shf.l.wrap.b32 	%r19083, %r19082, %r19082, 8;
	add.s32 	%r19084, %r19078, %r19083;
	xor.b32  	%r19085, %r19080, %r19084;
	shf.l.wrap.b32 	%r19086, %r19085, %r19085, 7;
	add.s32 	%r19087, %r19045, %r19062;
	xor.b32  	%r19088, %r19035, %r19087;
	shf.l.wrap.b32 	%r19089, %r19088, %r19088, 16;
	add.s32 	%r19090, %r19024, %r19089;
	xor.b32  	%r19091, %r19062, %r19090;
	shf.l.wrap.b32 	%r19092, %r19091, %r19091, 12;
	add.s32 	%r19093, %r19087, %r19092;
	xor.b32  	%r19094, %r19089, %r19093;
	shf.l.wrap.b32 	%r19095, %r19094, %r19094, 8;
	add.s32 	%r19096, %r19090, %r19095;
	xor.b32  	%r19097, %r19092, %r19096;
	shf.l.wrap.b32 	%r19098, %r19097, %r19097, 7;
	add.s32 	%r19099, %r19057, %r19026;
	xor.b32  	%r19100, %r19047, %r19099;
	shf.l.wrap.b32 	%r19101, %r19100, %r19100, 16;
	add.s32 	%r19102, %r19036, %r19101;
	xor.b32  	%r19103, %r19026, %r19102;
	shf.l.wrap.b32 	%r19104, %r19103, %r19103, 12;
	add.s32 	%r19105, %r19099, %r19104;
	xor.b32  	%r19106, %r19101, %r19105;
	shf.l.wrap.b32 	%r19107, %r19106, %r19106, 8;
	add.s32 	%r19108, %r19102, %r19107;
	xor.b32  	%r19109, %r19104, %r19108;
	shf.l.wrap.b32 	%r19110, %r19109, %r19109, 7;
	add.s32 	%r54041, %r18727, %r19069;
	add.s32 	%r54040, %r18739, %r19081;
	add.s32 	%r54039, %r18751, %r19093;
	add.s32 	%r54038, %r18763, %r19105;
	add.s32 	%r54042, %r54049, %r19110;
	add.s32 	%r54043, %r54048, %r19074;
	add.s32 	%r54044, %r54047, %r19086;
	add.s32 	%r54045, %r54046, %r19098;
	xor.b32  	%r19111, %r18728, 1;
	shf.l.wrap.b32 	%r19112, %r18728, %r19111, 16;
	add.s32 	%r19113, %r54049, %r19112;
	xor.b32  	%r19114, %r54049, %r19113;
	shf.l.wrap.b32 	%r19115, %r19114, %r19114, 12;
	add.s32 	%r19116, %r18728, %r19115;
	xor.b32  	%r19117, %r19112, %r19116;
	shf.l.wrap.b32 	%r19118, %r19117, %r19117, 8;
	add.s32 	%r19119, %r19113, %r19118;
	xor.b32  	%r19120, %r19115, %r19119;
	shf.l.wrap.b32 	%r19121, %r19120, %r19120, 7;
	add.s32 	%r19122, %r19116, %r18750;
	xor.b32  	%r19123, %r18771, %r19122;
	shf.l.wrap.b32 	%r19124, %r19123, %r19123, 16;
	add.s32 	%r19125, %r18760, %r19124;
	xor.b32  	%r19126, %r18750, %r19125;
	shf.l.wrap.b32 	%r19127, %r19126, %r19126, 12;
	add.s32 	%r19128, %r19122, %r19127;
	xor.b32  	%r19129, %r19124, %r19128;
	shf.l.wrap.b32 	%r19130, %r19129, %r19129, 8;
	add.s32 	%r19131, %r19125, %r19130;
	xor.b32  	%r19132, %r19127, %r19131;
	shf.l.wrap.b32 	%r19133, %r19132, %r19132, 7;
	xor.b32  	%r19134, %r19118, %r18787;
	shf.l.wrap.b32 	%r19135, %r19134, %r19134, 16;
	add.s32 	%r19136, %r18772, %r19135;
	xor.b32  	%r19137, %r18762, %r19136;
	shf.l.wrap.b32 	%r19138, %r19137, %r19137, 12;
	add.s32 	%r19139, %r18787, %r19138;
	xor.b32  	%r19140, %r19135, %r19139;
	shf.l.wrap.b32 	%r19141, %r19140, %r19140, 8;
	add.s32 	%r19142, %r19136, %r19141;
	xor.b32  	%r19143, %r19138, %r19142;
	shf.l.wrap.b32 	%r19144, %r19143, %r19143, 7;
	add.s32 	%r19145, %r19119, %r18801;
	xor.b32  	%r19146, %r18774, %r19145;
	shf.l.wrap.b32 	%r19147, %r19146, %r19146, 12;
	add.s32 	%r19148, %r18799, %r19147;
	xor.b32  	%r19149, %r18801, %r19148;
	shf.l.wrap.b32 	%r19150, %r19149, %r19149, 8;
	add.s32 	%r19151, %r19145, %r19150;
	xor.b32  	%r19152, %r19147, %r19151;
	shf.l.wrap.b32 	%r19153, %r19152, %r19152, 7;
	add.s32 	%r19154, %r18769, %r19121;
	xor.b32  	%r19155, %r18759, %r19154;
	shf.l.wrap.b32 	%r19156, %r19155, %r19155, 16;
	add.s32 	%r19157, %r18748, %r19156;
	xor.b32  	%r19158, %r19121, %r19157;
	shf.l.wrap.b32 	%r19159, %r19158, %r19158, 12;
	add.s32 	%r19160, %r19154, %r19159;
	xor.b32  	%r19161, %r19156, %r19160;
	shf.l.wrap.b32 	%r19162, %r19161, %r19161, 8;
	add.s32 	%r19163, %r19157, %r19162;
	xor.b32  	%r19164, %r19159, %r19163;
	shf.l.wrap.b32 	%r19165, %r19164, %r19164, 7;
	add.s32 	%r19166, %r19128, %r19165;
	xor.b32  	%r19167, %r19141, %r19166;
	shf.l.wrap.b32 	%r19168, %r19167, %r19167, 16;
	add.s32 	%r19169, %r19151, %r19168;
	xor.b32  	%r19170, %r19165, %r19169;
	shf.l.wrap.b32 	%r19171, %r19170, %r19170, 12;
	add.s32 	%r19172, %r19166, %r19171;
	xor.b32  	%r19173, %r19168, %r19172;
	shf.l.wrap.b32 	%r19174, %r19173, %r19173, 8;
	add.s32 	%r19175, %r19169, %r19174;
	xor.b32  	%r19176, %r19171, %r19175;
	shf.l.wrap.b32 	%r19177, %r19176, %r19176, 7;
	add.s32 	%r19178, %r19139, %r19133;
	xor.b32  	%r19179, %r19150, %r19178;
	shf.l.wrap.b32 	%r19180, %r19179, %r19179, 16;
	add.s32 	%r19181, %r19163, %r19180;
	xor.b32  	%r19182, %r19133, %r19181;
	shf.l.wrap.b32 	%r19183, %r19182, %r19182, 12;
	add.s32 	%r19184, %r19178, %r19183;
	xor.b32  	%r19185, %r19180, %r19184;
	shf.l.wrap.b32 	%r19186, %r19185, %r19185, 8;
	add.s32 	%r19187, %r19181, %r19186;
	xor.b32  	%r19188, %r19183, %r19187;
	shf.l.wrap.b32 	%r19189, %r19188, %r19188, 7;
	add.s32 	%r19190, %r19148, %r19144;
	xor.b32  	%r19191, %r19162, %r19190;
	shf.l.wrap.b32 	%r19192, %r19191, %r19191, 16;
	add.s32 	%r19193, %r19131, %r19192;
	xor.b32  	%r19194, %r19144, %r19193;
	shf.l.wrap.b32 	%r19195, %r19194, %r19194, 12;
	add.s32 	%r19196, %r19190, %r19195;
	xor.b32  	%r19197, %r19192, %r19196;
	shf.l.wrap.b32 	%r19198, %r19197, %r19197, 8;
	add.s32 	%r19199, %r19193, %r19198;
	xor.b32  	%r19200, %r19195, %r19199;
	shf.l.wrap.b32 	%r19201, %r19200, %r19200, 7;
	add.s32 	%r19202, %r19160, %r19153;
	xor.b32  	%r19203, %r19130, %r19202;
	shf.l.wrap.b32 	%r19204, %r19203, %r19203, 16;
	add.s32 	%r19205, %r19142, %r19204;
	xor.b32  	%r19206, %r19153, %r19205;
	shf.l.wrap.b32 	%r19207, %r19206, %r19206, 12;
	add.s32 	%r19208, %r19202, %r19207;
	xor.b32  	%r19209, %r19204, %r19208;
	shf.l.wrap.b32 	%r19210, %r19209, %r19209, 8;
	add.s32 	%r19211, %r19205, %r19210;
	xor.b32  	%r19212, %r19207, %r19211;
	shf.l.wrap.b32 	%r19213, %r19212, %r19212, 7;
	add.s32 	%r19214, %r19172, %r19189;
	xor.b32  	%r19215, %r19210, %r19214;
	shf.l.wrap.b32 	%r19216, %r19215, %r19215, 16;
	add.s32 	%r19217, %r19199, %r19216;
	xor.b32  	%r19218, %r19189, %r19217;
	shf.l.wrap.b32 	%r19219, %r19218, %r19218, 12;
	add.s32 	%r19220, %r19214, %r19219;
	xor.b32  	%r19221, %r19216, %r19220;
	shf.l.wrap.b32 	%r19222, %r19221, %r19221, 8;
	add.s32 	%r19223, %r19217, %r19222;
	xor.b32  	%r19224, %r19219, %r19223;
	shf.l.wrap.b32 	%r19225, %r19224, %r19224, 7;
	add.s32 	%r19226, %r19184, %r19201;
	xor.b32  	%r19227, %r19174, %r19226;
	shf.l.wrap.b32 	%r19228, %r19227, %r19227, 16;
	add.s32 	%r19229, %r19211, %r19228;
	xor.b32  	%r19230, %r19201, %r19229;
	shf.l.wrap.b32 	%r19231, %r19230, %r19230, 12;
	add.s32 	%r19232, %r19226, %r19231;
	xor.b32  	%r19233, %r19228, %r19232;
	shf.l.wrap.b32 	%r19234, %r19233, %r19233, 8;
	add.s32 	%r19235, %r19229, %r19234;
	xor.b32  	%r19236, %r19231, %r19235;
	shf.l.wrap.b32 	%r19237, %r19236, %r19236, 7;
	add.s32 	%r19238, %r19196, %r19213;
	xor.b32  	%r19239, %r19186, %r19238;
	shf.l.wrap.b32 	%r19240, %r19239, %r19239, 16;
	add.s32 	%r19241, %r19175, %r19240;
	xor.b32  	%r19242, %r19213, %r19241;
	shf.l.wrap.b32 	%r19243, %r19242, %r19242, 12;
	add.s32 	%r19244, %r19238, %r19243;
	xor.b32  	%r19245, %r19240, %r19244;
	shf.l.wrap.b32 	%r19246, %r19245, %r19245, 8;
	add.s32 	%r19247, %r19241, %r19246;
	xor.b32  	%r19248, %r19243, %r19247;
	shf.l.wrap.b32 	%r19249, %r19248, %r19248, 7;
	add.s32 	%r19250, %r19208, %r19177;
	xor.b32  	%r19251, %r19198, %r19250;
	shf.l.wrap.b32 	%r19252, %r19251, %r19251, 16;
	add.s32 	%r19253, %r19187, %r19252;
	xor.b32  	%r19254, %r19177, %r19253;
	shf.l.wrap.b32 	%r19255, %r19254, %r19254, 12;
	add.s32 	%r19256, %r19250, %r19255;
	xor.b32  	%r19257, %r19252, %r19256;
	shf.l.wrap.b32 	%r19258, %r19257, %r19257, 8;
	add.s32 	%r19259, %r19253, %r19258;
	xor.b32  	%r19260, %r19255, %r19259;
	shf.l.wrap.b32 	%r19261, %r19260, %r19260, 7;
	add.s32 	%r19262, %r19220, %r19261;
	xor.b32  	%r19263, %r19234, %r19262;
	shf.l.wrap.b32 	%r19264, %r19263, %r19263, 16;
	add.s32 	%r19265, %r19247, %r19264;
	xor.b32  	%r19266, %r19261, %r19265;
	shf.l.wrap.b32 	%r19267, %r19266, %r19266, 12;
	add.s32 	%r19268, %r19262, %r19267;
	xor.b32  	%r19269, %r19264, %r19268;
	shf.l.wrap.b32 	%r19270, %r19269, %r19269, 8;
	add.s32 	%r19271, %r19265, %r19270;
	xor.b32  	%r19272, %r19267, %r19271;
	shf.l.wrap.b32 	%r19273, %r19272, %r19272, 7;
	add.s32 	%r19274, %r19232, %r19225;
	xor.b32  	%r19275, %r19246, %r19274;
	shf.l.wrap.b32 	%r19276, %r19275, %r19275, 16;
	add.s32 	%r19277, %r19259, %r19276;
	xor.b32  	%r19278, %r19225, %r19277;
	shf.l.wrap.b32 	%r19279, %r19278, %r19278, 12;
	add.s32 	%r19280, %r19274, %r19279;
	xor.b32  	%r19281, %r19276, %r19280;
	shf.l.wrap.b32 	%r19282, %r19281, %r19281, 8;
	add.s32 	%r19283, %r19277, %r19282;
	xor.b32  	%r19284, %r19279, %r19283;
	shf.l.wrap.b32 	%r19285, %r19284, %r19284, 7;
	add.s32 	%r19286, %r19244, %r19237;
	xor.b32  	%r19287, %r19258, %r19286;
	shf.l.wrap.b32 	%r19288, %r19287, %r19287, 16;
	add.s32 	%r19289, %r19223, %r19288;
	xor.b32  	%r19290, %r19237, %r19289;
	shf.l.wrap.b32 	%r19291, %r19290, %r19290, 12;
	add.s32 	%r19292, %r19286, %r19291;
	xor.b32  	%r19293, %r19288, %r19292;
	shf.l.wrap.b32 	%r19294, %r19293, %r19293, 8;
	add.s32 	%r19295, %r19289, %r19294;
	xor.b32  	%r19296, %r19291, %r19295;
	shf.l.wrap.b32 	%r19297, %r19296, %r19296, 7;
	add.s32 	%r19298, %r19256, %r19249;
	xor.b32  	%r19299, %r19222, %r19298;
	shf.l.wrap.b32 	%r19300, %r19299, %r19299, 16;
	add.s32 	%r19301, %r19235, %r19300;
	xor.b32  	%r19302, %r19249, %r19301;
	shf.l.wrap.b32 	%r19303, %r19302, %r19302, 12;
	add.s32 	%r19304, %r19298, %r19303;
	xor.b32  	%r19305, %r19300, %r19304;
	shf.l.wrap.b32 	%r19306, %r19305, %r19305, 8;
	add.s32 	%r19307, %r19301, %r19306;
	xor.b32  	%r19308, %r19303, %r19307;
	shf.l.wrap.b32 	%r19309, %r19308, %r19308, 7;
	add.s32 	%r19310, %r19268, %r19285;
	xor.b32  	%r19311, %r19306, %r19310;
	shf.l.wrap.b32 	%r19312, %r19311, %r19311, 16;
	add.s32 	%r19313, %r19295, %r19312;
	xor.b32  	%r19314, %r19285, %r19313;
	shf.l.wrap.b32 	%r19315, %r19314, %r19314, 12;
	add.s32 	%r19316, %r19310, %r19315;
	xor.b32  	%r19317, %r19312, %r19316;
	shf.l.wrap.b32 	%r19318, %r19317, %r19317, 8;
	add.s32 	%r19319, %r19313, %r19318;
	xor.b32  	%r19320, %r19315, %r19319;
	shf.l.wrap.b32 	%r19321, %r19320, %r19320, 7;
	add.s32 	%r19322, %r19280, %r19297;
	xor.b32  	%r19323, %r19270, %r19322;
	shf.l.wrap.b32 	%r19324, %r19323, %r19323, 16;
	add.s32 	%r19325, %r19307, %r19324;
	xor.b32  	%r19326, %r19297, %r19325;
	shf.l.wrap.b32 	%r19327, %r19326, %r19326, 12;
	add.s32 	%r19328, %r19322, %r19327;
	xor.b32  	%r19329, %r19324, %r19328;
	shf.l.wrap.b32 	%r19330, %r19329, %r19329, 8;
	add.s32 	%r19331, %r19325, %r19330;
	xor.b32  	%r19332, %r19327, %r19331;
	shf.l.wrap.b32 	%r19333, %r19332, %r19332, 7;
	add.s32 	%r19334, %r19292, %r19309;
	xor.b32  	%r19335, %r19282, %r19334;
	shf.l.wrap.b32 	%r19336, %r19335, %r19335, 16;
	add.s32 	%r19337, %r19271, %r19336;
	xor.b32  	%r19338, %r19309, %r19337;
	shf.l.wrap.b32 	%r19339, %r19338, %r19338, 12;
	add.s32 	%r19340, %r19334, %r19339;
	xor.b32  	%r19341, %r19336, %r19340;
	shf.l.wrap.b32 	%r19342, %r19341, %r19341, 8;
	add.s32 	%r19343, %r19337, %r19342;
	xor.b32  	%r19344, %r19339, %r19343;
	shf.l.wrap.b32 	%r19345, %r19344, %r19344, 7;
	add.s32 	%r19346, %r19304, %r19273;
	xor.b32  	%r19347, %r19294, %r19346;
	shf.l.wrap.b32 	%r19348, %r19347, %r19347, 16;
	add.s32 	%r19349, %r19283, %r19348;
	xor.b32  	%r19350, %r19273, %r19349;
	shf.l.wrap.b32 	%r19351, %r19350, %r19350, 12;
	add.s32 	%r19352, %r19346, %r19351;
	xor.b32  	%r19353, %r19348, %r19352;
	shf.l.wrap.b32 	%r19354, %r19353, %r19353, 8;
	add.s32 	%r19355, %r19349, %r19354;
	xor.b32  	%r19356, %r19351, %r19355;
	shf.l.wrap.b32 	%r19357, %r19356, %r19356, 7;
	add.s32 	%r19358, %r19316, %r19357;
	xor.b32  	%r19359, %r19330, %r19358;
	shf.l.wrap.b32 	%r19360, %r19359, %r19359, 16;
	add.s32 	%r19361, %r19343, %r19360;
	xor.b32  	%r19362, %r19357, %r19361;
	shf.l.wrap.b32 	%r19363, %r19362, %r19362, 12;
	add.s32 	%r19364, %r19358, %r19363;
	xor.b32  	%r19365, %r19360, %r19364;
	shf.l.wrap.b32 	%r19366, %r19365, %r19365, 8;
	add.s32 	%r19367, %r19328, %r19321;
	xor.b32  	%r19368, %r19342, %r19367;
	shf.l.wrap.b32 	%r19369, %r19368, %r19368, 16;
	add.s32 	%r19370, %r19355, %r19369;
	xor.b32  	%r19371, %r19321, %r19370;
	shf.l.wrap.b32 	%r19372, %r19371, %r19371, 12;
	add.s32 	%r19373, %r19367, %r19372;
	xor.b32  	%r19374, %r19369, %r19373;
	shf.l.wrap.b32 	%r19375, %r19374, %r19374, 8;
	add.s32 	%r19376, %r19370, %r19375;
	xor.b32  	%r19377, %r19372, %r19376;
	shf.l.wrap.b32 	%r19378, %r19377, %r19377, 7;
	add.s32 	%r19379, %r19340, %r19333;
	xor.b32  	%r19380, %r19354, %r19379;
	shf.l.wrap.b32 	%r19381, %r19380, %r19380, 16;
	add.s32 	%r19382, %r19319, %r19381;
	xor.b32  	%r19383, %r19333, %r19382;
	shf.l.wrap.b32 	%r19384, %r19383, %r19383, 12;
	add.s32 	%r19385, %r19379, %r19384;
	xor.b32  	%r19386, %r19381, %r19385;
	shf.l.wrap.b32 	%r19387, %r19386, %r19386, 8;
	add.s32 	%r19388, %r19382, %r19387;
	xor.b32  	%r19389, %r19384, %r19388;
	shf.l.wrap.b32 	%r19390, %r19389, %r19389, 7;
	add.s32 	%r19391, %r19352, %r19345;
	xor.b32  	%r19392, %r19318, %r19391;
	shf.l.wrap.b32 	%r19393, %r19392, %r19392, 16;
	add.s32 	%r19394, %r19331, %r19393;
	xor.b32  	%r19395, %r19345, %r19394;
	shf.l.wrap.b32 	%r19396, %r19395, %r19395, 12;
	add.s32 	%r19397, %r19391, %r19396;
	xor.b32  	%r19398, %r19393, %r19397;
	shf.l.wrap.b32 	%r19399, %r19398, %r19398, 8;
	add.s32 	%r19400, %r19394, %r19399;
	add.s32 	%r19401, %r19364, %r19378;
	xor.b32  	%r19402, %r19399, %r19401;
	shf.l.wrap.b32 	%r19403, %r19402, %r19402, 16;
	add.s32 	%r19404, %r19388, %r19403;
	xor.b32  	%r19405, %r19378, %r19404;
	shr.u32 	%r19406, %r19405, 20;
	add.s32 	%r19407, %r19401, %r19406;
	add.s32 	%r19408, %r19373, %r19390;
	xor.b32  	%r19409, %r19366, %r19408;
	shf.l.wrap.b32 	%r19410, %r19409, %r19409, 16;
	add.s32 	%r19411, %r19400, %r19410;
	xor.b32  	%r19412, %r19390, %r19411;
	shr.u32 	%r19413, %r19412, 20;
	add.s32 	%r19414, %r19408, %r19413;
	add.s32 	%r19415, %r18727, %r19407;
	add.s32 	%r19416, %r18739, %r19414;
	not.b32 	%r19417, %r54037;
	add.s32 	%r19418, %r2268, %r19417;
	mov.u32 	%r19419, %ctaid.x;
	shl.b32 	%r19420, %r19419, 11;
	mov.u32 	%r19421, %tid.x;
	and.b32  	%r19422, %r19421, 31;
	or.b32  	%r19423, %r19420, %r19422;
	shl.b32 	%r19424, %r19421, 3;
	and.b32  	%r19425, %r19424, 7936;
	add.s32 	%r19426, %r53743, %r19425;
	add.s32 	%r19427, %r19423, %r19426;
	shr.u32 	%r19428, %r19427, %r19418;
	and.b32  	%r19429, %r19428, 1;
	setp.eq.b32 	%p146, %r19429, 1;
	selp.b32 	%r19430, %r19416, %r19415, %p146;
	cvt.u16.u32 	%rs414, %r19430;
	and.b16  	%rs777, %rs414, 1;
	and.b16  	%rs415, %rs775, 255;
	setp.ne.s16 	%p147, %rs415, 1;
	@%p147 bra 	$L__BB9_187;
	ld.param.u64 	%rd707, [fused_batch_pir_kernel_transposed_16_param_1];
	not.b32 	%r19431, %r54037;
	add.s32 	%r19432, %r2268, %r19431;
	mov.u32 	%r19433, %ctaid.x;
	shl.b32 	%r19434, %r19433, 11;
	mov.u32 	%r19435, %tid.x;
	and.b32  	%r19436, %r19435, 31;
	or.b32  	%r19437, %r19434, %r19436;
	shl.b32 	%r19438, %r19435, 3;
	and.b32  	%r19439, %r19438, 7936;
	add.s32 	%r19440, %r53743, %r19439;
	add.s32 	%r19441, %r19437, %r19440;
	shr.u32 	%r19442, %r19441, %r19432;
	and.b32  	%r19443, %r19442, 1;
	setp.eq.b32 	%p148, %r19443, 1;
	cvt.s64.s32 	%rd168, %r54037;
	cvta.to.global.u64 	%rd169, %rd707;
	mul.wide.s32 	%rd170, %r54037, 16;
	add.s64 	%rd171, %rd169, %rd170;
	ld.global.u32 	%r19444, [%rd171+5876];
	selp.b32 	%r19445, %r54042, %r54041, %p148;
	xor.b32  	%r19446, %r19445, %r19444;
	selp.b32 	%r19447, %r54043, %r54040, %p148;
	selp.b32 	%r54041, %r54041, %r19446, %p148;
	selp.b32 	%r54042, %r19446, %r54042, %p148;
	ld.global.u32 	%r19448, [%rd171+5880];
	xor.b32  	%r19449, %r19447, %r19448;
	selp.b32 	%r19450, %r54044, %r54039, %p148;
	selp.b32 	%r54040, %r54040, %r19449, %p148;
	selp.b32 	%r54043, %r19449, %r54043, %p148;
	ld.global.u32 	%r19451, [%rd171+5884];
	xor.b32  	%r19452, %r19450, %r19451;
	selp.b32 	%r19453, %r54045, %r54038, %p148;
	selp.b32 	%r54039, %r54039, %r19452, %p148;
	selp.b32 	%r54044, %r19452, %r54044, %p148;
	ld.global.u32 	%r19454, [%rd171+5888];
	xor.b32  	%r19455, %r19453, %r19454;
	selp.b64 	%rd172, 445, 420, %p148;
	selp.b32 	%r54038, %r54038, %r19455, %p148;
	selp.b32 	%r54045, %r19455, %r54045, %p148;
	add.s64 	%rd173, %rd172, %rd168;
	add.s64 	%rd174, %rd169, %rd173;
	ld.global.u8 	%rs416, [%rd174+5856];
	xor.b16  	%rs777, %rs416, %rs777;
$L__BB9_187:
	not.b32 	%r19456, %r54037;
	add.s32 	%r19457, %r2268, %r19456;
	mov.u32 	%r19458, %ctaid.x;
	shl.b32 	%r19459, %r19458, 11;
	mov.u32 	%r19460, %tid.x;
	and.b32  	%r19461, %r19460, 31;
	or.b32  	%r19462, %r19459, %r19461;
	shl.b32 	%r19463, %r19460, 3;
	and.b32  	%r19464, %r19463, 7936;
	add.s32 	%r19465, %r53743, %r19464;
	add.s32 	%r19466, %r19462, %r19465;
	shr.u32 	%r19467, %r19466, %r19457;
	and.b32  	%r19468, %r19467, 1;
	setp.eq.b32 	%p149, %r19468, 1;
	selp.b32 	%r54049, %r54042, %r54041, %p149;
	selp.b32 	%r54048, %r54043, %r54040, %p149;
	selp.b32 	%r54047, %r54044, %r54039, %p149;
	selp.b32 	%r54046, %r54045, %r54038, %p149;
	add.s32 	%r54037, %r54037, 1;
	setp.lt.u32 	%p150, %r54037, %r2268;
	mov.u16 	%rs775, %rs777;
	@%p150 bra 	$L__BB9_185;
$L__BB9_188:
	and.b16  	%rs417, %rs777, 255;
	setp.ne.s16 	%p151, %rs417, 1;
	@%p151 bra 	$L__BB9_190;
	ld.param.u64 	%rd708, [fused_batch_pir_kernel_transposed_16_param_1];
	cvta.to.global.u64 	%rd175, %rd708;
	ld.global.u32 	%r19469, [%rd175+6328];
	xor.b32  	%r54049, %r54049, %r19469;
$L__BB9_190:
	@%p151 bra 	$L__BB9_192;
	ld.param.u64 	%rd709, [fused_batch_pir_kernel_transposed_16_param_1];
	cvta.to.global.u64 	%rd176, %rd709;
	ld.global.u32 	%r19470, [%rd176+6332];
	xor.b32  	%r54048, %r54048, %r19470;
$L__BB9_192:
	@%p151 bra 	$L__BB9_194;
	ld.param.u64 	%rd710, [fused_batch_pir_kernel_transposed_16_param_1];
	cvta.to.global.u64 	%rd177, %rd710;
	ld.global.u32 	%r19471, [%rd177+6336];
	xor.b32  	%r54047, %r54047, %r19471;
$L__BB9_194:
	@%p151 bra 	$L__BB9_196;
	ld.param.u64 	%rd711, [fused_batch_pir_kernel_transposed_16_param_1];
	cvta.to.global.u64 	%rd178, %rd711;
	ld.global.u32 	%r19472, [%rd178+6340];
	xor.b32  	%r54046, %r54046, %r19472;
$L__BB9_196:
	ld.param.u32 	%r52149, [fused_batch_pir_kernel_transposed_16_param_4];
	mov.u32 	%r19474, %ctaid.x;
	shl.b32 	%r19475, %r19474, 11;
	mov.u32 	%r19476, %tid.x;
	and.b32  	%r19477, %r19476, 31;
	or.b32  	%r19478, %r19475, %r19477;
	shl.b32 	%r19479, %r19476, 3;
	and.b32  	%r19480, %r19479, 7936;
	add.s32 	%r19481, %r53743, %r19480;
	add.s32 	%r19482, %r19478, %r19481;
	setp.ge.s32 	%p155, %r19482, %r52149;
	mov.b32 	%r54070, 0;
	mov.u32 	%r54071, %r54070;
	mov.u32 	%r54072, %r54070;
	mov.u32 	%r54073, %r54070;
	@%p155 bra 	$L__BB9_210;
	ld.param.u64 	%rd712, [fused_batch_pir_kernel_transposed_16_param_1];
	cvta.to.global.u64 	%rd179, %rd712;
	ld.global.u8 	%rs421, [%rd179+6361];
	max.u16 	%rs422, %rs421, 11;
	cvt.u32.u16 	%r19483, %rs422;
	add.s32 	%r54061, %r19483, -11;
	ld.shared.u32 	%r54073, [s_mem+197636];
	ld.shared.v2.u32 	{%r54072, %r54071}, [s_mem+197640];
	ld.shared.u32 	%r54070, [s_mem+197648];
	ld.shared.u8 	%rs780, [s_mem+197652];
	cvt.u32.u16 	%r2323, %rs421;
	setp.ge.u32 	%p156, %r54061, %r2323;
	@%p156 bra 	$L__BB9_202;
	mov.u16 	%rs778, %rs780;
$L__BB9_199:
	ld.const.u32 	%r19484, [CHACHA_CONSTANTS];
	add.s32 	%r19485, %r19484, %r54073;
	shf.l.wrap.b32 	%r19486, %r19485, %r19485, 16;
	add.s32 	%r19487, %r54073, %r19486;
	xor.b32  	%r19488, %r54073, %r19487;
	shf.l.wrap.b32 	%r19489, %r19488, %r19488, 12;
	add.s32 	%r19490, %r19485, %r19489;
	xor.b32  	%r19491, %r19486, %r19490;
	shf.l.wrap.b32 	%r19492, %r19491, %r19491, 8;
	add.s32 	%r19493, %r19487, %r19492;
	xor.b32  	%r19494, %r19489, %r19493;
	shf.l.wrap.b32 	%r19495, %r19494, %r19494, 7;
	ld.const.u32 	%r19496, [CHACHA_CONSTANTS+4];
	add.s32 	%r19497, %r19496, %r54072;
	shf.l.wrap.b32 	%r19498, %r19497, %r19497, 16;
	add.s32 	%r19499, %r54072, %r19498;
	xor.b32  	%r19500, %r54072, %r19499;
	shf.l.wrap.b32 	%r19501, %r19500, %r19500, 12;
	add.s32 	%r19502, %r19497, %r19501;
	xor.b32  	%r19503, %r19498, %r19502;
	shf.l.wrap.b32 	%r19504, %r19503, %r19503, 8;
	add.s32 	%r19505, %r19499, %r19504;
	xor.b32  	%r19506, %r19501, %r19505;
	shf.l.wrap.b32 	%r19507, %r19506, %r19506, 7;
	ld.const.u32 	%r19508, [CHACHA_CONSTANTS+8];
	add.s32 	%r19509, %r19508, %r54071;
	shf.l.wrap.b32 	%r19510, %r19509, %r19509, 16;
	add.s32 	%r19511, %r54071, %r19510;
	xor.b32  	%r19512, %r54071, %r19511;
	shf.l.wrap.b32 	%r19513, %r19512, %r19512, 12;
	add.s32 	%r19514, %r19509, %r19513;
	xor.b32  	%r19515, %r19510, %r19514;
	shf.l.wrap.b32 	%r19516, %r19515, %r19515, 8;
	add.s32 	%r19517, %r19511, %r19516;
	xor.b32  	%r19518, %r19513, %r19517;
	shf.l.wrap.b32 	%r19519, %r19518, %r19518, 7;
	ld.const.u32 	%r19520, [CHACHA_CONSTANTS+12];
	add.s32 	%r19521, %r19520, %r54070;
	shf.l.wrap.b32 	%r19522, %r19521, %r19521, 16;
	add.s32 	%r19523, %r54070, %r19522;
	xor.b32  	%r19524, %r54070, %r19523;
	shf.l.wrap.b32 	%r19525, %r19524, %r19524, 12;
	add.s32 	%r19526, %r19521, %r19525;
	xor.b32  	%r19527, %r19522, %r19526;
	shf.l.wrap.b32 	%r19528, %r19527, %r19527, 8;
	add.s32 	%r19529, %r19523, %r19528;
	xor.b32  	%r19530, %r19525, %r19529;
	shf.l.wrap.b32 	%r19531, %r19530, %r19530, 7;
	add.s32 	%r19532, %r19490, %r19507;
	xor.b32  	%r19533, %r19528, %r19532;
	shf.l.wrap.b32 	%r19534, %r19533, %r19533, 16;
	add.s32 	%r19535, %r19517, %r19534;
	xor.b32  	%r19536, %r19507, %r19535;
	shf.l.wrap.b32 	%r19537, %r19536, %r19536, 12;
	add.s32 	%r19538, %r19532, %r19537;
	xor.b32  	%r19539, %r19534, %r19538;
	shf.l.wrap.b32 	%r19540, %r19539, %r19539, 8;
	add.s32 	%r19541, %r19535, %r19540;
	xor.b32  	%r19542, %r19537, %r19541;
	shf.l.wrap.b32 	%r19543, %r19542, %r19542, 7;
	add.s32 	%r19544, %r19502, %r19519;
	xor.b32  	%r19545, %r19492, %r19544;
	shf.l.wrap.b32 	%r19546, %r19545, %r19545, 16;
	add.s32 	%r19547, %r19529, %r19546;
	xor.b32  	%r19548, %r19519, %r19547;
	shf.l.wrap.b32 	%r19549, %r19548, %r19548, 12;
	add.s32 	%r19550, %r19544, %r19549;
	xor.b32  	%r19551, %r19546, %r19550;
	shf.l.wrap.b32 	%r19552, %r19551, %r19551, 8;
	add.s32 	%r19553, %r19547, %r19552;
	xor.b32  	%r19554, %r19549, %r19553;
	shf.l.wrap.b32 	%r19555, %r19554, %r19554, 7;
	add.s32 	%r19556, %r19514, %r19531;
	xor.b32  	%r19557, %r19504, %r19556;
	shf.l.wrap.b32 	%r19558, %r19557, %r19557, 16;
	add.s32 	%r19559, %r19493, %r19558;
	xor.b32  	%r19560, %r19531, %r19559;
	shf.l.wrap.b32 	%r19561, %r19560, %r19560, 12;
	add.s32 	%r19562, %r19556, %r19561;
	xor.b32  	%r19563, %r19558, %r19562;
	shf.l.wrap.b32 	%r19564, %r19563, %r19563, 8;
	add.s32 	%r19565, %r19559, %r19564;
	xor.b32  	%r19566, %r19561, %r19565;
	shf.l.wrap.b32 	%r19567, %r19566, %r19566, 7;
	add.s32 	%r19568, %r19526, %r19495;
	xor.b32  	%r19569, %r19516, %r19568;
	shf.l.wrap.b32 	%r19570, %r19569, %r19569, 16;
	add.s32 	%r19571, %r19505, %r19570;
	xor.b32  	%r19572, %r19495, %r19571;
	shf.l.wrap.b32 	%r19573, %r19572, %r19572, 12;
	add.s32 	%r19574, %r19568, %r19573;
	xor.b32  	%r19575, %r19570, %r19574;
	shf.l.wrap.b32 	%r19576, %r19575, %r19575, 8;
	add.s32 	%r19577, %r19571, %r19576;
	xor.b32  	%r19578, %r19573, %r19577;
	shf.l.wrap.b32 	%r19579, %r19578, %r19578, 7;
	add.s32 	%r19580, %r19538, %r19579;
	xor.b32  	%r19581, %r19552, %r19580;
	shf.l.wrap.b32 	%r19582, %r19581, %r19581, 16;
	add.s32 	%r19583, %r19565, %r19582;
	xor.b32  	%r19584, %r19579, %r19583;
	shf.l.wrap.b32 	%r19585, %r19584, %r19584, 12;
	add.s32 	%r19586, %r19580, %r19585;
	xor.b32  	%r19587, %r19582, %r19586;
	shf.l.wrap.b32 	%r19588, %r19587, %r19587, 8;
	add.s32 	%r19589, %r19583, %r19588;
	xor.b32  	%r19590, %r19585, %r19589;
	shf.l.wrap.b32 	%r19591, %r19590, %r19590, 7;
	add.s32 	%r19592, %r19550, %r19543;
	xor.b32  	%r19593, %r19564, %r19592;
	shf.l.wrap.b32 	%r19594, %r19593, %r19593, 16;
	add.s32 	%r19595, %r19577, %r19594;
	xor.b32  	%r19596, %r19543, %r19595;
	shf.l.wrap.b32 	%r19597, %r19596, %r19596, 12;
	add.s32 	%r19598, %r19592, %r19597;
	xor.b32  	%r19599, %r19594, %r19598;
	shf.l.wrap.b32 	%r19600, %r19599, %r19599, 8;
	add.s32 	%r19601, %r19595, %r19600;
	xor.b32  	%r19602, %r19597, %r19601;
	shf.l.wrap.b32 	%r19603, %r19602, %r19602, 7;
	add.s32 	%r19604, %r19562, %r19555;
	xor.b32  	%r19605, %r19576, %r19604;
	shf.l.wrap.b32 	%r19606, %r19605, %r19605, 16;
	add.s32 	%r19607, %r19541, %r19606;
	xor.b32  	%r19608, %r19555, %r19607;
	shf.l.wrap.b32 	%r19609, %r19608, %r19608, 12;
	add.s32 	%r19610, %r19604, %r19609;
	xor.b32  	%r19611, %r19606, %r19610;
	shf.l.wrap.b32 	%r19612, %r19611, %r19611, 8;
	add.s32 	%r19613, %r19607, %r19612;
	xor.b32  	%r19614, %r19609, %r19613;
	shf.l.wrap.b32 	%r19615, %r19614, %r19614, 7;
	add.s32 	%r19616, %r19574, %r19567;
	xor.b32  	%r19617, %r19540, %r19616;
	shf.l.wrap.b32 	%r19618, %r19617, %r19617, 16;
	add.s32 	%r19619, %r19553, %r19618;
	xor.b32  	%r19620, %r19567, %r19619;
	shf.l.wrap.b32 	%r19621, %r19620, %r19620, 12;
	add.s32 	%r19622, %r19616, %r19621;
	xor.b32  	%r19623, %r19618, %r19622;
	shf.l.wrap.b32 	%r19624, %r19623, %r19623, 8;
	add.s32 	%r19625, %r19619, %r19624;
	xor.b32  	%r19626, %r19621, %r19625;
	shf.l.wrap.b32 	%r19627, %r19626, %r19626, 7;
	add.s32 	%r19628, %r19586, %r19603;
	xor.b32  	%r19629, %r19624, %r19628;
	shf.l.wrap.b32 	%r19630, %r19629, %r19629, 16;
	add.s32 	%r19631, %r19613, %r19630;
	xor.b32  	%r19632, %r19603, %r19631;
	shf.l.wrap.b32 	%r19633, %r19632, %r19632, 12;
	add.s32 	%r19634, %r19628, %r19633;
	xor.b32  	%r19635, %r19630, %r19634;
	shf.l.wrap.b32 	%r19636, %r19635, %r19635, 8;
	add.s32 	%r19637, %r19631, %r19636;
	xor.b32  	%r19638, %r19633, %r19637;
	shf.l.wrap.b32 	%r19639, %r19638, %r19638, 7;
	add.s32 	%r19640, %r19598, %r19615;
	xor.b32  	%r19641, %r19588, %r19640;
	shf.l.wrap.b32 	%r19642, %r19641, %r19641, 16;
	add.s32 	%r19643, %r19625, %r19642;
	xor.b32  	%r19644, %r19615, %r19643;
	shf.l.wrap.b32 	%r19645, %r19644, %r19644, 12;
	add.s32 	%r19646, %r19640, %r19645;
	xor.b32  	%r19647, %r19642, %r19646;
	shf.l.wrap.b32 	%r19648, %r19647, %r19647, 8;
	add.s32 	%r19649, %r19643, %r19648;
	xor.b32  	%r19650, %r19645, %r19649;
	shf.l.wrap.b32 	%r19651, %r19650, %r19650, 7;
	add.s32 	%r19652, %r19610, %r19627;
	xor.b32  	%r19653, %r19600, %r19652;
	shf.l.wrap.b32 	%r19654, %r19653, %r19653, 16;
	add.s32 	%r19655, %r19589, %r19654;
	xor.b32  	%r19656, %r19627, %r19655;
	shf.l.wrap.b32 	%r19657, %r19656, %r19656, 12;
	add.s32 	%r19658, %r19652, %r19657;
	xor.b32  	%r19659, %r19654, %r19658;
	shf.l.wrap.b32 	%r19660, %r19659, %r19659, 8;
	add.s32 	%r19661, %r19655, %r19660;
	xor.b32  	%r19662, %r19657, %r19661;
	shf.l.wrap.b32 	%r19663, %r19662, %r19662, 7;
	add.s32 	%r19664, %r19622, %r19591;
	xor.b32  	%r19665, %r19612, %r19664;
	shf.l.wrap.b32 	%r19666, %r19665, %r19665, 16;
	add.s32 	%r19667, %r19601, %r19666;
	xor.b32  	%r19668, %r19591, %r19667;
	shf.l.wrap.b32 	%r19669, %r19668, %r19668, 12;
	add.s32 	%r19670, %r19664, %r19669;
	xor.b32  	%r19671, %r19666, %r19670;
	shf.l.wrap.b32 	%r19672, %r19671, %r19671, 8;
	add.s32 	%r19673, %r19667, %r19672;
	xor.b32  	%r19674, %r19669, %r19673;
	shf.l.wrap.b32 	%r19675, %r19674, %r19674, 7;
	add.s32 	%r19676, %r19634, %r19675;
	xor.b32  	%r19677, %r19648, %r19676;
	shf.l.wrap.b32 	%r19678, %r19677, %r19677, 16;
	add.s32 	%r19679, %r19661, %r19678;
	xor.b32  	%r19680, %r19675, %r19679;
	shf.l.wrap.b32 	%r19681, %r19680, %r19680, 12;
	add.s32 	%r19682, %r19676, %r19681;
	xor.b32  	%r19683, %r19678, %r19682;
	shf.l.wrap.b32 	%r19684, %r19683, %r19683, 8;
	add.s32 	%r19685, %r19679, %r19684;
	xor.b32  	%r19686, %r19681, %r19685;
	shf.l.wrap.b32 	%r19687, %r19686, %r19686, 7;
	add.s32 	%r19688, %r19646, %r19639;
	xor.b32  	%r19689, %r19660, %r19688;
	shf.l.wrap.b32 	%r19690, %r19689, %r19689, 16;
	add.s32 	%r19691, %r19673, %r19690;
	xor.b32  	%r19692, %r19639, %r19691;
	shf.l.wrap.b32 	%r19693, %r19692, %r19692, 12;
	add.s32 	%r19694, %r19688, %r19693;
	xor.b32  	%r19695, %r19690, %r19694;
	shf.l.wrap.b32 	%r19696, %r19695, %r19695, 8;
	add.s32 	%r19697, %r19691, %r19696;
	xor.b32  	%r19698, %r19693, %r19697;
	shf.l.wrap.b32 	%r19699, %r19698, %r19698, 7;
	add.s32 	%r19700, %r19658, %r19651;
	xor.b32  	%r19701, %r19672, %r19700;
	shf.l.wrap.b32 	%r19702, %r19701, %r19701, 16;
	add.s32 	%r19703, %r19637, %r19702;
	xor.b32  	%r19704, %r19651, %r19703;
	shf.l.wrap.b32 	%r19705, %r19704, %r19704, 12;
	add.s32 	%r19706, %r19700, %r19705;
	xor.b32  	%r19707, %r19702, %r19706;
	shf.l.wrap.b32 	%r19708, %r19707, %r19707, 8;
	add.s32 	%r19709, %r19703, %r19708;
	xor.b32  	%r19710, %r19705, %r19709;
	shf.l.wrap.b32 	%r19711, %r19710, %r19710, 7;
	add.s32 	%r19712, %r19670, %r19663;
	xor.b32  	%r19713, %r19636, %r19712;
	shf.l.wrap.b32 	%r19714, %r19713, %r19713, 16;
	add.s32 	%r19715, %r19649, %r19714;
	xor.b32  	%r19716, %r19663, %r19715;
	shf.l.wrap.b32 	%r19717, %r19716, %r19716, 12;
	add.s32 	%r19718, %r19712, %r19717;
	xor.b32  	%r19719, %r19714, %r19718;
	shf.l.wrap.b32 	%r19720, %r19719, %r19719, 8;
	add.s32 	%r19721, %r19715, %r19720;
	xor.b32  	%r19722, %r19717, %r19721;
	shf.l.wrap.b32 	%r19723, %r19722, %r19722, 7;
	add.s32 	%r19724, %r19682, %r19699;
	xor.b32  	%r19725, %r19720, %r19724;
	shf.l.wrap.b32 	%r19726, %r19725, %r19725, 16;
	add.s32 	%r19727, %r19709, %r19726;
	xor.b32  	%r19728, %r19699, %r19727;
	shf.l.wrap.b32 	%r19729, %r19728, %r19728, 12;
	add.s32 	%r19730, %r19724, %r19729;
	xor.b32  	%r19731, %r19726, %r19730;
	shf.l.wrap.b32 	%r19732, %r19731, %r19731, 8;
	add.s32 	%r19733, %r19727, %r19732;
	xor.b32  	%r19734, %r19729, %r19733;
	shf.l.wrap.b32 	%r19735, %r19734, %r19734, 7;
	add.s32 	%r19736, %r19694, %r19711;
	xor.b32  	%r19737, %r19684, %r19736;
	shf.l.wrap.b32 	%r19738, %r19737, %r19737, 16;
	add.s32 	%r19739, %r19721, %r19738;
	xor.b32  	%r19740, %r19711, %r19739;
	shf.l.wrap.b32 	%r19741, %r19740, %r19740, 12;
	add.s32 	%r19742, %r19736, %r19741;
	xor.b32  	%r19743, %r19738, %r19742;
	shf.l.wrap.b32 	%r19744, %r19743, %r19743, 8;
	add.s32 	%r19745, %r19739, %r19744;
	xor.b32  	%r19746, %r19741, %r19745;
	shf.l.wrap.b32 	%r19747, %r19746, %r19746, 7;
	add.s32 	%r19748, %r19706, %r19723;
	xor.b32  	%r19749, %r19696, %r19748;
	shf.l.wrap.b32 	%r19750, %r19749, %r19749, 16;
	add.s32 	%r19751, %r19685, %r19750;
	xor.b32  	%r19752, %r19723, %r19751;
	shf.l.wrap.b32 	%r19753, %r19752, %r19752, 12;
	add.s32 	%r19754, %r19748, %r19753;
	xor.b32  	%r19755, %r19750, %r19754;
	shf.l.wrap.b32 	%r19756, %r19755, %r19755, 8;
	add.s32 	%r19757, %r19751, %r19756;
	xor.b32  	%r19758, %r19753, %r19757;
	shf.l.wrap.b32 	%r19759, %r19758, %r19758, 7;
	add.s32 	%r19760, %r19718, %r19687;
	xor.b32  	%r19761, %r19708, %r19760;
	shf.l.wrap.b32 	%r19762, %r19761, %r19761, 16;
	add.s32 	%r19763, %r19697, %r19762;
	xor.b32  	%r19764, %r19687, %r19763;
	shf.l.wrap.b32 	%r19765, %r19764, %r19764, 12;
	add.s32 	%r19766, %r19760, %r19765;
	xor.b32  	%r19767, %r19762, %r19766;
	shf.l.wrap.b32 	%r19768, %r19767, %r19767, 8;
	add.s32 	%r19769, %r19763, %r19768;
	xor.b32  	%r19770, %r19765, %r19769;
	shf.l.wrap.b32 	%r19771, %r19770, %r19770, 7;
	add.s32 	%r19772, %r19730, %r19771;
	xor.b32  	%r19773, %r19744, %r19772;
	shf.l.wrap.b32 	%r19774, %r19773, %r19773, 16;
	add.s32 	%r19775, %r19757, %r19774;
	xor.b32  	%r19776, %r19771, %r19775;
	shf.l.wrap.b32 	%r19777, %r19776, %r19776, 12;
	add.s32 	%r19778, %r19772, %r19777;
	xor.b32  	%r19779, %r19774, %r19778;
	shf.l.wrap.b32 	%r19780, %r19779, %r19779, 8;
	add.s32 	%r19781, %r19775, %r19780;
	xor.b32  	%r19782, %r19777, %r19781;
	shf.l.wrap.b32 	%r19783, %r19782, %r19782, 7;
	add.s32 	%r19784, %r19742, %r19735;
	xor.b32  	%r19785, %r19756, %r19784;
	shf.l.wrap.b32 	%r19786, %r19785, %r19785, 16;
	add.s32 	%r19787, %r19769, %r19786;
	xor.b32  	%r19788, %r19735, %r19787;
	shf.l.wrap.b32 	%r19789, %r19788, %r19788, 12;
	add.s32 	%r19790, %r19784, %r19789;
	xor.b32  	%r19791, %r19786, %r19790;
	shf.l.wrap.b32 	%r19792, %r19791, %r19791, 8;
	add.s32 	%r19793, %r19787, %r19792;
	xor.b32  	%r19794, %r19789, %r19793;
	shf.l.wrap.b32 	%r19795, %r19794, %r19794, 7;
	add.s32 	%r19796, %r19754, %r19747;
	xor.b32  	%r19797, %r19768, %r19796;
	shf.l.wrap.b32 	%r19798, %r19797, %r19797, 16;
	add.s32 	%r19799, %r19733, %r19798;
	xor.b32  	%r19800, %r19747, %r19799;
	shf.l.wrap.b32 	%r19801, %r19800, %r19800, 12;
	add.s32 	%r19802, %r19796, %r19801;
	xor.b32  	%r19803, %r19798, %r19802;
	shf.l.wrap.b32 	%r19804, %r19803, %r19803, 8;
	add.s32 	%r19805, %r19799, %r19804;
	xor.b32  	%r19806, %r19801, %r19805;
	shf.l.wrap.b32 	%r19807, %r19806, %r19806, 7;
	add.s32 	%r19808, %r19766, %r19759;
	xor.b32  	%r19809, %r19732, %r19808;
	shf.l.wrap.b32 	%r19810, %r19809, %r19809, 16;
	add.s32 	%r19811, %r19745, %r19810;
	xor.b32  	%r19812, %r19759, %r19811;
	shf.l.wrap.b32 	%r19813, %r19812, %r19812, 12;
	add.s32 	%r19814, %r19808, %r19813;
	xor.b32  	%r19815, %r19810, %r19814;
	shf.l.wrap.b32 	%r19816, %r19815, %r19815, 8;
	add.s32 	%r19817, %r19811, %r19816;
	xor.b32  	%r19818, %r19813, %r19817;
	shf.l.wrap.b32 	%r19819, %r19818, %r19818, 7;
	add.s32 	%r19820, %r19778, %r19795;
	xor.b32  	%r19821, %r19816, %r19820;
	shf.l.wrap.b32 	%r19822, %r19821, %r19821, 16;
	add.s32 	%r19823, %r19805, %r19822;
	xor.b32  	%r19824, %r19795, %r19823;
	shf.l.wrap.b32 	%r19825, %r19824, %r19824, 12;
	add.s32 	%r19826, %r19820, %r19825;
	xor.b32  	%r19827, %r19822, %r19826;
	shf.l.wrap.b32 	%r19828, %r19827, %r19827, 8;
	add.s32 	%r19829, %r19823, %r19828;
	xor.b32  	%r19830, %r19825, %r19829;
	shf.l.wrap.b32 	%r19831, %r19830, %r19830, 7;
	add.s32 	%r19832, %r19790, %r19807;
	xor.b32  	%r19833, %r19780, %r19832;
	shf.l.wrap.b32 	%r19834, %r19833, %r19833, 16;
	add.s32 	%r19835, %r19817, %r19834;
	xor.b32  	%r19836, %r19807, %r19835;
	shf.l.wrap.b32 	%r19837, %r19836, %r19836, 12;
	add.s32 	%r19838, %r19832, %r19837;
	xor.b32  	%r19839, %r19834, %r19838;
	shf.l.wrap.b32 	%r19840, %r19839, %r19839, 8;
	add.s32 	%r19841, %r19835, %r19840;
	xor.b32  	%r19842, %r19837, %r19841;
	shf.l.wrap.b32 	%r19843, %r19842, %r19842, 7;
	add.s32 	%r19844, %r19802, %r19819;
	xor.b32  	%r19845, %r19792, %r19844;
	shf.l.wrap.b32 	%r19846, %r19845, %r19845, 16;
	add.s32 	%r19847, %r19781, %r19846;
	xor.b32  	%r19848, %r19819, %r19847;
	shf.l.wrap.b32 	%r19849, %r19848, %r19848, 12;
	add.s32 	%r19850, %r19844, %r19849;
	xor.b32  	%r19851, %r19846, %r19850;
	shf.l.wrap.b32 	%r19852, %r19851, %r19851, 8;
	add.s32 	%r19853, %r19847, %r19852;
	xor.b32  	%r19854, %r19849, %r19853;
	shf.l.wrap.b32 	%r19855, %r19854, %r19854, 7;
	add.s32 	%r19856, %r19814, %r19783;
	xor.b32  	%r19857, %r19804, %r19856;
	shf.l.wrap.b32 	%r19858, %r19857, %r19857, 16;
	add.s32 	%r19859, %r19793, %r19858;
	xor.b32  	%r19860, %r19783, %r19859;
	shf.l.wrap.b32 	%r19861, %r19860, %r19860, 12;
	add.s32 	%r19862, %r19856, %r19861;
	xor.b32  	%r19863, %r19858, %r19862;
	shf.l.wrap.b32 	%r19864, %r19863, %r19863, 8;
	add.s32 	%r19865, %r19859, %r19864;
	xor.b32  	%r19866, %r19861, %r19865;
	shf.l.wrap.b32 	%r19867, %r19866, %r19866, 7;
	add.s32 	%r54065, %r19484, %r19826;
	add.s32 	%r54064, %r19496, %r19838;
	add.s32 	%r54063, %r19508, %r19850;
	add.s32 	%r54062, %r19520, %r19862;
	add.s32 	%r54066, %r54073, %r19867;
	add.s32 	%r54067, %r54072, %r19831;
	add.s32 	%r54068, %r54071, %r19843;
	add.s32 	%r54069, %r54070, %r19855;
	xor.b32  	%r19868, %r19485, 1;
	shf.l.wrap.b32 	%r19869, %r19485, %r19868, 16;
	add.s32 	%r19870, %r54073, %r19869;
	xor.b32  	%r19871, %r54073, %r19870;
	shf.l.wrap.b32 	%r19872, %r19871, %r19871, 12;
	add.s32 	%r19873, %r19485, %r19872;
	xor.b32  	%r19874, %r19869, %r19873;
	shf.l.wrap.b32 	%r19875, %r19874, %r19874, 8;
	add.s32 	%r19876, %r19870, %r19875;
	xor.b32  	%r19877, %r19872, %r19876;
	shf.l.wrap.b32 	%r19878, %r19877, %r19877, 7;
	add.s32 	%r19879, %r19873, %r19507;
	xor.b32  	%r19880, %r19528, %r19879;
	shf.l.wrap.b32 	%r19881, %r19880, %r19880, 16;
	add.s32 	%r19882, %r19517, %r19881;
	xor.b32  	%r19883, %r19507, %r19882;
	shf.l.wrap.b32 	%r19884, %r19883, %r19883, 12;
	add.s32 	%r19885, %r19879, %r19884;
	xor.b32  	%r19886, %r19881, %r19885;
	shf.l.wrap.b32 	%r19887, %r19886, %r19886, 8;
	add.s32 	%r19888, %r19882, %r19887;
	xor.b32  	%r19889, %r19884, %r19888;
	shf.l.wrap.b32 	%r19890, %r19889, %r19889, 7;
	xor.b32  	%r19891, %r19875, %r19544;
	shf.l.wrap.b32 	%r19892, %r19891, %r19891, 16;
	add.s32 	%r19893, %r19529, %r19892;
	xor.b32  	%r19894, %r19519, %r19893;
	shf.l.wrap.b32 	%r19895, %r19894, %r19894, 12;
	add.s32 	%r19896, %r19544, %r19895;
	xor.b32  	%r19897, %r19892, %r19896;
	shf.l.wrap.b32 	%r19898, %r19897, %r19897, 8;
	add.s32 	%r19899, %r19893, %r19898;
	xor.b32  	%r19900, %r19895, %r19899;
	shf.l.wrap.b32 	%r19901, %r19900, %r19900, 7;
	add.s32 	%r19902, %r19876, %r19558;
	xor.b32  	%r19903, %r19531, %r19902;
	shf.l.wrap.b32 	%r19904, %r19903, %r19903, 12;
	add.s32 	%r19905, %r19556, %r19904;
	xor.b32  	%r19906, %r19558, %r19905;
	shf.l.wrap.b32 	%r19907, %r19906, %r19906, 8;
	add.s32 	%r19908, %r19902, %r19907;
	xor.b32  	%r19909, %r19904, %r19908;
	shf.l.wrap.b32 	%r19910, %r19909, %r19909, 7;
	add.s32 	%r19911, %r19526, %r19878;
	xor.b32  	%r19912, %r19516, %r19911;
	shf.l.wrap.b32 	%r19913, %r19912, %r19912, 16;
	add.s32 	%r19914, %r19505, %r19913;
	xor.b32  	%r19915, %r19878, %r19914;
	shf.l.wrap.b32 	%r19916, %r19915, %r19915, 12;
	add.s32 	%r19917, %r19911, %r19916;
	xor.b32  	%r19918, %r19913, %r19917;
	shf.l.wrap.b32 	%r19919, %r19918, %r19918, 8;
	add.s32 	%r19920, %r19914, %r19919;
	xor.b32  	%r19921, %r19916, %r19920;
	shf.l.wrap.b32 	%r19922, %r19921, %r19921, 7;
	add.s32 	%r19923, %r19885, %r19922;
	xor.b32  	%r19924, %r19898, %r19923;
	shf.l.wrap.b32 	%r19925, %r19924, %r19924, 16;
	add.s32 	%r19926, %r19908, %r19925;
	xor.b32  	%r19927, %r19922, %r19926;
	shf.l.wrap.b32 	%r19928, %r19927, %r19927, 12;
	add.s32 	%r19929, %r19923, %r19928;
	xor.b32  	%r19930, %r19925, %r19929;
	shf.l.wrap.b32 	%r19931, %r19930, %r19930, 8;
	add.s32 	%r19932, %r19926, %r19931;
	xor.b32  	%r19933, %r19928, %r19932;
	shf.l.wrap.b32 	%r19934, %r19933, %r19933, 7;
	add.s32 	%r19935, %r19896, %r19890;
	xor.b32  	%r19936, %r19907, %r19935;
	shf.l.wrap.b32 	%r19937, %r19936, %r19936, 16;
	add.s32 	%r19938, %r19920, %r19937;
	xor.b32  	%r19939, %r19890, %r19938;
	shf.l.wrap.b32 	%r19940, %r19939, %r19939, 12;
	add.s32 	%r19941, %r19935, %r19940;
	xor.b32  	%r19942, %r19937, %r19941;
	shf.l.wrap.b32 	%r19943, %r19942, %r19942, 8;
	add.s32 	%r19944, %r19938, %r19943;
	xor.b32  	%r19945, %r19940, %r19944;
	shf.l.wrap.b32 	%r19946, %r19945, %r19945, 7;
	add.s32 	%r19947, %r19905, %r19901;
	xor.b32  	%r19948, %r19919, %r19947;
	shf.l.wrap.b32 	%r19949, %r19948, %r19948, 16;
	add.s32 	%r19950, %r19888, %r19949;
	xor.b32  	%r19951, %r19901, %r19950;
	shf.l.wrap.b32 	%r19952, %r19951, %r19951, 12;
	add.s32 	%r19953, %r19947, %r19952;
	xor.b32  	%r19954, %r19949, %r19953;
	shf.l.wrap.b32 	%r19955, %r19954, %r19954, 8;
	add.s32 	%r19956, %r19950, %r19955;
	xor.b32  	%r19957, %r19952, %r19956;
	shf.l.wrap.b32 	%r19958, %r19957, %r19957, 7;
	add.s32 	%r19959, %r19917, %r19910;
	xor.b32  	%r19960, %r19887, %r19959;
	shf.l.wrap.b32 	%r19961, %r19960, %r19960, 16;
	add.s32 	%r19962, %r19899, %r19961;
	xor.b32  	%r19963, %r19910, %r19962;
	shf.l.wrap.b32 	%r19964, %r19963, %r19963, 12;
	add.s32 	%r19965, %r19959, %r19964;
	xor.b32  	%r19966, %r19961, %r19965;
	shf.l.wrap.b32 	%r19967, %r19966, %r19966, 8;
	add.s32 	%r19968, %r19962, %r19967;
	xor.b32  	%r19969, %r19964, %r19968;
	shf.l.wrap.b32 	%r19970, %r19969, %r19969, 7;
	add.s32 	%r19971, %r19929, %r19946;
	xor.b32  	%r19972, %r19967, %r19971;
	shf.l.wrap.b32 	%r19973, %r19972, %r19972, 16;
	add.s32 	%r19974, %r19956, %r19973;
	xor.b32  	%r19975, %r19946, %r19974;
	shf.l.wrap.b32 	%r19976, %r19975, %r19975, 12;
	add.s32 	%r19977, %r19971, %r19976;
	xor.b32  	%r19978, %r19973, %r19977;
	shf.l.wrap.b32 	%r19979, %r19978, %r19978, 8;
	add.s32 	%r19980, %r19974, %r19979;
	xor.b32  	%r19981, %r19976, %r19980;
	shf.l.wrap.b32 	%r19982, %r19981, %r19981, 7;
	add.s32 	%r19983, %r19941, %r19958;
	xor.b32  	%r19984, %r19931, %r19983;
	shf.l.wrap.b32 	%r19985, %r19984, %r19984, 16;
	add.s32 	%r19986, %r19968, %r19985;
	xor.b32  	%r19987, %r19958, %r19986;
	shf.l.wrap.b32 	%r19988, %r19987, %r19987, 12;
	add.s32 	%r19989, %r19983, %r19988;
	xor.b32  	%r19990, %r19985, %r19989;
	shf.l.wrap.b32 	%r19991, %r19990, %r19990, 8;
	add.s32 	%r19992, %r19986, %r19991;
	xor.b32  	%r19993, %r19988, %r19992;
	shf.l.wrap.b32 	%r19994, %r19993, %r19993, 7;
	add.s32 	%r19995, %r19953, %r19970;
	xor.b32  	%r19996, %r19943, %r19995;
	shf.l.wrap.b32 	%r19997, %r19996, %r19996, 16;
	add.s32 	%r19998, %r19932, %r19997;
	xor.b32  	%r19999, %r19970, %r19998;
	shf.l.wrap.b32 	%r20000, %r19999, %r19999, 12;
	add.s32 	%r20001, %r19995, %r20000;
	xor.b32  	%r20002, %r19997, %r20001;
	shf.l.wrap.b32 	%r20003, %r20002, %r20002, 8;
	add.s32 	%r20004, %r19998, %r20003;
	xor.b32  	%r20005, %r20000, %r20004;
	shf.l.wrap.b32 	%r20006, %r20005, %r20005, 7;
	add.s32 	%r20007, %r19965, %r19934;
	xor.b32  	%r20008, %r19955, %r20007;
	shf.l.wrap.b32 	%r20009, %r20008, %r20008, 16;
	add.s32 	%r20010, %r19944, %r20009;
	xor.b32  	%r20011, %r19934, %r20010;
	shf.l.wrap.b32 	%r20012, %r20011, %r20011, 12;
	add.s32 	%r20013, %r20007, %r20012;
	xor.b32  	%r20014, %r20009, %r20013;
	shf.l.wrap.b32 	%r20015, %r20014, %r20014, 8;
	add.s32 	%r20016, %r20010, %r20015;
	xor.b32  	%r20017, %r20012, %r20016;
	shf.l.wrap.b32 	%r20018, %r20017, %r20017, 7;
	add.s32 	%r20019, %r19977, %r20018;
	xor.b32  	%r20020, %r19991, %r20019;
	shf.l.wrap.b32 	%r20021, %r20020, %r20020, 16;
	add.s32 	%r20022, %r20004, %r20021;
	xor.b32  	%r20023, %r20018, %r20022;
	shf.l.wrap.b32 	%r20024, %r20023, %r20023, 12;
	add.s32 	%r20025, %r20019, %r20024;
	xor.b32  	%r20026, %r20021, %r20025;
	shf.l.wrap.b32 	%r20027, %r20026, %r20026, 8;
	add.s32 	%r20028, %r20022, %r20027;
	xor.b32  	%r20029, %r20024, %r20028;
	shf.l.wrap.b32 	%r20030, %r20029, %r20029, 7;
	add.s32 	%r20031, %r19989, %r19982;
	xor.b32  	%r20032, %r20003, %r20031;
	shf.l.wrap.b32 	%r20033, %r20032, %r20032, 16;
	add.s32 	%r20034, %r20016, %r20033;
	xor.b32  	%r20035, %r19982, %r20034;
	shf.l.wrap.b32 	%r20036, %r20035, %r20035, 12;
	add.s32 	%r20037, %r20031, %r20036;
	xor.b32  	%r20038, %r20033, %r20037;
	shf.l.wrap.b32 	%r20039, %r20038, %r20038, 8;
	add.s32 	%r20040, %r20034, %r20039;
	xor.b32  	%r20041, %r20036, %r20040;
	shf.l.wrap.b32 	%r20042, %r20041, %r20041, 7;
	add.s32 	%r20043, %r20001, %r19994;
	xor.b32  	%r20044, %r20015, %r20043;
	shf.l.wrap.b32 	%r20045, %r20044, %r20044, 16;
	add.s32 	%r20046, %r19980, %r20045;
	xor.b32  	%r20047, %r19994, %r20046;
	shf.l.wrap.b32 	%r20048, %r20047, %r20047, 12;
	add.s32 	%r20049, %r20043, %r20048;
	xor.b32  	%r20050, %r20045, %r20049;
	shf.l.wrap.b32 	%r20051, %r20050, %r20050, 8;
	add.s32 	%r20052, %r20046, %r20051;
	xor.b32  	%r20053, %r20048, %r20052;
	shf.l.wrap.b32 	%r20054, %r20053, %r20053, 7;
	add.s32 	%r20055, %r20013, %r20006;
	xor.b32  	%r20056, %r19979, %r20055;
	shf.l.wrap.b32 	%r20057, %r20056, %r20056, 16;
	add.s32 	%r20058, %r19992, %r20057;
	xor.b32  	%r20059, %r20006, %r20058;
	shf.l.wrap.b32 	%r20060, %r20059, %r20059, 12;
	add.s32 	%r20061, %r20055, %r20060;
	xor.b32  	%r20062, %r20057, %r20061;
	shf.l.wrap.b32 	%r20063, %r20062, %r20062, 8;
	add.s32 	%r20064, %r20058, %r20063;
	xor.b32  	%r20065, %r20060, %r20064;
	shf.l.wrap.b32 	%r20066, %r20065, %r20065, 7;
	add.s32 	%r20067, %r20025, %r20042;
	xor.b32  	%r20068, %r20063, %r20067;
	shf.l.wrap.b32 	%r20069, %r20068, %r20068, 16;
	add.s32 	%r20070, %r20052, %r20069;
	xor.b32  	%r20071, %r20042, %r20070;
	shf.l.wrap.b32 	%r20072, %r20071, %r20071, 12;
	add.s32 	%r20073, %r20067, %r20072;
	xor.b32  	%r20074, %r20069, %r20073;
	shf.l.wrap.b32 	%r20075, %r20074, %r20074, 8;
	add.s32 	%r20076, %r20070, %r20075;
	xor.b32  	%r20077, %r20072, %r20076;
	shf.l.wrap.b32 	%r20078, %r20077, %r20077, 7;
	add.s32 	%r20079, %r20037, %r20054;
	xor.b32  	%r20080, %r20027, %r20079;
	shf.l.wrap.b32 	%r20081, %r20080, %r20080, 16;
	add.s32 	%r20082, %r20064, %r20081;
	xor.b32  	%r20083, %r20054, %r20082;
	shf.l.wrap.b32 	%r20084, %r20083, %r20083, 12;
	add.s32 	%r20085, %r20079, %r20084;
	xor.b32  	%r20086, %r20081, %r20085;
	shf.l.wrap.b32 	%r20087, %r20086, %r20086, 8;
	add.s32 	%r20088, %r20082, %r20087;
	xor.b32  	%r20089, %r20084, %r20088;
	shf.l.wrap.b32 	%r20090, %r20089, %r20089, 7;
	add.s32 	%r20091, %r20049, %r20066;
	xor.b32  	%r20092, %r20039, %r20091;
	shf.l.wrap.b32 	%r20093, %r20092, %r20092, 16;
	add.s32 	%r20094, %r20028, %r20093;
	xor.b32  	%r20095, %r20066, %r20094;
	shf.l.wrap.b32 	%r20096, %r20095, %r20095, 12;
	add.s32 	%r20097, %r20091, %r20096;
	xor.b32  	%r20098, %r20093, %r20097;
	shf.l.wrap.b32 	%r20099, %r20098, %r20098, 8;
	add.s32 	%r20100, %r20094, %r20099;
	xor.b32  	%r20101, %r20096, %r20100;
	shf.l.wrap.b32 	%r20102, %r20101, %r20101, 7;
	add.s32 	%r20103, %r20061, %r20030;
	xor.b32  	%r20104, %r20051, %r20103;
	shf.l.wrap.b32 	%r20105, %r20104, %r20104, 16;
	add.s32 	%r20106, %r20040, %r20105;
	xor.b32  	%r20107, %r20030, %r20106;
	shf.l.wrap.b32 	%r20108, %r20107, %r20107, 12;
	add.s32 	%r20109, %r20103, %r20108;
	xor.b32  	%r20110, %r20105, %r20109;
	shf.l.wrap.b32 	%r20111, %r20110, %r20110, 8;
	add.s32 	%r20112, %r20106, %r20111;
	xor.b32  	%r20113, %r20108, %r20112;
	shf.l.wrap.b32 	%r20114, %r20113, %r20113, 7;
	add.s32 	%r20115, %r20073, %r20114;
	xor.b32  	%r20116, %r20087, %r20115;
	shf.l.wrap.b32 	%r20117, %r20116, %r20116, 16;
	add.s32 	%r20118, %r20100, %r20117;
	xor.b32  	%r20119, %r20114, %r20118;
	shf.l.wrap.b32 	%r20120, %r20119, %r20119, 12;
	add.s32 	%r20121, %r20115, %r20120;
	xor.b32  	%r20122, %r20117, %r20121;
	shf.l.wrap.b32 	%r20123, %r20122, %r20122, 8;
	add.s32 	%r20124, %r20085, %r20078;
	xor.b32  	%r20125, %r20099, %r20124;
	shf.l.wrap.b32 	%r20126, %r20125, %r20125, 16;
	add.s32 	%r20127, %r20112, %r20126;
	xor.b32  	%r20128, %r20078, %r20127;
	shf.l.wrap.b32 	%r20129, %r20128, %r20128, 12;
	add.s32 	%r20130, %r20124, %r20129;
	xor.b32  	%r20131, %r20126, %r20130;
	shf.l.wrap.b32 	%r20132, %r20131, %r20131, 8;
	add.s32 	%r20133, %r20127, %r20132;
	xor.b32  	%r20134, %r20129, %r20133;
	shf.l.wrap.b32 	%r20135, %r20134, %r20134, 7;
	add.s32 	%r20136, %r20097, %r20090;
	xor.b32  	%r20137, %r20111, %r20136;
	shf.l.wrap.b32 	%r20138, %r20137, %r20137, 16;
	add.s32 	%r20139, %r20076, %r20138;
	xor.b32  	%r20140, %r20090, %r20139;
	shf.l.wrap.b32 	%r20141, %r20140, %r20140, 12;
	add.s32 	%r20142, %r20136, %r20141;
	xor.b32  	%r20143, %r20138, %r20142;
	shf.l.wrap.b32 	%r20144, %r20143, %r20143, 8;
	add.s32 	%r20145, %r20139, %r20144;
	xor.b32  	%r20146, %r20141, %r20145;
	shf.l.wrap.b32 	%r20147, %r20146, %r20146, 7;
	add.s32 	%r20148, %r20109, %r20102;
	xor.b32  	%r20149, %r20075, %r20148;
	shf.l.wrap.b32 	%r20150, %r20149, %r20149, 16;
	add.s32 	%r20151, %r20088, %r20150;
	xor.b32  	%r20152, %r20102, %r20151;
	shf.l.wrap.b32 	%r20153, %r20152, %r20152, 12;
	add.s32 	%r20154, %r20148, %r20153;
	xor.b32  	%r20155, %r20150, %r20154;
	shf.l.wrap.b32 	%r20156, %r20155, %r20155, 8;
	add.s32 	%r20157, %r20151, %r20156;
	add.s32 	%r20158, %r20121, %r20135;
	xor.b32  	%r20159, %r20156, %r20158;
	shf.l.wrap.b32 	%r20160, %r20159, %r20159, 16;
	add.s32 	%r20161, %r20145, %r20160;
	xor.b32  	%r20162, %r20135, %r20161;
	shr.u32 	%r20163, %r20162, 20;
	add.s32 	%r20164, %r20158, %r20163;
	add.s32 	%r20165, %r20130, %r20147;
	xor.b32  	%r20166, %r20123, %r20165;
	shf.l.wrap.b32 	%r20167, %r20166, %r20166, 16;
	add.s32 	%r20168, %r20157, %r20167;
	xor.b32  	%r20169, %r20147, %r20168;
	shr.u32 	%r20170, %r20169, 20;
	add.s32 	%r20171, %r20165, %r20170;
	add.s32 	%r20172, %r19484, %r20164;
	add.s32 	%r20173, %r19496, %r20171;
	not.b32 	%r20174, %r54061;
	add.s32 	%r20175, %r2323, %r20174;
	mov.u32 	%r20176, %ctaid.x;
	shl.b32 	%r20177, %r20176, 11;
	mov.u32 	%r20178, %tid.x;
	and.b32  	%r20179, %r20178, 31;
	or.b32  	%r20180, %r20177, %r20179;
	shl.b32 	%r20181, %r20178, 3;
	and.b32  	%r20182, %r20181, 7936;
	add.s32 	%r20183, %r53743, %r20182;
	add.s32 	%r20184, %r20180, %r20183;
	shr.u32 	%r20185, %r20184, %r20175;
	and.b32  	%r20186, %r20185, 1;
	setp.eq.b32 	%p157, %r20186, 1;
	selp.b32 	%r20187, %r20173, %r20172, %p157;
	cvt.u16.u32 	%rs423, %r20187;
	and.b16  	%rs780, %rs423, 1;
	and.b16  	%rs424, %rs778, 255;
	setp.ne.s16 	%p158, %rs424, 1;
	@%p158 bra 	$L__BB9_201;
	ld.param.u64 	%rd713, [fused_batch_pir_kernel_transposed_16_param_1];
	not.b32 	%r20188, %r54061;
	add.s32 	%r20189, %r2323, %r20188;
	mov.u32 	%r20190, %ctaid.x;
	shl.b32 	%r20191, %r20190, 11;
	mov.u32 	%r20192, %tid.x;
	and.b32  	%r20193, %r20192, 31;
	or.b32  	%r20194, %r20191, %r20193;
	shl.b32 	%r20195, %r20192, 3;
	and.b32  	%r20196, %r20195, 7936;
	add.s32 	%r20197, %r53743, %r20196;
	add.s32 	%r20198, %r20194, %r20197;
	shr.u32 	%r20199, %r20198, %r20189;
	and.b32  	%r20200, %r20199, 1;
	setp.eq.b32 	%p159, %r20200, 1;
	cvt.s64.s32 	%rd180, %r54061;
	cvta.to.global.u64 	%rd181, %rd713;
	mul.wide.s32 	%rd182, %r54061, 16;
	add.s64 	%rd183, %rd181, %rd182;
	ld.global.u32 	%r20201, [%rd183+6364];
	selp.b32 	%r20202, %r54066, %r54065, %p159;
	xor.b32  	%r20203, %r20202, %r20201;
	selp.b32 	%r20204, %r54067, %r54064, %p159;
	selp.b32 	%r54065, %r54065, %r20203, %p159;
	selp.b32 	%r54066, %r20203, %r54066, %p159;
	ld.global.u32 	%r20205, [%rd183+6368];
	xor.b32  	%r20206, %r20204, %r20205;
	selp.b32 	%r20207, %r54068, %r54063, %p159;
	selp.b32 	%r54064, %r54064, %r20206, %p159;
	selp.b32 	%r54067, %r20206, %r54067, %p159;
	ld.global.u32 	%r20208, [%rd183+6372];
	xor.b32  	%r20209, %r20207, %r20208;
	selp.b32 	%r20210, %r54069, %r54062, %p159;
	selp.b32 	%r54063, %r54063, %r20209, %p159;
	selp.b32 	%r54068, %r20209, %r54068, %p159;
	ld.global.u32 	%r20211, [%rd183+6376];
	xor.b32  	%r20212, %r20210, %r20211;
	selp.b64 	%rd184, 445, 420, %p159;
	selp.b32 	%r54062, %r54062, %r20212, %p159;
	selp.b32 	%r54069, %r20212, %r54069, %p159;
	add.s64 	%rd185, %rd184, %rd180;
	add.s64 	%rd186, %rd181, %rd185;
	ld.global.u8 	%rs425, [%rd186+6344];
	xor.b16  	%rs780, %rs425, %rs780;
$L__BB9_201:
	not.b32 	%r20213, %r54061;
	add.s32 	%r20214, %r2323, %r20213;
	mov.u32 	%r20215, %ctaid.x;
	shl.b32 	%r20216, %r20215, 11;
	mov.u32 	%r20217, %tid.x;
	and.b32  	%r20218, %r20217, 31;
	or.b32  	%r20219, %r20216, %r20218;
	shl.b32 	%r20220, %r20217, 3;
	and.b32  	%r20221, %r20220, 7936;
	add.s32 	%r20222, %r53743, %r20221;
	add.s32 	%r20223, %r20219, %r20222;
	shr.u32 	%r20224, %r20223, %r20214;
	and.b32  	%r20225, %r20224, 1;
	setp.eq.b32 	%p160, %r20225, 1;
	selp.b32 	%r54073, %r54066, %r54065, %p160;
	selp.b32 	%r54072, %r54067, %r54064, %p160;
	selp.b32 	%r54071, %r54068, %r54063, %p160;
	selp.b32 	%r54070, %r54069, %r54062, %p160;
	add.s32 	%r54061, %r54061, 1;
	setp.lt.u32 	%p161, %r54061, %r2323;
	mov.u16 	%rs778, %rs780;
	@%p161 bra 	$L__BB9_199;
$L__BB9_202:
	and.b16  	%rs426, %rs780, 255;
	setp.ne.s16 	%p162, %rs426, 1;
	@%p162 bra 	$L__BB9_204;
	ld.param.u64 	%rd714, [fused_batch_pir_kernel_transposed_16_param_1];
	cvta.to.global.u64 	%rd187, %rd714;
	ld.global.u32 	%r20226, [%rd187+6816];
	xor.b32  	%r54073, %r54073, %r20226;
$L__BB9_204:
	@%p162 bra 	$L__BB9_206;
	ld.param.u64 	%rd715, [fused_batch_pir_kernel_transposed_16_param_1];
	cvta.to.global.u64 	%rd188, %rd715;
	ld.global.u32 	%r20227, [%rd188+6820];
	xor.b32  	%r54072, %r54072, %r20227;
$L__BB9_206:
	@%p162 bra 	$L__BB9_208;
	ld.param.u64 	%rd716, [fused_batch_pir_kernel_transposed_16_param_1];
	cvta.to.global.u64 	%rd189, %rd716;
	ld.global.u32 	%r20228, [%rd189+6824];
	xor.b32  	%r54071, %r54071, %r20228;
$L__BB9_208:
	@%p162 bra 	$L__BB9_210;
	ld.param.u64 	%rd717, [fused_batch_pir_kernel_transposed_16_param_1];
	cvta.to.global.u64 	%rd190, %rd717;
	ld.global.u32 	%r20229, [%rd190+6828];
	xor.b32  	%r54070, %r54070, %r20229;
$L__BB9_210:
	ld.param.u32 	%r52150, [fused_batch_pir_kernel_transposed_16_param_4];
	mov.u32 	%r20231, %ctaid.x;
	shl.b32 	%r20232, %r20231, 11;
	mov.u32 	%r20233, %tid.x;
	and.b32  	%r20234, %r20233, 31;
	or.b32  	%r20235, %r20232, %r20234;
	shl.b32 	%r20236, %r20233, 3;
	and.b32  	%r20237, %r20236, 7936;
	add.s32 	%r20238, %r53743, %r20237;
	add.s32 	%r20239, %r20235, %r20238;
	setp.ge.s32 	%p166, %r20239, %r52150;
	mov.b32 	%r54094, 0;
	mov.u32 	%r54095, %r54094;
	mov.u32 	%r54096, %r54094;
	mov.u32 	%r54097, %r54094;
	@%p166 bra 	$L__BB9_224;
	ld.param.u64 	%rd718, [fused_batch_pir_kernel_transposed_16_param_1];
	cvta.to.global.u64 	%rd191, %rd718;
	ld.global.u8 	%rs430, [%rd191+6849];
	max.u16 	%rs431, %rs430, 11;
	cvt.u32.u16 	%r20240, %rs431;
	add.s32 	%r54085, %r20240, -11;
	ld.shared.v2.u32 	{%r54097, %r54096}, [s_mem+197656];
	ld.shared.v2.u32 	{%r54095, %r54094}, [s_mem+197664];
	ld.shared.u8 	%rs783, [s_mem+197672];
	cvt.u32.u16 	%r2378, %rs430;
	setp.ge.u32 	%p167, %r54085, %r2378;
	@%p167 bra 	$L__BB9_216;
	mov.u16 	%rs781, %rs783;
$L__BB9_213:
	ld.const.u32 	%r20241, [CHACHA_CONSTANTS];
	add.s32 	%r20242, %r20241, %r54097;
	shf.l.wrap.b32 	%r20243, %r20242, %r20242, 16;
	add.s32 	%r20244, %r54097, %r20243;
	xor.b32  	%r20245, %r54097, %r20244;
	shf.l.wrap.b32 	%r20246, %r20245, %r20245, 12;
	add.s32 	%r20247, %r20242, %r20246;
	xor.b32  	%r20248, %r20243, %r20247;
	shf.l.wrap.b32 	%r20249, %r20248, %r20248, 8;
	add.s32 	%r20250, %r20244, %r20249;
	xor.b32  	%r20251, %r20246, %r20250;
	shf.l.wrap.b32 	%r20252, %r20251, %r20251, 7;
	ld.const.u32 	%r20253, [CHACHA_CONSTANTS+4];
	add.s32 	%r20254, %r20253, %r54096;
	shf.l.wrap.b32 	%r20255, %r20254, %r20254, 16;
	add.s32 	%r20256, %r54096, %r20255;
	xor.b32  	%r20257, %r54096, %r20256;
	shf.l.wrap.b32 	%r20258, %r20257, %r20257, 12;
	add.s32 	%r20259, %r20254, %r20258;
	xor.b32  	%r20260, %r20255, %r20259;
	shf.l.wrap.b32 	%r20261, %r20260, %r20260, 8;
	add.s32 	%r20262, %r20256, %r20261;
	xor.b32  	%r20263, %r20258, %r20262;
	shf.l.wrap.b32 	%r20264, %r20263, %r20263, 7;
	ld.const.u32 	%r20265, [CHACHA_CONSTANTS+8];
	add.s32 	%r20266, %r20265, %r54095;
	shf.l.wrap.b32 	%r20267, %r20266, %r20266, 16;
	add.s32 	%r20268, %r54095, %r20267;
	xor.b32  	%r20269, %r54095, %r20268;
	shf.l.wrap.b32 	%r20270, %r20269, %r20269, 12;
	add.s32 	%r20271, %r20266, %r20270;
	xor.b32  	%r20272, %r20267, %r20271;
	shf.l.wrap.b32 	%r20273, %r20272, %r20272, 8;
	add.s32 	%r20274, %r20268, %r20273;
	xor.b32  	%r20275, %r20270, %r20274;
	shf.l.wrap.b32 	%r20276, %r20275, %r20275, 7;
	ld.const.u32 	%r20277, [CHACHA_CONSTANTS+12];
	add.s32 	%r20278, %r20277, %r54094;
	shf.l.wrap.b32 	%r20279, %r20278, %r20278, 16;
	add.s32 	%r20280, %r54094, %r20279;
	xor.b32  	%r20281, %r54094, %r20280;
	shf.l.wrap.b32 	%r20282, %r20281, %r20281, 12;
	add.s32 	%r20283, %r20278, %r20282;
	xor.b32  	%r20284, %r20279, %r20283;
	shf.l.wrap.b32 	%r20285, %r20284, %r20284, 8;
	add.s32 	%r20286, %r20280, %r20285;
	xor.b32  	%r20287, %r20282, %r20286;
	shf.l.wrap.b32 	%r20288, %r20287, %r20287, 7;
	add.s32 	%r20289, %r20247, %r20264;
	xor.b32  	%r20290, %r20285, %r20289;
	shf.l.wrap.b32 	%r20291, %r20290, %r20290, 16;
	add.s32 	%r20292, %r20274, %r20291;
	xor.b32  	%r20293, %r20264, %r20292;
	shf.l.wrap.b32 	%r20294, %r20293, %r20293, 12;
	add.s32 	%r20295, %r20289, %r20294;
	xor.b32  	%r20296, %r20291, %r20295;
	shf.l.wrap.b32 	%r20297, %r20296, %r20296, 8;
	add.s32 	%r20298, %r20292, %r20297;
	xor.b32  	%r20299, %r20294, %r20298;
	shf.l.wrap.b32 	%r20300, %r20299, %r20299, 7;
	add.s32 	%r20301, %r20259, %r20276;
	xor.b32  	%r20302, %r20249, %r20301;
	shf.l.wrap.b32 	%r20303, %r20302, %r20302, 16;
	add.s32 	%r20304, %r20286, %r20303;
	xor.b32  	%r20305, %r20276, %r20304;
	shf.l.wrap.b32 	%r20306, %r20305, %r20305, 12;
	add.s32 	%r20307, %r20301, %r20306;
	xor.b32  	%r20308, %r20303, %r20307;
	shf.l.wrap.b32 	%r20309, %r20308, %r20308, 8;
	add.s32 	%r20310, %r20304, %r20309;
	xor.b32  	%r20311, %r20306, %r20310;
	shf.l.wrap.b32 	%r20312, %r20311, %r20311, 7;
	add.s32 	%r20313, %r20271, %r20288;
	xor.b32  	%r20314, %r20261, %r20313;
	shf.l.wrap.b32 	%r20315, %r20314, %r20314, 16;
	add.s32 	%r20316, %r20250, %r20315;
	xor.b32  	%r20317, %r20288, %r20316;
	shf.l.wrap.b32 	%r20318, %r20317, %r20317, 12;
	add.s32 	%r20319, %r20313, %r20318;
	xor.b32  	%r20320, %r20315, %r20319;
	shf.l.wrap.b32 	%r20321, %r20320, %r20320, 8;
	add.s32 	%r20322, %r20316, %r20321;
	xor.b32  	%r20323, %r20318, %r20322;
	shf.l.wrap.b32 	%r20324, %r20323, %r20323, 7;
	add.s32 	%r20325, %r20283, %r20252;
	xor.b32  	%r20326, %r20273, %r20325;
	shf.l.wrap.b32 	%r20327, %r20326, %r20326, 16;
	add.s32 	%r20328, %r20262, %r20327;
	xor.b32  	%r20329, %r20252, %r20328;
	shf.l.wrap.b32 	%r20330, %r20329, %r20329, 12;
	add.s32 	%r20331, %r20325, %r20330;
	xor.b32  	%r20332, %r20327, %r20331;
	shf.l.wrap.b32 	%r20333, %r20332, %r20332, 8;
	add.s32 	%r20334, %r20328, %r20333;
	xor.b32  	%r20335, %r20330, %r20334;
	shf.l.wrap.b32 	%r20336, %r20335, %r20335, 7;
	add.s32 	%r20337, %r20295, %r20336;
	xor.b32  	%r20338, %r20309, %r20337;
	shf.l.wrap.b32 	%r20339, %r20338, %r20338, 16;
	add.s32 	%r20340, %r20322, %r20339;
	xor.b32  	%r20341, %r20336, %r20340;
	shf.l.wrap.b32 	%r20342, %r20341, %r20341, 12;
	add.s32 	%r20343, %r20337, %r20342;
	xor.b32  	%r20344, %r20339, %r20343;
	shf.l.wrap.b32 	%r20345, %r20344, %r20344, 8;
	add.s32 	%r20346, %r20340, %r20345;
	xor.b32  	%r20347, %r20342, %r20346;
	shf.l.wrap.b32 	%r20348, %r20347, %r20347, 7;
	add.s32 	%r20349, %r20307, %r20300;
	xor.b32  	%r20350, %r20321, %r20349;
	shf.l.wrap.b32 	%r20351, %r20350, %r20350, 16;
	add.s32 	%r20352, %r20334, %r20351;
	xor.b32  	%r20353, %r20300, %r20352;
	shf.l.wrap.b32 	%r20354, %r20353, %r20353, 12;
	add.s32 	%r20355, %r20349, %r20354;
	xor.b32  	%r20356, %r20351, %r20355;
	shf.l.wrap.b32 	%r20357, %r20356, %r20356, 8;
	add.s32 	%r20358, %r20352, %r20357;
	xor.b32  	%r20359, %r20354, %r20358;
	shf.l.wrap.b32 	%r20360, %r20359, %r20359, 7;
	add.s32 	%r20361, %r20319, %r20312;
	xor.b32  	%r20362, %r20333, %r20361;
	shf.l.wrap.b32 	%r20363, %r20362, %r20362, 16;
	add.s32 	%r20364, %r20298, %r20363;
	xor.b32  	%r20365, %r20312, %r20364;
	shf.l.wrap.b32 	%r20366, %r20365, %r20365, 12;
	add.s32 	%r20367, %r20361, %r20366;
	xor.b32  	%r20368, %r20363, %r20367;
	shf.l.wrap.b32 	%r20369, %r20368, %r20368, 8;
	add.s32 	%r20370, %r20364, %r20369;
	xor.b32  	%r20371, %r20366, %r20370;
	shf.l.wrap.b32 	%r20372, %r20371, %r20371, 7;
	add.s32 	%r20373, %r20331, %r20324;
	xor.b32  	%r20374, %r20297, %r20373;
	shf.l.wrap.b32 	%r20375, %r20374, %r20374, 16;
	add.s32 	%r20376, %r20310, %r20375;
	xor.b32  	%r20377, %r20324, %r20376;
	shf.l.wrap.b32 	%r20378, %r20377, %r20377, 12;
	add.s32 	%r20379, %r20373, %r20378;
	xor.b32  	%r20380, %r20375, %r20379;
	shf.l.wrap.b32 	%r20381, %r20380, %r20380, 8;
	add.s32 	%r20382, %r20376, %r20381;
	xor.b32  	%r20383, %r20378, %r20382;
	shf.l.wrap.b32 	%r20384, %r20383, %r20383, 7;
	add.s32 	%r20385, %r20343, %r20360;
	xor.b32  	%r20386, %r20381, %r20385;
	shf.l.wrap.b32 	%r20387, %r20386, %r20386, 16;
	add.s32 	%r20388, %r20370, %r20387;
	xor.b32  	%r20389, %r20360, %r20388;
	shf.l.wrap.b32 	%r20390, %r20389, %r20389, 12;
	add.s32 	%r20391, %r20385, %r20390;
	xor.b32  	%r20392, %r20387, %r20391;
	shf.l.wrap.b32 	%r20393, %r20392, %r20392, 8;
	add.s32 	%r20394, %r20388, %r20393;
	xor.b32  	%r20395, %r20390, %r20394;
	shf.l.wrap.b32 	%r20396, %r20395, %r20395, 7;
	add.s32 	%r20397, %r20355, %r20372;
	xor.b32  	%r20398, %r20345, %r20397;
	shf.l.wrap.b32 	%r20399, %r20398, %r20398, 16;
	add.s32 	%r20400, %r20382, %r20399;
	xor.b32  	%r20401, %r20372, %r20400;
	shf.l.wrap.b32 	%r20402, %r20401, %r20401, 12;
	add.s32 	%r20403, %r20397, %r20402;
	xor.b32  	%r20404, %r20399, %r20403;
	shf.l.wrap.b32 	%r20405, %r20404, %r20404, 8;
	add.s32 	%r20406, %r20400, %r20405;
	xor.b32  	%r20407, %r20402, %r20406;
	shf.l.wrap.b32 	%r20408, %r20407, %r20407, 7;
	add.s32 	%r20409, %r20367, %r20384;
	xor.b32  	%r20410, %r20357, %r20409;
	shf.l.wrap.b32 	%r20411, %r20410, %r20410, 16;
	add.s32 	%r20412, %r20346, %r20411;
	xor.b32  	%r20413, %r20384, %r20412;
	shf.l.wrap.b32 	%r20414, %r20413, %r20413, 12;
	add.s32 	%r20415, %r20409, %r20414;
	xor.b32  	%r20416, %r20411, %r20415;
	shf.l.wrap.b32 	%r20417, %r20416, %r20416, 8;
	add.s32 	%r20418, %r20412, %r20417;
	xor.b32  	%r20419, %r20414, %r20418;
	shf.l.wrap.b32 	%r20420, %r20419, %r20419, 7;
	add.s32 	%r20421, %r20379, %r20348;
	xor.b32  	%r20422, %r20369, %r20421;
	shf.l.wrap.b32 	%r20423, %r20422, %r20422, 16;
	add.s32 	%r20424, %r20358, %r20423;
	xor.b32  	%r20425, %r20348, %r20424;
	shf.l.wrap.b32 	%r20426, %r20425, %r20425, 12;
	add.s32 	%r20427, %r20421, %r20426;
	xor.b32  	%r20428, %r20423, %r20427;
	shf.l.wrap.b32 	%r20429, %r20428, %r20428, 8;
	add.s32 	%r20430, %r20424, %r20429;
	xor.b32  	%r20431, %r20426, %r20430;
	shf.l.wrap.b32 	%r20432, %r20431, %r20431, 7;
	add.s32 	%r20433, %r20391, %r20432;
	xor.b32  	%r20434, %r20405, %r20433;
	shf.l.wrap.b32 	%r20435, %r20434, %r20434, 16;
	add.s32 	%r20436, %r20418, %r20435;
	xor.b32  	%r20437, %r20432, %r20436;
	shf.l.wrap.b32 	%r20438, %r20437, %r20437, 12;
	add.s32 	%r20439, %r20433, %r20438;
	xor.b32  	%r20440, %r20435, %r20439;
	shf.l.wrap.b32 	%r20441, %r20440, %r20440, 8;
	add.s32 	%r20442, %r20436, %r20441;
	xor.b32  	%r20443, %r20438, %r20442;
	shf.l.wrap.b32 	%r20444, %r20443, %r20443, 7;
	add.s32 	%r20445, %r20403, %r20396;
	xor.b32  	%r20446, %r20417, %r20445;
	shf.l.wrap.b32 	%r20447, %r20446, %r20446, 16;
	add.s32 	%r20448, %r20430, %r20447;
	xor.b32  	%r20449, %r20396, %r20448;
	shf.l.wrap.b32 	%r20450, %r20449, %r20449, 12;
	add.s32 	%r20451, %r20445, %r20450;
	xor.b32  	%r20452, %r20447, %r20451;
	shf.l.wrap.b32 	%r20453, %r20452, %r20452, 8;
	add.s32 	%r20454, %r20448, %r20453;
	xor.b32  	%r20455, %r20450, %r20454;
	shf.l.wrap.b32 	%r20456, %r20455, %r20455, 7;
	add.s32 	%r20457, %r20415, %r20408;
	xor.b32  	%r20458, %r20429, %r20457;
	shf.l.wrap.b32 	%r20459, %r20458, %r20458, 16;
	add.s32 	%r20460, %r20394, %r20459;
	xor.b32  	%r20461, %r20408, %r20460;
	shf.l.wrap.b32 	%r20462, %r20461, %r20461, 12;
	add.s32 	%r20463, %r20457, %r20462;
	xor.b32  	%r20464, %r20459, %r20463;
	shf.l.wrap.b32 	%r20465, %r20464, %r20464, 8;
	add.s32 	%r20466, %r20460, %r20465;
	xor.b32  	%r20467, %r20462, %r20466;
	shf.l.wrap.b32 	%r20468, %r20467, %r20467, 7;
	add.s32 	%r20469, %r20427, %r20420;
	xor.b32  	%r20470, %r20393, %r20469;
	shf.l.wrap.b32 	%r20471, %r20470, %r20470, 16;
	add.s32 	%r20472, %r20406, %r20471;
	xor.b32  	%r20473, %r20420, %r20472;
	shf.l.wrap.b32 	%r20474, %r20473, %r20473, 12;
	add.s32 	%r20475, %r20469, %r20474;
	xor.b32  	%r20476, %r20471, %r20475;
	shf.l.wrap.b32 	%r20477, %r20476, %r20476, 8;
	add.s32 	%r20478, %r20472, %r20477;
	xor.b32  	%r20479, %r20474, %r20478;
	shf.l.wrap.b32 	%r20480, %r20479, %r20479, 7;
	add.s32 	%r20481, %r20439, %r20456;
	xor.b32  	%r20482, %r20477, %r20481;
	shf.l.wrap.b32 	%r20483, %r20482, %r20482, 16;
	add.s32 	%r20484, %r20466, %r20483;
	xor.b32  	%r20485, %r20456, %r20484;
	shf.l.wrap.b32 	%r20486, %r20485, %r20485, 12;
	add.s32 	%r20487, %r20481, %r20486;
	xor.b32  	%r20488, %r20483, %r20487;
	shf.l.wrap.b32 	%r20489, %r20488, %r20488, 8;
	add.s32 	%r20490, %r20484, %r20489;
	xor.b32  	%r20491, %r20486, %r20490;
	shf.l.wrap.b32 	%r20492, %r20491, %r20491, 7;
	add.s32 	%r20493, %r20451, %r20468;
	xor.b32  	%r20494, %r20441, %r20493;
	shf.l.wrap.b32 	%r20495, %r20494, %r20494, 16;
	add.s32 	%r20496, %r20478, %r20495;
	xor.b32  	%r20497, %r20468, %r20496;
	shf.l.wrap.b32 	%r20498, %r20497, %r20497, 12;
	add.s32 	%r20499, %r20493, %r20498;
	xor.b32  	%r20500, %r20495, %r20499;
	shf.l.wrap.b32 	%r20501, %r20500, %r20500, 8;
	add.s32 	%r20502, %r20496, %r20501;
	xor.b32  	%r20503, %r20498, %r20502;
	shf.l.wrap.b32 	%r20504, %r20503, %r20503, 7;
	add.s32 	%r20505, %r20463, %r20480;
	xor.b32  	%r20506, %r20453, %r20505;
	shf.l.wrap.b32 	%r20507, %r20506, %r20506, 16;
	add.s32 	%r20508, %r20442, %r20507;
	xor.b32  	%r20509, %r20480, %r20508;
	shf.l.wrap.b32 	%r20510, %r20509, %r20509, 12;
	add.s32 	%r20511, %r20505, %r20510;
	xor.b32  	%r20512, %r20507, %r20511;
	shf.l.wrap.b32 	%r20513, %r20512, %r20512, 8;
	add.s32 	%r20514, %r20508, %r20513;
	xor.b32  	%r20515, %r20510, %r20514;
	shf.l.wrap.b32 	%r20516, %r20515, %r20515, 7;
	add.s32 	%r20517, %r20475, %r20444;
	xor.b32  	%r20518, %r20465, %r20517;
	shf.l.wrap.b32 	%r20519, %r20518, %r20518, 16;
	add.s32 	%r20520, %r20454, %r20519;
	xor.b32  	%r20521, %r20444, %r20520;
	shf.l.wrap.b32 	%r20522, %r20521, %r20521, 12;
	add.s32 	%r20523, %r20517, %r20522;
	xor.b32  	%r20524, %r20519, %r20523;
	shf.l.wrap.b32 	%r20525, %r20524, %r20524, 8;
	add.s32 	%r20526, %r20520, %r20525;
	xor.b32  	%r20527, %r20522, %r20526;
	shf.l.wrap.b32 	%r20528, %r20527, %r20527, 7;
	add.s32 	%r20529, %r20487, %r20528;
	xor.b32  	%r20530, %r20501, %r20529;
	shf.l.wrap.b32 	%r20531, %r20530, %r20530, 16;
	add.s32 	%r20532, %r20514, %r20531;
	xor.b32  	%r20533, %r20528, %r20532;
	shf.l.wrap.b32 	%r20534, %r20533, %r20533, 12;
	add.s32 	%r20535, %r20529, %r20534;
	xor.b32  	%r20536, %r20531, %r20535;
	shf.l.wrap.b32 	%r20537, %r20536, %r20536, 8;
	add.s32 	%r20538, %r20532, %r20537;
	xor.b32  	%r20539, %r20534, %r20538;
	shf.l.wrap.b32 	%r20540, %r20539, %r20539, 7;
	add.s32 	%r20541, %r20499, %r20492;
	xor.b32  	%r20542, %r20513, %r20541;
	shf.l.wrap.b32 	%r20543, %r20542, %r20542, 16;
	add.s32 	%r20544, %r20526, %r20543;
	xor.b32  	%r20545, %r20492, %r20544;
	shf.l.wrap.b32 	%r20546, %r20545, %r20545, 12;
	add.s32 	%r20547, %r20541, %r20546;
	xor.b32  	%r20548, %r20543, %r20547;
	shf.l.wrap.b32 	%r20549, %r20548, %r20548, 8;
	add.s32 	%r20550, %r20544, %r20549;
	xor.b32  	%r20551, %r20546, %r20550;
	shf.l.wrap.b32 	%r20552, %r20551, %r20551, 7;
	add.s32 	%r20553, %r20511, %r20504;
	xor.b32  	%r20554, %r20525, %r20553;
	shf.l.wrap.b32 	%r20555, %r20554, %r20554, 16;
	add.s32 	%r20556, %r20490, %r20555;
	xor.b32  	%r20557, %r20504, %r20556;
	shf.l.wrap.b32 	%r20558, %r20557, %r20557, 12;
	add.s32 	%r20559, %r20553, %r20558;
	xor.b32  	%r20560, %r20555, %r20559;
	shf.l.wrap.b32 	%r20561, %r20560, %r20560, 8;
	add.s32 	%r20562, %r20556, %r20561;
	xor.b32  	%r20563, %r20558, %r20562;
	shf.l.wrap.b32 	%r20564, %r20563, %r20563, 7;
	add.s32 	%r20565, %r20523, %r20516;
	xor.b32  	%r20566, %r20489, %r20565;
	shf.l.wrap.b32 	%r20567, %r20566, %r20566, 16;
	add.s32 	%r20568, %r20502, %r20567;
	xor.b32  	%r20569, %r20516, %r20568;
	shf.l.wrap.b32 	%r20570, %r20569, %r20569, 12;
	add.s32 	%r20571, %r20565, %r20570;
	xor.b32  	%r20572, %r20567, %r20571;
	shf.l.wrap.b32 	%r20573, %r20572, %r20572, 8;
	add.s32 	%r20574, %r20568, %r20573;
	xor.b32  	%r20575, %r20570, %r20574;
	shf.l.wrap.b32 	%r20576, %r20575, %r20575, 7;
	add.s32 	%r20577, %r20535, %r20552;
	xor.b32  	%r20578, %r20573, %r20577;
	shf.l.wrap.b32 	%r20579, %r20578, %r20578, 16;
	add.s32 	%r20580, %r20562, %r20579;
	xor.b32  	%r20581, %r20552, %r20580;
	shf.l.wrap.b32 	%r20582, %r20581, %r20581, 12;
	add.s32 	%r20583, %r20577, %r20582;
	xor.b32  	%r20584, %r20579, %r20583;
	shf.l.wrap.b32 	%r20585, %r20584, %r20584, 8;
	add.s32 	%r20586, %r20580, %r20585;
	xor.b32  	%r20587, %r20582, %r20586;
	shf.l.wrap.b32 	%r20588, %r20587, %r20587, 7;
	add.s32 	%r20589, %r20547, %r20564;
	xor.b32  	%r20590, %r20537, %r20589;
	shf.l.wrap.b32 	%r20591, %r20590, %r20590, 16;
	add.s32 	%r20592, %r20574, %r20591;
	xor.b32  	%r20593, %r20564, %r20592;
	shf.l.wrap.b32 	%r20594, %r20593, %r20593, 12;
	add.s32 	%r20595, %r20589, %r20594;
	xor.b32  	%r20596, %r20591, %r20595;
	shf.l.wrap.b32 	%r20597, %r20596, %r20596, 8;
	add.s32 	%r20598, %r20592, %r20597;
	xor.b32  	%r20599, %r20594, %r20598;
	shf.l.wrap.b32 	%r20600, %r20599, %r20599, 7;
	add.s32 	%r20601, %r20559, %r20576;
	xor.b32  	%r20602, %r20549, %r20601;
	shf.l.wrap.b32 	%r20603, %r20602, %r20602, 16;
	add.s32 	%r20604, %r20538, %r20603;
	xor.b32  	%r20605, %r20576, %r20604;
	shf.l.wrap.b32 	%r20606, %r20605, %r20605, 12;
	add.s32 	%r20607, %r20601, %r20606;
	xor.b32  	%r20608, %r20603, %r20607;
	shf.l.wrap.b32 	%r20609, %r20608, %r20608, 8;
	add.s32 	%r20610, %r20604, %r20609;
	xor.b32  	%r20611, %r20606, %r20610;
	shf.l.wrap.b32 	%r20612, %r20611, %r20611, 7;
	add.s32 	%r20613, %r20571, %r20540;
	xor.b32  	%r20614, %r20561, %r20613;
	shf.l.wrap.b32 	%r20615, %r20614, %r20614, 16;
	add.s32 	%r20616, %r20550, %r20615;
	xor.b32  	%r20617, %r20540, %r20616;
	shf.l.wrap.b32 	%r20618, %r20617, %r20617, 12;
	add.s32 	%r20619, %r20613, %r20618;
	xor.b32  	%r20620, %r20615, %r20619;
	shf.l.wrap.b32 	%r20621, %r20620, %r20620, 8;
	add.s32 	%r20622, %r20616, %r20621;
	xor.b32  	%r20623, %r20618, %r20622;
	shf.l.wrap.b32 	%r20624, %r20623, %r20623, 7;
	add.s32 	%r54089, %r20241, %r20583;
	add.s32 	%r54088, %r20253, %r20595;
	add.s32 	%r54087, %r20265, %r20607;
	add.s32 	%r54086, %r20277, %r20619;
	add.s32 	%r54090, %r54097, %r20624;
	add.s32 	%r54091, %r54096, %r20588;
	add.s32 	%r54092, %r54095, %r20600;
	add.s32 	%r54093, %r54094, %r20612;
	xor.b32  	%r20625, %r20242, 1;
	shf.l.wrap.b32 	%r20626, %r20242, %r20625, 16;
	add.s32 	%r20627, %r54097, %r20626;
	xor.b32  	%r20628, %r54097, %r20627;
	shf.l.wrap.b32 	%r20629, %r20628, %r20628, 12;
	add.s32 	%r20630, %r20242, %r20629;
	xor.b32  	%r20631, %r20626, %r20630;
	shf.l.wrap.b32 	%r20632, %r20631, %r20631, 8;
	add.s32 	%r20633, %r20627, %r20632;
	xor.b32  	%r20634, %r20629, %r20633;
	shf.l.wrap.b32 	%r20635, %r20634, %r20634, 7;
	add.s32 	%r20636, %r20630, %r20264;
	xor.b32  	%r20637, %r20285, %r20636;
	shf.l.wrap.b32 	%r20638, %r20637, %r20637, 16;
	add.s32 	%r20639, %r20274, %r20638;
	xor.b32  	%r20640, %r20264, %r20639;
	shf.l.wrap.b32 	%r20641, %r20640, %r20640, 12;
	add.s32 	%r20642, %r20636, %r20641;
	xor.b32  	%r20643, %r20638, %r20642;
	shf.l.wrap.b32 	%r20644, %r20643, %r20643, 8;
	add.s32 	%r20645, %r20639, %r20644;
	xor.b32  	%r20646, %r20641, %r20645;
	shf.l.wrap.b32 	%r20647, %r20646, %r20646, 7;
	xor.b32  	%r20648, %r20632, %r20301;
	shf.l.wrap.b32 	%r20649, %r20648, %r20648, 16;
	add.s32 	%r20650, %r20286, %r20649;
	xor.b32  	%r20651, %r20276, %r20650;
	shf.l.wrap.b32 	%r20652, %r20651, %r20651, 12;
	add.s32 	%r20653, %r20301, %r20652;
	xor.b32  	%r20654, %r20649, %r20653;
	shf.l.wrap.b32 	%r20655, %r20654, %r20654, 8;
	add.s32 	%r20656, %r20650, %r20655;
	xor.b32  	%r20657, %r20652, %r20656;
	shf.l.wrap.b32 	%r20658, %r20657, %r20657, 7;
	add.s32 	%r20659, %r20633, %r20315;
	xor.b32  	%r20660, %r20288, %r20659;
	shf.l.wrap.b32 	%r20661, %r20660, %r20660, 12;
	add.s32 	%r20662, %r20313, %r20661;
	xor.b32  	%r20663, %r20315, %r20662;
	shf.l.wrap.b32 	%r20664, %r20663, %r20663, 8;
	add.s32 	%r20665, %r20659, %r20664;
	xor.b32  	%r20666, %r20661, %r20665;
	shf.l.wrap.b32 	%r20667, %r20666, %r20666, 7;
	add.s32 	%r20668, %r20283, %r20635;
	xor.b32  	%r20669, %r20273, %r20668;
	shf.l.wrap.b32 	%r20670, %r20669, %r20669, 16;
	add.s32 	%r20671, %r20262, %r20670;
	xor.b32  	%r20672, %r20635, %r20671;
	shf.l.wrap.b32 	%r20673, %r20672, %r20672, 12;
	add.s32 	%r20674, %r20668, %r20673;
	xor.b32  	%r20675, %r20670, %r20674;
	shf.l.wrap.b32 	%r20676, %r20675, %r20675, 8;
	add.s32 	%r20677, %r20671, %r20676;
	xor.b32  	%r20678, %r20673, %r20677;
	shf.l.wrap.b32 	%r20679, %r20678, %r20678, 7;
	add.s32 	%r20680, %r20642, %r20679;
	xor.b32  	%r20681, %r20655, %r20680;
	shf.l.wrap.b32 	%r20682, %r20681, %r20681, 16;
	add.s32 	%r20683, %r20665, %r20682;
	xor.b32  	%r20684, %r20679, %r20683;
	shf.l.wrap.b32 	%r20685, %r20684, %r20684, 12;
	add.s32 	%r20686, %r20680, %r20685;
	xor.b32  	%r20687, %r20682, %r20686;
	shf.l.wrap.b32 	%r20688, %r20687, %r20687, 8;
	add.s32 	%r20689, %r20683, %r20688;
	xor.b32  	%r20690, %r20685, %r20689;
	shf.l.wrap.b32 	%r20691, %r20690, %r20690, 7;
	add.s32 	%r20692, %r20653, %r20647;
	xor.b32  	%r20693, %r20664, %r20692;
	shf.l.wrap.b32 	%r20694, %r20693, %r20693, 16;
	add.s32 	%r20695, %r20677, %r20694;
	xor.b32  	%r20696, %r20647, %r20695;
	shf.l.wrap.b32 	%r20697, %r20696, %r20696, 12;
	add.s32 	%r20698, %r20692, %r20697;
	xor.b32  	%r20699, %r20694, %r20698;
	shf.l.wrap.b32 	%r20700, %r20699, %r20699, 8;
	add.s32 	%r20701, %r20695, %r20700;
	xor.b32  	%r20702, %r20697, %r20701;
	shf.l.wrap.b32 	%r20703, %r20702, %r20702, 7;
	add.s32 	%r20704, %r20662, %r20658;
	xor.b32  	%r20705, %r20676, %r20704;
	shf.l.wrap.b32 	%r20706, %r20705, %r20705, 16;
	add.s32 	%r20707, %r20645, %r20706;
	xor.b32  	%r20708, %r20658, %r20707;
	shf.l.wrap.b32 	%r20709, %r20708, %r20708, 12;
	add.s32 	%r20710, %r20704, %r20709;
	xor.b32  	%r20711, %r20706, %r20710;
	shf.l.wrap.b32 	%r20712, %r20711, %r20711, 8;
	add.s32 	%r20713, %r20707, %r20712;
	xor.b32  	%r20714, %r20709, %r20713;
	shf.l.wrap.b32 	%r20715, %r20714, %r20714, 7;
	add.s32 	%r20716, %r20674, %r20667;
	xor.b32  	%r20717, %r20644, %r20716;
	shf.l.wrap.b32 	%r20718, %r20717, %r20717, 16;
	add.s32 	%r20719, %r20656, %r20718;
	xor.b32  	%r20720, %r20667, %r20719;
	shf.l.wrap.b32 	%r20721, %r20720, %r20720, 12;
	add.s32 	%r20722, %r20716, %r20721;
	xor.b32  	%r20723, %r20718, %r20722;
	shf.l.wrap.b32 	%r20724, %r20723, %r20723, 8;
	add.s32 	%r20725, %r20719, %r20724;
	xor.b32  	%r20726, %r20721, %r20725;
	shf.l.wrap.b32 	%r20727, %r20726, %r20726, 7;
	add.s32 	%r20728, %r20686, %r20703;
	xor.b32  	%r20729, %r20724, %r20728;
	shf.l.wrap.b32 	%r20730, %r20729, %r20729, 16;
	add.s32 	%r20731, %r20713, %r20730;
	xor.b32  	%r20732, %r20703, %r20731;
	shf.l.wrap.b32 	%r20733, %r20732, %r20732, 12;
	add.s32 	%r20734, %r20728, %r20733;
	xor.b32  	%r20735, %r20730, %r20734;
	shf.l.wrap.b32 	%r20736, %r20735, %r20735, 8;
	add.s32 	%r20737, %r20731, %r20736;
	xor.b32  	%r20738, %r20733, %r20737;
	shf.l.wrap.b32 	%r20739, %r20738, %r20738, 7;
	add.s32 	%r20740, %r20698, %r20715;
	xor.b32  	%r20741, %r20688, %r20740;
	shf.l.wrap.b32 	%r20742, %r20741, %r20741, 16;
	add.s32 	%r20743, %r20725, %r20742;
	xor.b32  	%r20744, %r20715, %r20743;
	shf.l.wrap.b32 	%r20745, %r20744, %r20744, 12;
	add.s32 	%r20746, %r20740, %r20745;
	xor.b32  	%r20747, %r20742, %r20746;
	shf.l.wrap.b32 	%r20748, %r20747, %r20747, 8;
	add.s32 	%r20749, %r20743, %r20748;
	xor.b32  	%r20750, %r20745, %r20749;
	shf.l.wrap.b32 	%r20751, %r20750, %r20750, 7;
	add.s32 	%r20752, %r20710, %r20727;
	xor.b32  	%r20753, %r20700, %r20752;
	shf.l.wrap.b32 	%r20754, %r20753, %r20753, 16;
	add.s32 	%r20755, %r20689, %r20754;
	xor.b32  	%r20756, %r20727, %r20755;
	shf.l.wrap.b32 	%r20757, %r20756, %r20756, 12;
	add.s32 	%r20758, %r20752, %r20757;
	xor.b32  	%r20759, %r20754, %r20758;
	shf.l.wrap.b32 	%r20760, %r20759, %r20759, 8;
	add.s32 	%r20761, %r20755, %r20760;
	xor.b32  	%r20762, %r20757, %r20761;
	shf.l.wrap.b32 	%r20763, %r20762, %r20762, 7;
	add.s32 	%r20764, %r20722, %r20691;
	xor.b32  	%r20765, %r20712, %r20764;
	shf.l.wrap.b32 	%r20766, %r20765, %r20765, 16;
	add.s32 	%r20767, %r20701, %r20766;
	xor.b32  	%r20768, %r20691, %r20767;
	shf.l.wrap.b32 	%r20769, %r20768, %r20768, 12;
	add.s32 	%r20770, %r20764, %r20769;
	xor.b32  	%r20771, %r20766, %r20770;
	shf.l.wrap.b32 	%r20772, %r20771, %r20771, 8;
	add.s32 	%r20773, %r20767, %r20772;
	xor.b32  	%r20774, %r20769, %r20773;
	shf.l.wrap.b32 	%r20775, %r20774, %r20774, 7;
	add.s32 	%r20776, %r20734, %r20775;
	xor.b32  	%r20777, %r20748, %r20776;
	shf.l.wrap.b32 	%r20778, %r20777, %r20777, 16;
	add.s32 	%r20779, %r20761, %r20778;
	xor.b32  	%r20780, %r20775, %r20779;
	shf.l.wrap.b32 	%r20781, %r20780, %r20780, 12;
	add.s32 	%r20782, %r20776, %r20781;
	xor.b32  	%r20783, %r20778, %r20782;
	shf.l.wrap.b32 	%r20784, %r20783, %r20783, 8;
	add.s32 	%r20785, %r20779, %r20784;
	xor.b32  	%r20786, %r20781, %r20785;
	shf.l.wrap.b32 	%r20787, %r20786, %r20786, 7;
	add.s32 	%r20788, %r20746, %r20739;
	xor.b32  	%r20789, %r20760, %r20788;
	shf.l.wrap.b32 	%r20790, %r20789, %r20789, 16;
	add.s32 	%r20791, %r20773, %r20790;
	xor.b32  	%r20792, %r20739, %r20791;
	shf.l.wrap.b32 	%r20793, %r20792, %r20792, 12;
	add.s32 	%r20794, %r20788, %r20793;
	xor.b32  	%r20795, %r20790, %r20794;
	shf.l.wrap.b32 	%r20796, %r20795, %r20795, 8;
	add.s32 	%r20797, %r20791, %r20796;
	xor.b32  	%r20798, %r20793, %r20797;
	shf.l.wrap.b32 	%r20799, %r20798, %r20798, 7;
	add.s32 	%r20800, %r20758, %r20751;
	xor.b32  	%r20801, %r20772, %r20800;
	shf.l.wrap.b32 	%r20802, %r20801, %r20801, 16;
	add.s32 	%r20803, %r20737, %r20802;
	xor.b32  	%r20804, %r20751, %r20803;
	shf.l.wrap.b32 	%r20805, %r20804, %r20804, 12;
	add.s32 	%r20806, %r20800, %r20805;
	xor.b32  	%r20807, %r20802, %r20806;
	shf.l.wrap.b32 	%r20808, %r20807, %r20807, 8;
	add.s32 	%r20809, %r20803, %r20808;
	xor.b32  	%r20810, %r20805, %r20809;
	shf.l.wrap.b32 	%r20811, %r20810, %r20810, 7;
	add.s32 	%r20812, %r20770, %r20763;
	xor.b32  	%r20813, %r20736, %r20812;
	shf.l.wrap.b32 	%r20814, %r20813, %r20813, 16;
	add.s32 	%r20815, %r20749, %r20814;
	xor.b32  	%r20816, %r20763, %r20815;
	shf.l.wrap.b32 	%r20817, %r20816, %r20816, 12;
	add.s32 	%r20818, %r20812, %r20817;
	xor.b32  	%r20819, %r20814, %r20818;
	shf.l.wrap.b32 	%r20820, %r20819, %r20819, 8;
	add.s32 	%r20821, %r20815, %r20820;
	xor.b32  	%r20822, %r20817, %r20821;
	shf.l.wrap.b32 	%r20823, %r20822, %r20822, 7;
	add.s32 	%r20824, %r20782, %r20799;
	xor.b32  	%r20825, %r20820, %r20824;
	shf.l.wrap.b32 	%r20826, %r20825, %r20825, 16;
	add.s32 	%r20827, %r20809, %r20826;
	xor.b32  	%r20828, %r20799, %r20827;
	shf.l.wrap.b32 	%r20829, %r20828, %r20828, 12;
	add.s32 	%r20830, %r20824, %r20829;
	xor.b32  	%r20831, %r20826, %r20830;
	shf.l.wrap.b32 	%r20832, %r20831, %r20831, 8;
	add.s32 	%r20833, %r20827, %r20832;
	xor.b32  	%r20834, %r20829, %r20833;
	shf.l.wrap.b32 	%r20835, %r20834, %r20834, 7;
	add.s32 	%r20836, %r20794, %r20811;
	xor.b32  	%r20837, %r20784, %r20836;
	shf.l.wrap.b32 	%r20838, %r20837, %r20837, 16;
	add.s32 	%r20839, %r20821, %r20838;
	xor.b32  	%r20840, %r20811, %r20839;
	shf.l.wrap.b32 	%r20841, %r20840, %r20840, 12;
	add.s32 	%r20842, %r20836, %r20841;
	xor.b32  	%r20843, %r20838, %r20842;
	shf.l.wrap.b32 	%r20844, %r20843, %r20843, 8;
	add.s32 	%r20845, %r20839, %r20844;
	xor.b32  	%r20846, %r20841, %r20845;
	shf.l.wrap.b32 	%r20847, %r20846, %r20846, 7;
	add.s32 	%r20848, %r20806, %r20823;
	xor.b32  	%r20849, %r20796, %r20848;
	shf.l.wrap.b32 	%r20850, %r20849, %r20849, 16;
	add.s32 	%r20851, %r20785, %r20850;
	xor.b32  	%r20852, %r20823, %r20851;
	shf.l.wrap.b32 	%r20853, %r20852, %r20852, 12;
	add.s32 	%r20854, %r20848, %r20853;
	xor.b32  	%r20855, %r20850, %r20854;
	shf.l.wrap.b32 	%r20856, %r20855, %r20855, 8;
	add.s32 	%r20857, %r20851, %r20856;
	xor.b32  	%r20858, %r20853, %r20857;
	shf.l.wrap.b32 	%r20859, %r20858, %r20858, 7;
	add.s32 	%r20860, %r20818, %r20787;
	xor.b32  	%r20861, %r20808, %r20860;
	shf.l.wrap.b32 	%r20862, %r20861, %r20861, 16;
	add.s32 	%r20863, %r20797, %r20862;
	xor.b32  	%r20864, %r20787, %r20863;
	shf.l.wrap.b32 	%r20865, %r20864, %r20864, 12;
	add.s32 	%r20866, %r20860, %r20865;
	xor.b32  	%r20867, %r20862, %r20866;
	shf.l.wrap.b32 	%r20868, %r20867, %r20867, 8;
	add.s32 	%r20869, %r20863, %r20868;
	xor.b32  	%r20870, %r20865, %r20869;
	shf.l.wrap.b32 	%r20871, %r20870, %r20870, 7;
	add.s32 	%r20872, %r20830, %r20871;
	xor.b32  	%r20873, %r20844, %r20872;
	shf.l.wrap.b32 	%r20874, %r20873, %r20873, 16;
	add.s32 	%r20875, %r20857, %r20874;
	xor.b32  	%r20876, %r20871, %r20875;
	shf.l.wrap.b32 	%r20877, %r20876, %r20876, 12;
	add.s32 	%r20878, %r20872, %r20877;
	xor.b32  	%r20879, %r20874, %r20878;
	shf.l.wrap.b32 	%r20880, %r20879, %r20879, 8;
	add.s32 	%r20881, %r20842, %r20835;
	xor.b32  	%r20882, %r20856, %r20881;
	shf.l.wrap.b32 	%r20883, %r20882, %r20882, 16;
	add.s32 	%r20884, %r20869, %r20883;
	xor.b32  	%r20885, %r20835, %r20884;
	shf.l.wrap.b32 	%r20886, %r20885, %r20885, 12;
	add.s32 	%r20887, %r20881, %r20886;
	xor.b32  	%r20888, %r20883, %r20887;
	shf.l.wrap.b32 	%r20889, %r20888, %r20888, 8;
	add.s32 	%r20890, %r20884, %r20889;
	xor.b32  	%r20891, %r20886, %r20890;
	shf.l.wrap.b32 	%r20892, %r20891, %r20891, 7;
	add.s32 	%r20893, %r20854, %r20847;
	xor.b32  	%r20894, %r20868, %r20893;
	shf.l.wrap.b32 	%r20895, %r20894, %r20894, 16;
	add.s32 	%r20896, %r20833, %r20895;
	xor.b32  	%r20897, %r20847, %r20896;
	shf.l.wrap.b32 	%r20898, %r20897, %r20897, 12;
	add.s32 	%r20899, %r20893, %r20898;
	xor.b32  	%r20900, %r20895, %r20899;
	shf.l.wrap.b32 	%r20901, %r20900, %r20900, 8;
	add.s32 	%r20902, %r20896, %r20901;
	xor.b32  	%r20903, %r20898, %r20902;
	shf.l.wrap.b32 	%r20904, %r20903, %r20903, 7;
	add.s32 	%r20905, %r20866, %r20859;
	xor.b32  	%r20906, %r20832, %r20905;
	shf.l.wrap.b32 	%r20907, %r20906, %r20906, 16;
	add.s32 	%r20908, %r20845, %r20907;
	xor.b32  	%r20909, %r20859, %r20908;
	shf.l.wrap.b32 	%r20910, %r20909, %r20909, 12;
	add.s32 	%r20911, %r20905, %r20910;
	xor.b32  	%r20912, %r20907, %r20911;
	shf.l.wrap.b32 	%r20913, %r20912, %r20912, 8;
	add.s32 	%r20914, %r20908, %r20913;
	add.s32 	%r20915, %r20878, %r20892;
	xor.b32  	%r20916, %r20913, %r20915;
	shf.l.wrap.b32 	%r20917, %r20916, %r20916, 16;
	add.s32 	%r20918, %r20902, %r20917;
	xor.b32  	%r20919, %r20892, %r20918;
	shr.u32 	%r20920, %r20919, 20;
	add.s32 	%r20921, %r20915, %r20920;
	add.s32 	%r20922, %r20887, %r20904;
	xor.b32  	%r20923, %r20880, %r20922;
	shf.l.wrap.b32 	%r20924, %r20923, %r20923, 16;
	add.s32 	%r20925, %r20914, %r20924;
	xor.b32  	%r20926, %r20904, %r20925;
	shr.u32 	%r20927, %r20926, 20;
	add.s32 	%r20928, %r20922, %r20927;
	add.s32 	%r20929, %r20241, %r20921;
	add.s32 	%r20930, %r20253, %r20928;
	not.b32 	%r20931, %r54085;
	add.s32 	%r20932, %r2378, %r20931;
	mov.u32 	%r20933, %ctaid.x;
	shl.b32 	%r20934, %r20933, 11;
	mov.u32 	%r20935, %tid.x;
	and.b32  	%r20936, %r20935, 31;
	or.b32  	%r20937, %r20934, %r20936;
	shl.b32 	%r20938, %r20935, 3;
	and.b32  	%r20939, %r20938, 7936;
	add.s32 	%r20940, %r53743, %r20939;
	add.s32 	%r20941, %r20937, %r20940;
	shr.u32 	%r20942, %r20941, %r20932;
	and.b32  	%r20943, %r20942, 1;
	setp.eq.b32 	%p168, %r20943, 1;
	selp.b32 	%r20944, %r20930, %r20929, %p168;
	cvt.u16.u32 	%rs432, %r20944;
	and.b16  	%rs783, %rs432, 1;
	and.b16  	%rs433, %rs781, 255;
	setp.ne.s16 	%p169, %rs433, 1;
	@%p169 bra 	$L__BB9_215;
	ld.param.u64 	%rd719, [fused_batch_pir_kernel_transposed_16_param_1];
	not.b32 	%r20945, %r54085;
	add.s32 	%r20946, %r2378, %r20945;
	mov.u32 	%r20947, %ctaid.x;
	shl.b32 	%r20948, %r20947, 11;
	mov.u32 	%r20949, %tid.x;
	and.b32  	%r20950, %r20949, 31;
	or.b32  	%r20951, %r20948, %r20950;
	shl.b32 	%r20952, %r20949, 3;
	and.b32  	%r20953, %r20952, 7936;
	add.s32 	%r20954, %r53743, %r20953;
	add.s32 	%r20955, %r20951, %r20954;
	shr.u32 	%r20956, %r20955, %r20946;
	and.b32  	%r20957, %r20956, 1;
	setp.eq.b32 	%p170, %r20957, 1;
	cvt.s64.s32 	%rd192, %r54085;
	cvta.to.global.u64 	%rd193, %rd719;
	mul.wide.s32 	%rd194, %r54085, 16;
	add.s64 	%rd195, %rd193, %rd194;
	ld.global.u32 	%r20958, [%rd195+6852];
	selp.b32 	%r20959, %r54090, %r54089, %p170;
	xor.b32  	%r20960, %r20959, %r20958;
	selp.b32 	%r20961, %r54091, %r54088, %p170;
	selp.b32 	%r54089, %r54089, %r20960, %p170;
	selp.b32 	%r54090, %r20960, %r54090, %p170;
	ld.global.u32 	%r20962, [%rd195+6856];
	xor.b32  	%r20963, %r20961, %r20962;
	selp.b32 	%r20964, %r54092, %r54087, %p170;
	selp.b32 	%r54088, %r54088, %r20963, %p170;
	selp.b32 	%r54091, %r20963, %r54091, %p170;
	ld.global.u32 	%r20965, [%rd195+6860];
	xor.b32  	%r20966, %r20964, %r20965;
	selp.b32 	%r20967, %r54093, %r54086, %p170;
	selp.b32 	%r54087, %r54087, %r20966, %p170;
	selp.b32 	%r54092, %r20966, %r54092, %p170;
	ld.global.u32 	%r20968, [%rd195+6864];
	xor.b32  	%r20969, %r20967, %r20968;
	selp.b64 	%rd196, 445, 420, %p170;
	selp.b32 	%r54086, %r54086, %r20969, %p170;
	selp.b32 	%r54093, %r20969, %r54093, %p170;
	add.s64 	%rd197, %rd196, %rd192;
	add.s64 	%rd198, %rd193, %rd197;
	ld.global.u8 	%rs434, [%rd198+6832];
	xor.b16  	%rs783, %rs434, %rs783;
$L__BB9_215:
	not.b32 	%r20970, %r54085;
	add.s32 	%r20971, %r2378, %r20970;
	mov.u32 	%r20972, %ctaid.x;
	shl.b32 	%r20973, %r20972, 11;
	mov.u32 	%r20974, %tid.x;
	and.b32  	%r20975, %r20974, 31;
	or.b32  	%r20976, %r20973, %r20975;
	shl.b32 	%r20977, %r20974, 3;
	and.b32  	%r20978, %r20977, 7936;
	add.s32 	%r20979, %r53743, %r20978;
	add.s32 	%r20980, %r20976, %r20979;
	shr.u32 	%r20981, %r20980, %r20971;
	and.b32  	%r20982, %r20981, 1;
	setp.eq.b32 	%p171, %r20982, 1;
	selp.b32 	%r54097, %r54090, %r54089, %p171;
	selp.b32 	%r54096, %r54091, %r54088, %p171;
	selp.b32 	%r54095, %r54092, %r54087, %p171;
	selp.b32 	%r54094, %r54093, %r54086, %p171;
	add.s32 	%r54085, %r54085, 1;
	setp.lt.u32 	%p172, %r54085, %r2378;
	mov.u16 	%rs781, %rs783;
	@%p172 bra 	$L__BB9_213;
$L__BB9_216:
	and.b16  	%rs435, %rs783, 255;
	setp.ne.s16 	%p173, %rs435, 1;
	@%p173 bra 	$L__BB9_218;
	ld.param.u64 	%rd720, [fused_batch_pir_kernel_transposed_16_param_1];
	cvta.to.global.u64 	%rd199, %rd720;
	ld.global.u32 	%r20983, [%rd199+7304];
	xor.b32  	%r54097, %r54097, %r20983;
$L__BB9_218:
	@%p173 bra 	$L__BB9_220;
	ld.param.u64 	%rd721, [fused_batch_pir_kernel_transposed_16_param_1];
	cvta.to.global.u64 	%rd200, %rd721;
	ld.global.u32 	%r20984, [%rd200+7308];
	xor.b32  	%r54096, %r54096, %r20984;
$L__BB9_220:
	@%p173 bra 	$L__BB9_222;
	ld.param.u64 	%rd722, [fused_batch_pir_kernel_transposed_16_param_1];
	cvta.to.global.u64 	%rd201, %rd722;
	ld.global.u32 	%r20985, [%rd201+7312];
	xor.b32  	%r54095, %r54095, %r20985;
$L__BB9_222:
	@%p173 bra 	$L__BB9_224;
	ld.param.u64 	%rd723, [fused_batch_pir_kernel_transposed_16_param_1];
	cvta.to.global.u64 	%rd202, %rd723;
	ld.global.u32 	%r20986, [%rd202+7316];
	xor.b32  	%r54094, %r54094, %r20986;
$L__BB9_224:
	ld.param.u32 	%r52151, [fused_batch_pir_kernel_transposed_16_param_4];
	mov.u32 	%r20988, %ctaid.x;
	shl.b32 	%r20989, %r20988, 11;
	mov.u32 	%r20990, %tid.x;
	and.b32  	%r20991, %r20990, 31;
	or.b32  	%r20992, %r20989, %r20991;
	shl.b32 	%r20993, %r20990, 3;
	and.b32  	%r20994, %r20993, 7936;
	add.s32 	%r20995, %r53743, %r20994;
	add.s32 	%r20996, %r20992, %r20995;
	setp.ge.s32 	%p177, %r20996, %r52151;
	mov.b32 	%r54118, 0;
	mov.u32 	%r54119, %r54118;
	mov.u32 	%r54120, %r54118;
	mov.u32 	%r54121, %r54118;
	@%p177 bra 	$L__BB9_238;
	ld.param.u64 	%rd724, [fused_batch_pir_kernel_transposed_16_param_1];
	cvta.to.global.u64 	%rd203, %rd724;
	ld.global.u8 	%rs439, [%rd203+7337];
	max.u16 	%rs440, %rs439, 11;
	cvt.u32.u16 	%r20997, %rs440;
	add.s32 	%r54109, %r20997, -11;
	ld.shared.u32 	%r54121, [s_mem+197676];
	ld.shared.v4.u32 	{%r54120, %r54119, %r54118, %r20998}, [s_mem+197680];
	mov.b64 	%rd204, {%r54118, %r20998};
	shr.u64 	%rd205, %rd204, 32;
	cvt.u16.u64 	%rs786, %rd205;
	cvt.u32.u16 	%r2433, %rs439;
	setp.ge.u32 	%p178, %r54109, %r2433;
	@%p178 bra 	$L__BB9_230;
	mov.u16 	%rs784, %rs786;
$L__BB9_227:
	ld.const.u32 	%r20999, [CHACHA_CONSTANTS];
	add.s32 	%r21000, %r20999, %r54121;
	shf.l.wrap.b32 	%r21001, %r21000, %r21000, 16;
	add.s32 	%r21002, %r54121, %r21001;
	xor.b32  	%r21003, %r54121, %r21002;
	shf.l.wrap.b32 	%r21004, %r21003, %r21003, 12;
	add.s32 	%r21005, %r21000, %r21004;
	xor.b32  	%r21006, %r21001, %r21005;
	shf.l.wrap.b32 	%r21007, %r21006, %r21006, 8;
	add.s32 	%r21008, %r21002, %r21007;
	xor.b32  	%r21009, %r21004, %r21008;
	shf.l.wrap.b32 	%r21010, %r21009, %r21009, 7;
	ld.const.u32 	%r21011, [CHACHA_CONSTANTS+4];
	add.s32 	%r21012, %r21011, %r54120;
	shf.l.wrap.b32 	%r21013, %r21012, %r21012, 16;
	add.s32 	%r21014, %r54120, %r21013;
	xor.b32  	%r21015, %r54120, %r21014;
	shf.l.wrap.b32 	%r21016, %r21015, %r21015, 12;
	add.s32 	%r21017, %r21012, %r21016;
	xor.b32  	%r21018, %r21013, %r21017;
	shf.l.wrap.b32 	%r21019, %r21018, %r21018, 8;
	add.s32 	%r21020, %r21014, %r21019;
	xor.b32  	%r21021, %r21016, %r21020;
	shf.l.wrap.b32 	%r21022, %r21021, %r21021, 7;
	ld.const.u32 	%r21023, [CHACHA_CONSTANTS+8];
	add.s32 	%r21024, %r21023, %r54119;
	shf.l.wrap.b32 	%r21025, %r21024, %r21024, 16;
	add.s32 	%r21026, %r54119, %r21025;
	xor.b32  	%r21027, %r54119, %r21026;
	shf.l.wrap.b32 	%r21028, %r21027, %r21027, 12;
	add.s32 	%r21029, %r21024, %r21028;
	xor.b32  	%r21030, %r21025, %r21029;
	shf.l.wrap.b32 	%r21031, %r21030, %r21030, 8;
	add.s32 	%r21032, %r21026, %r21031;
	xor.b32  	%r21033, %r21028, %r21032;
	shf.l.wrap.b32 	%r21034, %r21033, %r21033, 7;
	ld.const.u32 	%r21035, [CHACHA_CONSTANTS+12];
	add.s32 	%r21036, %r21035, %r54118;
	shf.l.wrap.b32 	%r21037, %r21036, %r21036, 16;
	add.s32 	%r21038, %r54118, %r21037;
	xor.b32  	%r21039, %r54118, %r21038;
	shf.l.wrap.b32 	%r21040, %r21039, %r21039, 12;
	add.s32 	%r21041, %r21036, %r21040;
	xor.b32  	%r21042, %r21037, %r21041;
	shf.l.wrap.b32 	%r21043, %r21042, %r21042, 8;
	add.s32 	%r21044, %r21038, %r21043;
	xor.b32  	%r21045, %r21040, %r21044;
	shf.l.wrap.b32 	%r21046, %r21045, %r21045, 7;
	add.s32 	%r21047, %r21005, %r21022;
	xor.b32  	%r21048, %r21043, %r21047;
	shf.l.wrap.b32 	%r21049, %r21048, %r21048, 16;
	add.s32 	%r21050, %r21032, %r21049;
	xor.b32  	%r21051, %r21022, %r21050;
	shf.l.wrap.b32 	%r21052, %r21051, %r21051, 12;
	add.s32 	%r21053, %r21047, %r21052;
	xor.b32  	%r21054, %r21049, %r21053;
	shf.l.wrap.b32 	%r21055, %r21054, %r21054, 8;
	add.s32 	%r21056, %r21050, %r21055;
	xor.b32  	%r21057, %r21052, %r21056;
	shf.l.wrap.b32 	%r21058, %r21057, %r21057, 7;
	add.s32 	%r21059, %r21017, %r21034;
	xor.b32  	%r21060, %r21007, %r21059;
	shf.l.wrap.b32 	%r21061, %r21060, %r21060, 16;
	add.s32 	%r21062, %r21044, %r21061;
	xor.b32  	%r21063, %r21034, %r21062;
	shf.l.wrap.b32 	%r21064, %r21063, %r21063, 12;
	add.s32 	%r21065, %r21059, %r21064;
	xor.b32  	%r21066, %r21061, %r21065;
	shf.l.wrap.b32 	%r21067, %r21066, %r21066, 8;
	add.s32 	%r21068, %r21062, %r21067;
	xor.b32  	%r21069, %r21064, %r21068;
	shf.l.wrap.b32 	%r21070, %r21069, %r21069, 7;
	add.s32 	%r21071, %r21029, %r21046;
	xor.b32  	%r21072, %r21019, %r21071;
	shf.l.wrap.b32 	%r21073, %r21072, %r21072, 16;
	add.s32 	%r21074, %r21008, %r21073;
	xor.b32  	%r21075, %r21046, %r21074;
	shf.l.wrap.b32 	%r21076, %r21075, %r21075, 12;
	add.s32 	%r21077, %r21071, %r21076;
	xor.b32  	%r21078, %r21073, %r21077;
	shf.l.wrap.b32 	%r21079, %r21078, %r21078, 8;
	add.s32 	%r21080, %r21074, %r21079;
	xor.b32  	%r21081, %r21076, %r21080;
	shf.l.wrap.b32 	%r21082, %r21081, %r21081, 7;
	add.s32 	%r21083, %r21041, %r21010;
	xor.b32  	%r21084, %r21031, %r21083;
	shf.l.wrap.b32 	%r21085, %r21084, %r21084, 16;
	add.s32 	%r21086, %r21020, %r21085;
	xor.b32  	%r21087, %r21010, %r21086;
	shf.l.wrap.b32 	%r21088, %r21087, %r21087, 12;
	add.s32 	%r21089, %r21083, %r21088;
	xor.b32  	%r21090, %r21085, %r21089;
	shf.l.wrap.b32 	%r21091, %r21090, %r21090, 8;
	add.s32 	%r21092, %r21086, %r21091;
	xor.b32  	%r21093, %r21088, %r21092;
	shf.l.wrap.b32 	%r21094, %r21093, %r21093, 7;
	add.s32 	%r21095, %r21053, %r21094;
	xor.b32  	%r21096, %r21067, %r21095;
	shf.l.wrap.b32 	%r21097, %r21096, %r21096, 16;
	add.s32 	%r21098, %r21080, %r21097;
	xor.b32  	%r21099, %r21094, %r21098;
	shf.l.wrap.b32 	%r21100, %r21099, %r21099, 12;
	add.s32 	%r21101, %r21095, %r21100;
	xor.b32  	%r21102, %r21097, %r21101;
	shf.l.wrap.b32 	%r21103, %r21102, %r21102, 8;
	add.s32 	%r21104, %r21098, %r21103;
	xor.b32  	%r21105, %r21100, %r21104;
	shf.l.wrap.b32 	%r21106, %r21105, %r21105, 7;
	add.s32 	%r21107, %r21065, %r21058;
	xor.b32  	%r21108, %r21079, %r21107;
	shf.l.wrap.b32 	%r21109, %r21108, %r21108, 16;
	add.s32 	%r21110, %r21092, %r21109;
	xor.b32  	%r21111, %r21058, %r21110;
	shf.l.wrap.b32 	%r21112, %r21111, %r21111, 12;
	add.s32 	%r21113, %r21107, %r21112;
	xor.b32  	%r21114, %r21109, %r21113;
	shf.l.wrap.b32 	%r21115, %r21114, %r21114, 8;
	add.s32 	%r21116, %r21110, %r21115;
	xor.b32  	%r21117, %r21112, %r21116;
	shf.l.wrap.b32 	%r21118, %r21117, %r21117, 7;
	add.s32 	%r21119, %r21077, %r21070;
	xor.b32  	%r21120, %r21091, %r21119;
	shf.l.wrap.b32 	%r21121, %r21120, %r21120, 16;
	add.s32 	%r21122, %r21056, %r21121;
	xor.b32  	%r21123, %r21070, %r21122;
	shf.l.wrap.b32 	%r21124, %r21123, %r21123, 12;
	add.s32 	%r21125, %r21119, %r21124;
	xor.b32  	%r21126, %r21121, %r21125;
	shf.l.wrap.b32 	%r21127, %r21126, %r21126, 8;
	add.s32 	%r21128, %r21122, %r21127;
	xor.b32  	%r21129, %r21124, %r21128;
	shf.l.wrap.b32 	%r21130, %r21129, %r21129, 7;
	add.s32 	%r21131, %r21089, %r21082;
	xor.b32  	%r21132, %r21055, %r21131;
	shf.l.wrap.b32 	%r21133, %r21132, %r21132, 16;
	add.s32 	%r21134, %r21068, %r21133;
	xor.b32  	%r21135, %r21082, %r21134;
	shf.l.wrap.b32 	%r21136, %r21135, %r21135, 12;
	add.s32 	%r21137, %r21131, %r21136;
	xor.b32  	%r21138, %r21133, %r21137;
	shf.l.wrap.b32 	%r21139, %r21138, %r21138, 8;
	add.s32 	%r21140, %r21134, %r21139;
	xor.b32  	%r21141, %r21136, %r21140;
	shf.l.wrap.b32 	%r21142, %r21141, %r21141, 7;
	add.s32 	%r21143, %r21101, %r21118;
	xor.b32  	%r21144, %r21139, %r21143;
	shf.l.wrap.b32 	%r21145, %r21144, %r21144, 16;
	add.s32 	%r21146, %r21128, %r21145;
	xor.b32  	%r21147, %r21118, %r21146;
	shf.l.wrap.b32 	%r21148, %r21147, %r21147, 12;
	add.s32 	%r21149, %r21143, %r21148;
	xor.b32  	%r21150, %r21145, %r21149;
	shf.l.wrap.b32 	%r21151, %r21150, %r21150, 8;
	add.s32 	%r21152, %r21146, %r21151;
	xor.b32  	%r21153, %r21148, %r21152;
	shf.l.wrap.b32 	%r21154, %r21153, %r21153, 7;
	add.s32 	%r21155, %r21113, %r21130;
	xor.b32  	%r21156, %r21103, %r21155;
	shf.l.wrap.b32 	%r21157, %r21156, %r21156, 16;
	add.s32 	%r21158, %r21140, %r21157;
	xor.b32  	%r21159, %r21130, %r21158;
	shf.l.wrap.b32 	%r21160, %r21159, %r21159, 12;
	add.s32 	%r21161, %r21155, %r21160;
	xor.b32  	%r21162, %r21157, %r21161;
	shf.l.wrap.b32 	%r21163, %r21162, %r21162, 8;
	add.s32 	%r21164, %r21158, %r21163;
	xor.b32  	%r21165, %r21160, %r21164;
	shf.l.wrap.b32 	%r21166, %r21165, %r21165, 7;
	add.s32 	%r21167, %r21125, %r21142;
	xor.b32  	%r21168, %r21115, %r21167;
	shf.l.wrap.b32 	%r21169, %r21168, %r21168, 16;
	add.s32 	%r21170, %r21104, %r21169;
	xor.b32  	%r21171, %r21142, %r21170;
	shf.l.wrap.b32 	%r21172, %r21171, %r21171, 12;
	add.s32 	%r21173, %r21167, %r21172;
	xor.b32  	%r21174, %r21169, %r21173;
	shf.l.wrap.b32 	%r21175, %r21174, %r21174, 8;
	add.s32 	%r21176, %r21170, %r21175;
	xor.b32  	%r21177, %r21172, %r21176;
	shf.l.wrap.b32 	%r21178, %r21177, %r21177, 7;
	add.s32 	%r21179, %r21137, %r21106;
	xor.b32  	%r21180, %r21127, %r21179;
	shf.l.wrap.b32 	%r21181, %r21180, %r21180, 16;
	add.s32 	%r21182, %r21116, %r21181;
	xor.b32  	%r21183, %r21106, %r21182;
	shf.l.wrap.b32 	%r21184, %r21183, %r21183, 12;
	add.s32 	%r21185, %r21179, %r21184;
	xor.b32  	%r21186, %r21181, %r21185;
	shf.l.wrap.b32 	%r21187, %r21186, %r21186, 8;
	add.s32 	%r21188, %r21182, %r21187;
	xor.b32  	%r21189, %r21184, %r21188;
	shf.l.wrap.b32 	%r21190, %r21189, %r21189, 7;
	add.s32 	%r21191, %r21149, %r21190;
	xor.b32  	%r21192, %r21163, %r21191;
	shf.l.wrap.b32 	%r21193, %r21192, %r21192, 16;
	add.s32 	%r21194, %r21176, %r21193;
	xor.b32  	%r21195, %r21190, %r21194;
	shf.l.wrap.b32 	%r21196, %r21195, %r21195, 12;
	add.s32 	%r21197, %r21191, %r21196;
	xor.b32  	%r21198, %r21193, %r21197;
	shf.l.wrap.b32 	%r21199, %r21198, %r21198, 8;
	add.s32 	%r21200, %r21194, %r21199;
	xor.b32  	%r21201, %r21196, %r21200;
	shf.l.wrap.b32 	%r21202, %r21201, %r21201, 7;
	add.s32 	%r21203, %r21161, %r21154;
	xor.b32  	%r21204, %r21175, %r21203;
	shf.l.wrap.b32 	%r21205, %r21204, %r21204, 16;
	add.s32 	%r21206, %r21188, %r21205;
	xor.b32  	%r21207, %r21154, %r21206;
	shf.l.wrap.b32 	%r21208, %r21207, %r21207, 12;
	add.s32 	%r21209, %r21203, %r21208;
	xor.b32  	%r21210, %r21205, %r21209;
	shf.l.wrap.b32 	%r21211, %r21210, %r21210, 8;
	add.s32 	%r21212, %r21206, %r21211;
	xor.b32  	%r21213, %r21208, %r21212;
	shf.l.wrap.b32 	%r21214, %r21213, %r21213, 7;
	add.s32 	%r21215, %r21173, %r21166;
	xor.b32  	%r21216, %r21187, %r21215;
	shf.l.wrap.b32 	%r21217, %r21216, %r21216, 16;
	add.s32 	%r21218, %r21152, %r21217;
	xor.b32  	%r21219, %r21166, %r21218;
	shf.l.wrap.b32 	%r21220, %r21219, %r21219, 12;
	add.s32 	%r21221, %r21215, %r21220;
	xor.b32  	%r21222, %r21217, %r21221;
	shf.l.wrap.b32 	%r21223, %r21222, %r21222, 8;
	add.s32 	%r21224, %r21218, %r21223;
	xor.b32  	%r21225, %r21220, %r21224;
	shf.l.wrap.b32 	%r21226, %r21225, %r21225, 7;
	add.s32 	%r21227, %r21185, %r21178;
	xor.b32  	%r21228, %r21151, %r21227;
	shf.l.wrap.b32 	%r21229, %r21228, %r21228, 16;
	add.s32 	%r21230, %r21164, %r21229;
	xor.b32  	%r21231, %r21178, %r21230;
	shf.l.wrap.b32 	%r21232, %r21231, %r21231, 12;
	add.s32 	%r21233, %r21227, %r21232;
	xor.b32  	%r21234, %r21229, %r21233;
	shf.l.wrap.b32 	%r21235, %r21234, %r21234, 8;
	add.s32 	%r21236, %r21230, %r21235;
	xor.b32  	%r21237, %r21232, %r21236;
	shf.l.wrap.b32 	%r21238, %r21237, %r21237, 7;
	add.s32 	%r21239, %r21197, %r21214;
	xor.b32  	%r21240, %r21235, %r21239;
	shf.l.wrap.b32 	%r21241, %r21240, %r21240, 16;
	add.s32 	%r21242, %r21224, %r21241;
	xor.b32  	%r21243, %r21214, %r21242;
	shf.l.wrap.b32 	%r21244, %r21243, %r21243, 12;
	add.s32 	%r21245, %r21239, %r21244;
	xor.b32  	%r21246, %r21241, %r21245;
	shf.l.wrap.b32 	%r21247, %r21246, %r21246, 8;
	add.s32 	%r21248, %r21242, %r21247;
	xor.b32  	%r21249, %r21244, %r21248;
	shf.l.wrap.b32 	%r21250, %r21249, %r21249, 7;
	add.s32 	%r21251, %r21209, %r21226;
	xor.b32  	%r21252, %r21199, %r21251;
	shf.l.wrap.b32 	%r21253, %r21252, %r21252, 16;
	add.s32 	%r21254, %r21236, %r21253;
	xor.b32  	%r21255, %r21226, %r21254;
	shf.l.wrap.b32 	%r21256, %r21255, %r21255, 12;
	add.s32 	%r21257, %r21251, %r21256;
	xor.b32  	%r21258, %r21253, %r21257;
	shf.l.wrap.b32 	%r21259, %r21258, %r21258, 8;
	add.s32 	%r21260, %r21254, %r21259;
	xor.b32  	%r21261, %r21256, %r21260;
	shf.l.wrap.b32 	%r21262, %r21261, %r21261, 7;
	add.s32 	%r21263, %r21221, %r21238;
	xor.b32  	%r21264, %r21211, %r21263;
	shf.l.wrap.b32 	%r21265, %r21264, %r21264, 16;
	add.s32 	%r21266, %r21200, %r21265;
	xor.b32  	%r21267, %r21238, %r21266;
	shf.l.wrap.b32 	%r21268, %r21267, %r21267, 12;
	add.s32 	%r21269, %r21263, %r21268;
	xor.b32  	%r21270, %r21265, %r21269;
	shf.l.wrap.b32 	%r21271, %r21270, %r21270, 8;
	add.s32 	%r21272, %r21266, %r21271;
	xor.b32  	%r21273, %r21268, %r21272;
	shf.l.wrap.b32 	%r21274, %r21273, %r21273, 7;
	add.s32 	%r21275, %r21233, %r21202;
	xor.b32  	%r21276, %r21223, %r21275;
	shf.l.wrap.b32 	%r21277, %r21276, %r21276, 16;
	add.s32 	%r21278, %r21212, %r21277;
	xor.b32  	%r21279, %r21202, %r21278;
	shf.l.wrap.b32 	%r21280, %r21279, %r21279, 12;
	add.s32 	%r21281, %r21275, %r21280;
	xor.b32  	%r21282, %r21277, %r21281;
	shf.l.wrap.b32 	%r21283, %r21282, %r21282, 8;
	add.s32 	%r21284, %r21278, %r21283;
	xor.b32  	%r21285, %r21280, %r21284;
	shf.l.wrap.b32 	%r21286, %r21285, %r21285, 7;
	add.s32 	%r21287, %r21245, %r21286;
	xor.b32  	%r21288, %r21259, %r21287;
	shf.l.wrap.b32 	%r21289, %r21288, %r21288, 16;
	add.s32 	%r21290, %r21272, %r21289;
	xor.b32  	%r21291, %r21286, %r21290;
	shf.l.wrap.b32 	%r21292, %r21291, %r21291, 12;
	add.s32 	%r21293, %r21287, %r21292;
	xor.b32  	%r21294, %r21289, %r21293;
	shf.l.wrap.b32 	%r21295, %r21294, %r21294, 8;
	add.s32 	%r21296, %r21290, %r21295;
	xor.b32  	%r21297, %r21292, %r21296;
	shf.l.wrap.b32 	%r21298, %r21297, %r21297, 7;
	add.s32 	%r21299, %r21257, %r21250;
	xor.b32  	%r21300, %r21271, %r21299;
	shf.l.wrap.b32 	%r21301, %r21300, %r21300, 16;
	add.s32 	%r21302, %r21284, %r21301;
	xor.b32  	%r21303, %r21250, %r21302;
	shf.l.wrap.b32 	%r21304, %r21303, %r21303, 12;
	add.s32 	%r21305, %r21299, %r21304;
	xor.b32  	%r21306, %r21301, %r21305;
	shf.l.wrap.b32 	%r21307, %r21306, %r21306, 8;
	add.s32 	%r21308, %r21302, %r21307;
	xor.b32  	%r21309, %r21304, %r21308;
	shf.l.wrap.b32 	%r21310, %r21309, %r21309, 7;
	add.s32 	%r21311, %r21269, %r21262;
	xor.b32  	%r21312, %r21283, %r21311;
	shf.l.wrap.b32 	%r21313, %r21312, %r21312, 16;
	add.s32 	%r21314, %r21248, %r21313;
	xor.b32  	%r21315, %r21262, %r21314;
	shf.l.wrap.b32 	%r21316, %r21315, %r21315, 12;
	add.s32 	%r21317, %r21311, %r21316;
	xor.b32  	%r21318, %r21313, %r21317;
	shf.l.wrap.b32 	%r21319, %r21318, %r21318, 8;
	add.s32 	%r21320, %r21314, %r21319;
	xor.b32  	%r21321, %r21316, %r21320;
	shf.l.wrap.b32 	%r21322, %r21321, %r21321, 7;
	add.s32 	%r21323, %r21281, %r21274;
	xor.b32  	%r21324, %r21247, %r21323;
	shf.l.wrap.b32 	%r21325, %r21324, %r21324, 16;
	add.s32 	%r21326, %r21260, %r21325;
	xor.b32  	%r21327, %r21274, %r21326;
	shf.l.wrap.b32 	%r21328, %r21327, %r21327, 12;
	add.s32 	%r21329, %r21323, %r21328;
	xor.b32  	%r21330, %r21325, %r21329;
	shf.l.wrap.b32 	%r21331, %r21330, %r21330, 8;
	add.s32 	%r21332, %r21326, %r21331;
	xor.b32  	%r21333, %r21328, %r21332;
	shf.l.wrap.b32 	%r21334, %r21333, %r21333, 7;
	add.s32 	%r21335, %r21293, %r21310;
	xor.b32  	%r21336, %r21331, %r21335;
	shf.l.wrap.b32 	%r21337, %r21336, %r21336, 16;
	add.s32 	%r21338, %r21320, %r21337;
	xor.b32  	%r21339, %r21310, %r21338;
	shf.l.wrap.b32 	%r21340, %r21339, %r21339, 12;
	add.s32 	%r21341, %r21335, %r21340;
	xor.b32  	%r21342, %r21337, %r21341;
	shf.l.wrap.b32 	%r21343, %r21342, %r21342, 8;
	add.s32 	%r21344, %r21338, %r21343;
	xor.b32  	%r21345, %r21340, %r21344;
	shf.l.wrap.b32 	%r21346, %r21345, %r21345, 7;
	add.s32 	%r21347, %r21305, %r21322;
	xor.b32  	%r21348, %r21295, %r21347;
	shf.l.wrap.b32 	%r21349, %r21348, %r21348, 16;
	add.s32 	%r21350, %r21332, %r21349;
	xor.b32  	%r21351, %r21322, %r21350;
	shf.l.wrap.b32 	%r21352, %r21351, %r21351, 12;
	add.s32 	%r21353, %r21347, %r21352;
	xor.b32  	%r21354, %r21349, %r21353;
	shf.l.wrap.b32 	%r21355, %r21354, %r21354, 8;
	add.s32 	%r21356, %r21350, %r21355;
	xor.b32  	%r21357, %r21352, %r21356;
	shf.l.wrap.b32 	%r21358, %r21357, %r21357, 7;
	add.s32 	%r21359, %r21317, %r21334;
	xor.b32  	%r21360, %r21307, %r21359;
	shf.l.wrap.b32 	%r21361, %r21360, %r21360, 16;
	add.s32 	%r21362, %r21296, %r21361;
	xor.b32  	%r21363, %r21334, %r21362;
	shf.l.wrap.b32 	%r21364, %r21363, %r21363, 12;
	add.s32 	%r21365, %r21359, %r21364;
	xor.b32  	%r21366, %r21361, %r21365;
	shf.l.wrap.b32 	%r21367, %r21366, %r21366, 8;
	add.s32 	%r21368, %r21362, %r21367;
	xor.b32  	%r21369, %r21364, %r21368;
	shf.l.wrap.b32 	%r21370, %r21369, %r21369, 7;
	add.s32 	%r21371, %r21329, %r21298;
	xor.b32  	%r21372, %r21319, %r21371;
	shf.l.wrap.b32 	%r21373, %r21372, %r21372, 16;
	add.s32 	%r21374, %r21308, %r21373;
	xor.b32  	%r21375, %r21298, %r21374;
	shf.l.wrap.b32 	%r21376, %r21375, %r21375, 12;
	add.s32 	%r21377, %r21371, %r21376;
	xor.b32  	%r21378, %r21373, %r21377;
	shf.l.wrap.b32 	%r21379, %r21378, %r21378, 8;
	add.s32 	%r21380, %r21374, %r21379;
	xor.b32  	%r21381, %r21376, %r21380;
	shf.l.wrap.b32 	%r21382, %r21381, %r21381, 7;
	add.s32 	%r54113, %r20999, %r21341;
	add.s32 	%r54112, %r21011, %r21353;
	add.s32 	%r54111, %r21023, %r21365;
	add.s32 	%r54110, %r21035, %r21377;
	add.s32 	%r54114, %r54121, %r21382;
	add.s32 	%r54115, %r54120, %r21346;
	add.s32 	%r54116, %r54119, %r21358;
	add.s32 	%r54117, %r54118, %r21370;
	xor.b32  	%r21383, %r21000, 1;
	shf.l.wrap.b32 	%r21384, %r21000, %r21383, 16;
	add.s32 	%r21385, %r54121, %r21384;
	xor.b32  	%r21386, %r54121, %r21385;
	shf.l.wrap.b32 	%r21387, %r21386, %r21386, 12;
	add.s32 	%r21388, %r21000, %r21387;
	xor.b32  	%r21389, %r21384, %r21388;
	shf.l.wrap.b32 	%r21390, %r21389, %r21389, 8;
	add.s32 	%r21391, %r21385, %r21390;
	xor.b32  	%r21392, %r21387, %r21391;
	shf.l.wrap.b32 	%r21393, %r21392, %r21392, 7;
	add.s32 	%r21394, %r21388, %r21022;
	xor.b32  	%r21395, %r21043, %r21394;
	shf.l.wrap.b32 	%r21396, %r21395, %r21395, 16;
	add.s32 	%r21397, %r21032, %r21396;
	xor.b32  	%r21398, %r21022, %r21397;
	shf.l.wrap.b32 	%r21399, %r21398, %r21398, 12;
	add.s32 	%r21400, %r21394, %r21399;
	xor.b32  	%r21401, %r21396, %r21400;
	shf.l.wrap.b32 	%r21402, %r21401, %r21401, 8;
	add.s32 	%r21403, %r21397, %r21402;
	xor.b32  	%r21404, %r21399, %r21403;
	shf.l.wrap.b32 	%r21405, %r21404, %r21404, 7;
	xor.b32  	%r21406, %r21390, %r21059;
	shf.l.wrap.b32 	%r21407, %r21406, %r21406, 16;
	add.s32 	%r21408, %r21044, %r21407;
	xor.b32  	%r21409, %r21034, %r21408;
	shf.l.wrap.b32 	%r21410, %r21409, %r21409, 12;
	add.s32 	%r21411, %r21059, %r21410;
	xor.b32  	%r21412, %r21407, %r21411;
	shf.l.wrap.b32 	%r21413, %r21412, %r21412, 8;
	add.s32 	%r21414, %r21408, %r21413;
	xor.b32  	%r21415, %r21410, %r21414;
	shf.l.wrap.b32 	%r21416, %r21415, %r21415, 7;
	add.s32 	%r21417, %r21391, %r21073;
	xor.b32  	%r21418, %r21046, %r21417;
	shf.l.wrap.b32 	%r21419, %r21418, %r21418, 12;
	add.s32 	%r21420, %r21071, %r21419;
	xor.b32  	%r21421, %r21073, %r21420;
	shf.l.wrap.b32 	%r21422, %r21421, %r21421, 8;
	add.s32 	%r21423, %r21417, %r21422;
	xor.b32  	%r21424, %r21419, %r21423;
	shf.l.wrap.b32 	%r21425, %r21424, %r21424, 7;
	add.s32 	%r21426, %r21041, %r21393;
	xor.b32  	%r21427, %r21031, %r21426;
	shf.l.wrap.b32 	%r21428, %r21427, %r21427, 16;
	add.s32 	%r21429, %r21020, %r21428;
	xor.b32  	%r21430, %r21393, %r21429;
	shf.l.wrap.b32 	%r21431, %r21430, %r21430, 12;
	add.s32 	%r21432, %r21426, %r21431;
	xor.b32  	%r21433, %r21428, %r21432;
	shf.l.wrap.b32 	%r21434, %r21433, %r21433, 8;
	add.s32 	%r21435, %r21429, %r21434;
	xor.b32  	%r21436, %r21431, %r21435;
	shf.l.wrap.b32 	%r21437, %r21436, %r21436, 7;
	add.s32 	%r21438, %r21400, %r21437;
	xor.b32  	%r21439, %r21413, %r21438;
	shf.l.wrap.b32 	%r21440, %r21439, %r21439, 16;
	add.s32 	%r21441, %r21423, %r21440;
	xor.b32  	%r21442, %r21437, %r21441;
	shf.l.wrap.b32 	%r21443, %r21442, %r21442, 12;
	add.s32 	%r21444, %r21438, %r21443;
	xor.b32  	%r21445, %r21440, %r21444;
	shf.l.wrap.b32 	%r21446, %r21445, %r21445, 8;
	add.s32 	%r21447, %r21441, %r21446;
	xor.b32  	%r21448, %r21443, %r21447;
	shf.l.wrap.b32 	%r21449, %r21448, %r21448, 7;
	add.s32 	%r21450, %r21411, %r21405;
	xor.b32  	%r21451, %r21422, %r21450;
	shf.l.wrap.b32 	%r21452, %r21451, %r21451, 16;
	add.s32 	%r21453, %r21435, %r21452;
	xor.b32  	%r21454, %r21405, %r21453;
	shf.l.wrap.b32 	%r21455, %r21454, %r21454, 12;
	add.s32 	%r21456, %r21450, %r21455;
	xor.b32  	%r21457, %r21452, %r21456;
	shf.l.wrap.b32 	%r21458, %r21457, %r21457, 8;
	add.s32 	%r21459, %r21453, %r21458;
	xor.b32  	%r21460, %r21455, %r21459;
	shf.l.wrap.b32 	%r21461, %r21460, %r21460, 7;
	add.s32 	%r21462, %r21420, %r21416;
	xor.b32  	%r21463, %r21434, %r21462;
	shf.l.wrap.b32 	%r21464, %r21463, %r21463, 16;
	add.s32 	%r21465, %r21403, %r21464;
	xor.b32  	%r21466, %r21416, %r21465;
	shf.l.wrap.b32 	%r21467, %r21466, %r21466, 12;
	add.s32 	%r21468, %r21462, %r21467;
	xor.b32  	%r21469, %r21464, %r21468;
	shf.l.wrap.b32 	%r21470, %r21469, %r21469, 8;
	add.s32 	%r21471, %r21465, %r21470;
	xor.b32  	%r21472, %r21467, %r21471;
	shf.l.wrap.b32 	%r21473, %r21472, %r21472, 7;
	add.s32 	%r21474, %r21432, %r21425;
	xor.b32  	%r21475, %r21402, %r21474;
	shf.l.wrap.b32 	%r21476, %r21475, %r21475, 16;
	add.s32 	%r21477, %r21414, %r21476;
	xor.b32  	%r21478, %r21425, %r21477;
	shf.l.wrap.b32 	%r21479, %r21478, %r21478, 12;
	add.s32 	%r21480, %r21474, %r21479;
	xor.b32  	%r21481, %r21476, %r21480;
	shf.l.wrap.b32 	%r21482, %r21481, %r21481, 8;
	add.s32 	%r21483, %r21477, %r21482;
	xor.b32  	%r21484, %r21479, %r21483;
	shf.l.wrap.b32 	%r21485, %r21484, %r21484, 7;
	add.s32 	%r21486, %r21444, %r21461;
	xor.b32  	%r21487, %r21482, %r21486;
	shf.l.wrap.b32 	%r21488, %r21487, %r21487, 16;
	add.s32 	%r21489, %r21471, %r21488;
	xor.b32  	%r21490, %r21461, %r21489;
	shf.l.wrap.b32 	%r21491, %r21490, %r21490, 12;
	add.s32 	%r21492, %r21486, %r21491;
	xor.b32  	%r21493, %r21488, %r21492;
	shf.l.wrap.b32 	%r21494, %r21493, %r21493, 8;
	add.s32 	%r21495, %r21489, %r21494;
	xor.b32  	%r21496, %r21491, %r21495;
	shf.l.wrap.b32 	%r21497, %r21496, %r21496, 7;
	add.s32 	%r21498, %r21456, %r21473;
	xor.b32  	%r21499, %r21446, %r21498;
	shf.l.wrap.b32 	%r21500, %r21499, %r21499, 16;
	add.s32 	%r21501, %r21483, %r21500;
	xor.b32  	%r21502, %r21473, %r21501;
	shf.l.wrap.b32 	%r21503, %r21502, %r21502, 12;
	add.s32 	%r21504, %r21498, %r21503;
	xor.b32  	%r21505, %r21500, %r21504;
	shf.l.wrap.b32 	%r21506, %r21505, %r21505, 8;
	add.s32 	%r21507, %r21501, %r21506;
	xor.b32  	%r21508, %r21503, %r21507;
	shf.l.wrap.b32 	%r21509, %r21508, %r21508, 7;
	add.s32 	%r21510, %r21468, %r21485;
	xor.b32  	%r21511, %r21458, %r21510;
	shf.l.wrap.b32 	%r21512, %r21511, %r21511, 16;
	add.s32 	%r21513, %r21447, %r21512;
	xor.b32  	%r21514, %r21485, %r21513;
	shf.l.wrap.b32 	%r21515, %r21514, %r21514, 12;
	add.s32 	%r21516, %r21510, %r21515;
	xor.b32  	%r21517, %r21512, %r21516;
	shf.l.wrap.b32 	%r21518, %r21517, %r21517, 8;
	add.s32 	%r21519, %r21513, %r21518;
	xor.b32  	%r21520, %r21515, %r21519;
	shf.l.wrap.b32 	%r21521, %r21520, %r21520, 7;
	add.s32 	%r21522, %r21480, %r21449;
	xor.b32  	%r21523, %r21470, %r21522;
	shf.l.wrap.b32 	%r21524, %r21523, %r21523, 16;
	add.s32 	%r21525, %r21459, %r21524;
	xor.b32  	%r21526, %r21449, %r21525;
	shf.l.wrap.b32 	%r21527, %r21526, %r21526, 12;
	add.s32 	%r21528, %r21522, %r21527;
	xor.b32  	%r21529, %r21524, %r21528;
	shf.l.wrap.b32 	%r21530, %r21529, %r21529, 8;
	add.s32 	%r21531, %r21525, %r21530;
	xor.b32  	%r21532, %r21527, %r21531;
	shf.l.wrap.b32 	%r21533, %r21532, %r21532, 7;
	add.s32 	%r21534, %r21492, %r21533;
	xor.b32  	%r21535, %r21506, %r21534;
	shf.l.wrap.b32 	%r21536, %r21535, %r21535, 16;
	add.s32 	%r21537, %r21519, %r21536;
	xor.b32  	%r21538, %r21533, %r21537;
	shf.l.wrap.b32 	%r21539, %r21538, %r21538, 12;
	add.s32 	%r21540, %r21534, %r21539;
	xor.b32  	%r21541, %r21536, %r21540;
	shf.l.wrap.b32 	%r21542, %r21541, %r21541, 8;
	add.s32 	%r21543, %r21537, %r21542;
	xor.b32  	%r21544, %r21539, %r21543;
	shf.l.wrap.b32 	%r21545, %r21544, %r21544, 7;
	add.s32 	%r21546, %r21504, %r21497;
	xor.b32  	%r21547, %r21518, %r21546;
	shf.l.wrap.b32 	%r21548, %r21547, %r21547, 16;
	add.s32 	%r21549, %r21531, %r21548;
	xor.b32  	%r21550, %r21497, %r21549;
	shf.l.wrap.b32 	%r21551, %r21550, %r21550, 12;
	add.s32 	%r21552, %r21546, %r21551;
	xor.b32  	%r21553, %r21548, %r21552;
	shf.l.wrap.b32 	%r21554, %r21553, %r21553, 8;
	add.s32 	%r21555, %r21549, %r21554;
	xor.b32  	%r21556, %r21551, %r21555;
	shf.l.wrap.b32 	%r21557, %r21556, %r21556, 7;
	add.s32 	%r21558, %r21516, %r21509;
	xor.b32  	%r21559, %r21530, %r21558;
	shf.l.wrap.b32 	%r21560, %r21559, %r21559, 16;
	add.s32 	%r21561, %r21495, %r21560;
	xor.b32  	%r21562, %r21509, %r21561;
	shf.l.wrap.b32 	%r21563, %r21562, %r21562, 12;
	add.s32 	%r21564, %r21558, %r21563;
	xor.b32  	%r21565, %r21560, %r21564;
	shf.l.wrap.b32 	%r21566, %r21565, %r21565, 8;
	add.s32 	%r21567, %r21561, %r21566;
	xor.b32  	%r21568, %r21563, %r21567;
	shf.l.wrap.b32 	%r21569, %r21568, %r21568, 7;
	add.s32 	%r21570, %r21528, %r21521;
	xor.b32  	%r21571, %r21494, %r21570;
	shf.l.wrap.b32 	%r21572, %r21571, %r21571, 16;
	add.s32 	%r21573, %r21507, %r21572;
	xor.b32  	%r21574, %r21521, %r21573;
	shf.l.wrap.b32 	%r21575, %r21574, %r21574, 12;
	add.s32 	%r21576, %r21570, %r21575;
	xor.b32  	%r21577, %r21572, %r21576;
	shf.l.wrap.b32 	%r21578, %r21577, %r21577, 8;
	add.s32 	%r21579, %r21573, %r21578;
	xor.b32  	%r21580, %r21575, %r21579;
	shf.l.wrap.b32 	%r21581, %r21580, %r21580, 7;
	add.s32 	%r21582, %r21540, %r21557;
	xor.b32  	%r21583, %r21578, %r21582;
	shf.l.wrap.b32 	%r21584, %r21583, %r21583, 16;
	add.s32 	%r21585, %r21567, %r21584;
	xor.b32  	%r21586, %r21557, %r21585;
	shf.l.wrap.b32 	%r21587, %r21586, %r21586, 12;
	add.s32 	%r21588, %r21582, %r21587;
	xor.b32  	%r21589, %r21584, %r21588;
	shf.l.wrap.b32 	%r21590, %r21589, %r21589, 8;
	add.s32 	%r21591, %r21585, %r21590;
	xor.b32  	%r21592, %r21587, %r21591;
	shf.l.wrap.b32 	%r21593, %r21592, %r21592, 7;
	add.s32 	%r21594, %r21552, %r21569;
	xor.b32  	%r21595, %r21542, %r21594;
	shf.l.wrap.b32 	%r21596, %r21595, %r21595, 16;
	add.s32 	%r21597, %r21579, %r21596;
	xor.b32  	%r21598, %r21569, %r21597;
	shf.l.wrap.b32 	%r21599, %r21598, %r21598, 12;
	add.s32 	%r21600, %r21594, %r21599;
	xor.b32  	%r21601, %r21596, %r21600;
	shf.l.wrap.b32 	%r21602, %r21601, %r21601, 8;
	add.s32 	%r21603, %r21597, %r21602;
	xor.b32  	%r21604, %r21599, %r21603;
	shf.l.wrap.b32 	%r21605, %r21604, %r21604, 7;
	add.s32 	%r21606, %r21564, %r21581;
	xor.b32  	%r21607, %r21554, %r21606;
	shf.l.wrap.b32 	%r21608, %r21607, %r21607, 16;
	add.s32 	%r21609, %r21543, %r21608;
	xor.b32  	%r21610, %r21581, %r21609;
	shf.l.wrap.b32 	%r21611, %r21610, %r21610, 12;
	add.s32 	%r21612, %r21606, %r21611;
	xor.b32  	%r21613, %r21608, %r21612;
	shf.l.wrap.b32 	%r21614, %r21613, %r21613, 8;
	add.s32 	%r21615, %r21609, %r21614;
	xor.b32  	%r21616, %r21611, %r21615;
	shf.l.wrap.b32 	%r21617, %r21616, %r21616, 7;
	add.s32 	%r21618, %r21576, %r21545;
	xor.b32  	%r21619, %r21566, %r21618;
	shf.l.wrap.b32 	%r21620, %r21619, %r21619, 16;
	add.s32 	%r21621, %r21555, %r21620;
	xor.b32  	%r21622, %r21545, %r21621;
	shf.l.wrap.b32 	%r21623, %r21622, %r21622, 12;
	add.s32 	%r21624, %r21618, %r21623;
	xor.b32  	%r21625, %r21620, %r21624;
	shf.l.wrap.b32 	%r21626, %r21625, %r21625, 8;
	add.s32 	%r21627, %r21621, %r21626;
	xor.b32  	%r21628, %r21623, %r21627;
	shf.l.wrap.b32 	%r21629, %r21628, %r21628, 7;
	add.s32 	%r21630, %r21588, %r21629;
	xor.b32  	%r21631, %r21602, %r21630;
	shf.l.wrap.b32 	%r21632, %r21631, %r21631, 16;
	add.s32 	%r21633, %r21615, %r21632;
	xor.b32  	%r21634, %r21629, %r21633;
	shf.l.wrap.b32 	%r21635, %r21634, %r21634, 12;
	add.s32 	%r21636, %r21630, %r21635;
	xor.b32  	%r21637, %r21632, %r21636;
	shf.l.wrap.b32 	%r21638, %r21637, %r21637, 8;
	add.s32 	%r21639, %r21600, %r21593;
	xor.b32  	%r21640, %r21614, %r21639;
	shf.l.wrap.b32 	%r21641, %r21640, %r21640, 16;
	add.s32 	%r21642, %r21627, %r21641;
	xor.b32  	%r21643, %r21593, %r21642;
	shf.l.wrap.b32 	%r21644, %r21643, %r21643, 12;
	add.s32 	%r21645, %r21639, %r21644;
	xor.b32  	%r21646, %r21641, %r21645;
	shf.l.wrap.b32 	%r21647, %r21646, %r21646, 8;
	add.s32 	%r21648, %r21642, %r21647;
	xor.b32  	%r21649, %r21644, %r21648;
	shf.l.wrap.b32 	%r21650, %r21649, %r21649, 7;
	add.s32 	%r21651, %r21612, %r21605;
	xor.b32  	%r21652, %r21626, %r21651;
	shf.l.wrap.b32 	%r21653, %r21652, %r21652, 16;
	add.s32 	%r21654, %r21591, %r21653;
	xor.b32  	%r21655, %r21605, %r21654;
	shf.l.wrap.b32 	%r21656, %r21655, %r21655, 12;
	add.s32 	%r21657, %r21651, %r21656;
	xor.b32  	%r21658, %r21653, %r21657;
	shf.l.wrap.b32 	%r21659, %r21658, %r21658, 8;
	add.s32 	%r21660, %r21654, %r21659;
	xor.b32  	%r21661, %r21656, %r21660;
	shf.l.wrap.b32 	%r21662, %r21661, %r21661, 7;
	add.s32 	%r21663, %r21624, %r21617;
	xor.b32  	%r21664, %r21590, %r21663;
	shf.l.wrap.b32 	%r21665, %r21664, %r21664, 16;
	add.s32 	%r21666, %r21603, %r21665;
	xor.b32  	%r21667, %r21617, %r21666;
	shf.l.wrap.b32 	%r21668, %r21667, %r21667, 12;
	add.s32 	%r21669, %r21663, %r21668;
	xor.b32  	%r21670, %r21665, %r21669;
	shf.l.wrap.b32 	%r21671, %r21670, %r21670, 8;
	add.s32 	%r21672, %r21666, %r21671;
	add.s32 	%r21673, %r21636, %r21650;
	xor.b32  	%r21674, %r21671, %r21673;
	shf.l.wrap.b32 	%r21675, %r21674, %r21674, 16;
	add.s32 	%r21676, %r21660, %r21675;
	xor.b32  	%r21677, %r21650, %r21676;
	shr.u32 	%r21678, %r21677, 20;
	add.s32 	%r21679, %r21673, %r21678;
	add.s32 	%r21680, %r21645, %r21662;
	xor.b32  	%r21681, %r21638, %r21680;
	shf.l.wrap.b32 	%r21682, %r21681, %r21681, 16;
	add.s32 	%r21683, %r21672, %r21682;
	xor.b32  	%r21684, %r21662, %r21683;
	shr.u32 	%r21685, %r21684, 20;
	add.s32 	%r21686, %r21680, %r21685;
	add.s32 	%r21687, %r20999, %r21679;
	add.s32 	%r21688, %r21011, %r21686;
	not.b32 	%r21689, %r54109;
	add.s32 	%r21690, %r2433, %r21689;
	mov.u32 	%r21691, %ctaid.x;
	shl.b32 	%r21692, %r21691, 11;
	mov.u32 	%r21693, %tid.x;
	and.b32  	%r21694, %r21693, 31;
	or.b32  	%r21695, %r21692, %r21694;
	shl.b32 	%r21696, %r21693, 3;
	and.b32  	%r21697, %r21696, 7936;
	add.s32 	%r21698, %r53743, %r21697;
	add.s32 	%r21699, %r21695, %r21698;
	shr.u32 	%r21700, %r21699, %r21690;
	and.b32  	%r21701, %r21700, 1;
	setp.eq.b32 	%p179, %r21701, 1;
	selp.b32 	%r21702, %r21688, %r21687, %p179;
	cvt.u16.u32 	%rs441, %r21702;
	and.b16  	%rs786, %rs441, 1;
	and.b16  	%rs442, %rs784, 255;
	setp.ne.s16 	%p180, %rs442, 1;
	@%p180 bra 	$L__BB9_229;
	ld.param.u64 	%rd725, [fused_batch_pir_kernel_transposed_16_param_1];
	not.b32 	%r21703, %r54109;
	add.s32 	%r21704, %r2433, %r21703;
	mov.u32 	%r21705, %ctaid.x;
	shl.b32 	%r21706, %r21705, 11;
	mov.u32 	%r21707, %tid.x;
	and.b32  	%r21708, %r21707, 31;
	or.b32  	%r21709, %r21706, %r21708;
	shl.b32 	%r21710, %r21707, 3;
	and.b32  	%r21711, %r21710, 7936;
	add.s32 	%r21712, %r53743, %r21711;
	add.s32 	%r21713, %r21709, %r21712;
	shr.u32 	%r21714, %r21713, %r21704;
	and.b32  	%r21715, %r21714, 1;
	setp.eq.b32 	%p181, %r21715, 1;
	cvt.s64.s32 	%rd206, %r54109;
	cvta.to.global.u64 	%rd207, %rd725;
	mul.wide.s32 	%rd208, %r54109, 16;
	add.s64 	%rd209, %rd207, %rd208;
	ld.global.u32 	%r21716, [%rd209+7340];
	selp.b32 	%r21717, %r54114, %r54113, %p181;
	xor.b32  	%r21718, %r21717, %r21716;
	selp.b32 	%r21719, %r54115, %r54112, %p181;
	selp.b32 	%r54113, %r54113, %r21718, %p181;
	selp.b32 	%r54114, %r21718, %r54114, %p181;
	ld.global.u32 	%r21720, [%rd209+7344];
	xor.b32  	%r21721, %r21719, %r21720;
	selp.b32 	%r21722, %r54116, %r54111, %p181;
	selp.b32 	%r54112, %r54112, %r21721, %p181;
	selp.b32 	%r54115, %r21721, %r54115, %p181;
	ld.global.u32 	%r21723, [%rd209+7348];
	xor.b32  	%r21724, %r21722, %r21723;
	selp.b32 	%r21725, %r54117, %r54110, %p181;
	selp.b32 	%r54111, %r54111, %r21724, %p181;
	selp.b32 	%r54116, %r21724, %r54116, %p181;
	ld.global.u32 	%r21726, [%rd209+7352];
	xor.b32  	%r21727, %r21725, %r21726;
	selp.b64 	%rd210, 445, 420, %p181;
	selp.b32 	%r54110, %r54110, %r21727, %p181;
	selp.b32 	%r54117, %r21727, %r54117, %p181;
	add.s64 	%rd211, %rd210, %rd206;
	add.s64 	%rd212, %rd207, %rd211;
	ld.global.u8 	%rs443, [%rd212+7320];
	xor.b16  	%rs786, %rs443, %rs786;
$L__BB9_229:
	not.b32 	%r21728, %r54109;
	add.s32 	%r21729, %r2433, %r21728;
	mov.u32 	%r21730, %ctaid.x;
	shl.b32 	%r21731, %r21730, 11;
	mov.u32 	%r21732, %tid.x;
	and.b32  	%r21733, %r21732, 31;
	or.b32  	%r21734, %r21731, %r21733;
	shl.b32 	%r21735, %r21732, 3;
	and.b32  	%r21736, %r21735, 7936;
	add.s32 	%r21737, %r53743, %r21736;
	add.s32 	%r21738, %r21734, %r21737;
	shr.u32 	%r21739, %r21738, %r21729;
	and.b32  	%r21740, %r21739, 1;
	setp.eq.b32 	%p182, %r21740, 1;
	selp.b32 	%r54121, %r54114, %r54113, %p182;
	selp.b32 	%r54120, %r54115, %r54112, %p182;
	selp.b32 	%r54119, %r54116, %r54111, %p182;
	selp.b32 	%r54118, %r54117, %r54110, %p182;
	add.s32 	%r54109, %r54109, 1;
	setp.lt.u32 	%p183, %r54109, %r2433;
	mov.u16 	%rs784, %rs786;
	@%p183 bra 	$L__BB9_227;
$L__BB9_230:
	and.b16  	%rs444, %rs786, 255;
	setp.ne.s16 	%p184, %rs444, 1;
	@%p184 bra 	$L__BB9_232;
	ld.param.u64 	%rd726, [fused_batch_pir_kernel_transposed_16_param_1];
	cvta.to.global.u64 	%rd213, %rd726;
	ld.global.u32 	%r21741, [%rd213+7792];
	xor.b32  	%r54121, %r54121, %r21741;
$L__BB9_232:
	@%p184 bra 	$L__BB9_234;
	ld.param.u64 	%rd727, [fused_batch_pir_kernel_transposed_16_param_1];
	cvta.to.global.u64 	%rd214, %rd727;
	ld.global.u32 	%r21742, [%rd214+7796];
	xor.b32  	%r54120, %r54120, %r21742;
$L__BB9_234:
	@%p184 bra 	$L__BB9_236;
	ld.param.u64 	%rd728, [fused_batch_pir_kernel_transposed_16_param_1];
	cvta.to.global.u64 	%rd215, %rd728;
	ld.global.u32 	%r21743, [%rd215+7800];
	xor.b32  	%r54119, %r54119, %r21743;
$L__BB9_236:
	@%p184 bra 	$L__BB9_238;
	ld.param.u64 	%rd729, [fused_batch_pir_kernel_transposed_16_param_1];
	cvta.to.global.u64 	%rd216, %rd729;
	ld.global.u32 	%r21744, [%rd216+7804];
	xor.b32  	%r54118, %r54118, %r21744;
$L__BB9_238:
	ld.param.u32 	%r52152, [fused_batch_pir_kernel_transposed_16_param_4];
	mov.u32 	%r21746, %ctaid.x;
	shl.b32 	%r21747, %r21746, 11;
	mov.u32 	%r21748, %tid.x;
	and.b32  	%r21749, %r21748, 31;
	or.b32  	%r21750, %r21747, %r21749;
	shl.b32 	%r21751, %r21748, 3;
	and.b32  	%r21752, %r21751, 7936;
	add.s32 	%r21753, %r53743, %r21752;
	add.s32 	%r21754, %r21750, %r21753;
	setp.ge.s32 	%p188, %r21754, %r52152;
	mov.b32 	%r54142, 0;
	mov.u32 	%r54143, %r54142;
	mov.u32 	%r54144, %r54142;
	mov.u32 	%r54145, %r54142;
	@%p188 bra 	$L__BB9_252;
	ld.param.u64 	%rd730, [fused_batch_pir_kernel_transposed_16_param_1];
	cvta.to.global.u64 	%rd217, %rd730;
	ld.global.u8 	%rs448, [%rd217+7825];
	max.u16 	%rs449, %rs448, 11;
	cvt.u32.u16 	%r21755, %rs449;
	add.s32 	%r54133, %r21755, -11;
	ld.shared.v4.u32 	{%r54145, %r54144, %r54143, %r54142}, [s_mem+197696];
	ld.shared.u8 	%rs789, [s_mem+197712];
	cvt.u32.u16 	%r2488, %rs448;
	setp.ge.u32 	%p189, %r54133, %r2488;
	@%p189 bra 	$L__BB9_244;
	mov.u16 	%rs787, %rs789;
$L__BB9_241:
	ld.const.u32 	%r21756, [CHACHA_CONSTANTS];
	add.s32 	%r21757, %r21756, %r54145;
	shf.l.wrap.b32 	%r21758, %r21757, %r21757, 16;
	add.s32 	%r21759, %r54145, %r21758;
	xor.b32  	%r21760, %r54145, %r21759;
	shf.l.wrap.b32 	%r21761, %r21760, %r21760, 12;
	add.s32 	%r21762, %r21757, %r21761;
	xor.b32  	%r21763, %r21758, %r21762;
	shf.l.wrap.b32 	%r21764, %r21763, %r21763, 8;
	add.s32 	%r21765, %r21759, %r21764;
	xor.b32  	%r21766, %r21761, %r21765;
	shf.l.wrap.b32 	%r21767, %r21766, %r21766, 7;
	ld.const.u32 	%r21768, [CHACHA_CONSTANTS+4];
	add.s32 	%r21769, %r21768, %r54144;
	shf.l.wrap.b32 	%r21770, %r21769, %r21769, 16;
	add.s32 	%r21771, %r54144, %r21770;
	xor.b32  	%r21772, %r54144, %r21771;
	shf.l.wrap.b32 	%r21773, %r21772, %r21772, 12;
	add.s32 	%r21774, %r21769, %r21773;
	xor.b32  	%r21775, %r21770, %r21774;
	shf.l.wrap.b32 	%r21776, %r21775, %r21775, 8;
	add.s32 	%r21777, %r21771, %r21776;
	xor.b32  	%r21778, %r21773, %r21777;
	shf.l.wrap.b32 	%r21779, %r21778, %r21778, 7;
	ld.const.u32 	%r21780, [CHACHA_CONSTANTS+8];
	add.s32 	%r21781, %r21780, %r54143;
	shf.l.wrap.b32 	%r21782, %r21781, %r21781, 16;
	add.s32 	%r21783, %r54143, %r21782;
	xor.b32  	%r21784, %r54143, %r21783;
	shf.l.wrap.b32 	%r21785, %r21784, %r21784, 12;
	add.s32 	%r21786, %r21781, %r21785;
	xor.b32  	%r21787, %r21782, %r21786;
	shf.l.wrap.b32 	%r21788, %r21787, %r21787, 8;
	add.s32 	%r21789, %r21783, %r21788;
	xor.b32  	%r21790, %r21785, %r21789;
	shf.l.wrap.b32 	%r21791, %r21790, %r21790, 7;
	ld.const.u32 	%r21792, [CHACHA_CONSTANTS+12];
	add.s32 	%r21793, %r21792, %r54142;
	shf.l.wrap.b32 	%r21794, %r21793, %r21793, 16;
	add.s32 	%r21795, %r54142, %r21794;
	xor.b32  	%r21796, %r54142, %r21795;
	shf.l.wrap.b32 	%r21797, %r21796, %r21796, 12;
	add.s32 	%r21798, %r21793, %r21797;
	xor.b32  	%r21799, %r21794, %r21798;
	shf.l.wrap.b32 	%r21800, %r21799, %r21799, 8;
	add.s32 	%r21801, %r21795, %r21800;
	xor.b32  	%r21802, %r21797, %r21801;
	shf.l.wrap.b32 	%r21803, %r21802, %r21802, 7;
	add.s32 	%r21804, %r21762, %r21779;
	xor.b32  	%r21805, %r21800, %r21804;
	shf.l.wrap.b32 	%r21806, %r21805, %r21805, 16;
	add.s32 	%r21807, %r21789, %r21806;
	xor.b32  	%r21808, %r21779, %r21807;
	shf.l.wrap.b32 	%r21809, %r21808, %r21808, 12;
	add.s32 	%r21810, %r21804, %r21809;
	xor.b32  	%r21811, %r21806, %r21810;
	shf.l.wrap.b32 	%r21812, %r21811, %r21811, 8;
	add.s32 	%r21813, %r21807, %r21812;
	xor.b32  	%r21814, %r21809, %r21813;
	shf.l.wrap.b32 	%r21815, %r21814, %r21814, 7;
	add.s32 	%r21816, %r21774, %r21791;
	xor.b32  	%r21817, %r21764, %r21816;
	shf.l.wrap.b32 	%r21818, %r21817, %r21817, 16;
	add.s32 	%r21819, %r21801, %r21818;
	xor.b32  	%r21820, %r21791, %r21819;
	shf.l.wrap.b32 	%r21821, %r21820, %r21820, 12;
	add.s32 	%r21822, %r21816, %r21821;
	xor.b32  	%r21823, %r21818, %r21822;
	shf.l.wrap.b32 	%r21824, %r21823, %r21823, 8;
	add.s32 	%r21825, %r21819, %r21824;
	xor.b32  	%r21826, %r21821, %r21825;
	shf.l.wrap.b32 	%r21827, %r21826, %r21826, 7;
	add.s32 	%r21828, %r21786, %r21803;
	xor.b32  	%r21829, %r21776, %r21828;
	shf.l.wrap.b32 	%r21830, %r21829, %r21829, 16;
	add.s32 	%r21831, %r21765, %r21830;
	xor.b32  	%r21832, %r21803, %r21831;
	shf.l.wrap.b32 	%r21833, %r21832, %r21832, 12;
	add.s32 	%r21834, %r21828, %r21833;
	xor.b32  	%r21835, %r21830, %r21834;
	shf.l.wrap.b32 	%r21836, %r21835, %r21835, 8;
	add.s32 	%r21837, %r21831, %r21836;
	xor.b32  	%r21838, %r21833, %r21837;
	shf.l.wrap.b32 	%r21839, %r21838, %r21838, 7;
	add.s32 	%r21840, %r21798, %r21767;
	xor.b32  	%r21841, %r21788, %r21840;
	shf.l.wrap.b32 	%r21842, %r21841, %r21841, 16;
	add.s32 	%r21843, %r21777, %r21842;
	xor.b32  	%r21844, %r21767, %r21843;
	shf.l.wrap.b32 	%r21845, %r21844, %r21844, 12;
	add.s32 	%r21846, %r21840, %r21845;
	xor.b32  	%r21847, %r21842, %r21846;
	shf.l.wrap.b32 	%r21848, %r21847, %r21847, 8;
	add.s32 	%r21849, %r21843, %r21848;
	xor.b32  	%r21850, %r21845, %r21849;
	shf.l.wrap.b32 	%r21851, %r21850, %r21850, 7;
	add.s32 	%r21852, %r21810, %r21851;
	xor.b32  	%r21853, %r21824, %r21852;
	shf.l.wrap.b32 	%r21854, %r21853, %r21853, 16;
	add.s32 	%r21855, %r21837, %r21854;
	xor.b32  	%r21856, %r21851, %r21855;
	shf.l.wrap.b32 	%r21857, %r21856, %r21856, 12;
	add.s32 	%r21858, %r21852, %r21857;
	xor.b32  	%r21859, %r21854, %r21858;
	shf.l.wrap.b32 	%r21860, %r21859, %r21859, 8;
	add.s32 	%r21861, %r21855, %r21860;
	xor.b32  	%r21862, %r21857, %r21861;
	shf.l.wrap.b32 	%r21863, %r21862, %r21862, 7;
	add.s32 	%r21864, %r21822, %r21815;
	xor.b32  	%r21865, %r21836, %r21864;
	shf.l.wrap.b32 	%r21866, %r21865, %r21865, 16;
	add.s32 	%r21867, %r21849, %r21866;
	xor.b32  	%r21868, %r21815, %r21867;
	shf.l.wrap.b32 	%r21869, %r21868, %r21868, 12;
	add.s32 	%r21870, %r21864, %r21869;
	xor.b32  	%r21871, %r21866, %r21870;
	shf.l.wrap.b32 	%r21872, %r21871, %r21871, 8;
	add.s32 	%r21873, %r21867, %r21872;
	xor.b32  	%r21874, %r21869, %r21873;
	shf.l.wrap.b32 	%r21875, %r21874, %r21874, 7;
	add.s32 	%r21876, %r21834, %r21827;
	xor.b32  	%r21877, %r21848, %r21876;
	shf.l.wrap.b32 	%r21878, %r21877, %r21877, 16;
	add.s32 	%r21879, %r21813, %r21878;
	xor.b32  	%r21880, %r21827, %r21879;
	shf.l.wrap.b32 	%r21881, %r21880, %r21880, 12;
	add.s32 	%r21882, %r21876, %r21881;
	xor.b32  	%r21883, %r21878, %r21882;
	shf.l.wrap.b32 	%r21884, %r21883, %r21883, 8;
	add.s32 	%r21885, %r21879, %r21884;
	xor.b32  	%r21886, %r21881, %r21885;
	shf.l.wrap.b32 	%r21887, %r21886, %r21886, 7;
	add.s32 	%r21888, %r21846, %r21839;
	xor.b32  	%r21889, %r21812, %r21888;
	shf.l.wrap.b32 	%r21890, %r21889, %r21889, 16;
	add.s32 	%r21891, %r21825, %r21890;
	xor.b32  	%r21892, %r21839, %r21891;
	shf.l.wrap.b32 	%r21893, %r21892, %r21892, 12;
	add.s32 	%r21894, %r21888, %r21893;
	xor.b32  	%r21895, %r21890, %r21894;
	shf.l.wrap.b32 	%r21896, %r21895, %r21895, 8;
	add.s32 	%r21897, %r21891, %r21896;
	xor.b32  	%r21898, %r21893, %r21897;
	shf.l.wrap.b32 	%r21899, %r21898, %r21898, 7;
	add.s32 	%r21900, %r21858, %r21875;
	xor.b32  	%r21901, %r21896, %r21900;
	shf.l.wrap.b32 	%r21902, %r21901, %r21901, 16;
	add.s32 	%r21903, %r21885, %r21902;
	xor.b32  	%r21904, %r21875, %r21903;
	shf.l.wrap.b32 	%r21905, %r21904, %r21904, 12;
	add.s32 	%r21906, %r21900, %r21905;
	xor.b32  	%r21907, %r21902, %r21906;
	shf.l.wrap.b32 	%r21908, %r21907, %r21907, 8;
	add.s32 	%r21909, %r21903, %r21908;
	xor.b32  	%r21910, %r21905, %r21909;
	shf.l.wrap.b32 	%r21911, %r21910, %r21910, 7;
	add.s32 	%r21912, %r21870, %r21887;
	xor.b32  	%r21913, %r21860, %r21912;
	shf.l.wrap.b32 	%r21914, %r21913, %r21913, 16;
	add.s32 	%r21915, %r21897, %r21914;
	xor.b32  	%r21916, %r21887, %r21915;
	shf.l.wrap.b32 	%r21917, %r21916, %r21916, 12;
	add.s32 	%r21918, %r21912, %r21917;
	xor.b32  	%r21919, %r21914, %r21918;
	shf.l.wrap.b32 	%r21920, %r21919, %r21919, 8;
	add.s32 	%r21921, %r21915, %r21920;
	xor.b32  	%r21922, %r21917, %r21921;
	shf.l.wrap.b32 	%r21923, %r21922, %r21922, 7;
	add.s32 	%r21924, %r21882, %r21899;
	xor.b32  	%r21925, %r21872, %r21924;
	shf.l.wrap.b32 	%r21926, %r21925, %r21925, 16;
	add.s32 	%r21927, %r21861, %r21926;
	xor.b32  	%r21928, %r21899, %r21927;
	shf.l.wrap.b32 	%r21929, %r21928, %r21928, 12;
	add.s32 	%r21930, %r21924, %r21929;
	xor.b32  	%r21931, %r21926, %r21930;
	shf.l.wrap.b32 	%r21932, %r21931, %r21931, 8;
	add.s32 	%r21933, %r21927, %r21932;
	xor.b32  	%r21934, %r21929, %r21933;
	shf.l.wrap.b32 	%r21935, %r21934, %r21934, 7;
	add.s32 	%r21936, %r21894, %r21863;
	xor.b32  	%r21937, %r21884, %r21936;
	shf.l.wrap.b32 	%r21938, %r21937, %r21937, 16;
	add.s32 	%r21939, %r21873, %r21938;
	xor.b32  	%r21940, %r21863, %r21939;
	shf.l.wrap.b32 	%r21941, %r21940, %r21940, 12;
	add.s32 	%r21942, %r21936, %r21941;
	xor.b32  	%r21943, %r21938, %r21942;
	shf.l.wrap.b32 	%r21944, %r21943, %r21943, 8;
	add.s32 	%r21945, %r21939, %r21944;
	xor.b32  	%r21946, %r21941, %r21945;
	shf.l.wrap.b32 	%r21947, %r21946, %r21946, 7;
	add.s32 	%r21948, %r21906, %r21947;
	xor.b32  	%r21949, %r21920, %r21948;
	shf.l.wrap.b32 	%r21950, %r21949, %r21949, 16;
	add.s32 	%r21951, %r21933, %r21950;
	xor.b32  	%r21952, %r21947, %r21951;
	shf.l.wrap.b32 	%r21953, %r21952, %r21952, 12;
	add.s32 	%r21954, %r21948, %r21953;
	xor.b32  	%r21955, %r21950, %r21954;
	shf.l.wrap.b32 	%r21956, %r21955, %r21955, 8;
	add.s32 	%r21957, %r21951, %r21956;
	xor.b32  	%r21958, %r21953, %r21957;
	shf.l.wrap.b32 	%r21959, %r21958, %r21958, 7;
	add.s32 	%r21960, %r21918, %r21911;
	xor.b32  	%r21961, %r21932, %r21960;
	shf.l.wrap.b32 	%r21962, %r21961, %r21961, 16;
	add.s32 	%r21963, %r21945, %r21962;
	xor.b32  	%r21964, %r21911, %r21963;
	shf.l.wrap.b32 	%r21965, %r21964, %r21964, 12;
	add.s32 	%r21966, %r21960, %r21965;
	xor.b32  	%r21967, %r21962, %r21966;
	shf.l.wrap.b32 	%r21968, %r21967, %r21967, 8;
	add.s32 	%r21969, %r21963, %r21968;
	xor.b32  	%r21970, %r21965, %r21969;
	shf.l.wrap.b32 	%r21971, %r21970, %r21970, 7;
	add.s32 	%r21972, %r21930, %r21923;
	xor.b32  	%r21973, %r21944, %r21972;
	shf.l.wrap.b32 	%r21974, %r21973, %r21973, 16;
	add.s32 	%r21975, %r21909, %r21974;
	xor.b32  	%r21976, %r21923, %r21975;
	shf.l.wrap.b32 	%r21977, %r21976, %r21976, 12;
	add.s32 	%r21978, %r21972, %r21977;
	xor.b32  	%r21979, %r21974, %r21978;
	shf.l.wrap.b32 	%r21980, %r21979, %r21979, 8;
	add.s32 	%r21981, %r21975, %r21980;
	xor.b32  	%r21982, %r21977, %r21981;
	shf.l.wrap.b32 	%r21983, %r21982, %r21982, 7;
	add.s32 	%r21984, %r21942, %r21935;
	xor.b32  	%r21985, %r21908, %r21984;
	shf.l.wrap.b32 	%r21986, %r21985, %r21985, 16;
	add.s32 	%r21987, %r21921, %r21986;
	xor.b32  	%r21988, %r21935, %r21987;
	shf.l.wrap.b32 	%r21989, %r21988, %r21988, 12;
	add.s32 	%r21990, %r21984, %r21989;
	xor.b32  	%r21991, %r21986, %r21990;
	shf.l.wrap.b32 	%r21992, %r21991, %r21991, 8;
	add.s32 	%r21993, %r21987, %r21992;
	xor.b32  	%r21994, %r21989, %r21993;
	shf.l.wrap.b32 	%r21995, %r21994, %r21994, 7;
	add.s32 	%r21996, %r21954, %r21971;
	xor.b32  	%r21997, %r21992, %r21996;
	shf.l.wrap.b32 	%r21998, %r21997, %r21997, 16;
	add.s32 	%r21999, %r21981, %r21998;
	xor.b32  	%r22000, %r21971, %r21999;
	shf.l.wrap.b32 	%r22001, %r22000, %r22000, 12;
	add.s32 	%r22002, %r21996, %r22001;
	xor.b32  	%r22003, %r21998, %r22002;
	shf.l.wrap.b32 	%r22004, %r22003, %r22003, 8;
	add.s32 	%r22005, %r21999, %r22004;
	xor.b32  	%r22006, %r22001, %r22005;
	shf.l.wrap.b32 	%r22007, %r22006, %r22006, 7;
	add.s32 	%r22008, %r21966, %r21983;
	xor.b32  	%r22009, %r21956, %r22008;
	shf.l.wrap.b32 	%r22010, %r22009, %r22009, 16;
	add.s32 	%r22011, %r21993, %r22010;
	xor.b32  	%r22012, %r21983, %r22011;
	shf.l.wrap.b32 	%r22013, %r22012, %r22012, 12;
	add.s32 	%r22014, %r22008, %r22013;
	xor.b32  	%r22015, %r22010, %r22014;
	shf.l.wrap.b32 	%r22016, %r22015, %r22015, 8;
	add.s32 	%r22017, %r22011, %r22016;
	xor.b32  	%r22018, %r22013, %r22017;
	shf.l.wrap.b32 	%r22019, %r22018, %r22018, 7;
	add.s32 	%r22020, %r21978, %r21995;
	xor.b32  	%r22021, %r21968, %r22020;
	shf.l.wrap.b32 	%r22022, %r22021, %r22021, 16;
	add.s32 	%r22023, %r21957, %r22022;
	xor.b32  	%r22024, %r21995, %r22023;
	shf.l.wrap.b32 	%r22025, %r22024, %r22024, 12;
	add.s32 	%r22026, %r22020, %r22025;
	xor.b32  	%r22027, %r22022, %r22026;
	shf.l.wrap.b32 	%r22028, %r22027, %r22027, 8;
	add.s32 	%r22029, %r22023, %r22028;
	xor.b32  	%r22030, %r22025, %r22029;
	shf.l.wrap.b32 	%r22031, %r22030, %r22030, 7;
	add.s32 	%r22032, %r21990, %r21959;
	xor.b32  	%r22033, %r21980, %r22032;
	shf.l.wrap.b32 	%r22034, %r22033, %r22033, 16;
	add.s32 	%r22035, %r21969, %r22034;
	xor.b32  	%r22036, %r21959, %r22035;
	shf.l.wrap.b32 	%r22037, %r22036, %r22036, 12;
	add.s32 	%r22038, %r22032, %r22037;
	xor.b32  	%r22039, %r22034, %r22038;
	shf.l.wrap.b32 	%r22040, %r22039, %r22039, 8;
	add.s32 	%r22041, %r22035, %r22040;
	xor.b32  	%r22042, %r22037, %r22041;
	shf.l.wrap.b32 	%r22043, %r22042, %r22042, 7;
	add.s32 	%r22044, %r22002, %r22043;
	xor.b32  	%r22045, %r22016, %r22044;
	shf.l.wrap.b32 	%r22046, %r22045, %r22045, 16;
	add.s32 	%r22047, %r22029, %r22046;
	xor.b32  	%r22048, %r22043, %r22047;
	shf.l.wrap.b32 	%r22049, %r22048, %r22048, 12;
	add.s32 	%r22050, %r22044, %r22049;
	xor.b32  	%r22051, %r22046, %r22050;
	shf.l.wrap.b32 	%r22052, %r22051, %r22051, 8;
	add.s32 	%r22053, %r22047, %r22052;
	xor.b32  	%r22054, %r22049, %r22053;
	shf.l.wrap.b32 	%r22055, %r22054, %r22054, 7;
	add.s32 	%r22056, %r22014, %r22007;
	xor.b32  	%r22057, %r22028, %r22056;
	shf.l.wrap.b32 	%r22058, %r22057, %r22057, 16;
	add.s32 	%r22059, %r22041, %r22058;
	xor.b32  	%r22060, %r22007, %r22059;
	shf.l.wrap.b32 	%r22061, %r22060, %r22060, 12;
	add.s32 	%r22062, %r22056, %r22061;
	xor.b32  	%r22063, %r22058, %r22062;
	shf.l.wrap.b32 	%r22064, %r22063, %r22063, 8;
	add.s32 	%r22065, %r22059, %r22064;
	xor.b32  	%r22066, %r22061, %r22065;
	shf.l.wrap.b32 	%r22067, %r22066, %r22066, 7;
	add.s32 	%r22068, %r22026, %r22019;
	xor.b32  	%r22069, %r22040, %r22068;
	shf.l.wrap.b32 	%r22070, %r22069, %r22069, 16;
	add.s32 	%r22071, %r22005, %r22070;
	xor.b32  	%r22072, %r22019, %r22071;
	shf.l.wrap.b32 	%r22073, %r22072, %r22072, 12;
	add.s32 	%r22074, %r22068, %r22073;
	xor.b32  	%r22075, %r22070, %r22074;
	shf.l.wrap.b32 	%r22076, %r22075, %r22075, 8;
	add.s32 	%r22077, %r22071, %r22076;
	xor.b32  	%r22078, %r22073, %r22077;
	shf.l.wrap.b32 	%r22079, %r22078, %r22078, 7;
	add.s32 	%r22080, %r22038, %r22031;
	xor.b32  	%r22081, %r22004, %r22080;
	shf.l.wrap.b32 	%r22082, %r22081, %r22081, 16;
	add.s32 	%r22083, %r22017, %r22082;
	xor.b32  	%r22084, %r22031, %r22083;
	shf.l.wrap.b32 	%r22085, %r22084, %r22084, 12;
	add.s32 	%r22086, %r22080, %r22085;
	xor.b32  	%r22087, %r22082, %r22086;
	shf.l.wrap.b32 	%r22088, %r22087, %r22087, 8;
	add.s32 	%r22089, %r22083, %r22088;
	xor.b32  	%r22090, %r22085, %r22089;
	shf.l.wrap.b32 	%r22091, %r22090, %r22090, 7;
	add.s32 	%r22092, %r22050, %r22067;
	xor.b32  	%r22093, %r22088, %r22092;
	shf.l.wrap.b32 	%r22094, %r22093, %r22093, 16;
	add.s32 	%r22095, %r22077, %r22094;
	xor.b32  	%r22096, %r22067, %r22095;
	shf.l.wrap.b32 	%r22097, %r22096, %r22096, 12;
	add.s32 	%r22098, %r22092, %r22097;
	xor.b32  	%r22099, %r22094, %r22098;
	shf.l.wrap.b32 	%r22100, %r22099, %r22099, 8;
	add.s32 	%r22101, %r22095, %r22100;
	xor.b32  	%r22102, %r22097, %r22101;
	shf.l.wrap.b32 	%r22103, %r22102, %r22102, 7;
	add.s32 	%r22104, %r22062, %r22079;
	xor.b32  	%r22105, %r22052, %r22104;
	shf.l.wrap.b32 	%r22106, %r22105, %r22105, 16;
	add.s32 	%r22107, %r22089, %r22106;
	xor.b32  	%r22108, %r22079, %r22107;
	shf.l.wrap.b32 	%r22109, %r22108, %r22108, 12;
	add.s32 	%r22110, %r22104, %r22109;
	xor.b32  	%r22111, %r22106, %r22110;
	shf.l.wrap.b32 	%r22112, %r22111, %r22111, 8;
	add.s32 	%r22113, %r22107, %r22112;
	xor.b32  	%r22114, %r22109, %r22113;
	shf.l.wrap.b32 	%r22115, %r22114, %r22114, 7;
	add.s32 	%r22116, %r22074, %r22091;
	xor.b32  	%r22117, %r22064, %r22116;
	shf.l.wrap.b32 	%r22118, %r22117, %r22117, 16;
	add.s32 	%r22119, %r22053, %r22118;
	xor.b32  	%r22120, %r22091, %r22119;
	shf.l.wrap.b32 	%r22121, %r22120, %r22120, 12;
	add.s32 	%r22122, %r22116, %r22121;
	xor.b32  	%r22123, %r22118, %r22122;
	shf.l.wrap.b32 	%r22124, %r22123, %r22123, 8;
	add.s32 	%r22125, %r22119, %r22124;
	xor.b32  	%r22126, %r22121, %r22125;
	shf.l.wrap.b32 	%r22127, %r22126, %r22126, 7;
	add.s32 	%r22128, %r22086, %r22055;
	xor.b32  	%r22129, %r22076, %r22128;
	shf.l.wrap.b32 	%r22130, %r22129, %r22129, 16;
	add.s32 	%r22131, %r22065, %r22130;
	xor.b32  	%r22132, %r22055, %r22131;
	shf.l.wrap.b32 	%r22133, %r22132, %r22132, 12;
	add.s32 	%r22134, %r22128, %r22133;
	xor.b32  	%r22135, %r22130, %r22134;
	shf.l.wrap.b32 	%r22136, %r22135, %r22135, 8;
	add.s32 	%r22137, %r22131, %r22136;
	xor.b32  	%r22138, %r22133, %r22137;
	shf.l.wrap.b32 	%r22139, %r22138, %r22138, 7;
	add.s32 	%r54137, %r21756, %r22098;
	add.s32 	%r54136, %r21768, %r22110;
	add.s32 	%r54135, %r21780, %r22122;
	add.s32 	%r54134, %r21792, %r22134;
	add.s32 	%r54138, %r54145, %r22139;
	add.s32 	%r54139, %r54144, %r22103;
	add.s32 	%r54140, %r54143, %r22115;
	add.s32 	%r54141, %r54142, %r22127;
	xor.b32  	%r22140, %r21757, 1;
	shf.l.wrap.b32 	%r22141, %r21757, %r22140, 16;
	add.s32 	%r22142, %r54145, %r22141;
	xor.b32  	%r22143, %r54145, %r22142;
	shf.l.wrap.b32 	%r22144, %r22143, %r22143, 12;
	add.s32 	%r22145, %r21757, %r22144;
	xor.b32  	%r22146, %r22141, %r22145;
	shf.l.wrap.b32 	%r22147, %r22146, %r22146, 8;
	add.s32 	%r22148, %r22142, %r22147;
	xor.b32  	%r22149, %r22144, %r22148;
	shf.l.wrap.b32 	%r22150, %r22149, %r22149, 7;
	add.s32 	%r22151, %r22145, %r21779;
	xor.b32  	%r22152, %r21800, %r22151;
	shf.l.wrap.b32 	%r22153, %r22152, %r22152, 16;
	add.s32 	%r22154, %r21789, %r22153;
	xor.b32  	%r22155, %r21779, %r22154;
	shf.l.wrap.b32 	%r22156, %r22155, %r22155, 12;
	add.s32 	%r22157, %r22151, %r22156;
	xor.b32  	%r22158, %r22153, %r22157;
	shf.l.wrap.b32 	%r22159, %r22158, %r22158, 8;
	add.s32 	%r22160, %r22154, %r22159;
	xor.b32  	%r22161, %r22156, %r22160;
	shf.l.wrap.b32 	%r22162, %r22161, %r22161, 7;
	xor.b32  	%r22163, %r22147, %r21816;
	shf.l.wrap.b32 	%r22164, %r22163, %r22163, 16;
	add.s32 	%r22165, %r21801, %r22164;
	xor.b32  	%r22166, %r21791, %r22165;
	shf.l.wrap.b32 	%r22167, %r22166, %r22166, 12;
	add.s32 	%r22168, %r21816, %r22167;
	xor.b32  	%r22169, %r22164, %r22168;
	shf.l.wrap.b32 	%r22170, %r22169, %r22169, 8;
	add.s32 	%r22171, %r22165, %r22170;
	xor.b32  	%r22172, %r22167, %r22171;
	shf.l.wrap.b32 	%r22173, %r22172, %r22172, 7;
	add.s32 	%r22174, %r22148, %r21830;
	xor.b32  	%r22175, %r21803, %r22174;
	shf.l.wrap.b32 	%r22176, %r22175, %r22175, 12;
	add.s32 	%r22177, %r21828, %r22176;
	xor.b32  	%r22178, %r21830, %r22177;
	shf.l.wrap.b32 	%r22179, %r22178, %r22178, 8;
	add.s32 	%r22180, %r22174, %r22179;
	xor.b32  	%r22181, %r22176, %r22180;
	shf.l.wrap.b32 	%r22182, %r22181, %r22181, 7;
	add.s32 	%r22183, %r21798, %r22150;
	xor.b32  	%r22184, %r21788, %r22183;
	shf.l.wrap.b32 	%r22185, %r22184, %r22184, 16;
	add.s32 	%r22186, %r21777, %r22185;
	xor.b32  	%r22187, %r22150, %r22186;
	shf.l.wrap.b32 	%r22188, %r22187, %r22187, 12;
	add.s32 	%r22189, %r22183, %r22188;
	xor.b32  	%r22190, %r22185, %r22189;
	shf.l.wrap.b32 	%r22191, %r22190, %r22190, 8;
	add.s32 	%r22192, %r22186, %r22191;
	xor.b32  	%r22193, %r22188, %r22192;
	shf.l.wrap.b32 	%r22194, %r22193, %r22193, 7;
	add.s32 	%r22195, %r22157, %r22194;
	xor.b32  	%r22196, %r22170, %r22195;
	shf.l.wrap.b32 	%r22197, %r22196, %r22196, 16;
	add.s32 	%r22198, %r22180, %r22197;
	xor.b32  	%r22199, %r22194, %r22198;
	shf.l.wrap.b32 	%r22200, %r22199, %r22199, 12;
	add.s32 	%r22201, %r22195, %r22200;
	xor.b32  	%r22202, %r22197, %r22201;
	shf.l.wrap.b32 	%r22203, %r22202, %r22202, 8;
	add.s32 	%r22204, %r22198, %r22203;
	xor.b32  	%r22205, %r22200, %r22204;
	shf.l.wrap.b32 	%r22206, %r22205, %r22205, 7;
	add.s32 	%r22207, %r22168, %r22162;
	xor.b32  	%r22208, %r22179, %r22207;
	shf.l.wrap.b32 	%r22209, %r22208, %r22208, 16;
	add.s32 	%r22210, %r22192, %r22209;
	xor.b32  	%r22211, %r22162, %r22210;
	shf.l.wrap.b32 	%r22212, %r22211, %r22211, 12;
	add.s32 	%r22213, %r22207, %r22212;
	xor.b32  	%r22214, %r22209, %r22213;
	shf.l.wrap.b32 	%r22215, %r22214, %r22214, 8;
	add.s32 	%r22216, %r22210, %r22215;
	xor.b32  	%r22217, %r22212, %r22216;
	shf.l.wrap.b32 	%r22218, %r22217, %r22217, 7;
	add.s32 	%r22219, %r22177, %r22173;
	xor.b32  	%r22220, %r22191, %r22219;
	shf.l.wrap.b32 	%r22221, %r22220, %r22220, 16;
	add.s32 	%r22222, %r22160, %r22221;
	xor.b32  	%r22223, %r22173, %r22222;
	shf.l.wrap.b32 	%r22224, %r22223, %r22223, 12;
	add.s32 	%r22225, %r22219, %r22224;
	xor.b32  	%r22226, %r22221, %r22225;
	shf.l.wrap.b32 	%r22227, %r22226, %r22226, 8;
	add.s32 	%r22228, %r22222, %r22227;
	xor.b32  	%r22229, %r22224, %r22228;
	shf.l.wrap.b32 	%r22230, %r22229, %r22229, 7;
	add.s32 	%r22231, %r22189, %r22182;
	xor.b32  	%r22232, %r22159, %r22231;
	shf.l.wrap.b32 	%r22233, %r22232, %r22232, 16;
	add.s32 	%r22234, %r22171, %r22233;
	xor.b32  	%r22235, %r22182, %r22234;
	shf.l.wrap.b32 	%r22236, %r22235, %r22235, 12;
	add.s32 	%r22237, %r22231, %r22236;
	xor.b32  	%r22238, %r22233, %r22237;
	shf.l.wrap.b32 	%r22239, %r22238, %r22238, 8;
	add.s32 	%r22240, %r22234, %r22239;
	xor.b32  	%r22241, %r22236, %r22240;
	shf.l.wrap.b32 	%r22242, %r22241, %r22241, 7;
	add.s32 	%r22243, %r22201, %r22218;
	xor.b32  	%r22244, %r22239, %r22243;
	shf.l.wrap.b32 	%r22245, %r22244, %r22244, 16;
	add.s32 	%r22246, %r22228, %r22245;
	xor.b32  	%r22247, %r22218, %r22246;
	shf.l.wrap.b32 	%r22248, %r22247, %r22247, 12;
	add.s32 	%r22249, %r22243, %r22248;
	xor.b32  	%r22250, %r22245, %r22249;
	shf.l.wrap.b32 	%r22251, %r22250, %r22250, 8;
	add.s32 	%r22252, %r22246, %r22251;
	xor.b32  	%r22253, %r22248, %r22252;
	shf.l.wrap.b32 	%r22254, %r22253, %r22253, 7;
	add.s32 	%r22255, %r22213, %r22230;
	xor.b32  	%r22256, %r22203, %r22255;
	shf.l.wrap.b32 	%r22257, %r22256, %r22256, 16;
	add.s32 	%r22258, %r22240, %r22257;
	xor.b32  	%r22259, %r22230, %r22258;
	shf.l.wrap.b32 	%r22260, %r22259, %r22259, 12;
	add.s32 	%r22261, %r22255, %r22260;
	xor.b32  	%r22262, %r22257, %r22261;
	shf.l.wrap.b32 	%r22263, %r22262, %r22262, 8;
	add.s32 	%r22264, %r22258, %r22263;
	xor.b32  	%r22265, %r22260, %r22264;
	shf.l.wrap.b32 	%r22266, %r22265, %r22265, 7;
	add.s32 	%r22267, %r22225, %r22242;
	xor.b32  	%r22268, %r22215, %r22267;
	shf.l.wrap.b32 	%r22269, %r22268, %r22268, 16;
	add.s32 	%r22270, %r22204, %r22269;
	xor.b32  	%r22271, %r22242, %r22270;
	shf.l.wrap.b32 	%r22272, %r22271, %r22271, 12;
	add.s32 	%r22273, %r22267, %r22272;
	xor.b32  	%r22274, %r22269, %r22273;
	shf.l.wrap.b32 	%r22275, %r22274, %r22274, 8;
	add.s32 	%r22276, %r22270, %r22275;
	xor.b32  	%r22277, %r22272, %r22276;
	shf.l.wrap.b32 	%r22278, %r22277, %r22277, 7;
	add.s32 	%r22279, %r22237, %r22206;
	xor.b32  	%r22280, %r22227, %r22279;
	shf.l.wrap.b32 	%r22281, %r22280, %r22280, 16;
	add.s32 	%r22282, %r22216, %r22281;
	xor.b32  	%r22283, %r22206, %r22282;
	shf.l.wrap.b32 	%r22284, %r22283, %r22283, 12;
	add.s32 	%r22285, %r22279, %r22284;
	xor.b32  	%r22286, %r22281, %r22285;
	shf.l.wrap.b32 	%r22287, %r22286, %r22286, 8;
	add.s32 	%r22288, %r22282, %r22287;
	xor.b32  	%r22289, %r22284, %r22288;
	shf.l.wrap.b32 	%r22290, %r22289, %r22289, 7;
	add.s32 	%r22291, %r22249, %r22290;
	xor.b32  	%r22292, %r22263, %r22291;
	shf.l.wrap.b32 	%r22293, %r22292, %r22292, 16;
	add.s32 	%r22294, %r22276, %r22293;
	xor.b32  	%r22295, %r22290, %r22294;
	shf.l.wrap.b32 	%r22296, %r22295, %r22295, 12;
	add.s32 	%r22297, %r22291, %r22296;
	xor.b32  	%r22298, %r22293, %r22297;
	shf.l.wrap.b32 	%r22299, %r22298, %r22298, 8;
	add.s32 	%r22300, %r22294, %r22299;
	xor.b32  	%r22301, %r22296, %r22300;
	shf.l.wrap.b32 	%r22302, %r22301, %r22301, 7;
	add.s32 	%r22303, %r22261, %r22254;
	xor.b32  	%r22304, %r22275, %r22303;
	shf.l.wrap.b32 	%r22305, %r22304, %r22304, 16;
	add.s32 	%r22306, %r22288, %r22305;
	xor.b32  	%r22307, %r22254, %r22306;
	shf.l.wrap.b32 	%r22308, %r22307, %r22307, 12;
	add.s32 	%r22309, %r22303, %r22308;
	xor.b32  	%r22310, %r22305, %r22309;
	shf.l.wrap.b32 	%r22311, %r22310, %r22310, 8;
	add.s32 	%r22312, %r22306, %r22311;
	xor.b32  	%r22313, %r22308, %r22312;
	shf.l.wrap.b32 	%r22314, %r22313, %r22313, 7;
	add.s32 	%r22315, %r22273, %r22266;
	xor.b32  	%r22316, %r22287, %r22315;
	shf.l.wrap.b32 	%r22317, %r22316, %r22316, 16;
	add.s32 	%r22318, %r22252, %r22317;
	xor.b32  	%r22319, %r22266, %r22318;
	shf.l.wrap.b32 	%r22320, %r22319, %r22319, 12;
	add.s32 	%r22321, %r22315, %r22320;
	xor.b32  	%r22322, %r22317, %r22321;
	shf.l.wrap.b32 	%r22323, %r22322, %r22322, 8;
	add.s32 	%r22324, %r22318, %r22323;
	xor.b32  	%r22325, %r22320, %r22324;
	shf.l.wrap.b32 	%r22326, %r22325, %r22325, 7;
	add.s32 	%r22327, %r22285, %r22278;
	xor.b32  	%r22328, %r22251, %r22327;
	shf.l.wrap.b32 	%r22329, %r22328, %r22328, 16;
	add.s32 	%r22330, %r22264, %r22329;
	xor.b32  	%r22331, %r22278, %r22330;
	shf.l.wrap.b32 	%r22332, %r22331, %r22331, 12;
	add.s32 	%r22333, %r22327, %r22332;
	xor.b32  	%r22334, %r22329, %r22333;
	shf.l.wrap.b32 	%r22335, %r22334, %r22334, 8;
	add.s32 	%r22336, %r22330, %r22335;
	xor.b32  	%r22337, %r22332, %r22336;
	shf.l.wrap.b32 	%r22338, %r22337, %r22337, 7;
	add.s32 	%r22339, %r22297, %r22314;
	xor.b32  	%r22340, %r22335, %r22339;
	shf.l.wrap.b32 	%r22341, %r22340, %r22340, 16;
	add.s32 	%r22342, %r22324, %r22341;
	xor.b32  	%r22343, %r22314, %r22342;
	shf.l.wrap.b32 	%r22344, %r22343, %r22343, 12;
	add.s32 	%r22345, %r22339, %r22344;
	xor.b32  	%r22346, %r22341, %r22345;
	shf.l.wrap.b32 	%r22347, %r22346, %r22346, 8;
	add.s32 	%r22348, %r22342, %r22347;
	xor.b32  	%r22349, %r22344, %r22348;
	shf.l.wrap.b32 	%r22350, %r22349, %r22349, 7;
	add.s32 	%r22351, %r22309, %r22326;
	xor.b32  	%r22352, %r22299, %r22351;
	shf.l.wrap.b32 	%r22353, %r22352, %r22352, 16;
	add.s32 	%r22354, %r22336, %r22353;
	xor.b32  	%r22355, %r22326, %r22354;
	shf.l.wrap.b32 	%r22356, %r22355, %r22355, 12;
	add.s32 	%r22357, %r22351, %r22356;
	xor.b32  	%r22358, %r22353, %r22357;
	shf.l.wrap.b32 	%r22359, %r22358, %r22358, 8;
	add.s32 	%r22360, %r22354, %r22359;
	xor.b32  	%r22361, %r22356, %r22360;
	shf.l.wrap.b32 	%r22362, %r22361, %r22361, 7;
	add.s32 	%r22363, %r22321, %r22338;
	xor.b32  	%r22364, %r22311, %r22363;
	shf.l.wrap.b32 	%r22365, %r22364, %r22364, 16;
	add.s32 	%r22366, %r22300, %r22365;
	xor.b32  	%r22367, %r22338, %r22366;
	shf.l.wrap.b32 	%r22368, %r22367, %r22367, 12;
	add.s32 	%r22369, %r22363, %r22368;
	xor.b32  	%r22370, %r22365, %r22369;
	shf.l.wrap.b32 	%r22371, %r22370, %r22370, 8;
	add.s32 	%r22372, %r22366, %r22371;
	xor.b32  	%r22373, %r22368, %r22372;
	shf.l.wrap.b32 	%r22374, %r22373, %r22373, 7;
	add.s32 	%r22375, %r22333, %r22302;
	xor.b32  	%r22376, %r22323, %r22375;
	shf.l.wrap.b32 	%r22377, %r22376, %r22376, 16;
	add.s32 	%r22378, %r22312, %r22377;
	xor.b32  	%r22379, %r22302, %r22378;
	shf.l.wrap.b32 	%r22380, %r22379, %r22379, 12;
	add.s32 	%r22381, %r22375, %r22380;
	xor.b32  	%r22382, %r22377, %r22381;
	shf.l.wrap.b32 	%r22383, %r22382, %r22382, 8;
	add.s32 	%r22384, %r22378, %r22383;
	xor.b32  	%r22385, %r22380, %r22384;
	shf.l.wrap.b32 	%r22386, %r22385, %r22385, 7;
	add.s32 	%r22387, %r22345, %r22386;
	xor.b32  	%r22388, %r22359, %r22387;
	shf.l.wrap.b32 	%r22389, %r22388, %r22388, 16;
	add.s32 	%r22390, %r22372, %r22389;
	xor.b32  	%r22391, %r22386, %r22390;
	shf.l.wrap.b32 	%r22392, %r22391, %r22391, 12;
	add.s32 	%r22393, %r22387, %r22392;
	xor.b32  	%r22394, %r22389, %r22393;
	shf.l.wrap.b32 	%r22395, %r22394, %r22394, 8;
	add.s32 	%r22396, %r22357, %r22350;
	xor.b32  	%r22397, %r22371, %r22396;
	shf.l.wrap.b32 	%r22398, %r22397, %r22397, 16;
	add.s32 	%r22399, %r22384, %r22398;
	xor.b32  	%r22400, %r22350, %r22399;
	shf.l.wrap.b32 	%r22401, %r22400, %r22400, 12;
	add.s32 	%r22402, %r22396, %r22401;
	xor.b32  	%r22403, %r22398, %r22402;
	shf.l.wrap.b32 	%r22404, %r22403, %r22403, 8;
	add.s32 	%r22405, %r22399, %r22404;
	xor.b32  	%r22406, %r22401, %r22405;
	shf.l.wrap.b32 	%r22407, %r22406, %r22406, 7;
	add.s32 	%r22408, %r22369, %r22362;
	xor.b32  	%r22409, %r22383, %r22408;
	shf.l.wrap.b32 	%r22410, %r22409, %r22409, 16;
	add.s32 	%r22411, %r22348, %r22410;
	xor.b32  	%r22412, %r22362, %r22411;
	shf.l.wrap.b32 	%r22413, %r22412, %r22412, 12;
	add.s32 	%r22414, %r22408, %r22413;
	xor.b32  	%r22415, %r22410, %r22414;
	shf.l.wrap.b32 	%r22416, %r22415, %r22415, 8;
	add.s32 	%r22417, %r22411, %r22416;
	xor.b32  	%r22418, %r22413, %r22417;
	shf.l.wrap.b32 	%r22419, %r22418, %r22418, 7;
	add.s32 	%r22420, %r22381, %r22374;
	xor.b32  	%r22421, %r22347, %r22420;
	shf.l.wrap.b32 	%r22422, %r22421, %r22421, 16;
	add.s32 	%r22423, %r22360, %r22422;
	xor.b32  	%r22424, %r22374, %r22423;
	shf.l.wrap.b32 	%r22425, %r22424, %r22424, 12;
	add.s32 	%r22426, %r22420, %r22425;
	xor.b32  	%r22427, %r22422, %r22426;
	shf.l.wrap.b32 	%r22428, %r22427, %r22427, 8;
	add.s32 	%r22429, %r22423, %r22428;
	add.s32 	%r22430, %r22393, %r22407;
	xor.b32  	%r22431, %r22428, %r22430;
	shf.l.wrap.b32 	%r22432, %r22431, %r22431, 16;
	add.s32 	%r22433, %r22417, %r22432;
	xor.b32  	%r22434, %r22407, %r22433;
	shr.u32 	%r22435, %r22434, 20;
	add.s32 	%r22436, %r22430, %r22435;
	add.s32 	%r22437, %r22402, %r22419;
	xor.b32  	%r22438, %r22395, %r22437;
	shf.l.wrap.b32 	%r22439, %r22438, %r22438, 16;
	add.s32 	%r22440, %r22429, %r22439;
	xor.b32  	%r22441, %r22419, %r22440;
	shr.u32 	%r22442, %r22441, 20;
	add.s32 	%r22443, %r22437, %r22442;
	add.s32 	%r22444, %r21756, %r22436;
	add.s32 	%r22445, %r21768, %r22443;
	not.b32 	%r22446, %r54133;
	add.s32 	%r22447, %r2488, %r22446;
	mov.u32 	%r22448, %ctaid.x;
	shl.b32 	%r22449, %r22448, 11;
	mov.u32 	%r22450, %tid.x;
	and.b32  	%r22451, %r22450, 31;
	or.b32  	%r22452, %r22449, %r22451;
	shl.b32 	%r22453, %r22450, 3;
	and.b32  	%r22454, %r22453, 7936;
	add.s32 	%r22455, %r53743, %r22454;
	add.s32 	%r22456, %r22452, %r22455;
	shr.u32 	%r22457, %r22456, %r22447;
	and.b32  	%r22458, %r22457, 1;
	setp.eq.b32 	%p190, %r22458, 1;
	selp.b32 	%r22459, %r22445, %r22444, %p190;
	cvt.u16.u32 	%rs450, %r22459;
	and.b16  	%rs789, %rs450, 1;
	and.b16  	%rs451, %rs787, 255;
	setp.ne.s16 	%p191, %rs451, 1;
	@%p191 bra 	$L__BB9_243;
	ld.param.u64 	%rd731, [fused_batch_pir_kernel_transposed_16_param_1];
	not.b32 	%r22460, %r54133;
	add.s32 	%r22461, %r2488, %r22460;
	mov.u32 	%r22462, %ctaid.x;
	shl.b32 	%r22463, %r22462, 11;
	mov.u32 	%r22464, %tid.x;
	and.b32  	%r22465, %r22464, 31;
	or.b32  	%r22466, %r22463, %r22465;
	shl.b32 	%r22467, %r22464, 3;
	and.b32  	%r22468, %r22467, 7936;
	add.s32 	%r22469, %r53743, %r22468;
	add.s32 	%r22470, %r22466, %r22469;
	shr.u32 	%r22471, %r22470, %r22461;
	and.b32  	%r22472, %r22471, 1;
	setp.eq.b32 	%p192, %r22472, 1;
	cvt.s64.s32 	%rd218, %r54133;
	cvta.to.global.u64 	%rd219, %rd731;
	mul.wide.s32 	%rd220, %r54133, 16;
	add.s64 	%rd221, %rd219, %rd220;
	ld.global.u32 	%r22473, [%rd221+7828];
	selp.b32 	%r22474, %r54138, %r54137, %p192;
	xor.b32  	%r22475, %r22474, %r22473;
	selp.b32 	%r22476, %r54139, %r54136, %p192;
	selp.b32 	%r54137, %r54137, %r22475, %p192;
	selp.b32 	%r54138, %r22475, %r54138, %p192;
	ld.global.u32 	%r22477, [%rd221+7832];
	xor.b32  	%r22478, %r22476, %r22477;
	selp.b32 	%r22479, %r54140, %r54135, %p192;
	selp.b32 	%r54136, %r54136, %r22478, %p192;
	selp.b32 	%r54139, %r22478, %r54139, %p192;
	ld.global.u32 	%r22480, [%rd221+7836];
	xor.b32  	%r22481, %r22479, %r22480;
	selp.b32 	%r22482, %r54141, %r54134, %p192;
	selp.b32 	%r54135, %r54135, %r22481, %p192;
	selp.b32 	%r54140, %r22481, %r54140, %p192;
	ld.global.u32 	%r22483, [%rd221+7840];
	xor.b32  	%r22484, %r22482, %r22483;
	selp.b64 	%rd222, 445, 420, %p192;
	selp.b32 	%r54134, %r54134, %r22484, %p192;
	selp.b32 	%r54141, %r22484, %r54141, %p192;
	add.s64 	%rd223, %rd222, %rd218;
	add.s64 	%rd224, %rd219, %rd223;
	ld.global.u8 	%rs452, [%rd224+7808];
	xor.b16  	%rs789, %rs452, %rs789;
$L__BB9_243:
	not.b32 	%r22485, %r54133;
	add.s32 	%r22486, %r2488, %r22485;
	mov.u32 	%r22487, %ctaid.x;
	shl.b32 	%r22488, %r22487, 11;
	mov.u32 	%r22489, %tid.x;
	and.b32  	%r22490, %r22489, 31;
	or.b32  	%r22491, %r22488, %r22490;
	shl.b32 	%r22492, %r22489, 3;
	and.b32  	%r22493, %r22492, 7936;
	add.s32 	%r22494, %r53743, %r22493;
	add.s32 	%r22495, %r22491, %r22494;
	shr.u32 	%r22496, %r22495, %r22486;
	and.b32  	%r22497, %r22496, 1;
	setp.eq.b32 	%p193, %r22497, 1;
	selp.b32 	%r54145, %r54138, %r54137, %p193;
	selp.b32 	%r54144, %r54139, %r54136, %p193;
	selp.b32 	%r54143, %r54140, %r54135, %p193;
	selp.b32 	%r54142, %r54141, %r54134, %p193;
	add.s32 	%r54133, %r54133, 1;
	setp.lt.u32 	%p194, %r54133, %r2488;
	mov.u16 	%rs787, %rs789;
	@%p194 bra 	$L__BB9_241;
$L__BB9_244:
	and.b16  	%rs453, %rs789, 255;
	setp.ne.s16 	%p195, %rs453, 1;
	@%p195 bra 	$L__BB9_246;
	ld.param.u64 	%rd732, [fused_batch_pir_kernel_transposed_16_param_1];
	cvta.to.global.u64 	%rd225, %rd732;
	ld.global.u32 	%r22498, [%rd225+8280];
	xor.b32  	%r54145, %r54145, %r22498;
$L__BB9_246:
	@%p195 bra 	$L__BB9_248;
	ld.param.u64 	%rd733, [fused_batch_pir_kernel_transposed_16_param_1];
	cvta.to.global.u64 	%rd226, %rd733;
	ld.global.u32 	%r22499, [%rd226+8284];
	xor.b32  	%r54144, %r54144, %r22499;
$L__BB9_248:
	@%p195 bra 	$L__BB9_250;
	ld.param.u64 	%rd734, [fused_batch_pir_kernel_transposed_16_param_1];
	cvta.to.global.u64 	%rd227, %rd734;
	ld.global.u32 	%r22500, [%rd227+8288];
	xor.b32  	%r54143, %r54143, %r22500;
$L__BB9_250:
	@%p195 bra 	$L__BB9_252;
	ld.param.u64 	%rd735, [fused_batch_pir_kernel_transposed_16_param_1];
	cvta.to.global.u64 	%rd228, %rd735;
	ld.global.u32 	%r22501, [%rd228+8292];
	xor.b32  	%r54142, %r54142, %r22501;
$L__BB9_252:
	ld.param.u32 	%r52153, [fused_batch_pir_kernel_transposed_16_param_4];
	mov.u32 	%r22503, %ctaid.x;
	shl.b32 	%r22504, %r22503, 11;
	mov.u32 	%r22505, %tid.x;
	and.b32  	%r22506, %r22505, 31;
	or.b32  	%r22507, %r22504, %r22506;
	shl.b32 	%r22508, %r22505, 3;
	and.b32  	%r22509, %r22508, 7936;
	add.s32 	%r22510, %r53743, %r22509;
	add.s32 	%r22511, %r22507, %r22510;
	setp.ge.s32 	%p199, %r22511, %r52153;
	mov.b32 	%r54166, 0;
	mov.u32 	%r54167, %r54166;
	mov.u32 	%r54168, %r54166;
	mov.u32 	%r54169, %r54166;
	@%p199 bra 	$L__BB9_266;
	ld.param.u64 	%rd736, [fused_batch_pir_kernel_transposed_16_param_1];
	cvta.to.global.u64 	%rd229, %rd736;
	ld.global.u8 	%rs457, [%rd229+8313];
	max.u16 	%rs458, %rs457, 11;
	cvt.u32.u16 	%r22512, %rs458;
	add.s32 	%r54157, %r22512, -11;
	ld.shared.u32 	%r54169, [s_mem+197716];
	ld.shared.v2.u32 	{%r54168, %r54167}, [s_mem+197720];
	ld.shared.u32 	%r54166, [s_mem+197728];
	ld.shared.u8 	%rs792, [s_mem+197732];
	cvt.u32.u16 	%r2543, %rs457;
	setp.ge.u32 	%p200, %r54157, %r2543;
	@%p200 bra 	$L__BB9_258;
	mov.u16 	%rs790, %rs792;
$L__BB9_255:
	ld.const.u32 	%r22513, [CHACHA_CONSTANTS];
	add.s32 	%r22514, %r22513, %r54169;
	shf.l.wrap.b32 	%r22515, %r22514, %r22514, 16;
	add.s32 	%r22516, %r54169, %r22515;
	xor.b32  	%r22517, %r54169, %r22516;
	shf.l.wrap.b32 	%r22518, %r22517, %r22517, 12;
	add.s32 	%r22519, %r22514, %r22518;
	xor.b32  	%r22520, %r22515, %r22519;
	shf.l.wrap.b32 	%r22521, %r22520, %r22520, 8;
	add.s32 	%r22522, %r22516, %r22521;
	xor.b32  	%r22523, %r22518, %r22522;
	shf.l.wrap.b32 	%r22524, %r22523, %r22523, 7;
	ld.const.u32 	%r22525, [CHACHA_CONSTANTS+4];
	add.s32 	%r22526, %r22525, %r54168;
	shf.l.wrap.b32 	%r22527, %r22526, %r22526, 16;
	add.s32 	%r22528, %r54168, %r22527;
	xor.b32  	%r22529, %r54168, %r22528;
	shf.l.wrap.b32 	%r22530, %r22529, %r22529, 12;
	add.s32 	%r22531, %r22526, %r22530;
	xor.b32  	%r22532, %r22527, %r22531;
	shf.l.wrap.b32 	%r22533, %r22532, %r22532, 8;
	add.s32 	%r22534, %r22528, %r22533;
	xor.b32  	%r22535, %r22530, %r22534;
	shf.l.wrap.b32 	%r22536, %r22535, %r22535, 7;
	ld.const.u32 	%r22537, [CHACHA_CONSTANTS+8];
	add.s32 	%r22538, %r22537, %r54167;
	shf.l.wrap.b32 	%r22539, %r22538, %r22538, 16;
	add.s32 	%r22540, %r54167, %r22539;
	xor.b32  	%r22541, %r54167, %r22540;
	shf.l.wrap.b32 	%r22542, %r22541, %r22541, 12;
	add.s32 	%r22543, %r22538, %r22542;
	xor.b32  	%r22544, %r22539, %r22543;
	shf.l.wrap.b32 	%r22545, %r22544, %r22544, 8;
	add.s32 	%r22546, %r22540, %r22545;
	xor.b32  	%r22547, %r22542, %r22546;
	shf.l.wrap.b32 	%r22548, %r22547, %r22547, 7;
	ld.const.u32 	%r22549, [CHACHA_CONSTANTS+12];
	add.s32 	%r22550, %r22549, %r54166;
	shf.l.wrap.b32 	%r22551, %r22550, %r22550, 16;
	add.s32 	%r22552, %r54166, %r22551;
	xor.b32  	%r22553, %r54166, %r22552;
	shf.l.wrap.b32 	%r22554, %r22553, %r22553, 12;
	add.s32 	%r22555, %r22550, %r22554;
	xor.b32  	%r22556, %r22551, %r22555;
	shf.l.wrap.b32 	%r22557, %r22556, %r22556, 8;
	add.s32 	%r22558, %r22552, %r22557;
	xor.b32  	%r22559, %r22554, %r22558;
	shf.l.wrap.b32 	%r22560, %r22559, %r22559, 7;
	add.s32 	%r22561, %r22519, %r22536;
	xor.b32  	%r22562, %r22557, %r22561;
	shf.l.wrap.b32 	%r22563, %r22562, %r22562, 16;
	add.s32 	%r22564, %r22546, %r22563;
	xor.b32  	%r22565, %r22536, %r22564;
	shf.l.wrap.b32 	%r22566, %r22565, %r22565, 12;
	add.s32 	%r22567, %r22561, %r22566;
	xor.b32  	%r22568, %r22563, %r22567;
	shf.l.wrap.b32 	%r22569, %r22568, %r22568, 8;
	add.s32 	%r22570, %r22564, %r22569;
	xor.b32  	%r22571, %r22566, %r22570;
	shf.l.wrap.b32 	%r22572, %r22571, %r22571, 7;
	add.s32 	%r22573, %r22531, %r22548;
	xor.b32  	%r22574, %r22521, %r22573;
	shf.l.wrap.b32 	%r22575, %r22574, %r22574, 16;
	add.s32 	%r22576, %r22558, %r22575;
	xor.b32  	%r22577, %r22548, %r22576;
	shf.l.wrap.b32 	%r22578, %r22577, %r22577, 12;
	add.s32 	%r22579, %r22573, %r22578;
	xor.b32  	%r22580, %r22575, %r22579;
	shf.l.wrap.b32 	%r22581, %r22580, %r22580, 8;
	add.s32 	%r22582, %r22576, %r22581;
	xor.b32  	%r22583, %r22578, %r22582;
	shf.l.wrap.b32 	%r22584, %r22583, %r22583, 7;
	add.s32 	%r22585, %r22543, %r22560;
	xor.b32  	%r22586, %r22533, %r22585;
	shf.l.wrap.b32 	%r22587, %r22586, %r22586, 16;
	add.s32 	%r22588, %r22522, %r22587;
	xor.b32  	%r22589, %r22560, %r22588;
	shf.l.wrap.b32 	%r22590, %r22589, %r22589, 12;
	add.s32 	%r22591, %r22585, %r22590;
	xor.b32  	%r22592, %r22587, %r22591;
	shf.l.wrap.b32 	%r22593, %r22592, %r22592, 8;
	add.s32 	%r22594, %r22588, %r22593;
	xor.b32  	%r22595, %r22590, %r22594;
	shf.l.wrap.b32 	%r22596, %r22595, %r22595, 7;
	add.s32 	%r22597, %r22555, %r22524;
	xor.b32  	%r22598, %r22545, %r22597;
	shf.l.wrap.b32 	%r22599, %r22598, %r22598, 16;
	add.s32 	%r22600, %r22534, %r22599;
	xor.b32  	%r22601, %r22524, %r22600;
	shf.l.wrap.b32 	%r22602, %r22601, %r22601, 12;
	add.s32 	%r22603, %r22597, %r22602;
	xor.b32  	%r22604, %r22599, %r22603;
	shf.l.wrap.b32 	%r22605, %r22604, %r22604, 8;
	add.s32 	%r22606, %r22600, %r22605;
	xor.b32  	%r22607, %r22602, %r22606;
	shf.l.wrap.b32 	%r22608, %r22607, %r22607, 7;
	add.s32 	%r22609, %r22567, %r22608;
	xor.b32  	%r22610, %r22581, %r22609;
	shf.l.wrap.b32 	%r22611, %r22610, %r22610, 16;
	add.s32 	%r22612, %r22594, %r22611;
	xor.b32  	%r22613, %r22608, %r22612;
	shf.l.wrap.b32 	%r22614, %r22613, %r22613, 12;
	add.s32 	%r22615, %r22609, %r22614;
	xor.b32  	%r22616, %r22611, %r22615;
	shf.l.wrap.b32 	%r22617, %r22616, %r22616, 8;
	add.s32 	%r22618, %r22612, %r22617;
	xor.b32  	%r22619, %r22614, %r22618;
	shf.l.wrap.b32 	%r22620, %r22619, %r22619, 7;
	add.s32 	%r22621, %r22579, %r22572;
	xor.b32  	%r22622, %r22593, %r22621;
	shf.l.wrap.b32 	%r22623, %r22622, %r22622, 16;
	add.s32 	%r22624, %r22606, %r22623;
	xor.b32  	%r22625, %r22572, %r22624;
	shf.l.wrap.b32 	%r22626, %r22625, %r22625, 12;
	add.s32 	%r22627, %r22621, %r22626;
	xor.b32  	%r22628, %r22623, %r22627;
	shf.l.wrap.b32 	%r22629, %r22628, %r22628, 8;
	add.s32 	%r22630, %r22624, %r22629;
	xor.b32  	%r22631, %r22626, %r22630;
	shf.l.wrap.b32 	%r22632, %r22631, %r22631, 7;
	add.s32 	%r22633, %r22591, %r22584;
	xor.b32  	%r22634, %r22605, %r22633;
	shf.l.wrap.b32 	%r22635, %r22634, %r22634, 16;
	add.s32 	%r22636, %r22570, %r22635;
	xor.b32  	%r22637, %r22584, %r22636;
	shf.l.wrap.b32 	%r22638, %r22637, %r22637, 12;
	add.s32 	%r22639, %r22633, %r22638;
	xor.b32  	%r22640, %r22635, %r22639;
	shf.l.wrap.b32 	%r22641, %r22640, %r22640, 8;
	add.s32 	%r22642, %r22636, %r22641;
	xor.b32  	%r22643, %r22638, %r22642;
	shf.l.wrap.b32 	%r22644, %r22643, %r22643, 7;
	add.s32 	%r22645, %r22603, %r22596;
	xor.b32  	%r22646, %r22569, %r22645;
	shf.l.wrap.b32 	%r22647, %r22646, %r22646, 16;
	add.s32 	%r22648, %r22582, %r22647;
	xor.b32  	%r22649, %r22596, %r22648;
	shf.l.wrap.b32 	%r22650, %r22649, %r22649, 12;
	add.s32 	%r22651, %r22645, %r22650;
	xor.b32  	%r22652, %r22647, %r22651;
	shf.l.wrap.b32 	%r22653, %r22652, %r22652, 8;
	add.s32 	%r22654, %r22648, %r22653;
	xor.b32  	%r22655, %r22650, %r22654;
	shf.l.wrap.b32 	%r22656, %r22655, %r22655, 7;
	add.s32 	%r22657, %r22615, %r22632;
	xor.b32  	%r22658, %r22653, %r22657;
	shf.l.wrap.b32 	%r22659, %r22658, %r22658, 16;
	add.s32 	%r22660, %r22642, %r22659;
	xor.b32  	%r22661, %r22632, %r22660;
	shf.l.wrap.b32 	%r22662, %r22661, %r22661, 12;
	add.s32 	%r22663, %r22657, %r22662;
	xor.b32  	%r22664, %r22659, %r22663;
	shf.l.wrap.b32 	%r22665, %r22664, %r22664, 8;
	add.s32 	%r22666, %r22660, %r22665;
	xor.b32  	%r22667, %r22662, %r22666;
	shf.l.wrap.b32 	%r22668, %r22667, %r22667, 7;
	add.s32 	%r22669, %r22627, %r22644;
	xor.b32  	%r22670, %r22617, %r22669;
	shf.l.wrap.b32 	%r22671, %r22670, %r22670, 16;
	add.s32 	%r22672, %r22654, %r22671;
	xor.b32  	%r22673, %r22644, %r22672;
	shf.l.wrap.b32 	%r22674, %r22673, %r22673, 12;
	add.s32 	%r22675, %r22669, %r22674;
	xor.b32  	%r22676, %r22671, %r22675;
	shf.l.wrap.b32 	%r22677, %r22676, %r22676, 8;
	add.s32 	%r22678, %r22672, %r22677;
	xor.b32  	%r22679, %r22674, %r22678;
	shf.l.wrap.b32 	%r22680, %r22679, %r22679, 7;
	add.s32 	%r22681, %r22639, %r22656;
	xor.b32  	%r22682, %r22629, %r22681;
	shf.l.wrap.b32 	%r22683, %r22682, %r22682, 16;
	add.s32 	%r22684, %r22618, %r22683;
	xor.b32  	%r22685, %r22656, %r22684;
	shf.l.wrap.b32 	%r22686, %r22685, %r22685, 12;
	add.s32 	%r22687, %r22681, %r22686;
	xor.b32  	%r22688, %r22683, %r22687;
	shf.l.wrap.b32 	%r22689, %r22688, %r22688, 8;
	add.s32 	%r22690, %r22684, %r22689;
	xor.b32  	%r22691, %r22686, %r22690;
	shf.l.wrap.b32 	%r22692, %r22691, %r22691, 7;
	add.s32 	%r22693, %r22651, %r22620;
	xor.b32  	%r22694, %r22641, %r22693;
	shf.l.wrap.b32 	%r22695, %r22694, %r22694, 16;
	add.s32 	%r22696, %r22630, %r22695;
	xor.b32  	%r22697, %r22620, %r22696;
	shf.l.wrap.b32 	%r22698, %r22697, %r22697, 12;
	add.s32 	%r22699, %r22693, %r22698;
	xor.b32  	%r22700, %r22695, %r22699;
	shf.l.wrap.b32 	%r22701, %r22700, %r22700, 8;
	add.s32 	%r22702, %r22696, %r22701;
	xor.b32  	%r22703, %r22698, %r22702;
	shf.l.wrap.b32 	%r22704, %r22703, %r22703, 7;
	add.s32 	%r22705, %r22663, %r22704;
	xor.b32  	%r22706, %r22677, %r22705;
	shf.l.wrap.b32 	%r22707, %r22706, %r22706, 16;
	add.s32 	%r22708, %r22690, %r22707;
	xor.b32  	%r22709, %r22704, %r22708;
	shf.l.wrap.b32 	%r22710, %r22709, %r22709, 12;
	add.s32 	%r22711, %r22705, %r22710;
	xor.b32  	%r22712, %r22707, %r22711;
	shf.l.wrap.b32 	%r22713, %r22712, %r22712, 8;
	add.s32 	%r22714, %r22708, %r22713;
	xor.b32  	%r22715, %r22710, %r22714;
	shf.l.wrap.b32 	%r22716, %r22715, %r22715, 7;
	add.s32 	%r22717, %r22675, %r22668;
	xor.b32  	%r22718, %r22689, %r22717;
	shf.l.wrap.b32 	%r22719, %r22718, %r22718, 16;
	add.s32 	%r22720, %r22702, %r22719;
	xor.b32  	%r22721, %r22668, %r22720;
	shf.l.wrap.b32 	%r22722, %r22721, %r22721, 12;
	add.s32 	%r22723, %r22717, %r22722;
	xor.b32  	%r22724, %r22719, %r22723;
	shf.l.wrap.b32 	%r22725, %r22724, %r22724, 8;
	add.s32 	%r22726, %r22720, %r22725;
	xor.b32  	%r22727, %r22722, %r22726;
	shf.l.wrap.b32 	%r22728, %r22727, %r22727, 7;
	add.s32 	%r22729, %r22687, %r22680;
	xor.b32  	%r22730, %r22701, %r22729;
	shf.l.wrap.b32 	%r22731, %r22730, %r22730, 16;
	add.s32 	%r22732, %r22666, %r22731;
	xor.b32  	%r22733, %r22680, %r22732;
	shf.l.wrap.b32 	%r22734, %r22733, %r22733, 12;
	add.s32 	%r22735, %r22729, %r22734;
	xor.b32  	%r22736, %r22731, %r22735;
	shf.l.wrap.b32 	%r22737, %r22736, %r22736, 8;
	add.s32 	%r22738, %r22732, %r22737;
	xor.b32  	%r22739, %r22734, %r22738;
	shf.l.wrap.b32 	%r22740, %r22739, %r22739, 7;
	add.s32 	%r22741, %r22699, %r22692;
	xor.b32  	%r22742, %r22665, %r22741;
	shf.l.wrap.b32 	%r22743, %r22742, %r22742, 16;
	add.s32 	%r22744, %r22678, %r22743;
	xor.b32  	%r22745, %r22692, %r22744;
	shf.l.wrap.b32 	%r22746, %r22745, %r22745, 12;
	add.s32 	%r22747, %r22741, %r22746;
	xor.b32  	%r22748, %r22743, %r22747;
	shf.l.wrap.b32 	%r22749, %r22748, %r22748, 8;
	add.s32 	%r22750, %r22744, %r22749;
	xor.b32  	%r22751, %r22746, %r22750;
	shf.l.wrap.b32 	%r22752, %r22751, %r22751, 7;
	add.s32 	%r22753, %r22711, %r22728;
	xor.b32  	%r22754, %r22749, %r22753;
	shf.l.wrap.b32 	%r22755, %r22754, %r22754, 16;
	add.s32 	%r22756, %r22738, %r22755;
	xor.b32  	%r22757, %r22728, %r22756;
	shf.l.wrap.b32 	%r22758, %r22757, %r22757, 12;
	add.s32 	%r22759, %r22753, %r22758;
	xor.b32  	%r22760, %r22755, %r22759;
	shf.l.wrap.b32 	%r22761, %r22760, %r22760, 8;
	add.s32 	%r22762, %r22756, %r22761;
	xor.b32  	%r22763, %r22758, %r22762;
	shf.l.wrap.b32 	%r22764, %r22763, %r22763, 7;
	add.s32 	%r22765, %r22723, %r22740;
	xor.b32  	%r22766, %r22713, %r22765;
	shf.l.wrap.b32 	%r22767, %r22766, %r22766, 16;
	add.s32 	%r22768, %r22750, %r22767;
	xor.b32  	%r22769, %r22740, %r22768;
	shf.l.wrap.b32 	%r22770, %r22769, %r22769, 12;
	add.s32 	%r22771, %r22765, %r22770;
	xor.b32  	%r22772, %r22767, %r22771;
	shf.l.wrap.b32 	%r22773, %r22772, %r22772, 8;
	add.s32 	%r22774, %r22768, %r22773;
	xor.b32  	%r22775, %r22770, %r22774;
	shf.l.wrap.b32 	%r22776, %r22775, %r22775, 7;
	add.s32 	%r22777, %r22735, %r22752;
	xor.b32  	%r22778, %r22725, %r22777;
	shf.l.wrap.b32 	%r22779, %r22778, %r22778, 16;
	add.s32 	%r22780, %r22714, %r22779;
	xor.b32  	%r22781, %r22752, %r22780;
	shf.l.wrap.b32 	%r22782, %r22781, %r22781, 12;
	add.s32 	%r22783, %r22777, %r22782;
	xor.b32  	%r22784, %r22779, %r22783;
	shf.l.wrap.b32 	%r22785, %r22784, %r22784, 8;
	add.s32 	%r22786, %r22780, %r22785;
	xor.b32  	%r22787, %r22782, %r22786;
	shf.l.wrap.b32 	%r22788, %r22787, %r22787, 7;
	add.s32 	%r22789, %r22747, %r22716;
	xor.b32  	%r22790, %r22737, %r22789;
	shf.l.wrap.b32 	%r22791, %r22790, %r22790, 16;
	add.s32 	%r22792, %r22726, %r22791;
	xor.b32  	%r22793, %r22716, %r22792;
	shf.l.wrap.b32 	%r22794, %r22793, %r22793, 12;
	add.s32 	%r22795, %r22789, %r22794;
	xor.b32  	%r22796, %r22791, %r22795;
	shf.l.wrap.b32 	%r22797, %r22796, %r22796, 8;
	add.s32 	%r22798, %r22792, %r22797;
	xor.b32  	%r22799, %r22794, %r22798;
	shf.l.wrap.b32 	%r22800, %r22799, %r22799, 7;
	add.s32 	%r22801, %r22759, %r22800;
	xor.b32  	%r22802, %r22773, %r22801;
	shf.l.wrap.b32 	%r22803, %r22802, %r22802, 16;
	add.s32 	%r22804, %r22786, %r22803;
	xor.b32  	%r22805, %r22800, %r22804;
	shf.l.wrap.b32 	%r22806, %r22805, %r22805, 12;
	add.s32 	%r22807, %r22801, %r22806;
	xor.b32  	%r22808, %r22803, %r22807;
	shf.l.wrap.b32 	%r22809, %r22808, %r22808, 8;
	add.s32 	%r22810, %r22804, %r22809;
	xor.b32  	%r22811, %r22806, %r22810;
	shf.l.wrap.b32 	%r22812, %r22811, %r22811, 7;
	add.s32 	%r22813, %r22771, %r22764;
	xor.b32  	%r22814, %r22785, %r22813;
	shf.l.wrap.b32 	%r22815, %r22814, %r22814, 16;
	add.s32 	%r22816, %r22798, %r22815;
	xor.b32  	%r22817, %r22764, %r22816;
	shf.l.wrap.b32 	%r22818, %r22817, %r22817, 12;
	add.s32 	%r22819, %r22813, %r22818;
	xor.b32  	%r22820, %r22815, %r22819;
	shf.l.wrap.b32 	%r22821, %r22820, %r22820, 8;
	add.s32 	%r22822, %r22816, %r22821;
	xor.b32  	%r22823, %r22818, %r22822;
	shf.l.wrap.b32 	%r22824, %r22823, %r22823, 7;
	add.s32 	%r22825, %r22783, %r22776;
	xor.b32  	%r22826, %r22797, %r22825;
	shf.l.wrap.b32 	%r22827, %r22826, %r22826, 16;
	add.s32 	%r22828, %r22762, %r22827;
	xor.b32  	%r22829, %r22776, %r22828;
	shf.l.wrap.b32 	%r22830, %r22829, %r22829, 12;
	add.s32 	%r22831, %r22825, %r22830;
	xor.b32  	%r22832, %r22827, %r22831;
	shf.l.wrap.b32 	%r22833, %r22832, %r22832, 8;
	add.s32 	%r22834, %r22828, %r22833;
	xor.b32  	%r22835, %r22830, %r22834;
	shf.l.wrap.b32 	%r22836, %r22835, %r22835, 7;
	add.s32 	%r22837, %r22795, %r22788;
	xor.b32  	%r22838, %r22761, %r22837;
	shf.l.wrap.b32 	%r22839, %r22838, %r22838, 16;
	add.s32 	%r22840, %r22774, %r22839;
	xor.b32  	%r22841, %r22788, %r22840;
	shf.l.wrap.b32 	%r22842, %r22841, %r22841, 12;
	add.s32 	%r22843, %r22837, %r22842;
	xor.b32  	%r22844, %r22839, %r22843;
	shf.l.wrap.b32 	%r22845, %r22844, %r22844, 8;
	add.s32 	%r22846, %r22840, %r22845;
	xor.b32  	%r22847, %r22842, %r22846;
	shf.l.wrap.b32 	%r22848, %r22847, %r22847, 7;
	add.s32 	%r22849, %r22807, %r22824;
	xor.b32  	%r22850, %r22845, %r22849;
	shf.l.wrap.b32 	%r22851, %r22850, %r22850, 16;
	add.s32 	%r22852, %r22834, %r22851;
	xor.b32  	%r22853, %r22824, %r22852;
	shf.l.wrap.b32 	%r22854, %r22853, %r22853, 12;
	add.s32 	%r22855, %r22849, %r22854;
	xor.b32  	%r22856, %r22851, %r22855;
	shf.l.wrap.b32 	%r22857, %r22856, %r22856, 8;
	add.s32 	%r22858, %r22852, %r22857;
	xor.b32  	%r22859, %r22854, %r22858;
	shf.l.wrap.b32 	%r22860, %r22859, %r22859, 7;
	add.s32 	%r22861, %r22819, %r22836;
	xor.b32  	%r22862, %r22809, %r22861;
	shf.l.wrap.b32 	%r22863, %r22862, %r22862, 16;
	add.s32 	%r22864, %r22846, %r22863;
	xor.b32  	%r22865, %r22836, %r22864;
	shf.l.wrap.b32 	%r22866, %r22865, %r22865, 12;
	add.s32 	%r22867, %r22861, %r22866;
	xor.b32  	%r22868, %r22863, %r22867;
	shf.l.wrap.b32 	%r22869, %r22868, %r22868, 8;
	add.s32 	%r22870, %r22864, %r22869;
	xor.b32  	%r22871, %r22866, %r22870;
	shf.l.wrap.b32 	%r22872, %r22871, %r22871, 7;
	add.s32 	%r22873, %r22831, %r22848;
	xor.b32  	%r22874, %r22821, %r22873;
	shf.l.wrap.b32 	%r22875, %r22874, %r22874, 16;
	add.s32 	%r22876, %r22810, %r22875;
	xor.b32  	%r22877, %r22848, %r22876;
	shf.l.wrap.b32 	%r22878, %r22877, %r22877, 12;
	add.s32 	%r22879, %r22873, %r22878;
	xor.b32  	%r22880, %r22875, %r22879;
	shf.l.wrap.b32 	%r22881, %r22880, %r22880, 8;
	add.s32 	%r22882, %r22876, %r22881;
	xor.b32  	%r22883, %r22878, %r22882;
	shf.l.wrap.b32 	%r22884, %r22883, %r22883, 7;
	add.s32 	%r22885, %r22843, %r22812;
	xor.b32  	%r22886, %r22833, %r22885;
	shf.l.wrap.b32 	%r22887, %r22886, %r22886, 16;
	add.s32 	%r22888, %r22822, %r22887;
	xor.b32  	%r22889, %r22812, %r22888;
	shf.l.wrap.b32 	%r22890, %r22889, %r22889, 12;
	add.s32 	%r22891, %r22885, %r22890;
	xor.b32  	%r22892, %r22887, %r22891;
	shf.l.wrap.b32 	%r22893, %r22892, %r22892, 8;
	add.s32 	%r22894, %r22888, %r22893;
	xor.b32  	%r22895, %r22890, %r22894;
	shf.l.wrap.b32 	%r22896, %r22895, %r22895, 7;
	add.s32 	%r54161, %r22513, %r22855;
	add.s32 	%r54160, %r22525, %r22867;
	add.s32 	%r54159, %r22537, %r22879;
	add.s32 	%r54158, %r22549, %r22891;
	add.s32 	%r54162, %r54169, %r22896;
	add.s32 	%r54163, %r54168, %r22860;
	add.s32 	%r54164, %r54167, %r22872;
	add.s32 	%r54165, %r54166, %r22884;
	xor.b32  	%r22897, %r22514, 1;
	shf.l.wrap.b32 	%r22898, %r22514, %r22897, 16;
	add.s32 	%r22899, %r54169, %r22898;
	xor.b32  	%r22900, %r54169, %r22899;
	shf.l.wrap.b32 	%r22901, %r22900, %r22900, 12;
	add.s32 	%r22902, %r22514, %r22901;
	xor.b32  	%r22903, %r22898, %r22902;
	shf.l.wrap.b32 	%r22904, %r22903, %r22903, 8;
	add.s32 	%r22905, %r22899, %r22904;
	xor.b32  	%r22906, %r22901, %r22905;
	shf.l.wrap.b32 	%r22907, %r22906, %r22906, 7;
	add.s32 	%r22908, %r22902, %r22536;
	xor.b32  	%r22909, %r22557, %r22908;
	shf.l.wrap.b32 	%r22910, %r22909, %r22909, 16;
	add.s32 	%r22911, %r22546, %r22910;
	xor.b32  	%r22912, %r22536, %r22911;
	shf.l.wrap.b32 	%r22913, %r22912, %r22912, 12;
	add.s32 	%r22914, %r22908, %r22913;
	xor.b32  	%r22915, %r22910, %r22914;
	shf.l.wrap.b32 	%r22916, %r22915, %r22915, 8;
	add.s32 	%r22917, %r22911, %r22916;
	xor.b32  	%r22918, %r22913, %r22917;
	shf.l.wrap.b32 	%r22919, %r22918, %r22918, 7;
	xor.b32  	%r22920, %r22904, %r22573;
	shf.l.wrap.b32 	%r22921, %r22920, %r22920, 16;
	add.s32 	%r22922, %r22558, %r22921;
	xor.b32  	%r22923, %r22548, %r22922;
	shf.l.wrap.b32 	%r22924, %r22923, %r22923, 12;
	add.s32 	%r22925, %r22573, %r22924;
	xor.b32  	%r22926, %r22921, %r22925;
	shf.l.wrap.b32 	%r22927, %r22926, %r22926, 8;
	add.s32 	%r22928, %r22922, %r22927;
	xor.b32  	%r22929, %r22924, %r22928;
	shf.l.wrap.b32 	%r22930, %r22929, %r22929, 7;
	add.s32 	%r22931, %r22905, %r22587;
	xor.b32  	%r22932, %r22560, %r22931;
	shf.l.wrap.b32 	%r22933, %r22932, %r22932, 12;
	add.s32 	%r22934, %r22585, %r22933;
	xor.b32  	%r22935, %r22587, %r22934;
	shf.l.wrap.b32 	%r22936, %r22935, %r22935, 8;
	add.s32 	%r22937, %r22931, %r22936;
	xor.b32  	%r22938, %r22933, %r22937;
	shf.l.wrap.b32 	%r22939, %r22938, %r22938, 7;
	add.s32 	%r22940, %r22555, %r22907;
	xor.b32  	%r22941, %r22545, %r22940;
	shf.l.wrap.b32 	%r22942, %r22941, %r22941, 16;
	add.s32 	%r22943, %r22534, %r22942;
	xor.b32  	%r22944, %r22907, %r22943;
	shf.l.wrap.b32 	%r22945, %r22944, %r22944, 12;
	add.s32 	%r22946, %r22940, %r22945;
	xor.b32  	%r22947, %r22942, %r22946;
	shf.l.wrap.b32 	%r22948, %r22947, %r22947, 8;
	add.s32 	%r22949, %r22943, %r22948;
	xor.b32  	%r22950, %r22945, %r22949;
	shf.l.wrap.b32 	%r22951, %r22950, %r22950, 7;
	add.s32 	%r22952, %r22914, %r22951;
	xor.b32  	%r22953, %r22927, %r22952;
	shf.l.wrap.b32 	%r22954, %r22953, %r22953, 16;
	add.s32 	%r22955, %r22937, %r22954;
	xor.b32  	%r22956, %r22951, %r22955;
	shf.l.wrap.b32 	%r22957, %r22956, %r22956, 12;
	add.s32 	%r22958, %r22952, %r22957;
	xor.b32  	%r22959, %r22954, %r22958;
	shf.l.wrap.b32 	%r22960, %r22959, %r22959, 8;
	add.s32 	%r22961, %r22955, %r22960;
	xor.b32  	%r22962, %r22957, %r22961;
	shf.l.wrap.b32 	%r22963, %r22962, %r22962, 7;
	add.s32 	%r22964, %r22925, %r22919;
	xor.b32  	%r22965, %r22936, %r22964;
	shf.l.wrap.b32 	%r22966, %r22965, %r22965, 16;
	add.s32 	%r22967, %r22949, %r22966;
	xor.b32  	%r22968, %r22919, %r22967;
	shf.l.wrap.b32 	%r22969, %r22968, %r22968, 12;
	add.s32 	%r22970, %r22964, %r22969;
	xor.b32  	%r22971, %r22966, %r22970;
	shf.l.wrap.b32 	%r22972, %r22971, %r22971, 8;
	add.s32 	%r22973, %r22967, %r22972;
	xor.b32  	%r22974, %r22969, %r22973;
	shf.l.wrap.b32 	%r22975, %r22974, %r22974, 7;
	add.s32 	%r22976, %r22934, %r22930;
	xor.b32  	%r22977, %r22948, %r22976;
	shf.l.wrap.b32 	%r22978, %r22977, %r22977, 16;
	add.s32 	%r22979, %r22917, %r22978;
	xor.b32  	%r22980, %r22930, %r22979;
	shf.l.wrap.b32 	%r22981, %r22980, %r22980, 12;
	add.s32 	%r22982, %r22976, %r22981;
	xor.b32  	%r22983, %r22978, %r22982;
	shf.l.wrap.b32 	%r22984, %r22983, %r22983, 8;
	add.s32 	%r22985, %r22979, %r22984;
	xor.b32  	%r22986, %r22981, %r22985;
	shf.l.wrap.b32 	%r22987, %r22986, %r22986, 7;
	add.s32 	%r22988, %r22946, %r22939;
	xor.b32  	%r22989, %r22916, %r22988;
	shf.l.wrap.b32 	%r22990, %r22989, %r22989, 16;
	add.s32 	%r22991, %r22928, %r22990;
	xor.b32  	%r22992, %r22939, %r22991;
	shf.l.wrap.b32 	%r22993, %r22992, %r22992, 12;
	add.s32 	%r22994, %r22988, %r22993;
	xor.b32  	%r22995, %r22990, %r22994;
	shf.l.wrap.b32 	%r22996, %r22995, %r22995, 8;
	add.s32 	%r22997, %r22991, %r22996;
	xor.b32  	%r22998, %r22993, %r22997;
	shf.l.wrap.b32 	%r22999, %r22998, %r22998, 7;
	add.s32 	%r23000, %r22958, %r22975;
	xor.b32  	%r23001, %r22996, %r23000;
	shf.l.wrap.b32 	%r23002, %r23001, %r23001, 16;
	add.s32 	%r23003, %r22985, %r23002;
	xor.b32  	%r23004, %r22975, %r23003;
	shf.l.wrap.b32 	%r23005, %r23004, %r23004, 12;
	add.s32 	%r23006, %r23000, %r23005;
	xor.b32  	%r23007, %r23002, %r23006;
	shf.l.wrap.b32 	%r23008, %r23007, %r23007, 8;
	add.s32 	%r23009, %r23003, %r23008;
	xor.b32  	%r23010, %r23005, %r23009;
	shf.l.wrap.b32 	%r23011, %r23010, %r23010, 7;
	add.s32 	%r23012, %r22970, %r22987;
	xor.b32  	%r23013, %r22960, %r23012;
	shf.l.wrap.b32 	%r23014, %r23013, %r23013, 16;
	add.s32 	%r23015, %r22997, %r23014;
	xor.b32  	%r23016, %r22987, %r23015;
	shf.l.wrap.b32 	%r23017, %r23016, %r23016, 12;
	add.s32 	%r23018, %r23012, %r23017;
	xor.b32  	%r23019, %r23014, %r23018;
	shf.l.wrap.b32 	%r23020, %r23019, %r23019, 8;
	add.s32 	%r23021, %r23015, %r23020;
	xor.b32  	%r23022, %r23017, %r23021;
	shf.l.wrap.b32 	%r23023, %r23022, %r23022, 7;
	add.s32 	%r23024, %r22982, %r22999;
	xor.b32  	%r23025, %r22972, %r23024;
	shf.l.wrap.b32 	%r23026, %r23025, %r23025, 16;
	add.s32 	%r23027, %r22961, %r23026;
	xor.b32  	%r23028, %r22999, %r23027;
	shf.l.wrap.b32 	%r23029, %r23028, %r23028, 12;
	add.s32 	%r23030, %r23024, %r23029;
	xor.b32  	%r23031, %r23026, %r23030;
	shf.l.wrap.b32 	%r23032, %r23031, %r23031, 8;
	add.s32 	%r23033, %r23027, %r23032;
	xor.b32  	%r23034, %r23029, %r23033;
	shf.l.wrap.b32 	%r23035, %r23034, %r23034, 7;
	add.s32 	%r23036, %r22994, %r22963;
	xor.b32  	%r23037, %r22984, %r23036;
	shf.l.wrap.b32 	%r23038, %r23037, %r23037, 16;
	add.s32 	%r23039, %r22973, %r23038;
	xor.b32  	%r23040, %r22963, %r23039;
	shf.l.wrap.b32 	%r23041, %r23040, %r23040, 12;
	add.s32 	%r23042, %r23036, %r23041;
	xor.b32  	%r23043, %r23038, %r23042;
	shf.l.wrap.b32 	%r23044, %r23043, %r23043, 8;
	add.s32 	%r23045, %r23039, %r23044;
	xor.b32  	%r23046, %r23041, %r23045;
	shf.l.wrap.b32 	%r23047, %r23046, %r23046, 7;
	add.s32 	%r23048, %r23006, %r23047;
	xor.b32  	%r23049, %r23020, %r23048;
	shf.l.wrap.b32 	%r23050, %r23049, %r23049, 16;
	add.s32 	%r23051, %r23033, %r23050;
	xor.b32  	%r23052, %r23047, %r23051;
	shf.l.wrap.b32 	%r23053, %r23052, %r23052, 12;
	add.s32 	%r23054, %r23048, %r23053;
	xor.b32  	%r23055, %r23050, %r23054;
	shf.l.wrap.b32 	%r23056, %r23055, %r23055, 8;
	add.s32 	%r23057, %r23051, %r23056;
	xor.b32  	%r23058, %r23053, %r23057;
	shf.l.wrap.b32 	%r23059, %r23058, %r23058, 7;
	add.s32 	%r23060, %r23018, %r23011;
	xor.b32  	%r23061, %r23032, %r23060;
	shf.l.wrap.b32 	%r23062, %r23061, %r23061, 16;
	add.s32 	%r23063, %r23045, %r23062;
	xor.b32  	%r23064, %r23011, %r23063;
	shf.l.wrap.b32 	%r23065, %r23064, %r23064, 12;
	add.s32 	%r23066, %r23060, %r23065;
	xor.b32  	%r23067, %r23062, %r23066;
	shf.l.wrap.b32 	%r23068, %r23067, %r23067, 8;
	add.s32 	%r23069, %r23063, %r23068;
	xor.b32  	%r23070, %r23065, %r23069;
	shf.l.wrap.b32 	%r23071, %r23070, %r23070, 7;
	add.s32 	%r23072, %r23030, %r23023;
	xor.b32  	%r23073, %r23044, %r23072;
	shf.l.wrap.b32 	%r23074, %r23073, %r23073, 16;
	add.s32 	%r23075, %r23009, %r23074;
	xor.b32  	%r23076, %r23023, %r23075;
	shf.l.wrap.b32 	%r23077, %r23076, %r23076, 12;
	add.s32 	%r23078, %r23072, %r23077;
	xor.b32  	%r23079, %r23074, %r23078;
	shf.l.wrap.b32 	%r23080, %r23079, %r23079, 8;
	add.s32 	%r23081, %r23075, %r23080;
	xor.b32  	%r23082, %r23077, %r23081;
	shf.l.wrap.b32 	%r23083, %r23082, %r23082, 7;
	add.s32 	%r23084, %r23042, %r23035;
	xor.b32  	%r23085, %r23008, %r23084;
	shf.l.wrap.b32 	%r23086, %r23085, %r23085, 16;
	add.s32 	%r23087, %r23021, %r23086;
	xor.b32  	%r23088, %r23035, %r23087;
	shf.l.wrap.b32 	%r23089, %r23088, %r23088, 12;
	add.s32 	%r23090, %r23084, %r23089;
	xor.b32  	%r23091, %r23086, %r23090;
	shf.l.wrap.b32 	%r23092, %r23091, %r23091, 8;
	add.s32 	%r23093, %r23087, %r23092;
	xor.b32  	%r23094, %r23089, %r23093;
	shf.l.wrap.b32 	%r23095, %r23094, %r23094, 7;
	add.s32 	%r23096, %r23054, %r23071;
	xor.b32  	%r23097, %r23092, %r23096;
	shf.l.wrap.b32 	%r23098, %r23097, %r23097, 16;
	add.s32 	%r23099, %r23081, %r23098;
	xor.b32  	%r23100, %r23071, %r23099;
	shf.l.wrap.b32 	%r23101, %r23100, %r23100, 12;
	add.s32 	%r23102, %r23096, %r23101;
	xor.b32  	%r23103, %r23098, %r23102;
	shf.l.wrap.b32 	%r23104, %r23103, %r23103, 8;
	add.s32 	%r23105, %r23099, %r23104;
	xor.b32  	%r23106, %r23101, %r23105;
	shf.l.wrap.b32 	%r23107, %r23106, %r23106, 7;
	add.s32 	%r23108, %r23066, %r23083;
	xor.b32  	%r23109, %r23056, %r23108;
	shf.l.wrap.b32 	%r23110, %r23109, %r23109, 16;
	add.s32 	%r23111, %r23093, %r23110;
	xor.b32  	%r23112, %r23083, %r23111;
	shf.l.wrap.b32 	%r23113, %r23112, %r23112, 12;
	add.s32 	%r23114, %r23108, %r23113;
	xor.b32  	%r23115, %r23110, %r23114;
	shf.l.wrap.b32 	%r23116, %r23115, %r23115, 8;
	add.s32 	%r23117, %r23111, %r23116;
	xor.b32  	%r23118, %r23113, %r23117;
	shf.l.wrap.b32 	%r23119, %r23118, %r23118, 7;
	add.s32 	%r23120, %r23078, %r23095;
	xor.b32  	%r23121, %r23068, %r23120;
	shf.l.wrap.b32 	%r23122, %r23121, %r23121, 16;
	add.s32 	%r23123, %r23057, %r23122;
	xor.b32  	%r23124, %r23095, %r23123;
	shf.l.wrap.b32 	%r23125, %r23124, %r23124, 12;
	add.s32 	%r23126, %r23120, %r23125;
	xor.b32  	%r23127, %r23122, %r23126;
	shf.l.wrap.b32 	%r23128, %r23127, %r23127, 8;
	add.s32 	%r23129, %r23123, %r23128;
	xor.b32  	%r23130, %r23125, %r23129;
	shf.l.wrap.b32 	%r23131, %r23130, %r23130, 7;
	add.s32 	%r23132, %r23090, %r23059;
	xor.b32  	%r23133, %r23080, %r23132;
	shf.l.wrap.b32 	%r23134, %r23133, %r23133, 16;
	add.s32 	%r23135, %r23069, %r23134;
	xor.b32  	%r23136, %r23059, %r23135;
	shf.l.wrap.b32 	%r23137, %r23136, %r23136, 12;
	add.s32 	%r23138, %r23132, %r23137;
	xor.b32  	%r23139, %r23134, %r23138;
	shf.l.wrap.b32 	%r23140, %r23139, %r23139, 8;
	add.s32 	%r23141, %r23135, %r23140;
	xor.b32  	%r23142, %r23137, %r23141;
	shf.l.wrap.b32 	%r23143, %r23142, %r23142, 7;
	add.s32 	%r23144, %r23102, %r23143;
	xor.b32  	%r23145, %r23116, %r23144;
	shf.l.wrap.b32 	%r23146, %r23145, %r23145, 16;
	add.s32 	%r23147, %r23129, %r23146;
	xor.b32  	%r23148, %r23143, %r23147;
	shf.l.wrap.b32 	%r23149, %r23148, %r23148, 12;
	add.s32 	%r23150, %r23144, %r23149;
	xor.b32  	%r23151, %r23146, %r23150;
	shf.l.wrap.b32 	%r23152, %r23151, %r23151, 8;
	add.s32 	%r23153, %r23114, %r23107;
	xor.b32  	%r23154, %r23128, %r23153;
	shf.l.wrap.b32 	%r23155, %r23154, %r23154, 16;
	add.s32 	%r23156, %r23141, %r23155;
	xor.b32  	%r23157, %r23107, %r23156;
	shf.l.wrap.b32 	%r23158, %r23157, %r23157, 12;
	add.s32 	%r23159, %r23153, %r23158;
	xor.b32  	%r23160, %r23155, %r23159;
	shf.l.wrap.b32 	%r23161, %r23160, %r23160, 8;
	add.s32 	%r23162, %r23156, %r23161;
	xor.b32  	%r23163, %r23158, %r23162;
	shf.l.wrap.b32 	%r23164, %r23163, %r23163, 7;
	add.s32 	%r23165, %r23126, %r23119;
	xor.b32  	%r23166, %r23140, %r23165;
	shf.l.wrap.b32 	%r23167, %r23166, %r23166, 16;
	add.s32 	%r23168, %r23105, %r23167;
	xor.b32  	%r23169, %r23119, %r23168;
	shf.l.wrap.b32 	%r23170, %r23169, %r23169, 12;
	add.s32 	%r23171, %r23165, %r23170;
	xor.b32  	%r23172, %r23167, %r23171;
	shf.l.wrap.b32 	%r23173, %r23172, %r23172, 8;
	add.s32 	%r23174, %r23168, %r23173;
	xor.b32  	%r23175, %r23170, %r23174;
	shf.l.wrap.b32 	%r23176, %r23175, %r23175, 7;
	add.s32 	%r23177, %r23138, %r23131;
	xor.b32  	%r23178, %r23104, %r23177;
	shf.l.wrap.b32 	%r23179, %r23178, %r23178, 16;
	add.s32 	%r23180, %r23117, %r23179;
	xor.b32  	%r23181, %r23131, %r23180;
	shf.l.wrap.b32 	%r23182, %r23181, %r23181, 12;
	add.s32 	%r23183, %r23177, %r23182;
	xor.b32  	%r23184, %r23179, %r23183;
	shf.l.wrap.b32 	%r23185, %r23184, %r23184, 8;
	add.s32 	%r23186, %r23180, %r23185;
	add.s32 	%r23187, %r23150, %r23164;
	xor.b32  	%r23188, %r23185, %r23187;
	shf.l.wrap.b32 	%r23189, %r23188, %r23188, 16;
	add.s32 	%r23190, %r23174, %r23189;
	xor.b32  	%r23191, %r23164, %r23190;
	shr.u32 	%r23192, %r23191, 20;
	add.s32 	%r23193, %r23187, %r23192;
	add.s32 	%r23194, %r23159, %r23176;
	xor.b32  	%r23195, %r23152, %r23194;
	shf.l.wrap.b32 	%r23196, %r23195, %r23195, 16;
	add.s32 	%r23197, %r23186, %r23196;
	xor.b32  	%r23198, %r23176, %r23197;
	shr.u32 	%r23199, %r23198, 20;
	add.s32 	%r23200, %r23194, %r23199;
	add.s32 	%r23201, %r22513, %r23193;
	add.s32 	%r23202, %r22525, %r23200;
	not.b32 	%r23203, %r54157;
	add.s32 	%r23204, %r2543, %r23203;
	mov.u32 	%r23205, %ctaid.x;
	shl.b32 	%r23206, %r23205, 11;
	mov.u32 	%r23207, %tid.x;
	and.b32  	%r23208, %r23207, 31;
	or.b32  	%r23209, %r23206, %r23208;
	shl.b32 	%r23210, %r23207, 3;
	and.b32  	%r23211, %r23210, 7936;
	add.s32 	%r23212, %r53743, %r23211;
	add.s32 	%r23213, %r23209, %r23212;
	shr.u32 	%r23214, %r23213, %r23204;
	and.b32  	%r23215, %r23214, 1;
	setp.eq.b32 	%p201, %r23215, 1;
	selp.b32 	%r23216, %r23202, %r23201, %p201;
	cvt.u16.u32 	%rs459, %r23216;
	and.b16  	%rs792, %rs459, 1;
	and.b16  	%rs460, %rs790, 255;
	setp.ne.s16 	%p202, %rs460, 1;
	@%p202 bra 	$L__BB9_257;
	ld.param.u64 	%rd737, [fused_batch_pir_kernel_transposed_16_param_1];
	not.b32 	%r23217, %r54157;
	add.s32 	%r23218, %r2543, %r23217;
	mov.u32 	%r23219, %ctaid.x;
	shl.b32 	%r23220, %r23219, 11;
	mov.u32 	%r23221, %tid.x;
	and.b32  	%r23222, %r23221, 31;
	or.b32  	%r23223, %r23220, %r23222;
	shl.b32 	%r23224, %r23221, 3;
	and.b32  	%r23225, %r23224, 7936;
	add.s32 	%r23226, %r53743, %r23225;
	add.s32 	%r23227, %r23223, %r23226;
	shr.u32 	%r23228, %r23227, %r23218;
	and.b32  	%r23229, %r23228, 1;
	setp.eq.b32 	%p203, %r23229, 1;
	cvt.s64.s32 	%rd230, %r54157;
	cvta.to.global.u64 	%rd231, %rd737;
	mul.wide.s32 	%rd232, %r54157, 16;
	add.s64 	%rd233, %rd231, %rd232;
	ld.global.u32 	%r23230, [%rd233+8316];
	selp.b32 	%r23231, %r54162, %r54161, %p203;
	xor.b32  	%r23232, %r23231, %r23230;
	selp.b32 	%r23233, %r54163, %r54160, %p203;
	selp.b32 	%r54161, %r54161, %r23232, %p203;
	selp.b32 	%r54162, %r23232, %r54162, %p203;
	ld.global.u32 	%r23234, [%rd233+8320];
	xor.b32  	%r23235, %r23233, %r23234;
	selp.b32 	%r23236, %r54164, %r54159, %p203;
	selp.b32 	%r54160, %r54160, %r23235, %p203;
	selp.b32 	%r54163, %r23235, %r54163, %p203;
	ld.global.u32 	%r23237, [%rd233+8324];
	xor.b32  	%r23238, %r23236, %r23237;
	selp.b32 	%r23239, %r54165, %r54158, %p203;
	selp.b32 	%r54159, %r54159, %r23238, %p203;
	selp.b32 	%r54164, %r23238, %r54164, %p203;
	ld.global.u32 	%r23240, [%rd233+8328];
	xor.b32  	%r23241, %r23239, %r23240;
	selp.b64 	%rd234, 445, 420, %p203;
	selp.b32 	%r54158, %r54158, %r23241, %p203;
	selp.b32 	%r54165, %r23241, %r54165, %p203;
	add.s64 	%rd235, %rd234, %rd230;
	add.s64 	%rd236, %rd231, %rd235;
	ld.global.u8 	%rs461, [%rd236+8296];
	xor.b16  	%rs792, %rs461, %rs792;
$L__BB9_257:
	not.b32 	%r23242, %r54157;
	add.s32 	%r23243, %r2543, %r23242;
	mov.u32 	%r23244, %ctaid.x;
	shl.b32 	%r23245, %r23244, 11;
	mov.u32 	%r23246, %tid.x;
	and.b32  	%r23247, %r23246, 31;
	or.b32  	%r23248, %r23245, %r23247;
	shl.b32 	%r23249, %r23246, 3;
	and.b32  	%r23250, %r23249, 7936;
	add.s32 	%r23251, %r53743, %r23250;
	add.s32 	%r23252, %r23248, %r23251;
	shr.u32 	%r23253, %r23252, %r23243;
	and.b32  	%r23254, %r23253, 1;
	setp.eq.b32 	%p204, %r23254, 1;
	selp.b32 	%r54169, %r54162, %r54161, %p204;
	selp.b32 	%r54168, %r54163, %r54160, %p204;
	selp.b32 	%r54167, %r54164, %r54159, %p204;
	selp.b32 	%r54166, %r54165, %r54158, %p204;
	add.s32 	%r54157, %r54157, 1;
	setp.lt.u32 	%p205, %r54157, %r2543;
	mov.u16 	%rs790, %rs792;
	@%p205 bra 	$L__BB9_255;
$L__BB9_258:
	and.b16  	%rs462, %rs792, 255;
	setp.ne.s16 	%p206, %rs462, 1;
	@%p206 bra 	$L__BB9_260;
	ld.param.u64 	%rd738, [fused_batch_pir_kernel_transposed_16_param_1];
	cvta.to.global.u64 	%rd237, %rd738;
	ld.global.u32 	%r23255, [%rd237+8768];
	xor.b32  	%r54169, %r54169, %r23255;
$L__BB9_260:
	@%p206 bra 	$L__BB9_262;
	ld.param.u64 	%rd739, [fused_batch_pir_kernel_transposed_16_param_1];
	cvta.to.global.u64 	%rd238, %rd739;
	ld.global.u32 	%r23256, [%rd238+8772];
	xor.b32  	%r54168, %r54168, %r23256;
$L__BB9_262:
	@%p206 bra 	$L__BB9_264;
	ld.param.u64 	%rd740, [fused_batch_pir_kernel_transposed_16_param_1];
	cvta.to.global.u64 	%rd239, %rd740;
	ld.global.u32 	%r23257, [%rd239+8776];
	xor.b32  	%r54167, %r54167, %r23257;
$L__BB9_264:
	@%p206 bra 	$L__BB9_266;
	ld.param.u64 	%rd741, [fused_batch_pir_kernel_transposed_16_param_1];
	cvta.to.global.u64 	%rd240, %rd741;
	ld.global.u32 	%r23258, [%rd240+8780];
	xor.b32  	%r54166, %r54166, %r23258;
$L__BB9_266:
	ld.param.u32 	%r52154, [fused_batch_pir_kernel_transposed_16_param_4];
	mov.u32 	%r23260, %ctaid.x;
	shl.b32 	%r23261, %r23260, 11;
	mov.u32 	%r23262, %tid.x;
	and.b32  	%r23263, %r23262, 31;
	or.b32  	%r23264, %r23261, %r23263;
	shl.b32 	%r23265, %r23262, 3;
	and.b32  	%r23266, %r23265, 7936;
	add.s32 	%r23267, %r53743, %r23266;
	add.s32 	%r23268, %r23264, %r23267;
	setp.ge.s32 	%p210, %r23268, %r52154;
	mov.b32 	%r54190, 0;
	mov.u32 	%r54191, %r54190;
	mov.u32 	%r54192, %r54190;
	mov.u32 	%r54193, %r54190;
	@%p210 bra 	$L__BB9_280;
	ld.param.u64 	%rd742, [fused_batch_pir_kernel_transposed_16_param_1];
	cvta.to.global.u64 	%rd241, %rd742;
	ld.global.u8 	%rs466, [%rd241+8801];
	max.u16 	%rs467, %rs466, 11;
	cvt.u32.u16 	%r23269, %rs467;
	add.s32 	%r54181, %r23269, -11;
	ld.shared.v2.u32 	{%r54193, %r54192}, [s_mem+197736];
	ld.shared.v2.u32 	{%r54191, %r54190}, [s_mem+197744];
	ld.shared.u8 	%rs795, [s_mem+197752];
	cvt.u32.u16 	%r2598, %rs466;
	setp.ge.u32 	%p211, %r54181, %r2598;
	@%p211 bra 	$L__BB9_272;
	mov.u16 	%rs793, %rs795;
$L__BB9_269:
	ld.const.u32 	%r23270, [CHACHA_CONSTANTS];
	add.s32 	%r23271, %r23270, %r54193;
	shf.l.wrap.b32 	%r23272, %r23271, %r23271, 16;
	add.s32 	%r23273, %r54193, %r23272;
	xor.b32  	%r23274, %r54193, %r23273;
	shf.l.wrap.b32 	%r23275, %r23274, %r23274, 12;
	add.s32 	%r23276, %r23271, %r23275;
	xor.b32  	%r23277, %r23272, %r23276;
	shf.l.wrap.b32 	%r23278, %r23277, %r23277, 8;
	add.s32 	%r23279, %r23273, %r23278;
	xor.b32  	%r23280, %r23275, %r23279;
	shf.l.wrap.b32 	%r23281, %r23280, %r23280, 7;
	ld.const.u32 	%r23282, [CHACHA_CONSTANTS+4];
	add.s32 	%r23283, %r23282, %r54192;
	shf.l.wrap.b32 	%r23284, %r23283, %r23283, 16;
	add.s32 	%r23285, %r54192, %r23284;
	xor.b32  	%r23286, %r54192, %r23285;
	shf.l.wrap.b32 	%r23287, %r23286, %r23286, 12;
	add.s32 	%r23288, %r23283, %r23287;
	xor.b32  	%r23289, %r23284, %r23288;
	shf.l.wrap.b32 	%r23290, %r23289, %r23289, 8;
	add.s32 	%r23291, %r23285, %r23290;
	xor.b32  	%r23292, %r23287, %r23291;
	shf.l.wrap.b32 	%r23293, %r23292, %r23292, 7;
	ld.const.u32 	%r23294, [CHACHA_CONSTANTS+8];
	add.s32 	%r23295, %r23294, %r54191;
	shf.l.wrap.b32 	%r23296, %r23295, %r23295, 16;
	add.s32 	%r23297, %r54191, %r23296;
	xor.b32  	%r23298, %r54191, %r23297;
	shf.l.wrap.b32 	%r23299, %r23298, %r23298, 12;
	add.s32 	%r23300, %r23295, %r23299;
	xor.b32  	%r23301, %r23296, %r23300;
	shf.l.wrap.b32 	%r23302, %r23301, %r23301, 8;
	add.s32 	%r23303, %r23297, %r23302;
	xor.b32  	%r23304, %r23299, %r23303;
	shf.l.wrap.b32 	%r23305, %r23304, %r23304, 7;
	ld.const.u32 	%r23306, [CHACHA_CONSTANTS+12];
	add.s32 	%r23307, %r23306, %r54190;
	shf.l.wrap.b32 	%r23308, %r23307, %r23307, 16;
	add.s32 	%r23309, %r54190, %r23308;
	xor.b32  	%r23310, %r54190, %r23309;
	shf.l.wrap.b32 	%r23311, %r23310, %r23310, 12;
	add.s32 	%r23312, %r23307, %r23311;
	xor.b32  	%r23313, %r23308, %r23312;
	shf.l.wrap.b32 	%r23314, %r23313, %r23313, 8;
	add.s32 	%r23315, %r23309, %r23314;
	xor.b32  	%r23316, %r23311, %r23315;
	shf.l.wrap.b32 	%r23317, %r23316, %r23316, 7;
	add.s32 	%r23318, %r23276, %r23293;
	xor.b32  	%r23319, %r23314, %r23318;
	shf.l.wrap.b32 	%r23320, %r23319, %r23319, 16;
	add.s32 	%r23321, %r23303, %r23320;
	xor.b32  	%r23322, %r23293, %r23321;
	shf.l.wrap.b32 	%r23323, %r23322, %r23322, 12;
	add.s32 	%r23324, %r23318, %r23323;
	xor.b32  	%r23325, %r23320, %r23324;
	shf.l.wrap.b32 	%r23326, %r23325, %r23325, 8;
	add.s32 	%r23327, %r23321, %r23326;
	xor.b32  	%r23328, %r23323, %r23327;
	shf.l.wrap.b32 	%r23329, %r23328, %r23328, 7;
	add.s32 	%r23330, %r23288, %r23305;
	xor.b32  	%r23331, %r23278, %r23330;
	shf.l.wrap.b32 	%r23332, %r23331, %r23331, 16;
	add.s32 	%r23333, %r23315, %r23332;
	xor.b32  	%r23334, %r23305, %r23333;
	shf.l.wrap.b32 	%r23335, %r23334, %r23334, 12;
	add.s32 	%r23336, %r23330, %r23335;
	xor.b32  	%r23337, %r23332, %r23336;
	shf.l.wrap.b32 	%r23338, %r23337, %r23337, 8;
	add.s32 	%r23339, %r23333, %r23338;
	xor.b32  	%r23340, %r23335, %r23339;
	shf.l.wrap.b32 	%r23341, %r23340, %r23340, 7;
	add.s32 	%r23342, %r23300, %r23317;
	xor.b32  	%r23343, %r23290, %r23342;
	shf.l.wrap.b32 	%r23344, %r23343, %r23343, 16;
	add.s32 	%r23345, %r23279, %r23344;
	xor.b32  	%r23346, %r23317, %r23345;
	shf.l.wrap.b32 	%r23347, %r23346, %r23346, 12;
	add.s32 	%r23348, %r23342, %r23347;
	xor.b32  	%r23349, %r23344, %r23348;
	shf.l.wrap.b32 	%r23350, %r23349, %r23349, 8;
	add.s32 	%r23351, %r23345, %r23350;
	xor.b32  	%r23352, %r23347, %r23351;
	shf.l.wrap.b32 	%r23353, %r23352, %r23352, 7;
	add.s32 	%r23354, %r23312, %r23281;
	xor.b32  	%r23355, %r23302, %r23354;
	shf.l.wrap.b32 	%r23356, %r23355, %r23355, 16;
	add.s32 	%r23357, %r23291, %r23356;
	xor.b32  	%r23358, %r23281, %r23357;
	shf.l.wrap.b32 	%r23359, %r23358, %r23358, 12;
	add.s32 	%r23360, %r23354, %r23359;
	xor.b32  	%r23361, %r23356, %r23360;
	shf.l.wrap.b32 	%r23362, %r23361, %r23361, 8;
	add.s32 	%r23363, %r23357, %r23362;
	xor.b32  	%r23364, %r23359, %r23363;
	shf.l.wrap.b32 	%r23365, %r23364, %r23364, 7;
	add.s32 	%r23366, %r23324, %r23365;
	xor.b32  	%r23367, %r23338, %r23366;
	shf.l.wrap.b32 	%r23368, %r23367, %r23367, 16;
	add.s32 	%r23369, %r23351, %r23368;
	xor.b32  	%r23370, %r23365, %r23369;
	shf.l.wrap.b32 	%r23371, %r23370, %r23370, 12;
	add.s32 	%r23372, %r23366, %r23371;
	xor.b32  	%r23373, %r23368, %r23372;
	shf.l.wrap.b32 	%r23374, %r23373, %r23373, 8;
	add.s32 	%r23375, %r23369, %r23374;
	xor.b32  	%r23376, %r23371, %r23375;
	shf.l.wrap.b32 	%r23377, %r23376, %r23376, 7;
	add.s32 	%r23378, %r23336, %r23329;
	xor.b32  	%r23379, %r23350, %r23378;
	shf.l.wrap.b32 	%r23380, %r23379, %r23379, 16;
	add.s32 	%r23381, %r23363, %r23380;
	xor.b32  	%r23382, %r23329, %r23381;
	shf.l.wrap.b32 	%r23383, %r23382, %r23382, 12;
	add.s32 	%r23384, %r23378, %r23383;
	xor.b32  	%r23385, %r23380, %r23384;
	shf.l.wrap.b32 	%r23386, %r23385, %r23385, 8;
	add.s32 	%r23387, %r23381, %r23386;
	xor.b32  	%r23388, %r23383, %r23387;
	shf.l.wrap.b32 	%r23389, %r23388, %r23388, 7;
	add.s32 	%r23390, %r23348, %r23341;
	xor.b32  	%r23391, %r23362, %r23390;
	shf.l.wrap.b32 	%r23392, %r23391, %r23391, 16;
	add.s32 	%r23393, %r23327, %r23392;
	xor.b32  	%r23394, %r23341, %r23393;
	shf.l.wrap.b32 	%r23395, %r23394, %r23394, 12;
	add.s32 	%r23396, %r23390, %r23395;
	xor.b32  	%r23397, %r23392, %r23396;
	shf.l.wrap.b32 	%r23398, %r23397, %r23397, 8;
	add.s32 	%r23399, %r23393, %r23398;
	xor.b32  	%r23400, %r23395, %r23399;
	shf.l.wrap.b32 	%r23401, %r23400, %r23400, 7;
	add.s32 	%r23402, %r23360, %r23353;
	xor.b32  	%r23403, %r23326, %r23402;
	shf.l.wrap.b32 	%r23404, %r23403, %r23403, 16;
	add.s32 	%r23405, %r23339, %r23404;
	xor.b32  	%r23406, %r23353, %r23405;
	shf.l.wrap.b32 	%r23407, %r23406, %r23406, 12;
	add.s32 	%r23408, %r23402, %r23407;
	xor.b32  	%r23409, %r23404, %r23408;
	shf.l.wrap.b32 	%r23410, %r23409, %r23409, 8;
	add.s32 	%r23411, %r23405, %r23410;
	xor.b32  	%r23412, %r23407, %r23411;
	shf.l.wrap.b32 	%r23413, %r23412, %r23412, 7;
	add.s32 	%r23414, %r23372, %r23389;
	xor.b32  	%r23415, %r23410, %r23414;
	shf.l.wrap.b32 	%r23416, %r23415, %r23415, 16;
	add.s32 	%r23417, %r23399, %r23416;
	xor.b32  	%r23418, %r23389, %r23417;
	shf.l.wrap.b32 	%r23419, %r23418, %r23418, 12;
	add.s32 	%r23420, %r23414, %r23419;
	xor.b32  	%r23421, %r23416, %r23420;
	shf.l.wrap.b32 	%r23422, %r23421, %r23421, 8;
	add.s32 	%r23423, %r23417, %r23422;
	xor.b32  	%r23424, %r23419, %r23423;
	shf.l.wrap.b32 	%r23425, %r23424, %r23424, 7;
	add.s32 	%r23426, %r23384, %r23401;
	xor.b32  	%r23427, %r23374, %r23426;
	shf.l.wrap.b32 	%r23428, %r23427, %r23427, 16;
	add.s32 	%r23429, %r23411, %r23428;
	xor.b32  	%r23430, %r23401, %r23429;
	shf.l.wrap.b32 	%r23431, %r23430, %r23430, 12;
	add.s32 	%r23432, %r23426, %r23431;
	xor.b32  	%r23433, %r23428, %r23432;
	shf.l.wrap.b32 	%r23434, %r23433, %r23433, 8;
	add.s32 	%r23435, %r23429, %r23434;
	xor.b32  	%r23436, %r23431, %r23435;
	shf.l.wrap.b32 	%r23437, %r23436, %r23436, 7;
	add.s32 	%r23438, %r23396, %r23413;
	xor.b32  	%r23439, %r23386, %r23438;
	shf.l.wrap.b32 	%r23440, %r23439, %r23439, 16;
	add.s32 	%r23441, %r23375, %r23440;
	xor.b32  	%r23442, %r23413, %r23441;
	shf.l.wrap.b32 	%r23443, %r23442, %r23442, 12;
	add.s32 	%r23444, %r23438, %r23443;
	xor.b32  	%r23445, %r23440, %r23444;
	shf.l.wrap.b32 	%r23446, %r23445, %r23445, 8;
	add.s32 	%r23447, %r23441, %r23446;
	xor.b32  	%r23448, %r23443, %r23447;
	shf.l.wrap.b32 	%r23449, %r23448, %r23448, 7;
	add.s32 	%r23450, %r23408, %r23377;
	xor.b32  	%r23451, %r23398, %r23450;
	shf.l.wrap.b32 	%r23452, %r23451, %r23451, 16;
	add.s32 	%r23453, %r23387, %r23452;
	xor.b32  	%r23454, %r23377, %r23453;
	shf.l.wrap.b32 	%r23455, %r23454, %r23454, 12;
	add.s32 	%r23456, %r23450, %r23455;
	xor.b32  	%r23457, %r23452, %r23456;
	shf.l.wrap.b32 	%r23458, %r23457, %r23457, 8;
	add.s32 	%r23459, %r23453, %r23458;
	xor.b32  	%r23460, %r23455, %r23459;
	shf.l.wrap.b32 	%r23461, %r23460, %r23460, 7;
	add.s32 	%r23462, %r23420, %r23461;
	xor.b32  	%r23463, %r23434, %r23462;
	shf.l.wrap.b32 	%r23464, %r23463, %r23463, 16;
	add.s32 	%r23465, %r23447, %r23464;
	xor.b32  	%r23466, %r23461, %r23465;
	shf.l.wrap.b32 	%r23467, %r23466, %r23466, 12;
	add.s32 	%r23468, %r23462, %r23467;
	xor.b32  	%r23469, %r23464, %r23468;
	shf.l.wrap.b32 	%r23470, %r23469, %r23469, 8;
	add.s32 	%r23471, %r23465, %r23470;
	xor.b32  	%r23472, %r23467, %r23471;
	shf.l.wrap.b32 	%r23473, %r23472, %r23472, 7;
	add.s32 	%r23474, %r23432, %r23425;
	xor.b32  	%r23475, %r23446, %r23474;
	shf.l.wrap.b32 	%r23476, %r23475, %r23475, 16;
	add.s32 	%r23477, %r23459, %r23476;
	xor.b32  	%r23478, %r23425, %r23477;
	shf.l.wrap.b32 	%r23479, %r23478, %r23478, 12;
	add.s32 	%r23480, %r23474, %r23479;
	xor.b32  	%r23481, %r23476, %r23480;
	shf.l.wrap.b32 	%r23482, %r23481, %r23481, 8;
	add.s32 	%r23483, %r23477, %r23482;
	xor.b32  	%r23484, %r23479, %r23483;
	shf.l.wrap.b32 	%r23485, %r23484, %r23484, 7;
	add.s32 	%r23486, %r23444, %r23437;
	xor.b32  	%r23487, %r23458, %r23486;
	shf.l.wrap.b32 	%r23488, %r23487, %r23487, 16;
	add.s32 	%r23489, %r23423, %r23488;
	xor.b32  	%r23490, %r23437, %r23489;
	shf.l.wrap.b32 	%r23491, %r23490, %r23490, 12;
	add.s32 	%r23492, %r23486, %r23491;
	xor.b32  	%r23493, %r23488, %r23492;
	shf.l.wrap.b32 	%r23494, %r23493, %r23493, 8;
	add.s32 	%r23495, %r23489, %r23494;
	xor.b32  	%r23496, %r23491, %r23495;
	shf.l.wrap.b32 	%r23497, %r23496, %r23496, 7;
	add.s32 	%r23498, %r23456, %r23449;
	xor.b32  	%r23499, %r23422, %r23498;
	shf.l.wrap.b32 	%r23500, %r23499, %r23499, 16;
	add.s32 	%r23501, %r23435, %r23500;
	xor.b32  	%r23502, %r23449, %r23501;
	shf.l.wrap.b32 	%r23503, %r23502, %r23502, 12;
	add.s32 	%r23504, %r23498, %r23503;
	xor.b32  	%r23505, %r23500, %r23504;
	shf.l.wrap.b32 	%r23506, %r23505, %r23505, 8;
	add.s32 	%r23507, %r23501, %r23506;
	xor.b32  	%r23508, %r23503, %r23507;
	shf.l.wrap.b32 	%r23509, %r23508, %r23508, 7;
	add.s32 	%r23510, %r23468, %r23485;
	xor.b32  	%r23511, %r23506, %r23510;
	shf.l.wrap.b32 	%r23512, %r23511, %r23511, 16;
	add.s32 	%r23513, %r23495, %r23512;
	xor.b32  	%r23514, %r23485, %r23513;
	shf.l.wrap.b32 	%r23515, %r23514, %r23514, 12;
	add.s32 	%r23516, %r23510, %r23515;
	xor.b32  	%r23517, %r23512, %r23516;
	shf.l.wrap.b32 	%r23518, %r23517, %r23517, 8;
	add.s32 	%r23519, %r23513, %r23518;
	xor.b32  	%r23520, %r23515, %r23519;
	shf.l.wrap.b32 	%r23521, %r23520, %r23520, 7;
	add.s32 	%r23522, %r23480, %r23497;
	xor.b32  	%r23523, %r23470, %r23522;
	shf.l.wrap.b32 	%r23524, %r23523, %r23523, 16;
	add.s32 	%r23525, %r23507, %r23524;
	xor.b32  	%r23526, %r23497, %r23525;
	shf.l.wrap.b32 	%r23527, %r23526, %r23526, 12;
	add.s32 	%r23528, %r23522, %r23527;
	xor.b32  	%r23529, %r23524, %r23528;
	shf.l.wrap.b32 	%r23530, %r23529, %r23529, 8;
	add.s32 	%r23531, %r23525, %r23530;
	xor.b32  	%r23532, %r23527, %r23531;
	shf.l.wrap.b32 	%r23533, %r23532, %r23532, 7;
	add.s32 	%r23534, %r23492, %r23509;
	xor.b32  	%r23535, %r23482, %r23534;
	shf.l.wrap.b32 	%r23536, %r23535, %r23535, 16;
	add.s32 	%r23537, %r23471, %r23536;
	xor.b32  	%r23538, %r23509, %r23537;
	shf.l.wrap.b32 	%r23539, %r23538, %r23538, 12;
	add.s32 	%r23540, %r23534, %r23539;
	xor.b32  	%r23541, %r23536, %r23540;
	shf.l.wrap.b32 	%r23542, %r23541, %r23541, 8;
	add.s32 	%r23543, %r23537, %r23542;
	xor.b32  	%r23544, %r23539, %r23543;
	shf.l.wrap.b32 	%r23545, %r23544, %r23544, 7;
	add.s32 	%r23546, %r23504, %r23473;
	xor.b32  	%r23547, %r23494, %r23546;
	shf.l.wrap.b32 	%r23548, %r23547, %r23547, 16;
	add.s32 	%r23549, %r23483, %r23548;
	xor.b32  	%r23550, %r23473, %r23549;
	shf.l.wrap.b32 	%r23551, %r23550, %r23550, 12;
	add.s32 	%r23552, %r23546, %r23551;
	xor.b32  	%r23553, %r23548, %r23552;
	shf.l.wrap.b32 	%r23554, %r23553, %r23553, 8;
	add.s32 	%r23555, %r23549, %r23554;
	xor.b32  	%r23556, %r23551, %r23555;
	shf.l.wrap.b32 	%r23557, %r23556, %r23556, 7;
	add.s32 	%r23558, %r23516, %r23557;
	xor.b32  	%r23559, %r23530, %r23558;
	shf.l.wrap.b32 	%r23560, %r23559, %r23559, 16;
	add.s32 	%r23561, %r23543, %r23560;
	xor.b32  	%r23562, %r23557, %r23561;
	shf.l.wrap.b32 	%r23563, %r23562, %r23562, 12;
	add.s32 	%r23564, %r23558, %r23563;
	xor.b32  	%r23565, %r23560, %r23564;
	shf.l.wrap.b32 	%r23566, %r23565, %r23565, 8;
	add.s32 	%r23567, %r23561, %r23566;
	xor.b32  	%r23568, %r23563, %r23567;
	shf.l.wrap.b32 	%r23569, %r23568, %r23568, 7;
	add.s32 	%r23570, %r23528, %r23521;
	xor.b32  	%r23571, %r23542, %r23570;
	shf.l.wrap.b32 	%r23572, %r23571, %r23571, 16;
	add.s32 	%r23573, %r23555, %r23572;
	xor.b32  	%r23574, %r23521, %r23573;
	shf.l.wrap.b32 	%r23575, %r23574, %r23574, 12;
	add.s32 	%r23576, %r23570, %r23575;
	xor.b32  	%r23577, %r23572, %r23576;
	shf.l.wrap.b32 	%r23578, %r23577, %r23577, 8;
	add.s32 	%r23579, %r23573, %r23578;
	xor.b32  	%r23580, %r23575, %r23579;
	shf.l.wrap.b32 	%r23581, %r23580, %r23580, 7;
	add.s32 	%r23582, %r23540, %r23533;
	xor.b32  	%r23583, %r23554, %r23582;
	shf.l.wrap.b32 	%r23584, %r23583, %r23583, 16;
	add.s32 	%r23585, %r23519, %r23584;
	xor.b32  	%r23586, %r23533, %r23585;
	shf.l.wrap.b32 	%r23587, %r23586, %r23586, 12;
	add.s32 	%r23588, %r23582, %r23587;
	xor.b32  	%r23589, %r23584, %r23588;
	shf.l.wrap.b32 	%r23590, %r23589, %r23589, 8;
	add.s32 	%r23591, %r23585, %r23590;
	xor.b32  	%r23592, %r23587, %r23591;
	shf.l.wrap.b32 	%r23593, %r23592, %r23592, 7;
	add.s32 	%r23594, %r23552, %r23545;
	xor.b32  	%r23595, %r23518, %r23594;
	shf.l.wrap.b32 	%r23596, %r23595, %r23595, 16;
	add.s32 	%r23597, %r23531, %r23596;
	xor.b32  	%r23598, %r23545, %r23597;
	shf.l.wrap.b32 	%r23599, %r23598, %r23598, 12;
	add.s32 	%r23600, %r23594, %r23599;
	xor.b32  	%r23601, %r23596, %r23600;
	shf.l.wrap.b32 	%r23602, %r23601, %r23601, 8;
	add.s32 	%r23603, %r23597, %r23602;
	xor.b32  	%r23604, %r23599, %r23603;
	shf.l.wrap.b32 	%r23605, %r23604, %r23604, 7;
	add.s32 	%r23606, %r23564, %r23581;
	xor.b32  	%r23607, %r23602, %r23606;
	shf.l.wrap.b32 	%r23608, %r23607, %r23607, 16;
	add.s32 	%r23609, %r23591, %r23608;
	xor.b32  	%r23610, %r23581, %r23609;
	shf.l.wrap.b32 	%r23611, %r23610, %r23610, 12;
	add.s32 	%r23612, %r23606, %r23611;
	xor.b32  	%r23613, %r23608, %r23612;
	shf.l.wrap.b32 	%r23614, %r23613, %r23613, 8;
	add.s32 	%r23615, %r23609, %r23614;
	xor.b32  	%r23616, %r23611, %r23615;
	shf.l.wrap.b32 	%r23617, %r23616, %r23616, 7;
	add.s32 	%r23618, %r23576, %r23593;
	xor.b32  	%r23619, %r23566, %r23618;
	shf.l.wrap.b32 	%r23620, %r23619, %r23619, 16;
	add.s32 	%r23621, %r23603, %r23620;
	xor.b32  	%r23622, %r23593, %r23621;
	shf.l.wrap.b32 	%r23623, %r23622, %r23622, 12;
	add.s32 	%r23624, %r23618, %r23623;
	xor.b32  	%r23625, %r23620, %r23624;
	shf.l.wrap.b32 	%r23626, %r23625, %r23625, 8;
	add.s32 	%r23627, %r23621, %r23626;
	xor.b32  	%r23628, %r23623, %r23627;
	shf.l.wrap.b32 	%r23629, %r23628, %r23628, 7;
	add.s32 	%r23630, %r23588, %r23605;
	xor.b32  	%r23631, %r23578, %r23630;
	shf.l.wrap.b32 	%r23632, %r23631, %r23631, 16;
	add.s32 	%r23633, %r23567, %r23632;
	xor.b32  	%r23634, %r23605, %r23633;
	shf.l.wrap.b32 	%r23635, %r23634, %r23634, 12;
	add.s32 	%r23636, %r23630, %r23635;
	xor.b32  	%r23637, %r23632, %r23636;
	shf.l.wrap.b32 	%r23638, %r23637, %r23637, 8;
	add.s32 	%r23639, %r23633, %r23638;
	xor.b32  	%r23640, %r23635, %r23639;
	shf.l.wrap.b32 	%r23641, %r23640, %r23640, 7;
	add.s32 	%r23642, %r23600, %r23569;
	xor.b32  	%r23643, %r23590, %r23642;
	shf.l.wrap.b32 	%r23644, %r23643, %r23643, 16;
	add.s32 	%r23645, %r23579, %r23644;
	xor.b32  	%r23646, %r23569, %r23645;
	shf.l.wrap.b32 	%r23647, %r23646, %r23646, 12;
	add.s32 	%r23648, %r23642, %r23647;
	xor.b32  	%r23649, %r23644, %r23648;
	shf.l.wrap.b32 	%r23650, %r23649, %r23649, 8;
	add.s32 	%r23651, %r23645, %r23650;
	xor.b32  	%r23652, %r23647, %r23651;
	shf.l.wrap.b32 	%r23653, %r23652, %r23652, 7;
	add.s32 	%r54185, %r23270, %r23612;
	add.s32 	%r54184, %r23282, %r23624;
	add.s32 	%r54183, %r23294, %r23636;
	add.s32 	%r54182, %r23306, %r23648;
	add.s32 	%r54186, %r54193, %r23653;
	add.s32 	%r54187, %r54192, %r23617;
	add.s32 	%r54188, %r54191, %r23629;
	add.s32 	%r54189, %r54190, %r23641;
	xor.b32  	%r23654, %r23271, 1;
	shf.l.wrap.b32 	%r23655, %r23271, %r23654, 16;
	add.s32 	%r23656, %r54193, %r23655;
	xor.b32  	%r23657, %r54193, %r23656;
	shf.l.wrap.b32 	%r23658, %r23657, %r23657, 12;
	add.s32 	%r23659, %r23271, %r23658;
	xor.b32  	%r23660, %r23655, %r23659;
	shf.l.wrap.b32 	%r23661, %r23660, %r23660, 8;
	add.s32 	%r23662, %r23656, %r23661;
	xor.b32  	%r23663, %r23658, %r23662;
	shf.l.wrap.b32 	%r23664, %r23663, %r23663, 7;
	add.s32 	%r23665, %r23659, %r23293;
	xor.b32  	%r23666, %r23314, %r23665;
	shf.l.wrap.b32 	%r23667, %r23666, %r23666, 16;
	add.s32 	%r23668, %r23303, %r23667;
	xor.b32  	%r23669, %r23293, %r23668;
	shf.l.wrap.b32 	%r23670, %r23669, %r23669, 12;
	add.s32 	%r23671, %r23665, %r23670;
	xor.b32  	%r23672, %r23667, %r23671;
	shf.l.wrap.b32 	%r23673, %r23672, %r23672, 8;
	add.s32 	%r23674, %r23668, %r23673;
	xor.b32  	%r23675, %r23670, %r23674;
	shf.l.wrap.b32 	%r23676, %r23675, %r23675, 7;
	xor.b32  	%r23677, %r23661, %r23330;
	shf.l.wrap.b32 	%r23678, %r23677, %r23677, 16;
	add.s32 	%r23679, %r23315, %r23678;
	xor.b32  	%r23680, %r23305, %r23679;
	shf.l.wrap.b32 	%r23681, %r23680, %r23680, 12;
	add.s32 	%r23682, %r23330, %r23681;
	xor.b32  	%r23683, %r23678, %r23682;
	shf.l.wrap.b32 	%r23684, %r23683, %r23683, 8;
	add.s32 	%r23685, %r23679, %r23684;
	xor.b32  	%r23686, %r23681, %r23685;
	shf.l.wrap.b32 	%r23687, %r23686, %r23686, 7;
	add.s32 	%r23688, %r23662, %r23344;
	xor.b32  	%r23689, %r23317, %r23688;
	shf.l.wrap.b32 	%r23690, %r23689, %r23689, 12;
	add.s32 	%r23691, %r23342, %r23690;
	xor.b32  	%r23692, %r23344, %r23691;
	shf.l.wrap.b32 	%r23693, %r23692, %r23692, 8;
	add.s32 	%r23694, %r23688, %r23693;
	xor.b32  	%r23695, %r23690, %r23694;
	shf.l.wrap.b32 	%r23696, %r23695, %r23695, 7;
	add.s32 	%r23697, %r23312, %r23664;
	xor.b32  	%r23698, %r23302, %r23697;
	shf.l.wrap.b32 	%r23699, %r23698, %r23698, 16;
	add.s32 	%r23700, %r23291, %r23699;
	xor.b32  	%r23701, %r23664, %r23700;
	shf.l.wrap.b32 	%r23702, %r23701, %r23701, 12;
	add.s32 	%r23703, %r23697, %r23702;
	xor.b32  	%r23704, %r23699, %r23703;
	shf.l.wrap.b32 	%r23705, %r23704, %r23704, 8;
	add.s32 	%r23706, %r23700, %r23705;
	xor.b32  	%r23707, %r23702, %r23706;
	shf.l.wrap.b32 	%r23708, %r23707, %r23707, 7;
	add.s32 	%r23709, %r23671, %r23708;
	xor.b32  	%r23710, %r23684, %r23709;
	shf.l.wrap.b32 	%r23711, %r23710, %r23710, 16;
	add.s32 	%r23712, %r23694, %r23711;
	xor.b32  	%r23713, %r23708, %r23712;
	shf.l.wrap.b32 	%r23714, %r23713, %r23713, 12;
	add.s32 	%r23715, %r23709, %r23714;
	xor.b32  	%r23716, %r23711, %r23715;
	shf.l.wrap.b32 	%r23717, %r23716, %r23716, 8;
	add.s32 	%r23718, %r23712, %r23717;
	xor.b32  	%r23719, %r23714, %r23718;
	shf.l.wrap.b32 	%r23720, %r23719, %r23719, 7;
	add.s32 	%r23721, %r23682, %r23676;
	xor.b32  	%r23722, %r23693, %r23721;
	shf.l.wrap.b32 	%r23723, %r23722, %r23722, 16;
	add.s32 	%r23724, %r23706, %r23723;
	xor.b32  	%r23725, %r23676, %r23724;
	shf.l.wrap.b32 	%r23726, %r23725, %r23725, 12;
	add.s32 	%r23727, %r23721, %r23726;
	xor.b32  	%r23728, %r23723, %r23727;
	shf.l.wrap.b32 	%r23729, %r23728, %r23728, 8;
	add.s32 	%r23730, %r23724, %r23729;
	xor.b32  	%r23731, %r23726, %r23730;
	shf.l.wrap.b32 	%r23732, %r23731, %r23731, 7;
	add.s32 	%r23733, %r23691, %r23687;
	xor.b32  	%r23734, %r23705, %r23733;
	shf.l.wrap.b32 	%r23735, %r23734, %r23734, 16;
	add.s32 	%r23736, %r23674, %r23735;
	xor.b32  	%r23737, %r23687, %r23736;
	shf.l.wrap.b32 	%r23738, %r23737, %r23737, 12;
	add.s32 	%r23739, %r23733, %r23738;
	xor.b32  	%r23740, %r23735, %r23739;
	shf.l.wrap.b32 	%r23741, %r23740, %r23740, 8;
	add.s32 	%r23742, %r23736, %r23741;
	xor.b32  	%r23743, %r23738, %r23742;
	shf.l.wrap.b32 	%r23744, %r23743, %r23743, 7;
	add.s32 	%r23745, %r23703, %r23696;
	xor.b32  	%r23746, %r23673, %r23745;
	shf.l.wrap.b32 	%r23747, %r23746, %r23746, 16;
	add.s32 	%r23748, %r23685, %r23747;
	xor.b32  	%r23749, %r23696, %r23748;
	shf.l.wrap.b32 	%r23750, %r23749, %r23749, 12;
	add.s32 	%r23751, %r23745, %r23750;
	xor.b32  	%r23752, %r23747, %r23751;
	shf.l.wrap.b32 	%r23753, %r23752, %r23752, 8;
	add.s32 	%r23754, %r23748, %r23753;
	xor.b32  	%r23755, %r23750, %r23754;
	shf.l.wrap.b32 	%r23756, %r23755, %r23755, 7;
	add.s32 	%r23757, %r23715, %r23732;
	xor.b32  	%r23758, %r23753, %r23757;
	shf.l.wrap.b32 	%r23759, %r23758, %r23758, 16;
	add.s32 	%r23760, %r23742, %r23759;
	xor.b32  	%r23761, %r23732, %r23760;
	shf.l.wrap.b32 	%r23762, %r23761, %r23761, 12;
	add.s32 	%r23763, %r23757, %r23762;
	xor.b32  	%r23764, %r23759, %r23763;
	shf.l.wrap.b32 	%r23765, %r23764, %r23764, 8;
	add.s32 	%r23766, %r23760, %r23765;
	xor.b32  	%r23767, %r23762, %r23766;
	shf.l.wrap.b32 	%r23768, %r23767, %r23767, 7;
	add.s32 	%r23769, %r23727, %r23744;
	xor.b32  	%r23770, %r23717, %r23769;
	shf.l.wrap.b32 	%r23771, %r23770, %r23770, 16;
	add.s32 	%r23772, %r23754, %r23771;
	xor.b32  	%r23773, %r23744, %r23772;
	shf.l.wrap.b32 	%r23774, %r23773, %r23773, 12;
	add.s32 	%r23775, %r23769, %r23774;
	xor.b32  	%r23776, %r23771, %r23775;
	shf.l.wrap.b32 	%r23777, %r23776, %r23776, 8;
	add.s32 	%r23778, %r23772, %r23777;
	xor.b32  	%r23779, %r23774, %r23778;
	shf.l.wrap.b32 	%r23780, %r23779, %r23779, 7;
	add.s32 	%r23781, %r23739, %r23756;
	xor.b32  	%r23782, %r23729, %r23781;
	shf.l.wrap.b32 	%r23783, %r23782, %r23782, 16;
	add.s32 	%r23784, %r23718, %r23783;
	xor.b32  	%r23785, %r23756, %r23784;
	shf.l.wrap.b32 	%r23786, %r23785, %r23785, 12;
	add.s32 	%r23787, %r23781, %r23786;
	xor.b32  	%r23788, %r23783, %r23787;
	shf.l.wrap.b32 	%r23789, %r23788, %r23788, 8;
	add.s32 	%r23790, %r23784, %r23789;
	xor.b32  	%r23791, %r23786, %r23790;
	shf.l.wrap.b32 	%r23792, %r23791, %r23791, 7;
	add.s32 	%r23793, %r23751, %r23720;
	xor.b32  	%r23794, %r23741, %r23793;
	shf.l.wrap.b32 	%r23795, %r23794, %r23794, 16;
	add.s32 	%r23796, %r23730, %r23795;
	xor.b32  	%r23797, %r23720, %r23796;
	shf.l.wrap.b32 	%r23798, %r23797, %r23797, 12;
	add.s32 	%r23799, %r23793, %r23798;
	xor.b32  	%r23800, %r23795, %r23799;
	shf.l.wrap.b32 	%r23801, %r23800, %r23800, 8;
	add.s32 	%r23802, %r23796, %r23801;
	xor.b32  	%r23803, %r23798, %r23802;
	shf.l.wrap.b32 	%r23804, %r23803, %r23803, 7;
	add.s32 	%r23805, %r23763, %r23804;
	xor.b32  	%r23806, %r23777, %r23805;
	shf.l.wrap.b32 	%r23807, %r23806, %r23806, 16;
	add.s32 	%r23808, %r23790, %r23807;
	xor.b32  	%r23809, %r23804, %r23808;
	shf.l.wrap.b32 	%r23810, %r23809, %r23809, 12;
	add.s32 	%r23811, %r23805, %r23810;
	xor.b32  	%r23812, %r23807, %r23811;
	shf.l.wrap.b32 	%r23813, %r23812, %r23812, 8;
	add.s32 	%r23814, %r23808, %r23813;
	xor.b32  	%r23815, %r23810, %r23814;
	shf.l.wrap.b32 	%r23816, %r23815, %r23815, 7;
	add.s32 	%r23817, %r23775, %r23768;
	xor.b32  	%r23818, %r23789, %r23817;
	shf.l.wrap.b32 	%r23819, %r23818, %r23818, 16;
	add.s32 	%r23820, %r23802, %r23819;
	xor.b32  	%r23821, %r23768, %r23820;
	shf.l.wrap.b32 	%r23822, %r23821, %r23821, 12;
	add.s32 	%r23823, %r23817, %r23822;
	xor.b32  	%r23824, %r23819, %r23823;
	shf.l.wrap.b32 	%r23825, %r23824, %r23824, 8;
	add.s32 	%r23826, %r23820, %r23825;
	xor.b32  	%r23827, %r23822, %r23826;
	shf.l.wrap.b32 	%r23828, %r23827, %r23827, 7;
	add.s32 	%r23829, %r23787, %r23780;
	xor.b32  	%r23830, %r23801, %r23829;
	shf.l.wrap.b32 	%r23831, %r23830, %r23830, 16;
	add.s32 	%r23832, %r23766, %r23831;
	xor.b32  	%r23833, %r23780, %r23832;
	shf.l.wrap.b32 	%r23834, %r23833, %r23833, 12;
	add.s32 	%r23835, %r23829, %r23834;
	xor.b32  	%r23836, %r23831, %r23835;
	shf.l.wrap.b32 	%r23837, %r23836, %r23836, 8;
	add.s32 	%r23838, %r23832, %r23837;
	xor.b32  	%r23839, %r23834, %r23838;
	shf.l.wrap.b32 	%r23840, %r23839, %r23839, 7;
	add.s32 	%r23841, %r23799, %r23792;
	xor.b32  	%r23842, %r23765, %r23841;
	shf.l.wrap.b32 	%r23843, %r23842, %r23842, 16;
	add.s32 	%r23844, %r23778, %r23843;
	xor.b32  	%r23845, %r23792, %r23844;
	shf.l.wrap.b32 	%r23846, %r23845, %r23845, 12;
	add.s32 	%r23847, %r23841, %r23846;
	xor.b32  	%r23848, %r23843, %r23847;
	shf.l.wrap.b32 	%r23849, %r23848, %r23848, 8;
	add.s32 	%r23850, %r23844, %r23849;
	xor.b32  	%r23851, %r23846, %r23850;
	shf.l.wrap.b32 	%r23852, %r23851, %r23851, 7;
	add.s32 	%r23853, %r23811, %r23828;
	xor.b32  	%r23854, %r23849, %r23853;
	shf.l.wrap.b32 	%r23855, %r23854, %r23854, 16;
	add.s32 	%r23856, %r23838, %r23855;
	xor.b32  	%r23857, %r23828, %r23856;
	shf.l.wrap.b32 	%r23858, %r23857, %r23857, 12;
	add.s32 	%r23859, %r23853, %r23858;
	xor.b32  	%r23860, %r23855, %r23859;
	shf.l.wrap.b32 	%r23861, %r23860, %r23860, 8;
	add.s32 	%r23862, %r23856, %r23861;
	xor.b32  	%r23863, %r23858, %r23862;
	shf.l.wrap.b32 	%r23864, %r23863, %r23863, 7;
	add.s32 	%r23865, %r23823, %r23840;
	xor.b32  	%r23866, %r23813, %r23865;
	shf.l.wrap.b32 	%r23867, %r23866, %r23866, 16;
	add.s32 	%r23868, %r23850, %r23867;
	xor.b32  	%r23869, %r23840, %r23868;
	shf.l.wrap.b32 	%r23870, %r23869, %r23869, 12;
	add.s32 	%r23871, %r23865, %r23870;
	xor.b32  	%r23872, %r23867, %r23871;
	shf.l.wrap.b32 	%r23873, %r23872, %r23872, 8;
	add.s32 	%r23874, %r23868, %r23873;
	xor.b32  	%r23875, %r23870, %r23874;
	shf.l.wrap.b32 	%r23876, %r23875, %r23875, 7;
	add.s32 	%r23877, %r23835, %r23852;
	xor.b32  	%r23878, %r23825, %r23877;
	shf.l.wrap.b32 	%r23879, %r23878, %r23878, 16;
	add.s32 	%r23880, %r23814, %r23879;
	xor.b32  	%r23881, %r23852, %r23880;
	shf.l.wrap.b32 	%r23882, %r23881, %r23881, 12;
	add.s32 	%r23883, %r23877, %r23882;
	xor.b32  	%r23884, %r23879, %r23883;
	shf.l.wrap.b32 	%r23885, %r23884, %r23884, 8;
	add.s32 	%r23886, %r23880, %r23885;
	xor.b32  	%r23887, %r23882, %r23886;
	shf.l.wrap.b32 	%r23888, %r23887, %r23887, 7;
	add.s32 	%r23889, %r23847, %r23816;
	xor.b32  	%r23890, %r23837, %r23889;
	shf.l.wrap.b32 	%r23891, %r23890, %r23890, 16;
	add.s32 	%r23892, %r23826, %r23891;
	xor.b32  	%r23893, %r23816, %r23892;
	shf.l.wrap.b32 	%r23894, %r23893, %r23893, 12;
	add.s32 	%r23895, %r23889, %r23894;
	xor.b32  	%r23896, %r23891, %r23895;
	shf.l.wrap.b32 	%r23897, %r23896, %r23896, 8;
	add.s32 	%r23898, %r23892, %r23897;
	xor.b32  	%r23899, %r23894, %r23898;
	shf.l.wrap.b32 	%r23900, %r23899, %r23899, 7;
	add.s32 	%r23901, %r23859, %r23900;
	xor.b32  	%r23902, %r23873, %r23901;
	shf.l.wrap.b32 	%r23903, %r23902, %r23902, 16;
	add.s32 	%r23904, %r23886, %r23903;
	xor.b32  	%r23905, %r23900, %r23904;
	shf.l.wrap.b32 	%r23906, %r23905, %r23905, 12;
	add.s32 	%r23907, %r23901, %r23906;
	xor.b32  	%r23908, %r23903, %r23907;
	shf.l.wrap.b32 	%r23909, %r23908, %r23908, 8;
	add.s32 	%r23910, %r23871, %r23864;
	xor.b32  	%r23911, %r23885, %r23910;
	shf.l.wrap.b32 	%r23912, %r23911, %r23911, 16;
	add.s32 	%r23913, %r23898, %r23912;
	xor.b32  	%r23914, %r23864, %r23913;
	shf.l.wrap.b32 	%r23915, %r23914, %r23914, 12;
	add.s32 	%r23916, %r23910, %r23915;
	xor.b32  	%r23917, %r23912, %r23916;
	shf.l.wrap.b32 	%r23918, %r23917, %r23917, 8;
	add.s32 	%r23919, %r23913, %r23918;
	xor.b32  	%r23920, %r23915, %r23919;
	shf.l.wrap.b32 	%r23921, %r23920, %r23920, 7;
	add.s32 	%r23922, %r23883, %r23876;
	xor.b32  	%r23923, %r23897, %r23922;
	shf.l.wrap.b32 	%r23924, %r23923, %r23923, 16;
	add.s32 	%r23925, %r23862, %r23924;
	xor.b32  	%r23926, %r23876, %r23925;
	shf.l.wrap.b32 	%r23927, %r23926, %r23926, 12;
	add.s32 	%r23928, %r23922, %r23927;
	xor.b32  	%r23929, %r23924, %r23928;
	shf.l.wrap.b32 	%r23930, %r23929, %r23929, 8;
	add.s32 	%r23931, %r23925, %r23930;
	xor.b32  	%r23932, %r23927, %r23931;
	shf.l.wrap.b32 	%r23933, %r23932, %r23932, 7;
	add.s32 	%r23934, %r23895, %r23888;
	xor.b32  	%r23935, %r23861, %r23934;
	shf.l.wrap.b32 	%r23936, %r23935, %r23935, 16;
	add.s32 	%r23937, %r23874, %r23936;
	xor.b32  	%r23938, %r23888, %r23937;
	shf.l.wrap.b32 	%r23939, %r23938, %r23938, 12;
	add.s32 	%r23940, %r23934, %r23939;
	xor.b32  	%r23941, %r23936, %r23940;
	shf.l.wrap.b32 	%r23942, %r23941, %r23941, 8;
	add.s32 	%r23943, %r23937, %r23942;
	add.s32 	%r23944, %r23907, %r23921;
	xor.b32  	%r23945, %r23942, %r23944;
	shf.l.wrap.b32 	%r23946, %r23945, %r23945, 16;
	add.s32 	%r23947, %r23931, %r23946;
	xor.b32  	%r23948, %r23921, %r23947;
	shr.u32 	%r23949, %r23948, 20;
	add.s32 	%r23950, %r23944, %r23949;
	add.s32 	%r23951, %r23916, %r23933;
	xor.b32  	%r23952, %r23909, %r23951;
	shf.l.wrap.b32 	%r23953, %r23952, %r23952, 16;
	add.s32 	%r23954, %r23943, %r23953;
	xor.b32  	%r23955, %r23933, %r23954;
	shr.u32 	%r23956, %r23955, 20;
	add.s32 	%r23957, %r23951, %r23956;
	add.s32 	%r23958, %r23270, %r23950;
	add.s32 	%r23959, %r23282, %r23957;
	not.b32 	%r23960, %r54181;
	add.s32 	%r23961, %r2598, %r23960;
	mov.u32 	%r23962, %ctaid.x;
	shl.b32 	%r23963, %r23962, 11;
	mov.u32 	%r23964, %tid.x;
	and.b32  	%r23965, %r23964, 31;
	or.b32  	%r23966, %r23963, %r23965;
	shl.b32 	%r23967, %r23964, 3;
	and.b32  	%r23968, %r23967, 7936;
	add.s32 	%r23969, %r53743, %r23968;
	add.s32 	%r23970, %r23966, %r23969;
	shr.u32 	%r23971, %r23970, %r23961;
	and.b32  	%r23972, %r23971, 1;
	setp.eq.b32 	%p212, %r23972, 1;
	selp.b32 	%r23973, %r23959, %r23958, %p212;
	cvt.u16.u32 	%rs468, %r23973;
	and.b16  	%rs795, %rs468, 1;
	and.b16  	%rs469, %rs793, 255;
	setp.ne.s16 	%p213, %rs469, 1;
	@%p213 bra 	$L__BB9_271;
	ld.param.u64 	%rd743, [fused_batch_pir_kernel_transposed_16_param_1];
	not.b32 	%r23974, %r54181;
	add.s32 	%r23975, %r2598, %r23974;
	mov.u32 	%r23976, %ctaid.x;
	shl.b32 	%r23977, %r23976, 11;
	mov.u32 	%r23978, %tid.x;
	and.b32  	%r23979, %r23978, 31;
	or.b32  	%r23980, %r23977, %r23979;
	shl.b32 	%r23981, %r23978, 3;
	and.b32  	%r23982, %r23981, 7936;
	add.s32 	%r23983, %r53743, %r23982;
	add.s32 	%r23984, %r23980, %r23983;
	shr.u32 	%r23985, %r23984, %r23975;
	and.b32  	%r23986, %r23985, 1;
	setp.eq.b32 	%p214, %r23986, 1;
	cvt.s64.s32 	%rd242, %r54181;
	cvta.to.global.u64 	%rd243, %rd743;
	mul.wide.s32 	%rd244, %r54181, 16;
	add.s64 	%rd245, %rd243, %rd244;
	ld.global.u32 	%r23987, [%rd245+8804];
	selp.b32 	%r23988, %r54186, %r54185, %p214;
	xor.b32  	%r23989, %r23988, %r23987;
	selp.b32 	%r23990, %r54187, %r54184, %p214;
	selp.b32 	%r54185, %r54185, %r23989, %p214;
	selp.b32 	%r54186, %r23989, %r54186, %p214;
	ld.global.u32 	%r23991, [%rd245+8808];
	xor.b32  	%r23992, %r23990, %r23991;
	selp.b32 	%r23993, %r54188, %r54183, %p214;
	selp.b32 	%r54184, %r54184, %r23992, %p214;
	selp.b32 	%r54187, %r23992, %r54187, %p214;
	ld.global.u32 	%r23994, [%rd245+8812];
	xor.b32  	%r23995, %r23993, %r23994;
	selp.b32 	%r23996, %r54189, %r54182, %p214;
	selp.b32 	%r54183, %r54183, %r23995, %p214;
	selp.b32 	%r54188, %r23995, %r54188, %p214;
	ld.global.u32 	%r23997, [%rd245+8816];
	xor.b32  	%r23998, %r23996, %r23997;
	selp.b64 	%rd246, 445, 420, %p214;
	selp.b32 	%r54182, %r54182, %r23998, %p214;
	selp.b32 	%r54189, %r23998, %r54189, %p214;
	add.s64 	%rd247, %rd246, %rd242;
	add.s64 	%rd248, %rd243, %rd247;
	ld.global.u8 	%rs470, [%rd248+8784];
	xor.b16  	%rs795, %rs470, %rs795;
$L__BB9_271:
	not.b32 	%r23999, %r54181;
	add.s32 	%r24000, %r2598, %r23999;
	mov.u32 	%r24001, %ctaid.x;
	shl.b32 	%r24002, %r24001, 11;
	mov.u32 	%r24003, %tid.x;
	and.b32  	%r24004, %r24003, 31;
	or.b32  	%r24005, %r24002, %r24004;
	shl.b32 	%r24006, %r24003, 3;
	and.b32  	%r24007, %r24006, 7936;
	add.s32 	%r24008, %r53743, %r24007;
	add.s32 	%r24009, %r24005, %r24008;
	shr.u32 	%r24010, %r24009, %r24000;
	and.b32  	%r24011, %r24010, 1;
	setp.eq.b32 	%p215, %r24011, 1;
	selp.b32 	%r54193, %r54186, %r54185, %p215;
	selp.b32 	%r54192, %r54187, %r54184, %p215;
	selp.b32 	%r54191, %r54188, %r54183, %p215;
	selp.b32 	%r54190, %r54189, %r54182, %p215;
	add.s32 	%r54181, %r54181, 1;
	setp.lt.u32 	%p216, %r54181, %r2598;
	mov.u16 	%rs793, %rs795;
	@%p216 bra 	$L__BB9_269;
$L__BB9_272:
	and.b16  	%rs471, %rs795, 255;
	setp.ne.s16 	%p217, %rs471, 1;
	@%p217 bra 	$L__BB9_274;
	ld.param.u64 	%rd744, [fused_batch_pir_kernel_transposed_16_param_1];
	cvta.to.global.u64 	%rd249, %rd744;
	ld.global.u32 	%r24012, [%rd249+9256];
	xor.b32  	%r54193, %r54193, %r24012;
$L__BB9_274:
	@%p217 bra 	$L__BB9_276;
	ld.param.u64 	%rd745, [fused_batch_pir_kernel_transposed_16_param_1];
	cvta.to.global.u64 	%rd250, %rd745;
	ld.global.u32 	%r24013, [%rd250+9260];
	xor.b32  	%r54192, %r54192, %r24013;
$L__BB9_276:
	@%p217 bra 	$L__BB9_278;
	ld.param.u64 	%rd746, [fused_batch_pir_kernel_transposed_16_param_1];
	cvta.to.global.u64 	%rd251, %rd746;
	ld.global.u32 	%r24014, [%rd251+9264];
	xor.b32  	%r54191, %r54191, %r24014;
$L__BB9_278:
	@%p217 bra 	$L__BB9_280;
	ld.param.u64 	%rd747, [fused_batch_pir_kernel_transposed_16_param_1];
	cvta.to.global.u64 	%rd252, %rd747;
	ld.global.u32 	%r24015, [%rd252+9268];
	xor.b32  	%r54190, %r54190, %r24015;
$L__BB9_280:
	ld.param.u32 	%r52155, [fused_batch_pir_kernel_transposed_16_param_4];
	mov.u32 	%r24017, %ctaid.x;
	shl.b32 	%r24018, %r24017, 11;
	mov.u32 	%r24019, %tid.x;
	and.b32  	%r24020, %r24019, 31;
	or.b32  	%r24021, %r24018, %r24020;
	shl.b32 	%r24022, %r24019, 3;
	and.b32  	%r24023, %r24022, 7936;
	add.s32 	%r24024, %r53743, %r24023;
	add.s32 	%r24025, %r24021, %r24024;
	setp.ge.s32 	%p221, %r24025, %r52155;
	mov.b32 	%r54214, 0;
	mov.u32 	%r54215, %r54214;
	mov.u32 	%r54216, %r54214;
	mov.u32 	%r54217, %r54214;
	@%p221 bra 	$L__BB9_294;
	ld.param.u64 	%rd748, [fused_batch_pir_kernel_transposed_16_param_1];
	cvta.to.global.u64 	%rd253, %rd748;
	ld.global.u8 	%rs475, [%rd253+9289];
	max.u16 	%rs476, %rs475, 11;
	cvt.u32.u16 	%r24026, %rs476;
	add.s32 	%r54205, %r24026, -11;
	ld.shared.u32 	%r54217, [s_mem+197756];
	ld.shared.v4.u32 	{%r54216, %r54215, %r54214, %r24027}, [s_mem+197760];
	mov.b64 	%rd254, {%r54214, %r24027};
	shr.u64 	%rd255, %rd254, 32;
	cvt.u16.u64 	%rs798, %rd255;
	cvt.u32.u16 	%r2653, %rs475;
	setp.ge.u32 	%p222, %r54205, %r2653;
	@%p222 bra 	$L__BB9_286;
	mov.u16 	%rs796, %rs798;
$L__BB9_283:
	ld.const.u32 	%r24028, [CHACHA_CONSTANTS];
	add.s32 	%r24029, %r24028, %r54217;
	shf.l.wrap.b32 	%r24030, %r24029, %r24029, 16;
	add.s32 	%r24031, %r54217, %r24030;
	xor.b32  	%r24032, %r54217, %r24031;
	shf.l.wrap.b32 	%r24033, %r24032, %r24032, 12;
	add.s32 	%r24034, %r24029, %r24033;
	xor.b32  	%r24035, %r24030, %r24034;
	shf.l.wrap.b32 	%r24036, %r24035, %r24035, 8;
	add.s32 	%r24037, %r24031, %r24036;
	xor.b32  	%r24038, %r24033, %r24037;
	shf.l.wrap.b32 	%r24039, %r24038, %r24038, 7;
	ld.const.u32 	%r24040, [CHACHA_CONSTANTS+4];
	add.s32 	%r24041, %r24040, %r54216;
	shf.l.wrap.b32 	%r24042, %r24041, %r24041, 16;
	add.s32 	%r24043, %r54216, %r24042;
	xor.b32  	%r24044, %r54216, %r24043;
	shf.l.wrap.b32 	%r24045, %r24044, %r24044, 12;
	add.s32 	%r24046, %r24041, %r24045;
	xor.b32  	%r24047, %r24042, %r24046;
	shf.l.wrap.b32 	%r24048, %r24047, %r24047, 8;
	add.s32 	%r24049, %r24043, %r24048;
	xor.b32  	%r24050, %r24045, %r24049;
	shf.l.wrap.b32 	%r24051, %r24050, %r24050, 7;
	ld.const.u32 	%r24052, [CHACHA_CONSTANTS+8];
	add.s32 	%r24053, %r24052, %r54215;
	shf.l.wrap.b32 	%r24054, %r24053, %r24053, 16;
	add.s32 	%r24055, %r54215, %r24054;
	xor.b32  	%r24056, %r54215, %r24055;
	shf.l.wrap.b32 	%r24057, %r24056, %r24056, 12;
	add.s32 	%r24058, %r24053, %r24057;
	xor.b32  	%r24059, %r24054, %r24058;
	shf.l.wrap.b32 	%r24060, %r24059, %r24059, 8;
	add.s32 	%r24061, %r24055, %r24060;
	xor.b32  	%r24062, %r24057, %r24061;
	shf.l.wrap.b32 	%r24063, %r24062, %r24062, 7;
	ld.const.u32 	%r24064, [CHACHA_CONSTANTS+12];
	add.s32 	%r24065, %r24064, %r54214;
	shf.l.wrap.b32 	%r24066, %r24065, %r24065, 16;
	add.s32 	%r24067, %r54214, %r24066;
	xor.b32  	%r24068, %r54214, %r24067;
	shf.l.wrap.b32 	%r24069, %r24068, %r24068, 12;
	add.s32 	%r24070, %r24065, %r24069;
	xor.b32  	%r24071, %r24066, %r24070;
	shf.l.wrap.b32 	%r24072, %r24071, %r24071, 8;
	add.s32 	%r24073, %r24067, %r24072;
	xor.b32  	%r24074, %r24069, %r24073;
	shf.l.wrap.b32 	%r24075, %r24074, %r24074, 7;
	add.s32 	%r24076, %r24034, %r24051;
	xor.b32  	%r24077, %r24072, %r24076;
	shf.l.wrap.b32 	%r24078, %r24077, %r24077, 16;
	add.s32 	%r24079, %r24061, %r24078;
	xor.b32  	%r24080, %r24051, %r24079;
	shf.l.wrap.b32 	%r24081, %r24080, %r24080, 12;
	add.s32 	%r24082, %r24076, %r24081;
	xor.b32  	%r24083, %r24078, %r24082;
	shf.l.wrap.b32 	%r24084, %r24083, %r24083, 8;
	add.s32 	%r24085, %r24079, %r24084;
	xor.b32  	%r24086, %r24081, %r24085;
	shf.l.wrap.b32 	%r24087, %r24086, %r24086, 7;
	add.s32 	%r24088, %r24046, %r24063;
	xor.b32  	%r24089, %r24036, %r24088;
	shf.l.wrap.b32 	%r24090, %r24089, %r24089, 16;
	add.s32 	%r24091, %r24073, %r24090;
	xor.b32  	%r24092, %r24063, %r24091;
	shf.l.wrap.b32 	%r24093, %r24092, %r24092, 12;
	add.s32 	%r24094, %r24088, %r24093;
	xor.b32  	%r24095, %r24090, %r24094;
	shf.l.wrap.b32 	%r24096, %r24095, %r24095, 8;
	add.s32 	%r24097, %r24091, %r24096;
	xor.b32  	%r24098, %r24093, %r24097;
	shf.l.wrap.b32 	%r24099, %r24098, %r24098, 7;
	add.s32 	%r24100, %r24058, %r24075;
	xor.b32  	%r24101, %r24048, %r24100;
	shf.l.wrap.b32 	%r24102, %r24101, %r24101, 16;
	add.s32 	%r24103, %r24037, %r24102;
	xor.b32  	%r24104, %r24075, %r24103;
	shf.l.wrap.b32 	%r24105, %r24104, %r24104, 12;
	add.s32 	%r24106, %r24100, %r24105;
	xor.b32  	%r24107, %r24102, %r24106;
	shf.l.wrap.b32 	%r24108, %r24107, %r24107, 8;
	add.s32 	%r24109, %r24103, %r24108;
	xor.b32  	%r24110, %r24105, %r24109;
	shf.l.wrap.b32 	%r24111, %r24110, %r24110, 7;
	add.s32 	%r24112, %r24070, %r24039;
	xor.b32  	%r24113, %r24060, %r24112;
	shf.l.wrap.b32 	%r24114, %r24113, %r24113, 16;
	add.s32 	%r24115, %r24049, %r24114;
	xor.b32  	%r24116, %r24039, %r24115;
	shf.l.wrap.b32 	%r24117, %r24116, %r24116, 12;
	add.s32 	%r24118, %r24112, %r24117;
	xor.b32  	%r24119, %r24114, %r24118;
	shf.l.wrap.b32 	%r24120, %r24119, %r24119, 8;
	add.s32 	%r24121, %r24115, %r24120;
	xor.b32  	%r24122, %r24117, %r24121;
	shf.l.wrap.b32 	%r24123, %r24122, %r24122, 7;
	add.s32 	%r24124, %r24082, %r24123;
	xor.b32  	%r24125, %r24096, %r24124;
	shf.l.wrap.b32 	%r24126, %r24125, %r24125, 16;
	add.s32 	%r24127, %r24109, %r24126;
	xor.b32  	%r24128, %r24123, %r24127;
	shf.l.wrap.b32 	%r24129, %r24128, %r24128, 12;
	add.s32 	%r24130, %r24124, %r24129;
	xor.b32  	%r24131, %r24126, %r24130;
	shf.l.wrap.b32 	%r24132, %r24131, %r24131, 8;
	add.s32 	%r24133, %r24127, %r24132;
	xor.b32  	%r24134, %r24129, %r24133;
	shf.l.wrap.b32 	%r24135, %r24134, %r24134, 7;
	add.s32 	%r24136, %r24094, %r24087;
	xor.b32  	%r24137, %r24108, %r24136;
	shf.l.wrap.b32 	%r24138, %r24137, %r24137, 16;
	add.s32 	%r24139, %r24121, %r24138;
	xor.b32  	%r24140, %r24087, %r24139;
	shf.l.wrap.b32 	%r24141, %r24140, %r24140, 12;
	add.s32 	%r24142, %r24136, %r24141;
	xor.b32  	%r24143, %r24138, %r24142;
	shf.l.wrap.b32 	%r24144, %r24143, %r24143, 8;
	add.s32 	%r24145, %r24139, %r24144;
	xor.b32  	%r24146, %r24141, %r24145;
	shf.l.wrap.b32 	%r24147, %r24146, %r24146, 7;
	add.s32 	%r24148, %r24106, %r24099;
	xor.b32  	%r24149, %r24120, %r24148;
	shf.l.wrap.b32 	%r24150, %r24149, %r24149, 16;
	add.s32 	%r24151, %r24085, %r24150;
	xor.b32  	%r24152, %r24099, %r24151;
	shf.l.wrap.b32 	%r24153, %r24152, %r24152, 12;
	add.s32 	%r24154, %r24148, %r24153;
	xor.b32  	%r24155, %r24150, %r24154;
	shf.l.wrap.b32 	%r24156, %r24155, %r24155, 8;
	add.s32 	%r24157, %r24151, %r24156;
	xor.b32  	%r24158, %r24153, %r24157;
	shf.l.wrap.b32 	%r24159, %r24158, %r24158, 7;
	add.s32 	%r24160, %r24118, %r24111;
	xor.b32  	%r24161, %r24084, %r24160;
	shf.l.wrap.b32 	%r24162, %r24161, %r24161, 16;
	add.s32 	%r24163, %r24097, %r24162;
	xor.b32  	%r24164, %r24111, %r24163;
	shf.l.wrap.b32 	%r24165, %r24164, %r24164, 12;
	add.s32 	%r24166, %r24160, %r24165;
	xor.b32  	%r24167, %r24162, %r24166;
	shf.l.wrap.b32 	%r24168, %r24167, %r24167, 8;
	add.s32 	%r24169, %r24163, %r24168;
	xor.b32  	%r24170, %r24165, %r24169;
	shf.l.wrap.b32 	%r24171, %r24170, %r24170, 7;
	add.s32 	%r24172, %r24130, %r24147;
	xor.b32  	%r24173, %r24168, %r24172;
	shf.l.wrap.b32 	%r24174, %r24173, %r24173, 16;
	add.s32 	%r24175, %r24157, %r24174;
	xor.b32  	%r24176, %r24147, %r24175;
	shf.l.wrap.b32 	%r24177, %r24176, %r24176, 12;
	add.s32 	%r24178, %r24172, %r24177;
	xor.b32  	%r24179, %r24174, %r24178;
	shf.l.wrap.b32 	%r24180, %r24179, %r24179, 8;
	add.s32 	%r24181, %r24175, %r24180;
	xor.b32  	%r24182, %r24177, %r24181;
	shf.l.wrap.b32 	%r24183, %r24182, %r24182, 7;
	add.s32 	%r24184, %r24142, %r24159;
	xor.b32  	%r24185, %r24132, %r24184;
	shf.l.wrap.b32 	%r24186, %r24185, %r24185, 16;
	add.s32 	%r24187, %r24169, %r24186;
	xor.b32  	%r24188, %r24159, %r24187;
	shf.l.wrap.b32 	%r24189, %r24188, %r24188, 12;
	add.s32 	%r24190, %r24184, %r24189;
	xor.b32  	%r24191, %r24186, %r24190;
	shf.l.wrap.b32 	%r24192, %r24191, %r24191, 8;
	add.s32 	%r24193, %r24187, %r24192;
	xor.b32  	%r24194, %r24189, %r24193;
	shf.l.wrap.b32 	%r24195, %r24194, %r24194, 7;
	add.s32 	%r24196, %r24154, %r24171;
	xor.b32  	%r24197, %r24144, %r24196;
	shf.l.wrap.b32 	%r24198, %r24197, %r24197, 16;
	add.s32 	%r24199, %r24133, %r24198;
	xor.b32  	%r24200, %r24171, %r24199;
	shf.l.wrap.b32 	%r24201, %r24200, %r24200, 12;
	add.s32 	%r24202, %r24196, %r24201;
	xor.b32  	%r24203, %r24198, %r24202;
	shf.l.wrap.b32 	%r24204, %r24203, %r24203, 8;
	add.s32 	%r24205, %r24199, %r24204;
	xor.b32  	%r24206, %r24201, %r24205;
	shf.l.wrap.b32 	%r24207, %r24206, %r24206, 7;
	add.s32 	%r24208, %r24166, %r24135;
	xor.b32  	%r24209, %r24156, %r24208;
	shf.l.wrap.b32 	%r24210, %r24209, %r24209, 16;
	add.s32 	%r24211, %r24145, %r24210;
	xor.b32  	%r24212, %r24135, %r24211;
	shf.l.wrap.b32 	%r24213, %r24212, %r24212, 12;
	add.s32 	%r24214, %r24208, %r24213;
	xor.b32  	%r24215, %r24210, %r24214;
	shf.l.wrap.b32 	%r24216, %r24215, %r24215, 8;
	add.s32 	%r24217, %r24211, %r24216;
	xor.b32  	%r24218, %r24213, %r24217;
	shf.l.wrap.b32 	%r24219, %r24218, %r24218, 7;
	add.s32 	%r24220, %r24178, %r24219;
	xor.b32  	%r24221, %r24192, %r24220;
	shf.l.wrap.b32 	%r24222, %r24221, %r24221, 16;
	add.s32 	%r24223, %r24205, %r24222;
	xor.b32  	%r24224, %r24219, %r24223;
	shf.l.wrap.b32 	%r24225, %r24224, %r24224, 12;
	add.s32 	%r24226, %r24220, %r24225;
	xor.b32  	%r24227, %r24222, %r24226;
	shf.l.wrap.b32 	%r24228, %r24227, %r24227, 8;
	add.s32 	%r24229, %r24223, %r24228;
	xor.b32  	%r24230, %r24225, %r24229;
	shf.l.wrap.b32 	%r24231, %r24230, %r24230, 7;
	add.s32 	%r24232, %r24190, %r24183;
	xor.b32  	%r24233, %r24204, %r24232;
	shf.l.wrap.b32 	%r24234, %r24233, %r24233, 16;
	add.s32 	%r24235, %r24217, %r24234;
	xor.b32  	%r24236, %r24183, %r24235;
	shf.l.wrap.b32 	%r24237, %r24236, %r24236, 12;
	add.s32 	%r24238, %r24232, %r24237;
	xor.b32  	%r24239, %r24234, %r24238;
	shf.l.wrap.b32 	%r24240, %r24239, %r24239, 8;
	add.s32 	%r24241, %r24235, %r24240;
	xor.b32  	%r24242, %r24237, %r24241;
	shf.l.wrap.b32 	%r24243, %r24242, %r24242, 7;
	add.s32 	%r24244, %r24202, %r24195;
	xor.b32  	%r24245, %r24216, %r24244;
	shf.l.wrap.b32 	%r24246, %r24245, %r24245, 16;
	add.s32 	%r24247, %r24181, %r24246;
	xor.b32  	%r24248, %r24195, %r24247;
	shf.l.wrap.b32 	%r24249, %r24248, %r24248, 12;
	add.s32 	%r24250, %r24244, %r24249;
	xor.b32  	%r24251, %r24246, %r24250;
	shf.l.wrap.b32 	%r24252, %r24251, %r24251, 8;
	add.s32 	%r24253, %r24247, %r24252;
	xor.b32  	%r24254, %r24249, %r24253;
	shf.l.wrap.b32 	%r24255, %r24254, %r24254, 7;
	add.s32 	%r24256, %r24214, %r24207;
	xor.b32  	%r24257, %r24180, %r24256;
	shf.l.wrap.b32 	%r24258, %r24257, %r24257, 16;
	add.s32 	%r24259, %r24193, %r24258;
	xor.b32  	%r24260, %r24207, %r24259;
	shf.l.wrap.b32 	%r24261, %r24260, %r24260, 12;
	add.s32 	%r24262, %r24256, %r24261;
	xor.b32  	%r24263, %r24258, %r24262;
	shf.l.wrap.b32 	%r24264, %r24263, %r24263, 8;
	add.s32 	%r24265, %r24259, %r24264;
	xor.b32  	%r24266, %r24261, %r24265;
	shf.l.wrap.b32 	%r24267, %r24266, %r24266, 7;
	add.s32 	%r24268, %r24226, %r24243;
	xor.b32  	%r24269, %r24264, %r24268;
	shf.l.wrap.b32 	%r24270, %r24269, %r24269, 16;
	add.s32 	%r24271, %r24253, %r24270;
	xor.b32  	%r24272, %r24243, %r24271;
	shf.l.wrap.b32 	%r24273, %r24272, %r24272, 12;
	add.s32 	%r24274, %r24268, %r24273;
	xor.b32  	%r24275, %r24270, %r24274;
	shf.l.wrap.b32 	%r24276, %r24275, %r24275, 8;
	add.s32 	%r24277, %r24271, %r24276;
	xor.b32  	%r24278, %r24273, %r24277;
	shf.l.wrap.b32 	%r24279, %r24278, %r24278, 7;
	add.s32 	%r24280, %r24238, %r24255;
	xor.b32  	%r24281, %r24228, %r24280;
	shf.l.wrap.b32 	%r24282, %r24281, %r24281, 16;
	add.s32 	%r24283, %r24265, %r24282;
	xor.b32  	%r24284, %r24255, %r24283;
	shf.l.wrap.b32 	%r24285, %r24284, %r24284, 12;
	add.s32 	%r24286, %r24280, %r24285;
	xor.b32  	%r24287, %r24282, %r24286;
	shf.l.wrap.b32 	%r24288, %r24287, %r24287, 8;
	add.s32 	%r24289, %r24283, %r24288;
	xor.b32  	%r24290, %r24285, %r24289;
	shf.l.wrap.b32 	%r24291, %r24290, %r24290, 7;
	add.s32 	%r24292, %r24250, %r24267;
	xor.b32  	%r24293, %r24240, %r24292;
	shf.l.wrap.b32 	%r24294, %r24293, %r24293, 16;
	add.s32 	%r24295, %r24229, %r24294;
	xor.b32  	%r24296, %r24267, %r24295;
	shf.l.wrap.b32 	%r24297, %r24296, %r24296, 12;
	add.s32 	%r24298, %r24292, %r24297;
	xor.b32  	%r24299, %r24294, %r24298;
	shf.l.wrap.b32 	%r24300, %r24299, %r24299, 8;
	add.s32 	%r24301, %r24295, %r24300;
	xor.b32  	%r24302, %r24297, %r24301;
	shf.l.wrap.b32 	%r24303, %r24302, %r24302, 7;
	add.s32 	%r24304, %r24262, %r24231;
	xor.b32  	%r24305, %r24252, %r24304;
	shf.l.wrap.b32 	%r24306, %r24305, %r24305, 16;
	add.s32 	%r24307, %r24241, %r24306;
	xor.b32  	%r24308, %r24231, %r24307;
	shf.l.wrap.b32 	%r24309, %r24308, %r24308, 12;
	add.s32 	%r24310, %r24304, %r24309;
	xor.b32  	%r24311, %r24306, %r24310;
	shf.l.wrap.b32 	%r24312, %r24311, %r24311, 8;
	add.s32 	%r24313, %r24307, %r24312;
	xor.b32  	%r24314, %r24309, %r24313;
	shf.l.wrap.b32 	%r24315, %r24314, %r24314, 7;
	add.s32 	%r24316, %r24274, %r24315;
	xor.b32  	%r24317, %r24288, %r24316;
	shf.l.wrap.b32 	%r24318, %r24317, %r24317, 16;
	add.s32 	%r24319, %r24301, %r24318;
	xor.b32  	%r24320, %r24315, %r24319;
	shf.l.wrap.b32 	%r24321, %r24320, %r24320, 12;
	add.s32 	%r24322, %r24316, %r24321;
	xor.b32  	%r24323, %r24318, %r24322;
	shf.l.wrap.b32 	%r24324, %r24323, %r24323, 8;
	add.s32 	%r24325, %r24319, %r24324;
	xor.b32  	%r24326, %r24321, %r24325;
	shf.l.wrap.b32 	%r24327, %r24326, %r24326, 7;
	add.s32 	%r24328, %r24286, %r24279;
	xor.b32  	%r24329, %r24300, %r24328;
	shf.l.wrap.b32 	%r24330, %r24329, %r24329, 16;
	add.s32 	%r24331, %r24313, %r24330;
	xor.b32  	%r24332, %r24279, %r24331;
	shf.l.wrap.b32 	%r24333, %r24332, %r24332, 12;
	add.s32 	%r24334, %r24328, %r24333;
	xor.b32  	%r24335, %r24330, %r24334;
	shf.l.wrap.b32 	%r24336, %r24335, %r24335, 8;
	add.s32 	%r24337, %r24331, %r24336;
	xor.b32  	%r24338, %r24333, %r24337;
	shf.l.wrap.b32 	%r24339, %r24338, %r24338, 7;
	add.s32 	%r24340, %r24298, %r24291;
	xor.b32  	%r24341, %r24312, %r24340;
	shf.l.wrap.b32 	%r24342, %r24341, %r24341, 16;
	add.s32 	%r24343, %r24277, %r24342;
	xor.b32  	%r24344, %r24291, %r24343;
	shf.l.wrap.b32 	%r24345, %r24344, %r24344, 12;
	add.s32 	%r24346, %r24340, %r24345;
	xor.b32  	%r24347, %r24342, %r24346;
	shf.l.wrap.b32 	%r24348, %r24347, %r24347, 8;
	add.s32 	%r24349, %r24343, %r24348;
	xor.b32  	%r24350, %r24345, %r24349;
	shf.l.wrap.b32 	%r24351, %r24350, %r24350, 7;
	add.s32 	%r24352, %r24310, %r24303;
	xor.b32  	%r24353, %r24276, %r24352;
	shf.l.wrap.b32 	%r24354, %r24353, %r24353, 16;
	add.s32 	%r24355, %r24289, %r24354;
	xor.b32  	%r24356, %r24303, %r24355;
	shf.l.wrap.b32 	%r24357, %r24356, %r24356, 12;
	add.s32 	%r24358, %r24352, %r24357;
	xor.b32  	%r24359, %r24354, %r24358;
	shf.l.wrap.b32 	%r24360, %r24359, %r24359, 8;
	add.s32 	%r24361, %r24355, %r24360;
	xor.b32  	%r24362, %r24357, %r24361;
	shf.l.wrap.b32 	%r24363, %r24362, %r24362, 7;
	add.s32 	%r24364, %r24322, %r24339;
	xor.b32  	%r24365, %r24360, %r24364;
	shf.l.wrap.b32 	%r24366, %r24365, %r24365, 16;
	add.s32 	%r24367, %r24349, %r24366;
	xor.b32  	%r24368, %r24339, %r24367;
	shf.l.wrap.b32 	%r24369, %r24368, %r24368, 12;
	add.s32 	%r24370, %r24364, %r24369;
	xor.b32  	%r24371, %r24366, %r24370;
	shf.l.wrap.b32 	%r24372, %r24371, %r24371, 8;
	add.s32 	%r24373, %r24367, %r24372;
	xor.b32  	%r24374, %r24369, %r24373;
	shf.l.wrap.b32 	%r24375, %r24374, %r24374, 7;
	add.s32 	%r24376, %r24334, %r24351;
	xor.b32  	%r24377, %r24324, %r24376;
	shf.l.wrap.b32 	%r24378, %r24377, %r24377, 16;
	add.s32 	%r24379, %r24361, %r24378;
	xor.b32  	%r24380, %r24351, %r24379;
	shf.l.wrap.b32 	%r24381, %r24380, %r24380, 12;
	add.s32 	%r24382, %r24376, %r24381;
	xor.b32  	%r24383, %r24378, %r24382;
	shf.l.wrap.b32 	%r24384, %r24383, %r24383, 8;
	add.s32 	%r24385, %r24379, %r24384;
	xor.b32  	%r24386, %r24381, %r24385;
	shf.l.wrap.b32 	%r24387, %r24386, %r24386, 7;
	add.s32 	%r24388, %r24346, %r24363;
	xor.b32  	%r24389, %r24336, %r24388;
	shf.l.wrap.b32 	%r24390, %r24389, %r24389, 16;
	add.s32 	%r24391, %r24325, %r24390;
	xor.b32  	%r24392, %r24363, %r24391;
	shf.l.wrap.b32 	%r24393, %r24392, %r24392, 12;
	add.s32 	%r24394, %r24388, %r24393;
	xor.b32  	%r24395, %r24390, %r24394;
	shf.l.wrap.b32 	%r24396, %r24395, %r24395, 8;
	add.s32 	%r24397, %r24391, %r24396;
	xor.b32  	%r24398, %r24393, %r24397;
	shf.l.wrap.b32 	%r24399, %r24398, %r24398, 7;
	add.s32 	%r24400, %r24358, %r24327;
	xor.b32  	%r24401, %r24348, %r24400;
	shf.l.wrap.b32 	%r24402, %r24401, %r24401, 16;
	add.s32 	%r24403, %r24337, %r24402;
	xor.b32  	%r24404, %r24327, %r24403;
	shf.l.wrap.b32 	%r24405, %r24404, %r24404, 12;
	add.s32 	%r24406, %r24400, %r24405;
	xor.b32  	%r24407, %r24402, %r24406;
	shf.l.wrap.b32 	%r24408, %r24407, %r24407, 8;
	add.s32 	%r24409, %r24403, %r24408;
	xor.b32  	%r24410, %r24405, %r24409;
	shf.l.wrap.b32 	%r24411, %r24410, %r24410, 7;
	add.s32 	%r54209, %r24028, %r24370;
	add.s32 	%r54208, %r24040, %r24382;
	add.s32 	%r54207, %r24052, %r24394;
	add.s32 	%r54206, %r24064, %r24406;
	add.s32 	%r54210, %r54217, %r24411;
	add.s32 	%r54211, %r54216, %r24375;
	add.s32 	%r54212, %r54215, %r24387;
	add.s32 	%r54213, %r54214, %r24399;
	xor.b32  	%r24412, %r24029, 1;
	shf.l.wrap.b32 	%r24413, %r24029, %r24412, 16;
	add.s32 	%r24414, %r54217, %r24413;
	xor.b32  	%r24415, %r54217, %r24414;
	shf.l.wrap.b32 	%r24416, %r24415, %r24415, 12;
	add.s32 	%r24417, %r24029, %r24416;
	xor.b32  	%r24418, %r24413, %r24417;
	shf.l.wrap.b32 	%r24419, %r24418, %r24418, 8;
	add.s32 	%r24420, %r24414, %r24419;
	xor.b32  	%r24421, %r24416, %r24420;
	shf.l.wrap.b32 	%r24422, %r24421, %r24421, 7;
	add.s32 	%r24423, %r24417, %r24051;
	xor.b32  	%r24424, %r24072, %r24423;
	shf.l.wrap.b32 	%r24425, %r24424, %r24424, 16;
	add.s32 	%r24426, %r24061, %r24425;
	xor.b32  	%r24427, %r24051, %r24426;
	shf.l.wrap.b32 	%r24428, %r24427, %r24427, 12;
	add.s32 	%r24429, %r24423, %r24428;
	xor.b32  	%r24430, %r24425, %r24429;
	shf.l.wrap.b32 	%r24431, %r24430, %r24430, 8;
	add.s32 	%r24432, %r24426, %r24431;
	xor.b32  	%r24433, %r24428, %r24432;
	shf.l.wrap.b32 	%r24434, %r24433, %r24433, 7;
	xor.b32  	%r24435, %r24419, %r24088;
	shf.l.wrap.b32 	%r24436, %r24435, %r24435, 16;
	add.s32 	%r24437, %r24073, %r24436;
	xor.b32  	%r24438, %r24063, %r24437;
	shf.l.wrap.b32 	%r24439, %r24438, %r24438, 12;
	add.s32 	%r24440, %r24088, %r24439;
	xor.b32  	%r24441, %r24436, %r24440;
	shf.l.wrap.b32 	%r24442, %r24441, %r24441, 8;
	add.s32 	%r24443, %r24437, %r24442;
	xor.b32  	%r24444, %r24439, %r24443;
	shf.l.wrap.b32 	%r24445, %r24444, %r24444, 7;
	add.s32 	%r24446, %r24420, %r24102;
	xor.b32  	%r24447, %r24075, %r24446;
	shf.l.wrap.b32 	%r24448, %r24447, %r24447, 12;
	add.s32 	%r24449, %r24100, %r24448;
	xor.b32  	%r24450, %r24102, %r24449;
	shf.l.wrap.b32 	%r24451, %r24450, %r24450, 8;
	add.s32 	%r24452, %r24446, %r24451;
	xor.b32  	%r24453, %r24448, %r24452;
	shf.l.wrap.b32 	%r24454, %r24453, %r24453, 7;
	add.s32 	%r24455, %r24070, %r24422;
	xor.b32  	%r24456, %r24060, %r24455;
	shf.l.wrap.b32 	%r24457, %r24456, %r24456, 16;
	add.s32 	%r24458, %r24049, %r24457;
	xor.b32  	%r24459, %r24422, %r24458;
	shf.l.wrap.b32 	%r24460, %r24459, %r24459, 12;
	add.s32 	%r24461, %r24455, %r24460;
	xor.b32  	%r24462, %r24457, %r24461;
	shf.l.wrap.b32 	%r24463, %r24462, %r24462, 8;
	add.s32 	%r24464, %r24458, %r24463;
	xor.b32  	%r24465, %r24460, %r24464;
	shf.l.wrap.b32 	%r24466, %r24465, %r24465, 7;
	add.s32 	%r24467, %r24429, %r24466;
	xor.b32  	%r24468, %r24442, %r24467;
	shf.l.wrap.b32 	%r24469, %r24468, %r24468, 16;
	add.s32 	%r24470, %r24452, %r24469;
	xor.b32  	%r24471, %r24466, %r24470;
	shf.l.wrap.b32 	%r24472, %r24471, %r24471, 12;
	add.s32 	%r24473, %r24467, %r24472;
	xor.b32  	%r24474, %r24469, %r24473;
	shf.l.wrap.b32 	%r24475, %r24474, %r24474, 8;
	add.s32 	%r24476, %r24470, %r24475;
	xor.b32  	%r24477, %r24472, %r24476;
	shf.l.wrap.b32 	%r24478, %r24477, %r24477, 7;
	add.s32 	%r24479, %r24440, %r24434;
	xor.b32  	%r24480, %r24451, %r24479;
	shf.l.wrap.b32 	%r24481, %r24480, %r24480, 16;
	add.s32 	%r24482, %r24464, %r24481;
	xor.b32  	%r24483, %r24434, %r24482;
	shf.l.wrap.b32 	%r24484, %r24483, %r24483, 12;
	add.s32 	%r24485, %r24479, %r24484;
	xor.b32  	%r24486, %r24481, %r24485;
	shf.l.wrap.b32 	%r24487, %r24486, %r24486, 8;
	add.s32 	%r24488, %r24482, %r24487;
	xor.b32  	%r24489, %r24484, %r24488;
	shf.l.wrap.b32 	%r24490, %r24489, %r24489, 7;
	add.s32 	%r24491, %r24449, %r24445;
	xor.b32  	%r24492, %r24463, %r24491;
	shf.l.wrap.b32 	%r24493, %r24492, %r24492, 16;
	add.s32 	%r24494, %r24432, %r24493;
	xor.b32  	%r24495, %r24445, %r24494;
	shf.l.wrap.b32 	%r24496, %r24495, %r24495, 12;
	add.s32 	%r24497, %r24491, %r24496;
	xor.b32  	%r24498, %r24493, %r24497;
	shf.l.wrap.b32 	%r24499, %r24498, %r24498, 8;
	add.s32 	%r24500, %r24494, %r24499;
	xor.b32  	%r24501, %r24496, %r24500;
	shf.l.wrap.b32 	%r24502, %r24501, %r24501, 7;
	add.s32 	%r24503, %r24461, %r24454;
	xor.b32  	%r24504, %r24431, %r24503;
	shf.l.wrap.b32 	%r24505, %r24504, %r24504, 16;
	add.s32 	%r24506, %r24443, %r24505;
	xor.b32  	%r24507, %r24454, %r24506;
	shf.l.wrap.b32 	%r24508, %r24507, %r24507, 12;
	add.s32 	%r24509, %r24503, %r24508;
	xor.b32  	%r24510, %r24505, %r24509;
	shf.l.wrap.b32 	%r24511, %r24510, %r24510, 8;
	add.s32 	%r24512, %r24506, %r24511;
	xor.b32  	%r24513, %r24508, %r24512;
	shf.l.wrap.b32 	%r24514, %r24513, %r24513, 7;
	add.s32 	%r24515, %r24473, %r24490;
	xor.b32  	%r24516, %r24511, %r24515;
	shf.l.wrap.b32 	%r24517, %r24516, %r24516, 16;
	add.s32 	%r24518, %r24500, %r24517;
	xor.b32  	%r24519, %r24490, %r24518;
	shf.l.wrap.b32 	%r24520, %r24519, %r24519, 12;
	add.s32 	%r24521, %r24515, %r24520;
	xor.b32  	%r24522, %r24517, %r24521;
	shf.l.wrap.b32 	%r24523, %r24522, %r24522, 8;
	add.s32 	%r24524, %r24518, %r24523;
	xor.b32  	%r24525, %r24520, %r24524;
	shf.l.wrap.b32 	%r24526, %r24525, %r24525, 7;
	add.s32 	%r24527, %r24485, %r24502;
	xor.b32  	%r24528, %r24475, %r24527;
	shf.l.wrap.b32 	%r24529, %r24528, %r24528, 16;
	add.s32 	%r24530, %r24512, %r24529;
	xor.b32  	%r24531, %r24502, %r24530;
	shf.l.wrap.b32 	%r24532, %r24531, %r24531, 12;
	add.s32 	%r24533, %r24527, %r24532;
	xor.b32  	%r24534, %r24529, %r24533;
	shf.l.wrap.b32 	%r24535, %r24534, %r24534, 8;
	add.s32 	%r24536, %r24530, %r24535;
	xor.b32  	%r24537, %r24532, %r24536;
	shf.l.wrap.b32 	%r24538, %r24537, %r24537, 7;
	add.s32 	%r24539, %r24497, %r24514;
	xor.b32  	%r24540, %r24487, %r24539;
	shf.l.wrap.b32 	%r24541, %r24540, %r24540, 16;
	add.s32 	%r24542, %r24476, %r24541;
	xor.b32  	%r24543, %r24514, %r24542;
	shf.l.wrap.b32 	%r24544, %r24543, %r24543, 12;
	add.s32 	%r24545, %r24539, %r24544;
	xor.b32  	%r24546, %r24541, %r24545;
	shf.l.wrap.b32 	%r24547, %r24546, %r24546, 8;
	add.s32 	%r24548, %r24542, %r24547;
	xor.b32  	%r24549, %r24544, %r24548;
	shf.l.wrap.b32 	%r24550, %r24549, %r24549, 7;
	add.s32 	%r24551, %r24509, %r24478;
	xor.b32  	%r24552, %r24499, %r24551;
	shf.l.wrap.b32 	%r24553, %r24552, %r24552, 16;
	add.s32 	%r24554, %r24488, %r24553;
	xor.b32  	%r24555, %r24478, %r24554;
	shf.l.wrap.b32 	%r24556, %r24555, %r24555, 12;
	add.s32 	%r24557, %r24551, %r24556;
	xor.b32  	%r24558, %r24553, %r24557;
	shf.l.wrap.b32 	%r24559, %r24558, %r24558, 8;
	add.s32 	%r24560, %r24554, %r24559;
	xor.b32  	%r24561, %r24556, %r24560;
	shf.l.wrap.b32 	%r24562, %r24561, %r24561, 7;
	add.s32 	%r24563, %r24521, %r24562;
	xor.b32  	%r24564, %r24535, %r24563;
	shf.l.wrap.b32 	%r24565, %r24564, %r24564, 16;
	add.s32 	%r24566, %r24548, %r24565;
	xor.b32  	%r24567, %r24562, %r24566;
	shf.l.wrap.b32 	%r24568, %r24567, %r24567, 12;
	add.s32 	%r24569, %r24563, %r24568;
	xor.b32  	%r24570, %r24565, %r24569;
	shf.l.wrap.b32 	%r24571, %r24570, %r24570, 8;
	add.s32 	%r24572, %r24566, %r24571;
	xor.b32  	%r24573, %r24568, %r24572;
	shf.l.wrap.b32 	%r24574, %r24573, %r24573, 7;
	add.s32 	%r24575, %r24533, %r24526;
	xor.b32  	%r24576, %r24547, %r24575;
	shf.l.wrap.b32 	%r24577, %r24576, %r24576, 16;
	add.s32 	%r24578, %r24560, %r24577;
	xor.b32  	%r24579, %r24526, %r24578;
	shf.l.wrap.b32 	%r24580, %r24579, %r24579, 12;
	add.s32 	%r24581, %r24575, %r24580;
	xor.b32  	%r24582, %r24577, %r24581;
	shf.l.wrap.b32 	%r24583, %r24582, %r24582, 8;
	add.s32 	%r24584, %r24578, %r24583;
	xor.b32  	%r24585, %r24580, %r24584;
	shf.l.wrap.b32 	%r24586, %r24585, %r24585, 7;
	add.s32 	%r24587, %r24545, %r24538;
	xor.b32  	%r24588, %r24559, %r24587;
	shf.l.wrap.b32 	%r24589, %r24588, %r24588, 16;
	add.s32 	%r24590, %r24524, %r24589;
	xor.b32  	%r24591, %r24538, %r24590;
	shf.l.wrap.b32 	%r24592, %r24591, %r24591, 12;
	add.s32 	%r24593, %r24587, %r24592;
	xor.b32  	%r24594, %r24589, %r24593;
	shf.l.wrap.b32 	%r24595, %r24594, %r24594, 8;
	add.s32 	%r24596, %r24590, %r24595;
	xor.b32  	%r24597, %r24592, %r24596;
	shf.l.wrap.b32 	%r24598, %r24597, %r24597, 7;
	add.s32 	%r24599, %r24557, %r24550;
	xor.b32  	%r24600, %r24523, %r24599;
	shf.l.wrap.b32 	%r24601, %r24600, %r24600, 16;
	add.s32 	%r24602, %r24536, %r24601;
	xor.b32  	%r24603, %r24550, %r24602;
	shf.l.wrap.b32 	%r24604, %r24603, %r24603, 12;
	add.s32 	%r24605, %r24599, %r24604;
	xor.b32  	%r24606, %r24601, %r24605;
	shf.l.wrap.b32 	%r24607, %r24606, %r24606, 8;
	add.s32 	%r24608, %r24602, %r24607;
	xor.b32  	%r24609, %r24604, %r24608;
	shf.l.wrap.b32 	%r24610, %r24609, %r24609, 7;
	add.s32 	%r24611, %r24569, %r24586;
	xor.b32  	%r24612, %r24607, %r24611;
	shf.l.wrap.b32 	%r24613, %r24612, %r24612, 16;
	add.s32 	%r24614, %r24596, %r24613;
	xor.b32  	%r24615, %r24586, %r24614;
	shf.l.wrap.b32 	%r24616, %r24615, %r24615, 12;
	add.s32 	%r24617, %r24611, %r24616;
	xor.b32  	%r24618, %r24613, %r24617;
	shf.l.wrap.b32 	%r24619, %r24618, %r24618, 8;
	add.s32 	%r24620, %r24614, %r24619;
	xor.b32  	%r24621, %r24616, %r24620;
	shf.l.wrap.b32 	%r24622, %r24621, %r24621, 7;
	add.s32 	%r24623, %r24581, %r24598;
	xor.b32  	%r24624, %r24571, %r24623;
	shf.l.wrap.b32 	%r24625, %r24624, %r24624, 16;
	add.s32 	%r24626, %r24608, %r24625;
	xor.b32  	%r24627, %r24598, %r24626;
	shf.l.wrap.b32 	%r24628, %r24627, %r24627, 12;
	add.s32 	%r24629, %r24623, %r24628;
	xor.b32  	%r24630, %r24625, %r24629;
	shf.l.wrap.b32 	%r24631, %r24630, %r24630, 8;
	add.s32 	%r24632, %r24626, %r24631;
	xor.b32  	%r24633, %r24628, %r24632;
	shf.l.wrap.b32 	%r24634, %r24633, %r24633, 7;
	add.s32 	%r24635, %r24593, %r24610;
	xor.b32  	%r24636, %r24583, %r24635;
	shf.l.wrap.b32 	%r24637, %r24636, %r24636, 16;
	add.s32 	%r24638, %r24572, %r24637;
	xor.b32  	%r24639, %r24610, %r24638;
	shf.l.wrap.b32 	%r24640, %r24639, %r24639, 12;
	add.s32 	%r24641, %r24635, %r24640;
	xor.b32  	%r24642, %r24637, %r24641;
	shf.l.wrap.b32 	%r24643, %r24642, %r24642, 8;
	add.s32 	%r24644, %r24638, %r24643;
	xor.b32  	%r24645, %r24640, %r24644;
	shf.l.wrap.b32 	%r24646, %r24645, %r24645, 7;
	add.s32 	%r24647, %r24605, %r24574;
	xor.b32  	%r24648, %r24595, %r24647;
	shf.l.wrap.b32 	%r24649, %r24648, %r24648, 16;
	add.s32 	%r24650, %r24584, %r24649;
	xor.b32  	%r24651, %r24574, %r24650;
	shf.l.wrap.b32 	%r24652, %r24651, %r24651, 12;
	add.s32 	%r24653, %r24647, %r24652;
	xor.b32  	%r24654, %r24649, %r24653;
	shf.l.wrap.b32 	%r24655, %r24654, %r24654, 8;
	add.s32 	%r24656, %r24650, %r24655;
	xor.b32  	%r24657, %r24652, %r24656;
	shf.l.wrap.b32 	%r24658, %r24657, %r24657, 7;
	add.s32 	%r24659, %r24617, %r24658;
	xor.b32  	%r24660, %r24631, %r24659;
	shf.l.wrap.b32 	%r24661, %r24660, %r24660, 16;
	add.s32 	%r24662, %r24644, %r24661;
	xor.b32  	%r24663, %r24658, %r24662;
	shf.l.wrap.b32 	%r24664, %r24663, %r24663, 12;
	add.s32 	%r24665, %r24659, %r24664;
	xor.b32  	%r24666, %r24661, %r24665;
	shf.l.wrap.b32 	%r24667, %r24666, %r24666, 8;
	add.s32 	%r24668, %r24629, %r24622;
	xor.b32  	%r24669, %r24643, %r24668;
	shf.l.wrap.b32 	%r24670, %r24669, %r24669, 16;
	add.s32 	%r24671, %r24656, %r24670;
	xor.b32  	%r24672, %r24622, %r24671;
	shf.l.wrap.b32 	%r24673, %r24672, %r24672, 12;
	add.s32 	%r24674, %r24668, %r24673;
	xor.b32  	%r24675, %r24670, %r24674;
	shf.l.wrap.b32 	%r24676, %r24675, %r24675, 8;
	add.s32 	%r24677, %r24671, %r24676;
	xor.b32  	%r24678, %r24673, %r24677;
	shf.l.wrap.b32 	%r24679, %r24678, %r24678, 7;
	add.s32 	%r24680, %r24641, %r24634;
	xor.b32  	%r24681, %r24655, %r24680;
	shf.l.wrap.b32 	%r24682, %r24681, %r24681, 16;
	add.s32 	%r24683, %r24620, %r24682;
	xor.b32  	%r24684, %r24634, %r24683;
	shf.l.wrap.b32 	%r24685, %r24684, %r24684, 12;
	add.s32 	%r24686, %r24680, %r24685;
	xor.b32  	%r24687, %r24682, %r24686;
	shf.l.wrap.b32 	%r24688, %r24687, %r24687, 8;
	add.s32 	%r24689, %r24683, %r24688;
	xor.b32  	%r24690, %r24685, %r24689;
	shf.l.wrap.b32 	%r24691, %r24690, %r24690, 7;
	add.s32 	%r24692, %r24653, %r24646;
	xor.b32  	%r24693, %r24619, %r24692;
	shf.l.wrap.b32 	%r24694, %r24693, %r24693, 16;
	add.s32 	%r24695, %r24632, %r24694;
	xor.b32  	%r24696, %r24646, %r24695;
	shf.l.wrap.b32 	%r24697, %r24696, %r24696, 12;
	add.s32 	%r24698, %r24692, %r24697;
	xor.b32  	%r24699, %r24694, %r24698;
	shf.l.wrap.b32 	%r24700, %r24699, %r24699, 8;
	add.s32 	%r24701, %r24695, %r24700;
	add.s32 	%r24702, %r24665, %r24679;
	xor.b32  	%r24703, %r24700, %r24702;
	shf.l.wrap.b32 	%r24704, %r24703, %r24703, 16;
	add.s32 	%r24705, %r24689, %r24704;
	xor.b32  	%r24706, %r24679, %r24705;
	shr.u32 	%r24707, %r24706, 20;
	add.s32 	%r24708, %r24702, %r24707;
	add.s32 	%r24709, %r24674, %r24691;
	xor.b32  	%r24710, %r24667, %r24709;
	shf.l.wrap.b32 	%r24711, %r24710, %r24710, 16;
	add.s32 	%r24712, %r24701, %r24711;
	xor.b32  	%r24713, %r24691, %r24712;
	shr.u32 	%r24714, %r24713, 20;
	add.s32 	%r24715, %r24709, %r24714;
	add.s32 	%r24716, %r24028, %r24708;
	add.s32 	%r24717, %r24040, %r24715;
	not.b32 	%r24718, %r54205;
	add.s32 	%r24719, %r2653, %r24718;
	mov.u32 	%r24720, %ctaid.x;
	shl.b32 	%r24721, %r24720, 11;
	mov.u32 	%r24722, %tid.x;
	and.b32  	%r24723, %r24722, 31;
	or.b32  	%r24724, %r24721, %r24723;
	shl.b32 	%r24725, %r24722, 3;
	and.b32  	%r24726, %r24725, 7936;
	add.s32 	%r24727, %r53743, %r24726;
	add.s32 	%r24728, %r24724, %r24727;
	shr.u32 	%r24729, %r24728, %r24719;
	and.b32  	%r24730, %r24729, 1;
	setp.eq.b32 	%p223, %r24730, 1;
	selp.b32 	%r24731, %r24717, %r24716, %p223;
	cvt.u16.u32 	%rs477, %r24731;
	and.b16  	%rs798, %rs477, 1;
	and.b16  	%rs478, %rs796, 255;
	setp.ne.s16 	%p224, %rs478, 1;
	@%p224 bra 	$L__BB9_285;
	ld.param.u64 	%rd749, [fused_batch_pir_kernel_transposed_16_param_1];
	not.b32 	%r24732, %r54205;
	add.s32 	%r24733, %r2653, %r24732;
	mov.u32 	%r24734, %ctaid.x;
	shl.b32 	%r24735, %r24734, 11;
	mov.u32 	%r24736, %tid.x;
	and.b32  	%r24737, %r24736, 31;
	or.b32  	%r24738, %r24735, %r24737;
	shl.b32 	%r24739, %r24736, 3;
	and.b32  	%r24740, %r24739, 7936;
	add.s32 	%r24741, %r53743, %r24740;
	add.s32 	%r24742, %r24738, %r24741;
	shr.u32 	%r24743, %r24742, %r24733;
	and.b32  	%r24744, %r24743, 1;
	setp.eq.b32 	%p225, %r24744, 1;
	cvt.s64.s32 	%rd256, %r54205;
	cvta.to.global.u64 	%rd257, %rd749;
	mul.wide.s32 	%rd258, %r54205, 16;
	add.s64 	%rd259, %rd257, %rd258;
	ld.global.u32 	%r24745, [%rd259+9292];
	selp.b32 	%r24746, %r54210, %r54209, %p225;
	xor.b32  	%r24747, %r24746, %r24745;
	selp.b32 	%r24748, %r54211, %r54208, %p225;
	selp.b32 	%r54209, %r54209, %r24747, %p225;
	selp.b32 	%r54210, %r24747, %r54210, %p225;
	ld.global.u32 	%r24749, [%rd259+9296];
	xor.b32  	%r24750, %r24748, %r24749;
	selp.b32 	%r24751, %r54212, %r54207, %p225;
	selp.b32 	%r54208, %r54208, %r24750, %p225;
	selp.b32 	%r54211, %r24750, %r54211, %p225;
	ld.global.u32 	%r24752, [%rd259+9300];
	xor.b32  	%r24753, %r24751, %r24752;
	selp.b32 	%r24754, %r54213, %r54206, %p225;
	selp.b32 	%r54207, %r54207, %r24753, %p225;
	selp.b32 	%r54212, %r24753, %r54212, %p225;
	ld.global.u32 	%r24755, [%rd259+9304];
	xor.b32  	%r24756, %r24754, %r24755;
	selp.b64 	%rd260, 445, 420, %p225;
	selp.b32 	%r54206, %r54206, %r24756, %p225;
	selp.b32 	%r54213, %r24756, %r54213, %p225;
	add.s64 	%rd261, %rd260, %rd256;
	add.s64 	%rd262, %rd257, %rd261;
	ld.global.u8 	%rs479, [%rd262+9272];
	xor.b16  	%rs798, %rs479, %rs798;
$L__BB9_285:
	not.b32 	%r24757, %r54205;
	add.s32 	%r24758, %r2653, %r24757;
	mov.u32 	%r24759, %ctaid.x;
	shl.b32 	%r24760, %r24759, 11;
	mov.u32 	%r24761, %tid.x;
	and.b32  	%r24762, %r24761, 31;
	or.b32  	%r24763, %r24760, %r24762;
	shl.b32 	%r24764, %r24761, 3;
	and.b32  	%r24765, %r24764, 7936;
	add.s32 	%r24766, %r53743, %r24765;
	add.s32 	%r24767, %r24763, %r24766;
	shr.u32 	%r24768, %r24767, %r24758;
	and.b32  	%r24769, %r24768, 1;
	setp.eq.b32 	%p226, %r24769, 1;
	selp.b32 	%r54217, %r54210, %r54209, %p226;
	selp.b32 	%r54216, %r54211, %r54208, %p226;
	selp.b32 	%r54215, %r54212, %r54207, %p226;
	selp.b32 	%r54214, %r54213, %r54206, %p226;
	add.s32 	%r54205, %r54205, 1;
	setp.lt.u32 	%p227, %r54205, %r2653;
	mov.u16 	%rs796, %rs798;
	@%p227 bra 	$L__BB9_283;
$L__BB9_286:
	and.b16  	%rs480, %rs798, 255;
	setp.ne.s16 	%p228, %rs480, 1;
	@%p228 bra 	$L__BB9_288;
	ld.param.u64 	%rd750, [fused_batch_pir_kernel_transposed_16_param_1];
	cvta.to.global.u64 	%rd263, %rd750;
	ld.global.u32 	%r24770, [%rd263+9744];
	xor.b32  	%r54217, %r54217, %r24770;
$L__BB9_288:
	@%p228 bra 	$L__BB9_290;
	ld.param.u64 	%rd751, [fused_batch_pir_kernel_transposed_16_param_1];
	cvta.to.global.u64 	%rd264, %rd751;
	ld.global.u32 	%r24771, [%rd264+9748];
	xor.b32  	%r54216, %r54216, %r24771;
$L__BB9_290:
	@%p228 bra 	$L__BB9_292;
	ld.param.u64 	%rd752, [fused_batch_pir_kernel_transposed_16_param_1];
	cvta.to.global.u64 	%rd265, %rd752;
	ld.global.u32 	%r24772, [%rd265+9752];
	xor.b32  	%r54215, %r54215, %r24772;
$L__BB9_292:
	@%p228 bra 	$L__BB9_294;
	ld.param.u64 	%rd753, [fused_batch_pir_kernel_transposed_16_param_1];
	cvta.to.global.u64 	%rd266, %rd753;
	ld.global.u32 	%r24773, [%rd266+9756];
	xor.b32  	%r54214, %r54214, %r24773;
$L__BB9_294:
	ld.param.u32 	%r52156, [fused_batch_pir_kernel_transposed_16_param_4];
	mov.u32 	%r24775, %ctaid.x;
	shl.b32 	%r24776, %r24775, 11;
	mov.u32 	%r24777, %tid.x;
	and.b32  	%r24778, %r24777, 31;
	or.b32  	%r24779, %r24776, %r24778;
	shl.b32 	%r24780, %r24777, 3;
	and.b32  	%r24781, %r24780, 7936;
	add.s32 	%r24782, %r53743, %r24781;
	add.s32 	%r24783, %r24779, %r24782;
	setp.ge.s32 	%p232, %r24783, %r52156;
	mov.b32 	%r54238, 0;
	mov.u32 	%r54239, %r54238;
	mov.u32 	%r54240, %r54238;
	mov.u32 	%r54241, %r54238;
	@%p232 bra 	$L__BB9_308;
	ld.param.u64 	%rd754, [fused_batch_pir_kernel_transposed_16_param_1];
	cvta.to.global.u64 	%rd267, %rd754;
	ld.global.u8 	%rs484, [%rd267+9777];
	max.u16 	%rs485, %rs484, 11;
	cvt.u32.u16 	%r24784, %rs485;
	add.s32 	%r54229, %r24784, -11;
	ld.shared.v4.u32 	{%r54241, %r54240, %r54239, %r54238}, [s_mem+197776];
	ld.shared.u8 	%rs801, [s_mem+197792];
	cvt.u32.u16 	%r2708, %rs484;
	setp.ge.u32 	%p233, %r54229, %r2708;
	@%p233 bra 	$L__BB9_300;
	mov.u16 	%rs799, %rs801;
$L__BB9_297:
	ld.const.u32 	%r24785, [CHACHA_CONSTANTS];
	add.s32 	%r24786, %r24785, %r54241;
	shf.l.wrap.b32 	%r24787, %r24786, %r24786, 16;
	add.s32 	%r24788, %r54241, %r24787;
	xor.b32  	%r24789, %r54241, %r24788;
	shf.l.wrap.b32 	%r24790, %r24789, %r24789, 12;
	add.s32 	%r24791, %r24786, %r24790;
	xor.b32  	%r24792, %r24787, %r24791;
	shf.l.wrap.b32 	%r24793, %r24792, %r24792, 8;
	add.s32 	%r24794, %r24788, %r24793;
	xor.b32  	%r24795, %r24790, %r24794;
	shf.l.wrap.b32 	%r24796, %r24795, %r24795, 7;
	ld.const.u32 	%r24797, [CHACHA_CONSTANTS+4];
	add.s32 	%r24798, %r24797, %r54240;
	shf.l.wrap.b32 	%r24799, %r24798, %r24798, 16;
	add.s32 	%r24800, %r54240, %r24799;
	xor.b32  	%r24801, %r54240, %r24800;
	shf.l.wrap.b32 	%r24802, %r24801, %r24801, 12;
	add.s32 	%r24803, %r24798, %r24802;
	xor.b32  	%r24804, %r24799, %r24803;
	shf.l.wrap.b32 	%r24805, %r24804, %r24804, 8;
	add.s32 	%r24806, %r24800, %r24805;
	xor.b32  	%r24807, %r24802, %r24806;
	shf.l.wrap.b32 	%r24808, %r24807, %r24807, 7;
	ld.const.u32 	%r24809, [CHACHA_CONSTANTS+8];
	add.s32 	%r24810, %r24809, %r54239;
	shf.l.wrap.b32 	%r24811, %r24810, %r24810, 16;
	add.s32 	%r24812, %r54239, %r24811;
	xor.b32  	%r24813, %r54239, %r24812;
	shf.l.wrap.b32 	%r24814, %r24813, %r24813, 12;
	add.s32 	%r24815, %r24810, %r24814;
	xor.b32  	%r24816, %r24811, %r24815;
	shf.l.wrap.b32 	%r24817, %r24816, %r24816, 8;
	add.s32 	%r24818, %r24812, %r24817;
	xor.b32  	%r24819, %r24814, %r24818;
	shf.l.wrap.b32 	%r24820, %r24819, %r24819, 7;
	ld.const.u32 	%r24821, [CHACHA_CONSTANTS+12];
	add.s32 	%r24822, %r24821, %r54238;
	shf.l.wrap.b32 	%r24823, %r24822, %r24822, 16;
	add.s32 	%r24824, %r54238, %r24823;
	xor.b32  	%r24825, %r54238, %r24824;
	shf.l.wrap.b32 	%r24826, %r24825, %r24825, 12;
	add.s32 	%r24827, %r24822, %r24826;
	xor.b32  	%r24828, %r24823, %r24827;
	shf.l.wrap.b32 	%r24829, %r24828, %r24828, 8;
	add.s32 	%r24830, %r24824, %r24829;
	xor.b32  	%r24831, %r24826, %r24830;
	shf.l.wrap.b32 	%r24832, %r24831, %r24831, 7;
	add.s32 	%r24833, %r24791, %r24808;
	xor.b32  	%r24834, %r24829, %r24833;
	shf.l.wrap.b32 	%r24835, %r24834, %r24834, 16;
	add.s32 	%r24836, %r24818, %r24835;
	xor.b32  	%r24837, %r24808, %r24836;
	shf.l.wrap.b32 	%r24838, %r24837, %r24837, 12;
	add.s32 	%r24839, %r24833, %r24838;
	xor.b32  	%r24840, %r24835, %r24839;
	shf.l.wrap.b32 	%r24841, %r24840, %r24840, 8;
	add.s32 	%r24842, %r24836, %r24841;
	xor.b32  	%r24843, %r24838, %r24842;
	shf.l.wrap.b32 	%r24844, %r24843, %r24843, 7;
	add.s32 	%r24845, %r24803, %r24820;
	xor.b32  	%r24846, %r24793, %r24845;
	shf.l.wrap.b32 	%r24847, %r24846, %r24846, 16;
	add.s32 	%r24848, %r24830, %r24847;
	xor.b32  	%r24849, %r24820, %r24848;
	shf.l.wrap.b32 	%r24850, %r24849, %r24849, 12;
	add.s32 	%r24851, %r24845, %r24850;
	xor.b32  	%r24852, %r24847, %r24851;
	shf.l.wrap.b32 	%r24853, %r24852, %r24852, 8;
	add.s32 	%r24854, %r24848, %r24853;
	xor.b32  	%r24855, %r24850, %r24854;
	shf.l.wrap.b32 	%r24856, %r24855, %r24855, 7;
	add.s32 	%r24857, %r24815, %r24832;
	xor.b32  	%r24858, %r24805, %r24857;
	shf.l.wrap.b32 	%r24859, %r24858, %r24858, 16;
	add.s32 	%r24860, %r24794, %r24859;
	xor.b32  	%r24861, %r24832, %r24860;
	shf.l.wrap.b32 	%r24862, %r24861, %r24861, 12;
	add.s32 	%r24863, %r24857, %r24862;
	xor.b32  	%r24864, %r24859, %r24863;
	shf.l.wrap.b32 	%r24865, %r24864, %r24864, 8;
	add.s32 	%r24866, %r24860, %r24865;
	xor.b32  	%r24867, %r24862, %r24866;
	shf.l.wrap.b32 	%r24868, %r24867, %r24867, 7;
	add.s32 	%r24869, %r24827, %r24796;
	xor.b32  	%r24870, %r24817, %r24869;
	shf.l.wrap.b32 	%r24871, %r24870, %r24870, 16;
	add.s32 	%r24872, %r24806, %r24871;
	xor.b32  	%r24873, %r24796, %r24872;
	shf.l.wrap.b32 	%r24874, %r24873, %r24873, 12;
	add.s32 	%r24875, %r24869, %r24874;
	xor.b32  	%r24876, %r24871, %r24875;
	shf.l.wrap.b32 	%r24877, %r24876, %r24876, 8;
	add.s32 	%r24878, %r24872, %r24877;
	xor.b32  	%r24879, %r24874, %r24878;
	shf.l.wrap.b32 	%r24880, %r24879, %r24879, 7;
	add.s32 	%r24881, %r24839, %r24880;
	xor.b32  	%r24882, %r24853, %r24881;
	shf.l.wrap.b32 	%r24883, %r24882, %r24882, 16;
	add.s32 	%r24884, %r24866, %r24883;
	xor.b32  	%r24885, %r24880, %r24884;
	shf.l.wrap.b32 	%r24886, %r24885, %r24885, 12;
	add.s32 	%r24887, %r24881, %r24886;
	xor.b32  	%r24888, %r24883, %r24887;
	shf.l.wrap.b32 	%r24889, %r24888, %r24888, 8;
	add.s32 	%r24890, %r24884, %r24889;
	xor.b32  	%r24891, %r24886, %r24890;
	shf.l.wrap.b32 	%r24892, %r24891, %r24891, 7;
	add.s32 	%r24893, %r24851, %r24844;
	xor.b32  	%r24894, %r24865, %r24893;
	shf.l.wrap.b32 	%r24895, %r24894, %r24894, 16;
	add.s32 	%r24896, %r24878, %r24895;
	xor.b32  	%r24897, %r24844, %r24896;
	shf.l.wrap.b32 	%r24898, %r24897, %r24897, 12;
	add.s32 	%r24899, %r24893, %r24898;
	xor.b32  	%r24900, %r24895, %r24899;
	shf.l.wrap.b32 	%r24901, %r24900, %r24900, 8;
	add.s32 	%r24902, %r24896, %r24901;
	xor.b32  	%r24903, %r24898, %r24902;
	shf.l.wrap.b32 	%r24904, %r24903, %r24903, 7;
	add.s32 	%r24905, %r24863, %r24856;
	xor.b32  	%r24906, %r24877, %r24905;
	shf.l.wrap.b32 	%r24907, %r24906, %r24906, 16;
	add.s32 	%r24908, %r24842, %r24907;
	xor.b32  	%r24909, %r24856, %r24908;
	shf.l.wrap.b32 	%r24910, %r24909, %r24909, 12;
	add.s32 	%r24911, %r24905, %r24910;
	xor.b32  	%r24912, %r24907, %r24911;
	shf.l.wrap.b32 	%r24913, %r24912, %r24912, 8;
	add.s32 	%r24914, %r24908, %r24913;
	xor.b32  	%r24915, %r24910, %r24914;
	shf.l.wrap.b32 	%r24916, %r24915, %r24915, 7;
	add.s32 	%r24917, %r24875, %r24868;
	xor.b32  	%r24918, %r24841, %r24917;
	shf.l.wrap.b32 	%r24919, %r24918, %r24918, 16;
	add.s32 	%r24920, %r24854, %r24919;
	xor.b32  	%r24921, %r24868, %r24920;
	shf.l.wrap.b32 	%r24922, %r24921, %r24921, 12;
	add.s32 	%r24923, %r24917, %r24922;
	xor.b32  	%r24924, %r24919, %r24923;
	shf.l.wrap.b32 	%r24925, %r24924, %r24924, 8;
	add.s32 	%r24926, %r24920, %r24925;
	xor.b32  	%r24927, %r24922, %r24926;
	shf.l.wrap.b32 	%r24928, %r24927, %r24927, 7;
	add.s32 	%r24929, %r24887, %r24904;
	xor.b32  	%r24930, %r24925, %r24929;
	shf.l.wrap.b32 	%r24931, %r24930, %r24930, 16;
	add.s32 	%r24932, %r24914, %r24931;
	xor.b32  	%r24933, %r24904, %r24932;
	shf.l.wrap.b32 	%r24934, %r24933, %r24933, 12;
	add.s32 	%r24935, %r24929, %r24934;
	xor.b32  	%r24936, %r24931, %r24935;
	shf.l.wrap.b32 	%r24937, %r24936, %r24936, 8;
	add.s32 	%r24938, %r24932, %r24937;
	xor.b32  	%r24939, %r24934, %r24938;
	shf.l.wrap.b32 	%r24940, %r24939, %r24939, 7;
	add.s32 	%r24941, %r24899, %r24916;
	xor.b32  	%r24942, %r24889, %r24941;
	shf.l.wrap.b32 	%r24943, %r24942, %r24942, 16;
	add.s32 	%r24944, %r24926, %r24943;
	xor.b32  	%r24945, %r24916, %r24944;
	shf.l.wrap.b32 	%r24946, %r24945, %r24945, 12;
	add.s32 	%r24947, %r24941, %r24946;
	xor.b32  	%r24948, %r24943, %r24947;
	shf.l.wrap.b32 	%r24949, %r24948, %r24948, 8;
	add.s32 	%r24950, %r24944, %r24949;
	xor.b32  	%r24951, %r24946, %r24950;
	shf.l.wrap.b32 	%r24952, %r24951, %r24951, 7;
	add.s32 	%r24953, %r24911, %r24928;
	xor.b32  	%r24954, %r24901, %r24953;
	shf.l.wrap.b32 	%r24955, %r24954, %r24954, 16;
	add.s32 	%r24956, %r24890, %r24955;
	xor.b32  	%r24957, %r24928, %r24956;
	shf.l.wrap.b32 	%r24958, %r24957, %r24957, 12;
	add.s32 	%r24959, %r24953, %r24958;
	xor.b32  	%r24960, %r24955, %r24959;
	shf.l.wrap.b32 	%r24961, %r24960, %r24960, 8;
	add.s32 	%r24962, %r24956, %r24961;
	xor.b32  	%r24963, %r24958, %r24962;
	shf.l.wrap.b32 	%r24964, %r24963, %r24963, 7;
	add.s32 	%r24965, %r24923, %r24892;
	xor.b32  	%r24966, %r24913, %r24965;
	shf.l.wrap.b32 	%r24967, %r24966, %r24966, 16;
	add.s32 	%r24968, %r24902, %r24967;
	xor.b32  	%r24969, %r24892, %r24968;
	shf.l.wrap.b32 	%r24970, %r24969, %r24969, 12;
	add.s32 	%r24971, %r24965, %r24970;
	xor.b32  	%r24972, %r24967, %r24971;
	shf.l.wrap.b32 	%r24973, %r24972, %r24972, 8;
	add.s32 	%r24974, %r24968, %r24973;
	xor.b32  	%r24975, %r24970, %r24974;
	shf.l.wrap.b32 	%r24976, %r24975, %r24975, 7;
	add.s32 	%r24977, %r24935, %r24976;
	xor.b32  	%r24978, %r24949, %r24977;
	shf.l.wrap.b32 	%r24979, %r24978, %r24978, 16;
	add.s32 	%r24980, %r24962, %r24979;
	xor.b32  	%r24981, %r24976, %r24980;
	shf.l.wrap.b32 	%r24982, %r24981, %r24981, 12;
	add.s32 	%r24983, %r24977, %r24982;
	xor.b32  	%r24984, %r24979, %r24983;
	shf.l.wrap.b32 	%r24985, %r24984, %r24984, 8;
	add.s32 	%r24986, %r24980, %r24985;
	xor.b32  	%r24987, %r24982, %r24986;
	shf.l.wrap.b32 	%r24988, %r24987, %r24987, 7;
	add.s32 	%r24989, %r24947, %r24940;
	xor.b32  	%r24990, %r24961, %r24989;
	shf.l.wrap.b32 	%r24991, %r24990, %r24990, 16;
	add.s32 	%r24992, %r24974, %r24991;
	xor.b32  	%r24993, %r24940, %r24992;
	shf.l.wrap.b32 	%r24994, %r24993, %r24993, 12;
	add.s32 	%r24995, %r24989, %r24994;
	xor.b32  	%r24996, %r24991, %r24995;
	shf.l.wrap.b32 	%r24997, %r24996, %r24996, 8;
	add.s32 	%r24998, %r24992, %r24997;
	xor.b32  	%r24999, %r24994, %r24998;
	shf.l.wrap.b32 	%r25000, %r24999, %r24999, 7;
	add.s32 	%r25001, %r24959, %r24952;
	xor.b32  	%r25002, %r24973, %r25001;
	shf.l.wrap.b32 	%r25003, %r25002, %r25002, 16;
	add.s32 	%r25004, %r24938, %r25003;
	xor.b32  	%r25005, %r24952, %r25004;
	shf.l.wrap.b32 	%r25006, %r25005, %r25005, 12;
	add.s32 	%r25007, %r25001, %r25006;
	xor.b32  	%r25008, %r25003, %r25007;
	shf.l.wrap.b32 	%r25009, %r25008, %r25008, 8;
	add.s32 	%r25010, %r25004, %r25009;
	xor.b32  	%r25011, %r25006, %r25010;
	shf.l.wrap.b32 	%r25012, %r25011, %r25011, 7;
	add.s32 	%r25013, %r24971, %r24964;
	xor.b32  	%r25014, %r24937, %r25013;
	shf.l.wrap.b32 	%r25015, %r25014, %r25014, 16;
	add.s32 	%r25016, %r24950, %r25015;
	xor.b32  	%r25017, %r24964, %r25016;
	shf.l.wrap.b32 	%r25018, %r25017, %r25017, 12;
	add.s32 	%r25019, %r25013, %r25018;
	xor.b32  	%r25020, %r25015, %r25019;
	shf.l.wrap.b32 	%r25021, %r25020, %r25020, 8;
	add.s32 	%r25022, %r25016, %r25021;
	xor.b32  	%r25023, %r25018, %r25022;
	shf.l.wrap.b32 	%r25024, %r25023, %r25023, 7;
	add.s32 	%r25025, %r24983, %r25000;
	xor.b32  	%r25026, %r25021, %r25025;
	shf.l.wrap.b32 	%r25027, %r25026, %r25026, 16;
	add.s32 	%r25028, %r25010, %r25027;
	xor.b32  	%r25029, %r25000, %r25028;
	shf.l.wrap.b32 	%r25030, %r25029, %r25029, 12;
	add.s32 	%r25031, %r25025, %r25030;
	xor.b32  	%r25032, %r25027, %r25031;
	shf.l.wrap.b32 	%r25033, %r25032, %r25032, 8;
	add.s32 	%r25034, %r25028, %r25033;
	xor.b32  	%r25035, %r25030, %r25034;
	shf.l.wrap.b32 	%r25036, %r25035, %r25035, 7;
	add.s32 	%r25037, %r24995, %r25012;
	xor.b32  	%r25038, %r24985, %r25037;
	shf.l.wrap.b32 	%r25039, %r25038, %r25038, 16;
	add.s32 	%r25040, %r25022, %r25039;
	xor.b32  	%r25041, %r25012, %r25040;
	shf.l.wrap.b32 	%r25042, %r25041, %r25041, 12;
	add.s32 	%r25043, %r25037, %r25042;
	xor.b32  	%r25044, %r25039, %r25043;
	shf.l.wrap.b32 	%r25045, %r25044, %r25044, 8;
	add.s32 	%r25046, %r25040, %r25045;
	xor.b32  	%r25047, %r25042, %r25046;
	shf.l.wrap.b32 	%r25048, %r25047, %r25047, 7;
	add.s32 	%r25049, %r25007, %r25024;
	xor.b32  	%r25050, %r24997, %r25049;
	shf.l.wrap.b32 	%r25051, %r25050, %r25050, 16;
	add.s32 	%r25052, %r24986, %r25051;
	xor.b32  	%r25053, %r25024, %r25052;
	shf.l.wrap.b32 	%r25054, %r25053, %r25053, 12;
	add.s32 	%r25055, %r25049, %r25054;
	xor.b32  	%r25056, %r25051, %r25055;
	shf.l.wrap.b32 	%r25057, %r25056, %r25056, 8;
	add.s32 	%r25058, %r25052, %r25057;
	xor.b32  	%r25059, %r25054, %r25058;
	shf.l.wrap.b32 	%r25060, %r25059, %r25059, 7;
	add.s32 	%r25061, %r25019, %r24988;
	xor.b32  	%r25062, %r25009, %r25061;
	shf.l.wrap.b32 	%r25063, %r25062, %r25062, 16;
	add.s32 	%r25064, %r24998, %r25063;
	xor.b32  	%r25065, %r24988, %r25064;
	shf.l.wrap.b32 	%r25066, %r25065, %r25065, 12;
	add.s32 	%r25067, %r25061, %r25066;
	xor.b32  	%r25068, %r25063, %r25067;
	shf.l.wrap.b32 	%r25069, %r25068, %r25068, 8;
	add.s32 	%r25070, %r25064, %r25069;
	xor.b32  	%r25071, %r25066, %r25070;
	shf.l.wrap.b32 	%r25072, %r25071, %r25071, 7;
	add.s32 	%r25073, %r25031, %r25072;
	xor.b32  	%r25074, %r25045, %r25073;
	shf.l.wrap.b32 	%r25075, %r25074, %r25074, 16;
	add.s32 	%r25076, %r25058, %r25075;
	xor.b32  	%r25077, %r25072, %r25076;
	shf.l.wrap.b32 	%r25078, %r25077, %r25077, 12;
	add.s32 	%r25079, %r25073, %r25078;
	xor.b32  	%r25080, %r25075, %r25079;
	shf.l.wrap.b32 	%r25081, %r25080, %r25080, 8;
	add.s32 	%r25082, %r25076, %r25081;
	xor.b32  	%r25083, %r25078, %r25082;
	shf.l.wrap.b32 	%r25084, %r25083, %r25083, 7;
	add.s32 	%r25085, %r25043, %r25036;
	xor.b32  	%r25086, %r25057, %r25085;
	shf.l.wrap.b32 	%r25087, %r25086, %r25086, 16;
	add.s32 	%r25088, %r25070, %r25087;
	xor.b32  	%r25089, %r25036, %r25088;
	shf.l.wrap.b32 	%r25090, %r25089, %r25089, 12;
	add.s32 	%r25091, %r25085, %r25090;
	xor.b32  	%r25092, %r25087, %r25091;
	shf.l.wrap.b32 	%r25093, %r25092, %r25092, 8;
	add.s32 	%r25094, %r25088, %r25093;
	xor.b32  	%r25095, %r25090, %r25094;
	shf.l.wrap.b32 	%r25096, %r25095, %r25095, 7;
	add.s32 	%r25097, %r25055, %r25048;
	xor.b32  	%r25098, %r25069, %r25097;
	shf.l.wrap.b32 	%r25099, %r25098, %r25098, 16;
	add.s32 	%r25100, %r25034, %r25099;
	xor.b32  	%r25101, %r25048, %r25100;
	shf.l.wrap.b32 	%r25102, %r25101, %r25101, 12;
	add.s32 	%r25103, %r25097, %r25102;
	xor.b32  	%r25104, %r25099, %r25103;
	shf.l.wrap.b32 	%r25105, %r25104, %r25104, 8;
	add.s32 	%r25106, %r25100, %r25105;
	xor.b32  	%r25107, %r25102, %r25106;
	shf.l.wrap.b32 	%r25108, %r25107, %r25107, 7;
	add.s32 	%r25109, %r25067, %r25060;
	xor.b32  	%r25110, %r25033, %r25109;
	shf.l.wrap.b32 	%r25111, %r25110, %r25110, 16;
	add.s32 	%r25112, %r25046, %r25111;
	xor.b32  	%r25113, %r25060, %r25112;
	shf.l.wrap.b32 	%r25114, %r25113, %r25113, 12;
	add.s32 	%r25115, %r25109, %r25114;
	xor.b32  	%r25116, %r25111, %r25115;
	shf.l.wrap.b32 	%r25117, %r25116, %r25116, 8;
	add.s32 	%r25118, %r25112, %r25117;
	xor.b32  	%r25119, %r25114, %r25118;
	shf.l.wrap.b32 	%r25120, %r25119, %r25119, 7;
	add.s32 	%r25121, %r25079, %r25096;
	xor.b32  	%r25122, %r25117, %r25121;
	shf.l.wrap.b32 	%r25123, %r25122, %r25122, 16;
	add.s32 	%r25124, %r25106, %r25123;
	xor.b32  	%r25125, %r25096, %r25124;
	shf.l.wrap.b32 	%r25126, %r25125, %r25125, 12;
	add.s32 	%r25127, %r25121, %r25126;
	xor.b32  	%r25128, %r25123, %r25127;
	shf.l.wrap.b32 	%r25129, %r25128, %r25128, 8;
	add.s32 	%r25130, %r25124, %r25129;
	xor.b32  	%r25131, %r25126, %r25130;
	shf.l.wrap.b32 	%r25132, %r25131, %r25131, 7;
	add.s32 	%r25133, %r25091, %r25108;
	xor.b32  	%r25134, %r25081, %r25133;
	shf.l.wrap.b32 	%r25135, %r25134, %r25134, 16;
	add.s32 	%r25136, %r25118, %r25135;
	xor.b32  	%r25137, %r25108, %r25136;
	shf.l.wrap.b32 	%r25138, %r25137, %r25137, 12;
	add.s32 	%r25139, %r25133, %r25138;
	xor.b32  	%r25140, %r25135, %r25139;
	shf.l.wrap.b32 	%r25141, %r25140, %r25140, 8;
	add.s32 	%r25142, %r25136, %r25141;
	xor.b32  	%r25143, %r25138, %r25142;
	shf.l.wrap.b32 	%r25144, %r25143, %r25143, 7;
	add.s32 	%r25145, %r25103, %r25120;
	xor.b32  	%r25146, %r25093, %r25145;
	shf.l.wrap.b32 	%r25147, %r25146, %r25146, 16;
	add.s32 	%r25148, %r25082, %r25147;
	xor.b32  	%r25149, %r25120, %r25148;
	shf.l.wrap.b32 	%r25150, %r25149, %r25149, 12;
	add.s32 	%r25151, %r25145, %r25150;
	xor.b32  	%r25152, %r25147, %r25151;
	shf.l.wrap.b32 	%r25153, %r25152, %r25152, 8;
	add.s32 	%r25154, %r25148, %r25153;
	xor.b32  	%r25155, %r25150, %r25154;
	shf.l.wrap.b32 	%r25156, %r25155, %r25155, 7;
	add.s32 	%r25157, %r25115, %r25084;
	xor.b32  	%r25158, %r25105, %r25157;
	shf.l.wrap.b32 	%r25159, %r25158, %r25158, 16;
	add.s32 	%r25160, %r25094, %r25159;
	xor.b32  	%r25161, %r25084, %r25160;
	shf.l.wrap.b32 	%r25162, %r25161, %r25161, 12;
	add.s32 	%r25163, %r25157, %r25162;
	xor.b32  	%r25164, %r25159, %r25163;
	shf.l.wrap.b32 	%r25165, %r25164, %r25164, 8;
	add.s32 	%r25166, %r25160, %r25165;
	xor.b32  	%r25167, %r25162, %r25166;
	shf.l.wrap.b32 	%r25168, %r25167, %r25167, 7;
	add.s32 	%r54233, %r24785, %r25127;
	add.s32 	%r54232, %r24797, %r25139;
	add.s32 	%r54231, %r24809, %r25151;
	add.s32 	%r54230, %r24821, %r25163;
	add.s32 	%r54234, %r54241, %r25168;
	add.s32 	%r54235, %r54240, %r25132;
	add.s32 	%r54236, %r54239, %r25144;
	add.s32 	%r54237, %r54238, %r25156;
	xor.b32  	%r25169, %r24786, 1;
	shf.l.wrap.b32 	%r25170, %r24786, %r25169, 16;
	add.s32 	%r25171, %r54241, %r25170;
	xor.b32  	%r25172, %r54241, %r25171;
	shf.l.wrap.b32 	%r25173, %r25172, %r25172, 12;
	add.s32 	%r25174, %r24786, %r25173;
	xor.b32  	%r25175, %r25170, %r25174;
	shf.l.wrap.b32 	%r25176, %r25175, %r25175, 8;
	add.s32 	%r25177, %r25171, %r25176;
	xor.b32  	%r25178, %r25173, %r25177;
	shf.l.wrap.b32 	%r25179, %r25178, %r25178, 7;
	add.s32 	%r25180, %r25174, %r24808;
	xor.b32  	%r25181, %r24829, %r25180;
	shf.l.wrap.b32 	%r25182, %r25181, %r25181, 16;
	add.s32 	%r25183, %r24818, %r25182;
	xor.b32  	%r25184, %r24808, %r25183;
	shf.l.wrap.b32 	%r25185, %r25184, %r25184, 12;
	add.s32 	%r25186, %r25180, %r25185;
	xor.b32  	%r25187, %r25182, %r25186;
	shf.l.wrap.b32 	%r25188, %r25187, %r25187, 8;
	add.s32 	%r25189, %r25183, %r25188;
	xor.b32  	%r25190, %r25185, %r25189;
	shf.l.wrap.b32 	%r25191, %r25190, %r25190, 7;
	xor.b32  	%r25192, %r25176, %r24845;
	shf.l.wrap.b32 	%r25193, %r25192, %r25192, 16;
	add.s32 	%r25194, %r24830, %r25193;
	xor.b32  	%r25195, %r24820, %r25194;
	shf.l.wrap.b32 	%r25196, %r25195, %r25195, 12;
	add.s32 	%r25197, %r24845, %r25196;
	xor.b32  	%r25198, %r25193, %r25197;
	shf.l.wrap.b32 	%r25199, %r25198, %r25198, 8;
	add.s32 	%r25200, %r25194, %r25199;
	xor.b32  	%r25201, %r25196, %r25200;
	shf.l.wrap.b32 	%r25202, %r25201, %r25201, 7;
	add.s32 	%r25203, %r25177, %r24859;
	xor.b32  	%r25204, %r24832, %r25203;
	shf.l.wrap.b32 	%r25205, %r25204, %r25204, 12;
	add.s32 	%r25206, %r24857, %r25205;
	xor.b32  	%r25207, %r24859, %r25206;
	shf.l.wrap.b32 	%r25208, %r25207, %r25207, 8;
	add.s32 	%r25209, %r25203, %r25208;
	xor.b32  	%r25210, %r25205, %r25209;
	shf.l.wrap.b32 	%r25211, %r25210, %r25210, 7;
	add.s32 	%r25212, %r24827, %r25179;
	xor.b32  	%r25213, %r24817, %r25212;
	shf.l.wrap.b32 	%r25214, %r25213, %r25213, 16;
	add.s32 	%r25215, %r24806, %r25214;
	xor.b32  	%r25216, %r25179, %r25215;
	shf.l.wrap.b32 	%r25217, %r25216, %r25216, 12;
	add.s32 	%r25218, %r25212, %r25217;
	xor.b32  	%r25219, %r25214, %r25218;
	shf.l.wrap.b32 	%r25220, %r25219, %r25219, 8;
	add.s32 	%r25221, %r25215, %r25220;
	xor.b32  	%r25222, %r25217, %r25221;
	shf.l.wrap.b32 	%r25223, %r25222, %r25222, 7;
	add.s32 	%r25224, %r25186, %r25223;
	xor.b32  	%r25225, %r25199, %r25224;
	shf.l.wrap.b32 	%r25226, %r25225, %r25225, 16;
	add.s32 	%r25227, %r25209, %r25226;
	xor.b32  	%r25228, %r25223, %r25227;
	shf.l.wrap.b32 	%r25229, %r25228, %r25228, 12;
	add.s32 	%r25230, %r25224, %r25229;
	xor.b32  	%r25231, %r25226, %r25230;
	shf.l.wrap.b32 	%r25232, %r25231, %r25231, 8;
	add.s32 	%r25233, %r25227, %r25232;
	xor.b32  	%r25234, %r25229, %r25233;
	shf.l.wrap.b32 	%r25235, %r25234, %r25234, 7;
	add.s32 	%r25236, %r25197, %r25191;
	xor.b32  	%r25237, %r25208, %r25236;
	shf.l.wrap.b32 	%r25238, %r25237, %r25237, 16;
	add.s32 	%r25239, %r25221, %r25238;
	xor.b32  	%r25240, %r25191, %r25239;
	shf.l.wrap.b32 	%r25241, %r25240, %r25240, 12;
	add.s32 	%r25242, %r25236, %r25241;
	xor.b32  	%r25243, %r25238, %r25242;
	shf.l.wrap.b32 	%r25244, %r25243, %r25243, 8;
	add.s32 	%r25245, %r25239, %r25244;
	xor.b32  	%r25246, %r25241, %r25245;
	shf.l.wrap.b32 	%r25247, %r25246, %r25246, 7;
	add.s32 	%r25248, %r25206, %r25202;
	xor.b32  	%r25249, %r25220, %r25248;
	shf.l.wrap.b32 	%r25250, %r25249, %r25249, 16;
	add.s32 	%r25251, %r25189, %r25250;
	xor.b32  	%r25252, %r25202, %r25251;
	shf.l.wrap.b32 	%r25253, %r25252, %r25252, 12;
	add.s32 	%r25254, %r25248, %r25253;
	xor.b32  	%r25255, %r25250, %r25254;
	shf.l.wrap.b32 	%r25256, %r25255, %r25255, 8;
	add.s32 	%r25257, %r25251, %r25256;
	xor.b32  	%r25258, %r25253, %r25257;
	shf.l.wrap.b32 	%r25259, %r25258, %r25258, 7;
	add.s32 	%r25260, %r25218, %r25211;
	xor.b32  	%r25261, %r25188, %r25260;
	shf.l.wrap.b32 	%r25262, %r25261, %r25261, 16;
	add.s32 	%r25263, %r25200, %r25262;
	xor.b32  	%r25264, %r25211, %r25263;
	shf.l.wrap.b32 	%r25265, %r25264, %r25264, 12;
	add.s32 	%r25266, %r25260, %r25265;
	xor.b32  	%r25267, %r25262, %r25266;
	shf.l.wrap.b32 	%r25268, %r25267, %r25267, 8;
	add.s32 	%r25269, %r25263, %r25268;
	xor.b32  	%r25270, %r25265, %r25269;
	shf.l.wrap.b32 	%r25271, %r25270, %r25270, 7;
	add.s32 	%r25272, %r25230, %r25247;
	xor.b32  	%r25273, %r25268, %r25272;
	shf.l.wrap.b32 	%r25274, %r25273, %r25273, 16;
	add.s32 	%r25275, %r25257, %r25274;
	xor.b32  	%r25276, %r25247, %r25275;
	shf.l.wrap.b32 	%r25277, %r25276, %r25276, 12;
	add.s32 	%r25278, %r25272, %r25277;
	xor.b32  	%r25279, %r25274, %r25278;
	shf.l.wrap.b32 	%r25280, %r25279, %r25279, 8;
	add.s32 	%r25281, %r25275, %r25280;
	xor.b32  	%r25282, %r25277, %r25281;
	shf.l.wrap.b32 	%r25283, %r25282, %r25282, 7;
	add.s32 	%r25284, %r25242, %r25259;
	xor.b32  	%r25285, %r25232, %r25284;
	shf.l.wrap.b32 	%r25286, %r25285, %r25285, 16;
	add.s32 	%r25287, %r25269, %r25286;
	xor.b32  	%r25288, %r25259, %r25287;
	shf.l.wrap.b32 	%r25289, %r25288, %r25288, 12;
	add.s32 	%r25290, %r25284, %r25289;
	xor.b32  	%r25291, %r25286, %r25290;
	shf.l.wrap.b32 	%r25292, %r25291, %r25291, 8;
	add.s32 	%r25293, %r25287, %r25292;
	xor.b32  	%r25294, %r25289, %r25293;
	shf.l.wrap.b32 	%r25295, %r25294, %r25294, 7;
	add.s32 	%r25296, %r25254, %r25271;
	xor.b32  	%r25297, %r25244, %r25296;
	shf.l.wrap.b32 	%r25298, %r25297, %r25297, 16;
	add.s32 	%r25299, %r25233, %r25298;
	xor.b32  	%r25300, %r25271, %r25299;
	shf.l.wrap.b32 	%r25301, %r25300, %r25300, 12;
	add.s32 	%r25302, %r25296, %r25301;
	xor.b32  	%r25303, %r25298, %r25302;
	shf.l.wrap.b32 	%r25304, %r25303, %r25303, 8;
	add.s32 	%r25305, %r25299, %r25304;
	xor.b32  	%r25306, %r25301, %r25305;
	shf.l.wrap.b32 	%r25307, %r25306, %r25306, 7;
	add.s32 	%r25308, %r25266, %r25235;
	xor.b32  	%r25309, %r25256, %r25308;
	shf.l.wrap.b32 	%r25310, %r25309, %r25309, 16;
	add.s32 	%r25311, %r25245, %r25310;
	xor.b32  	%r25312, %r25235, %r25311;
	shf.l.wrap.b32 	%r25313, %r25312, %r25312, 12;
	add.s32 	%r25314, %r25308, %r25313;
	xor.b32  	%r25315, %r25310, %r25314;
	shf.l.wrap.b32 	%r25316, %r25315, %r25315, 8;
	add.s32 	%r25317, %r25311, %r25316;
	xor.b32  	%r25318, %r25313, %r25317;
	shf.l.wrap.b32 	%r25319, %r25318, %r25318, 7;
	add.s32 	%r25320, %r25278, %r25319;
	xor.b32  	%r25321, %r25292, %r25320;
	shf.l.wrap.b32 	%r25322, %r25321, %r25321, 16;
	add.s32 	%r25323, %r25305, %r25322;
	xor.b32  	%r25324, %r25319, %r25323;
	shf.l.wrap.b32 	%r25325, %r25324, %r25324, 12;
	add.s32 	%r25326, %r25320, %r25325;
	xor.b32  	%r25327, %r25322, %r25326;
	shf.l.wrap.b32 	%r25328, %r25327, %r25327, 8;
	add.s32 	%r25329, %r25323, %r25328;
	xor.b32  	%r25330, %r25325, %r25329;
	shf.l.wrap.b32 	%r25331, %r25330, %r25330, 7;
	add.s32 	%r25332, %r25290, %r25283;
	xor.b32  	%r25333, %r25304, %r25332;
	shf.l.wrap.b32 	%r25334, %r25333, %r25333, 16;
	add.s32 	%r25335, %r25317, %r25334;
	xor.b32  	%r25336, %r25283, %r25335;
	shf.l.wrap.b32 	%r25337, %r25336, %r25336, 12;
	add.s32 	%r25338, %r25332, %r25337;
	xor.b32  	%r25339, %r25334, %r25338;
	shf.l.wrap.b32 	%r25340, %r25339, %r25339, 8;
	add.s32 	%r25341, %r25335, %r25340;
	xor.b32  	%r25342, %r25337, %r25341;
	shf.l.wrap.b32 	%r25343, %r25342, %r25342, 7;
	add.s32 	%r25344, %r25302, %r25295;
	xor.b32  	%r25345, %r25316, %r25344;
	shf.l.wrap.b32 	%r25346, %r25345, %r25345, 16;
	add.s32 	%r25347, %r25281, %r25346;
	xor.b32  	%r25348, %r25295, %r25347;
	shf.l.wrap.b32 	%r25349, %r25348, %r25348, 12;
	add.s32 	%r25350, %r25344, %r25349;
	xor.b32  	%r25351, %r25346, %r25350;
	shf.l.wrap.b32 	%r25352, %r25351, %r25351, 8;
	add.s32 	%r25353, %r25347, %r25352;
	xor.b32  	%r25354, %r25349, %r25353;
	shf.l.wrap.b32 	%r25355, %r25354, %r25354, 7;
	add.s32 	%r25356, %r25314, %r25307;
	xor.b32  	%r25357, %r25280, %r25356;
	shf.l.wrap.b32 	%r25358, %r25357, %r25357, 16;
	add.s32 	%r25359, %r25293, %r25358;
	xor.b32  	%r25360, %r25307, %r25359;
	shf.l.wrap.b32 	%r25361, %r25360, %r25360, 12;
	add.s32 	%r25362, %r25356, %r25361;
	xor.b32  	%r25363, %r25358, %r25362;
	shf.l.wrap.b32 	%r25364, %r25363, %r25363, 8;
	add.s32 	%r25365, %r25359, %r25364;
	xor.b32  	%r25366, %r25361, %r25365;
	shf.l.wrap.b32 	%r25367, %r25366, %r25366, 7;
	add.s32 	%r25368, %r25326, %r25343;
	xor.b32  	%r25369, %r25364, %r25368;
	shf.l.wrap.b32 	%r25370, %r25369, %r25369, 16;
	add.s32 	%r25371, %r25353, %r25370;
	xor.b32  	%r25372, %r25343, %r25371;
	shf.l.wrap.b32 	%r25373, %r25372, %r25372, 12;
	add.s32 	%r25374, %r25368, %r25373;
	xor.b32  	%r25375, %r25370, %r25374;
	shf.l.wrap.b32 	%r25376, %r25375, %r25375, 8;
	add.s32 	%r25377, %r25371, %r25376;
	xor.b32  	%r25378, %r25373, %r25377;
	shf.l.wrap.b32 	%r25379, %r25378, %r25378, 7;
	add.s32 	%r25380, %r25338, %r25355;
	xor.b32  	%r25381, %r25328, %r25380;
	shf.l.wrap.b32 	%r25382, %r25381, %r25381, 16;
	add.s32 	%r25383, %r25365, %r25382;
	xor.b32  	%r25384, %r25355, %r25383;
	shf.l.wrap.b32 	%r25385, %r25384, %r25384, 12;
	add.s32 	%r25386, %r25380, %r25385;
	xor.b32  	%r25387, %r25382, %r25386;
	shf.l.wrap.b32 	%r25388, %r25387, %r25387, 8;
	add.s32 	%r25389, %r25383, %r25388;
	xor.b32  	%r25390, %r25385, %r25389;
	shf.l.wrap.b32 	%r25391, %r25390, %r25390, 7;
	add.s32 	%r25392, %r25350, %r25367;
	xor.b32  	%r25393, %r25340, %r25392;
	shf.l.wrap.b32 	%r25394, %r25393, %r25393, 16;
	add.s32 	%r25395, %r25329, %r25394;
	xor.b32  	%r25396, %r25367, %r25395;
	shf.l.wrap.b32 	%r25397, %r25396, %r25396, 12;
	add.s32 	%r25398, %r25392, %r25397;
	xor.b32  	%r25399, %r25394, %r25398;
	shf.l.wrap.b32 	%r25400, %r25399, %r25399, 8;
	add.s32 	%r25401, %r25395, %r25400;
	xor.b32  	%r25402, %r25397, %r25401;
	shf.l.wrap.b32 	%r25403, %r25402, %r25402, 7;
	add.s32 	%r25404, %r25362, %r25331;
	xor.b32  	%r25405, %r25352, %r25404;
	shf.l.wrap.b32 	%r25406, %r25405, %r25405, 16;
	add.s32 	%r25407, %r25341, %r25406;
	xor.b32  	%r25408, %r25331, %r25407;
	shf.l.wrap.b32 	%r25409, %r25408, %r25408, 12;
	add.s32 	%r25410, %r25404, %r25409;
	xor.b32  	%r25411, %r25406, %r25410;
	shf.l.wrap.b32 	%r25412, %r25411, %r25411, 8;
	add.s32 	%r25413, %r25407, %r25412;
	xor.b32  	%r25414, %r25409, %r25413;
	shf.l.wrap.b32 	%r25415, %r25414, %r25414, 7;
	add.s32 	%r25416, %r25374, %r25415;
	xor.b32  	%r25417, %r25388, %r25416;
	shf.l.wrap.b32 	%r25418, %r25417, %r25417, 16;
	add.s32 	%r25419, %r25401, %r25418;
	xor.b32  	%r25420, %r25415, %r25419;
	shf.l.wrap.b32 	%r25421, %r25420, %r25420, 12;
	add.s32 	%r25422, %r25416, %r25421;
	xor.b32  	%r25423, %r25418, %r25422;
	shf.l.wrap.b32 	%r25424, %r25423, %r25423, 8;
	add.s32 	%r25425, %r25386, %r25379;
	xor.b32  	%r25426, %r25400, %r25425;
	shf.l.wrap.b32 	%r25427, %r25426, %r25426, 16;
	add.s32 	%r25428, %r25413, %r25427;
	xor.b32  	%r25429, %r25379, %r25428;
	shf.l.wrap.b32 	%r25430, %r25429, %r25429, 12;
	add.s32 	%r25431, %r25425, %r25430;
	xor.b32  	%r25432, %r25427, %r25431;
	shf.l.wrap.b32 	%r25433, %r25432, %r25432, 8;
	add.s32 	%r25434, %r25428, %r25433;
	xor.b32  	%r25435, %r25430, %r25434;
	shf.l.wrap.b32 	%r25436, %r25435, %r25435, 7;
	add.s32 	%r25437, %r25398, %r25391;
	xor.b32  	%r25438, %r25412, %r25437;
	shf.l.wrap.b32 	%r25439, %r25438, %r25438, 16;
	add.s32 	%r25440, %r25377, %r25439;
	xor.b32  	%r25441, %r25391, %r25440;
	shf.l.wrap.b32 	%r25442, %r25441, %r25441, 12;
	add.s32 	%r25443, %r25437, %r25442;
	xor.b32  	%r25444, %r25439, %r25443;
	shf.l.wrap.b32 	%r25445, %r25444, %r25444, 8;
	add.s32 	%r25446, %r25440, %r25445;
	xor.b32  	%r25447, %r25442, %r25446;
	shf.l.wrap.b32 	%r25448, %r25447, %r25447, 7;
	add.s32 	%r25449, %r25410, %r25403;
	xor.b32  	%r25450, %r25376, %r25449;
	shf.l.wrap.b32 	%r25451, %r25450, %r25450, 16;
	add.s32 	%r25452, %r25389, %r25451;
	xor.b32  	%r25453, %r25403, %r25452;
	shf.l.wrap.b32 	%r25454, %r25453, %r25453, 12;
	add.s32 	%r25455, %r25449, %r25454;
	xor.b32  	%r25456, %r25451, %r25455;
	shf.l.wrap.b32 	%r25457, %r25456, %r25456, 8;
	add.s32 	%r25458, %r25452, %r25457;
	add.s32 	%r25459, %r25422, %r25436;
	xor.b32  	%r25460, %r25457, %r25459;
	shf.l.wrap.b32 	%r25461, %r25460, %r25460, 16;
	add.s32 	%r25462, %r25446, %r25461;
	xor.b32  	%r25463, %r25436, %r25462;
	shr.u32 	%r25464, %r25463, 20;
	add.s32 	%r25465, %r25459, %r25464;
	add.s32 	%r25466, %r25431, %r25448;
	xor.b32  	%r25467, %r25424, %r25466;
	shf.l.wrap.b32 	%r25468, %r25467, %r25467, 16;
	add.s32 	%r25469, %r25458, %r25468;
	xor.b32  	%r25470, %r25448, %r25469;
	shr.u32 	%r25471, %r25470, 20;
	add.s32 	%r25472, %r25466, %r25471;
	add.s32 	%r25473, %r24785, %r25465;
	add.s32 	%r25474, %r24797, %r25472;
	not.b32 	%r25475, %r54229;
	add.s32 	%r25476, %r2708, %r25475;
	mov.u32 	%r25477, %ctaid.x;
	shl.b32 	%r25478, %r25477, 11;
	mov.u32 	%r25479, %tid.x;
	and.b32  	%r25480, %r25479, 31;
	or.b32  	%r25481, %r25478, %r25480;
	shl.b32 	%r25482, %r25479, 3;
	and.b32  	%r25483, %r25482, 7936;
	add.s32 	%r25484, %r53743, %r25483;
	add.s32 	%r25485, %r25481, %r25484;
	shr.u32 	%r25486, %r25485, %r25476;
	and.b32  	%r25487, %r25486, 1;
	setp.eq.b32 	%p234, %r25487, 1;
	selp.b32 	%r25488, %r25474, %r25473, %p234;
	cvt.u16.u32 	%rs486, %r25488;
	and.b16  	%rs801, %rs486, 1;
	and.b16  	%rs487, %rs799, 255;
	setp.ne.s16 	%p235, %rs487, 1;
	@%p235 bra 	$L__BB9_299;
	ld.param.u64 	%rd755, [fused_batch_pir_kernel_transposed_16_param_1];
	not.b32 	%r25489, %r54229;
	add.s32 	%r25490, %r2708, %r25489;
	mov.u32 	%r25491, %ctaid.x;
	shl.b32 	%r25492, %r25491, 11;
	mov.u32 	%r25493, %tid.x;
	and.b32  	%r25494, %r25493, 31;
	or.b32  	%r25495, %r25492, %r25494;
	shl.b32 	%r25496, %r25493, 3;
	and.b32  	%r25497, %r25496, 7936;
	add.s32 	%r25498, %r53743, %r25497;
	add.s32 	%r25499, %r25495, %r25498;
	shr.u32 	%r25500, %r25499, %r25490;
	and.b32  	%r25501, %r25500, 1;
	setp.eq.b32 	%p236, %r25501, 1;
	cvt.s64.s32 	%rd268, %r54229;
	cvta.to.global.u64 	%rd269, %rd755;
	mul.wide.s32 	%rd270, %r54229, 16;
	add.s64 	%rd271, %rd269, %rd270;
	ld.global.u32 	%r25502, [%rd271+9780];
	selp.b32 	%r25503, %r54234, %r54233, %p236;
	xor.b32  	%r25504, %r25503, %r25502;
	selp.b32 	%r25505, %r54235, %r54232, %p236;
	selp.b32 	%r54233, %r54233, %r25504, %p236;
	selp.b32 	%r54234, %r25504, %r54234, %p236;
	ld.global.u32 	%r25506, [%rd271+9784];
	xor.b32  	%r25507, %r25505, %r25506;
	selp.b32 	%r25508, %r54236, %r54231, %p236;
	selp.b32 	%r54232, %r54232, %r25507, %p236;
	selp.b32 	%r54235, %r25507, %r54235, %p236;
	ld.global.u32 	%r25509, [%rd271+9788];
	xor.b32  	%r25510, %r25508, %r25509;
	selp.b32 	%r25511, %r54237, %r54230, %p236;
	selp.b32 	%r54231, %r54231, %r25510, %p236;
	selp.b32 	%r54236, %r25510, %r54236, %p236;
	ld.global.u32 	%r25512, [%rd271+9792];
	xor.b32  	%r25513, %r25511, %r25512;
	selp.b64 	%rd272, 445, 420, %p236;
	selp.b32 	%r54230, %r54230, %r25513, %p236;
	selp.b32 	%r54237, %r25513, %r54237, %p236;
	add.s64 	%rd273, %rd272, %rd268;
	add.s64 	%rd274, %rd269, %rd273;
	ld.global.u8 	%rs488, [%rd274+9760];
	xor.b16  	%rs801, %rs488, %rs801;
$L__BB9_299:
	not.b32 	%r25514, %r54229;
	add.s32 	%r25515, %r2708, %r25514;
	mov.u32 	%r25516, %ctaid.x;
	shl.b32 	%r25517, %r25516, 11;
	mov.u32 	%r25518, %tid.x;
	and.b32  	%r25519, %r25518, 31;
	or.b32  	%r25520, %r25517, %r25519;
	shl.b32 	%r25521, %r25518, 3;
	and.b32  	%r25522, %r25521, 7936;
	add.s32 	%r25523, %r53743, %r25522;
	add.s32 	%r25524, %r25520, %r25523;
	shr.u32 	%r25525, %r25524, %r25515;
	and.b32  	%r25526, %r25525, 1;
	setp.eq.b32 	%p237, %r25526, 1;
	selp.b32 	%r54241, %r54234, %r54233, %p237;
	selp.b32 	%r54240, %r54235, %r54232, %p237;
	selp.b32 	%r54239, %r54236, %r54231, %p237;
	selp.b32 	%r54238, %r54237, %r54230, %p237;
	add.s32 	%r54229, %r54229, 1;
	setp.lt.u32 	%p238, %r54229, %r2708;
	mov.u16 	%rs799, %rs801;
	@%p238 bra 	$L__BB9_297;
$L__BB9_300:
	and.b16  	%rs489, %rs801, 255;
	setp.ne.s16 	%p239, %rs489, 1;
	@%p239 bra 	$L__BB9_302;
	ld.param.u64 	%rd756, [fused_batch_pir_kernel_transposed_16_param_1];
	cvta.to.global.u64 	%rd275, %rd756;
	ld.global.u32 	%r25527, [%rd275+10232];
	xor.b32  	%r54241, %r54241, %r25527;
$L__BB9_302:
	@%p239 bra 	$L__BB9_304;
	ld.param.u64 	%rd757, [fused_batch_pir_kernel_transposed_16_param_1];
	cvta.to.global.u64 	%rd276, %rd757;
	ld.global.u32 	%r25528, [%rd276+10236];
	xor.b32  	%r54240, %r54240, %r25528;
$L__BB9_304:
	@%p239 bra 	$L__BB9_306;
	ld.param.u64 	%rd758, [fused_batch_pir_kernel_transposed_16_param_1];
	cvta.to.global.u64 	%rd277, %rd758;
	ld.global.u32 	%r25529, [%rd277+10240];
	xor.b32  	%r54239, %r54239, %r25529;
$L__BB9_306:
	@%p239 bra 	$L__BB9_308;
	ld.param.u64 	%rd759, [fused_batch_pir_kernel_transposed_16_param_1];
	cvta.to.global.u64 	%rd278, %rd759;
	ld.global.u32 	%r25530, [%rd278+10244];
	xor.b32  	%r54238, %r54238, %r25530;
$L__BB9_308:
	ld.param.u32 	%r52157, [fused_batch_pir_kernel_transposed_16_param_4];
	mov.u32 	%r25532, %ctaid.x;
	shl.b32 	%r25533, %r25532, 11;
	mov.u32 	%r25534, %tid.x;
	and.b32  	%r25535, %r25534, 31;
	or.b32  	%r25536, %r25533, %r25535;
	shl.b32 	%r25537, %r25534, 3;
	and.b32  	%r25538, %r25537, 7936;
	add.s32 	%r25539, %r53743, %r25538;
	add.s32 	%r25540, %r25536, %r25539;
	setp.ge.s32 	%p243, %r25540, %r52157;
	mov.b32 	%r54262, 0;
	mov.u32 	%r54263, %r54262;
	mov.u32 	%r54264, %r54262;
	mov.u32 	%r54265, %r54262;
	@%p243 bra 	$L__BB9_322;
	ld.param.u64 	%rd760, [fused_batch_pir_kernel_transposed_16_param_1];
	cvta.to.global.u64 	%rd279, %rd760;
	ld.global.u8 	%rs493, [%rd279+10265];
	max.u16 	%rs494, %rs493, 11;
	cvt.u32.u16 	%r25541, %rs494;
	add.s32 	%r54253, %r25541, -11;
	ld.shared.u32 	%r54265, [s_mem+197796];
	ld.shared.v2.u32 	{%r54264, %r54263}, [s_mem+197800];
	ld.shared.u32 	%r54262, [s_mem+197808];
	ld.shared.u8 	%rs804, [s_mem+197812];
	cvt.u32.u16 	%r2763, %rs493;
	setp.ge.u32 	%p244, %r54253, %r2763;
	@%p244 bra 	$L__BB9_314;
	mov.u16 	%rs802, %rs804;
$L__BB9_311:
	ld.const.u32 	%r25542, [CHACHA_CONSTANTS];
	add.s32 	%r25543, %r25542, %r54265;
	shf.l.wrap.b32 	%r25544, %r25543, %r25543, 16;
	add.s32 	%r25545, %r54265, %r25544;
	xor.b32  	%r25546, %r54265, %r25545;
	shf.l.wrap.b32 	%r25547, %r25546, %r25546, 12;
	add.s32 	%r25548, %r25543, %r25547;
	xor.b32  	%r25549, %r25544, %r25548;
	shf.l.wrap.b32 	%r25550, %r25549, %r25549, 8;
	add.s32 	%r25551, %r25545, %r25550;
	xor.b32  	%r25552, %r25547, %r25551;
	shf.l.wrap.b32 	%r25553, %r25552, %r25552, 7;
	ld.const.u32 	%r25554, [CHACHA_CONSTANTS+4];
	add.s32 	%r25555, %r25554, %r54264;
	shf.l.wrap.b32 	%r25556, %r25555, %r25555, 16;
	add.s32 	%r25557, %r54264, %r25556;
	xor.b32  	%r25558, %r54264, %r25557;
	shf.l.wrap.b32 	%r25559, %r25558, %r25558, 12;
	add.s32 	%r25560, %r25555, %r25559;
	xor.b32  	%r25561, %r25556, %r25560;
	shf.l.wrap.b32 	%r25562, %r25561, %r25561, 8;
	add.s32 	%r25563, %r25557, %r25562;
	xor.b32  	%r25564, %r25559, %r25563;
	shf.l.wrap.b32 	%r25565, %r25564, %r25564, 7;
	ld.const.u32 	%r25566, [CHACHA_CONSTANTS+8];
	add.s32 	%r25567, %r25566, %r54263;
	shf.l.wrap.b32 	%r25568, %r25567, %r25567, 16;
	add.s32 	%r25569, %r54263, %r25568;
	xor.b32  	%r25570, %r54263, %r25569;
	shf.l.wrap.b32 	%r25571, %r25570, %r25570, 12;
	add.s32 	%r25572, %r25567, %r25571;
	xor.b32  	%r25573, %r25568, %r25572;
	shf.l.wrap.b32 	%r25574, %r25573, %r25573, 8;
	add.s32 	%r25575, %r25569, %r25574;
	xor.b32  	%r25576, %r25571, %r25575;
	shf.l.wrap.b32 	%r25577, %r25576, %r25576, 7;
	ld.const.u32 	%r25578, [CHACHA_CONSTANTS+12];
	add.s32 	%r25579, %r25578, %r54262;
	shf.l.wrap.b32 	%r25580, %r25579, %r25579, 16;
	add.s32 	%r25581, %r54262, %r25580;
	xor.b32  	%r25582, %r54262, %r25581;
	shf.l.wrap.b32 	%r25583, %r25582, %r25582, 12;
	add.s32 	%r25584, %r25579, %r25583;
	xor.b32  	%r25585, %r25580, %r25584;
	shf.l.wrap.b32 	%r25586, %r25585, %r25585, 8;
	add.s32 	%r25587, %r25581, %r25586;
	xor.b32  	%r25588, %r25583, %r25587;
	shf.l.wrap.b32 	%r25589, %r25588, %r25588, 7;
	add.s32 	%r25590, %r25548, %r25565;
	xor.b32  	%r25591, %r25586, %r25590;
	shf.l.wrap.b32 	%r25592, %r25591, %r25591, 16;
	add.s32 	%r25593, %r25575, %r25592;
	xor.b32  	%r25594, %r25565, %r25593;
	shf.l.wrap.b32 	%r25595, %r25594, %r25594, 12;
	add.s32 	%r25596, %r25590, %r25595;
	xor.b32  	%r25597, %r25592, %r25596;
	shf.l.wrap.b32 	%r25598, %r25597, %r25597, 8;
	add.s32 	%r25599, %r25593, %r25598;
	xor.b32  	%r25600, %r25595, %r25599;
	shf.l.wrap.b32 	%r25601, %r25600, %r25600, 7;
	add.s32 	%r25602, %r25560, %r25577;
	xor.b32  	%r25603, %r25550, %r25602;
	shf.l.wrap.b32 	%r25604, %r25603, %r25603, 16;
	add.s32 	%r25605, %r25587, %r25604;
	xor.b32  	%r25606, %r25577, %r25605;
	shf.l.wrap.b32 	%r25607, %r25606, %r25606, 12;
	add.s32 	%r25608, %r25602, %r25607;
	xor.b32  	%r25609, %r25604, %r25608;
	shf.l.wrap.b32 	%r25610, %r25609, %r25609, 8;
	add.s32 	%r25611, %r25605, %r25610;
	xor.b32  	%r25612, %r25607, %r25611;
	shf.l.wrap.b32 	%r25613, %r25612, %r25612, 7;
	add.s32 	%r25614, %r25572, %r25589;
	xor.b32  	%r25615, %r25562, %r25614;
	shf.l.wrap.b32 	%r25616, %r25615, %r25615, 16;
	add.s32 	%r25617, %r25551, %r25616;
	xor.b32  	%r25618, %r25589, %r25617;
	shf.l.wrap.b32 	%r25619, %r25618, %r25618, 12;
	add.s32 	%r25620, %r25614, %r25619;
	xor.b32  	%r25621, %r25616, %r25620;
	shf.l.wrap.b32 	%r25622, %r25621, %r25621, 8;
	add.s32 	%r25623, %r25617, %r25622;
	xor.b32  	%r25624, %r25619, %r25623;
	shf.l.wrap.b32 	%r25625, %r25624, %r25624, 7;
	add.s32 	%r25626, %r25584, %r25553;
	xor.b32  	%r25627, %r25574, %r25626;
	shf.l.wrap.b32 	%r25628, %r25627, %r25627, 16;
	add.s32 	%r25629, %r25563, %r25628;
	xor.b32  	%r25630, %r25553, %r25629;
	shf.l.wrap.b32 	%r25631, %r25630, %r25630, 12;
	add.s32 	%r25632, %r25626, %r25631;
	xor.b32  	%r25633, %r25628, %r25632;
	shf.l.wrap.b32 	%r25634, %r25633, %r25633, 8;
	add.s32 	%r25635, %r25629, %r25634;
	xor.b32  	%r25636, %r25631, %r25635;
	shf.l.wrap.b32 	%r25637, %r25636, %r25636, 7;
	add.s32 	%r25638, %r25596, %r25637;
	xor.b32  	%r25639, %r25610, %r25638;
	shf.l.wrap.b32 	%r25640, %r25639, %r25639, 16;
	add.s32 	%r25641, %r25623, %r25640;
	xor.b32  	%r25642, %r25637, %r25641;
	shf.l.wrap.b32 	%r25643, %r25642, %r25642, 12;
	add.s32 	%r25644, %r25638, %r25643;
	xor.b32  	%r25645, %r25640, %r25644;
	shf.l.wrap.b32 	%r25646, %r25645, %r25645, 8;
	add.s32 	%r25647, %r25641, %r25646;
	xor.b32  	%r25648, %r25643, %r25647;
	shf.l.wrap.b32 	%r25649, %r25648, %r25648, 7;
	add.s32 	%r25650, %r25608, %r25601;
	xor.b32  	%r25651, %r25622, %r25650;
	shf.l.wrap.b32 	%r25652, %r25651, %r25651, 16;
	add.s32 	%r25653, %r25635, %r25652;
	xor.b32  	%r25654, %r25601, %r25653;
	shf.l.wrap.b32 	%r25655, %r25654, %r25654, 12;
	add.s32 	%r25656, %r25650, %r25655;
	xor.b32  	%r25657, %r25652, %r25656;
	shf.l.wrap.b32 	%r25658, %r25657, %r25657, 8;
	add.s32 	%r25659, %r25653, %r25658;
	xor.b32  	%r25660, %r25655, %r25659;
	shf.l.wrap.b32 	%r25661, %r25660, %r25660, 7;
	add.s32 	%r25662, %r25620, %r25613;
	xor.b32  	%r25663, %r25634, %r25662;
	shf.l.wrap.b32 	%r25664, %r25663, %r25663, 16;
	add.s32 	%r25665, %r25599, %r25664;
	xor.b32  	%r25666, %r25613, %r25665;
	shf.l.wrap.b32 	%r25667, %r25666, %r25666, 12;
	add.s32 	%r25668, %r25662, %r25667;
	xor.b32  	%r25669, %r25664, %r25668;
	shf.l.wrap.b32 	%r25670, %r25669, %r25669, 8;
	add.s32 	%r25671, %r25665, %r25670;
	xor.b32  	%r25672, %r25667, %r25671;
	shf.l.wrap.b32 	%r25673, %r25672, %r25672, 7;
	add.s32 	%r25674, %r25632, %r25625;
	xor.b32  	%r25675, %r25598, %r25674;
	shf.l.wrap.b32 	%r25676, %r25675, %r25675, 16;
	add.s32 	%r25677, %r25611, %r25676;
	xor.b32  	%r25678, %r25625, %r25677;
	shf.l.wrap.b32 	%r25679, %r25678, %r25678, 12;
	add.s32 	%r25680, %r25674, %r25679;
	xor.b32  	%r25681, %r25676, %r25680;
	shf.l.wrap.b32 	%r25682, %r25681, %r25681, 8;
	add.s32 	%r25683, %r25677, %r25682;
	xor.b32  	%r25684, %r25679, %r25683;
	shf.l.wrap.b32 	%r25685, %r25684, %r25684, 7;
	add.s32 	%r25686, %r25644, %r25661;
	xor.b32  	%r25687, %r25682, %r25686;
	shf.l.wrap.b32 	%r25688, %r25687, %r25687, 16;
	add.s32 	%r25689, %r25671, %r25688;
	xor.b32  	%r25690, %r25661, %r25689;
	shf.l.wrap.b32 	%r25691, %r25690, %r25690, 12;
	add.s32 	%r25692, %r25686, %r25691;
	xor.b32  	%r25693, %r25688, %r25692;
	shf.l.wrap.b32 	%r25694, %r25693, %r25693, 8;
	add.s32 	%r25695, %r25689, %r25694;
	xor.b32  	%r25696, %r25691, %r25695;
	shf.l.wrap.b32 	%r25697, %r25696, %r25696, 7;
	add.s32 	%r25698, %r25656, %r25673;
	xor.b32  	%r25699, %r25646, %r25698;
	shf.l.wrap.b32 	%r25700, %r25699, %r25699, 16;
	add.s32 	%r25701, %r25683, %r25700;
	xor.b32  	%r25702, %r25673, %r25701;
	shf.l.wrap.b32 	%r25703, %r25702, %r25702, 12;
	add.s32 	%r25704, %r25698, %r25703;
	xor.b32  	%r25705, %r25700, %r25704;
	shf.l.wrap.b32 	%r25706, %r25705, %r25705, 8;
	add.s32 	%r25707, %r25701, %r25706;
	xor.b32  	%r25708, %r25703, %r25707;
	shf.l.wrap.b32 	%r25709, %r25708, %r25708, 7;
	add.s32 	%r25710, %r25668, %r25685;
	xor.b32  	%r25711, %r25658, %r25710;
	shf.l.wrap.b32 	%r25712, %r25711, %r25711, 16;
	add.s32 	%r25713, %r25647, %r25712;
	xor.b32  	%r25714, %r25685, %r25713;
	shf.l.wrap.b32 	%r25715, %r25714, %r25714, 12;
	add.s32 	%r25716, %r25710, %r25715;
	xor.b32  	%r25717, %r25712, %r25716;
	shf.l.wrap.b32 	%r25718, %r25717, %r25717, 8;
	add.s32 	%r25719, %r25713, %r25718;
	xor.b32  	%r25720, %r25715, %r25719;
	shf.l.wrap.b32 	%r25721, %r25720, %r25720, 7;
	add.s32 	%r25722, %r25680, %r25649;
	xor.b32  	%r25723, %r25670, %r25722;
	shf.l.wrap.b32 	%r25724, %r25723, %r25723, 16;
	add.s32 	%r25725, %r25659, %r25724;
	xor.b32  	%r25726, %r25649, %r25725;
	shf.l.wrap.b32 	%r25727, %r25726, %r25726, 12;
	add.s32 	%r25728, %r25722, %r25727;
	xor.b32  	%r25729, %r25724, %r25728;
	shf.l.wrap.b32 	%r25730, %r25729, %r25729, 8;
	add.s32 	%r25731, %r25725, %r25730;
	xor.b32  	%r25732, %r25727, %r25731;
	shf.l.wrap.b32 	%r25733, %r25732, %r25732, 7;
	add.s32 	%r25734, %r25692, %r25733;
	xor.b32  	%r25735, %r25706, %r25734;
	shf.l.wrap.b32 	%r25736, %r25735, %r25735, 16;
	add.s32 	%r25737, %r25719, %r25736;
	xor.b32  	%r25738, %r25733, %r25737;
	shf.l.wrap.b32 	%r25739, %r25738, %r25738, 12;
	add.s32 	%r25740, %r25734, %r25739;
	xor.b32  	%r25741, %r25736, %r25740;
	shf.l.wrap.b32 	%r25742, %r25741, %r25741, 8;
	add.s32 	%r25743, %r25737, %r25742;
	xor.b32  	%r25744, %r25739, %r25743;
	shf.l.wrap.b32 	%r25745, %r25744, %r25744, 7;
	add.s32 	%r25746, %r25704, %r25697;
	xor.b32  	%r25747, %r25718, %r25746;
	shf.l.wrap.b32 	%r25748, %r25747, %r25747, 16;
	add.s32 	%r25749, %r25731, %r25748;
	xor.b32  	%r25750, %r25697, %r25749;
	shf.l.wrap.b32 	%r25751, %r25750, %r25750, 12;
	add.s32 	%r25752, %r25746, %r25751;
	xor.b32  	%r25753, %r25748, %r25752;
	shf.l.wrap.b32 	%r25754, %r25753, %r25753, 8;
	add.s32 	%r25755, %r25749, %r25754;
	xor.b32  	%r25756, %r25751, %r25755;
	shf.l.wrap.b32 	%r25757, %r25756, %r25756, 7;
	add.s32 	%r25758, %r25716, %r25709;
	xor.b32  	%r25759, %r25730, %r25758;
	shf.l.wrap.b32 	%r25760, %r25759, %r25759, 16;
	add.s32 	%r25761, %r25695, %r25760;
	xor.b32  	%r25762, %r25709, %r25761;
	shf.l.wrap.b32 	%r25763, %r25762, %r25762, 12;
	add.s32 	%r25764, %r25758, %r25763;
	xor.b32  	%r25765, %r25760, %r25764;
	shf.l.wrap.b32 	%r25766, %r25765, %r25765, 8;
	add.s32 	%r25767, %r25761, %r25766;
	xor.b32  	%r25768, %r25763, %r25767;
	shf.l.wrap.b32 	%r25769, %r25768, %r25768, 7;
	add.s32 	%r25770, %r25728, %r25721;
	xor.b32  	%r25771, %r25694, %r25770;
	shf.l.wrap.b32 	%r25772, %r25771, %r25771, 16;
	add.s32 	%r25773, %r25707, %r25772;
	xor.b32  	%r25774, %r25721, %r25773;
	shf.l.wrap.b32 	%r25775, %r25774, %r25774, 12;
	add.s32 	%r25776, %r25770, %r25775;
	xor.b32  	%r25777, %r25772, %r25776;
	shf.l.wrap.b32 	%r25778, %r25777, %r25777, 8;
	add.s32 	%r25779, %r25773, %r25778;
	xor.b32  	%r25780, %r25775, %r25779;
	shf.l.wrap.b32 	%r25781, %r25780, %r25780, 7;
	add.s32 	%r25782, %r25740, %r25757;
	xor.b32  	%r25783, %r25778, %r25782;
	shf.l.wrap.b32 	%r25784, %r25783, %r25783, 16;
	add.s32 	%r25785, %r25767, %r25784;
	xor.b32  	%r25786, %r25757, %r25785;
	shf.l.wrap.b32 	%r25787, %r25786, %r25786, 12;
	add.s32 	%r25788, %r25782, %r25787;
	xor.b32  	%r25789, %r25784, %r25788;
	shf.l.wrap.b32 	%r25790, %r25789, %r25789, 8;
	add.s32 	%r25791, %r25785, %r25790;
	xor.b32  	%r25792, %r25787, %r25791;
	shf.l.wrap.b32 	%r25793, %r25792, %r25792, 7;
	add.s32 	%r25794, %r25752, %r25769;
	xor.b32  	%r25795, %r25742, %r25794;
	shf.l.wrap.b32 	%r25796, %r25795, %r25795, 16;
	add.s32 	%r25797, %r25779, %r25796;
	xor.b32  	%r25798, %r25769, %r25797;
	shf.l.wrap.b32 	%r25799, %r25798, %r25798, 12;
	add.s32 	%r25800, %r25794, %r25799;
	xor.b32  	%r25801, %r25796, %r25800;
	shf.l.wrap.b32 	%r25802, %r25801, %r25801, 8;
	add.s32 	%r25803, %r25797, %r25802;
	xor.b32  	%r25804, %r25799, %r25803;
	shf.l.wrap.b32 	%r25805, %r25804, %r25804, 7;
	add.s32 	%r25806, %r25764, %r25781;
	xor.b32  	%r25807, %r25754, %r25806;
	shf.l.wrap.b32 	%r25808, %r25807, %r25807, 16;
	add.s32 	%r25809, %r25743, %r25808;
	xor.b32  	%r25810, %r25781, %r25809;
	shf.l.wrap.b32 	%r25811, %r25810, %r25810, 12;
	add.s32 	%r25812, %r25806, %r25811;
	xor.b32  	%r25813, %r25808, %r25812;
	shf.l.wrap.b32 	%r25814, %r25813, %r25813, 8;
	add.s32 	%r25815, %r25809, %r25814;
	xor.b32  	%r25816, %r25811, %r25815;
	shf.l.wrap.b32 	%r25817, %r25816, %r25816, 7;
	add.s32 	%r25818, %r25776, %r25745;
	xor.b32  	%r25819, %r25766, %r25818;
	shf.l.wrap.b32 	%r25820, %r25819, %r25819, 16;
	add.s32 	%r25821, %r25755, %r25820;
	xor.b32  	%r25822, %r25745, %r25821;
	shf.l.wrap.b32 	%r25823, %r25822, %r25822, 12;
	add.s32 	%r25824, %r25818, %r25823;
	xor.b32  	%r25825, %r25820, %r25824;
	shf.l.wrap.b32 	%r25826, %r25825, %r25825, 8;
	add.s32 	%r25827, %r25821, %r25826;
	xor.b32  	%r25828, %r25823, %r25827;
	shf.l.wrap.b32 	%r25829, %r25828, %r25828, 7;
	add.s32 	%r25830, %r25788, %r25829;
	xor.b32  	%r25831, %r25802, %r25830;
	shf.l.wrap.b32 	%r25832, %r25831, %r25831, 16;
	add.s32 	%r25833, %r25815, %r25832;
	xor.b32  	%r25834, %r25829, %r25833;
	shf.l.wrap.b32 	%r25835, %r25834, %r25834, 12;
	add.s32 	%r25836, %r25830, %r25835;
	xor.b32  	%r25837, %r25832, %r25836;
	shf.l.wrap.b32 	%r25838, %r25837, %r25837, 8;
	add.s32 	%r25839, %r25833, %r25838;
	xor.b32  	%r25840, %r25835, %r25839;
	shf.l.wrap.b32 	%r25841, %r25840, %r25840, 7;
	add.s32 	%r25842, %r25800, %r25793;
	xor.b32  	%r25843, %r25814, %r25842;
	shf.l.wrap.b32 	%r25844, %r25843, %r25843, 16;
	add.s32 	%r25845, %r25827, %r25844;
	xor.b32  	%r25846, %r25793, %r25845;
	shf.l.wrap.b32 	%r25847, %r25846, %r25846, 12;
	add.s32 	%r25848, %r25842, %r25847;
	xor.b32  	%r25849, %r25844, %r25848;
	shf.l.wrap.b32 	%r25850, %r25849, %r25849, 8;
	add.s32 	%r25851, %r25845, %r25850;
	xor.b32  	%r25852, %r25847, %r25851;
	shf.l.wrap.b32 	%r25853, %r25852, %r25852, 7;
	add.s32 	%r25854, %r25812, %r25805;
	xor.b32  	%r25855, %r25826, %r25854;
	shf.l.wrap.b32 	%r25856, %r25855, %r25855, 16;
	add.s32 	%r25857, %r25791, %r25856;
	xor.b32  	%r25858, %r25805, %r25857;
	shf.l.wrap.b32 	%r25859, %r25858, %r25858, 12;
	add.s32 	%r25860, %r25854, %r25859;
	xor.b32  	%r25861, %r25856, %r25860;
	shf.l.wrap.b32 	%r25862, %r25861, %r25861, 8;
	add.s32 	%r25863, %r25857, %r25862;
	xor.b32  	%r25864, %r25859, %r25863;
	shf.l.wrap.b32 	%r25865, %r25864, %r25864, 7;
	add.s32 	%r25866, %r25824, %r25817;
	xor.b32  	%r25867, %r25790, %r25866;
	shf.l.wrap.b32 	%r25868, %r25867, %r25867, 16;
	add.s32 	%r25869, %r25803, %r25868;
	xor.b32  	%r25870, %r25817, %r25869;
	shf.l.wrap.b32 	%r25871, %r25870, %r25870, 12;
	add.s32 	%r25872, %r25866, %r25871;
	xor.b32  	%r25873, %r25868, %r25872;
	shf.l.wrap.b32 	%r25874, %r25873, %r25873, 8;
	add.s32 	%r25875, %r25869, %r25874;
	xor.b32  	%r25876, %r25871, %r25875;
	shf.l.wrap.b32 	%r25877, %r25876, %r25876, 7;
	add.s32 	%r25878, %r25836, %r25853;
	xor.b32  	%r25879, %r25874, %r25878;
	shf.l.wrap.b32 	%r25880, %r25879, %r25879, 16;
	add.s32 	%r25881, %r25863, %r25880;
	xor.b32  	%r25882, %r25853, %r25881;
	shf.l.wrap.b32 	%r25883, %r25882, %r25882, 12;
	add.s32 	%r25884, %r25878, %r25883;
	xor.b32  	%r25885, %r25880, %r25884;
	shf.l.wrap.b32 	%r25886, %r25885, %r25885, 8;
	add.s32 	%r25887, %r25881, %r25886;
	xor.b32  	%r25888, %r25883, %r25887;
	shf.l.wrap.b32 	%r25889, %r25888, %r25888, 7;
	add.s32 	%r25890, %r25848, %r25865;
	xor.b32  	%r25891, %r25838, %r25890;
	shf.l.wrap.b32 	%r25892, %r25891, %r25891, 16;
	add.s32 	%r25893, %r25875, %r25892;
	xor.b32  	%r25894, %r25865, %r25893;
	shf.l.wrap.b32 	%r25895, %r25894, %r25894, 12;
	add.s32 	%r25896, %r25890, %r25895;
	xor.b32  	%r25897, %r25892, %r25896;
	shf.l.wrap.b32 	%r25898, %r25897, %r25897, 8;
	add.s32 	%r25899, %r25893, %r25898;
	xor.b32  	%r25900, %r25895, %r25899;
	shf.l.wrap.b32 	%r25901, %r25900, %r25900, 7;
	add.s32 	%r25902, %r25860, %r25877;
	xor.b32  	%r25903, %r25850, %r25902;
	shf.l.wrap.b32 	%r25904, %r25903, %r25903, 16;
	add.s32 	%r25905, %r25839, %r25904;
	xor.b32  	%r25906, %r25877, %r25905;
	shf.l.wrap.b32 	%r25907, %r25906, %r25906, 12;
	add.s32 	%r25908, %r25902, %r25907;
	xor.b32  	%r25909, %r25904, %r25908;
	shf.l.wrap.b32 	%r25910, %r25909, %r25909, 8;
	add.s32 	%r25911, %r25905, %r25910;
	xor.b32  	%r25912, %r25907, %r25911;
	shf.l.wrap.b32 	%r25913, %r25912, %r25912, 7;
	add.s32 	%r25914, %r25872, %r25841;
	xor.b32  	%r25915, %r25862, %r25914;
	shf.l.wrap.b32 	%r25916, %r25915, %r25915, 16;
	add.s32 	%r25917, %r25851, %r25916;
	xor.b32  	%r25918, %r25841, %r25917;
	shf.l.wrap.b32 	%r25919, %r25918, %r25918, 12;
	add.s32 	%r25920, %r25914, %r25919;
	xor.b32  	%r25921, %r25916, %r25920;
	shf.l.wrap.b32 	%r25922, %r25921, %r25921, 8;
	add.s32 	%r25923, %r25917, %r25922;
	xor.b32  	%r25924, %r25919, %r25923;
	shf.l.wrap.b32 	%r25925, %r25924, %r25924, 7;
	add.s32 	%r54257, %r25542, %r25884;
	add.s32 	%r54256, %r25554, %r25896;
	add.s32 	%r54255, %r25566, %r25908;
	add.s32 	%r54254, %r25578, %r25920;
	add.s32 	%r54258, %r54265, %r25925;
	add.s32 	%r54259, %r54264, %r25889;
	add.s32 	%r54260, %r54263, %r25901;
	add.s32 	%r54261, %r54262, %r25913;
	xor.b32  	%r25926, %r25543, 1;
	shf.l.wrap.b32 	%r25927, %r25543, %r25926, 16;
	add.s32 	%r25928, %r54265, %r25927;
	xor.b32  	%r25929, %r54265, %r25928;
	shf.l.wrap.b32 	%r25930, %r25929, %r25929, 12;
	add.s32 	%r25931, %r25543, %r25930;
	xor.b32  	%r25932, %r25927, %r25931;
	shf.l.wrap.b32 	%r25933, %r25932, %r25932, 8;
	add.s32 	%r25934, %r25928, %r25933;
	xor.b32  	%r25935, %r25930, %r25934;
	shf.l.wrap.b32 	%r25936, %r25935, %r25935, 7;
	add.s32 	%r25937, %r25931, %r25565;
	xor.b32  	%r25938, %r25586, %r25937;
	shf.l.wrap.b32 	%r25939, %r25938, %r25938, 16;
	add.s32 	%r25940, %r25575, %r25939;
	xor.b32  	%r25941, %r25565, %r25940;
	shf.l.wrap.b32 	%r25942, %r25941, %r25941, 12;
	add.s32 	%r25943, %r25937, %r25942;
	xor.b32  	%r25944, %r25939, %r25943;
	shf.l.wrap.b32 	%r25945, %r25944, %r25944, 8;
	add.s32 	%r25946, %r25940, %r25945;
	xor.b32  	%r25947, %r25942, %r25946;
	shf.l.wrap.b32 	%r25948, %r25947, %r25947, 7;
	xor.b32  	%r25949, %r25933, %r25602;
	shf.l.wrap.b32 	%r25950, %r25949, %r25949, 16;
	add.s32 	%r25951, %r25587, %r25950;
	xor.b32  	%r25952, %r25577, %r25951;
	shf.l.wrap.b32 	%r25953, %r25952, %r25952, 12;
	add.s32 	%r25954, %r25602, %r25953;
	xor.b32  	%r25955, %r25950, %r25954;
	shf.l.wrap.b32 	%r25956, %r25955, %r25955, 8;
	add.s32 	%r25957, %r25951, %r25956;
	xor.b32  	%r25958, %r25953, %r25957;
	shf.l.wrap.b32 	%r25959, %r25958, %r25958, 7;
	add.s32 	%r25960, %r25934, %r25616;
	xor.b32  	%r25961, %r25589, %r25960;
	shf.l.wrap.b32 	%r25962, %r25961, %r25961, 12;
	add.s32 	%r25963, %r25614, %r25962;
	xor.b32  	%r25964, %r25616, %r25963;
	shf.l.wrap.b32 	%r25965, %r25964, %r25964, 8;
	add.s32 	%r25966, %r25960, %r25965;
	xor.b32  	%r25967, %r25962, %r25966;
	shf.l.wrap.b32 	%r25968, %r25967, %r25967, 7;
	add.s32 	%r25969, %r25584, %r25936;
	xor.b32  	%r25970, %r25574, %r25969;
	shf.l.wrap.b32 	%r25971, %r25970, %r25970, 16;
	add.s32 	%r25972, %r25563, %r25971;
	xor.b32  	%r25973, %r25936, %r25972;
	shf.l.wrap.b32 	%r25974, %r25973, %r25973, 12;
	add.s32 	%r25975, %r25969, %r25974;
	xor.b32  	%r25976, %r25971, %r25975;
	shf.l.wrap.b32 	%r25977, %r25976, %r25976, 8;
	add.s32 	%r25978, %r25972, %r25977;
	xor.b32  	%r25979, %r25974, %r25978;
	shf.l.wrap.b32 	%r25980, %r25979, %r25979, 7;
	add.s32 	%r25981, %r25943, %r25980;
	xor.b32  	%r25982, %r25956, %r25981;
	shf.l.wrap.b32 	%r25983, %r25982, %r25982, 16;
	add.s32 	%r25984, %r25966, %r25983;
	xor.b32  	%r25985, %r25980, %r25984;
	shf.l.wrap.b32 	%r25986, %r25985, %r25985, 12;
	add.s32 	%r25987, %r25981, %r25986;
	xor.b32  	%r25988, %r25983, %r25987;
	shf.l.wrap.b32 	%r25989, %r25988, %r25988, 8;
	add.s32 	%r25990, %r25984, %r25989;
	xor.b32  	%r25991, %r25986, %r25990;
	shf.l.wrap.b32 	%r25992, %r25991, %r25991, 7;
	add.s32 	%r25993, %r25954, %r25948;
	xor.b32  	%r25994, %r25965, %r25993;
	shf.l.wrap.b32 	%r25995, %r25994, %r25994, 16;
	add.s32 	%r25996, %r25978, %r25995;
	xor.b32  	%r25997, %r25948, %r25996;
	shf.l.wrap.b32 	%r25998, %r25997, %r25997, 12;
	add.s32 	%r25999, %r25993, %r25998;
	xor.b32  	%r26000, %r25995, %r25999;
	shf.l.wrap.b32 	%r26001, %r26000, %r26000, 8;
	add.s32 	%r26002, %r25996, %r26001;
	xor.b32  	%r26003, %r25998, %r26002;
	shf.l.wrap.b32 	%r26004, %r26003, %r26003, 7;
	add.s32 	%r26005, %r25963, %r25959;
	xor.b32  	%r26006, %r25977, %r26005;
	shf.l.wrap.b32 	%r26007, %r26006, %r26006, 16;
	add.s32 	%r26008, %r25946, %r26007;
	xor.b32  	%r26009, %r25959, %r26008;
	shf.l.wrap.b32 	%r26010, %r26009, %r26009, 12;
	add.s32 	%r26011, %r26005, %r26010;
	xor.b32  	%r26012, %r26007, %r26011;
	shf.l.wrap.b32 	%r26013, %r26012, %r26012, 8;
	add.s32 	%r26014, %r26008, %r26013;
	xor.b32  	%r26015, %r26010, %r26014;
	shf.l.wrap.b32 	%r26016, %r26015, %r26015, 7;
	add.s32 	%r26017, %r25975, %r25968;
	xor.b32  	%r26018, %r25945, %r26017;
	shf.l.wrap.b32 	%r26019, %r26018, %r26018, 16;
	add.s32 	%r26020, %r25957, %r26019;
	xor.b32  	%r26021, %r25968, %r26020;
	shf.l.wrap.b32 	%r26022, %r26021, %r26021, 12;
	add.s32 	%r26023, %r26017, %r26022;
	xor.b32  	%r26024, %r26019, %r26023;
	shf.l.wrap.b32 	%r26025, %r26024, %r26024, 8;
	add.s32 	%r26026, %r26020, %r26025;
	xor.b32  	%r26027, %r26022, %r26026;
	shf.l.wrap.b32 	%r26028, %r26027, %r26027, 7;
	add.s32 	%r26029, %r25987, %r26004;
	xor.b32  	%r26030, %r26025, %r26029;
	shf.l.wrap.b32 	%r26031, %r26030, %r26030, 16;
	add.s32 	%r26032, %r26014, %r26031;
	xor.b32  	%r26033, %r26004, %r26032;
	shf.l.wrap.b32 	%r26034, %r26033, %r26033, 12;
	add.s32 	%r26035, %r26029, %r26034;
	xor.b32  	%r26036, %r26031, %r26035;
	shf.l.wrap.b32 	%r26037, %r26036, %r26036, 8;
	add.s32 	%r26038, %r26032, %r26037;
	xor.b32  	%r26039, %r26034, %r26038;
	shf.l.wrap.b32 	%r26040, %r26039, %r26039, 7;
	add.s32 	%r26041, %r25999, %r26016;
	xor.b32  	%r26042, %r25989, %r26041;
	shf.l.wrap.b32 	%r26043, %r26042, %r26042, 16;
	add.s32 	%r26044, %r26026, %r26043;
	xor.b32  	%r26045, %r26016, %r26044;
	shf.l.wrap.b32 	%r26046, %r26045, %r26045, 12;
	add.s32 	%r26047, %r26041, %r26046;
	xor.b32  	%r26048, %r26043, %r26047;
	shf.l.wrap.b32 	%r26049, %r26048, %r26048, 8;
	add.s32 	%r26050, %r26044, %r26049;
	xor.b32  	%r26051, %r26046, %r26050;
	shf.l.wrap.b32 	%r26052, %r26051, %r26051, 7;
	add.s32 	%r26053, %r26011, %r26028;
	xor.b32  	%r26054, %r26001, %r26053;
	shf.l.wrap.b32 	%r26055, %r26054, %r26054, 16;
	add.s32 	%r26056, %r25990, %r26055;
	xor.b32  	%r26057, %r26028, %r26056;
	shf.l.wrap.b32 	%r26058, %r26057, %r26057, 12;
	add.s32 	%r26059, %r26053, %r26058;
	xor.b32  	%r26060, %r26055, %r26059;
	shf.l.wrap.b32 	%r26061, %r26060, %r26060, 8;
	add.s32 	%r26062, %r26056, %r26061;
	xor.b32  	%r26063, %r26058, %r26062;
	shf.l.wrap.b32 	%r26064, %r26063, %r26063, 7;
	add.s32 	%r26065, %r26023, %r25992;
	xor.b32  	%r26066, %r26013, %r26065;
	shf.l.wrap.b32 	%r26067, %r26066, %r26066, 16;
	add.s32 	%r26068, %r26002, %r26067;
	xor.b32  	%r26069, %r25992, %r26068;
	shf.l.wrap.b32 	%r26070, %r26069, %r26069, 12;
	add.s32 	%r26071, %r26065, %r26070;
	xor.b32  	%r26072, %r26067, %r26071;
	shf.l.wrap.b32 	%r26073, %r26072, %r26072, 8;
	add.s32 	%r26074, %r26068, %r26073;
	xor.b32  	%r26075, %r26070, %r26074;
	shf.l.wrap.b32 	%r26076, %r26075, %r26075, 7;
	add.s32 	%r26077, %r26035, %r26076;
	xor.b32  	%r26078, %r26049, %r26077;
	shf.l.wrap.b32 	%r26079, %r26078, %r26078, 16;
	add.s32 	%r26080, %r26062, %r26079;
	xor.b32  	%r26081, %r26076, %r26080;
	shf.l.wrap.b32 	%r26082, %r26081, %r26081, 12;
	add.s32 	%r26083, %r26077, %r26082;
	xor.b32  	%r26084, %r26079, %r26083;
	shf.l.wrap.b32 	%r26085, %r26084, %r26084, 8;
	add.s32 	%r26086, %r26080, %r26085;
	xor.b32  	%r26087, %r26082, %r26086;
	shf.l.wrap.b32 	%r26088, %r26087, %r26087, 7;
	add.s32 	%r26089, %r26047, %r26040;
	xor.b32  	%r26090, %r26061, %r26089;
	shf.l.wrap.b32 	%r26091, %r26090, %r26090, 16;
	add.s32 	%r26092, %r26074, %r26091;
	xor.b32  	%r26093, %r26040, %r26092;
	shf.l.wrap.b32 	%r26094, %r26093, %r26093, 12;
	add.s32 	%r26095, %r26089, %r26094;
	xor.b32  	%r26096, %r26091, %r26095;
	shf.l.wrap.b32 	%r26097, %r26096, %r26096, 8;
	add.s32 	%r26098, %r26092, %r26097;
	xor.b32  	%r26099, %r26094, %r26098;
	shf.l.wrap.b32 	%r26100, %r26099, %r26099, 7;
	add.s32 	%r26101, %r26059, %r26052;
	xor.b32  	%r26102, %r26073, %r26101;
	shf.l.wrap.b32 	%r26103, %r26102, %r26102, 16;
	add.s32 	%r26104, %r26038, %r26103;
	xor.b32  	%r26105, %r26052, %r26104;
	shf.l.wrap.b32 	%r26106, %r26105, %r26105, 12;
	add.s32 	%r26107, %r26101, %r26106;
	xor.b32  	%r26108, %r26103, %r26107;
	shf.l.wrap.b32 	%r26109, %r26108, %r26108, 8;
	add.s32 	%r26110, %r26104, %r26109;
	xor.b32  	%r26111, %r26106, %r26110;
	shf.l.wrap.b32 	%r26112, %r26111, %r26111, 7;
	add.s32 	%r26113, %r26071, %r26064;
	xor.b32  	%r26114, %r26037, %r26113;
	shf.l.wrap.b32 	%r26115, %r26114, %r26114, 16;
	add.s32 	%r26116, %r26050, %r26115;
	xor.b32  	%r26117, %r26064, %r26116;
	shf.l.wrap.b32 	%r26118, %r26117, %r26117, 12;
	add.s32 	%r26119, %r26113, %r26118;
	xor.b32  	%r26120, %r26115, %r26119;
	shf.l.wrap.b32 	%r26121, %r26120, %r26120, 8;
	add.s32 	%r26122, %r26116, %r26121;
	xor.b32  	%r26123, %r26118, %r26122;
	shf.l.wrap.b32 	%r26124, %r26123, %r26123, 7;
	add.s32 	%r26125, %r26083, %r26100;
	xor.b32  	%r26126, %r26121, %r26125;
	shf.l.wrap.b32 	%r26127, %r26126, %r26126, 16;
	add.s32 	%r26128, %r26110, %r26127;
	xor.b32  	%r26129, %r26100, %r26128;
	shf.l.wrap.b32 	%r26130, %r26129, %r26129, 12;
	add.s32 	%r26131, %r26125, %r26130;
	xor.b32  	%r26132, %r26127, %r26131;
	shf.l.wrap.b32 	%r26133, %r26132, %r26132, 8;
	add.s32 	%r26134, %r26128, %r26133;
	xor.b32  	%r26135, %r26130, %r26134;
	shf.l.wrap.b32 	%r26136, %r26135, %r26135, 7;
	add.s32 	%r26137, %r26095, %r26112;
	xor.b32  	%r26138, %r26085, %r26137;
	shf.l.wrap.b32 	%r26139, %r26138, %r26138, 16;
	add.s32 	%r26140, %r26122, %r26139;
	xor.b32  	%r26141, %r26112, %r26140;
	shf.l.wrap.b32 	%r26142, %r26141, %r26141, 12;
	add.s32 	%r26143, %r26137, %r26142;
	xor.b32  	%r26144, %r26139, %r26143;
	shf.l.wrap.b32 	%r26145, %r26144, %r26144, 8;
	add.s32 	%r26146, %r26140, %r26145;
	xor.b32  	%r26147, %r26142, %r26146;
	shf.l.wrap.b32 	%r26148, %r26147, %r26147, 7;
	add.s32 	%r26149, %r26107, %r26124;
	xor.b32  	%r26150, %r26097, %r26149;
	shf.l.wrap.b32 	%r26151, %r26150, %r26150, 16;
	add.s32 	%r26152, %r26086, %r26151;
	xor.b32  	%r26153, %r26124, %r26152;
	shf.l.wrap.b32 	%r26154, %r26153, %r26153, 12;
	add.s32 	%r26155, %r26149, %r26154;
	xor.b32  	%r26156, %r26151, %r26155;
	shf.l.wrap.b32 	%r26157, %r26156, %r26156, 8;
	add.s32 	%r26158, %r26152, %r26157;
	xor.b32  	%r26159, %r26154, %r26158;
	shf.l.wrap.b32 	%r26160, %r26159, %r26159, 7;
	add.s32 	%r26161, %r26119, %r26088;
	xor.b32  	%r26162, %r26109, %r26161;
	shf.l.wrap.b32 	%r26163, %r26162, %r26162, 16;
	add.s32 	%r26164, %r26098, %r26163;
	xor.b32  	%r26165, %r26088, %r26164;
	shf.l.wrap.b32 	%r26166, %r26165, %r26165, 12;
	add.s32 	%r26167, %r26161, %r26166;
	xor.b32  	%r26168, %r26163, %r26167;
	shf.l.wrap.b32 	%r26169, %r26168, %r26168, 8;
	add.s32 	%r26170, %r26164, %r26169;
	xor.b32  	%r26171, %r26166, %r26170;
	shf.l.wrap.b32 	%r26172, %r26171, %r26171, 7;
	add.s32 	%r26173, %r26131, %r26172;
	xor.b32  	%r26174, %r26145, %r26173;
	shf.l.wrap.b32 	%r26175, %r26174, %r26174, 16;
	add.s32 	%r26176, %r26158, %r26175;
	xor.b32  	%r26177, %r26172, %r26176;
	shf.l.wrap.b32 	%r26178, %r26177, %r26177, 12;
	add.s32 	%r26179, %r26173, %r26178;
	xor.b32  	%r26180, %r26175, %r26179;
	shf.l.wrap.b32 	%r26181, %r26180, %r26180, 8;
	add.s32 	%r26182, %r26143, %r26136;
	xor.b32  	%r26183, %r26157, %r26182;
	shf.l.wrap.b32 	%r26184, %r26183, %r26183, 16;
	add.s32 	%r26185, %r26170, %r26184;
	xor.b32  	%r26186, %r26136, %r26185;
	shf.l.wrap.b32 	%r26187, %r26186, %r26186, 12;
	add.s32 	%r26188, %r26182, %r26187;
	xor.b32  	%r26189, %r26184, %r26188;
	shf.l.wrap.b32 	%r26190, %r26189, %r26189, 8;
	add.s32 	%r26191, %r26185, %r26190;
	xor.b32  	%r26192, %r26187, %r26191;
	shf.l.wrap.b32 	%r26193, %r26192, %r26192, 7;
	add.s32 	%r26194, %r26155, %r26148;
	xor.b32  	%r26195, %r26169, %r26194;
	shf.l.wrap.b32 	%r26196, %r26195, %r26195, 16;
	add.s32 	%r26197, %r26134, %r26196;
	xor.b32  	%r26198, %r26148, %r26197;
	shf.l.wrap.b32 	%r26199, %r26198, %r26198, 12;
	add.s32 	%r26200, %r26194, %r26199;
	xor.b32  	%r26201, %r26196, %r26200;
	shf.l.wrap.b32 	%r26202, %r26201, %r26201, 8;
	add.s32 	%r26203, %r26197, %r26202;
	xor.b32  	%r26204, %r26199, %r26203;
	shf.l.wrap.b32 	%r26205, %r26204, %r26204, 7;
	add.s32 	%r26206, %r26167, %r26160;
	xor.b32  	%r26207, %r26133, %r26206;
	shf.l.wrap.b32 	%r26208, %r26207, %r26207, 16;
	add.s32 	%r26209, %r26146, %r26208;
	xor.b32  	%r26210, %r26160, %r26209;
	shf.l.wrap.b32 	%r26211, %r26210, %r26210, 12;
	add.s32 	%r26212, %r26206, %r26211;
	xor.b32  	%r26213, %r26208, %r26212;
	shf.l.wrap.b32 	%r26214, %r26213, %r26213, 8;
	add.s32 	%r26215, %r26209, %r26214;
	add.s32 	%r26216, %r26179, %r26193;
	xor.b32  	%r26217, %r26214, %r26216;
	shf.l.wrap.b32 	%r26218, %r26217, %r26217, 16;
	add.s32 	%r26219, %r26203, %r26218;
	xor.b32  	%r26220, %r26193, %r26219;
	shr.u32 	%r26221, %r26220, 20;
	add.s32 	%r26222, %r26216, %r26221;
	add.s32 	%r26223, %r26188, %r26205;
	xor.b32  	%r26224, %r26181, %r26223;
	shf.l.wrap.b32 	%r26225, %r26224, %r26224, 16;
	add.s32 	%r26226, %r26215, %r26225;
	xor.b32  	%r26227, %r26205, %r26226;
	shr.u32 	%r26228, %r26227, 20;
	add.s32 	%r26229, %r26223, %r26228;
	add.s32 	%r26230, %r25542, %r26222;
	add.s32 	%r26231, %r25554, %r26229;
	not.b32 	%r26232, %r54253;
	add.s32 	%r26233, %r2763, %r26232;
	mov.u32 	%r26234, %ctaid.x;
	shl.b32 	%r26235, %r26234, 11;
	mov.u32 	%r26236, %tid.x;
	and.b32  	%r26237, %r26236, 31;
	or.b32  	%r26238, %r26235, %r26237;
	shl.b32 	%r26239, %r26236, 3;
	and.b32  	%r26240, %r26239, 7936;
	add.s32 	%r26241, %r53743, %r26240;
	add.s32 	%r26242, %r26238, %r26241;
	shr.u32 	%r26243, %r26242, %r26233;
	and.b32  	%r26244, %r26243, 1;
	setp.eq.b32 	%p245, %r26244, 1;
	selp.b32 	%r26245, %r26231, %r26230, %p245;
	cvt.u16.u32 	%rs495, %r26245;
	and.b16  	%rs804, %rs495, 1;
	and.b16  	%rs496, %rs802, 255;
	setp.ne.s16 	%p246, %rs496, 1;
	@%p246 bra 	$L__BB9_313;
	ld.param.u64 	%rd761, [fused_batch_pir_kernel_transposed_16_param_1];
	not.b32 	%r26246, %r54253;
	add.s32 	%r26247, %r2763, %r26246;
	mov.u32 	%r26248, %ctaid.x;
	shl.b32 	%r26249, %r26248, 11;
	mov.u32 	%r26250, %tid.x;
	and.b32  	%r26251, %r26250, 31;
	or.b32  	%r26252, %r26249, %r26251;
	shl.b32 	%r26253, %r26250, 3;
	and.b32  	%r26254, %r26253, 7936;
	add.s32 	%r26255, %r53743, %r26254;
	add.s32 	%r26256, %r26252, %r26255;
	shr.u32 	%r26257, %r26256, %r26247;
	and.b32  	%r26258, %r26257, 1;
	setp.eq.b32 	%p247, %r26258, 1;
	cvt.s64.s32 	%rd280, %r54253;
	cvta.to.global.u64 	%rd281, %rd761;
	mul.wide.s32 	%rd282, %r54253, 16;
	add.s64 	%rd283, %rd281, %rd282;
	ld.global.u32 	%r26259, [%rd283+10268];
	selp.b32 	%r26260, %r54258, %r54257, %p247;
	xor.b32  	%r26261, %r26260, %r26259;
	selp.b32 	%r26262, %r54259, %r54256, %p247;
	selp.b32 	%r54257, %r54257, %r26261, %p247;
	selp.b32 	%r54258, %r26261, %r54258, %p247;
	ld.global.u32 	%r26263, [%rd283+10272];
	xor.b32  	%r26264, %r26262, %r26263;
	selp.b32 	%r26265, %r54260, %r54255, %p247;
	selp.b32 	%r54256, %r54256, %r26264, %p247;
	selp.b32 	%r54259, %r26264, %r54259, %p247;
	ld.global.u32 	%r26266, [%rd283+10276];
	xor.b32  	%r26267, %r26265, %r26266;
	selp.b32 	%r26268, %r54261, %r54254, %p247;
	selp.b32 	%r54255, %r54255, %r26267, %p247;
	selp.b32 	%r54260, %r26267, %r54260, %p247;
	ld.global.u32 	%r26269, [%rd283+10280];
	xor.b32  	%r26270, %r26268, %r26269;
	selp.b64 	%rd284, 445, 420, %p247;
	selp.b32 	%r54254, %r54254, %r26270, %p247;
	selp.b32 	%r54261, %r26270, %r54261, %p247;
	add.s64 	%rd285, %rd284, %rd280;
	add.s64 	%rd286, %rd281, %rd285;
	ld.global.u8 	%rs497, [%rd286+10248];
	xor.b16  	%rs804, %rs497, %rs804;
$L__BB9_313:
	not.b32 	%r26271, %r54253;
	add.s32 	%r26272, %r2763, %r26271;
	mov.u32 	%r26273, %ctaid.x;
	shl.b32 	%r26274, %r26273, 11;
	mov.u32 	%r26275, %tid.x;
	and.b32  	%r26276, %r26275, 31;
	or.b32  	%r26277, %r26274, %r26276;
	shl.b32 	%r26278, %r26275, 3;
	and.b32  	%r26279, %r26278, 7936;
	add.s32 	%r26280, %r53743, %r26279;
	add.s32 	%r26281, %r26277, %r26280;
	shr.u32 	%r26282, %r26281, %r26272;
	and.b32  	%r26283, %r26282, 1;
	setp.eq.b32 	%p248, %r26283, 1;
	selp.b32 	%r54265, %r54258, %r54257, %p248;
	selp.b32 	%r54264, %r54259, %r54256, %p248;
	selp.b32 	%r54263, %r54260, %r54255, %p248;
	selp.b32 	%r54262, %r54261, %r54254, %p248;
	add.s32 	%r54253, %r54253, 1;
	setp.lt.u32 	%p249, %r54253, %r2763;
	mov.u16 	%rs802, %rs804;
	@%p249 bra 	$L__BB9_311;
$L__BB9_314:
	and.b16  	%rs498, %rs804, 255;
	setp.ne.s16 	%p250, %rs498, 1;
	@%p250 bra 	$L__BB9_316;
	ld.param.u64 	%rd762, [fused_batch_pir_kernel_transposed_16_param_1];
	cvta.to.global.u64 	%rd287, %rd762;
	ld.global.u32 	%r26284, [%rd287+10720];
	xor.b32  	%r54265, %r54265, %r26284;
$L__BB9_316:
	@%p250 bra 	$L__BB9_318;
	ld.param.u64 	%rd763, [fused_batch_pir_kernel_transposed_16_param_1];
	cvta.to.global.u64 	%rd288, %rd763;
	ld.global.u32 	%r26285, [%rd288+10724];
	xor.b32  	%r54264, %r54264, %r26285;
$L__BB9_318:
	@%p250 bra 	$L__BB9_320;
	ld.param.u64 	%rd764, [fused_batch_pir_kernel_transposed_16_param_1];
	cvta.to.global.u64 	%rd289, %rd764;
	ld.global.u32 	%r26286, [%rd289+10728];
	xor.b32  	%r54263, %r54263, %r26286;
$L__BB9_320:
	@%p250 bra 	$L__BB9_322;
	ld.param.u64 	%rd765, [fused_batch_pir_kernel_transposed_16_param_1];
	cvta.to.global.u64 	%rd290, %rd765;
	ld.global.u32 	%r26287, [%rd290+10732];
	xor.b32  	%r54262, %r54262, %r26287;
$L__BB9_322:
	ld.param.u32 	%r52158, [fused_batch_pir_kernel_transposed_16_param_4];
	mov.u32 	%r26289, %ctaid.x;
	shl.b32 	%r26290, %r26289, 11;
	mov.u32 	%r26291, %tid.x;
	and.b32  	%r26292, %r26291, 31;
	or.b32  	%r26293, %r26290, %r26292;
	shl.b32 	%r26294, %r26291, 3;
	and.b32  	%r26295, %r26294, 7936;
	add.s32 	%r26296, %r53743, %r26295;
	add.s32 	%r26297, %r26293, %r26296;
	setp.ge.s32 	%p254, %r26297, %r52158;
	mov.b32 	%r54286, 0;
	mov.u32 	%r54287, %r54286;
	mov.u32 	%r54288, %r54286;
	mov.u32 	%r54289, %r54286;
	@%p254 bra 	$L__BB9_336;
	ld.param.u64 	%rd766, [fused_batch_pir_kernel_transposed_16_param_1];
	cvta.to.global.u64 	%rd291, %rd766;
	ld.global.u8 	%rs502, [%rd291+10753];
	max.u16 	%rs503, %rs502, 11;
	cvt.u32.u16 	%r26298, %rs503;
	add.s32 	%r54277, %r26298, -11;
	ld.shared.v2.u32 	{%r54289, %r54288}, [s_mem+197816];
	ld.shared.v2.u32 	{%r54287, %r54286}, [s_mem+197824];
	ld.shared.u8 	%rs807, [s_mem+197832];
	cvt.u32.u16 	%r2818, %rs502;
	setp.ge.u32 	%p255, %r54277, %r2818;
	@%p255 bra 	$L__BB9_328;
	mov.u16 	%rs805, %rs807;
$L__BB9_325:
	ld.const.u32 	%r26299, [CHACHA_CONSTANTS];
	add.s32 	%r26300, %r26299, %r54289;
	shf.l.wrap.b32 	%r26301, %r26300, %r26300, 16;
	add.s32 	%r26302, %r54289, %r26301;
	xor.b32  	%r26303, %r54289, %r26302;
	shf.l.wrap.b32 	%r26304, %r26303, %r26303, 12;
	add.s32 	%r26305, %r26300, %r26304;
	xor.b32  	%r26306, %r26301, %r26305;
	shf.l.wrap.b32 	%r26307, %r26306, %r26306, 8;
	add.s32 	%r26308, %r26302, %r26307;
	xor.b32  	%r26309, %r26304, %r26308;
	shf.l.wrap.b32 	%r26310, %r26309, %r26309, 7;
	ld.const.u32 	%r26311, [CHACHA_CONSTANTS+4];
	add.s32 	%r26312, %r26311, %r54288;
	shf.l.wrap.b32 	%r26313, %r26312, %r26312, 16;
	add.s32 	%r26314, %r54288, %r26313;
	xor.b32  	%r26315, %r54288, %r26314;
	shf.l.wrap.b32 	%r26316, %r26315, %r26315, 12;
	add.s32 	%r26317, %r26312, %r26316;
	xor.b32  	%r26318, %r26313, %r26317;
	shf.l.wrap.b32 	%r26319, %r26318, %r26318, 8;
	add.s32 	%r26320, %r26314, %r26319;
	xor.b32  	%r26321, %r26316, %r26320;
	shf.l.wrap.b32 	%r26322, %r26321, %r26321, 7;
	ld.const.u32 	%r26323, [CHACHA_CONSTANTS+8];
	add.s32 	%r26324, %r26323, %r54287;
	shf.l.wrap.b32 	%r26325, %r26324, %r26324, 16;
	add.s32 	%r26326, %r54287, %r26325;
	xor.b32  	%r26327, %r54287, %r26326;
	shf.l.wrap.b32 	%r26328, %r26327, %r26327, 12;
	add.s32 	%r26329, %r26324, %r26328;
	xor.b32  	%r26330, %r26325, %r26329;
	shf.l.wrap.b32 	%r26331, %r26330, %r26330, 8;
	add.s32 	%r26332, %r26326, %r26331;
	xor.b32  	%r26333, %r26328, %r26332;
	shf.l.wrap.b32 	%r26334, %r26333, %r26333, 7;
	ld.const.u32 	%r26335, [CHACHA_CONSTANTS+12];
	add.s32 	%r26336, %r26335, %r54286;
	shf.l.wrap.b32 	%r26337, %r26336, %r26336, 16;
	add.s32 	%r26338, %r54286, %r26337;
	xor.b32  	%r26339, %r54286, %r26338;
	shf.l.wrap.b32 	%r26340, %r26339, %r26339, 12;
	add.s32 	%r26341, %r26336, %r26340;
	xor.b32  	%r26342, %r26337, %r26341;
	shf.l.wrap.b32 	%r26343, %r26342, %r26342, 8;
	add.s32 	%r26344, %r26338, %r26343;
	xor.b32  	%r26345, %r26340, %r26344;
	shf.l.wrap.b32 	%r26346, %r26345, %r26345, 7;
	add.s32 	%r26347, %r26305, %r26322;
	xor.b32  	%r26348, %r26343, %r26347;
	shf.l.wrap.b32 	%r26349, %r26348, %r26348, 16;
	add.s32 	%r26350, %r26332, %r26349;
	xor.b32  	%r26351, %r26322, %r26350;
	shf.l.wrap.b32 	%r26352, %r26351, %r26351, 12;
	add.s32 	%r26353, %r26347, %r26352;
	xor.b32  	%r26354, %r26349, %r26353;
	shf.l.wrap.b32 	%r26355, %r26354, %r26354, 8;
	add.s32 	%r26356, %r26350, %r26355;
	xor.b32  	%r26357, %r26352, %r26356;
	shf.l.wrap.b32 	%r26358, %r26357, %r26357, 7;
	add.s32 	%r26359, %r26317, %r26334;
	xor.b32  	%r26360, %r26307, %r26359;
	shf.l.wrap.b32 	%r26361, %r26360, %r26360, 16;
	add.s32 	%r26362, %r26344, %r26361;
	xor.b32  	%r26363, %r26334, %r26362;
	shf.l.wrap.b32 	%r26364, %r26363, %r26363, 12;
	add.s32 	%r26365, %r26359, %r26364;
	xor.b32  	%r26366, %r26361, %r26365;
	shf.l.wrap.b32 	%r26367, %r26366, %r26366, 8;
	add.s32 	%r26368, %r26362, %r26367;
	xor.b32  	%r26369, %r26364, %r26368;
	shf.l.wrap.b32 	%r26370, %r26369, %r26369, 7;
	add.s32 	%r26371, %r26329, %r26346;
	xor.b32  	%r26372, %r26319, %r26371;
	shf.l.wrap.b32 	%r26373, %r26372, %r26372, 16;
	add.s32 	%r26374, %r26308, %r26373;
	xor.b32  	%r26375, %r26346, %r26374;
	shf.l.wrap.b32 	%r26376, %r26375, %r26375, 12;
	add.s32 	%r26377, %r26371, %r26376;
	xor.b32  	%r26378, %r26373, %r26377;
	shf.l.wrap.b32 	%r26379, %r26378, %r26378, 8;
	add.s32 	%r26380, %r26374, %r26379;
	xor.b32  	%r26381, %r26376, %r26380;
	shf.l.wrap.b32 	%r26382, %r26381, %r26381, 7;
	add.s32 	%r26383, %r26341, %r26310;
	xor.b32  	%r26384, %r26331, %r26383;
	shf.l.wrap.b32 	%r26385, %r26384, %r26384, 16;
	add.s32 	%r26386, %r26320, %r26385;
	xor.b32  	%r26387, %r26310, %r26386;
	shf.l.wrap.b32 	%r26388, %r26387, %r26387, 12;
	add.s32 	%r26389, %r26383, %r26388;
	xor.b32  	%r26390, %r26385, %r26389;
	shf.l.wrap.b32 	%r26391, %r26390, %r26390, 8;
	add.s32 	%r26392, %r26386, %r26391;
	xor.b32  	%r26393, %r26388, %r26392;
	shf.l.wrap.b32 	%r26394, %r26393, %r26393, 7;
	add.s32 	%r26395, %r26353, %r26394;
	xor.b32  	%r26396, %r26367, %r26395;
	shf.l.wrap.b32 	%r26397, %r26396, %r26396, 16;
	add.s32 	%r26398, %r26380, %r26397;
	xor.b32  	%r26399, %r26394, %r26398;
	shf.l.wrap.b32 	%r26400, %r26399, %r26399, 12;
	add.s32 	%r26401, %r26395, %r26400;
	xor.b32  	%r26402, %r26397, %r26401;
	shf.l.wrap.b32 	%r26403, %r26402, %r26402, 8;
	add.s32 	%r26404, %r26398, %r26403;
	xor.b32  	%r26405, %r26400, %r26404;
	shf.l.wrap.b32 	%r26406, %r26405, %r26405, 7;
	add.s32 	%r26407, %r26365, %r26358;
	xor.b32  	%r26408, %r26379, %r26407;
	shf.l.wrap.b32 	%r26409, %r26408, %r26408, 16;
	add.s32 	%r26410, %r26392, %r26409;
	xor.b32  	%r26411, %r26358, %r26410;
	shf.l.wrap.b32 	%r26412, %r26411, %r26411, 12;
	add.s32 	%r26413, %r26407, %r26412;
	xor.b32  	%r26414, %r26409, %r26413;
	shf.l.wrap.b32 	%r26415, %r26414, %r26414, 8;
	add.s32 	%r26416, %r26410, %r26415;
	xor.b32  	%r26417, %r26412, %r26416;
	shf.l.wrap.b32 	%r26418, %r26417, %r26417, 7;
	add.s32 	%r26419, %r26377, %r26370;
	xor.b32  	%r26420, %r26391, %r26419;
	shf.l.wrap.b32 	%r26421, %r26420, %r26420, 16;
	add.s32 	%r26422, %r26356, %r26421;
	xor.b32  	%r26423, %r26370, %r26422;
	shf.l.wrap.b32 	%r26424, %r26423, %r26423, 12;
	add.s32 	%r26425, %r26419, %r26424;
	xor.b32  	%r26426, %r26421, %r26425;
	shf.l.wrap.b32 	%r26427, %r26426, %r26426, 8;
	add.s32 	%r26428, %r26422, %r26427;
	xor.b32  	%r26429, %r26424, %r26428;
	shf.l.wrap.b32 	%r26430, %r26429, %r26429, 7;
	add.s32 	%r26431, %r26389, %r26382;
	xor.b32  	%r26432, %r26355, %r26431;
	shf.l.wrap.b32 	%r26433, %r26432, %r26432, 16;
	add.s32 	%r26434, %r26368, %r26433;
	xor.b32  	%r26435, %r26382, %r26434;
	shf.l.wrap.b32 	%r26436, %r26435, %r26435, 12;
	add.s32 	%r26437, %r26431, %r26436;
	xor.b32  	%r26438, %r26433, %r26437;
	shf.l.wrap.b32 	%r26439, %r26438, %r26438, 8;
	add.s32 	%r26440, %r26434, %r26439;
	xor.b32  	%r26441, %r26436, %r26440;
	shf.l.wrap.b32 	%r26442, %r26441, %r26441, 7;
	add.s32 	%r26443, %r26401, %r26418;
	xor.b32  	%r26444, %r26439, %r26443;
	shf.l.wrap.b32 	%r26445, %r26444, %r26444, 16;
	add.s32 	%r26446, %r26428, %r26445;
	xor.b32  	%r26447, %r26418, %r26446;
	shf.l.wrap.b32 	%r26448, %r26447, %r26447, 12;
	add.s32 	%r26449, %r26443, %r26448;
	xor.b32  	%r26450, %r26445, %r26449;
	shf.l.wrap.b32 	%r26451, %r26450, %r26450, 8;
	add.s32 	%r26452, %r26446, %r26451;
	xor.b32  	%r26453, %r26448, %r26452;
	shf.l.wrap.b32 	%r26454, %r26453, %r26453, 7;
	add.s32 	%r26455, %r26413, %r26430;
	xor.b32  	%r26456, %r26403, %r26455;
	shf.l.wrap.b32 	%r26457, %r26456, %r26456, 16;
	add.s32 	%r26458, %r26440, %r26457;
	xor.b32  	%r26459, %r26430, %r26458;
	shf.l.wrap.b32 	%r26460, %r26459, %r26459, 12;
	add.s32 	%r26461, %r26455, %r26460;
	xor.b32  	%r26462, %r26457, %r26461;
	shf.l.wrap.b32 	%r26463, %r26462, %r26462, 8;
	add.s32 	%r26464, %r26458, %r26463;
	xor.b32  	%r26465, %r26460, %r26464;
	shf.l.wrap.b32 	%r26466, %r26465, %r26465, 7;
	add.s32 	%r26467, %r26425, %r26442;
	xor.b32  	%r26468, %r26415, %r26467;
	shf.l.wrap.b32 	%r26469, %r26468, %r26468, 16;
	add.s32 	%r26470, %r26404, %r26469;
	xor.b32  	%r26471, %r26442, %r26470;
	shf.l.wrap.b32 	%r26472, %r26471, %r26471, 12;
	add.s32 	%r26473, %r26467, %r26472;
	xor.b32  	%r26474, %r26469, %r26473;
	shf.l.wrap.b32 	%r26475, %r26474, %r26474, 8;
	add.s32 	%r26476, %r26470, %r26475;
	xor.b32  	%r26477, %r26472, %r26476;
	shf.l.wrap.b32 	%r26478, %r26477, %r26477, 7;
	add.s32 	%r26479, %r26437, %r26406;
	xor.b32  	%r26480, %r26427, %r26479;
	shf.l.wrap.b32 	%r26481, %r26480, %r26480, 16;
	add.s32 	%r26482, %r26416, %r26481;
	xor.b32  	%r26483, %r26406, %r26482;
	shf.l.wrap.b32 	%r26484, %r26483, %r26483, 12;
	add.s32 	%r26485, %r26479, %r26484;
	xor.b32  	%r26486, %r26481, %r26485;
	shf.l.wrap.b32 	%r26487, %r26486, %r26486, 8;
	add.s32 	%r26488, %r26482, %r26487;
	xor.b32  	%r26489, %r26484, %r26488;
	shf.l.wrap.b32 	%r26490, %r26489, %r26489, 7;
	add.s32 	%r26491, %r26449, %r26490;
	xor.b32  	%r26492, %r26463, %r26491;
	shf.l.wrap.b32 	%r26493, %r26492, %r26492, 16;
	add.s32 	%r26494, %r26476, %r26493;
	xor.b32  	%r26495, %r26490, %r26494;
	shf.l.wrap.b32 	%r26496, %r26495, %r26495, 12;
	add.s32 	%r26497, %r26491, %r26496;
	xor.b32  	%r26498, %r26493, %r26497;
	shf.l.wrap.b32 	%r26499, %r26498, %r26498, 8;
	add.s32 	%r26500, %r26494, %r26499;
	xor.b32  	%r26501, %r26496, %r26500;
	shf.l.wrap.b32 	%r26502, %r26501, %r26501, 7;
	add.s32 	%r26503, %r26461, %r26454;
	xor.b32  	%r26504, %r26475, %r26503;
	shf.l.wrap.b32 	%r26505, %r26504, %r26504, 16;
	add.s32 	%r26506, %r26488, %r26505;
	xor.b32  	%r26507, %r26454, %r26506;
	shf.l.wrap.b32 	%r26508, %r26507, %r26507, 12;
	add.s32 	%r26509, %r26503, %r26508;
	xor.b32  	%r26510, %r26505, %r26509;
	shf.l.wrap.b32 	%r26511, %r26510, %r26510, 8;
	add.s32 	%r26512, %r26506, %r26511;
	xor.b32  	%r26513, %r26508, %r26512;
	shf.l.wrap.b32 	%r26514, %r26513, %r26513, 7;
	add.s32 	%r26515, %r26473, %r26466;
	xor.b32  	%r26516, %r26487, %r26515;
	shf.l.wrap.b32 	%r26517, %r26516, %r26516, 16;
	add.s32 	%r26518, %r26452, %r26517;
	xor.b32  	%r26519, %r26466, %r26518;
	shf.l.wrap.b32 	%r26520, %r26519, %r26519, 12;
	add.s32 	%r26521, %r26515, %r26520;
	xor.b32  	%r26522, %r26517, %r26521;
	shf.l.wrap.b32 	%r26523, %r26522, %r26522, 8;
	add.s32 	%r26524, %r26518, %r26523;
	xor.b32  	%r26525, %r26520, %r26524;
	shf.l.wrap.b32 	%r26526, %r26525, %r26525, 7;
	add.s32 	%r26527, %r26485, %r26478;
	xor.b32  	%r26528, %r26451, %r26527;
	shf.l.wrap.b32 	%r26529, %r26528, %r26528, 16;
	add.s32 	%r26530, %r26464, %r26529;
	xor.b32  	%r26531, %r26478, %r26530;
	shf.l.wrap.b32 	%r26532, %r26531, %r26531, 12;
	add.s32 	%r26533, %r26527, %r26532;
	xor.b32  	%r26534, %r26529, %r26533;
	shf.l.wrap.b32 	%r26535, %r26534, %r26534, 8;
	add.s32 	%r26536, %r26530, %r26535;
	xor.b32  	%r26537, %r26532, %r26536;
	shf.l.wrap.b32 	%r26538, %r26537, %r26537, 7;
	add.s32 	%r26539, %r26497, %r26514;
	xor.b32  	%r26540, %r26535, %r26539;
	shf.l.wrap.b32 	%r26541, %r26540, %r26540, 16;
	add.s32 	%r26542, %r26524, %r26541;
	xor.b32  	%r26543, %r26514, %r26542;
	shf.l.wrap.b32 	%r26544, %r26543, %r26543, 12;
	add.s32 	%r26545, %r26539, %r26544;
	xor.b32  	%r26546, %r26541, %r26545;
	shf.l.wrap.b32 	%r26547, %r26546, %r26546, 8;
	add.s32 	%r26548, %r26542, %r26547;
	xor.b32  	%r26549, %r26544, %r26548;
	shf.l.wrap.b32 	%r26550, %r26549, %r26549, 7;
	add.s32 	%r26551, %r26509, %r26526;
	xor.b32  	%r26552, %r26499, %r26551;
	shf.l.wrap.b32 	%r26553, %r26552, %r26552, 16;
	add.s32 	%r26554, %r26536, %r26553;
	xor.b32  	%r26555, %r26526, %r26554;
	shf.l.wrap.b32 	%r26556, %r26555, %r26555, 12;
	add.s32 	%r26557, %r26551, %r26556;
	xor.b32  	%r26558, %r26553, %r26557;
	shf.l.wrap.b32 	%r26559, %r26558, %r26558, 8;
	add.s32 	%r26560, %r26554, %r26559;
	xor.b32  	%r26561, %r26556, %r26560;
	shf.l.wrap.b32 	%r26562, %r26561, %r26561, 7;
	add.s32 	%r26563, %r26521, %r26538;
	xor.b32  	%r26564, %r26511, %r26563;
	shf.l.wrap.b32 	%r26565, %r26564, %r26564, 16;
	add.s32 	%r26566, %r26500, %r26565;
	xor.b32  	%r26567, %r26538, %r26566;
	shf.l.wrap.b32 	%r26568, %r26567, %r26567, 12;
	add.s32 	%r26569, %r26563, %r26568;
	xor.b32  	%r26570, %r26565, %r26569;
	shf.l.wrap.b32 	%r26571, %r26570, %r26570, 8;
	add.s32 	%r26572, %r26566, %r26571;
	xor.b32  	%r26573, %r26568, %r26572;
	shf.l.wrap.b32 	%r26574, %r26573, %r26573, 7;
	add.s32 	%r26575, %r26533, %r26502;
	xor.b32  	%r26576, %r26523, %r26575;
	shf.l.wrap.b32 	%r26577, %r26576, %r26576, 16;
	add.s32 	%r26578, %r26512, %r26577;
	xor.b32  	%r26579, %r26502, %r26578;
	shf.l.wrap.b32 	%r26580, %r26579, %r26579, 12;
	add.s32 	%r26581, %r26575, %r26580;
	xor.b32  	%r26582, %r26577, %r26581;
	shf.l.wrap.b32 	%r26583, %r26582, %r26582, 8;
	add.s32 	%r26584, %r26578, %r26583;
	xor.b32  	%r26585, %r26580, %r26584;
	shf.l.wrap.b32 	%r26586, %r26585, %r26585, 7;
	add.s32 	%r26587, %r26545, %r26586;
	xor.b32  	%r26588, %r26559, %r26587;
	shf.l.wrap.b32 	%r26589, %r26588, %r26588, 16;
	add.s32 	%r26590, %r26572, %r26589;
	xor.b32  	%r26591, %r26586, %r26590;
	shf.l.wrap.b32 	%r26592, %r26591, %r26591, 12;
	add.s32 	%r26593, %r26587, %r26592;
	xor.b32  	%r26594, %r26589, %r26593;
	shf.l.wrap.b32 	%r26595, %r26594, %r26594, 8;
	add.s32 	%r26596, %r26590, %r26595;
	xor.b32  	%r26597, %r26592, %r26596;
	shf.l.wrap.b32 	%r26598, %r26597, %r26597, 7;
	add.s32 	%r26599, %r26557, %r26550;
	xor.b32  	%r26600, %r26571, %r26599;
	shf.l.wrap.b32 	%r26601, %r26600, %r26600, 16;
	add.s32 	%r26602, %r26584, %r26601;
	xor.b32  	%r26603, %r26550, %r26602;
	shf.l.wrap.b32 	%r26604, %r26603, %r26603, 12;
	add.s32 	%r26605, %r26599, %r26604;
	xor.b32  	%r26606, %r26601, %r26605;
	shf.l.wrap.b32 	%r26607, %r26606, %r26606, 8;
	add.s32 	%r26608, %r26602, %r26607;
	xor.b32  	%r26609, %r26604, %r26608;
	shf.l.wrap.b32 	%r26610, %r26609, %r26609, 7;
	add.s32 	%r26611, %r26569, %r26562;
	xor.b32  	%r26612, %r26583, %r26611;
	shf.l.wrap.b32 	%r26613, %r26612, %r26612, 16;
	add.s32 	%r26614, %r26548, %r26613;
	xor.b32  	%r26615, %r26562, %r26614;
	shf.l.wrap.b32 	%r26616, %r26615, %r26615, 12;
	add.s32 	%r26617, %r26611, %r26616;
	xor.b32  	%r26618, %r26613, %r26617;
	shf.l.wrap.b32 	%r26619, %r26618, %r26618, 8;
	add.s32 	%r26620, %r26614, %r26619;
	xor.b32  	%r26621, %r26616, %r26620;
	shf.l.wrap.b32 	%r26622, %r26621, %r26621, 7;
	add.s32 	%r26623, %r26581, %r26574;
	xor.b32  	%r26624, %r26547, %r26623;
	shf.l.wrap.b32 	%r26625, %r26624, %r26624, 16;
	add.s32 	%r26626, %r26560, %r26625;
	xor.b32  	%r26627, %r26574, %r26626;
	shf.l.wrap.b32 	%r26628, %r26627, %r26627, 12;
	add.s32 	%r26629, %r26623, %r26628;
	xor.b32  	%r26630, %r26625, %r26629;
	shf.l.wrap.b32 	%r26631, %r26630, %r26630, 8;
	add.s32 	%r26632, %r26626, %r26631;
	xor.b32  	%r26633, %r26628, %r26632;
	shf.l.wrap.b32 	%r26634, %r26633, %r26633, 7;
	add.s32 	%r26635, %r26593, %r26610;
	xor.b32  	%r26636, %r26631, %r26635;
	shf.l.wrap.b32 	%r26637, %r26636, %r26636, 16;
	add.s32 	%r26638, %r26620, %r26637;
	xor.b32  	%r26639, %r26610, %r26638;
	shf.l.wrap.b32 	%r26640, %r26639, %r26639, 12;
	add.s32 	%r26641, %r26635, %r26640;
	xor.b32  	%r26642, %r26637, %r26641;
	shf.l.wrap.b32 	%r26643, %r26642, %r26642, 8;
	add.s32 	%r26644, %r26638, %r26643;
	xor.b32  	%r26645, %r26640, %r26644;
	shf.l.wrap.b32 	%r26646, %r26645, %r26645, 7;
	add.s32 	%r26647, %r26605, %r26622;
	xor.b32  	%r26648, %r26595, %r26647;
	shf.l.wrap.b32 	%r26649, %r26648, %r26648, 16;
	add.s32 	%r26650, %r26632, %r26649;
	xor.b32  	%r26651, %r26622, %r26650;
	shf.l.wrap.b32 	%r26652, %r26651, %r26651, 12;
	add.s32 	%r26653, %r26647, %r26652;
	xor.b32  	%r26654, %r26649, %r26653;
	shf.l.wrap.b32 	%r26655, %r26654, %r26654, 8;
	add.s32 	%r26656, %r26650, %r26655;
	xor.b32  	%r26657, %r26652, %r26656;
	shf.l.wrap.b32 	%r26658, %r26657, %r26657, 7;
	add.s32 	%r26659, %r26617, %r26634;
	xor.b32  	%r26660, %r26607, %r26659;
	shf.l.wrap.b32 	%r26661, %r26660, %r26660, 16;
	add.s32 	%r26662, %r26596, %r26661;
	xor.b32  	%r26663, %r26634, %r26662;
	shf.l.wrap.b32 	%r26664, %r26663, %r26663, 12;
	add.s32 	%r26665, %r26659, %r26664;
	xor.b32  	%r26666, %r26661, %r26665;
	shf.l.wrap.b32 	%r26667, %r26666, %r26666, 8;
	add.s32 	%r26668, %r26662, %r26667;
	xor.b32  	%r26669, %r26664, %r26668;
	shf.l.wrap.b32 	%r26670, %r26669, %r26669, 7;
	add.s32 	%r26671, %r26629, %r26598;
	xor.b32  	%r26672, %r26619, %r26671;
	shf.l.wrap.b32 	%r26673, %r26672, %r26672, 16;
	add.s32 	%r26674, %r26608, %r26673;
	xor.b32  	%r26675, %r26598, %r26674;
	shf.l.wrap.b32 	%r26676, %r26675, %r26675, 12;
	add.s32 	%r26677, %r26671, %r26676;
	xor.b32  	%r26678, %r26673, %r26677;
	shf.l.wrap.b32 	%r26679, %r26678, %r26678, 8;
	add.s32 	%r26680, %r26674, %r26679;
	xor.b32  	%r26681, %r26676, %r26680;
	shf.l.wrap.b32 	%r26682, %r26681, %r26681, 7;
	add.s32 	%r54281, %r26299, %r26641;
	add.s32 	%r54280, %r26311, %r26653;
	add.s32 	%r54279, %r26323, %r26665;
	add.s32 	%r54278, %r26335, %r26677;
	add.s32 	%r54282, %r54289, %r26682;
	add.s32 	%r54283, %r54288, %r26646;
	add.s32 	%r54284, %r54287, %r26658;
	add.s32 	%r54285, %r54286, %r26670;
	xor.b32  	%r26683, %r26300, 1;
	shf.l.wrap.b32 	%r26684, %r26300, %r26683, 16;
	add.s32 	%r26685, %r54289, %r26684;
	xor.b32  	%r26686, %r54289, %r26685;
	shf.l.wrap.b32 	%r26687, %r26686, %r26686, 12;
	add.s32 	%r26688, %r26300, %r26687;
	xor.b32  	%r26689, %r26684, %r26688;
	shf.l.wrap.b32 	%r26690, %r26689, %r26689, 8;
	add.s32 	%r26691, %r26685, %r26690;
	xor.b32  	%r26692, %r26687, %r26691;
	shf.l.wrap.b32 	%r26693, %r26692, %r26692, 7;
	add.s32 	%r26694, %r26688, %r26322;
	xor.b32  	%r26695, %r26343, %r26694;
	shf.l.wrap.b32 	%r26696, %r26695, %r26695, 16;
	add.s32 	%r26697, %r26332, %r26696;
	xor.b32  	%r26698, %r26322, %r26697;
	shf.l.wrap.b32 	%r26699, %r26698, %r26698, 12;
	add.s32 	%r26700, %r26694, %r26699;
	xor.b32  	%r26701, %r26696, %r26700;
	shf.l.wrap.b32 	%r26702, %r26701, %r26701, 8;
	add.s32 	%r26703, %r26697, %r26702;
	xor.b32  	%r26704, %r26699, %r26703;
	shf.l.wrap.b32 	%r26705, %r26704, %r26704, 7;
	xor.b32  	%r26706, %r26690, %r26359;
	shf.l.wrap.b32 	%r26707, %r26706, %r26706, 16;
	add.s32 	%r26708, %r26344, %r26707;
	xor.b32  	%r26709, %r26334, %r26708;
	shf.l.wrap.b32 	%r26710, %r26709, %r26709, 12;
	add.s32 	%r26711, %r26359, %r26710;
	xor.b32  	%r26712, %r26707, %r26711;
	shf.l.wrap.b32 	%r26713, %r26712, %r26712, 8;
	add.s32 	%r26714, %r26708, %r26713;
	xor.b32  	%r26715, %r26710, %r26714;
	shf.l.wrap.b32 	%r26716, %r26715, %r26715, 7;
	add.s32 	%r26717, %r26691, %r26373;
	xor.b32  	%r26718, %r26346, %r26717;
	shf.l.wrap.b32 	%r26719, %r26718, %r26718, 12;
	add.s32 	%r26720, %r26371, %r26719;
	xor.b32  	%r26721, %r26373, %r26720;
	shf.l.wrap.b32 	%r26722, %r26721, %r26721, 8;
	add.s32 	%r26723, %r26717, %r26722;
	xor.b32  	%r26724, %r26719, %r26723;
	shf.l.wrap.b32 	%r26725, %r26724, %r26724, 7;
	add.s32 	%r26726, %r26341, %r26693;
	xor.b32  	%r26727, %r26331, %r26726;
	shf.l.wrap.b32 	%r26728, %r26727, %r26727, 16;
	add.s32 	%r26729, %r26320, %r26728;
	xor.b32  	%r26730, %r26693, %r26729;
	shf.l.wrap.b32 	%r26731, %r26730, %r26730, 12;
	add.s32 	%r26732, %r26726, %r26731;
	xor.b32  	%r26733, %r26728, %r26732;
	shf.l.wrap.b32 	%r26734, %r26733, %r26733, 8;
	add.s32 	%r26735, %r26729, %r26734;
	xor.b32  	%r26736, %r26731, %r26735;
	shf.l.wrap.b32 	%r26737, %r26736, %r26736, 7;
	add.s32 	%r26738, %r26700, %r26737;
	xor.b32  	%r26739, %r26713, %r26738;
	shf.l.wrap.b32 	%r26740, %r26739, %r26739, 16;
	add.s32 	%r26741, %r26723, %r26740;
	xor.b32  	%r26742, %r26737, %r26741;
	shf.l.wrap.b32 	%r26743, %r26742, %r26742, 12;
	add.s32 	%r26744, %r26738, %r26743;
	xor.b32  	%r26745, %r26740, %r26744;
	shf.l.wrap.b32 	%r26746, %r26745, %r26745, 8;
	add.s32 	%r26747, %r26741, %r26746;
	xor.b32  	%r26748, %r26743, %r26747;
	shf.l.wrap.b32 	%r26749, %r26748, %r26748, 7;
	add.s32 	%r26750, %r26711, %r26705;
	xor.b32  	%r26751, %r26722, %r26750;
	shf.l.wrap.b32 	%r26752, %r26751, %r26751, 16;
	add.s32 	%r26753, %r26735, %r26752;
	xor.b32  	%r26754, %r26705, %r26753;
	shf.l.wrap.b32 	%r26755, %r26754, %r26754, 12;
	add.s32 	%r26756, %r26750, %r26755;
	xor.b32  	%r26757, %r26752, %r26756;
	shf.l.wrap.b32 	%r26758, %r26757, %r26757, 8;
	add.s32 	%r26759, %r26753, %r26758;
	xor.b32  	%r26760, %r26755, %r26759;
	shf.l.wrap.b32 	%r26761, %r26760, %r26760, 7;
	add.s32 	%r26762, %r26720, %r26716;
	xor.b32  	%r26763, %r26734, %r26762;
	shf.l.wrap.b32 	%r26764, %r26763, %r26763, 16;
	add.s32 	%r26765, %r26703, %r26764;
	xor.b32  	%r26766, %r26716, %r26765;
	shf.l.wrap.b32 	%r26767, %r26766, %r26766, 12;
	add.s32 	%r26768, %r26762, %r26767;
	xor.b32  	%r26769, %r26764, %r26768;
	shf.l.wrap.b32 	%r26770, %r26769, %r26769, 8;
	add.s32 	%r26771, %r26765, %r26770;
	xor.b32  	%r26772, %r26767, %r26771;
	shf.l.wrap.b32 	%r26773, %r26772, %r26772, 7;
	add.s32 	%r26774, %r26732, %r26725;
	xor.b32  	%r26775, %r26702, %r26774;
	shf.l.wrap.b32 	%r26776, %r26775, %r26775, 16;
	add.s32 	%r26777, %r26714, %r26776;
	xor.b32  	%r26778, %r26725, %r26777;
	shf.l.wrap.b32 	%r26779, %r26778, %r26778, 12;
	add.s32 	%r26780, %r26774, %r26779;
	xor.b32  	%r26781, %r26776, %r26780;
	shf.l.wrap.b32 	%r26782, %r26781, %r26781, 8;
	add.s32 	%r26783, %r26777, %r26782;
	xor.b32  	%r26784, %r26779, %r26783;
	shf.l.wrap.b32 	%r26785, %r26784, %r26784, 7;
	add.s32 	%r26786, %r26744, %r26761;
	xor.b32  	%r26787, %r26782, %r26786;
	shf.l.wrap.b32 	%r26788, %r26787, %r26787, 16;
	add.s32 	%r26789, %r26771, %r26788;
	xor.b32  	%r26790, %r26761, %r26789;
	shf.l.wrap.b32 	%r26791, %r26790, %r26790, 12;
	add.s32 	%r26792, %r26786, %r26791;
	xor.b32  	%r26793, %r26788, %r26792;
	shf.l.wrap.b32 	%r26794, %r26793, %r26793, 8;
	add.s32 	%r26795, %r26789, %r26794;
	xor.b32  	%r26796, %r26791, %r26795;
	shf.l.wrap.b32 	%r26797, %r26796, %r26796, 7;
	add.s32 	%r26798, %r26756, %r26773;
	xor.b32  	%r26799, %r26746, %r26798;
	shf.l.wrap.b32 	%r26800, %r26799, %r26799, 16;
	add.s32 	%r26801, %r26783, %r26800;
	xor.b32  	%r26802, %r26773, %r26801;
	shf.l.wrap.b32 	%r26803, %r26802, %r26802, 12;
	add.s32 	%r26804, %r26798, %r26803;
	xor.b32  	%r26805, %r26800, %r26804;
	shf.l.wrap.b32 	%r26806, %r26805, %r26805, 8;
	add.s32 	%r26807, %r26801, %r26806;
	xor.b32  	%r26808, %r26803, %r26807;
	shf.l.wrap.b32 	%r26809, %r26808, %r26808, 7;
	add.s32 	%r26810, %r26768, %r26785;
	xor.b32  	%r26811, %r26758, %r26810;
	shf.l.wrap.b32 	%r26812, %r26811, %r26811, 16;
	add.s32 	%r26813, %r26747, %r26812;
	xor.b32  	%r26814, %r26785, %r26813;
	shf.l.wrap.b32 	%r26815, %r26814, %r26814, 12;
	add.s32 	%r26816, %r26810, %r26815;
	xor.b32  	%r26817, %r26812, %r26816;
	shf.l.wrap.b32 	%r26818, %r26817, %r26817, 8;
	add.s32 	%r26819, %r26813, %r26818;
	xor.b32  	%r26820, %r26815, %r26819;
	shf.l.wrap.b32 	%r26821, %r26820, %r26820, 7;
	add.s32 	%r26822, %r26780, %r26749;
	xor.b32  	%r26823, %r26770, %r26822;
	shf.l.wrap.b32 	%r26824, %r26823, %r26823, 16;
	add.s32 	%r26825, %r26759, %r26824;
	xor.b32  	%r26826, %r26749, %r26825;
	shf.l.wrap.b32 	%r26827, %r26826, %r26826, 12;
	add.s32 	%r26828, %r26822, %r26827;
	xor.b32  	%r26829, %r26824, %r26828;
	shf.l.wrap.b32 	%r26830, %r26829, %r26829, 8;
	add.s32 	%r26831, %r26825, %r26830;
	xor.b32  	%r26832, %r26827, %r26831;
	shf.l.wrap.b32 	%r26833, %r26832, %r26832, 7;
	add.s32 	%r26834, %r26792, %r26833;
	xor.b32  	%r26835, %r26806, %r26834;
	shf.l.wrap.b32 	%r26836, %r26835, %r26835, 16;
	add.s32 	%r26837, %r26819, %r26836;
	xor.b32  	%r26838, %r26833, %r26837;
	shf.l.wrap.b32 	%r26839, %r26838, %r26838, 12;
	add.s32 	%r26840, %r26834, %r26839;
	xor.b32  	%r26841, %r26836, %r26840;
	shf.l.wrap.b32 	%r26842, %r26841, %r26841, 8;
	add.s32 	%r26843, %r26837, %r26842;
	xor.b32  	%r26844, %r26839, %r26843;
	shf.l.wrap.b32 	%r26845, %r26844, %r26844, 7;
	add.s32 	%r26846, %r26804, %r26797;
	xor.b32  	%r26847, %r26818, %r26846;
	shf.l.wrap.b32 	%r26848, %r26847, %r26847, 16;
	add.s32 	%r26849, %r26831, %r26848;
	xor.b32  	%r26850, %r26797, %r26849;
	shf.l.wrap.b32 	%r26851, %r26850, %r26850, 12;
	add.s32 	%r26852, %r26846, %r26851;
	xor.b32  	%r26853, %r26848, %r26852;
	shf.l.wrap.b32 	%r26854, %r26853, %r26853, 8;
	add.s32 	%r26855, %r26849, %r26854;
	xor.b32  	%r26856, %r26851, %r26855;
	shf.l.wrap.b32 	%r26857, %r26856, %r26856, 7;
	add.s32 	%r26858, %r26816, %r26809;
	xor.b32  	%r26859, %r26830, %r26858;
	shf.l.wrap.b32 	%r26860, %r26859, %r26859, 16;
	add.s32 	%r26861, %r26795, %r26860;
	xor.b32  	%r26862, %r26809, %r26861;
	shf.l.wrap.b32 	%r26863, %r26862, %r26862, 12;
	add.s32 	%r26864, %r26858, %r26863;
	xor.b32  	%r26865, %r26860, %r26864;
	shf.l.wrap.b32 	%r26866, %r26865, %r26865, 8;
	add.s32 	%r26867, %r26861, %r26866;
	xor.b32  	%r26868, %r26863, %r26867;
	shf.l.wrap.b32 	%r26869, %r26868, %r26868, 7;
	add.s32 	%r26870, %r26828, %r26821;
	xor.b32  	%r26871, %r26794, %r26870;
	shf.l.wrap.b32 	%r26872, %r26871, %r26871, 16;
	add.s32 	%r26873, %r26807, %r26872;
	xor.b32  	%r26874, %r26821, %r26873;
	shf.l.wrap.b32 	%r26875, %r26874, %r26874, 12;
	add.s32 	%r26876, %r26870, %r26875;
	xor.b32  	%r26877, %r26872, %r26876;
	shf.l.wrap.b32 	%r26878, %r26877, %r26877, 8;
	add.s32 	%r26879, %r26873, %r26878;
	xor.b32  	%r26880, %r26875, %r26879;
	shf.l.wrap.b32 	%r26881, %r26880, %r26880, 7;
	add.s32 	%r26882, %r26840, %r26857;
	xor.b32  	%r26883, %r26878, %r26882;
	shf.l.wrap.b32 	%r26884, %r26883, %r26883, 16;
	add.s32 	%r26885, %r26867, %r26884;
	xor.b32  	%r26886, %r26857, %r26885;
	shf.l.wrap.b32 	%r26887, %r26886, %r26886, 12;
	add.s32 	%r26888, %r26882, %r26887;
	xor.b32  	%r26889, %r26884, %r26888;
	shf.l.wrap.b32 	%r26890, %r26889, %r26889, 8;
	add.s32 	%r26891, %r26885, %r26890;
	xor.b32  	%r26892, %r26887, %r26891;
	shf.l.wrap.b32 	%r26893, %r26892, %r26892, 7;
	add.s32 	%r26894, %r26852, %r26869;
	xor.b32  	%r26895, %r26842, %r26894;
	shf.l.wrap.b32 	%r26896, %r26895, %r26895, 16;
	add.s32 	%r26897, %r26879, %r26896;
	xor.b32  	%r26898, %r26869, %r26897;
	shf.l.wrap.b32 	%r26899, %r26898, %r26898, 12;
	add.s32 	%r26900, %r26894, %r26899;
	xor.b32  	%r26901, %r26896, %r26900;
	shf.l.wrap.b32 	%r26902, %r26901, %r26901, 8;
	add.s32 	%r26903, %r26897, %r26902;
	xor.b32  	%r26904, %r26899, %r26903;
	shf.l.wrap.b32 	%r26905, %r26904, %r26904, 7;
	add.s32 	%r26906, %r26864, %r26881;
	xor.b32  	%r26907, %r26854, %r26906;
	shf.l.wrap.b32 	%r26908, %r26907, %r26907, 16;
	add.s32 	%r26909, %r26843, %r26908;
	xor.b32  	%r26910, %r26881, %r26909;
	shf.l.wrap.b32 	%r26911, %r26910, %r26910, 12;
	add.s32 	%r26912, %r26906, %r26911;
	xor.b32  	%r26913, %r26908, %r26912;
	shf.l.wrap.b32 	%r26914, %r26913, %r26913, 8;
	add.s32 	%r26915, %r26909, %r26914;
	xor.b32  	%r26916, %r26911, %r26915;
	shf.l.wrap.b32 	%r26917, %r26916, %r26916, 7;
	add.s32 	%r26918, %r26876, %r26845;
	xor.b32  	%r26919, %r26866, %r26918;
	shf.l.wrap.b32 	%r26920, %r26919, %r26919, 16;
	add.s32 	%r26921, %r26855, %r26920;
	xor.b32  	%r26922, %r26845, %r26921;
	shf.l.wrap.b32 	%r26923, %r26922, %r26922, 12;
	add.s32 	%r26924, %r26918, %r26923;
	xor.b32  	%r26925, %r26920, %r26924;
	shf.l.wrap.b32 	%r26926, %r26925, %r26925, 8;
	add.s32 	%r26927, %r26921, %r26926;
	xor.b32  	%r26928, %r26923, %r26927;
	shf.l.wrap.b32 	%r26929, %r26928, %r26928, 7;
	add.s32 	%r26930, %r26888, %r26929;
	xor.b32  	%r26931, %r26902, %r26930;
	shf.l.wrap.b32 	%r26932, %r26931, %r26931, 16;
	add.s32 	%r26933, %r26915, %r26932;
	xor.b32  	%r26934, %r26929, %r26933;
	shf.l.wrap.b32 	%r26935, %r26934, %r26934, 12;
	add.s32 	%r26936, %r26930, %r26935;
	xor.b32  	%r26937, %r26932, %r26936;
	shf.l.wrap.b32 	%r26938, %r26937, %r26937, 8;
	add.s32 	%r26939, %r26900, %r26893;
	xor.b32  	%r26940, %r26914, %r26939;
	shf.l.wrap.b32 	%r26941, %r26940, %r26940, 16;
	add.s32 	%r26942, %r26927, %r26941;
	xor.b32  	%r26943, %r26893, %r26942;
	shf.l.wrap.b32 	%r26944, %r26943, %r26943, 12;
	add.s32 	%r26945, %r26939, %r26944;
	xor.b32  	%r26946, %r26941, %r26945;
	shf.l.wrap.b32 	%r26947, %r26946, %r26946, 8;
	add.s32 	%r26948, %r26942, %r26947;
	xor.b32  	%r26949, %r26944, %r26948;
	shf.l.wrap.b32 	%r26950, %r26949, %r26949, 7;
	add.s32 	%r26951, %r26912, %r26905;
	xor.b32  	%r26952, %r26926, %r26951;
	shf.l.wrap.b32 	%r26953, %r26952, %r26952, 16;
	add.s32 	%r26954, %r26891, %r26953;
	xor.b32  	%r26955, %r26905, %r26954;
	shf.l.wrap.b32 	%r26956, %r26955, %r26955, 12;
	add.s32 	%r26957, %r26951, %r26956;
	xor.b32  	%r26958, %r26953, %r26957;
	shf.l.wrap.b32 	%r26959, %r26958, %r26958, 8;
	add.s32 	%r26960, %r26954, %r26959;
	xor.b32  	%r26961, %r26956, %r26960;
	shf.l.wrap.b32 	%r26962, %r26961, %r26961, 7;
	add.s32 	%r26963, %r26924, %r26917;
	xor.b32  	%r26964, %r26890, %r26963;
	shf.l.wrap.b32 	%r26965, %r26964, %r26964, 16;
	add.s32 	%r26966, %r26903, %r26965;
	xor.b32  	%r26967, %r26917, %r26966;
	shf.l.wrap.b32 	%r26968, %r26967, %r26967, 12;
	add.s32 	%r26969, %r26963, %r26968;
	xor.b32  	%r26970, %r26965, %r26969;
	shf.l.wrap.b32 	%r26971, %r26970, %r26970, 8;
	add.s32 	%r26972, %r26966, %r26971;
	add.s32 	%r26973, %r26936, %r26950;
	xor.b32  	%r26974, %r26971, %r26973;
	shf.l.wrap.b32 	%r26975, %r26974, %r26974, 16;
	add.s32 	%r26976, %r26960, %r26975;
	xor.b32  	%r26977, %r26950, %r26976;
	shr.u32 	%r26978, %r26977, 20;
	add.s32 	%r26979, %r26973, %r26978;
	add.s32 	%r26980, %r26945, %r26962;
	xor.b32  	%r26981, %r26938, %r26980;
	shf.l.wrap.b32 	%r26982, %r26981, %r26981, 16;
	add.s32 	%r26983, %r26972, %r26982;
	xor.b32  	%r26984, %r26962, %r26983;
	shr.u32 	%r26985, %r26984, 20;
	add.s32 	%r26986, %r26980, %r26985;
	add.s32 	%r26987, %r26299, %r26979;
	add.s32 	%r26988, %r26311, %r26986;
	not.b32 	%r26989, %r54277;
	add.s32 	%r26990, %r2818, %r26989;
	mov.u32 	%r26991, %ctaid.x;
	shl.b32 	%r26992, %r26991, 11;
	mov.u32 	%r26993, %tid.x;
	and.b32  	%r26994, %r26993, 31;
	or.b32  	%r26995, %r26992, %r26994;
	shl.b32 	%r26996, %r26993, 3;
	and.b32  	%r26997, %r26996, 7936;
	add.s32 	%r26998, %r53743, %r26997;
	add.s32 	%r26999, %r26995, %r26998;
	shr.u32 	%r27000, %r26999, %r26990;
	and.b32  	%r27001, %r27000, 1;
	setp.eq.b32 	%p256, %r27001, 1;
	selp.b32 	%r27002, %r26988, %r26987, %p256;
	cvt.u16.u32 	%rs504, %r27002;
	and.b16  	%rs807, %rs504, 1;
	and.b16  	%rs505, %rs805, 255;
	setp.ne.s16 	%p257, %rs505, 1;
	@%p257 bra 	$L__BB9_327;
	ld.param.u64 	%rd767, [fused_batch_pir_kernel_transposed_16_param_1];
	not.b32 	%r27003, %r54277;
	add.s32 	%r27004, %r2818, %r27003;
	mov.u32 	%r27005, %ctaid.x;
	shl.b32 	%r27006, %r27005, 11;
	mov.u32 	%r27007, %tid.x;
	and.b32  	%r27008, %r27007, 31;
	or.b32  	%r27009, %r27006, %r27008;
	shl.b32 	%r27010, %r27007, 3;
	and.b32  	%r27011, %r27010, 7936;
	add.s32 	%r27012, %r53743, %r27011;
	add.s32 	%r27013, %r27009, %r27012;
	shr.u32 	%r27014, %r27013, %r27004;
	and.b32  	%r27015, %r27014, 1;
	setp.eq.b32 	%p258, %r27015, 1;
	cvt.s64.s32 	%rd292, %r54277;
	cvta.to.global.u64 	%rd293, %rd767;
	mul.wide.s32 	%rd294, %r54277, 16;
	add.s64 	%rd295, %rd293, %rd294;
	ld.global.u32 	%r27016, [%rd295+10756];
	selp.b32 	%r27017, %r54282, %r54281, %p258;
	xor.b32  	%r27018, %r27017, %r27016;
	selp.b32 	%r27019, %r54283, %r54280, %p258;
	selp.b32 	%r54281, %r54281, %r27018, %p258;
	selp.b32 	%r54282, %r27018, %r54282, %p258;
	ld.global.u32 	%r27020, [%rd295+10760];
	xor.b32  	%r27021, %r27019, %r27020;
	selp.b32 	%r27022, %r54284, %r54279, %p258;
	selp.b32 	%r54280, %r54280, %r27021, %p258;
	selp.b32 	%r54283, %r27021, %r54283, %p258;
	ld.global.u32 	%r27023, [%rd295+10764];
	xor.b32  	%r27024, %r27022, %r27023;
	selp.b32 	%r27025, %r54285, %r54278, %p258;
	selp.b32 	%r54279, %r54279, %r27024, %p258;
	selp.b32 	%r54284, %r27024, %r54284, %p258;
	ld.global.u32 	%r27026, [%rd295+10768];
	xor.b32  	%r27027, %r27025, %r27026;
	selp.b64 	%rd296, 445, 420, %p258;
	selp.b32 	%r54278, %r54278, %r27027, %p258;
	selp.b32 	%r54285, %r27027, %r54285, %p258;
	add.s64 	%rd297, %rd296, %rd292;
	add.s64 	%rd298, %rd293, %rd297;
	ld.global.u8 	%rs506, [%rd298+10736];
	xor.b16  	%rs807, %rs506, %rs807;
$L__BB9_327:
	not.b32 	%r27028, %r54277;
	add.s32 	%r27029, %r2818, %r27028;
	mov.u32 	%r27030, %ctaid.x;
	shl.b32 	%r27031, %r27030, 11;
	mov.u32 	%r27032, %tid.x;
	and.b32  	%r27033, %r27032, 31;
	or.b32  	%r27034, %r27031, %r27033;
	shl.b32 	%r27035, %r27032, 3;
	and.b32  	%r27036, %r27035, 7936;
	add.s32 	%r27037, %r53743, %r27036;
	add.s32 	%r27038, %r27034, %r27037;
	shr.u32 	%r27039, %r27038, %r27029;
	and.b32  	%r27040, %r27039, 1;
	setp.eq.b32 	%p259, %r27040, 1;
	selp.b32 	%r54289, %r54282, %r54281, %p259;
	selp.b32 	%r54288, %r54283, %r54280, %p259;
	selp.b32 	%r54287, %r54284, %r54279, %p259;
	selp.b32 	%r54286, %r54285, %r54278, %p259;
	add.s32 	%r54277, %r54277, 1;
	setp.lt.u32 	%p260, %r54277, %r2818;
	mov.u16 	%rs805, %rs807;
	@%p260 bra 	$L__BB9_325;
$L__BB9_328:
	and.b16  	%rs507, %rs807, 255;
	setp.ne.s16 	%p261, %rs507, 1;
	@%p261 bra 	$L__BB9_330;
	ld.param.u64 	%rd768, [fused_batch_pir_kernel_transposed_16_param_1];
	cvta.to.global.u64 	%rd299, %rd768;
	ld.global.u32 	%r27041, [%rd299+11208];
	xor.b32  	%r54289, %r54289, %r27041;
$L__BB9_330:
	@%p261 bra 	$L__BB9_332;
	ld.param.u64 	%rd769, [fused_batch_pir_kernel_transposed_16_param_1];
	cvta.to.global.u64 	%rd300, %rd769;
	ld.global.u32 	%r27042, [%rd300+11212];
	xor.b32  	%r54288, %r54288, %r27042;
$L__BB9_332:
	@%p261 bra 	$L__BB9_334;
	ld.param.u64 	%rd770, [fused_batch_pir_kernel_transposed_16_param_1];
	cvta.to.global.u64 	%rd301, %rd770;
	ld.global.u32 	%r27043, [%rd301+11216];
	xor.b32  	%r54287, %r54287, %r27043;
$L__BB9_334:
	@%p261 bra 	$L__BB9_336;
	ld.param.u64 	%rd771, [fused_batch_pir_kernel_transposed_16_param_1];
	cvta.to.global.u64 	%rd302, %rd771;
	ld.global.u32 	%r27044, [%rd302+11220];
	xor.b32  	%r54286, %r54286, %r27044;
$L__BB9_336:
	ld.param.u32 	%r52159, [fused_batch_pir_kernel_transposed_16_param_4];
	mov.u32 	%r27046, %ctaid.x;
	shl.b32 	%r27047, %r27046, 11;
	mov.u32 	%r27048, %tid.x;
	and.b32  	%r27049, %r27048, 31;
	or.b32  	%r27050, %r27047, %r27049;
	shl.b32 	%r27051, %r27048, 3;
	and.b32  	%r27052, %r27051, 7936;
	add.s32 	%r27053, %r53743, %r27052;
	add.s32 	%r27054, %r27050, %r27053;
	setp.ge.s32 	%p265, %r27054, %r52159;
	mov.b32 	%r54310, 0;
	mov.u32 	%r54311, %r54310;
	mov.u32 	%r54312, %r54310;
	mov.u32 	%r54313, %r54310;
	@%p265 bra 	$L__BB9_350;
	ld.param.u64 	%rd772, [fused_batch_pir_kernel_transposed_16_param_1];
	cvta.to.global.u64 	%rd303, %rd772;
	ld.global.u8 	%rs511, [%rd303+11241];
	max.u16 	%rs512, %rs511, 11;
	cvt.u32.u16 	%r27055, %rs512;
	add.s32 	%r54301, %r27055, -11;
	ld.shared.u32 	%r54313, [s_mem+197836];
	ld.shared.v4.u32 	{%r54312, %r54311, %r54310, %r27056}, [s_mem+197840];
	mov.b64 	%rd304, {%r54310, %r27056};
	shr.u64 	%rd305, %rd304, 32;
	cvt.u16.u64 	%rs810, %rd305;
	cvt.u32.u16 	%r2873, %rs511;
	setp.ge.u32 	%p266, %r54301, %r2873;
	@%p266 bra 	$L__BB9_342;
	mov.u16 	%rs808, %rs810;
$L__BB9_339:
	ld.const.u32 	%r27057, [CHACHA_CONSTANTS];
	add.s32 	%r27058, %r27057, %r54313;
	shf.l.wrap.b32 	%r27059, %r27058, %r27058, 16;
	add.s32 	%r27060, %r54313, %r27059;
	xor.b32  	%r27061, %r54313, %r27060;
	shf.l.wrap.b32 	%r27062, %r27061, %r27061, 12;
	add.s32 	%r27063, %r27058, %r27062;
	xor.b32  	%r27064, %r27059, %r27063;
	shf.l.wrap.b32 	%r27065, %r27064, %r27064, 8;
	add.s32 	%r27066, %r27060, %r27065;
	xor.b32  	%r27067, %r27062, %r27066;
	shf.l.wrap.b32 	%r27068, %r27067, %r27067, 7;
	ld.const.u32 	%r27069, [CHACHA_CONSTANTS+4];
	add.s32 	%r27070, %r27069, %r54312;
	shf.l.wrap.b32 	%r27071, %r27070, %r27070, 16;
	add.s32 	%r27072, %r54312, %r27071;
	xor.b32  	%r27073, %r54312, %r27072;
	shf.l.wrap.b32 	%r27074, %r27073, %r27073, 12;
	add.s32 	%r27075, %r27070, %r27074;
	xor.b32  	%r27076, %r27071, %r27075;
	shf.l.wrap.b32 	%r27077, %r27076, %r27076, 8;
	add.s32 	%r27078, %r27072, %r27077;
	xor.b32  	%r27079, %r27074, %r27078;
	shf.l.wrap.b32 	%r27080, %r27079, %r27079, 7;
	ld.const.u32 	%r27081, [CHACHA_CONSTANTS+8];
	add.s32 	%r27082, %r27081, %r54311;
	shf.l.wrap.b32 	%r27083, %r27082, %r27082, 16;
	add.s32 	%r27084, %r54311, %r27083;
	xor.b32  	%r27085, %r54311, %r27084;
	shf.l.wrap.b32 	%r27086, %r27085, %r27085, 12;
	add.s32 	%r27087, %r27082, %r27086;
	xor.b32  	%r27088, %r27083, %r27087;
	shf.l.wrap.b32 	%r27089, %r27088, %r27088, 8;
	add.s32 	%r27090, %r27084, %r27089;
	xor.b32  	%r27091, %r27086, %r27090;
	shf.l.wrap.b32 	%r27092, %r27091, %r27091, 7;
	ld.const.u32 	%r27093, [CHACHA_CONSTANTS+12];
	add.s32 	%r27094, %r27093, %r54310;
	shf.l.wrap.b32 	%r27095, %r27094, %r27094, 16;
	add.s32 	%r27096, %r54310, %r27095;
	xor.b32  	%r27097, %r54310, %r27096;
	shf.l.wrap.b32 	%r27098, %r27097, %r27097, 12;
	add.s32 	%r27099, %r27094, %r27098;
	xor.b32  	%r27100, %r27095, %r27099;
	shf.l.wrap.b32 	%r27101, %r27100, %r27100, 8;
	add.s32 	%r27102, %r27096, %r27101;
	xor.b32  	%r27103, %r27098, %r27102;
	shf.l.wrap.b32 	%r27104, %r27103, %r27103, 7;
	add.s32 	%r27105, %r27063, %r27080;
	xor.b32  	%r27106, %r27101, %r27105;
	shf.l.wrap.b32 	%r27107, %r27106, %r27106, 16;
	add.s32 	%r27108, %r27090, %r27107;
	xor.b32  	%r27109, %r27080, %r27108;
	shf.l.wrap.b32 	%r27110, %r27109, %r27109, 12;
	add.s32 	%r27111, %r27105, %r27110;
	xor.b32  	%r27112, %r27107, %r27111;
	shf.l.wrap.b32 	%r27113, %r27112, %r27112, 8;
	add.s32 	%r27114, %r27108, %r27113;
	xor.b32  	%r27115, %r27110, %r27114;
	shf.l.wrap.b32 	%r27116, %r27115, %r27115, 7;
	add.s32 	%r27117, %r27075, %r27092;
	xor.b32  	%r27118, %r27065, %r27117;
	shf.l.wrap.b32 	%r27119, %r27118, %r27118, 16;
	add.s32 	%r27120, %r27102, %r27119;
	xor.b32  	%r27121, %r27092, %r27120;
	shf.l.wrap.b32 	%r27122, %r27121, %r27121, 12;
	add.s32 	%r27123, %r27117, %r27122;
	xor.b32  	%r27124, %r27119, %r27123;
	shf.l.wrap.b32 	%r27125, %r27124, %r27124, 8;
	add.s32 	%r27126, %r27120, %r27125;
	xor.b32  	%r27127, %r27122, %r27126;
	shf.l.wrap.b32 	%r27128, %r27127, %r27127, 7;
	add.s32 	%r27129, %r27087, %r27104;
	xor.b32  	%r27130, %r27077, %r27129;
	shf.l.wrap.b32 	%r27131, %r27130, %r27130, 16;
	add.s32 	%r27132, %r27066, %r27131;
	xor.b32  	%r27133, %r27104, %r27132;
	shf.l.wrap.b32 	%r27134, %r27133, %r27133, 12;
	add.s32 	%r27135, %r27129, %r27134;
	xor.b32  	%r27136, %r27131, %r27135;
	shf.l.wrap.b32 	%r27137, %r27136, %r27136, 8;
	add.s32 	%r27138, %r27132, %r27137;
	xor.b32  	%r27139, %r27134, %r27138;
	shf.l.wrap.b32 	%r27140, %r27139, %r27139, 7;
	add.s32 	%r27141, %r27099, %r27068;
	xor.b32  	%r27142, %r27089, %r27141;
	shf.l.wrap.b32 	%r27143, %r27142, %r27142, 16;
	add.s32 	%r27144, %r27078, %r27143;
	xor.b32  	%r27145, %r27068, %r27144;
	shf.l.wrap.b32 	%r27146, %r27145, %r27145, 12;
	add.s32 	%r27147, %r27141, %r27146;
	xor.b32  	%r27148, %r27143, %r27147;
	shf.l.wrap.b32 	%r27149, %r27148, %r27148, 8;
	add.s32 	%r27150, %r27144, %r27149;
	xor.b32  	%r27151, %r27146, %r27150;
	shf.l.wrap.b32 	%r27152, %r27151, %r27151, 7;
	add.s32 	%r27153, %r27111, %r27152;
	xor.b32  	%r27154, %r27125, %r27153;
	shf.l.wrap.b32 	%r27155, %r27154, %r27154, 16;
	add.s32 	%r27156, %r27138, %r27155;
	xor.b32  	%r27157, %r27152, %r27156;
	shf.l.wrap.b32 	%r27158, %r27157, %r27157, 12;
	add.s32 	%r27159, %r27153, %r27158;
	xor.b32  	%r27160, %r27155, %r27159;
	shf.l.wrap.b32 	%r27161, %r27160, %r27160, 8;
	add.s32 	%r27162, %r27156, %r27161;
	xor.b32  	%r27163, %r27158, %r27162;
	shf.l.wrap.b32 	%r27164, %r27163, %r27163, 7;
	add.s32 	%r27165, %r27123, %r27116;
	xor.b32  	%r27166, %r27137, %r27165;
	shf.l.wrap.b32 	%r27167, %r27166, %r27166, 16;
	add.s32 	%r27168, %r27150, %r27167;
	xor.b32  	%r27169, %r27116, %r27168;
	shf.l.wrap.b32 	%r27170, %r27169, %r27169, 12;
	add.s32 	%r27171, %r27165, %r27170;
	xor.b32  	%r27172, %r27167, %r27171;
	shf.l.wrap.b32 	%r27173, %r27172, %r27172, 8;
	add.s32 	%r27174, %r27168, %r27173;
	xor.b32  	%r27175, %r27170, %r27174;
	shf.l.wrap.b32 	%r27176, %r27175, %r27175, 7;
	add.s32 	%r27177, %r27135, %r27128;
	xor.b32  	%r27178, %r27149, %r27177;
	shf.l.wrap.b32 	%r27179, %r27178, %r27178, 16;
	add.s32 	%r27180, %r27114, %r27179;
	xor.b32  	%r27181, %r27128, %r27180;
	shf.l.wrap.b32 	%r27182, %r27181, %r27181, 12;
	add.s32 	%r27183, %r27177, %r27182;
	xor.b32  	%r27184, %r27179, %r27183;
	shf.l.wrap.b32 	%r27185, %r27184, %r27184, 8;
	add.s32 	%r27186, %r27180, %r27185;
	xor.b32  	%r27187, %r27182, %r27186;
	shf.l.wrap.b32 	%r27188, %r27187, %r27187, 7;
	add.s32 	%r27189, %r27147, %r27140;
	xor.b32  	%r27190, %r27113, %r27189;
	shf.l.wrap.b32 	%r27191, %r27190, %r27190, 16;
	add.s32 	%r27192, %r27126, %r27191;
	xor.b32  	%r27193, %r27140, %r27192;
	shf.l.wrap.b32 	%r27194, %r27193, %r27193, 12;
	add.s32 	%r27195, %r27189, %r27194;
	xor.b32  	%r27196, %r27191, %r27195;
	shf.l.wrap.b32 	%r27197, %r27196, %r27196, 8;
	add.s32 	%r27198, %r27192, %r27197;
	xor.b32  	%r27199, %r27194, %r27198;
	shf.l.wrap.b32 	%r27200, %r27199, %r27199, 7;
	add.s32 	%r27201, %r27159, %r27176;
	xor.b32  	%r27202, %r27197, %r27201;
	shf.l.wrap.b32 	%r27203, %r27202, %r27202, 16;
	add.s32 	%r27204, %r27186, %r27203;
	xor.b32  	%r27205, %r27176, %r27204;
	shf.l.wrap.b32 	%r27206, %r27205, %r27205, 12;
	add.s32 	%r27207, %r27201, %r27206;
	xor.b32  	%r27208, %r27203, %r27207;
	shf.l.wrap.b32 	%r27209, %r27208, %r27208, 8;
	add.s32 	%r27210, %r27204, %r27209;
	xor.b32  	%r27211, %r27206, %r27210;
	shf.l.wrap.b32 	%r27212, %r27211, %r27211, 7;
	add.s32 	%r27213, %r27171, %r27188;
	xor.b32  	%r27214, %r27161, %r27213;
	shf.l.wrap.b32 	%r27215, %r27214, %r27214, 16;
	add.s32 	%r27216, %r27198, %r27215;
	xor.b32  	%r27217, %r27188, %r27216;
	shf.l.wrap.b32 	%r27218, %r27217, %r27217, 12;
	add.s32 	%r27219, %r27213, %r27218;
	xor.b32  	%r27220, %r27215, %r27219;
	shf.l.wrap.b32 	%r27221, %r27220, %r27220, 8;
	add.s32 	%r27222, %r27216, %r27221;
	xor.b32  	%r27223, %r27218, %r27222;
	shf.l.wrap.b32 	%r27224, %r27223, %r27223, 7;
	add.s32 	%r27225, %r27183, %r27200;
	xor.b32  	%r27226, %r27173, %r27225;
	shf.l.wrap.b32 	%r27227, %r27226, %r27226, 16;
	add.s32 	%r27228, %r27162, %r27227;
	xor.b32  	%r27229, %r27200, %r27228;
	shf.l.wrap.b32 	%r27230, %r27229, %r27229, 12;
	add.s32 	%r27231, %r27225, %r27230;
	xor.b32  	%r27232, %r27227, %r27231;
	shf.l.wrap.b32 	%r27233, %r27232, %r27232, 8;
	add.s32 	%r27234, %r27228, %r27233;
	xor.b32  	%r27235, %r27230, %r27234;
	shf.l.wrap.b32 	%r27236, %r27235, %r27235, 7;
	add.s32 	%r27237, %r27195, %r27164;
	xor.b32  	%r27238, %r27185, %r27237;
	shf.l.wrap.b32 	%r27239, %r27238, %r27238, 16;
	add.s32 	%r27240, %r27174, %r27239;
	xor.b32  	%r27241, %r27164, %r27240;
	shf.l.wrap.b32 	%r27242, %r27241, %r27241, 12;
	add.s32 	%r27243, %r27237, %r27242;
	xor.b32  	%r27244, %r27239, %r27243;
	shf.l.wrap.b32 	%r27245, %r27244, %r27244, 8;
	add.s32 	%r27246, %r27240, %r27245;
	xor.b32  	%r27247, %r27242, %r27246;
	shf.l.wrap.b32 	%r27248, %r27247, %r27247, 7;
	add.s32 	%r27249, %r27207, %r27248;
	xor.b32  	%r27250, %r27221, %r27249;
	shf.l.wrap.b32 	%r27251, %r27250, %r27250, 16;
	add.s32 	%r27252, %r27234, %r27251;
	xor.b32  	%r27253, %r27248, %r27252;
	shf.l.wrap.b32 	%r27254, %r27253, %r27253, 12;
	add.s32 	%r27255, %r27249, %r27254;
	xor.b32  	%r27256, %r27251, %r27255;
	shf.l.wrap.b32 	%r27257, %r27256, %r27256, 8;
	add.s32 	%r27258, %r27252, %r27257;
	xor.b32  	%r27259, %r27254, %r27258;
	shf.l.wrap.b32 	%r27260, %r27259, %r27259, 7;
	add.s32 	%r27261, %r27219, %r27212;
	xor.b32  	%r27262, %r27233, %r27261;
	shf.l.wrap.b32 	%r27263, %r27262, %r27262, 16;
	add.s32 	%r27264, %r27246, %r27263;
	xor.b32  	%r27265, %r27212, %r27264;
	shf.l.wrap.b32 	%r27266, %r27265, %r27265, 12;
	add.s32 	%r27267, %r27261, %r27266;
	xor.b32  	%r27268, %r27263, %r27267;
	shf.l.wrap.b32 	%r27269, %r27268, %r27268, 8;
	add.s32 	%r27270, %r27264, %r27269;
	xor.b32  	%r27271, %r27266, %r27270;
	shf.l.wrap.b32 	%r27272, %r27271, %r27271, 7;
	add.s32 	%r27273, %r27231, %r27224;
	xor.b32  	%r27274, %r27245, %r27273;
	shf.l.wrap.b32 	%r27275, %r27274, %r27274, 16;
	add.s32 	%r27276, %r27210, %r27275;
	xor.b32  	%r27277, %r27224, %r27276;
	shf.l.wrap.b32 	%r27278, %r27277, %r27277, 12;
	add.s32 	%r27279, %r27273, %r27278;
	xor.b32  	%r27280, %r27275, %r27279;
	shf.l.wrap.b32 	%r27281, %r27280, %r27280, 8;
	add.s32 	%r27282, %r27276, %r27281;
	xor.b32  	%r27283, %r27278, %r27282;
	shf.l.wrap.b32 	%r27284, %r27283, %r27283, 7;
	add.s32 	%r27285, %r27243, %r27236;
	xor.b32  	%r27286, %r27209, %r27285;
	shf.l.wrap.b32 	%r27287, %r27286, %r27286, 16;
	add.s32 	%r27288, %r27222, %r27287;
	xor.b32  	%r27289, %r27236, %r27288;
	shf.l.wrap.b32 	%r27290, %r27289, %r27289, 12;
	add.s32 	%r27291, %r27285, %r27290;
	xor.b32  	%r27292, %r27287, %r27291;
	shf.l.wrap.b32 	%r27293, %r27292, %r27292, 8;
	add.s32 	%r27294, %r27288, %r27293;
	xor.b32  	%r27295, %r27290, %r27294;
	shf.l.wrap.b32 	%r27296, %r27295, %r27295, 7;
	add.s32 	%r27297, %r27255, %r27272;
	xor.b32  	%r27298, %r27293, %r27297;
	shf.l.wrap.b32 	%r27299, %r27298, %r27298, 16;
	add.s32 	%r27300, %r27282, %r27299;
	xor.b32  	%r27301, %r27272, %r27300;
	shf.l.wrap.b32 	%r27302, %r27301, %r27301, 12;
	add.s32 	%r27303, %r27297, %r27302;
	xor.b32  	%r27304, %r27299, %r27303;
	shf.l.wrap.b32 	%r27305, %r27304, %r27304, 8;
	add.s32 	%r27306, %r27300, %r27305;
	xor.b32  	%r27307, %r27302, %r27306;
	shf.l.wrap.b32 	%r27308, %r27307, %r27307, 7;
	add.s32 	%r27309, %r27267, %r27284;
	xor.b32  	%r27310, %r27257, %r27309;
	shf.l.wrap.b32 	%r27311, %r27310, %r27310, 16;
	add.s32 	%r27312, %r27294, %r27311;
	xor.b32  	%r27313, %r27284, %r27312;
	shf.l.wrap.b32 	%r27314, %r27313, %r27313, 12;
	add.s32 	%r27315, %r27309, %r27314;
	xor.b32  	%r27316, %r27311, %r27315;
	shf.l.wrap.b32 	%r27317, %r27316, %r27316, 8;
	add.s32 	%r27318, %r27312, %r27317;
	xor.b32  	%r27319, %r27314, %r27318;
	shf.l.wrap.b32 	%r27320, %r27319, %r27319, 7;
	add.s32 	%r27321, %r27279, %r27296;
	xor.b32  	%r27322, %r27269, %r27321;
	shf.l.wrap.b32 	%r27323, %r27322, %r27322, 16;
	add.s32 	%r27324, %r27258, %r27323;
	xor.b32  	%r27325, %r27296, %r27324;
	shf.l.wrap.b32 	%r27326, %r27325, %r27325, 12;
	add.s32 	%r27327, %r27321, %r27326;
	xor.b32  	%r27328, %r27323, %r27327;
	shf.l.wrap.b32 	%r27329, %r27328, %r27328, 8;
	add.s32 	%r27330, %r27324, %r27329;
	xor.b32  	%r27331, %r27326, %r27330;
	shf.l.wrap.b32 	%r27332, %r27331, %r27331, 7;
	add.s32 	%r27333, %r27291, %r27260;
	xor.b32  	%r27334, %r27281, %r27333;
	shf.l.wrap.b32 	%r27335, %r27334, %r27334, 16;
	add.s32 	%r27336, %r27270, %r27335;
	xor.b32  	%r27337, %r27260, %r27336;
	shf.l.wrap.b32 	%r27338, %r27337, %r27337, 12;
	add.s32 	%r27339, %r27333, %r27338;
	xor.b32  	%r27340, %r27335, %r27339;
	shf.l.wrap.b32 	%r27341, %r27340, %r27340, 8;
	add.s32 	%r27342, %r27336, %r27341;
	xor.b32  	%r27343, %r27338, %r27342;
	shf.l.wrap.b32 	%r27344, %r27343, %r27343, 7;
	add.s32 	%r27345, %r27303, %r27344;
	xor.b32  	%r27346, %r27317, %r27345;
	shf.l.wrap.b32 	%r27347, %r27346, %r27346, 16;
	add.s32 	%r27348, %r27330, %r27347;
	xor.b32  	%r27349, %r27344, %r27348;
	shf.l.wrap.b32 	%r27350, %r27349, %r27349, 12;
	add.s32 	%r27351, %r27345, %r27350;
	xor.b32  	%r27352, %r27347, %r27351;
	shf.l.wrap.b32 	%r27353, %r27352, %r27352, 8;
	add.s32 	%r27354, %r27348, %r27353;
	xor.b32  	%r27355, %r27350, %r27354;
	shf.l.wrap.b32 	%r27356, %r27355, %r27355, 7;
	add.s32 	%r27357, %r27315, %r27308;
	xor.b32  	%r27358, %r27329, %r27357;
	shf.l.wrap.b32 	%r27359, %r27358, %r27358, 16;
	add.s32 	%r27360, %r27342, %r27359;
	xor.b32  	%r27361, %r27308, %r27360;
	shf.l.wrap.b32 	%r27362, %r27361, %r27361, 12;
	add.s32 	%r27363, %r27357, %r27362;
	xor.b32  	%r27364, %r27359, %r27363;
	shf.l.wrap.b32 	%r27365, %r27364, %r27364, 8;
	add.s32 	%r27366, %r27360, %r27365;
	xor.b32  	%r27367, %r27362, %r27366;
	shf.l.wrap.b32 	%r27368, %r27367, %r27367, 7;
	add.s32 	%r27369, %r27327, %r27320;
	xor.b32  	%r27370, %r27341, %r27369;
	shf.l.wrap.b32 	%r27371, %r27370, %r27370, 16;
	add.s32 	%r27372, %r27306, %r27371;
	xor.b32  	%r27373, %r27320, %r27372;
	shf.l.wrap.b32 	%r27374, %r27373, %r27373, 12;
	add.s32 	%r27375, %r27369, %r27374;
	xor.b32  	%r27376, %r27371, %r27375;
	shf.l.wrap.b32 	%r27377, %r27376, %r27376, 8;
	add.s32 	%r27378, %r27372, %r27377;
	xor.b32  	%r27379, %r27374, %r27378;
	shf.l.wrap.b32 	%r27380, %r27379, %r27379, 7;
	add.s32 	%r27381, %r27339, %r27332;
	xor.b32  	%r27382, %r27305, %r27381;
	shf.l.wrap.b32 	%r27383, %r27382, %r27382, 16;
	add.s32 	%r27384, %r27318, %r27383;
	xor.b32  	%r27385, %r27332, %r27384;
	shf.l.wrap.b32 	%r27386, %r27385, %r27385, 12;
	add.s32 	%r27387, %r27381, %r27386;
	xor.b32  	%r27388, %r27383, %r27387;
	shf.l.wrap.b32 	%r27389, %r27388, %r27388, 8;
	add.s32 	%r27390, %r27384, %r27389;
	xor.b32  	%r27391, %r27386, %r27390;
	shf.l.wrap.b32 	%r27392, %r27391, %r27391, 7;
	add.s32 	%r27393, %r27351, %r27368;
	xor.b32  	%r27394, %r27389, %r27393;
	shf.l.wrap.b32 	%r27395, %r27394, %r27394, 16;
	add.s32 	%r27396, %r27378, %r27395;
	xor.b32  	%r27397, %r27368, %r27396;
	shf.l.wrap.b32 	%r27398, %r27397, %r27397, 12;
	add.s32 	%r27399, %r27393, %r27398;
	xor.b32  	%r27400, %r27395, %r27399;
	shf.l.wrap.b32 	%r27401, %r27400, %r27400, 8;
	add.s32 	%r27402, %r27396, %r27401;
	xor.b32  	%r27403, %r27398, %r27402;
	shf.l.wrap.b32 	%r27404, %r27403, %r27403, 7;
	add.s32 	%r27405, %r27363, %r27380;
	xor.b32  	%r27406, %r27353, %r27405;
	shf.l.wrap.b32 	%r27407, %r27406, %r27406, 16;
	add.s32 	%r27408, %r27390, %r27407;
	xor.b32  	%r27409, %r27380, %r27408;
	shf.l.wrap.b32 	%r27410, %r27409, %r27409, 12;
	add.s32 	%r27411, %r27405, %r27410;
	xor.b32  	%r27412, %r27407, %r27411;
	shf.l.wrap.b32 	%r27413, %r27412, %r27412, 8;
	add.s32 	%r27414, %r27408, %r27413;
	xor.b32  	%r27415, %r27410, %r27414;
	shf.l.wrap.b32 	%r27416, %r27415, %r27415, 7;
	add.s32 	%r27417, %r27375, %r27392;
	xor.b32  	%r27418, %r27365, %r27417;
	shf.l.wrap.b32 	%r27419, %r27418, %r27418, 16;
	add.s32 	%r27420, %r27354, %r27419;
	xor.b32  	%r27421, %r27392, %r27420;
	shf.l.wrap.b32 	%r27422, %r27421, %r27421, 12;
	add.s32 	%r27423, %r27417, %r27422;
	xor.b32  	%r27424, %r27419, %r27423;
	shf.l.wrap.b32 	%r27425, %r27424, %r27424, 8;
	add.s32 	%r27426, %r27420, %r27425;
	xor.b32  	%r27427, %r27422, %r27426;
	shf.l.wrap.b32 	%r27428, %r27427, %r27427, 7;
	add.s32 	%r27429, %r27387, %r27356;
	xor.b32  	%r27430, %r27377, %r27429;
	shf.l.wrap.b32 	%r27431, %r27430, %r27430, 16;
	add.s32 	%r27432, %r27366, %r27431;
	xor.b32  	%r27433, %r27356, %r27432;
	shf.l.wrap.b32 	%r27434, %r27433, %r27433, 12;
	add.s32 	%r27435, %r27429, %r27434;
	xor.b32  	%r27436, %r27431, %r27435;
	shf.l.wrap.b32 	%r27437, %r27436, %r27436, 8;
	add.s32 	%r27438, %r27432, %r27437;
	xor.b32  	%r27439, %r27434, %r27438;
	shf.l.wrap.b32 	%r27440, %r27439, %r27439, 7;
	add.s32 	%r54305, %r27057, %r27399;
	add.s32 	%r54304, %r27069, %r27411;
	add.s32 	%r54303, %r27081, %r27423;
	add.s32 	%r54302, %r27093, %r27435;
	add.s32 	%r54306, %r54313, %r27440;
	add.s32 	%r54307, %r54312, %r27404;
	add.s32 	%r54308, %r54311, %r27416;
	add.s32 	%r54309, %r54310, %r27428;
	xor.b32  	%r27441, %r27058, 1;
	shf.l.wrap.b32 	%r27442, %r27058, %r27441, 16;
	add.s32 	%r27443, %r54313, %r27442;
	xor.b32  	%r27444, %r54313, %r27443;
	shf.l.wrap.b32 	%r27445, %r27444, %r27444, 12;
	add.s32 	%r27446, %r27058, %r27445;
	xor.b32  	%r27447, %r27442, %r27446;
	shf.l.wrap.b32 	%r27448, %r27447, %r27447, 8;
	add.s32 	%r27449, %r27443, %r27448;
	xor.b32  	%r27450, %r27445, %r27449;
	shf.l.wrap.b32 	%r27451, %r27450, %r27450, 7;
	add.s32 	%r27452, %r27446, %r27080;
	xor.b32  	%r27453, %r27101, %r27452;
	shf.l.wrap.b32 	%r27454, %r27453, %r27453, 16;
	add.s32 	%r27455, %r27090, %r27454;
	xor.b32  	%r27456, %r27080, %r27455;
	shf.l.wrap.b32 	%r27457, %r27456, %r27456, 12;
	add.s32 	%r27458, %r27452, %r27457;
	xor.b32  	%r27459, %r27454, %r27458;
	shf.l.wrap.b32 	%r27460, %r27459, %r27459, 8;
	add.s32 	%r27461, %r27455, %r27460;
	xor.b32  	%r27462, %r27457, %r27461;
	shf.l.wrap.b32 	%r27463, %r27462, %r27462, 7;
	xor.b32  	%r27464, %r27448, %r27117;
	shf.l.wrap.b32 	%r27465, %r27464, %r27464, 16;
	add.s32 	%r27466, %r27102, %r27465;
	xor.b32  	%r27467, %r27092, %r27466;
	shf.l.wrap.b32 	%r27468, %r27467, %r27467, 12;
	add.s32 	%r27469, %r27117, %r27468;
	xor.b32  	%r27470, %r27465, %r27469;
	shf.l.wrap.b32 	%r27471, %r27470, %r27470, 8;
	add.s32 	%r27472, %r27466, %r27471;
	xor.b32  	%r27473, %r27468, %r27472;
	shf.l.wrap.b32 	%r27474, %r27473, %r27473, 7;
	add.s32 	%r27475, %r27449, %r27131;
	xor.b32  	%r27476, %r27104, %r27475;
	shf.l.wrap.b32 	%r27477, %r27476, %r27476, 12;
	add.s32 	%r27478, %r27129, %r27477;
	xor.b32  	%r27479, %r27131, %r27478;
	shf.l.wrap.b32 	%r27480, %r27479, %r27479, 8;
	add.s32 	%r27481, %r27475, %r27480;
	xor.b32  	%r27482, %r27477, %r27481;
	shf.l.wrap.b32 	%r27483, %r27482, %r27482, 7;
	add.s32 	%r27484, %r27099, %r27451;
	xor.b32  	%r27485, %r27089, %r27484;
	shf.l.wrap.b32 	%r27486, %r27485, %r27485, 16;
	add.s32 	%r27487, %r27078, %r27486;
	xor.b32  	%r27488, %r27451, %r27487;
	shf.l.wrap.b32 	%r27489, %r27488, %r27488, 12;
	add.s32 	%r27490, %r27484, %r27489;
	xor.b32  	%r27491, %r27486, %r27490;
	shf.l.wrap.b32 	%r27492, %r27491, %r27491, 8;
	add.s32 	%r27493, %r27487, %r27492;
	xor.b32  	%r27494, %r27489, %r27493;
	shf.l.wrap.b32 	%r27495, %r27494, %r27494, 7;
	add.s32 	%r27496, %r27458, %r27495;
	xor.b32  	%r27497, %r27471, %r27496;
	shf.l.wrap.b32 	%r27498, %r27497, %r27497, 16;
	add.s32 	%r27499, %r27481, %r27498;
	xor.b32  	%r27500, %r27495, %r27499;
	shf.l.wrap.b32 	%r27501, %r27500, %r27500, 12;
	add.s32 	%r27502, %r27496, %r27501;
	xor.b32  	%r27503, %r27498, %r27502;
	shf.l.wrap.b32 	%r27504, %r27503, %r27503, 8;
	add.s32 	%r27505, %r27499, %r27504;
	xor.b32  	%r27506, %r27501, %r27505;
	shf.l.wrap.b32 	%r27507, %r27506, %r27506, 7;
	add.s32 	%r27508, %r27469, %r27463;
	xor.b32  	%r27509, %r27480, %r27508;
	shf.l.wrap.b32 	%r27510, %r27509, %r27509, 16;
	add.s32 	%r27511, %r27493, %r27510;
	xor.b32  	%r27512, %r27463, %r27511;
	shf.l.wrap.b32 	%r27513, %r27512, %r27512, 12;
	add.s32 	%r27514, %r27508, %r27513;
	xor.b32  	%r27515, %r27510, %r27514;
	shf.l.wrap.b32 	%r27516, %r27515, %r27515, 8;
	add.s32 	%r27517, %r27511, %r27516;
	xor.b32  	%r27518, %r27513, %r27517;
	shf.l.wrap.b32 	%r27519, %r27518, %r27518, 7;
	add.s32 	%r27520, %r27478, %r27474;
	xor.b32  	%r27521, %r27492, %r27520;
	shf.l.wrap.b32 	%r27522, %r27521, %r27521, 16;
	add.s32 	%r27523, %r27461, %r27522;
	xor.b32  	%r27524, %r27474, %r27523;
	shf.l.wrap.b32 	%r27525, %r27524, %r27524, 12;
	add.s32 	%r27526, %r27520, %r27525;
	xor.b32  	%r27527, %r27522, %r27526;
	shf.l.wrap.b32 	%r27528, %r27527, %r27527, 8;
	add.s32 	%r27529, %r27523, %r27528;
	xor.b32  	%r27530, %r27525, %r27529;
	shf.l.wrap.b32 	%r27531, %r27530, %r27530, 7;
	add.s32 	%r27532, %r27490, %r27483;
	xor.b32  	%r27533, %r27460, %r27532;
	shf.l.wrap.b32 	%r27534, %r27533, %r27533, 16;
	add.s32 	%r27535, %r27472, %r27534;
	xor.b32  	%r27536, %r27483, %r27535;
	shf.l.wrap.b32 	%r27537, %r27536, %r27536, 12;
	add.s32 	%r27538, %r27532, %r27537;
	xor.b32  	%r27539, %r27534, %r27538;
	shf.l.wrap.b32 	%r27540, %r27539, %r27539, 8;
	add.s32 	%r27541, %r27535, %r27540;
	xor.b32  	%r27542, %r27537, %r27541;
	shf.l.wrap.b32 	%r27543, %r27542, %r27542, 7;
	add.s32 	%r27544, %r27502, %r27519;
	xor.b32  	%r27545, %r27540, %r27544;
	shf.l.wrap.b32 	%r27546, %r27545, %r27545, 16;
	add.s32 	%r27547, %r27529, %r27546;
	xor.b32  	%r27548, %r27519, %r27547;
	shf.l.wrap.b32 	%r27549, %r27548, %r27548, 12;
	add.s32 	%r27550, %r27544, %r27549;
	xor.b32  	%r27551, %r27546, %r27550;
	shf.l.wrap.b32 	%r27552, %r27551, %r27551, 8;
	add.s32 	%r27553, %r27547, %r27552;
	xor.b32  	%r27554, %r27549, %r27553;
	shf.l.wrap.b32 	%r27555, %r27554, %r27554, 7;
	add.s32 	%r27556, %r27514, %r27531;
	xor.b32  	%r27557, %r27504, %r27556;
	shf.l.wrap.b32 	%r27558, %r27557, %r27557, 16;
	add.s32 	%r27559, %r27541, %r27558;
	xor.b32  	%r27560, %r27531, %r27559;
	shf.l.wrap.b32 	%r27561, %r27560, %r27560, 12;
	add.s32 	%r27562, %r27556, %r27561;
	xor.b32  	%r27563, %r27558, %r27562;
	shf.l.wrap.b32 	%r27564, %r27563, %r27563, 8;
	add.s32 	%r27565, %r27559, %r27564;
	xor.b32  	%r27566, %r27561, %r27565;
	shf.l.wrap.b32 	%r27567, %r27566, %r27566, 7;
	add.s32 	%r27568, %r27526, %r27543;
	xor.b32  	%r27569, %r27516, %r27568;
	shf.l.wrap.b32 	%r27570, %r27569, %r27569, 16;
	add.s32 	%r27571, %r27505, %r27570;
	xor.b32  	%r27572, %r27543, %r27571;
	shf.l.wrap.b32 	%r27573, %r27572, %r27572, 12;
	add.s32 	%r27574, %r27568, %r27573;
	xor.b32  	%r27575, %r27570, %r27574;
	shf.l.wrap.b32 	%r27576, %r27575, %r27575, 8;
	add.s32 	%r27577, %r27571, %r27576;
	xor.b32  	%r27578, %r27573, %r27577;
	shf.l.wrap.b32 	%r27579, %r27578, %r27578, 7;
	add.s32 	%r27580, %r27538, %r27507;
	xor.b32  	%r27581, %r27528, %r27580;
	shf.l.wrap.b32 	%r27582, %r27581, %r27581, 16;
	add.s32 	%r27583, %r27517, %r27582;
	xor.b32  	%r27584, %r27507, %r27583;
	shf.l.wrap.b32 	%r27585, %r27584, %r27584, 12;
	add.s32 	%r27586, %r27580, %r27585;
	xor.b32  	%r27587, %r27582, %r27586;
	shf.l.wrap.b32 	%r27588, %r27587, %r27587, 8;
	add.s32 	%r27589, %r27583, %r27588;
	xor.b32  	%r27590, %r27585, %r27589;
	shf.l.wrap.b32 	%r27591, %r27590, %r27590, 7;
	add.s32 	%r27592, %r27550, %r27591;
	xor.b32  	%r27593, %r27564, %r27592;
	shf.l.wrap.b32 	%r27594, %r27593, %r27593, 16;
	add.s32 	%r27595, %r27577, %r27594;
	xor.b32  	%r27596, %r27591, %r27595;
	shf.l.wrap.b32 	%r27597, %r27596, %r27596, 12;
	add.s32 	%r27598, %r27592, %r27597;
	xor.b32  	%r27599, %r27594, %r27598;
	shf.l.wrap.b32 	%r27600, %r27599, %r27599, 8;
	add.s32 	%r27601, %r27595, %r27600;
	xor.b32  	%r27602, %r27597, %r27601;
	shf.l.wrap.b32 	%r27603, %r27602, %r27602, 7;
	add.s32 	%r27604, %r27562, %r27555;
	xor.b32  	%r27605, %r27576, %r27604;
	shf.l.wrap.b32 	%r27606, %r27605, %r27605, 16;
	add.s32 	%r27607, %r27589, %r27606;
	xor.b32  	%r27608, %r27555, %r27607;
	shf.l.wrap.b32 	%r27609, %r27608, %r27608, 12;
	add.s32 	%r27610, %r27604, %r27609;
	xor.b32  	%r27611, %r27606, %r27610;
	shf.l.wrap.b32 	%r27612, %r27611, %r27611, 8;
	add.s32 	%r27613, %r27607, %r27612;
	xor.b32  	%r27614, %r27609, %r27613;
	shf.l.wrap.b32 	%r27615, %r27614, %r27614, 7;
	add.s32 	%r27616, %r27574, %r27567;
	xor.b32  	%r27617, %r27588, %r27616;
	shf.l.wrap.b32 	%r27618, %r27617, %r27617, 16;
	add.s32 	%r27619, %r27553, %r27618;
	xor.b32  	%r27620, %r27567, %r27619;
	shf.l.wrap.b32 	%r27621, %r27620, %r27620, 12;
	add.s32 	%r27622, %r27616, %r27621;
	xor.b32  	%r27623, %r27618, %r27622;
	shf.l.wrap.b32 	%r27624, %r27623, %r27623, 8;
	add.s32 	%r27625, %r27619, %r27624;
	xor.b32  	%r27626, %r27621, %r27625;
	shf.l.wrap.b32 	%r27627, %r27626, %r27626, 7;
	add.s32 	%r27628, %r27586, %r27579;
	xor.b32  	%r27629, %r27552, %r27628;
	shf.l.wrap.b32 	%r27630, %r27629, %r27629, 16;
	add.s32 	%r27631, %r27565, %r27630;
	xor.b32  	%r27632, %r27579, %r27631;
	shf.l.wrap.b32 	%r27633, %r27632, %r27632, 12;
	add.s32 	%r27634, %r27628, %r27633;
	xor.b32  	%r27635, %r27630, %r27634;
	shf.l.wrap.b32 	%r27636, %r27635, %r27635, 8;
	add.s32 	%r27637, %r27631, %r27636;
	xor.b32  	%r27638, %r27633, %r27637;
	shf.l.wrap.b32 	%r27639, %r27638, %r27638, 7;
	add.s32 	%r27640, %r27598, %r27615;
	xor.b32  	%r27641, %r27636, %r27640;
	shf.l.wrap.b32 	%r27642, %r27641, %r27641, 16;
	add.s32 	%r27643, %r27625, %r27642;
	xor.b32  	%r27644, %r27615, %r27643;
	shf.l.wrap.b32 	%r27645, %r27644, %r27644, 12;
	add.s32 	%r27646, %r27640, %r27645;
	xor.b32  	%r27647, %r27642, %r27646;
	shf.l.wrap.b32 	%r27648, %r27647, %r27647, 8;
	add.s32 	%r27649, %r27643, %r27648;
	xor.b32  	%r27650, %r27645, %r27649;
	shf.l.wrap.b32 	%r27651, %r27650, %r27650, 7;
	add.s32 	%r27652, %r27610, %r27627;
	xor.b32  	%r27653, %r27600, %r27652;
	shf.l.wrap.b32 	%r27654, %r27653, %r27653, 16;
	add.s32 	%r27655, %r27637, %r27654;
	xor.b32  	%r27656, %r27627, %r27655;
	shf.l.wrap.b32 	%r27657, %r27656, %r27656, 12;
	add.s32 	%r27658, %r27652, %r27657;
	xor.b32  	%r27659, %r27654, %r27658;
	shf.l.wrap.b32 	%r27660, %r27659, %r27659, 8;
	add.s32 	%r27661, %r27655, %r27660;
	xor.b32  	%r27662, %r27657, %r27661;
	shf.l.wrap.b32 	%r27663, %r27662, %r27662, 7;
	add.s32 	%r27664, %r27622, %r27639;
	xor.b32  	%r27665, %r27612, %r27664;
	shf.l.wrap.b32 	%r27666, %r27665, %r27665, 16;
	add.s32 	%r27667, %r27601, %r27666;
	xor.b32  	%r27668, %r27639, %r27667;
	shf.l.wrap.b32 	%r27669, %r27668, %r27668, 12;
	add.s32 	%r27670, %r27664, %r27669;
	xor.b32  	%r27671, %r27666, %r27670;
	shf.l.wrap.b32 	%r27672, %r27671, %r27671, 8;
	add.s32 	%r27673, %r27667, %r27672;
	xor.b32  	%r27674, %r27669, %r27673;
	shf.l.wrap.b32 	%r27675, %r27674, %r27674, 7;
	add.s32 	%r27676, %r27634, %r27603;
	xor.b32  	%r27677, %r27624, %r27676;
	shf.l.wrap.b32 	%r27678, %r27677, %r27677, 16;
	add.s32 	%r27679, %r27613, %r27678;
	xor.b32  	%r27680, %r27603, %r27679;
	shf.l.wrap.b32 	%r27681, %r27680, %r27680, 12;
	add.s32 	%r27682, %r27676, %r27681;
	xor.b32  	%r27683, %r27678, %r27682;
	shf.l.wrap.b32 	%r27684, %r27683, %r27683, 8;
	add.s32 	%r27685, %r27679, %r27684;
	xor.b32  	%r27686, %r27681, %r27685;
	shf.l.wrap.b32 	%r27687, %r27686, %r27686, 7;
	add.s32 	%r27688, %r27646, %r27687;
	xor.b32  	%r27689, %r27660, %r27688;
	shf.l.wrap.b32 	%r27690, %r27689, %r27689, 16;
	add.s32 	%r27691, %r27673, %r27690;
	xor.b32  	%r27692, %r27687, %r27691;
	shf.l.wrap.b32 	%r27693, %r27692, %r27692, 12;
	add.s32 	%r27694, %r27688, %r27693;
	xor.b32  	%r27695, %r27690, %r27694;
	shf.l.wrap.b32 	%r27696, %r27695, %r27695, 8;
	add.s32 	%r27697, %r27658, %r27651;
	xor.b32  	%r27698, %r27672, %r27697;
	shf.l.wrap.b32 	%r27699, %r27698, %r27698, 16;
	add.s32 	%r27700, %r27685, %r27699;
	xor.b32  	%r27701, %r27651, %r27700;
	shf.l.wrap.b32 	%r27702, %r27701, %r27701, 12;
	add.s32 	%r27703, %r27697, %r27702;
	xor.b32  	%r27704, %r27699, %r27703;
	shf.l.wrap.b32 	%r27705, %r27704, %r27704, 8;
	add.s32 	%r27706, %r27700, %r27705;
	xor.b32  	%r27707, %r27702, %r27706;
	shf.l.wrap.b32 	%r27708, %r27707, %r27707, 7;
	add.s32 	%r27709, %r27670, %r27663;
	xor.b32  	%r27710, %r27684, %r27709;
	shf.l.wrap.b32 	%r27711, %r27710, %r27710, 16;
	add.s32 	%r27712, %r27649, %r27711;
	xor.b32  	%r27713, %r27663, %r27712;
	shf.l.wrap.b32 	%r27714, %r27713, %r27713, 12;
	add.s32 	%r27715, %r27709, %r27714;
	xor.b32  	%r27716, %r27711, %r27715;
	shf.l.wrap.b32 	%r27717, %r27716, %r27716, 8;
	add.s32 	%r27718, %r27712, %r27717;
	xor.b32  	%r27719, %r27714, %r27718;
	shf.l.wrap.b32 	%r27720, %r27719, %r27719, 7;
	add.s32 	%r27721, %r27682, %r27675;
	xor.b32  	%r27722, %r27648, %r27721;
	shf.l.wrap.b32 	%r27723, %r27722, %r27722, 16;
	add.s32 	%r27724, %r27661, %r27723;
	xor.b32  	%r27725, %r27675, %r27724;
	shf.l.wrap.b32 	%r27726, %r27725, %r27725, 12;
	add.s32 	%r27727, %r27721, %r27726;
	xor.b32  	%r27728, %r27723, %r27727;
	shf.l.wrap.b32 	%r27729, %r27728, %r27728, 8;
	add.s32 	%r27730, %r27724, %r27729;
	add.s32 	%r27731, %r27694, %r27708;
	xor.b32  	%r27732, %r27729, %r27731;
	shf.l.wrap.b32 	%r27733, %r27732, %r27732, 16;
	add.s32 	%r27734, %r27718, %r27733;
	xor.b32  	%r27735, %r27708, %r27734;
	shr.u32 	%r27736, %r27735, 20;
	add.s32 	%r27737, %r27731, %r27736;
	add.s32 	%r27738, %r27703, %r27720;
	xor.b32  	%r27739, %r27696, %r27738;
	shf.l.wrap.b32 	%r27740, %r27739, %r27739, 16;
	add.s32 	%r27741, %r27730, %r27740;
	xor.b32  	%r27742, %r27720, %r27741;
	shr.u32 	%r27743, %r27742, 20;
	add.s32 	%r27744, %r27738, %r27743;
	add.s32 	%r27745, %r27057, %r27737;
	add.s32 	%r27746, %r27069, %r27744;
	not.b32 	%r27747, %r54301;
	add.s32 	%r27748, %r2873, %r27747;
	mov.u32 	%r27749, %ctaid.x;
	shl.b32 	%r27750, %r27749, 11;
	mov.u32 	%r27751, %tid.x;
	and.b32  	%r27752, %r27751, 31;
	or.b32  	%r27753, %r27750, %r27752;
	shl.b32 	%r27754, %r27751, 3;
	and.b32  	%r27755, %r27754, 7936;
	add.s32 	%r27756, %r53743, %r27755;
	add.s32 	%r27757, %r27753, %r27756;
	shr.u32 	%r27758, %r27757, %r27748;
	and.b32  	%r27759, %r27758, 1;
	setp.eq.b32 	%p267, %r27759, 1;
	selp.b32 	%r27760, %r27746, %r27745, %p267;
	cvt.u16.u32 	%rs513, %r27760;
	and.b16  	%rs810, %rs513, 1;
	and.b16  	%rs514, %rs808, 255;
	setp.ne.s16 	%p268, %rs514, 1;
	@%p268 bra 	$L__BB9_341;
	ld.param.u64 	%rd773, [fused_batch_pir_kernel_transposed_16_param_1];
	not.b32 	%r27761, %r54301;
	add.s32 	%r27762, %r2873, %r27761;
	mov.u32 	%r27763, %ctaid.x;
	shl.b32 	%r27764, %r27763, 11;
	mov.u32 	%r27765, %tid.x;
	and.b32  	%r27766, %r27765, 31;
	or.b32  	%r27767, %r27764, %r27766;
	shl.b32 	%r27768, %r27765, 3;
	and.b32  	%r27769, %r27768, 7936;
	add.s32 	%r27770, %r53743, %r27769;
	add.s32 	%r27771, %r27767, %r27770;
	shr.u32 	%r27772, %r27771, %r27762;
	and.b32  	%r27773, %r27772, 1;
	setp.eq.b32 	%p269, %r27773, 1;
	cvt.s64.s32 	%rd306, %r54301;
	cvta.to.global.u64 	%rd307, %rd773;
	mul.wide.s32 	%rd308, %r54301, 16;
	add.s64 	%rd309, %rd307, %rd308;
	ld.global.u32 	%r27774, [%rd309+11244];
	selp.b32 	%r27775, %r54306, %r54305, %p269;
	xor.b32  	%r27776, %r27775, %r27774;
	selp.b32 	%r27777, %r54307, %r54304, %p269;
	selp.b32 	%r54305, %r54305, %r27776, %p269;
	selp.b32 	%r54306, %r27776, %r54306, %p269;
	ld.global.u32 	%r27778, [%rd309+11248];
	xor.b32  	%r27779, %r27777, %r27778;
	selp.b32 	%r27780, %r54308, %r54303, %p269;
	selp.b32 	%r54304, %r54304, %r27779, %p269;
	selp.b32 	%r54307, %r27779, %r54307, %p269;
	ld.global.u32 	%r27781, [%rd309+11252];
	xor.b32  	%r27782, %r27780, %r27781;
	selp.b32 	%r27783, %r54309, %r54302, %p269;
	selp.b32 	%r54303, %r54303, %r27782, %p269;
	selp.b32 	%r54308, %r27782, %r54308, %p269;
	ld.global.u32 	%r27784, [%rd309+11256];
	xor.b32  	%r27785, %r27783, %r27784;
	selp.b64 	%rd310, 445, 420, %p269;
	selp.b32 	%r54302, %r54302, %r27785, %p269;
	selp.b32 	%r54309, %r27785, %r54309, %p269;
	add.s64 	%rd311, %rd310, %rd306;
	add.s64 	%rd312, %rd307, %rd311;
	ld.global.u8 	%rs515, [%rd312+11224];
	xor.b16  	%rs810, %rs515, %rs810;
$L__BB9_341:
	not.b32 	%r27786, %r54301;
	add.s32 	%r27787, %r2873, %r27786;
	mov.u32 	%r27788, %ctaid.x;
	shl.b32 	%r27789, %r27788, 11;
	mov.u32 	%r27790, %tid.x;
	and.b32  	%r27791, %r27790, 31;
	or.b32  	%r27792, %r27789, %r27791;
	shl.b32 	%r27793, %r27790, 3;
	and.b32  	%r27794, %r27793, 7936;
	add.s32 	%r27795, %r53743, %r27794;
	add.s32 	%r27796, %r27792, %r27795;
	shr.u32 	%r27797, %r27796, %r27787;
	and.b32  	%r27798, %r27797, 1;
	setp.eq.b32 	%p270, %r27798, 1;
	selp.b32 	%r54313, %r54306, %r54305, %p270;
	selp.b32 	%r54312, %r54307, %r54304, %p270;
	selp.b32 	%r54311, %r54308, %r54303, %p270;
	selp.b32 	%r54310, %r54309, %r54302, %p270;
	add.s32 	%r54301, %r54301, 1;
	setp.lt.u32 	%p271, %r54301, %r2873;
	mov.u16 	%rs808, %rs810;
	@%p271 bra 	$L__BB9_339;
$L__BB9_342:
	and.b16  	%rs516, %rs810, 255;
	setp.ne.s16 	%p272, %rs516, 1;
	@%p272 bra 	$L__BB9_344;
	ld.param.u64 	%rd774, [fused_batch_pir_kernel_transposed_16_param_1];
	cvta.to.global.u64 	%rd313, %rd774;
	ld.global.u32 	%r27799, [%rd313+11696];
	xor.b32  	%r54313, %r54313, %r27799;
$L__BB9_344:
	@%p272 bra 	$L__BB9_346;
	ld.param.u64 	%rd775, [fused_batch_pir_kernel_transposed_16_param_1];
	cvta.to.global.u64 	%rd314, %rd775;
	ld.global.u32 	%r27800, [%rd314+11700];
	xor.b32  	%r54312, %r54312, %r27800;
$L__BB9_346:
	@%p272 bra 	$L__BB9_348;
	ld.param.u64 	%rd776, [fused_batch_pir_kernel_transposed_16_param_1];
	cvta.to.global.u64 	%rd315, %rd776;
	ld.global.u32 	%r27801, [%rd315+11704];
	xor.b32  	%r54311, %r54311, %r27801;
$L__BB9_348:
	@%p272 bra 	$L__BB9_350;
	ld.param.u64 	%rd777, [fused_batch_pir_kernel_transposed_16_param_1];
	cvta.to.global.u64 	%rd316, %rd777;
	ld.global.u32 	%r27802, [%rd316+11708];
	xor.b32  	%r54310, %r54310, %r27802;
$L__BB9_350:
	ld.param.u32 	%r52160, [fused_batch_pir_kernel_transposed_16_param_4];
	mov.u32 	%r27804, %ctaid.x;
	shl.b32 	%r27805, %r27804, 11;
	mov.u32 	%r27806, %tid.x;
	and.b32  	%r27807, %r27806, 31;
	or.b32  	%r27808, %r27805, %r27807;
	shl.b32 	%r27809, %r27806, 3;
	and.b32  	%r27810, %r27809, 7936;
	add.s32 	%r27811, %r53743, %r27810;
	add.s32 	%r27812, %r27808, %r27811;
	setp.ge.s32 	%p276, %r27812, %r52160;
	mov.b32 	%r54334, 0;
	mov.u32 	%r54335, %r54334;
	mov.u32 	%r54336, %r54334;
	mov.u32 	%r54337, %r54334;
	@%p276 bra 	$L__BB9_364;
	ld.param.u64 	%rd778, [fused_batch_pir_kernel_transposed_16_param_1];
	cvta.to.global.u64 	%rd317, %rd778;
	ld.global.u8 	%rs520, [%rd317+11729];
	max.u16 	%rs521, %rs520, 11;
	cvt.u32.u16 	%r27813, %rs521;
	add.s32 	%r54325, %r27813, -11;
	ld.shared.v4.u32 	{%r54337, %r54336, %r54335, %r54334}, [s_mem+197856];
	ld.shared.u8 	%rs813, [s_mem+197872];
	cvt.u32.u16 	%r2928, %rs520;
	setp.ge.u32 	%p277, %r54325, %r2928;
	@%p277 bra 	$L__BB9_356;
	mov.u16 	%rs811, %rs813;
$L__BB9_353:
	ld.const.u32 	%r27814, [CHACHA_CONSTANTS];
	add.s32 	%r27815, %r27814, %r54337;
	shf.l.wrap.b32 	%r27816, %r27815, %r27815, 16;
	add.s32 	%r27817, %r54337, %r27816;
	xor.b32  	%r27818, %r54337, %r27817;
	shf.l.wrap.b32 	%r27819, %r27818, %r27818, 12;
	add.s32 	%r27820, %r27815, %r27819;
	xor.b32  	%r27821, %r27816, %r27820;
	shf.l.wrap.b32 	%r27822, %r27821, %r27821, 8;
	add.s32 	%r27823, %r27817, %r27822;
	xor.b32  	%r27824, %r27819, %r27823;
	shf.l.wrap.b32 	%r27825, %r27824, %r27824, 7;
	ld.const.u32 	%r27826, [CHACHA_CONSTANTS+4];
	add.s32 	%r27827, %r27826, %r54336;
	shf.l.wrap.b32 	%r27828, %r27827, %r27827, 16;
	add.s32 	%r27829, %r54336, %r27828;
	xor.b32  	%r27830, %r54336, %r27829;
	shf.l.wrap.b32 	%r27831, %r27830, %r27830, 12;
	add.s32 	%r27832, %r27827, %r27831;
	xor.b32  	%r27833, %r27828, %r27832;
	shf.l.wrap.b32 	%r27834, %r27833, %r27833, 8;
	add.s32 	%r27835, %r27829, %r27834;
	xor.b32  	%r27836, %r27831, %r27835;
	shf.l.wrap.b32 	%r27837, %r27836, %r27836, 7;
	ld.const.u32 	%r27838, [CHACHA_CONSTANTS+8];
	add.s32 	%r27839, %r27838, %r54335;
	shf.l.wrap.b32 	%r27840, %r27839, %r27839, 16;
	add.s32 	%r27841, %r54335, %r27840;
	xor.b32  	%r27842, %r54335, %r27841;
	shf.l.wrap.b32 	%r27843, %r27842, %r27842, 12;
	add.s32 	%r27844, %r27839, %r27843;
	xor.b32  	%r27845, %r27840, %r27844;
	shf.l.wrap.b32 	%r27846, %r27845, %r27845, 8;
	add.s32 	%r27847, %r27841, %r27846;
	xor.b32  	%r27848, %r27843, %r27847;
	shf.l.wrap.b32 	%r27849, %r27848, %r27848, 7;
	ld.const.u32 	%r27850, [CHACHA_CONSTANTS+12];
	add.s32 	%r27851, %r27850, %r54334;
	shf.l.wrap.b32 	%r27852, %r27851, %r27851, 16;
	add.s32 	%r27853, %r54334, %r27852;
	xor.b32  	%r27854, %r54334, %r27853;
	shf.l.wrap.b32 	%r27855, %r27854, %r27854, 12;
	add.s32 	%r27856, %r27851, %r27855;
	xor.b32  	%r27857, %r27852, %r27856;
	shf.l.wrap.b32 	%r27858, %r27857, %r27857, 8;
	add.s32 	%r27859, %r27853, %r27858;
	xor.b32  	%r27860, %r27855, %r27859;
	shf.l.wrap.b32 	%r27861, %r27860, %r27860, 7;
	add.s32 	%r27862, %r27820, %r27837;
	xor.b32  	%r27863, %r27858, %r27862;
	shf.l.wrap.b32 	%r27864, %r27863, %r27863, 16;
	add.s32 	%r27865, %r27847, %r27864;
	xor.b32  	%r27866, %r27837, %r27865;
	shf.l.wrap.b32 	%r27867, %r27866, %r27866, 12;
	add.s32 	%r27868, %r27862, %r27867;
	xor.b32  	%r27869, %r27864, %r27868;
	shf.l.wrap.b32 	%r27870, %r27869, %r27869, 8;
	add.s32 	%r27871, %r27865, %r27870;
	xor.b32  	%r27872, %r27867, %r27871;
	shf.l.wrap.b32 	%r27873, %r27872, %r27872, 7;
	add.s32 	%r27874, %r27832, %r27849;
	xor.b32  	%r27875, %r27822, %r27874;
	shf.l.wrap.b32 	%r27876, %r27875, %r27875, 16;
	add.s32 	%r27877, %r27859, %r27876;
	xor.b32  	%r27878, %r27849, %r27877;
	shf.l.wrap.b32 	%r27879, %r27878, %r27878, 12;
	add.s32 	%r27880, %r27874, %r27879;
	xor.b32  	%r27881, %r27876, %r27880;
	shf.l.wrap.b32 	%r27882, %r27881, %r27881, 8;
	add.s32 	%r27883, %r27877, %r27882;
	xor.b32  	%r27884, %r27879, %r27883;
	shf.l.wrap.b32 	%r27885, %r27884, %r27884, 7;
	add.s32 	%r27886, %r27844, %r27861;
	xor.b32  	%r27887, %r27834, %r27886;
	shf.l.wrap.b32 	%r27888, %r27887, %r27887, 16;
	add.s32 	%r27889, %r27823, %r27888;
	xor.b32  	%r27890, %r27861, %r27889;
	shf.l.wrap.b32 	%r27891, %r27890, %r27890, 12;
	add.s32 	%r27892, %r27886, %r27891;
	xor.b32  	%r27893, %r27888, %r27892;
	shf.l.wrap.b32 	%r27894, %r27893, %r27893, 8;
	add.s32 	%r27895, %r27889, %r27894;
	xor.b32  	%r27896, %r27891, %r27895;
	shf.l.wrap.b32 	%r27897, %r27896, %r27896, 7;
	add.s32 	%r27898, %r27856, %r27825;
	xor.b32  	%r27899, %r27846, %r27898;
	shf.l.wrap.b32 	%r27900, %r27899, %r27899, 16;
	add.s32 	%r27901, %r27835, %r27900;
	xor.b32  	%r27902, %r27825, %r27901;
	shf.l.wrap.b32 	%r27903, %r27902, %r27902, 12;
	add.s32 	%r27904, %r27898, %r27903;
	xor.b32  	%r27905, %r27900, %r27904;
	shf.l.wrap.b32 	%r27906, %r27905, %r27905, 8;
	add.s32 	%r27907, %r27901, %r27906;
	xor.b32  	%r27908, %r27903, %r27907;
	shf.l.wrap.b32 	%r27909, %r27908, %r27908, 7;
	add.s32 	%r27910, %r27868, %r27909;
	xor.b32  	%r27911, %r27882, %r27910;
	shf.l.wrap.b32 	%r27912, %r27911, %r27911, 16;
	add.s32 	%r27913, %r27895, %r27912;
	xor.b32  	%r27914, %r27909, %r27913;
	shf.l.wrap.b32 	%r27915, %r27914, %r27914, 12;
	add.s32 	%r27916, %r27910, %r27915;
	xor.b32  	%r27917, %r27912, %r27916;
	shf.l.wrap.b32 	%r27918, %r27917, %r27917, 8;
	add.s32 	%r27919, %r27913, %r27918;
	xor.b32  	%r27920, %r27915, %r27919;
	shf.l.wrap.b32 	%r27921, %r27920, %r27920, 7;
	add.s32 	%r27922, %r27880, %r27873;
	xor.b32  	%r27923, %r27894, %r27922;
	shf.l.wrap.b32 	%r27924, %r27923, %r27923, 16;
	add.s32 	%r27925, %r27907, %r27924;
	xor.b32  	%r27926, %r27873, %r27925;
	shf.l.wrap.b32 	%r27927, %r27926, %r27926, 12;
	add.s32 	%r27928, %r27922, %r27927;
	xor.b32  	%r27929, %r27924, %r27928;
	shf.l.wrap.b32 	%r27930, %r27929, %r27929, 8;
	add.s32 	%r27931, %r27925, %r27930;
	xor.b32  	%r27932, %r27927, %r27931;
	shf.l.wrap.b32 	%r27933, %r27932, %r27932, 7;
	add.s32 	%r27934, %r27892, %r27885;
	xor.b32  	%r27935, %r27906, %r27934;
	shf.l.wrap.b32 	%r27936, %r27935, %r27935, 16;
	add.s32 	%r27937, %r27871, %r27936;
	xor.b32  	%r27938, %r27885, %r27937;
	shf.l.wrap.b32 	%r27939, %r27938, %r27938, 12;
	add.s32 	%r27940, %r27934, %r27939;
	xor.b32  	%r27941, %r27936, %r27940;
	shf.l.wrap.b32 	%r27942, %r27941, %r27941, 8;
	add.s32 	%r27943, %r27937, %r27942;
	xor.b32  	%r27944, %r27939, %r27943;
	shf.l.wrap.b32 	%r27945, %r27944, %r27944, 7;
	add.s32 	%r27946, %r27904, %r27897;
	xor.b32  	%r27947, %r27870, %r27946;
	shf.l.wrap.b32 	%r27948, %r27947, %r27947, 16;
	add.s32 	%r27949, %r27883, %r27948;
	xor.b32  	%r27950, %r27897, %r27949;
	shf.l.wrap.b32 	%r27951, %r27950, %r27950, 12;
	add.s32 	%r27952, %r27946, %r27951;
	xor.b32  	%r27953, %r27948, %r27952;
	shf.l.wrap.b32 	%r27954, %r27953, %r27953, 8;
	add.s32 	%r27955, %r27949, %r27954;
	xor.b32  	%r27956, %r27951, %r27955;
	shf.l.wrap.b32 	%r27957, %r27956, %r27956, 7;
	add.s32 	%r27958, %r27916, %r27933;
	xor.b32  	%r27959, %r27954, %r27958;
	shf.l.wrap.b32 	%r27960, %r27959, %r27959, 16;
	add.s32 	%r27961, %r27943, %r27960;
	xor.b32  	%r27962, %r27933, %r27961;
	shf.l.wrap.b32 	%r27963, %r27962, %r27962, 12;
	add.s32 	%r27964, %r27958, %r27963;
	xor.b32  	%r27965, %r27960, %r27964;
	shf.l.wrap.b32 	%r27966, %r27965, %r27965, 8;
	add.s32 	%r27967, %r27961, %r27966;
	xor.b32  	%r27968, %r27963, %r27967;
	shf.l.wrap.b32 	%r27969, %r27968, %r27968, 7;
	add.s32 	%r27970, %r27928, %r27945;
	xor.b32  	%r27971, %r27918, %r27970;
	shf.l.wrap.b32 	%r27972, %r27971, %r27971, 16;
	add.s32 	%r27973, %r27955, %r27972;
	xor.b32  	%r27974, %r27945, %r27973;
	shf.l.wrap.b32 	%r27975, %r27974, %r27974, 12;
	add.s32 	%r27976, %r27970, %r27975;
	xor.b32  	%r27977, %r27972, %r27976;
	shf.l.wrap.b32 	%r27978, %r27977, %r27977, 8;
	add.s32 	%r27979, %r27973, %r27978;
	xor.b32  	%r27980, %r27975, %r27979;
	shf.l.wrap.b32 	%r27981, %r27980, %r27980, 7;
	add.s32 	%r27982, %r27940, %r27957;
	xor.b32  	%r27983, %r27930, %r27982;
	shf.l.wrap.b32 	%r27984, %r27983, %r27983, 16;
	add.s32 	%r27985, %r27919, %r27984;
	xor.b32  	%r27986, %r27957, %r27985;
	shf.l.wrap.b32 	%r27987, %r27986, %r27986, 12;
	add.s32 	%r27988, %r27982, %r27987;
	xor.b32  	%r27989, %r27984, %r27988;
	shf.l.wrap.b32 	%r27990, %r27989, %r27989, 8;
	add.s32 	%r27991, %r27985, %r27990;
	xor.b32  	%r27992, %r27987, %r27991;
	shf.l.wrap.b32 	%r27993, %r27992, %r27992, 7;
	add.s32 	%r27994, %r27952, %r27921;
	xor.b32  	%r27995, %r27942, %r27994;
	shf.l.wrap.b32 	%r27996, %r27995, %r27995, 16;
	add.s32 	%r27997, %r27931, %r27996;
	xor.b32  	%r27998, %r27921, %r27997;
	shf.l.wrap.b32 	%r27999, %r27998, %r27998, 12;
	add.s32 	%r28000, %r27994, %r27999;
	xor.b32  	%r28001, %r27996, %r28000;
	shf.l.wrap.b32 	%r28002, %r28001, %r28001, 8;
	add.s32 	%r28003, %r27997, %r28002;
	xor.b32  	%r28004, %r27999, %r28003;
	shf.l.wrap.b32 	%r28005, %r28004, %r28004, 7;
	add.s32 	%r28006, %r27964, %r28005;
	xor.b32  	%r28007, %r27978, %r28006;
	shf.l.wrap.b32 	%r28008, %r28007, %r28007, 16;
	add.s32 	%r28009, %r27991, %r28008;
	xor.b32  	%r28010, %r28005, %r28009;
	shf.l.wrap.b32 	%r28011, %r28010, %r28010, 12;
	add.s32 	%r28012, %r28006, %r28011;
	xor.b32  	%r28013, %r28008, %r28012;
	shf.l.wrap.b32 	%r28014, %r28013, %r28013, 8;
	add.s32 	%r28015, %r28009, %r28014;
	xor.b32  	%r28016, %r28011, %r28015;
	shf.l.wrap.b32 	%r28017, %r28016, %r28016, 7;
	add.s32 	%r28018, %r27976, %r27969;
	xor.b32  	%r28019, %r27990, %r28018;
	shf.l.wrap.b32 	%r28020, %r28019, %r28019, 16;
	add.s32 	%r28021, %r28003, %r28020;
	xor.b32  	%r28022, %r27969, %r28021;
	shf.l.wrap.b32 	%r28023, %r28022, %r28022, 12;
	add.s32 	%r28024, %r28018, %r28023;
	xor.b32  	%r28025, %r28020, %r28024;
	shf.l.wrap.b32 	%r28026, %r28025, %r28025, 8;
	add.s32 	%r28027, %r28021, %r28026;
	xor.b32  	%r28028, %r28023, %r28027;
	shf.l.wrap.b32 	%r28029, %r28028, %r28028, 7;
	add.s32 	%r28030, %r27988, %r27981;
	xor.b32  	%r28031, %r28002, %r28030;
	shf.l.wrap.b32 	%r28032, %r28031, %r28031, 16;
	add.s32 	%r28033, %r27967, %r28032;
	xor.b32  	%r28034, %r27981, %r28033;
	shf.l.wrap.b32 	%r28035, %r28034, %r28034, 12;
	add.s32 	%r28036, %r28030, %r28035;
	xor.b32  	%r28037, %r28032, %r28036;
	shf.l.wrap.b32 	%r28038, %r28037, %r28037, 8;
	add.s32 	%r28039, %r28033, %r28038;
	xor.b32  	%r28040, %r28035, %r28039;
	shf.l.wrap.b32 	%r28041, %r28040, %r28040, 7;
	add.s32 	%r28042, %r28000, %r27993;
	xor.b32  	%r28043, %r27966, %r28042;
	shf.l.wrap.b32 	%r28044, %r28043, %r28043, 16;
	add.s32 	%r28045, %r27979, %r28044;
	xor.b32  	%r28046, %r27993, %r28045;
	shf.l.wrap.b32 	%r28047, %r28046, %r28046, 12;
	add.s32 	%r28048, %r28042, %r28047;
	xor.b32  	%r28049, %r28044, %r28048;
	shf.l.wrap.b32 	%r28050, %r28049, %r28049, 8;
	add.s32 	%r28051, %r28045, %r28050;
	xor.b32  	%r28052, %r28047, %r28051;
	shf.l.wrap.b32 	%r28053, %r28052, %r28052, 7;
	add.s32 	%r28054, %r28012, %r28029;
	xor.b32  	%r28055, %r28050, %r28054;
	shf.l.wrap.b32 	%r28056, %r28055, %r28055, 16;
	add.s32 	%r28057, %r28039, %r28056;
	xor.b32  	%r28058, %r28029, %r28057;
	shf.l.wrap.b32 	%r28059, %r28058, %r28058, 12;
	add.s32 	%r28060, %r28054, %r28059;
	xor.b32  	%r28061, %r28056, %r28060;
	shf.l.wrap.b32 	%r28062, %r28061, %r28061, 8;
	add.s32 	%r28063, %r28057, %r28062;
	xor.b32  	%r28064, %r28059, %r28063;
	shf.l.wrap.b32 	%r28065, %r28064, %r28064, 7;
	add.s32 	%r28066, %r28024, %r28041;
	xor.b32  	%r28067, %r28014, %r28066;
	shf.l.wrap.b32 	%r28068, %r28067, %r28067, 16;
	add.s32 	%r28069, %r28051, %r28068;
	xor.b32  	%r28070, %r28041, %r28069;
	shf.l.wrap.b32 	%r28071, %r28070, %r28070, 12;
	add.s32 	%r28072, %r28066, %r28071;
	xor.b32  	%r28073, %r28068, %r28072;
	shf.l.wrap.b32 	%r28074, %r28073, %r28073, 8;
	add.s32 	%r28075, %r28069, %r28074;
	xor.b32  	%r28076, %r28071, %r28075;
	shf.l.wrap.b32 	%r28077, %r28076, %r28076, 7;
	add.s32 	%r28078, %r28036, %r28053;
	xor.b32  	%r28079, %r28026, %r28078;
	shf.l.wrap.b32 	%r28080, %r28079, %r28079, 16;
	add.s32 	%r28081, %r28015, %r28080;
	xor.b32  	%r28082, %r28053, %r28081;
	shf.l.wrap.b32 	%r28083, %r28082, %r28082, 12;
	add.s32 	%r28084, %r28078, %r28083;
	xor.b32  	%r28085, %r28080, %r28084;
	shf.l.wrap.b32 	%r28086, %r28085, %r28085, 8;
	add.s32 	%r28087, %r28081, %r28086;
	xor.b32  	%r28088, %r28083, %r28087;
	shf.l.wrap.b32 	%r28089, %r28088, %r28088, 7;
	add.s32 	%r28090, %r28048, %r28017;
	xor.b32  	%r28091, %r28038, %r28090;
	shf.l.wrap.b32 	%r28092, %r28091, %r28091, 16;
	add.s32 	%r28093, %r28027, %r28092;
	xor.b32  	%r28094, %r28017, %r28093;
	shf.l.wrap.b32 	%r28095, %r28094, %r28094, 12;
	add.s32 	%r28096, %r28090, %r28095;
	xor.b32  	%r28097, %r28092, %r28096;
	shf.l.wrap.b32 	%r28098, %r28097, %r28097, 8;
	add.s32 	%r28099, %r28093, %r28098;
	xor.b32  	%r28100, %r28095, %r28099;
	shf.l.wrap.b32 	%r28101, %r28100, %r28100, 7;
	add.s32 	%r28102, %r28060, %r28101;
	xor.b32  	%r28103, %r28074, %r28102;
	shf.l.wrap.b32 	%r28104, %r28103, %r28103, 16;
	add.s32 	%r28105, %r28087, %r28104;
	xor.b32  	%r28106, %r28101, %r28105;
	shf.l.wrap.b32 	%r28107, %r28106, %r28106, 12;
	add.s32 	%r28108, %r28102, %r28107;
	xor.b32  	%r28109, %r28104, %r28108;
	shf.l.wrap.b32 	%r28110, %r28109, %r28109, 8;
	add.s32 	%r28111, %r28105, %r28110;
	xor.b32  	%r28112, %r28107, %r28111;
	shf.l.wrap.b32 	%r28113, %r28112, %r28112, 7;
	add.s32 	%r28114, %r28072, %r28065;
	xor.b32  	%r28115, %r28086, %r28114;
	shf.l.wrap.b32 	%r28116, %r28115, %r28115, 16;
	add.s32 	%r28117, %r28099, %r28116;
	xor.b32  	%r28118, %r28065, %r28117;
	shf.l.wrap.b32 	%r28119, %r28118, %r28118, 12;
	add.s32 	%r28120, %r28114, %r28119;
	xor.b32  	%r28121, %r28116, %r28120;
	shf.l.wrap.b32 	%r28122, %r28121, %r28121, 8;
	add.s32 	%r28123, %r28117, %r28122;
	xor.b32  	%r28124, %r28119, %r28123;
	shf.l.wrap.b32 	%r28125, %r28124, %r28124, 7;
	add.s32 	%r28126, %r28084, %r28077;
	xor.b32  	%r28127, %r28098, %r28126;
	shf.l.wrap.b32 	%r28128, %r28127, %r28127, 16;
	add.s32 	%r28129, %r28063, %r28128;
	xor.b32  	%r28130, %r28077, %r28129;
	shf.l.wrap.b32 	%r28131, %r28130, %r28130, 12;
	add.s32 	%r28132, %r28126, %r28131;
	xor.b32  	%r28133, %r28128, %r28132;
	shf.l.wrap.b32 	%r28134, %r28133, %r28133, 8;
	add.s32 	%r28135, %r28129, %r28134;
	xor.b32  	%r28136, %r28131, %r28135;
	shf.l.wrap.b32 	%r28137, %r28136, %r28136, 7;
	add.s32 	%r28138, %r28096, %r28089;
	xor.b32  	%r28139, %r28062, %r28138;
	shf.l.wrap.b32 	%r28140, %r28139, %r28139, 16;
	add.s32 	%r28141, %r28075, %r28140;
	xor.b32  	%r28142, %r28089, %r28141;
	shf.l.wrap.b32 	%r28143, %r28142, %r28142, 12;
	add.s32 	%r28144, %r28138, %r28143;
	xor.b32  	%r28145, %r28140, %r28144;
	shf.l.wrap.b32 	%r28146, %r28145, %r28145, 8;
	add.s32 	%r28147, %r28141, %r28146;
	xor.b32  	%r28148, %r28143, %r28147;
	shf.l.wrap.b32 	%r28149, %r28148, %r28148, 7;
	add.s32 	%r28150, %r28108, %r28125;
	xor.b32  	%r28151, %r28146, %r28150;
	shf.l.wrap.b32 	%r28152, %r28151, %r28151, 16;
	add.s32 	%r28153, %r28135, %r28152;
	xor.b32  	%r28154, %r28125, %r28153;
	shf.l.wrap.b32 	%r28155, %r28154, %r28154, 12;
	add.s32 	%r28156, %r28150, %r28155;
	xor.b32  	%r28157, %r28152, %r28156;
	shf.l.wrap.b32 	%r28158, %r28157, %r28157, 8;
	add.s32 	%r28159, %r28153, %r28158;
	xor.b32  	%r28160, %r28155, %r28159;
	shf.l.wrap.b32 	%r28161, %r28160, %r28160, 7;
	add.s32 	%r28162, %r28120, %r28137;
	xor.b32  	%r28163, %r28110, %r28162;
	shf.l.wrap.b32 	%r28164, %r28163, %r28163, 16;
	add.s32 	%r28165, %r28147, %r28164;
	xor.b32  	%r28166, %r28137, %r28165;
	shf.l.wrap.b32 	%r28167, %r28166, %r28166, 12;
	add.s32 	%r28168, %r28162, %r28167;
	xor.b32  	%r28169, %r28164, %r28168;
	shf.l.wrap.b32 	%r28170, %r28169, %r28169, 8;
	add.s32 	%r28171, %r28165, %r28170;
	xor.b32  	%r28172, %r28167, %r28171;
	shf.l.wrap.b32 	%r28173, %r28172, %r28172, 7;
	add.s32 	%r28174, %r28132, %r28149;
	xor.b32  	%r28175, %r28122, %r28174;
	shf.l.wrap.b32 	%r28176, %r28175, %r28175, 16;
	add.s32 	%r28177, %r28111, %r28176;
	xor.b32  	%r28178, %r28149, %r28177;
	shf.l.wrap.b32 	%r28179, %r28178, %r28178, 12;
	add.s32 	%r28180, %r28174, %r28179;
	xor.b32  	%r28181, %r28176, %r28180;
	shf.l.wrap.b32 	%r28182, %r28181, %r28181, 8;
	add.s32 	%r28183, %r28177, %r28182;
	xor.b32  	%r28184, %r28179, %r28183;
	shf.l.wrap.b32 	%r28185, %r28184, %r28184, 7;
	add.s32 	%r28186, %r28144, %r28113;
	xor.b32  	%r28187, %r28134, %r28186;
	shf.l.wrap.b32 	%r28188, %r28187, %r28187, 16;
	add.s32 	%r28189, %r28123, %r28188;
	xor.b32  	%r28190, %r28113, %r28189;
	shf.l.wrap.b32 	%r28191, %r28190, %r28190, 12;
	add.s32 	%r28192, %r28186, %r28191;
	xor.b32  	%r28193, %r28188, %r28192;
	shf.l.wrap.b32 	%r28194, %r28193, %r28193, 8;
	add.s32 	%r28195, %r28189, %r28194;
	xor.b32  	%r28196, %r28191, %r28195;
	shf.l.wrap.b32 	%r28197, %r28196, %r28196, 7;
	add.s32 	%r54329, %r27814, %r28156;
	add.s32 	%r54328, %r27826, %r28168;
	add.s32 	%r54327, %r27838, %r28180;
	add.s32 	%r54326, %r27850, %r28192;
	add.s32 	%r54330, %r54337, %r28197;
	add.s32 	%r54331, %r54336, %r28161;
	add.s32 	%r54332, %r54335, %r28173;
	add.s32 	%r54333, %r54334, %r28185;
	xor.b32  	%r28198, %r27815, 1;
	shf.l.wrap.b32 	%r28199, %r27815, %r28198, 16;
	add.s32 	%r28200, %r54337, %r28199;
	xor.b32  	%r28201, %r54337, %r28200;
	shf.l.wrap.b32 	%r28202, %r28201, %r28201, 12;
	add.s32 	%r28203, %r27815, %r28202;
	xor.b32  	%r28204, %r28199, %r28203;
	shf.l.wrap.b32 	%r28205, %r28204, %r28204, 8;
	add.s32 	%r28206, %r28200, %r28205;
	xor.b32  	%r28207, %r28202, %r28206;
	shf.l.wrap.b32 	%r28208, %r28207, %r28207, 7;
	add.s32 	%r28209, %r28203, %r27837;
	xor.b32  	%r28210, %r27858, %r28209;
	shf.l.wrap.b32 	%r28211, %r28210, %r28210, 16;
	add.s32 	%r28212, %r27847, %r28211;
	xor.b32  	%r28213, %r27837, %r28212;
	shf.l.wrap.b32 	%r28214, %r28213, %r28213, 12;
	add.s32 	%r28215, %r28209, %r28214;
	xor.b32  	%r28216, %r28211, %r28215;
	shf.l.wrap.b32 	%r28217, %r28216, %r28216, 8;
	add.s32 	%r28218, %r28212, %r28217;
	xor.b32  	%r28219, %r28214, %r28218;
	shf.l.wrap.b32 	%r28220, %r28219, %r28219, 7;
	xor.b32  	%r28221, %r28205, %r27874;
	shf.l.wrap.b32 	%r28222, %r28221, %r28221, 16;
	add.s32 	%r28223, %r27859, %r28222;
	xor.b32  	%r28224, %r27849, %r28223;
	shf.l.wrap.b32 	%r28225, %r28224, %r28224, 12;
	add.s32 	%r28226, %r27874, %r28225;
	xor.b32  	%r28227, %r28222, %r28226;
	shf.l.wrap.b32 	%r28228, %r28227, %r28227, 8;
	add.s32 	%r28229, %r28223, %r28228;
	xor.b32  	%r28230, %r28225, %r28229;
	shf.l.wrap.b32 	%r28231, %r28230, %r28230, 7;
	add.s32 	%r28232, %r28206, %r27888;
	xor.b32  	%r28233, %r27861, %r28232;
	shf.l.wrap.b32 	%r28234, %r28233, %r28233, 12;
	add.s32 	%r28235, %r27886, %r28234;
	xor.b32  	%r28236, %r27888, %r28235;
	shf.l.wrap.b32 	%r28237, %r28236, %r28236, 8;
	add.s32 	%r28238, %r28232, %r28237;
	xor.b32  	%r28239, %r28234, %r28238;
	shf.l.wrap.b32 	%r28240, %r28239, %r28239, 7;
	add.s32 	%r28241, %r27856, %r28208;
	xor.b32  	%r28242, %r27846, %r28241;
	shf.l.wrap.b32 	%r28243, %r28242, %r28242, 16;
	add.s32 	%r28244, %r27835, %r28243;
	xor.b32  	%r28245, %r28208, %r28244;
	shf.l.wrap.b32 	%r28246, %r28245, %r28245, 12;
	add.s32 	%r28247, %r28241, %r28246;
	xor.b32  	%r28248, %r28243, %r28247;
	shf.l.wrap.b32 	%r28249, %r28248, %r28248, 8;
	add.s32 	%r28250, %r28244, %r28249;
	xor.b32  	%r28251, %r28246, %r28250;
	shf.l.wrap.b32 	%r28252, %r28251, %r28251, 7;
	add.s32 	%r28253, %r28215, %r28252;
	xor.b32  	%r28254, %r28228, %r28253;
	shf.l.wrap.b32 	%r28255, %r28254, %r28254, 16;
	add.s32 	%r28256, %r28238, %r28255;
	xor.b32  	%r28257, %r28252, %r28256;
	shf.l.wrap.b32 	%r28258, %r28257, %r28257, 12;
	add.s32 	%r28259, %r28253, %r28258;
	xor.b32  	%r28260, %r28255, %r28259;
	shf.l.wrap.b32 	%r28261, %r28260, %r28260, 8;
	add.s32 	%r28262, %r28256, %r28261;
	xor.b32  	%r28263, %r28258, %r28262;
	shf.l.wrap.b32 	%r28264, %r28263, %r28263, 7;
	add.s32 	%r28265, %r28226, %r28220;
	xor.b32  	%r28266, %r28237, %r28265;
	shf.l.wrap.b32 	%r28267, %r28266, %r28266, 16;
	add.s32 	%r28268, %r28250, %r28267;
	xor.b32  	%r28269, %r28220, %r28268;
	shf.l.wrap.b32 	%r28270, %r28269, %r28269, 12;
	add.s32 	%r28271, %r28265, %r28270;
	xor.b32  	%r28272, %r28267, %r28271;
	shf.l.wrap.b32 	%r28273, %r28272, %r28272, 8;
	add.s32 	%r28274, %r28268, %r28273;
	xor.b32  	%r28275, %r28270, %r28274;
	shf.l.wrap.b32 	%r28276, %r28275, %r28275, 7;
	add.s32 	%r28277, %r28235, %r28231;
	xor.b32  	%r28278, %r28249, %r28277;
	shf.l.wrap.b32 	%r28279, %r28278, %r28278, 16;
	add.s32 	%r28280, %r28218, %r28279;
	xor.b32  	%r28281, %r28231, %r28280;
	shf.l.wrap.b32 	%r28282, %r28281, %r28281, 12;
	add.s32 	%r28283, %r28277, %r28282;
	xor.b32  	%r28284, %r28279, %r28283;
	shf.l.wrap.b32 	%r28285, %r28284, %r28284, 8;
	add.s32 	%r28286, %r28280, %r28285;
	xor.b32  	%r28287, %r28282, %r28286;
	shf.l.wrap.b32 	%r28288, %r28287, %r28287, 7;
	add.s32 	%r28289, %r28247, %r28240;
	xor.b32  	%r28290, %r28217, %r28289;
	shf.l.wrap.b32 	%r28291, %r28290, %r28290, 16;
	add.s32 	%r28292, %r28229, %r28291;
	xor.b32  	%r28293, %r28240, %r28292;
	shf.l.wrap.b32 	%r28294, %r28293, %r28293, 12;
	add.s32 	%r28295, %r28289, %r28294;
	xor.b32  	%r28296, %r28291, %r28295;
	shf.l.wrap.b32 	%r28297, %r28296, %r28296, 8;
	add.s32 	%r28298, %r28292, %r28297;
	xor.b32  	%r28299, %r28294, %r28298;
	shf.l.wrap.b32 	%r28300, %r28299, %r28299, 7;
	add.s32 	%r28301, %r28259, %r28276;
	xor.b32  	%r28302, %r28297, %r28301;
	shf.l.wrap.b32 	%r28303, %r28302, %r28302, 16;
	add.s32 	%r28304, %r28286, %r28303;
	xor.b32  	%r28305, %r28276, %r28304;
	shf.l.wrap.b32 	%r28306, %r28305, %r28305, 12;
	add.s32 	%r28307, %r28301, %r28306;
	xor.b32  	%r28308, %r28303, %r28307;
	shf.l.wrap.b32 	%r28309, %r28308, %r28308, 8;
	add.s32 	%r28310, %r28304, %r28309;
	xor.b32  	%r28311, %r28306, %r28310;
	shf.l.wrap.b32 	%r28312, %r28311, %r28311, 7;
	add.s32 	%r28313, %r28271, %r28288;
	xor.b32  	%r28314, %r28261, %r28313;
	shf.l.wrap.b32 	%r28315, %r28314, %r28314, 16;
	add.s32 	%r28316, %r28298, %r28315;
	xor.b32  	%r28317, %r28288, %r28316;
	shf.l.wrap.b32 	%r28318, %r28317, %r28317, 12;
	add.s32 	%r28319, %r28313, %r28318;
	xor.b32  	%r28320, %r28315, %r28319;
	shf.l.wrap.b32 	%r28321, %r28320, %r28320, 8;
	add.s32 	%r28322, %r28316, %r28321;
	xor.b32  	%r28323, %r28318, %r28322;
	shf.l.wrap.b32 	%r28324, %r28323, %r28323, 7;
	add.s32 	%r28325, %r28283, %r28300;
	xor.b32  	%r28326, %r28273, %r28325;
	shf.l.wrap.b32 	%r28327, %r28326, %r28326, 16;
	add.s32 	%r28328, %r28262, %r28327;
	xor.b32  	%r28329, %r28300, %r28328;
	shf.l.wrap.b32 	%r28330, %r28329, %r28329, 12;
	add.s32 	%r28331, %r28325, %r28330;
	xor.b32  	%r28332, %r28327, %r28331;
	shf.l.wrap.b32 	%r28333, %r28332, %r28332, 8;
	add.s32 	%r28334, %r28328, %r28333;
	xor.b32  	%r28335, %r28330, %r28334;
	shf.l.wrap.b32 	%r28336, %r28335, %r28335, 7;
	add.s32 	%r28337, %r28295, %r28264;
	xor.b32  	%r28338, %r28285, %r28337;
	shf.l.wrap.b32 	%r28339, %r28338, %r28338, 16;
	add.s32 	%r28340, %r28274, %r28339;
	xor.b32  	%r28341, %r28264, %r28340;
	shf.l.wrap.b32 	%r28342, %r28341, %r28341, 12;
	add.s32 	%r28343, %r28337, %r28342;
	xor.b32  	%r28344, %r28339, %r28343;
	shf.l.wrap.b32 	%r28345, %r28344, %r28344, 8;
	add.s32 	%r28346, %r28340, %r28345;
	xor.b32  	%r28347, %r28342, %r28346;
	shf.l.wrap.b32 	%r28348, %r28347, %r28347, 7;
	add.s32 	%r28349, %r28307, %r28348;
	xor.b32  	%r28350, %r28321, %r28349;
	shf.l.wrap.b32 	%r28351, %r28350, %r28350, 16;
	add.s32 	%r28352, %r28334, %r28351;
	xor.b32  	%r28353, %r28348, %r28352;
	shf.l.wrap.b32 	%r28354, %r28353, %r28353, 12;
	add.s32 	%r28355, %r28349, %r28354;
	xor.b32  	%r28356, %r28351, %r28355;
	shf.l.wrap.b32 	%r28357, %r28356, %r28356, 8;
	add.s32 	%r28358, %r28352, %r28357;
	xor.b32  	%r28359, %r28354, %r28358;
	shf.l.wrap.b32 	%r28360, %r28359, %r28359, 7;
	add.s32 	%r28361, %r28319, %r28312;
	xor.b32  	%r28362, %r28333, %r28361;
	shf.l.wrap.b32 	%r28363, %r28362, %r28362, 16;
	add.s32 	%r28364, %r28346, %r28363;
	xor.b32  	%r28365, %r28312, %r28364;
	shf.l.wrap.b32 	%r28366, %r28365, %r28365, 12;
	add.s32 	%r28367, %r28361, %r28366;
	xor.b32  	%r28368, %r28363, %r28367;
	shf.l.wrap.b32 	%r28369, %r28368, %r28368, 8;
	add.s32 	%r28370, %r28364, %r28369;
	xor.b32  	%r28371, %r28366, %r28370;
	shf.l.wrap.b32 	%r28372, %r28371, %r28371, 7;
	add.s32 	%r28373, %r28331, %r28324;
	xor.b32  	%r28374, %r28345, %r28373;
	shf.l.wrap.b32 	%r28375, %r28374, %r28374, 16;
	add.s32 	%r28376, %r28310, %r28375;
	xor.b32  	%r28377, %r28324, %r28376;
	shf.l.wrap.b32 	%r28378, %r28377, %r28377, 12;
	add.s32 	%r28379, %r28373, %r28378;
	xor.b32  	%r28380, %r28375, %r28379;
	shf.l.wrap.b32 	%r28381, %r28380, %r28380, 8;
	add.s32 	%r28382, %r28376, %r28381;
	xor.b32  	%r28383, %r28378, %r28382;
	shf.l.wrap.b32 	%r28384, %r28383, %r28383, 7;
	add.s32 	%r28385, %r28343, %r28336;
	xor.b32  	%r28386, %r28309, %r28385;
	shf.l.wrap.b32 	%r28387, %r28386, %r28386, 16;
	add.s32 	%r28388, %r28322, %r28387;
	xor.b32  	%r28389, %r28336, %r28388;
	shf.l.wrap.b32 	%r28390, %r28389, %r28389, 12;
	add.s32 	%r28391, %r28385, %r28390;
	xor.b32  	%r28392, %r28387, %r28391;
	shf.l.wrap.b32 	%r28393, %r28392, %r28392, 8;
	add.s32 	%r28394, %r28388, %r28393;
	xor.b32  	%r28395, %r28390, %r28394;
	shf.l.wrap.b32 	%r28396, %r28395, %r28395, 7;
	add.s32 	%r28397, %r28355, %r28372;
	xor.b32  	%r28398, %r28393, %r28397;
	shf.l.wrap.b32 	%r28399, %r28398, %r28398, 16;
	add.s32 	%r28400, %r28382, %r28399;
	xor.b32  	%r28401, %r28372, %r28400;
	shf.l.wrap.b32 	%r28402, %r28401, %r28401, 12;
	add.s32 	%r28403, %r28397, %r28402;
	xor.b32  	%r28404, %r28399, %r28403;
	shf.l.wrap.b32 	%r28405, %r28404, %r28404, 8;
	add.s32 	%r28406, %r28400, %r28405;
	xor.b32  	%r28407, %r28402, %r28406;
	shf.l.wrap.b32 	%r28408, %r28407, %r28407, 7;
	add.s32 	%r28409, %r28367, %r28384;
	xor.b32  	%r28410, %r28357, %r28409;
	shf.l.wrap.b32 	%r28411, %r28410, %r28410, 16;
	add.s32 	%r28412, %r28394, %r28411;
	xor.b32  	%r28413, %r28384, %r28412;
	shf.l.wrap.b32 	%r28414, %r28413, %r28413, 12;
	add.s32 	%r28415, %r28409, %r28414;
	xor.b32  	%r28416, %r28411, %r28415;
	shf.l.wrap.b32 	%r28417, %r28416, %r28416, 8;
	add.s32 	%r28418, %r28412, %r28417;
	xor.b32  	%r28419, %r28414, %r28418;
	shf.l.wrap.b32 	%r28420, %r28419, %r28419, 7;
	add.s32 	%r28421, %r28379, %r28396;
	xor.b32  	%r28422, %r28369, %r28421;
	shf.l.wrap.b32 	%r28423, %r28422, %r28422, 16;
	add.s32 	%r28424, %r28358, %r28423;
	xor.b32  	%r28425, %r28396, %r28424;
	shf.l.wrap.b32 	%r28426, %r28425, %r28425, 12;
	add.s32 	%r28427, %r28421, %r28426;
	xor.b32  	%r28428, %r28423, %r28427;
	shf.l.wrap.b32 	%r28429, %r28428, %r28428, 8;
	add.s32 	%r28430, %r28424, %r28429;
	xor.b32  	%r28431, %r28426, %r28430;
	shf.l.wrap.b32 	%r28432, %r28431, %r28431, 7;
	add.s32 	%r28433, %r28391, %r28360;
	xor.b32  	%r28434, %r28381, %r28433;
	shf.l.wrap.b32 	%r28435, %r28434, %r28434, 16;
	add.s32 	%r28436, %r28370, %r28435;
	xor.b32  	%r28437, %r28360, %r28436;
	shf.l.wrap.b32 	%r28438, %r28437, %r28437, 12;
	add.s32 	%r28439, %r28433, %r28438;
	xor.b32  	%r28440, %r28435, %r28439;
	shf.l.wrap.b32 	%r28441, %r28440, %r28440, 8;
	add.s32 	%r28442, %r28436, %r28441;
	xor.b32  	%r28443, %r28438, %r28442;
	shf.l.wrap.b32 	%r28444, %r28443, %r28443, 7;
	add.s32 	%r28445, %r28403, %r28444;
	xor.b32  	%r28446, %r28417, %r28445;
	shf.l.wrap.b32 	%r28447, %r28446, %r28446, 16;
	add.s32 	%r28448, %r28430, %r28447;
	xor.b32  	%r28449, %r28444, %r28448;
	shf.l.wrap.b32 	%r28450, %r28449, %r28449, 12;
	add.s32 	%r28451, %r28445, %r28450;
	xor.b32  	%r28452, %r28447, %r28451;
	shf.l.wrap.b32 	%r28453, %r28452, %r28452, 8;
	add.s32 	%r28454, %r28415, %r28408;
	xor.b32  	%r28455, %r28429, %r28454;
	shf.l.wrap.b32 	%r28456, %r28455, %r28455, 16;
	add.s32 	%r28457, %r28442, %r28456;
	xor.b32  	%r28458, %r28408, %r28457;
	shf.l.wrap.b32 	%r28459, %r28458, %r28458, 12;
	add.s32 	%r28460, %r28454, %r28459;
	xor.b32  	%r28461, %r28456, %r28460;
	shf.l.wrap.b32 	%r28462, %r28461, %r28461, 8;
	add.s32 	%r28463, %r28457, %r28462;
	xor.b32  	%r28464, %r28459, %r28463;
	shf.l.wrap.b32 	%r28465, %r28464, %r28464, 7;
	add.s32 	%r28466, %r28427, %r28420;
	xor.b32  	%r28467, %r28441, %r28466;
	shf.l.wrap.b32 	%r28468, %r28467, %r28467, 16;
	add.s32 	%r28469, %r28406, %r28468;
	xor.b32  	%r28470, %r28420, %r28469;
	shf.l.wrap.b32 	%r28471, %r28470, %r28470, 12;
	add.s32 	%r28472, %r28466, %r28471;
	xor.b32  	%r28473, %r28468, %r28472;
	shf.l.wrap.b32 	%r28474, %r28473, %r28473, 8;
	add.s32 	%r28475, %r28469, %r28474;
	xor.b32  	%r28476, %r28471, %r28475;
	shf.l.wrap.b32 	%r28477, %r28476, %r28476, 7;
	add.s32 	%r28478, %r28439, %r28432;
	xor.b32  	%r28479, %r28405, %r28478;
	shf.l.wrap.b32 	%r28480, %r28479, %r28479, 16;
	add.s32 	%r28481, %r28418, %r28480;
	xor.b32  	%r28482, %r28432, %r28481;
	shf.l.wrap.b32 	%r28483, %r28482, %r28482, 12;
	add.s32 	%r28484, %r28478, %r28483;
	xor.b32  	%r28485, %r28480, %r28484;
	shf.l.wrap.b32 	%r28486, %r28485, %r28485, 8;
	add.s32 	%r28487, %r28481, %r28486;
	add.s32 	%r28488, %r28451, %r28465;
	xor.b32  	%r28489, %r28486, %r28488;
	shf.l.wrap.b32 	%r28490, %r28489, %r28489, 16;
	add.s32 	%r28491, %r28475, %r28490;
	xor.b32  	%r28492, %r28465, %r28491;
	shr.u32 	%r28493, %r28492, 20;
	add.s32 	%r28494, %r28488, %r28493;
	add.s32 	%r28495, %r28460, %r28477;
	xor.b32  	%r28496, %r28453, %r28495;
	shf.l.wrap.b32 	%r28497, %r28496, %r28496, 16;
	add.s32 	%r28498, %r28487, %r28497;
	xor.b32  	%r28499, %r28477, %r28498;
	shr.u32 	%r28500, %r28499, 20;
	add.s32 	%r28501, %r28495, %r28500;
	add.s32 	%r28502, %r27814, %r28494;
	add.s32 	%r28503, %r27826, %r28501;
	not.b32 	%r28504, %r54325;
	add.s32 	%r28505, %r2928, %r28504;
	mov.u32 	%r28506, %ctaid.x;
	shl.b32 	%r28507, %r28506, 11;
	mov.u32 	%r28508, %tid.x;
	and.b32  	%r28509, %r28508, 31;
	or.b32  	%r28510, %r28507, %r28509;
	shl.b32 	%r28511, %r28508, 3;
	and.b32  	%r28512, %r28511, 7936;
	add.s32 	%r28513, %r53743, %r28512;
	add.s32 	%r28514, %r28510, %r28513;
	shr.u32 	%r28515, %r28514, %r28505;
	and.b32  	%r28516, %r28515, 1;
	setp.eq.b32 	%p278, %r28516, 1;
	selp.b32 	%r28517, %r28503, %r28502, %p278;
	cvt.u16.u32 	%rs522, %r28517;
	and.b16  	%rs813, %rs522, 1;
	and.b16  	%rs523, %rs811, 255;
	setp.ne.s16 	%p279, %rs523, 1;
	@%p279 bra 	$L__BB9_355;
	ld.param.u64 	%rd779, [fused_batch_pir_kernel_transposed_16_param_1];
	not.b32 	%r28518, %r54325;
	add.s32 	%r28519, %r2928, %r28518;
	mov.u32 	%r28520, %ctaid.x;
	shl.b32 	%r28521, %r28520, 11;
	mov.u32 	%r28522, %tid.x;
	and.b32  	%r28523, %r28522, 31;
	or.b32  	%r28524, %r28521, %r28523;
	shl.b32 	%r28525, %r28522, 3;
	and.b32  	%r28526, %r28525, 7936;
	add.s32 	%r28527, %r53743, %r28526;
	add.s32 	%r28528, %r28524, %r28527;
	shr.u32 	%r28529, %r28528, %r28519;
	and.b32  	%r28530, %r28529, 1;
	setp.eq.b32 	%p280, %r28530, 1;
	cvt.s64.s32 	%rd318, %r54325;
	cvta.to.global.u64 	%rd319, %rd779;
	mul.wide.s32 	%rd320, %r54325, 16;
	add.s64 	%rd321, %rd319, %rd320;
	ld.global.u32 	%r28531, [%rd321+11732];
	selp.b32 	%r28532, %r54330, %r54329, %p280;
	xor.b32  	%r28533, %r28532, %r28531;
	selp.b32 	%r28534, %r54331, %r54328, %p280;
	selp.b32 	%r54329, %r54329, %r28533, %p280;
	selp.b32 	%r54330, %r28533, %r54330, %p280;
	ld.global.u32 	%r28535, [%rd321+11736];
	xor.b32  	%r28536, %r28534, %r28535;
	selp.b32 	%r28537, %r54332, %r54327, %p280;
	selp.b32 	%r54328, %r54328, %r28536, %p280;
	selp.b32 	%r54331, %r28536, %r54331, %p280;
	ld.global.u32 	%r28538, [%rd321+11740];
	xor.b32  	%r28539, %r28537, %r28538;
	selp.b32 	%r28540, %r54333, %r54326, %p280;
	selp.b32 	%r54327, %r54327, %r28539, %p280;
	selp.b32 	%r54332, %r28539, %r54332, %p280;
	ld.global.u32 	%r28541, [%rd321+11744];
	xor.b32  	%r28542, %r28540, %r28541;
	selp.b64 	%rd322, 445, 420, %p280;
	selp.b32 	%r54326, %r54326, %r28542, %p280;
	selp.b32 	%r54333, %r28542, %r54333, %p280;
	add.s64 	%rd323, %rd322, %rd318;
	add.s64 	%rd324, %rd319, %rd323;
	ld.global.u8 	%rs524, [%rd324+11712];
	xor.b16  	%rs813, %rs524, %rs813;
$L__BB9_355:
	not.b32 	%r28543, %r54325;
	add.s32 	%r28544, %r2928, %r28543;
	mov.u32 	%r28545, %ctaid.x;
	shl.b32 	%r28546, %r28545, 11;
	mov.u32 	%r28547, %tid.x;
	and.b32  	%r28548, %r28547, 31;
	or.b32  	%r28549, %r28546, %r28548;
	shl.b32 	%r28550, %r28547, 3;
	and.b32  	%r28551, %r28550, 7936;
	add.s32 	%r28552, %r53743, %r28551;
	add.s32 	%r28553, %r28549, %r28552;
	shr.u32 	%r28554, %r28553, %r28544;
	and.b32  	%r28555, %r28554, 1;
	setp.eq.b32 	%p281, %r28555, 1;
	selp.b32 	%r54337, %r54330, %r54329, %p281;
	selp.b32 	%r54336, %r54331, %r54328, %p281;
	selp.b32 	%r54335, %r54332, %r54327, %p281;
	selp.b32 	%r54334, %r54333, %r54326, %p281;
	add.s32 	%r54325, %r54325, 1;
	setp.lt.u32 	%p282, %r54325, %r2928;
	mov.u16 	%rs811, %rs813;
	@%p282 bra 	$L__BB9_353;
$L__BB9_356:
	and.b16  	%rs525, %rs813, 255;
	setp.ne.s16 	%p283, %rs525, 1;
	@%p283 bra 	$L__BB9_358;
	ld.param.u64 	%rd780, [fused_batch_pir_kernel_transposed_16_param_1];
	cvta.to.global.u64 	%rd325, %rd780;
	ld.global.u32 	%r28556, [%rd325+12184];
	xor.b32  	%r54337, %r54337, %r28556;
$L__BB9_358:
	@%p283 bra 	$L__BB9_360;
	ld.param.u64 	%rd781, [fused_batch_pir_kernel_transposed_16_param_1];
	cvta.to.global.u64 	%rd326, %rd781;
	ld.global.u32 	%r28557, [%rd326+12188];
	xor.b32  	%r54336, %r54336, %r28557;
$L__BB9_360:
	@%p283 bra 	$L__BB9_362;
	ld.param.u64 	%rd782, [fused_batch_pir_kernel_transposed_16_param_1];
	cvta.to.global.u64 	%rd327, %rd782;
	ld.global.u32 	%r28558, [%rd327+12192];
	xor.b32  	%r54335, %r54335, %r28558;
$L__BB9_362:
	@%p283 bra 	$L__BB9_364;
	ld.param.u64 	%rd783, [fused_batch_pir_kernel_transposed_16_param_1];
	cvta.to.global.u64 	%rd328, %rd783;
	ld.global.u32 	%r28559, [%rd328+12196];
	xor.b32  	%r54334, %r54334, %r28559;
$L__BB9_364:
	ld.param.u32 	%r52161, [fused_batch_pir_kernel_transposed_16_param_4];
	mov.u32 	%r28561, %ctaid.x;
	shl.b32 	%r28562, %r28561, 11;
	mov.u32 	%r28563, %tid.x;
	and.b32  	%r28564, %r28563, 31;
	or.b32  	%r28565, %r28562, %r28564;
	shl.b32 	%r28566, %r28563, 3;
	and.b32  	%r28567, %r28566, 7936;
	add.s32 	%r28568, %r53743, %r28567;
	add.s32 	%r28569, %r28565, %r28568;
	setp.ge.s32 	%p287, %r28569, %r52161;
	mov.b32 	%r54358, 0;
	mov.u32 	%r54359, %r54358;
	mov.u32 	%r54360, %r54358;
	mov.u32 	%r54361, %r54358;
	@%p287 bra 	$L__BB9_378;
	ld.param.u64 	%rd784, [fused_batch_pir_kernel_transposed_16_param_1];
	cvta.to.global.u64 	%rd329, %rd784;
	ld.global.u8 	%rs529, [%rd329+12217];
	max.u16 	%rs530, %rs529, 11;
	cvt.u32.u16 	%r28570, %rs530;
	add.s32 	%r54349, %r28570, -11;
	ld.shared.u32 	%r54361, [s_mem+197876];
	ld.shared.v2.u32 	{%r54360, %r54359}, [s_mem+197880];
	ld.shared.u32 	%r54358, [s_mem+197888];
	ld.shared.u8 	%rs816, [s_mem+197892];
	cvt.u32.u16 	%r2983, %rs529;
	setp.ge.u32 	%p288, %r54349, %r2983;
	@%p288 bra 	$L__BB9_370;
	mov.u16 	%rs814, %rs816;
$L__BB9_367:
	ld.const.u32 	%r28571, [CHACHA_CONSTANTS];
	add.s32 	%r28572, %r28571, %r54361;
	shf.l.wrap.b32 	%r28573, %r28572, %r28572, 16;
	add.s32 	%r28574, %r54361, %r28573;
	xor.b32  	%r28575, %r54361, %r28574;
	shf.l.wrap.b32 	%r28576, %r28575, %r28575, 12;
	add.s32 	%r28577, %r28572, %r28576;
	xor.b32  	%r28578, %r28573, %r28577;
	shf.l.wrap.b32 	%r28579, %r28578, %r28578, 8;
	add.s32 	%r28580, %r28574, %r28579;
	xor.b32  	%r28581, %r28576, %r28580;
	shf.l.wrap.b32 	%r28582, %r28581, %r28581, 7;
	ld.const.u32 	%r28583, [CHACHA_CONSTANTS+4];
	add.s32 	%r28584, %r28583, %r54360;
	shf.l.wrap.b32 	%r28585, %r28584, %r28584, 16;
	add.s32 	%r28586, %r54360, %r28585;
	xor.b32  	%r28587, %r54360, %r28586;
	shf.l.wrap.b32 	%r28588, %r28587, %r28587, 12;
	add.s32 	%r28589, %r28584, %r28588;
	xor.b32  	%r28590, %r28585, %r28589;
	shf.l.wrap.b32 	%r28591, %r28590, %r28590, 8;
	add.s32 	%r28592, %r28586, %r28591;
	xor.b32  	%r28593, %r28588, %r28592;
	shf.l.wrap.b32 	%r28594, %r28593, %r28593, 7;
	ld.const.u32 	%r28595, [CHACHA_CONSTANTS+8];
	add.s32 	%r28596, %r28595, %r54359;
	shf.l.wrap.b32 	%r28597, %r28596, %r28596, 16;
	add.s32 	%r28598, %r54359, %r28597;
	xor.b32  	%r28599, %r54359, %r28598;
	shf.l.wrap.b32 	%r28600, %r28599, %r28599, 12;
	add.s32 	%r28601, %r28596, %r28600;
	xor.b32  	%r28602, %r28597, %r28601;
	shf.l.wrap.b32 	%r28603, %r28602, %r28602, 8;
	add.s32 	%r28604, %r28598, %r28603;
	xor.b32  	%r28605, %r28600, %r28604;
	shf.l.wrap.b32 	%r28606, %r28605, %r28605, 7;
	ld.const.u32 	%r28607, [CHACHA_CONSTANTS+12];
	add.s32 	%r28608, %r28607, %r54358;
	shf.l.wrap.b32 	%r28609, %r28608, %r28608, 16;
	add.s32 	%r28610, %r54358, %r28609;
	xor.b32  	%r28611, %r54358, %r28610;
	shf.l.wrap.b32 	%r28612, %r28611, %r28611, 12;
	add.s32 	%r28613, %r28608, %r28612;
	xor.b32  	%r28614, %r28609, %r28613;
	shf.l.wrap.b32 	%r28615, %r28614, %r28614, 8;
	add.s32 	%r28616, %r28610, %r28615;
	xor.b32  	%r28617, %r28612, %r28616;
	shf.l.wrap.b32 	%r28618, %r28617, %r28617, 7;
	add.s32 	%r28619, %r28577, %r28594;
	xor.b32  	%r28620, %r28615, %r28619;
	shf.l.wrap.b32 	%r28621, %r28620, %r28620, 16;
	add.s32 	%r28622, %r28604, %r28621;
	xor.b32  	%r28623, %r28594, %r28622;
	shf.l.wrap.b32 	%r28624, %r28623, %r28623, 12;
	add.s32 	%r28625, %r28619, %r28624;
	xor.b32  	%r28626, %r28621, %r28625;
	shf.l.wrap.b32 	%r28627, %r28626, %r28626, 8;
	add.s32 	%r28628, %r28622, %r28627;
	xor.b32  	%r28629, %r28624, %r28628;
	shf.l.wrap.b32 	%r28630, %r28629, %r28629, 7;
	add.s32 	%r28631, %r28589, %r28606;
	xor.b32  	%r28632, %r28579, %r28631;
	shf.l.wrap.b32 	%r28633, %r28632, %r28632, 16;
	add.s32 	%r28634, %r28616, %r28633;
	xor.b32  	%r28635, %r28606, %r28634;
	shf.l.wrap.b32 	%r28636, %r28635, %r28635, 12;
	add.s32 	%r28637, %r28631, %r28636;
	xor.b32  	%r28638, %r28633, %r28637;
	shf.l.wrap.b32 	%r28639, %r28638, %r28638, 8;
	add.s32 	%r28640, %r28634, %r28639;
	xor.b32  	%r28641, %r28636, %r28640;
	shf.l.wrap.b32 	%r28642, %r28641, %r28641, 7;
	add.s32 	%r28643, %r28601, %r28618;
	xor.b32  	%r28644, %r28591, %r28643;
	shf.l.wrap.b32 	%r28645, %r28644, %r28644, 16;
	add.s32 	%r28646, %r28580, %r28645;
	xor.b32  	%r28647, %r28618, %r28646;
	shf.l.wrap.b32 	%r28648, %r28647, %r28647, 12;
	add.s32 	%r28649, %r28643, %r28648;
	xor.b32  	%r28650, %r28645, %r28649;
	shf.l.wrap.b32 	%r28651, %r28650, %r28650, 8;
	add.s32 	%r28652, %r28646, %r28651;
	xor.b32  	%r28653, %r28648, %r28652;
	shf.l.wrap.b32 	%r28654, %r28653, %r28653, 7;
	add.s32 	%r28655, %r28613, %r28582;
	xor.b32  	%r28656, %r28603, %r28655;
	shf.l.wrap.b32 	%r28657, %r28656, %r28656, 16;
	add.s32 	%r28658, %r28592, %r28657;
	xor.b32  	%r28659, %r28582, %r28658;
	shf.l.wrap.b32 	%r28660, %r28659, %r28659, 12;
	add.s32 	%r28661, %r28655, %r28660;
	xor.b32  	%r28662, %r28657, %r28661;
	shf.l.wrap.b32 	%r28663, %r28662, %r28662, 8;
	add.s32 	%r28664, %r28658, %r28663;
	xor.b32  	%r28665, %r28660, %r28664;
	shf.l.wrap.b32 	%r28666, %r28665, %r28665, 7;
	add.s32 	%r28667, %r28625, %r28666;
	xor.b32  	%r28668, %r28639, %r28667;
	shf.l.wrap.b32 	%r28669, %r28668, %r28668, 16;
	add.s32 	%r28670, %r28652, %r28669;
	xor.b32  	%r28671, %r28666, %r28670;
	shf.l.wrap.b32 	%r28672, %r28671, %r28671, 12;
	add.s32 	%r28673, %r28667, %r28672;
	xor.b32  	%r28674, %r28669, %r28673;
	shf.l.wrap.b32 	%r28675, %r28674, %r28674, 8;
	add.s32 	%r28676, %r28670, %r28675;
	xor.b32  	%r28677, %r28672, %r28676;
	shf.l.wrap.b32 	%r28678, %r28677, %r28677, 7;
	add.s32 	%r28679, %r28637, %r28630;
	xor.b32  	%r28680, %r28651, %r28679;
	shf.l.wrap.b32 	%r28681, %r28680, %r28680, 16;
	add.s32 	%r28682, %r28664, %r28681;
	xor.b32  	%r28683, %r28630, %r28682;
	shf.l.wrap.b32 	%r28684, %r28683, %r28683, 12;
	add.s32 	%r28685, %r28679, %r28684;
	xor.b32  	%r28686, %r28681, %r28685;
	shf.l.wrap.b32 	%r28687, %r28686, %r28686, 8;
	add.s32 	%r28688, %r28682, %r28687;
	xor.b32  	%r28689, %r28684, %r28688;
	shf.l.wrap.b32 	%r28690, %r28689, %r28689, 7;
	add.s32 	%r28691, %r28649, %r28642;
	xor.b32  	%r28692, %r28663, %r28691;
	shf.l.wrap.b32 	%r28693, %r28692, %r28692, 16;
	add.s32 	%r28694, %r28628, %r28693;
	xor.b32  	%r28695, %r28642, %r28694;
	shf.l.wrap.b32 	%r28696, %r28695, %r28695, 12;
	add.s32 	%r28697, %r28691, %r28696;
	xor.b32  	%r28698, %r28693, %r28697;
	shf.l.wrap.b32 	%r28699, %r28698, %r28698, 8;
	add.s32 	%r28700, %r28694, %r28699;
	xor.b32  	%r28701, %r28696, %r28700;
	shf.l.wrap.b32 	%r28702, %r28701, %r28701, 7;
	add.s32 	%r28703, %r28661, %r28654;
	xor.b32  	%r28704, %r28627, %r28703;
	shf.l.wrap.b32 	%r28705, %r28704, %r28704, 16;
	add.s32 	%r28706, %r28640, %r28705;
	xor.b32  	%r28707, %r28654, %r28706;
	shf.l.wrap.b32 	%r28708, %r28707, %r28707, 12;
	add.s32 	%r28709, %r28703, %r28708;
	xor.b32  	%r28710, %r28705, %r28709;
	shf.l.wrap.b32 	%r28711, %r28710, %r28710, 8;
	add.s32 	%r28712, %r28706, %r28711;
	xor.b32  	%r28713, %r28708, %r28712;
	shf.l.wrap.b32 	%r28714, %r28713, %r28713, 7;
	add.s32 	%r28715, %r28673, %r28690;
	xor.b32  	%r28716, %r28711, %r28715;
	shf.l.wrap.b32 	%r28717, %r28716, %r28716, 16;
	add.s32 	%r28718, %r28700, %r28717;
	xor.b32  	%r28719, %r28690, %r28718;
	shf.l.wrap.b32 	%r28720, %r28719, %r28719, 12;
	add.s32 	%r28721, %r28715, %r28720;
	xor.b32  	%r28722, %r28717, %r28721;
	shf.l.wrap.b32 	%r28723, %r28722, %r28722, 8;
	add.s32 	%r28724, %r28718, %r28723;
	xor.b32  	%r28725, %r28720, %r28724;
	shf.l.wrap.b32 	%r28726, %r28725, %r28725, 7;
	add.s32 	%r28727, %r28685, %r28702;
	xor.b32  	%r28728, %r28675, %r28727;
	shf.l.wrap.b32 	%r28729, %r28728, %r28728, 16;
	add.s32 	%r28730, %r28712, %r28729;
	xor.b32  	%r28731, %r28702, %r28730;
	shf.l.wrap.b32 	%r28732, %r28731, %r28731, 12;
	add.s32 	%r28733, %r28727, %r28732;
	xor.b32  	%r28734, %r28729, %r28733;
	shf.l.wrap.b32 	%r28735, %r28734, %r28734, 8;
	add.s32 	%r28736, %r28730, %r28735;
	xor.b32  	%r28737, %r28732, %r28736;
	shf.l.wrap.b32 	%r28738, %r28737, %r28737, 7;
	add.s32 	%r28739, %r28697, %r28714;
	xor.b32  	%r28740, %r28687, %r28739;
	shf.l.wrap.b32 	%r28741, %r28740, %r28740, 16;
	add.s32 	%r28742, %r28676, %r28741;
	xor.b32  	%r28743, %r28714, %r28742;
	shf.l.wrap.b32 	%r28744, %r28743, %r28743, 12;
	add.s32 	%r28745, %r28739, %r28744;
	xor.b32  	%r28746, %r28741, %r28745;
	shf.l.wrap.b32 	%r28747, %r28746, %r28746, 8;
	add.s32 	%r28748, %r28742, %r28747;
	xor.b32  	%r28749, %r28744, %r28748;
	shf.l.wrap.b32 	%r28750, %r28749, %r28749, 7;
	add.s32 	%r28751, %r28709, %r28678;
	xor.b32  	%r28752, %r28699, %r28751;
	shf.l.wrap.b32 	%r28753, %r28752, %r28752, 16;
	add.s32 	%r28754, %r28688, %r28753;
	xor.b32  	%r28755, %r28678, %r28754;
	shf.l.wrap.b32 	%r28756, %r28755, %r28755, 12;
	add.s32 	%r28757, %r28751, %r28756;
	xor.b32  	%r28758, %r28753, %r28757;
	shf.l.wrap.b32 	%r28759, %r28758, %r28758, 8;
	add.s32 	%r28760, %r28754, %r28759;
	xor.b32  	%r28761, %r28756, %r28760;
	shf.l.wrap.b32 	%r28762, %r28761, %r28761, 7;
	add.s32 	%r28763, %r28721, %r28762;
	xor.b32  	%r28764, %r28735, %r28763;
	shf.l.wrap.b32 	%r28765, %r28764, %r28764, 16;
	add.s32 	%r28766, %r28748, %r28765;
	xor.b32  	%r28767, %r28762, %r28766;
	shf.l.wrap.b32 	%r28768, %r28767, %r28767, 12;
	add.s32 	%r28769, %r28763, %r28768;
	xor.b32  	%r28770, %r28765, %r28769;
	shf.l.wrap.b32 	%r28771, %r28770, %r28770, 8;
	add.s32 	%r28772, %r28766, %r28771;
	xor.b32  	%r28773, %r28768, %r28772;
	shf.l.wrap.b32 	%r28774, %r28773, %r28773, 7;
	add.s32 	%r28775, %r28733, %r28726;
	xor.b32  	%r28776, %r28747, %r28775;
	shf.l.wrap.b32 	%r28777, %r28776, %r28776, 16;
	add.s32 	%r28778, %r28760, %r28777;
	xor.b32  	%r28779, %r28726, %r28778;
	shf.l.wrap.b32 	%r28780, %r28779, %r28779, 12;
	add.s32 	%r28781, %r28775, %r28780;
	xor.b32  	%r28782, %r28777, %r28781;
	shf.l.wrap.b32 	%r28783, %r28782, %r28782, 8;
	add.s32 	%r28784, %r28778, %r28783;
	xor.b32  	%r28785, %r28780, %r28784;
	shf.l.wrap.b32 	%r28786, %r28785, %r28785, 7;
	add.s32 	%r28787, %r28745, %r28738;
	xor.b32  	%r28788, %r28759, %r28787;
	shf.l.wrap.b32 	%r28789, %r28788, %r28788, 16;
	add.s32 	%r28790, %r28724, %r28789;
	xor.b32  	%r28791, %r28738, %r28790;
	shf.l.wrap.b32 	%r28792, %r28791, %r28791, 12;
	add.s32 	%r28793, %r28787, %r28792;
	xor.b32  	%r28794, %r28789, %r28793;
	shf.l.wrap.b32 	%r28795, %r28794, %r28794, 8;
	add.s32 	%r28796, %r28790, %r28795;
	xor.b32  	%r28797, %r28792, %r28796;
	shf.l.wrap.b32 	%r28798, %r28797, %r28797, 7;
	add.s32 	%r28799, %r28757, %r28750;
	xor.b32  	%r28800, %r28723, %r28799;
	shf.l.wrap.b32 	%r28801, %r28800, %r28800, 16;
	add.s32 	%r28802, %r28736, %r28801;
	xor.b32  	%r28803, %r28750, %r28802;
	shf.l.wrap.b32 	%r28804, %r28803, %r28803, 12;
	add.s32 	%r28805, %r28799, %r28804;
	xor.b32  	%r28806, %r28801, %r28805;
	shf.l.wrap.b32 	%r28807, %r28806, %r28806, 8;
	add.s32 	%r28808, %r28802, %r28807;
	xor.b32  	%r28809, %r28804, %r28808;
	shf.l.wrap.b32 	%r28810, %r28809, %r28809, 7;
	add.s32 	%r28811, %r28769, %r28786;
	xor.b32  	%r28812, %r28807, %r28811;
	shf.l.wrap.b32 	%r28813, %r28812, %r28812, 16;
	add.s32 	%r28814, %r28796, %r28813;
	xor.b32  	%r28815, %r28786, %r28814;
	shf.l.wrap.b32 	%r28816, %r28815, %r28815, 12;
	add.s32 	%r28817, %r28811, %r28816;
	xor.b32  	%r28818, %r28813, %r28817;
	shf.l.wrap.b32 	%r28819, %r28818, %r28818, 8;
	add.s32 	%r28820, %r28814, %r28819;
	xor.b32  	%r28821, %r28816, %r28820;
	shf.l.wrap.b32 	%r28822, %r28821, %r28821, 7;
	add.s32 	%r28823, %r28781, %r28798;
	xor.b32  	%r28824, %r28771, %r28823;
	shf.l.wrap.b32 	%r28825, %r28824, %r28824, 16;
	add.s32 	%r28826, %r28808, %r28825;
	xor.b32  	%r28827, %r28798, %r28826;
	shf.l.wrap.b32 	%r28828, %r28827, %r28827, 12;
	add.s32 	%r28829, %r28823, %r28828;
	xor.b32  	%r28830, %r28825, %r28829;
	shf.l.wrap.b32 	%r28831, %r28830, %r28830, 8;
	add.s32 	%r28832, %r28826, %r28831;
	xor.b32  	%r28833, %r28828, %r28832;
	shf.l.wrap.b32 	%r28834, %r28833, %r28833, 7;
	add.s32 	%r28835, %r28793, %r28810;
	xor.b32  	%r28836, %r28783, %r28835;
	shf.l.wrap.b32 	%r28837, %r28836, %r28836, 16;
	add.s32 	%r28838, %r28772, %r28837;
	xor.b32  	%r28839, %r28810, %r28838;
	shf.l.wrap.b32 	%r28840, %r28839, %r28839, 12;
	add.s32 	%r28841, %r28835, %r28840;
	xor.b32  	%r28842, %r28837, %r28841;
	shf.l.wrap.b32 	%r28843, %r28842, %r28842, 8;
	add.s32 	%r28844, %r28838, %r28843;
	xor.b32  	%r28845, %r28840, %r28844;
	shf.l.wrap.b32 	%r28846, %r28845, %r28845, 7;
	add.s32 	%r28847, %r28805, %r28774;
	xor.b32  	%r28848, %r28795, %r28847;
	shf.l.wrap.b32 	%r28849, %r28848, %r28848, 16;
	add.s32 	%r28850, %r28784, %r28849;
	xor.b32  	%r28851, %r28774, %r28850;
	shf.l.wrap.b32 	%r28852, %r28851, %r28851, 12;
	add.s32 	%r28853, %r28847, %r28852;
	xor.b32  	%r28854, %r28849, %r28853;
	shf.l.wrap.b32 	%r28855, %r28854, %r28854, 8;
	add.s32 	%r28856, %r28850, %r28855;
	xor.b32  	%r28857, %r28852, %r28856;
	shf.l.wrap.b32 	%r28858, %r28857, %r28857, 7;
	add.s32 	%r28859, %r28817, %r28858;
	xor.b32  	%r28860, %r28831, %r28859;
	shf.l.wrap.b32 	%r28861, %r28860, %r28860, 16;
	add.s32 	%r28862, %r28844, %r28861;
	xor.b32  	%r28863, %r28858, %r28862;
	shf.l.wrap.b32 	%r28864, %r28863, %r28863, 12;
	add.s32 	%r28865, %r28859, %r28864;
	xor.b32  	%r28866, %r28861, %r28865;
	shf.l.wrap.b32 	%r28867, %r28866, %r28866, 8;
	add.s32 	%r28868, %r28862, %r28867;
	xor.b32  	%r28869, %r28864, %r28868;
	shf.l.wrap.b32 	%r28870, %r28869, %r28869, 7;
	add.s32 	%r28871, %r28829, %r28822;
	xor.b32  	%r28872, %r28843, %r28871;
	shf.l.wrap.b32 	%r28873, %r28872, %r28872, 16;
	add.s32 	%r28874, %r28856, %r28873;
	xor.b32  	%r28875, %r28822, %r28874;
	shf.l.wrap.b32 	%r28876, %r28875, %r28875, 12;
	add.s32 	%r28877, %r28871, %r28876;
	xor.b32  	%r28878, %r28873, %r28877;
	shf.l.wrap.b32 	%r28879, %r28878, %r28878, 8;
	add.s32 	%r28880, %r28874, %r28879;
	xor.b32  	%r28881, %r28876, %r28880;
	shf.l.wrap.b32 	%r28882, %r28881, %r28881, 7;
	add.s32 	%r28883, %r28841, %r28834;
	xor.b32  	%r28884, %r28855, %r28883;
	shf.l.wrap.b32 	%r28885, %r28884, %r28884, 16;
	add.s32 	%r28886, %r28820, %r28885;
	xor.b32  	%r28887, %r28834, %r28886;
	shf.l.wrap.b32 	%r28888, %r28887, %r28887, 12;
	add.s32 	%r28889, %r28883, %r28888;
	xor.b32  	%r28890, %r28885, %r28889;
	shf.l.wrap.b32 	%r28891, %r28890, %r28890, 8;
	add.s32 	%r28892, %r28886, %r28891;
	xor.b32  	%r28893, %r28888, %r28892;
	shf.l.wrap.b32 	%r28894, %r28893, %r28893, 7;
	add.s32 	%r28895, %r28853, %r28846;
	xor.b32  	%r28896, %r28819, %r28895;
	shf.l.wrap.b32 	%r28897, %r28896, %r28896, 16;
	add.s32 	%r28898, %r28832, %r28897;
	xor.b32  	%r28899, %r28846, %r28898;
	shf.l.wrap.b32 	%r28900, %r28899, %r28899, 12;
	add.s32 	%r28901, %r28895, %r28900;
	xor.b32  	%r28902, %r28897, %r28901;
	shf.l.wrap.b32 	%r28903, %r28902, %r28902, 8;
	add.s32 	%r28904, %r28898, %r28903;
	xor.b32  	%r28905, %r28900, %r28904;
	shf.l.wrap.b32 	%r28906, %r28905, %r28905, 7;
	add.s32 	%r28907, %r28865, %r28882;
	xor.b32  	%r28908, %r28903, %r28907;
	shf.l.wrap.b32 	%r28909, %r28908, %r28908, 16;
	add.s32 	%r28910, %r28892, %r28909;
	xor.b32  	%r28911, %r28882, %r28910;
	shf.l.wrap.b32 	%r28912, %r28911, %r28911, 12;
	add.s32 	%r28913, %r28907, %r28912;
	xor.b32  	%r28914, %r28909, %r28913;
	shf.l.wrap.b32 	%r28915, %r28914, %r28914, 8;
	add.s32 	%r28916, %r28910, %r28915;
	xor.b32  	%r28917, %r28912, %r28916;
	shf.l.wrap.b32 	%r28918, %r28917, %r28917, 7;
	add.s32 	%r28919, %r28877, %r28894;
	xor.b32  	%r28920, %r28867, %r28919;
	shf.l.wrap.b32 	%r28921, %r28920, %r28920, 16;
	add.s32 	%r28922, %r28904, %r28921;
	xor.b32  	%r28923, %r28894, %r28922;
	shf.l.wrap.b32 	%r28924, %r28923, %r28923, 12;
	add.s32 	%r28925, %r28919, %r28924;
	xor.b32  	%r28926, %r28921, %r28925;
	shf.l.wrap.b32 	%r28927, %r28926, %r28926, 8;
	add.s32 	%r28928, %r28922, %r28927;
	xor.b32  	%r28929, %r28924, %r28928;
	shf.l.wrap.b32 	%r28930, %r28929, %r28929, 7;
	add.s32 	%r28931, %r28889, %r28906;
	xor.b32  	%r28932, %r28879, %r28931;
	shf.l.wrap.b32 	%r28933, %r28932, %r28932, 16;
	add.s32 	%r28934, %r28868, %r28933;
	xor.b32  	%r28935, %r28906, %r28934;
	shf.l.wrap.b32 	%r28936, %r28935, %r28935, 12;
	add.s32 	%r28937, %r28931, %r28936;
	xor.b32  	%r28938, %r28933, %r28937;
	shf.l.wrap.b32 	%r28939, %r28938, %r28938, 8;
	add.s32 	%r28940, %r28934, %r28939;
	xor.b32  	%r28941, %r28936, %r28940;
	shf.l.wrap.b32 	%r28942, %r28941, %r28941, 7;
	add.s32 	%r28943, %r28901, %r28870;
	xor.b32  	%r28944, %r28891, %r28943;
	shf.l.wrap.b32 	%r28945, %r28944, %r28944, 16;
	add.s32 	%r28946, %r28880, %r28945;
	xor.b32  	%r28947, %r28870, %r28946;
	shf.l.wrap.b32 	%r28948, %r28947, %r28947, 12;
	add.s32 	%r28949, %r28943, %r28948;
	xor.b32  	%r28950, %r28945, %r28949;
	shf.l.wrap.b32 	%r28951, %r28950, %r28950, 8;
	add.s32 	%r28952, %r28946, %r28951;
	xor.b32  	%r28953, %r28948, %r28952;
	shf.l.wrap.b32 	%r28954, %r28953, %r28953, 7;
	add.s32 	%r54353, %r28571, %r28913;
	add.s32 	%r54352, %r28583, %r28925;
	add.s32 	%r54351, %r28595, %r28937;
	add.s32 	%r54350, %r28607, %r28949;
	add.s32 	%r54354, %r54361, %r28954;
	add.s32 	%r54355, %r54360, %r28918;
	add.s32 	%r54356, %r54359, %r28930;
	add.s32 	%r54357, %r54358, %r28942;
	xor.b32  	%r28955, %r28572, 1;
	shf.l.wrap.b32 	%r28956, %r28572, %r28955, 16;
	add.s32 	%r28957, %r54361, %r28956;
	xor.b32  	%r28958, %r54361, %r28957;
	shf.l.wrap.b32 	%r28959, %r28958, %r28958, 12;
	add.s32 	%r28960, %r28572, %r28959;
	xor.b32  	%r28961, %r28956, %r28960;
	shf.l.wrap.b32 	%r28962, %r28961, %r28961, 8;
	add.s32 	%r28963, %r28957, %r28962;
	xor.b32  	%r28964, %r28959, %r28963;
	shf.l.wrap.b32 	%r28965, %r28964, %r28964, 7;
	add.s32 	%r28966, %r28960, %r28594;
	xor.b32  	%r28967, %r28615, %r28966;
	shf.l.wrap.b32 	%r28968, %r28967, %r28967, 16;
	add.s32 	%r28969, %r28604, %r28968;
	xor.b32  	%r28970, %r28594, %r28969;
	shf.l.wrap.b32 	%r28971, %r28970, %r28970, 12;
	add.s32 	%r28972, %r28966, %r28971;
	xor.b32  	%r28973, %r28968, %r28972;
	shf.l.wrap.b32 	%r28974, %r28973, %r28973, 8;
	add.s32 	%r28975, %r28969, %r28974;
	xor.b32  	%r28976, %r28971, %r28975;
	shf.l.wrap.b32 	%r28977, %r28976, %r28976, 7;
	xor.b32  	%r28978, %r28962, %r28631;
	shf.l.wrap.b32 	%r28979, %r28978, %r28978, 16;
	add.s32 	%r28980, %r28616, %r28979;
	xor.b32  	%r28981, %r28606, %r28980;
	shf.l.wrap.b32 	%r28982, %r28981, %r28981, 12;
	add.s32 	%r28983, %r28631, %r28982;
	xor.b32  	%r28984, %r28979, %r28983;
	shf.l.wrap.b32 	%r28985, %r28984, %r28984, 8;
	add.s32 	%r28986, %r28980, %r28985;
	xor.b32  	%r28987, %r28982, %r28986;
	shf.l.wrap.b32 	%r28988, %r28987, %r28987, 7;
	add.s32 	%r28989, %r28963, %r28645;
	xor.b32  	%r28990, %r28618, %r28989;
	shf.l.wrap.b32 	%r28991, %r28990, %r28990, 12;
	add.s32 	%r28992, %r28643, %r28991;
	xor.b32  	%r28993, %r28645, %r28992;
	shf.l.wrap.b32 	%r28994, %r28993, %r28993, 8;
	add.s32 	%r28995, %r28989, %r28994;
	xor.b32  	%r28996, %r28991, %r28995;
	shf.l.wrap.b32 	%r28997, %r28996, %r28996, 7;
	add.s32 	%r28998, %r28613, %r28965;
	xor.b32  	%r28999, %r28603, %r28998;
	shf.l.wrap.b32 	%r29000, %r28999, %r28999, 16;
	add.s32 	%r29001, %r28592, %r29000;
	xor.b32  	%r29002, %r28965, %r29001;
	shf.l.wrap.b32 	%r29003, %r29002, %r29002, 12;
	add.s32 	%r29004, %r28998, %r29003;
	xor.b32  	%r29005, %r29000, %r29004;
	shf.l.wrap.b32 	%r29006, %r29005, %r29005, 8;
	add.s32 	%r29007, %r29001, %r29006;
	xor.b32  	%r29008, %r29003, %r29007;
	shf.l.wrap.b32 	%r29009, %r29008, %r29008, 7;
	add.s32 	%r29010, %r28972, %r29009;
	xor.b32  	%r29011, %r28985, %r29010;
	shf.l.wrap.b32 	%r29012, %r29011, %r29011, 16;
	add.s32 	%r29013, %r28995, %r29012;
	xor.b32  	%r29014, %r29009, %r29013;
	shf.l.wrap.b32 	%r29015, %r29014, %r29014, 12;
	add.s32 	%r29016, %r29010, %r29015;
	xor.b32  	%r29017, %r29012, %r29016;
	shf.l.wrap.b32 	%r29018, %r29017, %r29017, 8;
	add.s32 	%r29019, %r29013, %r29018;
	xor.b32  	%r29020, %r29015, %r29019;
	shf.l.wrap.b32 	%r29021, %r29020, %r29020, 7;
	add.s32 	%r29022, %r28983, %r28977;
	xor.b32  	%r29023, %r28994, %r29022;
	shf.l.wrap.b32 	%r29024, %r29023, %r29023, 16;
	add.s32 	%r29025, %r29007, %r29024;
	xor.b32  	%r29026, %r28977, %r29025;
	shf.l.wrap.b32 	%r29027, %r29026, %r29026, 12;
	add.s32 	%r29028, %r29022, %r29027;
	xor.b32  	%r29029, %r29024, %r29028;
	shf.l.wrap.b32 	%r29030, %r29029, %r29029, 8;
	add.s32 	%r29031, %r29025, %r29030;
	xor.b32  	%r29032, %r29027, %r29031;
	shf.l.wrap.b32 	%r29033, %r29032, %r29032, 7;
	add.s32 	%r29034, %r28992, %r28988;
	xor.b32  	%r29035, %r29006, %r29034;
	shf.l.wrap.b32 	%r29036, %r29035, %r29035, 16;
	add.s32 	%r29037, %r28975, %r29036;
	xor.b32  	%r29038, %r28988, %r29037;
	shf.l.wrap.b32 	%r29039, %r29038, %r29038, 12;
	add.s32 	%r29040, %r29034, %r29039;
	xor.b32  	%r29041, %r29036, %r29040;
	shf.l.wrap.b32 	%r29042, %r29041, %r29041, 8;
	add.s32 	%r29043, %r29037, %r29042;
	xor.b32  	%r29044, %r29039, %r29043;
	shf.l.wrap.b32 	%r29045, %r29044, %r29044, 7;
	add.s32 	%r29046, %r29004, %r28997;
	xor.b32  	%r29047, %r28974, %r29046;
	shf.l.wrap.b32 	%r29048, %r29047, %r29047, 16;
	add.s32 	%r29049, %r28986, %r29048;
	xor.b32  	%r29050, %r28997, %r29049;
	shf.l.wrap.b32 	%r29051, %r29050, %r29050, 12;
	add.s32 	%r29052, %r29046, %r29051;
	xor.b32  	%r29053, %r29048, %r29052;
	shf.l.wrap.b32 	%r29054, %r29053, %r29053, 8;
	add.s32 	%r29055, %r29049, %r29054;
	xor.b32  	%r29056, %r29051, %r29055;
	shf.l.wrap.b32 	%r29057, %r29056, %r29056, 7;
	add.s32 	%r29058, %r29016, %r29033;
	xor.b32  	%r29059, %r29054, %r29058;
	shf.l.wrap.b32 	%r29060, %r29059, %r29059, 16;
	add.s32 	%r29061, %r29043, %r29060;
	xor.b32  	%r29062, %r29033, %r29061;
	shf.l.wrap.b32 	%r29063, %r29062, %r29062, 12;
	add.s32 	%r29064, %r29058, %r29063;
	xor.b32  	%r29065, %r29060, %r29064;
	shf.l.wrap.b32 	%r29066, %r29065, %r29065, 8;
	add.s32 	%r29067, %r29061, %r29066;
	xor.b32  	%r29068, %r29063, %r29067;
	shf.l.wrap.b32 	%r29069, %r29068, %r29068, 7;
	add.s32 	%r29070, %r29028, %r29045;
	xor.b32  	%r29071, %r29018, %r29070;
	shf.l.wrap.b32 	%r29072, %r29071, %r29071, 16;
	add.s32 	%r29073, %r29055, %r29072;
	xor.b32  	%r29074, %r29045, %r29073;
	shf.l.wrap.b32 	%r29075, %r29074, %r29074, 12;
	add.s32 	%r29076, %r29070, %r29075;
	xor.b32  	%r29077, %r29072, %r29076;
	shf.l.wrap.b32 	%r29078, %r29077, %r29077, 8;
	add.s32 	%r29079, %r29073, %r29078;
	xor.b32  	%r29080, %r29075, %r29079;
	shf.l.wrap.b32 	%r29081, %r29080, %r29080, 7;
	add.s32 	%r29082, %r29040, %r29057;
	xor.b32  	%r29083, %r29030, %r29082;
	shf.l.wrap.b32 	%r29084, %r29083, %r29083, 16;
	add.s32 	%r29085, %r29019, %r29084;
	xor.b32  	%r29086, %r29057, %r29085;
	shf.l.wrap.b32 	%r29087, %r29086, %r29086, 12;
	add.s32 	%r29088, %r29082, %r29087;
	xor.b32  	%r29089, %r29084, %r29088;
	shf.l.wrap.b32 	%r29090, %r29089, %r29089, 8;
	add.s32 	%r29091, %r29085, %r29090;
	xor.b32  	%r29092, %r29087, %r29091;
	shf.l.wrap.b32 	%r29093, %r29092, %r29092, 7;
	add.s32 	%r29094, %r29052, %r29021;
	xor.b32  	%r29095, %r29042, %r29094;
	shf.l.wrap.b32 	%r29096, %r29095, %r29095, 16;
	add.s32 	%r29097, %r29031, %r29096;
	xor.b32  	%r29098, %r29021, %r29097;
	shf.l.wrap.b32 	%r29099, %r29098, %r29098, 12;
	add.s32 	%r29100, %r29094, %r29099;
	xor.b32  	%r29101, %r29096, %r29100;
	shf.l.wrap.b32 	%r29102, %r29101, %r29101, 8;
	add.s32 	%r29103, %r29097, %r29102;
	xor.b32  	%r29104, %r29099, %r29103;
	shf.l.wrap.b32 	%r29105, %r29104, %r29104, 7;
	add.s32 	%r29106, %r29064, %r29105;
	xor.b32  	%r29107, %r29078, %r29106;
	shf.l.wrap.b32 	%r29108, %r29107, %r29107, 16;
	add.s32 	%r29109, %r29091, %r29108;
	xor.b32  	%r29110, %r29105, %r29109;
	shf.l.wrap.b32 	%r29111, %r29110, %r29110, 12;
	add.s32 	%r29112, %r29106, %r29111;
	xor.b32  	%r29113, %r29108, %r29112;
	shf.l.wrap.b32 	%r29114, %r29113, %r29113, 8;
	add.s32 	%r29115, %r29109, %r29114;
	xor.b32  	%r29116, %r29111, %r29115;
	shf.l.wrap.b32 	%r29117, %r29116, %r29116, 7;
	add.s32 	%r29118, %r29076, %r29069;
	xor.b32  	%r29119, %r29090, %r29118;
	shf.l.wrap.b32 	%r29120, %r29119, %r29119, 16;
	add.s32 	%r29121, %r29103, %r29120;
	xor.b32  	%r29122, %r29069, %r29121;
	shf.l.wrap.b32 	%r29123, %r29122, %r29122, 12;
	add.s32 	%r29124, %r29118, %r29123;
	xor.b32  	%r29125, %r29120, %r29124;
	shf.l.wrap.b32 	%r29126, %r29125, %r29125, 8;
	add.s32 	%r29127, %r29121, %r29126;
	xor.b32  	%r29128, %r29123, %r29127;
	shf.l.wrap.b32 	%r29129, %r29128, %r29128, 7;
	add.s32 	%r29130, %r29088, %r29081;
	xor.b32  	%r29131, %r29102, %r29130;
	shf.l.wrap.b32 	%r29132, %r29131, %r29131, 16;
	add.s32 	%r29133, %r29067, %r29132;
	xor.b32  	%r29134, %r29081, %r29133;
	shf.l.wrap.b32 	%r29135, %r29134, %r29134, 12;
	add.s32 	%r29136, %r29130, %r29135;
	xor.b32  	%r29137, %r29132, %r29136;
	shf.l.wrap.b32 	%r29138, %r29137, %r29137, 8;
	add.s32 	%r29139, %r29133, %r29138;
	xor.b32  	%r29140, %r29135, %r29139;
	shf.l.wrap.b32 	%r29141, %r29140, %r29140, 7;
	add.s32 	%r29142, %r29100, %r29093;
	xor.b32  	%r29143, %r29066, %r29142;
	shf.l.wrap.b32 	%r29144, %r29143, %r29143, 16;
	add.s32 	%r29145, %r29079, %r29144;
	xor.b32  	%r29146, %r29093, %r29145;
	shf.l.wrap.b32 	%r29147, %r29146, %r29146, 12;
	add.s32 	%r29148, %r29142, %r29147;
	xor.b32  	%r29149, %r29144, %r29148;
	shf.l.wrap.b32 	%r29150, %r29149, %r29149, 8;
	add.s32 	%r29151, %r29145, %r29150;
	xor.b32  	%r29152, %r29147, %r29151;
	shf.l.wrap.b32 	%r29153, %r29152, %r29152, 7;
	add.s32 	%r29154, %r29112, %r29129;
	xor.b32  	%r29155, %r29150, %r29154;
	shf.l.wrap.b32 	%r29156, %r29155, %r29155, 16;
	add.s32 	%r29157, %r29139, %r29156;
	xor.b32  	%r29158, %r29129, %r29157;
	shf.l.wrap.b32 	%r29159, %r29158, %r29158, 12;
	add.s32 	%r29160, %r29154, %r29159;
	xor.b32  	%r29161, %r29156, %r29160;
	shf.l.wrap.b32 	%r29162, %r29161, %r29161, 8;
	add.s32 	%r29163, %r29157, %r29162;
	xor.b32  	%r29164, %r29159, %r29163;
	shf.l.wrap.b32 	%r29165, %r29164, %r29164, 7;
	add.s32 	%r29166, %r29124, %r29141;
	xor.b32  	%r29167, %r29114, %r29166;
	shf.l.wrap.b32 	%r29168, %r29167, %r29167, 16;
	add.s32 	%r29169, %r29151, %r29168;
	xor.b32  	%r29170, %r29141, %r29169;
	shf.l.wrap.b32 	%r29171, %r29170, %r29170, 12;
	add.s32 	%r29172, %r29166, %r29171;
	xor.b32  	%r29173, %r29168, %r29172;
	shf.l.wrap.b32 	%r29174, %r29173, %r29173, 8;
	add.s32 	%r29175, %r29169, %r29174;
	xor.b32  	%r29176, %r29171, %r29175;
	shf.l.wrap.b32 	%r29177, %r29176, %r29176, 7;
	add.s32 	%r29178, %r29136, %r29153;
	xor.b32  	%r29179, %r29126, %r29178;
	shf.l.wrap.b32 	%r29180, %r29179, %r29179, 16;
	add.s32 	%r29181, %r29115, %r29180;
	xor.b32  	%r29182, %r29153, %r29181;
	shf.l.wrap.b32 	%r29183, %r29182, %r29182, 12;
	add.s32 	%r29184, %r29178, %r29183;
	xor.b32  	%r29185, %r29180, %r29184;
	shf.l.wrap.b32 	%r29186, %r29185, %r29185, 8;
	add.s32 	%r29187, %r29181, %r29186;
	xor.b32  	%r29188, %r29183, %r29187;
	shf.l.wrap.b32 	%r29189, %r29188, %r29188, 7;
	add.s32 	%r29190, %r29148, %r29117;
	xor.b32  	%r29191, %r29138, %r29190;
	shf.l.wrap.b32 	%r29192, %r29191, %r29191, 16;
	add.s32 	%r29193, %r29127, %r29192;
	xor.b32  	%r29194, %r29117, %r29193;
	shf.l.wrap.b32 	%r29195, %r29194, %r29194, 12;
	add.s32 	%r29196, %r29190, %r29195;
	xor.b32  	%r29197, %r29192, %r29196;
	shf.l.wrap.b32 	%r29198, %r29197, %r29197, 8;
	add.s32 	%r29199, %r29193, %r29198;
	xor.b32  	%r29200, %r29195, %r29199;
	shf.l.wrap.b32 	%r29201, %r29200, %r29200, 7;
	add.s32 	%r29202, %r29160, %r29201;
	xor.b32  	%r29203, %r29174, %r29202;
	shf.l.wrap.b32 	%r29204, %r29203, %r29203, 16;
	add.s32 	%r29205, %r29187, %r29204;
	xor.b32  	%r29206, %r29201, %r29205;
	shf.l.wrap.b32 	%r29207, %r29206, %r29206, 12;
	add.s32 	%r29208, %r29202, %r29207;
	xor.b32  	%r29209, %r29204, %r29208;
	shf.l.wrap.b32 	%r29210, %r29209, %r29209, 8;
	add.s32 	%r29211, %r29172, %r29165;
	xor.b32  	%r29212, %r29186, %r29211;
	shf.l.wrap.b32 	%r29213, %r29212, %r29212, 16;
	add.s32 	%r29214, %r29199, %r29213;
	xor.b32  	%r29215, %r29165, %r29214;
	shf.l.wrap.b32 	%r29216, %r29215, %r29215, 12;
	add.s32 	%r29217, %r29211, %r29216;
	xor.b32  	%r29218, %r29213, %r29217;
	shf.l.wrap.b32 	%r29219, %r29218, %r29218, 8;
	add.s32 	%r29220, %r29214, %r29219;
	xor.b32  	%r29221, %r29216, %r29220;
	shf.l.wrap.b32 	%r29222, %r29221, %r29221, 7;
	add.s32 	%r29223, %r29184, %r29177;
	xor.b32  	%r29224, %r29198, %r29223;
	shf.l.wrap.b32 	%r29225, %r29224, %r29224, 16;
	add.s32 	%r29226, %r29163, %r29225;
	xor.b32  	%r29227, %r29177, %r29226;
	shf.l.wrap.b32 	%r29228, %r29227, %r29227, 12;
	add.s32 	%r29229, %r29223, %r29228;
	xor.b32  	%r29230, %r29225, %r29229;
	shf.l.wrap.b32 	%r29231, %r29230, %r29230, 8;
	add.s32 	%r29232, %r29226, %r29231;
	xor.b32  	%r29233, %r29228, %r29232;
	shf.l.wrap.b32 	%r29234, %r29233, %r29233, 7;
	add.s32 	%r29235, %r29196, %r29189;
	xor.b32  	%r29236, %r29162, %r29235;
	shf.l.wrap.b32 	%r29237, %r29236, %r29236, 16;
	add.s32 	%r29238, %r29175, %r29237;
	xor.b32  	%r29239, %r29189, %r29238;
	shf.l.wrap.b32 	%r29240, %r29239, %r29239, 12;
	add.s32 	%r29241, %r29235, %r29240;
	xor.b32  	%r29242, %r29237, %r29241;
	shf.l.wrap.b32 	%r29243, %r29242, %r29242, 8;
	add.s32 	%r29244, %r29238, %r29243;
	add.s32 	%r29245, %r29208, %r29222;
	xor.b32  	%r29246, %r29243, %r29245;
	shf.l.wrap.b32 	%r29247, %r29246, %r29246, 16;
	add.s32 	%r29248, %r29232, %r29247;
	xor.b32  	%r29249, %r29222, %r29248;
	shr.u32 	%r29250, %r29249, 20;
	add.s32 	%r29251, %r29245, %r29250;
	add.s32 	%r29252, %r29217, %r29234;
	xor.b32  	%r29253, %r29210, %r29252;
	shf.l.wrap.b32 	%r29254, %r29253, %r29253, 16;
	add.s32 	%r29255, %r29244, %r29254;
	xor.b32  	%r29256, %r29234, %r29255;
	shr.u32 	%r29257, %r29256, 20;
	add.s32 	%r29258, %r29252, %r29257;
	add.s32 	%r29259, %r28571, %r29251;
	add.s32 	%r29260, %r28583, %r29258;
	not.b32 	%r29261, %r54349;
	add.s32 	%r29262, %r2983, %r29261;
	mov.u32 	%r29263, %ctaid.x;
	shl.b32 	%r29264, %r29263, 11;
	mov.u32 	%r29265, %tid.x;
	and.b32  	%r29266, %r29265, 31;
	or.b32  	%r29267, %r29264, %r29266;
	shl.b32 	%r29268, %r29265, 3;
	and.b32  	%r29269, %r29268, 7936;
	add.s32 	%r29270, %r53743, %r29269;
	add.s32 	%r29271, %r29267, %r29270;
	shr.u32 	%r29272, %r29271, %r29262;
	and.b32  	%r29273, %r29272, 1;
	setp.eq.b32 	%p289, %r29273, 1;
	selp.b32 	%r29274, %r29260, %r29259, %p289;
	cvt.u16.u32 	%rs531, %r29274;
	and.b16  	%rs816, %rs531, 1;
	and.b16  	%rs532, %rs814, 255;
	setp.ne.s16 	%p290, %rs532, 1;
	@%p290 bra 	$L__BB9_369;
	ld.param.u64 	%rd785, [fused_batch_pir_kernel_transposed_16_param_1];
	not.b32 	%r29275, %r54349;
	add.s32 	%r29276, %r2983, %r29275;
	mov.u32 	%r29277, %ctaid.x;
	shl.b32 	%r29278, %r29277, 11;
	mov.u32 	%r29279, %tid.x;
	and.b32  	%r29280, %r29279, 31;
	or.b32  	%r29281, %r29278, %r29280;
	shl.b32 	%r29282, %r29279, 3;
	and.b32  	%r29283, %r29282, 7936;
	add.s32 	%r29284, %r53743, %r29283;
	add.s32 	%r29285, %r29281, %r29284;
	shr.u32 	%r29286, %r29285, %r29276;
	and.b32  	%r29287, %r29286, 1;
	setp.eq.b32 	%p291, %r29287, 1;
	cvt.s64.s32 	%rd330, %r54349;
	cvta.to.global.u64 	%rd331, %rd785;
	mul.wide.s32 	%rd332, %r54349, 16;
	add.s64 	%rd333, %rd331, %rd332;
	ld.global.u32 	%r29288, [%rd333+12220];
	selp.b32 	%r29289, %r54354, %r54353, %p291;
	xor.b32  	%r29290, %r29289, %r29288;
	selp.b32 	%r29291, %r54355, %r54352, %p291;
	selp.b32 	%r54353, %r54353, %r29290, %p291;
	selp.b32 	%r54354, %r29290, %r54354, %p291;
	ld.global.u32 	%r29292, [%rd333+12224];
	xor.b32  	%r29293, %r29291, %r29292;
	selp.b32 	%r29294, %r54356, %r54351, %p291;
	selp.b32 	%r54352, %r54352, %r29293, %p291;
	selp.b32 	%r54355, %r29293, %r54355, %p291;
	ld.global.u32 	%r29295, [%rd333+12228];
	xor.b32  	%r29296, %r29294, %r29295;
	selp.b32 	%r29297, %r54357, %r54350, %p291;
	selp.b32 	%r54351, %r54351, %r29296, %p291;
	selp.b32 	%r54356, %r29296, %r54356, %p291;
	ld.global.u32 	%r29298, [%rd333+12232];
	xor.b32  	%r29299, %r29297, %r29298;
	selp.b64 	%rd334, 445, 420, %p291;
	selp.b32 	%r54350, %r54350, %r29299, %p291;
	selp.b32 	%r54357, %r29299, %r54357, %p291;
	add.s64 	%rd335, %rd334, %rd330;
	add.s64 	%rd336, %rd331, %rd335;
	ld.global.u8 	%rs533, [%rd336+12200];
	xor.b16  	%rs816, %rs533, %rs816;
$L__BB9_369:
	not.b32 	%r29300, %r54349;
	add.s32 	%r29301, %r2983, %r29300;
	mov.u32 	%r29302, %ctaid.x;
	shl.b32 	%r29303, %r29302, 11;
	mov.u32 	%r29304, %tid.x;
	and.b32  	%r29305, %r29304, 31;
	or.b32  	%r29306, %r29303, %r29305;
	shl.b32 	%r29307, %r29304, 3;
	and.b32  	%r29308, %r29307, 7936;
	add.s32 	%r29309, %r53743, %r29308;
	add.s32 	%r29310, %r29306, %r29309;
	shr.u32 	%r29311, %r29310, %r29301;
	and.b32  	%r29312, %r29311, 1;
	setp.eq.b32 	%p292, %r29312, 1;
	selp.b32 	%r54361, %r54354, %r54353, %p292;
	selp.b32 	%r54360, %r54355, %r54352, %p292;
	selp.b32 	%r54359, %r54356, %r54351, %p292;
	selp.b32 	%r54358, %r54357, %r54350, %p292;
	add.s32 	%r54349, %r54349, 1;
	setp.lt.u32 	%p293, %r54349, %r2983;
	mov.u16 	%rs814, %rs816;
	@%p293 bra 	$L__BB9_367;
$L__BB9_370:
	and.b16  	%rs534, %rs816, 255;
	setp.ne.s16 	%p294, %rs534, 1;
	@%p294 bra 	$L__BB9_372;
	ld.param.u64 	%rd786, [fused_batch_pir_kernel_transposed_16_param_1];
	cvta.to.global.u64 	%rd337, %rd786;
	ld.global.u32 	%r29313, [%rd337+12672];
	xor.b32  	%r54361, %r54361, %r29313;
$L__BB9_372:
	@%p294 bra 	$L__BB9_374;
	ld.param.u64 	%rd787, [fused_batch_pir_kernel_transposed_16_param_1];
	cvta.to.global.u64 	%rd338, %rd787;
	ld.global.u32 	%r29314, [%rd338+12676];
	xor.b32  	%r54360, %r54360, %r29314;
$L__BB9_374:
	@%p294 bra 	$L__BB9_376;
	ld.param.u64 	%rd788, [fused_batch_pir_kernel_transposed_16_param_1];
	cvta.to.global.u64 	%rd339, %rd788;
	ld.global.u32 	%r29315, [%rd339+12680];
	xor.b32  	%r54359, %r54359, %r29315;
$L__BB9_376:
	@%p294 bra 	$L__BB9_378;
	ld.param.u64 	%rd789, [fused_batch_pir_kernel_transposed_16_param_1];
	cvta.to.global.u64 	%rd340, %rd789;
	ld.global.u32 	%r29316, [%rd340+12684];
	xor.b32  	%r54358, %r54358, %r29316;
$L__BB9_378:
	ld.param.u32 	%r52162, [fused_batch_pir_kernel_transposed_16_param_4];
	mov.u32 	%r29318, %ctaid.x;
	shl.b32 	%r29319, %r29318, 11;
	mov.u32 	%r29320, %tid.x;
	and.b32  	%r29321, %r29320, 31;
	or.b32  	%r29322, %r29319, %r29321;
	shl.b32 	%r29323, %r29320, 3;
	and.b32  	%r29324, %r29323, 7936;
	add.s32 	%r29325, %r53743, %r29324;
	add.s32 	%r29326, %r29322, %r29325;
	setp.ge.s32 	%p298, %r29326, %r52162;
	mov.b32 	%r54382, 0;
	mov.u32 	%r54383, %r54382;
	mov.u32 	%r54384, %r54382;
	mov.u32 	%r54385, %r54382;
	@%p298 bra 	$L__BB9_392;
	ld.param.u64 	%rd790, [fused_batch_pir_kernel_transposed_16_param_1];
	cvta.to.global.u64 	%rd341, %rd790;
	ld.global.u8 	%rs538, [%rd341+12705];
	max.u16 	%rs539, %rs538, 11;
	cvt.u32.u16 	%r29327, %rs539;
	add.s32 	%r54373, %r29327, -11;
	ld.shared.v2.u32 	{%r54385, %r54384}, [s_mem+197896];
	ld.shared.v2.u32 	{%r54383, %r54382}, [s_mem+197904];
	ld.shared.u8 	%rs819, [s_mem+197912];
	cvt.u32.u16 	%r3038, %rs538;
	setp.ge.u32 	%p299, %r54373, %r3038;
	@%p299 bra 	$L__BB9_384;
	mov.u16 	%rs817, %rs819;
$L__BB9_381:
	ld.const.u32 	%r29328, [CHACHA_CONSTANTS];
	add.s32 	%r29329, %r29328, %r54385;
	shf.l.wrap.b32 	%r29330, %r29329, %r29329, 16;
	add.s32 	%r29331, %r54385, %r29330;
	xor.b32  	%r29332, %r54385, %r29331;
	shf.l.wrap.b32 	%r29333, %r29332, %r29332, 12;
	add.s32 	%r29334, %r29329, %r29333;
	xor.b32  	%r29335, %r29330, %r29334;
	shf.l.wrap.b32 	%r29336, %r29335, %r29335, 8;
	add.s32 	%r29337, %r29331, %r29336;
	xor.b32  	%r29338, %r29333, %r29337;
	shf.l.wrap.b32 	%r29339, %r29338, %r29338, 7;
	ld.const.u32 	%r29340, [CHACHA_CONSTANTS+4];
	add.s32 	%r29341, %r29340, %r54384;
	shf.l.wrap.b32 	%r29342, %r29341, %r29341, 16;
	add.s32 	%r29343, %r54384, %r29342;
	xor.b32  	%r29344, %r54384, %r29343;
	shf.l.wrap.b32 	%r29345, %r29344, %r29344, 12;
	add.s32 	%r29346, %r29341, %r29345;
	xor.b32  	%r29347, %r29342, %r29346;
	shf.l.wrap.b32 	%r29348, %r29347, %r29347, 8;
	add.s32 	%r29349, %r29343, %r29348;
	xor.b32  	%r29350, %r29345, %r29349;
	shf.l.wrap.b32 	%r29351, %r29350, %r29350, 7;
	ld.const.u32 	%r29352, [CHACHA_CONSTANTS+8];
	add.s32 	%r29353, %r29352, %r54383;
	shf.l.wrap.b32 	%r29354, %r29353, %r29353, 16;
	add.s32 	%r29355, %r54383, %r29354;
	xor.b32  	%r29356, %r54383, %r29355;
	shf.l.wrap.b32 	%r29357, %r29356, %r29356, 12;
	add.s32 	%r29358, %r29353, %r29357;
	xor.b32  	%r29359, %r29354, %r29358;
	shf.l.wrap.b32 	%r29360, %r29359, %r29359, 8;
	add.s32 	%r29361, %r29355, %r29360;
	xor.b32  	%r29362, %r29357, %r29361;
	shf.l.wrap.b32 	%r29363, %r29362, %r29362, 7;
	ld.const.u32 	%r29364, [CHACHA_CONSTANTS+12];
	add.s32 	%r29365, %r29364, %r54382;
	shf.l.wrap.b32 	%r29366, %r29365, %r29365, 16;
	add.s32 	%r29367, %r54382, %r29366;
	xor.b32  	%r29368, %r54382, %r29367;
	shf.l.wrap.b32 	%r29369, %r29368, %r29368, 12;
	add.s32 	%r29370, %r29365, %r29369;
	xor.b32  	%r29371, %r29366, %r29370;
	shf.l.wrap.b32 	%r29372, %r29371, %r29371, 8;
	add.s32 	%r29373, %r29367, %r29372;
	xor.b32  	%r29374, %r29369, %r29373;
	shf.l.wrap.b32 	%r29375, %r29374, %r29374, 7;
	add.s32 	%r29376, %r29334, %r29351;
	xor.b32  	%r29377, %r29372, %r29376;
	shf.l.wrap.b32 	%r29378, %r29377, %r29377, 16;
	add.s32 	%r29379, %r29361, %r29378;
	xor.b32  	%r29380, %r29351, %r29379;
	shf.l.wrap.b32 	%r29381, %r29380, %r29380, 12;
	add.s32 	%r29382, %r29376, %r29381;
	xor.b32  	%r29383, %r29378, %r29382;
	shf.l.wrap.b32 	%r29384, %r29383, %r29383, 8;
	add.s32 	%r29385, %r29379, %r29384;
	xor.b32  	%r29386, %r29381, %r29385;
	shf.l.wrap.b32 	%r29387, %r29386, %r29386, 7;
	add.s32 	%r29388, %r29346, %r29363;
	xor.b32  	%r29389, %r29336, %r29388;
	shf.l.wrap.b32 	%r29390, %r29389, %r29389, 16;
	add.s32 	%r29391, %r29373, %r29390;
	xor.b32  	%r29392, %r29363, %r29391;
	shf.l.wrap.b32 	%r29393, %r29392, %r29392, 12;
	add.s32 	%r29394, %r29388, %r29393;
	xor.b32  	%r29395, %r29390, %r29394;
	shf.l.wrap.b32 	%r29396, %r29395, %r29395, 8;
	add.s32 	%r29397, %r29391, %r29396;
	xor.b32  	%r29398, %r29393, %r29397;
	shf.l.wrap.b32 	%r29399, %r29398, %r29398, 7;
	add.s32 	%r29400, %r29358, %r29375;
	xor.b32  	%r29401, %r29348, %r29400;
	shf.l.wrap.b32 	%r29402, %r29401, %r29401, 16;
	add.s32 	%r29403, %r29337, %r29402;
	xor.b32  	%r29404, %r29375, %r29403;
	shf.l.wrap.b32 	%r29405, %r29404, %r29404, 12;
	add.s32 	%r29406, %r29400, %r29405;
	xor.b32  	%r29407, %r29402, %r29406;
	shf.l.wrap.b32 	%r29408, %r29407, %r29407, 8;
	add.s32 	%r29409, %r29403, %r29408;
	xor.b32  	%r29410, %r29405, %r29409;
	shf.l.wrap.b32 	%r29411, %r29410, %r29410, 7;
	add.s32 	%r29412, %r29370, %r29339;
	xor.b32  	%r29413, %r29360, %r29412;
	shf.l.wrap.b32 	%r29414, %r29413, %r29413, 16;
	add.s32 	%r29415, %r29349, %r29414;
	xor.b32  	%r29416, %r29339, %r29415;
	shf.l.wrap.b32 	%r29417, %r29416, %r29416, 12;
	add.s32 	%r29418, %r29412, %r29417;
	xor.b32  	%r29419, %r29414, %r29418;
	shf.l.wrap.b32 	%r29420, %r29419, %r29419, 8;
	add.s32 	%r29421, %r29415, %r29420;
	xor.b32  	%r29422, %r29417, %r29421;
	shf.l.wrap.b32 	%r29423, %r29422, %r29422, 7;
	add.s32 	%r29424, %r29382, %r29423;
	xor.b32  	%r29425, %r29396, %r29424;
	shf.l.wrap.b32 	%r29426, %r29425, %r29425, 16;
	add.s32 	%r29427, %r29409, %r29426;
	xor.b32  	%r29428, %r29423, %r29427;
	shf.l.wrap.b32 	%r29429, %r29428, %r29428, 12;
	add.s32 	%r29430, %r29424, %r29429;
	xor.b32  	%r29431, %r29426, %r29430;
	shf.l.wrap.b32 	%r29432, %r29431, %r29431, 8;
	add.s32 	%r29433, %r29427, %r29432;
	xor.b32  	%r29434, %r29429, %r29433;
	shf.l.wrap.b32 	%r29435, %r29434, %r29434, 7;
	add.s32 	%r29436, %r29394, %r29387;
	xor.b32  	%r29437, %r29408, %r29436;
	shf.l.wrap.b32 	%r29438, %r29437, %r29437, 16;
	add.s32 	%r29439, %r29421, %r29438;
	xor.b32  	%r29440, %r29387, %r29439;
	shf.l.wrap.b32 	%r29441, %r29440, %r29440, 12;
	add.s32 	%r29442, %r29436, %r29441;
	xor.b32  	%r29443, %r29438, %r29442;
	shf.l.wrap.b32 	%r29444, %r29443, %r29443, 8;
	add.s32 	%r29445, %r29439, %r29444;
	xor.b32  	%r29446, %r29441, %r29445;
	shf.l.wrap.b32 	%r29447, %r29446, %r29446, 7;
	add.s32 	%r29448, %r29406, %r29399;
	xor.b32  	%r29449, %r29420, %r29448;
	shf.l.wrap.b32 	%r29450, %r29449, %r29449, 16;
	add.s32 	%r29451, %r29385, %r29450;
	xor.b32  	%r29452, %r29399, %r29451;
	shf.l.wrap.b32 	%r29453, %r29452, %r29452, 12;
	add.s32 	%r29454, %r29448, %r29453;
	xor.b32  	%r29455, %r29450, %r29454;
	shf.l.wrap.b32 	%r29456, %r29455, %r29455, 8;
	add.s32 	%r29457, %r29451, %r29456;
	xor.b32  	%r29458, %r29453, %r29457;
	shf.l.wrap.b32 	%r29459, %r29458, %r29458, 7;
	add.s32 	%r29460, %r29418, %r29411;
	xor.b32  	%r29461, %r29384, %r29460;
	shf.l.wrap.b32 	%r29462, %r29461, %r29461, 16;
	add.s32 	%r29463, %r29397, %r29462;
	xor.b32  	%r29464, %r29411, %r29463;
	shf.l.wrap.b32 	%r29465, %r29464, %r29464, 12;
	add.s32 	%r29466, %r29460, %r29465;
	xor.b32  	%r29467, %r29462, %r29466;
	shf.l.wrap.b32 	%r29468, %r29467, %r29467, 8;
	add.s32 	%r29469, %r29463, %r29468;
	xor.b32  	%r29470, %r29465, %r29469;
	shf.l.wrap.b32 	%r29471, %r29470, %r29470, 7;
	add.s32 	%r29472, %r29430, %r29447;
	xor.b32  	%r29473, %r29468, %r29472;
	shf.l.wrap.b32 	%r29474, %r29473, %r29473, 16;
	add.s32 	%r29475, %r29457, %r29474;
	xor.b32  	%r29476, %r29447, %r29475;
	shf.l.wrap.b32 	%r29477, %r29476, %r29476, 12;
	add.s32 	%r29478, %r29472, %r29477;
	xor.b32  	%r29479, %r29474, %r29478;
	shf.l.wrap.b32 	%r29480, %r29479, %r29479, 8;
	add.s32 	%r29481, %r29475, %r29480;
	xor.b32  	%r29482, %r29477, %r29481;
	shf.l.wrap.b32 	%r29483, %r29482, %r29482, 7;
	add.s32 	%r29484, %r29442, %r29459;
	xor.b32  	%r29485, %r29432, %r29484;
	shf.l.wrap.b32 	%r29486, %r29485, %r29485, 16;
	add.s32 	%r29487, %r29469, %r29486;
	xor.b32  	%r29488, %r29459, %r29487;
	shf.l.wrap.b32 	%r29489, %r29488, %r29488, 12;
	add.s32 	%r29490, %r29484, %r29489;
	xor.b32  	%r29491, %r29486, %r29490;
	shf.l.wrap.b32 	%r29492, %r29491, %r29491, 8;
	add.s32 	%r29493, %r29487, %r29492;
	xor.b32  	%r29494, %r29489, %r29493;
	shf.l.wrap.b32 	%r29495, %r29494, %r29494, 7;
	add.s32 	%r29496, %r29454, %r29471;
	xor.b32  	%r29497, %r29444, %r29496;
	shf.l.wrap.b32 	%r29498, %r29497, %r29497, 16;
	add.s32 	%r29499, %r29433, %r29498;
	xor.b32  	%r29500, %r29471, %r29499;
	shf.l.wrap.b32 	%r29501, %r29500, %r29500, 12;
	add.s32 	%r29502, %r29496, %r29501;
	xor.b32  	%r29503, %r29498, %r29502;
	shf.l.wrap.b32 	%r29504, %r29503, %r29503, 8;
	add.s32 	%r29505, %r29499, %r29504;
	xor.b32  	%r29506, %r29501, %r29505;
	shf.l.wrap.b32 	%r29507, %r29506, %r29506, 7;
	add.s32 	%r29508, %r29466, %r29435;
	xor.b32  	%r29509, %r29456, %r29508;
	shf.l.wrap.b32 	%r29510, %r29509, %r29509, 16;
	add.s32 	%r29511, %r29445, %r29510;
	xor.b32  	%r29512, %r29435, %r29511;
	shf.l.wrap.b32 	%r29513, %r29512, %r29512, 12;
	add.s32 	%r29514, %r29508, %r29513;
	xor.b32  	%r29515, %r29510, %r29514;
	shf.l.wrap.b32 	%r29516, %r29515, %r29515, 8;
	add.s32 	%r29517, %r29511, %r29516;
	xor.b32  	%r29518, %r29513, %r29517;
	shf.l.wrap.b32 	%r29519, %r29518, %r29518, 7;
	add.s32 	%r29520, %r29478, %r29519;
	xor.b32  	%r29521, %r29492, %r29520;
	shf.l.wrap.b32 	%r29522, %r29521, %r29521, 16;
	add.s32 	%r29523, %r29505, %r29522;
	xor.b32  	%r29524, %r29519, %r29523;
	shf.l.wrap.b32 	%r29525, %r29524, %r29524, 12;
	add.s32 	%r29526, %r29520, %r29525;
	xor.b32  	%r29527, %r29522, %r29526;
	shf.l.wrap.b32 	%r29528, %r29527, %r29527, 8;
	add.s32 	%r29529, %r29523, %r29528;
	xor.b32  	%r29530, %r29525, %r29529;
	shf.l.wrap.b32 	%r29531, %r29530, %r29530, 7;
	add.s32 	%r29532, %r29490, %r29483;
	xor.b32  	%r29533, %r29504, %r29532;
	shf.l.wrap.b32 	%r29534, %r29533, %r29533, 16;
	add.s32 	%r29535, %r29517, %r29534;
	xor.b32  	%r29536, %r29483, %r29535;
	shf.l.wrap.b32 	%r29537, %r29536, %r29536, 12;
	add.s32 	%r29538, %r29532, %r29537;
	xor.b32  	%r29539, %r29534, %r29538;
	shf.l.wrap.b32 	%r29540, %r29539, %r29539, 8;
	add.s32 	%r29541, %r29535, %r29540;
	xor.b32  	%r29542, %r29537, %r29541;
	shf.l.wrap.b32 	%r29543, %r29542, %r29542, 7;
	add.s32 	%r29544, %r29502, %r29495;
	xor.b32  	%r29545, %r29516, %r29544;
	shf.l.wrap.b32 	%r29546, %r29545, %r29545, 16;
	add.s32 	%r29547, %r29481, %r29546;
	xor.b32  	%r29548, %r29495, %r29547;
	shf.l.wrap.b32 	%r29549, %r29548, %r29548, 12;
	add.s32 	%r29550, %r29544, %r29549;
	xor.b32  	%r29551, %r29546, %r29550;
	shf.l.wrap.b32 	%r29552, %r29551, %r29551, 8;
	add.s32 	%r29553, %r29547, %r29552;
	xor.b32  	%r29554, %r29549, %r29553;
	shf.l.wrap.b32 	%r29555, %r29554, %r29554, 7;
	add.s32 	%r29556, %r29514, %r29507;
	xor.b32  	%r29557, %r29480, %r29556;
	shf.l.wrap.b32 	%r29558, %r29557, %r29557, 16;
	add.s32 	%r29559, %r29493, %r29558;
	xor.b32  	%r29560, %r29507, %r29559;
	shf.l.wrap.b32 	%r29561, %r29560, %r29560, 12;
	add.s32 	%r29562, %r29556, %r29561;
	xor.b32  	%r29563, %r29558, %r29562;
	shf.l.wrap.b32 	%r29564, %r29563, %r29563, 8;
	add.s32 	%r29565, %r29559, %r29564;
	xor.b32  	%r29566, %r29561, %r29565;
	shf.l.wrap.b32 	%r29567, %r29566, %r29566, 7;
	add.s32 	%r29568, %r29526, %r29543;
	xor.b32  	%r29569, %r29564, %r29568;
	shf.l.wrap.b32 	%r29570, %r29569, %r29569, 16;
	add.s32 	%r29571, %r29553, %r29570;
	xor.b32  	%r29572, %r29543, %r29571;
	shf.l.wrap.b32 	%r29573, %r29572, %r29572, 12;
	add.s32 	%r29574, %r29568, %r29573;
	xor.b32  	%r29575, %r29570, %r29574;
	shf.l.wrap.b32 	%r29576, %r29575, %r29575, 8;
	add.s32 	%r29577, %r29571, %r29576;
	xor.b32  	%r29578, %r29573, %r29577;
	shf.l.wrap.b32 	%r29579, %r29578, %r29578, 7;
	add.s32 	%r29580, %r29538, %r29555;
	xor.b32  	%r29581, %r29528, %r29580;
	shf.l.wrap.b32 	%r29582, %r29581, %r29581, 16;
	add.s32 	%r29583, %r29565, %r29582;
	xor.b32  	%r29584, %r29555, %r29583;
	shf.l.wrap.b32 	%r29585, %r29584, %r29584, 12;
	add.s32 	%r29586, %r29580, %r29585;
	xor.b32  	%r29587, %r29582, %r29586;
	shf.l.wrap.b32 	%r29588, %r29587, %r29587, 8;
	add.s32 	%r29589, %r29583, %r29588;
	xor.b32  	%r29590, %r29585, %r29589;
	shf.l.wrap.b32 	%r29591, %r29590, %r29590, 7;
	add.s32 	%r29592, %r29550, %r29567;
	xor.b32  	%r29593, %r29540, %r29592;
	shf.l.wrap.b32 	%r29594, %r29593, %r29593, 16;
	add.s32 	%r29595, %r29529, %r29594;
	xor.b32  	%r29596, %r29567, %r29595;
	shf.l.wrap.b32 	%r29597, %r29596, %r29596, 12;
	add.s32 	%r29598, %r29592, %r29597;
	xor.b32  	%r29599, %r29594, %r29598;
	shf.l.wrap.b32 	%r29600, %r29599, %r29599, 8;
	add.s32 	%r29601, %r29595, %r29600;
	xor.b32  	%r29602, %r29597, %r29601;
	shf.l.wrap.b32 	%r29603, %r29602, %r29602, 7;
	add.s32 	%r29604, %r29562, %r29531;
	xor.b32  	%r29605, %r29552, %r29604;
	shf.l.wrap.b32 	%r29606, %r29605, %r29605, 16;
	add.s32 	%r29607, %r29541, %r29606;
	xor.b32  	%r29608, %r29531, %r29607;
	shf.l.wrap.b32 	%r29609, %r29608, %r29608, 12;
	add.s32 	%r29610, %r29604, %r29609;
	xor.b32  	%r29611, %r29606, %r29610;
	shf.l.wrap.b32 	%r29612, %r29611, %r29611, 8;
	add.s32 	%r29613, %r29607, %r29612;
	xor.b32  	%r29614, %r29609, %r29613;
	shf.l.wrap.b32 	%r29615, %r29614, %r29614, 7;
	add.s32 	%r29616, %r29574, %r29615;
	xor.b32  	%r29617, %r29588, %r29616;
	shf.l.wrap.b32 	%r29618, %r29617, %r29617, 16;
	add.s32 	%r29619, %r29601, %r29618;
	xor.b32  	%r29620, %r29615, %r29619;
	shf.l.wrap.b32 	%r29621, %r29620, %r29620, 12;
	add.s32 	%r29622, %r29616, %r29621;
	xor.b32  	%r29623, %r29618, %r29622;
	shf.l.wrap.b32 	%r29624, %r29623, %r29623, 8;
	add.s32 	%r29625, %r29619, %r29624;
	xor.b32  	%r29626, %r29621, %r29625;
	shf.l.wrap.b32 	%r29627, %r29626, %r29626, 7;
	add.s32 	%r29628, %r29586, %r29579;
	xor.b32  	%r29629, %r29600, %r29628;
	shf.l.wrap.b32 	%r29630, %r29629, %r29629, 16;
	add.s32 	%r29631, %r29613, %r29630;
	xor.b32  	%r29632, %r29579, %r29631;
	shf.l.wrap.b32 	%r29633, %r29632, %r29632, 12;
	add.s32 	%r29634, %r29628, %r29633;
	xor.b32  	%r29635, %r29630, %r29634;
	shf.l.wrap.b32 	%r29636, %r29635, %r29635, 8;
	add.s32 	%r29637, %r29631, %r29636;
	xor.b32  	%r29638, %r29633, %r29637;
	shf.l.wrap.b32 	%r29639, %r29638, %r29638, 7;
	add.s32 	%r29640, %r29598, %r29591;
	xor.b32  	%r29641, %r29612, %r29640;
	shf.l.wrap.b32 	%r29642, %r29641, %r29641, 16;
	add.s32 	%r29643, %r29577, %r29642;
	xor.b32  	%r29644, %r29591, %r29643;
	shf.l.wrap.b32 	%r29645, %r29644, %r29644, 12;
	add.s32 	%r29646, %r29640, %r29645;
	xor.b32  	%r29647, %r29642, %r29646;
	shf.l.wrap.b32 	%r29648, %r29647, %r29647, 8;
	add.s32 	%r29649, %r29643, %r29648;
	xor.b32  	%r29650, %r29645, %r29649;
	shf.l.wrap.b32 	%r29651, %r29650, %r29650, 7;
	add.s32 	%r29652, %r29610, %r29603;
	xor.b32  	%r29653, %r29576, %r29652;
	shf.l.wrap.b32 	%r29654, %r29653, %r29653, 16;
	add.s32 	%r29655, %r29589, %r29654;
	xor.b32  	%r29656, %r29603, %r29655;
	shf.l.wrap.b32 	%r29657, %r29656, %r29656, 12;
	add.s32 	%r29658, %r29652, %r29657;
	xor.b32  	%r29659, %r29654, %r29658;
	shf.l.wrap.b32 	%r29660, %r29659, %r29659, 8;
	add.s32 	%r29661, %r29655, %r29660;
	xor.b32  	%r29662, %r29657, %r29661;
	shf.l.wrap.b32 	%r29663, %r29662, %r29662, 7;
	add.s32 	%r29664, %r29622, %r29639;
	xor.b32  	%r29665, %r29660, %r29664;
	shf.l.wrap.b32 	%r29666, %r29665, %r29665, 16;
	add.s32 	%r29667, %r29649, %r29666;
	xor.b32  	%r29668, %r29639, %r29667;
	shf.l.wrap.b32 	%r29669, %r29668, %r29668, 12;
	add.s32 	%r29670, %r29664, %r29669;
	xor.b32  	%r29671, %r29666, %r29670;
	shf.l.wrap.b32 	%r29672, %r29671, %r29671, 8;
	add.s32 	%r29673, %r29667, %r29672;
	xor.b32  	%r29674, %r29669, %r29673;
	shf.l.wrap.b32 	%r29675, %r29674, %r29674, 7;
	add.s32 	%r29676, %r29634, %r29651;
	xor.b32  	%r29677, %r29624, %r29676;
	shf.l.wrap.b32 	%r29678, %r29677, %r29677, 16;
	add.s32 	%r29679, %r29661, %r29678;
	xor.b32  	%r29680, %r29651, %r29679;
	shf.l.wrap.b32 	%r29681, %r29680, %r29680, 12;
	add.s32 	%r29682, %r29676, %r29681;
	xor.b32  	%r29683, %r29678, %r29682;
	shf.l.wrap.b32 	%r29684, %r29683, %r29683, 8;
	add.s32 	%r29685, %r29679, %r29684;
	xor.b32  	%r29686, %r29681, %r29685;
	shf.l.wrap.b32 	%r29687, %r29686, %r29686, 7;
	add.s32 	%r29688, %r29646, %r29663;
	xor.b32  	%r29689, %r29636, %r29688;
	shf.l.wrap.b32 	%r29690, %r29689, %r29689, 16;
	add.s32 	%r29691, %r29625, %r29690;
	xor.b32  	%r29692, %r29663, %r29691;
	shf.l.wrap.b32 	%r29693, %r29692, %r29692, 12;
	add.s32 	%r29694, %r29688, %r29693;
	xor.b32  	%r29695, %r29690, %r29694;
	shf.l.wrap.b32 	%r29696, %r29695, %r29695, 8;
	add.s32 	%r29697, %r29691, %r29696;
	xor.b32  	%r29698, %r29693, %r29697;
	shf.l.wrap.b32 	%r29699, %r29698, %r29698, 7;
	add.s32 	%r29700, %r29658, %r29627;
	xor.b32  	%r29701, %r29648, %r29700;
	shf.l.wrap.b32 	%r29702, %r29701, %r29701, 16;
	add.s32 	%r29703, %r29637, %r29702;
	xor.b32  	%r29704, %r29627, %r29703;
	shf.l.wrap.b32 	%r29705, %r29704, %r29704, 12;
	add.s32 	%r29706, %r29700, %r29705;
	xor.b32  	%r29707, %r29702, %r29706;
	shf.l.wrap.b32 	%r29708, %r29707, %r29707, 8;
	add.s32 	%r29709, %r29703, %r29708;
	xor.b32  	%r29710, %r29705, %r29709;
	shf.l.wrap.b32 	%r29711, %r29710, %r29710, 7;
	add.s32 	%r54377, %r29328, %r29670;
	add.s32 	%r54376, %r29340, %r29682;
	add.s32 	%r54375, %r29352, %r29694;
	add.s32 	%r54374, %r29364, %r29706;
	add.s32 	%r54378, %r54385, %r29711;
	add.s32 	%r54379, %r54384, %r29675;
	add.s32 	%r54380, %r54383, %r29687;
	add.s32 	%r54381, %r54382, %r29699;
	xor.b32  	%r29712, %r29329, 1;
	shf.l.wrap.b32 	%r29713, %r29329, %r29712, 16;
	add.s32 	%r29714, %r54385, %r29713;
	xor.b32  	%r29715, %r54385, %r29714;
	shf.l.wrap.b32 	%r29716, %r29715, %r29715, 12;
	add.s32 	%r29717, %r29329, %r29716;
	xor.b32  	%r29718, %r29713, %r29717;
	shf.l.wrap.b32 	%r29719, %r29718, %r29718, 8;
	add.s32 	%r29720, %r29714, %r29719;
	xor.b32  	%r29721, %r29716, %r29720;
	shf.l.wrap.b32 	%r29722, %r29721, %r29721, 7;
	add.s32 	%r29723, %r29717, %r29351;
	xor.b32  	%r29724, %r29372, %r29723;
	shf.l.wrap.b32 	%r29725, %r29724, %r29724, 16;
	add.s32 	%r29726, %r29361, %r29725;
	xor.b32  	%r29727, %r29351, %r29726;
	shf.l.wrap.b32 	%r29728, %r29727, %r29727, 12;
	add.s32 	%r29729, %r29723, %r29728;
	xor.b32  	%r29730, %r29725, %r29729;
	shf.l.wrap.b32 	%r29731, %r29730, %r29730, 8;
	add.s32 	%r29732, %r29726, %r29731;
	xor.b32  	%r29733, %r29728, %r29732;
	shf.l.wrap.b32 	%r29734, %r29733, %r29733, 7;
	xor.b32  	%r29735, %r29719, %r29388;
	shf.l.wrap.b32 	%r29736, %r29735, %r29735, 16;
	add.s32 	%r29737, %r29373, %r29736;
	xor.b32  	%r29738, %r29363, %r29737;
	shf.l.wrap.b32 	%r29739, %r29738, %r29738, 12;
	add.s32 	%r29740, %r29388, %r29739;
	xor.b32  	%r29741, %r29736, %r29740;
	shf.l.wrap.b32 	%r29742, %r29741, %r29741, 8;
	add.s32 	%r29743, %r29737, %r29742;
	xor.b32  	%r29744, %r29739, %r29743;
	shf.l.wrap.b32 	%r29745, %r29744, %r29744, 7;
	add.s32 	%r29746, %r29720, %r29402;
	xor.b32  	%r29747, %r29375, %r29746;
	shf.l.wrap.b32 	%r29748, %r29747, %r29747, 12;
	add.s32 	%r29749, %r29400, %r29748;
	xor.b32  	%r29750, %r29402, %r29749;
	shf.l.wrap.b32 	%r29751, %r29750, %r29750, 8;
	add.s32 	%r29752, %r29746, %r29751;
	xor.b32  	%r29753, %r29748, %r29752;
	shf.l.wrap.b32 	%r29754, %r29753, %r29753, 7;
	add.s32 	%r29755, %r29370, %r29722;
	xor.b32  	%r29756, %r29360, %r29755;
	shf.l.wrap.b32 	%r29757, %r29756, %r29756, 16;
	add.s32 	%r29758, %r29349, %r29757;
	xor.b32  	%r29759, %r29722, %r29758;
	shf.l.wrap.b32 	%r29760, %r29759, %r29759, 12;
	add.s32 	%r29761, %r29755, %r29760;
	xor.b32  	%r29762, %r29757, %r29761;
	shf.l.wrap.b32 	%r29763, %r29762, %r29762, 8;
	add.s32 	%r29764, %r29758, %r29763;
	xor.b32  	%r29765, %r29760, %r29764;
	shf.l.wrap.b32 	%r29766, %r29765, %r29765, 7;
	add.s32 	%r29767, %r29729, %r29766;
	xor.b32  	%r29768, %r29742, %r29767;
	shf.l.wrap.b32 	%r29769, %r29768, %r29768, 16;
	add.s32 	%r29770, %r29752, %r29769;
	xor.b32  	%r29771, %r29766, %r29770;
	shf.l.wrap.b32 	%r29772, %r29771, %r29771, 12;
	add.s32 	%r29773, %r29767, %r29772;
	xor.b32  	%r29774, %r29769, %r29773;
	shf.l.wrap.b32 	%r29775, %r29774, %r29774, 8;
	add.s32 	%r29776, %r29770, %r29775;
	xor.b32  	%r29777, %r29772, %r29776;
	shf.l.wrap.b32 	%r29778, %r29777, %r29777, 7;
	add.s32 	%r29779, %r29740, %r29734;
	xor.b32  	%r29780, %r29751, %r29779;
	shf.l.wrap.b32 	%r29781, %r29780, %r29780, 16;
	add.s32 	%r29782, %r29764, %r29781;
	xor.b32  	%r29783, %r29734, %r29782;
	shf.l.wrap.b32 	%r29784, %r29783, %r29783, 12;
	add.s32 	%r29785, %r29779, %r29784;
	xor.b32  	%r29786, %r29781, %r29785;
	shf.l.wrap.b32 	%r29787, %r29786, %r29786, 8;
	add.s32 	%r29788, %r29782, %r29787;
	xor.b32  	%r29789, %r29784, %r29788;
	shf.l.wrap.b32 	%r29790, %r29789, %r29789, 7;
	add.s32 	%r29791, %r29749, %r29745;
	xor.b32  	%r29792, %r29763, %r29791;
	shf.l.wrap.b32 	%r29793, %r29792, %r29792, 16;
	add.s32 	%r29794, %r29732, %r29793;
	xor.b32  	%r29795, %r29745, %r29794;
	shf.l.wrap.b32 	%r29796, %r29795, %r29795, 12;
	add.s32 	%r29797, %r29791, %r29796;
	xor.b32  	%r29798, %r29793, %r29797;
	shf.l.wrap.b32 	%r29799, %r29798, %r29798, 8;
	add.s32 	%r29800, %r29794, %r29799;
	xor.b32  	%r29801, %r29796, %r29800;
	shf.l.wrap.b32 	%r29802, %r29801, %r29801, 7;
	add.s32 	%r29803, %r29761, %r29754;
	xor.b32  	%r29804, %r29731, %r29803;
	shf.l.wrap.b32 	%r29805, %r29804, %r29804, 16;
	add.s32 	%r29806, %r29743, %r29805;
	xor.b32  	%r29807, %r29754, %r29806;
	shf.l.wrap.b32 	%r29808, %r29807, %r29807, 12;
	add.s32 	%r29809, %r29803, %r29808;
	xor.b32  	%r29810, %r29805, %r29809;
	shf.l.wrap.b32 	%r29811, %r29810, %r29810, 8;
	add.s32 	%r29812, %r29806, %r29811;
	xor.b32  	%r29813, %r29808, %r29812;
	shf.l.wrap.b32 	%r29814, %r29813, %r29813, 7;
	add.s32 	%r29815, %r29773, %r29790;
	xor.b32  	%r29816, %r29811, %r29815;
	shf.l.wrap.b32 	%r29817, %r29816, %r29816, 16;
	add.s32 	%r29818, %r29800, %r29817;
	xor.b32  	%r29819, %r29790, %r29818;
	shf.l.wrap.b32 	%r29820, %r29819, %r29819, 12;
	add.s32 	%r29821, %r29815, %r29820;
	xor.b32  	%r29822, %r29817, %r29821;
	shf.l.wrap.b32 	%r29823, %r29822, %r29822, 8;
	add.s32 	%r29824, %r29818, %r29823;
	xor.b32  	%r29825, %r29820, %r29824;
	shf.l.wrap.b32 	%r29826, %r29825, %r29825, 7;
	add.s32 	%r29827, %r29785, %r29802;
	xor.b32  	%r29828, %r29775, %r29827;
	shf.l.wrap.b32 	%r29829, %r29828, %r29828, 16;
	add.s32 	%r29830, %r29812, %r29829;
	xor.b32  	%r29831, %r29802, %r29830;
	shf.l.wrap.b32 	%r29832, %r29831, %r29831, 12;
	add.s32 	%r29833, %r29827, %r29832;
	xor.b32  	%r29834, %r29829, %r29833;
	shf.l.wrap.b32 	%r29835, %r29834, %r29834, 8;
	add.s32 	%r29836, %r29830, %r29835;
	xor.b32  	%r29837, %r29832, %r29836;
	shf.l.wrap.b32 	%r29838, %r29837, %r29837, 7;
	add.s32 	%r29839, %r29797, %r29814;
	xor.b32  	%r29840, %r29787, %r29839;
	shf.l.wrap.b32 	%r29841, %r29840, %r29840, 16;
	add.s32 	%r29842, %r29776, %r29841;
	xor.b32  	%r29843, %r29814, %r29842;
	shf.l.wrap.b32 	%r29844, %r29843, %r29843, 12;
	add.s32 	%r29845, %r29839, %r29844;
	xor.b32  	%r29846, %r29841, %r29845;
	shf.l.wrap.b32 	%r29847, %r29846, %r29846, 8;
	add.s32 	%r29848, %r29842, %r29847;
	xor.b32  	%r29849, %r29844, %r29848;
	shf.l.wrap.b32 	%r29850, %r29849, %r29849, 7;
	add.s32 	%r29851, %r29809, %r29778;
	xor.b32  	%r29852, %r29799, %r29851;
	shf.l.wrap.b32 	%r29853, %r29852, %r29852, 16;
	add.s32 	%r29854, %r29788, %r29853;
	xor.b32  	%r29855, %r29778, %r29854;
	shf.l.wrap.b32 	%r29856, %r29855, %r29855, 12;
	add.s32 	%r29857, %r29851, %r29856;
	xor.b32  	%r29858, %r29853, %r29857;
	shf.l.wrap.b32 	%r29859, %r29858, %r29858, 8;
	add.s32 	%r29860, %r29854, %r29859;
	xor.b32  	%r29861, %r29856, %r29860;
	shf.l.wrap.b32 	%r29862, %r29861, %r29861, 7;
	add.s32 	%r29863, %r29821, %r29862;
	xor.b32  	%r29864, %r29835, %r29863;
	shf.l.wrap.b32 	%r29865, %r29864, %r29864, 16;
	add.s32 	%r29866, %r29848, %r29865;
	xor.b32  	%r29867, %r29862, %r29866;
	shf.l.wrap.b32 	%r29868, %r29867, %r29867, 12;
	add.s32 	%r29869, %r29863, %r29868;
	xor.b32  	%r29870, %r29865, %r29869;
	shf.l.wrap.b32 	%r29871, %r29870, %r29870, 8;
	add.s32 	%r29872, %r29866, %r29871;
	xor.b32  	%r29873, %r29868, %r29872;
	shf.l.wrap.b32 	%r29874, %r29873, %r29873, 7;
	add.s32 	%r29875, %r29833, %r29826;
	xor.b32  	%r29876, %r29847, %r29875;
	shf.l.wrap.b32 	%r29877, %r29876, %r29876, 16;
	add.s32 	%r29878, %r29860, %r29877;
	xor.b32  	%r29879, %r29826, %r29878;
	shf.l.wrap.b32 	%r29880, %r29879, %r29879, 12;
	add.s32 	%r29881, %r29875, %r29880;
	xor.b32  	%r29882, %r29877, %r29881;
	shf.l.wrap.b32 	%r29883, %r29882, %r29882, 8;
	add.s32 	%r29884, %r29878, %r29883;
	xor.b32  	%r29885, %r29880, %r29884;
	shf.l.wrap.b32 	%r29886, %r29885, %r29885, 7;
	add.s32 	%r29887, %r29845, %r29838;
	xor.b32  	%r29888, %r29859, %r29887;
	shf.l.wrap.b32 	%r29889, %r29888, %r29888, 16;
	add.s32 	%r29890, %r29824, %r29889;
	xor.b32  	%r29891, %r29838, %r29890;
	shf.l.wrap.b32 	%r29892, %r29891, %r29891, 12;
	add.s32 	%r29893, %r29887, %r29892;
	xor.b32  	%r29894, %r29889, %r29893;
	shf.l.wrap.b32 	%r29895, %r29894, %r29894, 8;
	add.s32 	%r29896, %r29890, %r29895;
	xor.b32  	%r29897, %r29892, %r29896;
	shf.l.wrap.b32 	%r29898, %r29897, %r29897, 7;
	add.s32 	%r29899, %r29857, %r29850;
	xor.b32  	%r29900, %r29823, %r29899;
	shf.l.wrap.b32 	%r29901, %r29900, %r29900, 16;
	add.s32 	%r29902, %r29836, %r29901;
	xor.b32  	%r29903, %r29850, %r29902;
	shf.l.wrap.b32 	%r29904, %r29903, %r29903, 12;
	add.s32 	%r29905, %r29899, %r29904;
	xor.b32  	%r29906, %r29901, %r29905;
	shf.l.wrap.b32 	%r29907, %r29906, %r29906, 8;
	add.s32 	%r29908, %r29902, %r29907;
	xor.b32  	%r29909, %r29904, %r29908;
	shf.l.wrap.b32 	%r29910, %r29909, %r29909, 7;
	add.s32 	%r29911, %r29869, %r29886;
	xor.b32  	%r29912, %r29907, %r29911;
	shf.l.wrap.b32 	%r29913, %r29912, %r29912, 16;
	add.s32 	%r29914, %r29896, %r29913;
	xor.b32  	%r29915, %r29886, %r29914;
	shf.l.wrap.b32 	%r29916, %r29915, %r29915, 12;
	add.s32 	%r29917, %r29911, %r29916;
	xor.b32  	%r29918, %r29913, %r29917;
	shf.l.wrap.b32 	%r29919, %r29918, %r29918, 8;
	add.s32 	%r29920, %r29914, %r29919;
	xor.b32  	%r29921, %r29916, %r29920;
	shf.l.wrap.b32 	%r29922, %r29921, %r29921, 7;
	add.s32 	%r29923, %r29881, %r29898;
	xor.b32  	%r29924, %r29871, %r29923;
	shf.l.wrap.b32 	%r29925, %r29924, %r29924, 16;
	add.s32 	%r29926, %r29908, %r29925;
	xor.b32  	%r29927, %r29898, %r29926;
	shf.l.wrap.b32 	%r29928, %r29927, %r29927, 12;
	add.s32 	%r29929, %r29923, %r29928;
	xor.b32  	%r29930, %r29925, %r29929;
	shf.l.wrap.b32 	%r29931, %r29930, %r29930, 8;
	add.s32 	%r29932, %r29926, %r29931;
	xor.b32  	%r29933, %r29928, %r29932;
	shf.l.wrap.b32 	%r29934, %r29933, %r29933, 7;
	add.s32 	%r29935, %r29893, %r29910;
	xor.b32  	%r29936, %r29883, %r29935;
	shf.l.wrap.b32 	%r29937, %r29936, %r29936, 16;
	add.s32 	%r29938, %r29872, %r29937;
	xor.b32  	%r29939, %r29910, %r29938;
	shf.l.wrap.b32 	%r29940, %r29939, %r29939, 12;
	add.s32 	%r29941, %r29935, %r29940;
	xor.b32  	%r29942, %r29937, %r29941;
	shf.l.wrap.b32 	%r29943, %r29942, %r29942, 8;
	add.s32 	%r29944, %r29938, %r29943;
	xor.b32  	%r29945, %r29940, %r29944;
	shf.l.wrap.b32 	%r29946, %r29945, %r29945, 7;
	add.s32 	%r29947, %r29905, %r29874;
	xor.b32  	%r29948, %r29895, %r29947;
	shf.l.wrap.b32 	%r29949, %r29948, %r29948, 16;
	add.s32 	%r29950, %r29884, %r29949;
	xor.b32  	%r29951, %r29874, %r29950;
	shf.l.wrap.b32 	%r29952, %r29951, %r29951, 12;
	add.s32 	%r29953, %r29947, %r29952;
	xor.b32  	%r29954, %r29949, %r29953;
	shf.l.wrap.b32 	%r29955, %r29954, %r29954, 8;
	add.s32 	%r29956, %r29950, %r29955;
	xor.b32  	%r29957, %r29952, %r29956;
	shf.l.wrap.b32 	%r29958, %r29957, %r29957, 7;
	add.s32 	%r29959, %r29917, %r29958;
	xor.b32  	%r29960, %r29931, %r29959;
	shf.l.wrap.b32 	%r29961, %r29960, %r29960, 16;
	add.s32 	%r29962, %r29944, %r29961;
	xor.b32  	%r29963, %r29958, %r29962;
	shf.l.wrap.b32 	%r29964, %r29963, %r29963, 12;
	add.s32 	%r29965, %r29959, %r29964;
	xor.b32  	%r29966, %r29961, %r29965;
	shf.l.wrap.b32 	%r29967, %r29966, %r29966, 8;
	add.s32 	%r29968, %r29929, %r29922;
	xor.b32  	%r29969, %r29943, %r29968;
	shf.l.wrap.b32 	%r29970, %r29969, %r29969, 16;
	add.s32 	%r29971, %r29956, %r29970;
	xor.b32  	%r29972, %r29922, %r29971;
	shf.l.wrap.b32 	%r29973, %r29972, %r29972, 12;
	add.s32 	%r29974, %r29968, %r29973;
	xor.b32  	%r29975, %r29970, %r29974;
	shf.l.wrap.b32 	%r29976, %r29975, %r29975, 8;
	add.s32 	%r29977, %r29971, %r29976;
	xor.b32  	%r29978, %r29973, %r29977;
	shf.l.wrap.b32 	%r29979, %r29978, %r29978, 7;
	add.s32 	%r29980, %r29941, %r29934;
	xor.b32  	%r29981, %r29955, %r29980;
	shf.l.wrap.b32 	%r29982, %r29981, %r29981, 16;
	add.s32 	%r29983, %r29920, %r29982;
	xor.b32  	%r29984, %r29934, %r29983;
	shf.l.wrap.b32 	%r29985, %r29984, %r29984, 12;
	add.s32 	%r29986, %r29980, %r29985;
	xor.b32  	%r29987, %r29982, %r29986;
	shf.l.wrap.b32 	%r29988, %r29987, %r29987, 8;
	add.s32 	%r29989, %r29983, %r29988;
	xor.b32  	%r29990, %r29985, %r29989;
	shf.l.wrap.b32 	%r29991, %r29990, %r29990, 7;
	add.s32 	%r29992, %r29953, %r29946;
	xor.b32  	%r29993, %r29919, %r29992;
	shf.l.wrap.b32 	%r29994, %r29993, %r29993, 16;
	add.s32 	%r29995, %r29932, %r29994;
	xor.b32  	%r29996, %r29946, %r29995;
	shf.l.wrap.b32 	%r29997, %r29996, %r29996, 12;
	add.s32 	%r29998, %r29992, %r29997;
	xor.b32  	%r29999, %r29994, %r29998;
	shf.l.wrap.b32 	%r30000, %r29999, %r29999, 8;
	add.s32 	%r30001, %r29995, %r30000;
	add.s32 	%r30002, %r29965, %r29979;
	xor.b32  	%r30003, %r30000, %r30002;
	shf.l.wrap.b32 	%r30004, %r30003, %r30003, 16;
	add.s32 	%r30005, %r29989, %r30004;
	xor.b32  	%r30006, %r29979, %r30005;
	shr.u32 	%r30007, %r30006, 20;
	add.s32 	%r30008, %r30002, %r30007;
	add.s32 	%r30009, %r29974, %r29991;
	xor.b32  	%r30010, %r29967, %r30009;
	shf.l.wrap.b32 	%r30011, %r30010, %r30010, 16;
	add.s32 	%r30012, %r30001, %r30011;
	xor.b32  	%r30013, %r29991, %r30012;
	shr.u32 	%r30014, %r30013, 20;
	add.s32 	%r30015, %r30009, %r30014;
	add.s32 	%r30016, %r29328, %r30008;
	add.s32 	%r30017, %r29340, %r30015;
	not.b32 	%r30018, %r54373;
	add.s32 	%r30019, %r3038, %r30018;
	mov.u32 	%r30020, %ctaid.x;
	shl.b32 	%r30021, %r30020, 11;
	mov.u32 	%r30022, %tid.x;
	and.b32  	%r30023, %r30022, 31;
	or.b32  	%r30024, %r30021, %r30023;
	shl.b32 	%r30025, %r30022, 3;
	and.b32  	%r30026, %r30025, 7936;
	add.s32 	%r30027, %r53743, %r30026;
	add.s32 	%r30028, %r30024, %r30027;
	shr.u32 	%r30029, %r30028, %r30019;
	and.b32  	%r30030, %r30029, 1;
	setp.eq.b32 	%p300, %r30030, 1;
	selp.b32 	%r30031, %r30017, %r30016, %p300;
	cvt.u16.u32 	%rs540, %r30031;
	and.b16  	%rs819, %rs540, 1;
	and.b16  	%rs541, %rs817, 255;
	setp.ne.s16 	%p301, %rs541, 1;
	@%p301 bra 	$L__BB9_383;
	ld.param.u64 	%rd791, [fused_batch_pir_kernel_transposed_16_param_1];
	not.b32 	%r30032, %r54373;
	add.s32 	%r30033, %r3038, %r30032;
	mov.u32 	%r30034, %ctaid.x;
	shl.b32 	%r30035, %r30034, 11;
	mov.u32 	%r30036, %tid.x;
	and.b32  	%r30037, %r30036, 31;
	or.b32  	%r30038, %r30035, %r30037;
	shl.b32 	%r30039, %r30036, 3;
	and.b32  	%r30040, %r30039, 7936;
	add.s32 	%r30041, %r53743, %r30040;
	add.s32 	%r30042, %r30038, %r30041;
	shr.u32 	%r30043, %r30042, %r30033;
	and.b32  	%r30044, %r30043, 1;
	setp.eq.b32 	%p302, %r30044, 1;
	cvt.s64.s32 	%rd342, %r54373;
	cvta.to.global.u64 	%rd343, %rd791;
	mul.wide.s32 	%rd344, %r54373, 16;
	add.s64 	%rd345, %rd343, %rd344;
	ld.global.u32 	%r30045, [%rd345+12708];
	selp.b32 	%r30046, %r54378, %r54377, %p302;
	xor.b32  	%r30047, %r30046, %r30045;
	selp.b32 	%r30048, %r54379, %r54376, %p302;
	selp.b32 	%r54377, %r54377, %r30047, %p302;
	selp.b32 	%r54378, %r30047, %r54378, %p302;
	ld.global.u32 	%r30049, [%rd345+12712];
	xor.b32  	%r30050, %r30048, %r30049;
	selp.b32 	%r30051, %r54380, %r54375, %p302;
	selp.b32 	%r54376, %r54376, %r30050, %p302;
	selp.b32 	%r54379, %r30050, %r54379, %p302;
	ld.global.u32 	%r30052, [%rd345+12716];
	xor.b32  	%r30053, %r30051, %r30052;
	selp.b32 	%r30054, %r54381, %r54374, %p302;
	selp.b32 	%r54375, %r54375, %r30053, %p302;
	selp.b32 	%r54380, %r30053, %r54380, %p302;
	ld.global.u32 	%r30055, [%rd345+12720];
	xor.b32  	%r30056, %r30054, %r30055;
	selp.b64 	%rd346, 445, 420, %p302;
	selp.b32 	%r54374, %r54374, %r30056, %p302;
	selp.b32 	%r54381, %r30056, %r54381, %p302;
	add.s64 	%rd347, %rd346, %rd342;
	add.s64 	%rd348, %rd343, %rd347;
	ld.global.u8 	%rs542, [%rd348+12688];
	xor.b16  	%rs819, %rs542, %rs819;
$L__BB9_383:
	not.b32 	%r30057, %r54373;
	add.s32 	%r30058, %r3038, %r30057;
	mov.u32 	%r30059, %ctaid.x;
	shl.b32 	%r30060, %r30059, 11;
	mov.u32 	%r30061, %tid.x;
	and.b32  	%r30062, %r30061, 31;
	or.b32  	%r30063, %r30060, %r30062;
	shl.b32 	%r30064, %r30061, 3;
	and.b32  	%r30065, %r30064, 7936;
	add.s32 	%r30066, %r53743, %r30065;
	add.s32 	%r30067, %r30063, %r30066;
	shr.u32 	%r30068, %r30067, %r30058;
	and.b32  	%r30069, %r30068, 1;
	setp.eq.b32 	%p303, %r30069, 1;
	selp.b32 	%r54385, %r54378, %r54377, %p303;
	selp.b32 	%r54384, %r54379, %r54376, %p303;
	selp.b32 	%r54383, %r54380, %r54375, %p303;
	selp.b32 	%r54382, %r54381, %r54374, %p303;
	add.s32 	%r54373, %r54373, 1;
	setp.lt.u32 	%p304, %r54373, %r3038;
	mov.u16 	%rs817, %rs819;
	@%p304 bra 	$L__BB9_381;
$L__BB9_384:
	and.b16  	%rs543, %rs819, 255;
	setp.ne.s16 	%p305, %rs543, 1;
	@%p305 bra 	$L__BB9_386;
	ld.param.u64 	%rd792, [fused_batch_pir_kernel_transposed_16_param_1];
	cvta.to.global.u64 	%rd349, %rd792;
	ld.global.u32 	%r30070, [%rd349+13160];
	xor.b32  	%r54385, %r54385, %r30070;
$L__BB9_386:
	@%p305 bra 	$L__BB9_388;
	ld.param.u64 	%rd793, [fused_batch_pir_kernel_transposed_16_param_1];
	cvta.to.global.u64 	%rd350, %rd793;
	ld.global.u32 	%r30071, [%rd350+13164];
	xor.b32  	%r54384, %r54384, %r30071;
$L__BB9_388:
	@%p305 bra 	$L__BB9_390;
	ld.param.u64 	%rd794, [fused_batch_pir_kernel_transposed_16_param_1];
	cvta.to.global.u64 	%rd351, %rd794;
	ld.global.u32 	%r30072, [%rd351+13168];
	xor.b32  	%r54383, %r54383, %r30072;
$L__BB9_390:
	@%p305 bra 	$L__BB9_392;
	ld.param.u64 	%rd795, [fused_batch_pir_kernel_transposed_16_param_1];
	cvta.to.global.u64 	%rd352, %rd795;
	ld.global.u32 	%r30073, [%rd352+13172];
	xor.b32  	%r54382, %r54382, %r30073;
$L__BB9_392:
	ld.param.u32 	%r52163, [fused_batch_pir_kernel_transposed_16_param_4];
	mov.u32 	%r30075, %ctaid.x;
	shl.b32 	%r30076, %r30075, 11;
	mov.u32 	%r30077, %tid.x;
	and.b32  	%r30078, %r30077, 31;
	or.b32  	%r30079, %r30076, %r30078;
	shl.b32 	%r30080, %r30077, 3;
	and.b32  	%r30081, %r30080, 7936;
	add.s32 	%r30082, %r53743, %r30081;
	add.s32 	%r30083, %r30079, %r30082;
	setp.ge.s32 	%p309, %r30083, %r52163;
	mov.b32 	%r54406, 0;
	mov.u32 	%r54407, %r54406;
	mov.u32 	%r54408, %r54406;
	mov.u32 	%r54409, %r54406;
	@%p309 bra 	$L__BB9_406;
	ld.param.u64 	%rd796, [fused_batch_pir_kernel_transposed_16_param_1];
	cvta.to.global.u64 	%rd353, %rd796;
	ld.global.u8 	%rs547, [%rd353+13193];
	max.u16 	%rs548, %rs547, 11;
	cvt.u32.u16 	%r30084, %rs548;
	add.s32 	%r54397, %r30084, -11;
	ld.shared.u32 	%r54409, [s_mem+197916];
	ld.shared.v4.u32 	{%r54408, %r54407, %r54406, %r30085}, [s_mem+197920];
	mov.b64 	%rd354, {%r54406, %r30085};
	shr.u64 	%rd355, %rd354, 32;
	cvt.u16.u64 	%rs822, %rd355;
	cvt.u32.u16 	%r3093, %rs547;
	setp.ge.u32 	%p310, %r54397, %r3093;
	@%p310 bra 	$L__BB9_398;
	mov.u16 	%rs820, %rs822;
$L__BB9_395:
	ld.const.u32 	%r30086, [CHACHA_CONSTANTS];
	add.s32 	%r30087, %r30086, %r54409;
	shf.l.wrap.b32 	%r30088, %r30087, %r30087, 16;
	add.s32 	%r30089, %r54409, %r30088;
	xor.b32  	%r30090, %r54409, %r30089;
	shf.l.wrap.b32 	%r30091, %r30090, %r30090, 12;
	add.s32 	%r30092, %r30087, %r30091;
	xor.b32  	%r30093, %r30088, %r30092;
	shf.l.wrap.b32 	%r30094, %r30093, %r30093, 8;
	add.s32 	%r30095, %r30089, %r30094;
	xor.b32  	%r30096, %r30091, %r30095;
	shf.l.wrap.b32 	%r30097, %r30096, %r30096, 7;
	ld.const.u32 	%r30098, [CHACHA_CONSTANTS+4];
	add.s32 	%r30099, %r30098, %r54408;
	shf.l.wrap.b32 	%r30100, %r30099, %r30099, 16;
	add.s32 	%r30101, %r54408, %r30100;
	xor.b32  	%r30102, %r54408, %r30101;
	shf.l.wrap.b32 	%r30103, %r30102, %r30102, 12;
	add.s32 	%r30104, %r30099, %r30103;
	xor.b32  	%r30105, %r30100, %r30104;
	shf.l.wrap.b32 	%r30106, %r30105, %r30105, 8;
	add.s32 	%r30107, %r30101, %r30106;
	xor.b32  	%r30108, %r30103, %r30107;
	shf.l.wrap.b32 	%r30109, %r30108, %r30108, 7;
	ld.const.u32 	%r30110, [CHACHA_CONSTANTS+8];
	add.s32 	%r30111, %r30110, %r54407;
	shf.l.wrap.b32 	%r30112, %r30111, %r30111, 16;
	add.s32 	%r30113, %r54407, %r30112;
	xor.b32  	%r30114, %r54407, %r30113;
	shf.l.wrap.b32 	%r30115, %r30114, %r30114, 12;
	add.s32 	%r30116, %r30111, %r30115;
	xor.b32  	%r30117, %r30112, %r30116;
	shf.l.wrap.b32 	%r30118, %r30117, %r30117, 8;
	add.s32 	%r30119, %r30113, %r30118;
	xor.b32  	%r30120, %r30115, %r30119;
	shf.l.wrap.b32 	%r30121, %r30120, %r30120, 7;
	ld.const.u32 	%r30122, [CHACHA_CONSTANTS+12];
	add.s32 	%r30123, %r30122, %r54406;
	shf.l.wrap.b32 	%r30124, %r30123, %r30123, 16;
	add.s32 	%r30125, %r54406, %r30124;
	xor.b32  	%r30126, %r54406, %r30125;
	shf.l.wrap.b32 	%r30127, %r30126, %r30126, 12;
	add.s32 	%r30128, %r30123, %r30127;
	xor.b32  	%r30129, %r30124, %r30128;
	shf.l.wrap.b32 	%r30130, %r30129, %r30129, 8;
	add.s32 	%r30131, %r30125, %r30130;
	xor.b32  	%r30132, %r30127, %r30131;
	shf.l.wrap.b32 	%r30133, %r30132, %r30132, 7;
	add.s32 	%r30134, %r30092, %r30109;
	xor.b32  	%r30135, %r30130, %r30134;
	shf.l.wrap.b32 	%r30136, %r30135, %r30135, 16;
	add.s32 	%r30137, %r30119, %r30136;
	xor.b32  	%r30138, %r30109, %r30137;
	shf.l.wrap.b32 	%r30139, %r30138, %r30138, 12;
	add.s32 	%r30140, %r30134, %r30139;
	xor.b32  	%r30141, %r30136, %r30140;
	shf.l.wrap.b32 	%r30142, %r30141, %r30141, 8;
	add.s32 	%r30143, %r30137, %r30142;
	xor.b32  	%r30144, %r30139, %r30143;
	shf.l.wrap.b32 	%r30145, %r30144, %r30144, 7;
	add.s32 	%r30146, %r30104, %r30121;
	xor.b32  	%r30147, %r30094, %r30146;
	shf.l.wrap.b32 	%r30148, %r30147, %r30147, 16;
	add.s32 	%r30149, %r30131, %r30148;
	xor.b32  	%r30150, %r30121, %r30149;
	shf.l.wrap.b32 	%r30151, %r30150, %r30150, 12;
	add.s32 	%r30152, %r30146, %r30151;
	xor.b32  	%r30153, %r30148, %r30152;
	shf.l.wrap.b32 	%r30154, %r30153, %r30153, 8;
	add.s32 	%r30155, %r30149, %r30154;
	xor.b32  	%r30156, %r30151, %r30155;
	shf.l.wrap.b32 	%r30157, %r30156, %r30156, 7;
	add.s32 	%r30158, %r30116, %r30133;
	xor.b32  	%r30159, %r30106, %r30158;
	shf.l.wrap.b32 	%r30160, %r30159, %r30159, 16;
	add.s32 	%r30161, %r30095, %r30160;
	xor.b32  	%r30162, %r30133, %r30161;
	shf.l.wrap.b32 	%r30163, %r30162, %r30162, 12;
	add.s32 	%r30164, %r30158, %r30163;
	xor.b32  	%r30165, %r30160, %r30164;
	shf.l.wrap.b32 	%r30166, %r30165, %r30165, 8;
	add.s32 	%r30167, %r30161, %r30166;
	xor.b32  	%r30168, %r30163, %r30167;
	shf.l.wrap.b32 	%r30169, %r30168, %r30168, 7;
	add.s32 	%r30170, %r30128, %r30097;
	xor.b32  	%r30171, %r30118, %r30170;
	shf.l.wrap.b32 	%r30172, %r30171, %r30171, 16;
	add.s32 	%r30173, %r30107, %r30172;
	xor.b32  	%r30174, %r30097, %r30173;
	shf.l.wrap.b32 	%r30175, %r30174, %r30174, 12;
	add.s32 	%r30176, %r30170, %r30175;
	xor.b32  	%r30177, %r30172, %r30176;
	shf.l.wrap.b32 	%r30178, %r30177, %r30177, 8;
	add.s32 	%r30179, %r30173, %r30178;
	xor.b32  	%r30180, %r30175, %r30179;
	shf.l.wrap.b32 	%r30181, %r30180, %r30180, 7;
	add.s32 	%r30182, %r30140, %r30181;
	xor.b32  	%r30183, %r30154, %r30182;
	shf.l.wrap.b32 	%r30184, %r30183, %r30183, 16;
	add.s32 	%r30185, %r30167, %r30184;
	xor.b32  	%r30186, %r30181, %r30185;
	shf.l.wrap.b32 	%r30187, %r30186, %r30186, 12;
	add.s32 	%r30188, %r30182, %r30187;
	xor.b32  	%r30189, %r30184, %r30188;
	shf.l.wrap.b32 	%r30190, %r30189, %r30189, 8;
	add.s32 	%r30191, %r30185, %r30190;
	xor.b32  	%r30192, %r30187, %r30191;
	shf.l.wrap.b32 	%r30193, %r30192, %r30192, 7;
	add.s32 	%r30194, %r30152, %r30145;
	xor.b32  	%r30195, %r30166, %r30194;
	shf.l.wrap.b32 	%r30196, %r30195, %r30195, 16;
	add.s32 	%r30197, %r30179, %r30196;
	xor.b32  	%r30198, %r30145, %r30197;
	shf.l.wrap.b32 	%r30199, %r30198, %r30198, 12;
	add.s32 	%r30200, %r30194, %r30199;
	xor.b32  	%r30201, %r30196, %r30200;
	shf.l.wrap.b32 	%r30202, %r30201, %r30201, 8;
	add.s32 	%r30203, %r30197, %r30202;
	xor.b32  	%r30204, %r30199, %r30203;
	shf.l.wrap.b32 	%r30205, %r30204, %r30204, 7;
	add.s32 	%r30206, %r30164, %r30157;
	xor.b32  	%r30207, %r30178, %r30206;
	shf.l.wrap.b32 	%r30208, %r30207, %r30207, 16;
	add.s32 	%r30209, %r30143, %r30208;
	xor.b32  	%r30210, %r30157, %r30209;
	shf.l.wrap.b32 	%r30211, %r30210, %r30210, 12;
	add.s32 	%r30212, %r30206, %r30211;
	xor.b32  	%r30213, %r30208, %r30212;
	shf.l.wrap.b32 	%r30214, %r30213, %r30213, 8;
	add.s32 	%r30215, %r30209, %r30214;
	xor.b32  	%r30216, %r30211, %r30215;
	shf.l.wrap.b32 	%r30217, %r30216, %r30216, 7;
	add.s32 	%r30218, %r30176, %r30169;
	xor.b32  	%r30219, %r30142, %r30218;
	shf.l.wrap.b32 	%r30220, %r30219, %r30219, 16;
	add.s32 	%r30221, %r30155, %r30220;
	xor.b32  	%r30222, %r30169, %r30221;
	shf.l.wrap.b32 	%r30223, %r30222, %r30222, 12;
	add.s32 	%r30224, %r30218, %r30223;
	xor.b32  	%r30225, %r30220, %r30224;
	shf.l.wrap.b32 	%r30226, %r30225, %r30225, 8;
	add.s32 	%r30227, %r30221, %r30226;
	xor.b32  	%r30228, %r30223, %r30227;
	shf.l.wrap.b32 	%r30229, %r30228, %r30228, 7;
	add.s32 	%r30230, %r30188, %r30205;
	xor.b32  	%r30231, %r30226, %r30230;
	shf.l.wrap.b32 	%r30232, %r30231, %r30231, 16;
	add.s32 	%r30233, %r30215, %r30232;
	xor.b32  	%r30234, %r30205, %r30233;
	shf.l.wrap.b32 	%r30235, %r30234, %r30234, 12;
	add.s32 	%r30236, %r30230, %r30235;
	xor.b32  	%r30237, %r30232, %r30236;
	shf.l.wrap.b32 	%r30238, %r30237, %r30237, 8;
	add.s32 	%r30239, %r30233, %r30238;
	xor.b32  	%r30240, %r30235, %r30239;
	shf.l.wrap.b32 	%r30241, %r30240, %r30240, 7;
	add.s32 	%r30242, %r30200, %r30217;
	xor.b32  	%r30243, %r30190, %r30242;
	shf.l.wrap.b32 	%r30244, %r30243, %r30243, 16;
	add.s32 	%r30245, %r30227, %r30244;
	xor.b32  	%r30246, %r30217, %r30245;
	shf.l.wrap.b32 	%r30247, %r30246, %r30246, 12;
	add.s32 	%r30248, %r30242, %r30247;
	xor.b32  	%r30249, %r30244, %r30248;
	shf.l.wrap.b32 	%r30250, %r30249, %r30249, 8;
	add.s32 	%r30251, %r30245, %r30250;
	xor.b32  	%r30252, %r30247, %r30251;
	shf.l.wrap.b32 	%r30253, %r30252, %r30252, 7;
	add.s32 	%r30254, %r30212, %r30229;
	xor.b32  	%r30255, %r30202, %r30254;
	shf.l.wrap.b32 	%r30256, %r30255, %r30255, 16;
	add.s32 	%r30257, %r30191, %r30256;
	xor.b32  	%r30258, %r30229, %r30257;
	shf.l.wrap.b32 	%r30259, %r30258, %r30258, 12;
	add.s32 	%r30260, %r30254, %r30259;
	xor.b32  	%r30261, %r30256, %r30260;
	shf.l.wrap.b32 	%r30262, %r30261, %r30261, 8;
	add.s32 	%r30263, %r30257, %r30262;
	xor.b32  	%r30264, %r30259, %r30263;
	shf.l.wrap.b32 	%r30265, %r30264, %r30264, 7;
	add.s32 	%r30266, %r30224, %r30193;
	xor.b32  	%r30267, %r30214, %r30266;
	shf.l.wrap.b32 	%r30268, %r30267, %r30267, 16;
	add.s32 	%r30269, %r30203, %r30268;
	xor.b32  	%r30270, %r30193, %r30269;
	shf.l.wrap.b32 	%r30271, %r30270, %r30270, 12;
	add.s32 	%r30272, %r30266, %r30271;
	xor.b32  	%r30273, %r30268, %r30272;
	shf.l.wrap.b32 	%r30274, %r30273, %r30273, 8;
	add.s32 	%r30275, %r30269, %r30274;
	xor.b32  	%r30276, %r30271, %r30275;
	shf.l.wrap.b32 	%r30277, %r30276, %r30276, 7;
	add.s32 	%r30278, %r30236, %r30277;
	xor.b32  	%r30279, %r30250, %r30278;
	shf.l.wrap.b32 	%r30280, %r30279, %r30279, 16;
	add.s32 	%r30281, %r30263, %r30280;
	xor.b32  	%r30282, %r30277, %r30281;
	shf.l.wrap.b32 	%r30283, %r30282, %r30282, 12;
	add.s32 	%r30284, %r30278, %r30283;
	xor.b32  	%r30285, %r30280, %r30284;
	shf.l.wrap.b32 	%r30286, %r30285, %r30285, 8;
	add.s32 	%r30287, %r30281, %r30286;
	xor.b32  	%r30288, %r30283, %r30287;
	shf.l.wrap.b32 	%r30289, %r30288, %r30288, 7;
	add.s32 	%r30290, %r30248, %r30241;
	xor.b32  	%r30291, %r30262, %r30290;
	shf.l.wrap.b32 	%r30292, %r30291, %r30291, 16;
	add.s32 	%r30293, %r30275, %r30292;
	xor.b32  	%r30294, %r30241, %r30293;
	shf.l.wrap.b32 	%r30295, %r30294, %r30294, 12;
	add.s32 	%r30296, %r30290, %r30295;
	xor.b32  	%r30297, %r30292, %r30296;
	shf.l.wrap.b32 	%r30298, %r30297, %r30297, 8;
	add.s32 	%r30299, %r30293, %r30298;
	xor.b32  	%r30300, %r30295, %r30299;
	shf.l.wrap.b32 	%r30301, %r30300, %r30300, 7;
	add.s32 	%r30302, %r30260, %r30253;
	xor.b32  	%r30303, %r30274, %r30302;
	shf.l.wrap.b32 	%r30304, %r30303, %r30303, 16;
	add.s32 	%r30305, %r30239, %r30304;
	xor.b32  	%r30306, %r30253, %r30305;
	shf.l.wrap.b32 	%r30307, %r30306, %r30306, 12;
	add.s32 	%r30308, %r30302, %r30307;
	xor.b32  	%r30309, %r30304, %r30308;
	shf.l.wrap.b32 	%r30310, %r30309, %r30309, 8;
	add.s32 	%r30311, %r30305, %r30310;
	xor.b32  	%r30312, %r30307, %r30311;
	shf.l.wrap.b32 	%r30313, %r30312, %r30312, 7;
	add.s32 	%r30314, %r30272, %r30265;
	xor.b32  	%r30315, %r30238, %r30314;
	shf.l.wrap.b32 	%r30316, %r30315, %r30315, 16;
	add.s32 	%r30317, %r30251, %r30316;
	xor.b32  	%r30318, %r30265, %r30317;
	shf.l.wrap.b32 	%r30319, %r30318, %r30318, 12;
	add.s32 	%r30320, %r30314, %r30319;
	xor.b32  	%r30321, %r30316, %r30320;
	shf.l.wrap.b32 	%r30322, %r30321, %r30321, 8;
	add.s32 	%r30323, %r30317, %r30322;
	xor.b32  	%r30324, %r30319, %r30323;
	shf.l.wrap.b32 	%r30325, %r30324, %r30324, 7;
	add.s32 	%r30326, %r30284, %r30301;
	xor.b32  	%r30327, %r30322, %r30326;
	shf.l.wrap.b32 	%r30328, %r30327, %r30327, 16;
	add.s32 	%r30329, %r30311, %r30328;
	xor.b32  	%r30330, %r30301, %r30329;
	shf.l.wrap.b32 	%r30331, %r30330, %r30330, 12;
	add.s32 	%r30332, %r30326, %r30331;
	xor.b32  	%r30333, %r30328, %r30332;
	shf.l.wrap.b32 	%r30334, %r30333, %r30333, 8;
	add.s32 	%r30335, %r30329, %r30334;
	xor.b32  	%r30336, %r30331, %r30335;
	shf.l.wrap.b32 	%r30337, %r30336, %r30336, 7;
	add.s32 	%r30338, %r30296, %r30313;
	xor.b32  	%r30339, %r30286, %r30338;
	shf.l.wrap.b32 	%r30340, %r30339, %r30339, 16;
	add.s32 	%r30341, %r30323, %r30340;
	xor.b32  	%r30342, %r30313, %r30341;
	shf.l.wrap.b32 	%r30343, %r30342, %r30342, 12;
	add.s32 	%r30344, %r30338, %r30343;
	xor.b32  	%r30345, %r30340, %r30344;
	shf.l.wrap.b32 	%r30346, %r30345, %r30345, 8;
	add.s32 	%r30347, %r30341, %r30346;
	xor.b32  	%r30348, %r30343, %r30347;
	shf.l.wrap.b32 	%r30349, %r30348, %r30348, 7;
	add.s32 	%r30350, %r30308, %r30325;
	xor.b32  	%r30351, %r30298, %r30350;
	shf.l.wrap.b32 	%r30352, %r30351, %r30351, 16;
	add.s32 	%r30353, %r30287, %r30352;
	xor.b32  	%r30354, %r30325, %r30353;
	shf.l.wrap.b32 	%r30355, %r30354, %r30354, 12;
	add.s32 	%r30356, %r30350, %r30355;
	xor.b32  	%r30357, %r30352, %r30356;
	shf.l.wrap.b32 	%r30358, %r30357, %r30357, 8;
	add.s32 	%r30359, %r30353, %r30358;
	xor.b32  	%r30360, %r30355, %r30359;
	shf.l.wrap.b32 	%r30361, %r30360, %r30360, 7;
	add.s32 	%r30362, %r30320, %r30289;
	xor.b32  	%r30363, %r30310, %r30362;
	shf.l.wrap.b32 	%r30364, %r30363, %r30363, 16;
	add.s32 	%r30365, %r30299, %r30364;
	xor.b32  	%r30366, %r30289, %r30365;
	shf.l.wrap.b32 	%r30367, %r30366, %r30366, 12;
	add.s32 	%r30368, %r30362, %r30367;
	xor.b32  	%r30369, %r30364, %r30368;
	shf.l.wrap.b32 	%r30370, %r30369, %r30369, 8;
	add.s32 	%r30371, %r30365, %r30370;
	xor.b32  	%r30372, %r30367, %r30371;
	shf.l.wrap.b32 	%r30373, %r30372, %r30372, 7;
	add.s32 	%r30374, %r30332, %r30373;
	xor.b32  	%r30375, %r30346, %r30374;
	shf.l.wrap.b32 	%r30376, %r30375, %r30375, 16;
	add.s32 	%r30377, %r30359, %r30376;
	xor.b32  	%r30378, %r30373, %r30377;
	shf.l.wrap.b32 	%r30379, %r30378, %r30378, 12;
	add.s32 	%r30380, %r30374, %r30379;
	xor.b32  	%r30381, %r30376, %r30380;
	shf.l.wrap.b32 	%r30382, %r30381, %r30381, 8;
	add.s32 	%r30383, %r30377, %r30382;
	xor.b32  	%r30384, %r30379, %r30383;
	shf.l.wrap.b32 	%r30385, %r30384, %r30384, 7;
	add.s32 	%r30386, %r30344, %r30337;
	xor.b32  	%r30387, %r30358, %r30386;
	shf.l.wrap.b32 	%r30388, %r30387, %r30387, 16;
	add.s32 	%r30389, %r30371, %r30388;
	xor.b32  	%r30390, %r30337, %r30389;
	shf.l.wrap.b32 	%r30391, %r30390, %r30390, 12;
	add.s32 	%r30392, %r30386, %r30391;
	xor.b32  	%r30393, %r30388, %r30392;
	shf.l.wrap.b32 	%r30394, %r30393, %r30393, 8;
	add.s32 	%r30395, %r30389, %r30394;
	xor.b32  	%r30396, %r30391, %r30395;
	shf.l.wrap.b32 	%r30397, %r30396, %r30396, 7;
	add.s32 	%r30398, %r30356, %r30349;
	xor.b32  	%r30399, %r30370, %r30398;
	shf.l.wrap.b32 	%r30400, %r30399, %r30399, 16;
	add.s32 	%r30401, %r30335, %r30400;
	xor.b32  	%r30402, %r30349, %r30401;
	shf.l.wrap.b32 	%r30403, %r30402, %r30402, 12;
	add.s32 	%r30404, %r30398, %r30403;
	xor.b32  	%r30405, %r30400, %r30404;
	shf.l.wrap.b32 	%r30406, %r30405, %r30405, 8;
	add.s32 	%r30407, %r30401, %r30406;
	xor.b32  	%r30408, %r30403, %r30407;
	shf.l.wrap.b32 	%r30409, %r30408, %r30408, 7;
	add.s32 	%r30410, %r30368, %r30361;
	xor.b32  	%r30411, %r30334, %r30410;
	shf.l.wrap.b32 	%r30412, %r30411, %r30411, 16;
	add.s32 	%r30413, %r30347, %r30412;
	xor.b32  	%r30414, %r30361, %r30413;
	shf.l.wrap.b32 	%r30415, %r30414, %r30414, 12;
	add.s32 	%r30416, %r30410, %r30415;
	xor.b32  	%r30417, %r30412, %r30416;
	shf.l.wrap.b32 	%r30418, %r30417, %r30417, 8;
	add.s32 	%r30419, %r30413, %r30418;
	xor.b32  	%r30420, %r30415, %r30419;
	shf.l.wrap.b32 	%r30421, %r30420, %r30420, 7;
	add.s32 	%r30422, %r30380, %r30397;
	xor.b32  	%r30423, %r30418, %r30422;
	shf.l.wrap.b32 	%r30424, %r30423, %r30423, 16;
	add.s32 	%r30425, %r30407, %r30424;
	xor.b32  	%r30426, %r30397, %r30425;
	shf.l.wrap.b32 	%r30427, %r30426, %r30426, 12;
	add.s32 	%r30428, %r30422, %r30427;
	xor.b32  	%r30429, %r30424, %r30428;
	shf.l.wrap.b32 	%r30430, %r30429, %r30429, 8;
	add.s32 	%r30431, %r30425, %r30430;
	xor.b32  	%r30432, %r30427, %r30431;
	shf.l.wrap.b32 	%r30433, %r30432, %r30432, 7;
	add.s32 	%r30434, %r30392, %r30409;
	xor.b32  	%r30435, %r30382, %r30434;
	shf.l.wrap.b32 	%r30436, %r30435, %r30435, 16;
	add.s32 	%r30437, %r30419, %r30436;
	xor.b32  	%r30438, %r30409, %r30437;
	shf.l.wrap.b32 	%r30439, %r30438, %r30438, 12;
	add.s32 	%r30440, %r30434, %r30439;
	xor.b32  	%r30441, %r30436, %r30440;
	shf.l.wrap.b32 	%r30442, %r30441, %r30441, 8;
	add.s32 	%r30443, %r30437, %r30442;
	xor.b32  	%r30444, %r30439, %r30443;
	shf.l.wrap.b32 	%r30445, %r30444, %r30444, 7;
	add.s32 	%r30446, %r30404, %r30421;
	xor.b32  	%r30447, %r30394, %r30446;
	shf.l.wrap.b32 	%r30448, %r30447, %r30447, 16;
	add.s32 	%r30449, %r30383, %r30448;
	xor.b32  	%r30450, %r30421, %r30449;
	shf.l.wrap.b32 	%r30451, %r30450, %r30450, 12;
	add.s32 	%r30452, %r30446, %r30451;
	xor.b32  	%r30453, %r30448, %r30452;
	shf.l.wrap.b32 	%r30454, %r30453, %r30453, 8;
	add.s32 	%r30455, %r30449, %r30454;
	xor.b32  	%r30456, %r30451, %r30455;
	shf.l.wrap.b32 	%r30457, %r30456, %r30456, 7;
	add.s32 	%r30458, %r30416, %r30385;
	xor.b32  	%r30459, %r30406, %r30458;
	shf.l.wrap.b32 	%r30460, %r30459, %r30459, 16;
	add.s32 	%r30461, %r30395, %r30460;
	xor.b32  	%r30462, %r30385, %r30461;
	shf.l.wrap.b32 	%r30463, %r30462, %r30462, 12;
	add.s32 	%r30464, %r30458, %r30463;
	xor.b32  	%r30465, %r30460, %r30464;
	shf.l.wrap.b32 	%r30466, %r30465, %r30465, 8;
	add.s32 	%r30467, %r30461, %r30466;
	xor.b32  	%r30468, %r30463, %r30467;
	shf.l.wrap.b32 	%r30469, %r30468, %r30468, 7;
	add.s32 	%r54401, %r30086, %r30428;
	add.s32 	%r54400, %r30098, %r30440;
	add.s32 	%r54399, %r30110, %r30452;
	add.s32 	%r54398, %r30122, %r30464;
	add.s32 	%r54402, %r54409, %r30469;
	add.s32 	%r54403, %r54408, %r30433;
	add.s32 	%r54404, %r54407, %r30445;
	add.s32 	%r54405, %r54406, %r30457;
	xor.b32  	%r30470, %r30087, 1;
	shf.l.wrap.b32 	%r30471, %r30087, %r30470, 16;
	add.s32 	%r30472, %r54409, %r30471;
	xor.b32  	%r30473, %r54409, %r30472;
	shf.l.wrap.b32 	%r30474, %r30473, %r30473, 12;
	add.s32 	%r30475, %r30087, %r30474;
	xor.b32  	%r30476, %r30471, %r30475;
	shf.l.wrap.b32 	%r30477, %r30476, %r30476, 8;
	add.s32 	%r30478, %r30472, %r30477;
	xor.b32  	%r30479, %r30474, %r30478;
	shf.l.wrap.b32 	%r30480, %r30479, %r30479, 7;
	add.s32 	%r30481, %r30475, %r30109;
	xor.b32  	%r30482, %r30130, %r30481;
	shf.l.wrap.b32 	%r30483, %r30482, %r30482, 16;
	add.s32 	%r30484, %r30119, %r30483;
	xor.b32  	%r30485, %r30109, %r30484;
	shf.l.wrap.b32 	%r30486, %r30485, %r30485, 12;
	add.s32 	%r30487, %r30481, %r30486;
	xor.b32  	%r30488, %r30483, %r30487;
	shf.l.wrap.b32 	%r30489, %r30488, %r30488, 8;
	add.s32 	%r30490, %r30484, %r30489;
	xor.b32  	%r30491, %r30486, %r30490;
	shf.l.wrap.b32 	%r30492, %r30491, %r30491, 7;
	xor.b32  	%r30493, %r30477, %r30146;
	shf.l.wrap.b32 	%r30494, %r30493, %r30493, 16;
	add.s32 	%r30495, %r30131, %r30494;
	xor.b32  	%r30496, %r30121, %r30495;
	shf.l.wrap.b32 	%r30497, %r30496, %r30496, 12;
	add.s32 	%r30498, %r30146, %r30497;
	xor.b32  	%r30499, %r30494, %r30498;
	shf.l.wrap.b32 	%r30500, %r30499, %r30499, 8;
	add.s32 	%r30501, %r30495, %r30500;
	xor.b32  	%r30502, %r30497, %r30501;
	shf.l.wrap.b32 	%r30503, %r30502, %r30502, 7;
	add.s32 	%r30504, %r30478, %r30160;
	xor.b32  	%r30505, %r30133, %r30504;
	shf.l.wrap.b32 	%r30506, %r30505, %r30505, 12;
	add.s32 	%r30507, %r30158, %r30506;
	xor.b32  	%r30508, %r30160, %r30507;
	shf.l.wrap.b32 	%r30509, %r30508, %r30508, 8;
	add.s32 	%r30510, %r30504, %r30509;
	xor.b32  	%r30511, %r30506, %r30510;
	shf.l.wrap.b32 	%r30512, %r30511, %r30511, 7;
	add.s32 	%r30513, %r30128, %r30480;
	xor.b32  	%r30514, %r30118, %r30513;
	shf.l.wrap.b32 	%r30515, %r30514, %r30514, 16;
	add.s32 	%r30516, %r30107, %r30515;
	xor.b32  	%r30517, %r30480, %r30516;
	shf.l.wrap.b32 	%r30518, %r30517, %r30517, 12;
	add.s32 	%r30519, %r30513, %r30518;
	xor.b32  	%r30520, %r30515, %r30519;
	shf.l.wrap.b32 	%r30521, %r30520, %r30520, 8;
	add.s32 	%r30522, %r30516, %r30521;
	xor.b32  	%r30523, %r30518, %r30522;
	shf.l.wrap.b32 	%r30524, %r30523, %r30523, 7;
	add.s32 	%r30525, %r30487, %r30524;
	xor.b32  	%r30526, %r30500, %r30525;
	shf.l.wrap.b32 	%r30527, %r30526, %r30526, 16;
	add.s32 	%r30528, %r30510, %r30527;
	xor.b32  	%r30529, %r30524, %r30528;
	shf.l.wrap.b32 	%r30530, %r30529, %r30529, 12;
	add.s32 	%r30531, %r30525, %r30530;
	xor.b32  	%r30532, %r30527, %r30531;
	shf.l.wrap.b32 	%r30533, %r30532, %r30532, 8;
	add.s32 	%r30534, %r30528, %r30533;
	xor.b32  	%r30535, %r30530, %r30534;
	shf.l.wrap.b32 	%r30536, %r30535, %r30535, 7;
	add.s32 	%r30537, %r30498, %r30492;
	xor.b32  	%r30538, %r30509, %r30537;
	shf.l.wrap.b32 	%r30539, %r30538, %r30538, 16;
	add.s32 	%r30540, %r30522, %r30539;
	xor.b32  	%r30541, %r30492, %r30540;
	shf.l.wrap.b32 	%r30542, %r30541, %r30541, 12;
	add.s32 	%r30543, %r30537, %r30542;
	xor.b32  	%r30544, %r30539, %r30543;
	shf.l.wrap.b32 	%r30545, %r30544, %r30544, 8;
	add.s32 	%r30546, %r30540, %r30545;
	xor.b32  	%r30547, %r30542, %r30546;
	shf.l.wrap.b32 	%r30548, %r30547, %r30547, 7;
	add.s32 	%r30549, %r30507, %r30503;
	xor.b32  	%r30550, %r30521, %r30549;
	shf.l.wrap.b32 	%r30551, %r30550, %r30550, 16;
	add.s32 	%r30552, %r30490, %r30551;
	xor.b32  	%r30553, %r30503, %r30552;
	shf.l.wrap.b32 	%r30554, %r30553, %r30553, 12;
	add.s32 	%r30555, %r30549, %r30554;
	xor.b32  	%r30556, %r30551, %r30555;
	shf.l.wrap.b32 	%r30557, %r30556, %r30556, 8;
	add.s32 	%r30558, %r30552, %r30557;
	xor.b32  	%r30559, %r30554, %r30558;
	shf.l.wrap.b32 	%r30560, %r30559, %r30559, 7;
	add.s32 	%r30561, %r30519, %r30512;
	xor.b32  	%r30562, %r30489, %r30561;
	shf.l.wrap.b32 	%r30563, %r30562, %r30562, 16;
	add.s32 	%r30564, %r30501, %r30563;
	xor.b32  	%r30565, %r30512, %r30564;
	shf.l.wrap.b32 	%r30566, %r30565, %r30565, 12;
	add.s32 	%r30567, %r30561, %r30566;
	xor.b32  	%r30568, %r30563, %r30567;
	shf.l.wrap.b32 	%r30569, %r30568, %r30568, 8;
	add.s32 	%r30570, %r30564, %r30569;
	xor.b32  	%r30571, %r30566, %r30570;
	shf.l.wrap.b32 	%r30572, %r30571, %r30571, 7;
	add.s32 	%r30573, %r30531, %r30548;
	xor.b32  	%r30574, %r30569, %r30573;
	shf.l.wrap.b32 	%r30575, %r30574, %r30574, 16;
	add.s32 	%r30576, %r30558, %r30575;
	xor.b32  	%r30577, %r30548, %r30576;
	shf.l.wrap.b32 	%r30578, %r30577, %r30577, 12;
	add.s32 	%r30579, %r30573, %r30578;
	xor.b32  	%r30580, %r30575, %r30579;
	shf.l.wrap.b32 	%r30581, %r30580, %r30580, 8;
	add.s32 	%r30582, %r30576, %r30581;
	xor.b32  	%r30583, %r30578, %r30582;
	shf.l.wrap.b32 	%r30584, %r30583, %r30583, 7;
	add.s32 	%r30585, %r30543, %r30560;
	xor.b32  	%r30586, %r30533, %r30585;
	shf.l.wrap.b32 	%r30587, %r30586, %r30586, 16;
	add.s32 	%r30588, %r30570, %r30587;
	xor.b32  	%r30589, %r30560, %r30588;
	shf.l.wrap.b32 	%r30590, %r30589, %r30589, 12;
	add.s32 	%r30591, %r30585, %r30590;
	xor.b32  	%r30592, %r30587, %r30591;
	shf.l.wrap.b32 	%r30593, %r30592, %r30592, 8;
	add.s32 	%r30594, %r30588, %r30593;
	xor.b32  	%r30595, %r30590, %r30594;
	shf.l.wrap.b32 	%r30596, %r30595, %r30595, 7;
	add.s32 	%r30597, %r30555, %r30572;
	xor.b32  	%r30598, %r30545, %r30597;
	shf.l.wrap.b32 	%r30599, %r30598, %r30598, 16;
	add.s32 	%r30600, %r30534, %r30599;
	xor.b32  	%r30601, %r30572, %r30600;
	shf.l.wrap.b32 	%r30602, %r30601, %r30601, 12;
	add.s32 	%r30603, %r30597, %r30602;
	xor.b32  	%r30604, %r30599, %r30603;
	shf.l.wrap.b32 	%r30605, %r30604, %r30604, 8;
	add.s32 	%r30606, %r30600, %r30605;
	xor.b32  	%r30607, %r30602, %r30606;
	shf.l.wrap.b32 	%r30608, %r30607, %r30607, 7;
	add.s32 	%r30609, %r30567, %r30536;
	xor.b32  	%r30610, %r30557, %r30609;
	shf.l.wrap.b32 	%r30611, %r30610, %r30610, 16;
	add.s32 	%r30612, %r30546, %r30611;
	xor.b32  	%r30613, %r30536, %r30612;
	shf.l.wrap.b32 	%r30614, %r30613, %r30613, 12;
	add.s32 	%r30615, %r30609, %r30614;
	xor.b32  	%r30616, %r30611, %r30615;
	shf.l.wrap.b32 	%r30617, %r30616, %r30616, 8;
	add.s32 	%r30618, %r30612, %r30617;
	xor.b32  	%r30619, %r30614, %r30618;
	shf.l.wrap.b32 	%r30620, %r30619, %r30619, 7;
	add.s32 	%r30621, %r30579, %r30620;
	xor.b32  	%r30622, %r30593, %r30621;
	shf.l.wrap.b32 	%r30623, %r30622, %r30622, 16;
	add.s32 	%r30624, %r30606, %r30623;
	xor.b32  	%r30625, %r30620, %r30624;
	shf.l.wrap.b32 	%r30626, %r30625, %r30625, 12;
	add.s32 	%r30627, %r30621, %r30626;
	xor.b32  	%r30628, %r30623, %r30627;
	shf.l.wrap.b32 	%r30629, %r30628, %r30628, 8;
	add.s32 	%r30630, %r30624, %r30629;
	xor.b32  	%r30631, %r30626, %r30630;
	shf.l.wrap.b32 	%r30632, %r30631, %r30631, 7;
	add.s32 	%r30633, %r30591, %r30584;
	xor.b32  	%r30634, %r30605, %r30633;
	shf.l.wrap.b32 	%r30635, %r30634, %r30634, 16;
	add.s32 	%r30636, %r30618, %r30635;
	xor.b32  	%r30637, %r30584, %r30636;
	shf.l.wrap.b32 	%r30638, %r30637, %r30637, 12;
	add.s32 	%r30639, %r30633, %r30638;
	xor.b32  	%r30640, %r30635, %r30639;
	shf.l.wrap.b32 	%r30641, %r30640, %r30640, 8;
	add.s32 	%r30642, %r30636, %r30641;
	xor.b32  	%r30643, %r30638, %r30642;
	shf.l.wrap.b32 	%r30644, %r30643, %r30643, 7;
	add.s32 	%r30645, %r30603, %r30596;
	xor.b32  	%r30646, %r30617, %r30645;
	shf.l.wrap.b32 	%r30647, %r30646, %r30646, 16;
	add.s32 	%r30648, %r30582, %r30647;
	xor.b32  	%r30649, %r30596, %r30648;
	shf.l.wrap.b32 	%r30650, %r30649, %r30649, 12;
	add.s32 	%r30651, %r30645, %r30650;
	xor.b32  	%r30652, %r30647, %r30651;
	shf.l.wrap.b32 	%r30653, %r30652, %r30652, 8;
	add.s32 	%r30654, %r30648, %r30653;
	xor.b32  	%r30655, %r30650, %r30654;
	shf.l.wrap.b32 	%r30656, %r30655, %r30655, 7;
	add.s32 	%r30657, %r30615, %r30608;
	xor.b32  	%r30658, %r30581, %r30657;
	shf.l.wrap.b32 	%r30659, %r30658, %r30658, 16;
	add.s32 	%r30660, %r30594, %r30659;
	xor.b32  	%r30661, %r30608, %r30660;
	shf.l.wrap.b32 	%r30662, %r30661, %r30661, 12;
	add.s32 	%r30663, %r30657, %r30662;
	xor.b32  	%r30664, %r30659, %r30663;
	shf.l.wrap.b32 	%r30665, %r30664, %r30664, 8;
	add.s32 	%r30666, %r30660, %r30665;
	xor.b32  	%r30667, %r30662, %r30666;
	shf.l.wrap.b32 	%r30668, %r30667, %r30667, 7;
	add.s32 	%r30669, %r30627, %r30644;
	xor.b32  	%r30670, %r30665, %r30669;
	shf.l.wrap.b32 	%r30671, %r30670, %r30670, 16;
	add.s32 	%r30672, %r30654, %r30671;
	xor.b32  	%r30673, %r30644, %r30672;
	shf.l.wrap.b32 	%r30674, %r30673, %r30673, 12;
	add.s32 	%r30675, %r30669, %r30674;
	xor.b32  	%r30676, %r30671, %r30675;
	shf.l.wrap.b32 	%r30677, %r30676, %r30676, 8;
	add.s32 	%r30678, %r30672, %r30677;
	xor.b32  	%r30679, %r30674, %r30678;
	shf.l.wrap.b32 	%r30680, %r30679, %r30679, 7;
	add.s32 	%r30681, %r30639, %r30656;
	xor.b32  	%r30682, %r30629, %r30681;
	shf.l.wrap.b32 	%r30683, %r30682, %r30682, 16;
	add.s32 	%r30684, %r30666, %r30683;
	xor.b32  	%r30685, %r30656, %r30684;
	shf.l.wrap.b32 	%r30686, %r30685, %r30685, 12;
	add.s32 	%r30687, %r30681, %r30686;
	xor.b32  	%r30688, %r30683, %r30687;
	shf.l.wrap.b32 	%r30689, %r30688, %r30688, 8;
	add.s32 	%r30690, %r30684, %r30689;
	xor.b32  	%r30691, %r30686, %r30690;
	shf.l.wrap.b32 	%r30692, %r30691, %r30691, 7;
	add.s32 	%r30693, %r30651, %r30668;
	xor.b32  	%r30694, %r30641, %r30693;
	shf.l.wrap.b32 	%r30695, %r30694, %r30694, 16;
	add.s32 	%r30696, %r30630, %r30695;
	xor.b32  	%r30697, %r30668, %r30696;
	shf.l.wrap.b32 	%r30698, %r30697, %r30697, 12;
	add.s32 	%r30699, %r30693, %r30698;
	xor.b32  	%r30700, %r30695, %r30699;
	shf.l.wrap.b32 	%r30701, %r30700, %r30700, 8;
	add.s32 	%r30702, %r30696, %r30701;
	xor.b32  	%r30703, %r30698, %r30702;
	shf.l.wrap.b32 	%r30704, %r30703, %r30703, 7;
	add.s32 	%r30705, %r30663, %r30632;
	xor.b32  	%r30706, %r30653, %r30705;
	shf.l.wrap.b32 	%r30707, %r30706, %r30706, 16;
	add.s32 	%r30708, %r30642, %r30707;
	xor.b32  	%r30709, %r30632, %r30708;
	shf.l.wrap.b32 	%r30710, %r30709, %r30709, 12;
	add.s32 	%r30711, %r30705, %r30710;
	xor.b32  	%r30712, %r30707, %r30711;
	shf.l.wrap.b32 	%r30713, %r30712, %r30712, 8;
	add.s32 	%r30714, %r30708, %r30713;
	xor.b32  	%r30715, %r30710, %r30714;
	shf.l.wrap.b32 	%r30716, %r30715, %r30715, 7;
	add.s32 	%r30717, %r30675, %r30716;
	xor.b32  	%r30718, %r30689, %r30717;
	shf.l.wrap.b32 	%r30719, %r30718, %r30718, 16;
	add.s32 	%r30720, %r30702, %r30719;
	xor.b32  	%r30721, %r30716, %r30720;
	shf.l.wrap.b32 	%r30722, %r30721, %r30721, 12;
	add.s32 	%r30723, %r30717, %r30722;
	xor.b32  	%r30724, %r30719, %r30723;
	shf.l.wrap.b32 	%r30725, %r30724, %r30724, 8;
	add.s32 	%r30726, %r30687, %r30680;
	xor.b32  	%r30727, %r30701, %r30726;
	shf.l.wrap.b32 	%r30728, %r30727, %r30727, 16;
	add.s32 	%r30729, %r30714, %r30728;
	xor.b32  	%r30730, %r30680, %r30729;
	shf.l.wrap.b32 	%r30731, %r30730, %r30730, 12;
	add.s32 	%r30732, %r30726, %r30731;
	xor.b32  	%r30733, %r30728, %r30732;
	shf.l.wrap.b32 	%r30734, %r30733, %r30733, 8;
	add.s32 	%r30735, %r30729, %r30734;
	xor.b32  	%r30736, %r30731, %r30735;
	shf.l.wrap.b32 	%r30737, %r30736, %r30736, 7;
	add.s32 	%r30738, %r30699, %r30692;
	xor.b32  	%r30739, %r30713, %r30738;
	shf.l.wrap.b32 	%r30740, %r30739, %r30739, 16;
	add.s32 	%r30741, %r30678, %r30740;
	xor.b32  	%r30742, %r30692, %r30741;
	shf.l.wrap.b32 	%r30743, %r30742, %r30742, 12;
	add.s32 	%r30744, %r30738, %r30743;
	xor.b32  	%r30745, %r30740, %r30744;
	shf.l.wrap.b32 	%r30746, %r30745, %r30745, 8;
	add.s32 	%r30747, %r30741, %r30746;
	xor.b32  	%r30748, %r30743, %r30747;
	shf.l.wrap.b32 	%r30749, %r30748, %r30748, 7;
	add.s32 	%r30750, %r30711, %r30704;
	xor.b32  	%r30751, %r30677, %r30750;
	shf.l.wrap.b32 	%r30752, %r30751, %r30751, 16;
	add.s32 	%r30753, %r30690, %r30752;
	xor.b32  	%r30754, %r30704, %r30753;
	shf.l.wrap.b32 	%r30755, %r30754, %r30754, 12;
	add.s32 	%r30756, %r30750, %r30755;
	xor.b32  	%r30757, %r30752, %r30756;
	shf.l.wrap.b32 	%r30758, %r30757, %r30757, 8;
	add.s32 	%r30759, %r30753, %r30758;
	add.s32 	%r30760, %r30723, %r30737;
	xor.b32  	%r30761, %r30758, %r30760;
	shf.l.wrap.b32 	%r30762, %r30761, %r30761, 16;
	add.s32 	%r30763, %r30747, %r30762;
	xor.b32  	%r30764, %r30737, %r30763;
	shr.u32 	%r30765, %r30764, 20;
	add.s32 	%r30766, %r30760, %r30765;
	add.s32 	%r30767, %r30732, %r30749;
	xor.b32  	%r30768, %r30725, %r30767;
	shf.l.wrap.b32 	%r30769, %r30768, %r30768, 16;
	add.s32 	%r30770, %r30759, %r30769;
	xor.b32  	%r30771, %r30749, %r30770;
	shr.u32 	%r30772, %r30771, 20;
	add.s32 	%r30773, %r30767, %r30772;
	add.s32 	%r30774, %r30086, %r30766;
	add.s32 	%r30775, %r30098, %r30773;
	not.b32 	%r30776, %r54397;
	add.s32 	%r30777, %r3093, %r30776;
	mov.u32 	%r30778, %ctaid.x;
	shl.b32 	%r30779, %r30778, 11;
	mov.u32 	%r30780, %tid.x;
	and.b32  	%r30781, %r30780, 31;
	or.b32  	%r30782, %r30779, %r30781;
	shl.b32 	%r30783, %r30780, 3;
	and.b32  	%r30784, %r30783, 7936;
	add.s32 	%r30785, %r53743, %r30784;
	add.s32 	%r30786, %r30782, %r30785;
	shr.u32 	%r30787, %r30786, %r30777;
	and.b32  	%r30788, %r30787, 1;
	setp.eq.b32 	%p311, %r30788, 1;
	selp.b32 	%r30789, %r30775, %r30774, %p311;
	cvt.u16.u32 	%rs549, %r30789;
	and.b16  	%rs822, %rs549, 1;
	and.b16  	%rs550, %rs820, 255;
	setp.ne.s16 	%p312, %rs550, 1;
	@%p312 bra 	$L__BB9_397;
	ld.param.u64 	%rd797, [fused_batch_pir_kernel_transposed_16_param_1];
	not.b32 	%r30790, %r54397;
	add.s32 	%r30791, %r3093, %r30790;
	mov.u32 	%r30792, %ctaid.x;
	shl.b32 	%r30793, %r30792, 11;
	mov.u32 	%r30794, %tid.x;
	and.b32  	%r30795, %r30794, 31;
	or.b32  	%r30796, %r30793, %r30795;
	shl.b32 	%r30797, %r30794, 3;
	and.b32  	%r30798, %r30797, 7936;
	add.s32 	%r30799, %r53743, %r30798;
	add.s32 	%r30800, %r30796, %r30799;
	shr.u32 	%r30801, %r30800, %r30791;
	and.b32  	%r30802, %r30801, 1;
	setp.eq.b32 	%p313, %r30802, 1;
	cvt.s64.s32 	%rd356, %r54397;
	cvta.to.global.u64 	%rd357, %rd797;
	mul.wide.s32 	%rd358, %r54397, 16;
	add.s64 	%rd359, %rd357, %rd358;
	ld.global.u32 	%r30803, [%rd359+13196];
	selp.b32 	%r30804, %r54402, %r54401, %p313;
	xor.b32  	%r30805, %r30804, %r30803;
	selp.b32 	%r30806, %r54403, %r54400, %p313;
	selp.b32 	%r54401, %r54401, %r30805, %p313;
	selp.b32 	%r54402, %r30805, %r54402, %p313;
	ld.global.u32 	%r30807, [%rd359+13200];
	xor.b32  	%r30808, %r30806, %r30807;
	selp.b32 	%r30809, %r54404, %r54399, %p313;
	selp.b32 	%r54400, %r54400, %r30808, %p313;
	selp.b32 	%r54403, %r30808, %r54403, %p313;
	ld.global.u32 	%r30810, [%rd359+13204];
	xor.b32  	%r30811, %r30809, %r30810;
	selp.b32 	%r30812, %r54405, %r54398, %p313;
	selp.b32 	%r54399, %r54399, %r30811, %p313;
	selp.b32 	%r54404, %r30811, %r54404, %p313;
	ld.global.u32 	%r30813, [%rd359+13208];
	xor.b32  	%r30814, %r30812, %r30813;
	selp.b64 	%rd360, 445, 420, %p313;
	selp.b32 	%r54398, %r54398, %r30814, %p313;
	selp.b32 	%r54405, %r30814, %r54405, %p313;
	add.s64 	%rd361, %rd360, %rd356;
	add.s64 	%rd362, %rd357, %rd361;
	ld.global.u8 	%rs551, [%rd362+13176];
	xor.b16  	%rs822, %rs551, %rs822;
$L__BB9_397:
	not.b32 	%r30815, %r54397;
	add.s32 	%r30816, %r3093, %r30815;
	mov.u32 	%r30817, %ctaid.x;
	shl.b32 	%r30818, %r30817, 11;
	mov.u32 	%r30819, %tid.x;
	and.b32  	%r30820, %r30819, 31;
	or.b32  	%r30821, %r30818, %r30820;
	shl.b32 	%r30822, %r30819, 3;
	and.b32  	%r30823, %r30822, 7936;
	add.s32 	%r30824, %r53743, %r30823;
	add.s32 	%r30825, %r30821, %r30824;
	shr.u32 	%r30826, %r30825, %r30816;
	and.b32  	%r30827, %r30826, 1;
	setp.eq.b32 	%p314, %r30827, 1;
	selp.b32 	%r54409, %r54402, %r54401, %p314;
	selp.b32 	%r54408, %r54403, %r54400, %p314;
	selp.b32 	%r54407, %r54404, %r54399, %p314;
	selp.b32 	%r54406, %r54405, %r54398, %p314;
	add.s32 	%r54397, %r54397, 1;
	setp.lt.u32 	%p315, %r54397, %r3093;
	mov.u16 	%rs820, %rs822;
	@%p315 bra 	$L__BB9_395;
$L__BB9_398:
	and.b16  	%rs552, %rs822, 255;
	setp.ne.s16 	%p316, %rs552, 1;
	@%p316 bra 	$L__BB9_400;
	ld.param.u64 	%rd798, [fused_batch_pir_kernel_transposed_16_param_1];
	cvta.to.global.u64 	%rd363, %rd798;
	ld.global.u32 	%r30828, [%rd363+13648];
	xor.b32  	%r54409, %r54409, %r30828;
$L__BB9_400:
	@%p316 bra 	$L__BB9_402;
	ld.param.u64 	%rd799, [fused_batch_pir_kernel_transposed_16_param_1];
	cvta.to.global.u64 	%rd364, %rd799;
	ld.global.u32 	%r30829, [%rd364+13652];
	xor.b32  	%r54408, %r54408, %r30829;
$L__BB9_402:
	@%p316 bra 	$L__BB9_404;
	ld.param.u64 	%rd800, [fused_batch_pir_kernel_transposed_16_param_1];
	cvta.to.global.u64 	%rd365, %rd800;
	ld.global.u32 	%r30830, [%rd365+13656];
	xor.b32  	%r54407, %r54407, %r30830;
$L__BB9_404:
	@%p316 bra 	$L__BB9_406;
	ld.param.u64 	%rd801, [fused_batch_pir_kernel_transposed_16_param_1];
	cvta.to.global.u64 	%rd366, %rd801;
	ld.global.u32 	%r30831, [%rd366+13660];
	xor.b32  	%r54406, %r54406, %r30831;
$L__BB9_406:
	ld.param.u32 	%r52164, [fused_batch_pir_kernel_transposed_16_param_4];
	mov.u32 	%r30833, %ctaid.x;
	shl.b32 	%r30834, %r30833, 11;
	mov.u32 	%r30835, %tid.x;
	and.b32  	%r30836, %r30835, 31;
	or.b32  	%r30837, %r30834, %r30836;
	shl.b32 	%r30838, %r30835, 3;
	and.b32  	%r30839, %r30838, 7936;
	add.s32 	%r30840, %r53743, %r30839;
	add.s32 	%r30841, %r30837, %r30840;
	setp.ge.s32 	%p320, %r30841, %r52164;
	mov.b32 	%r54430, 0;
	mov.u32 	%r54431, %r54430;
	mov.u32 	%r54432, %r54430;
	mov.u32 	%r54433, %r54430;
	@%p320 bra 	$L__BB9_420;
	ld.param.u64 	%rd802, [fused_batch_pir_kernel_transposed_16_param_1];
	cvta.to.global.u64 	%rd367, %rd802;
	ld.global.u8 	%rs556, [%rd367+13681];
	max.u16 	%rs557, %rs556, 11;
	cvt.u32.u16 	%r30842, %rs557;
	add.s32 	%r54421, %r30842, -11;
	ld.shared.v4.u32 	{%r54433, %r54432, %r54431, %r54430}, [s_mem+197936];
	ld.shared.u8 	%rs825, [s_mem+197952];
	cvt.u32.u16 	%r3148, %rs556;
	setp.ge.u32 	%p321, %r54421, %r3148;
	@%p321 bra 	$L__BB9_412;
	mov.u16 	%rs823, %rs825;
$L__BB9_409:
	ld.const.u32 	%r30843, [CHACHA_CONSTANTS];
	add.s32 	%r30844, %r30843, %r54433;
	shf.l.wrap.b32 	%r30845, %r30844, %r30844, 16;
	add.s32 	%r30846, %r54433, %r30845;
	xor.b32  	%r30847, %r54433, %r30846;
	shf.l.wrap.b32 	%r30848, %r30847, %r30847, 12;
	add.s32 	%r30849, %r30844, %r30848;
	xor.b32  	%r30850, %r30845, %r30849;
	shf.l.wrap.b32 	%r30851, %r30850, %r30850, 8;
	add.s32 	%r30852, %r30846, %r30851;
	xor.b32  	%r30853, %r30848, %r30852;
	shf.l.wrap.b32 	%r30854, %r30853, %r30853, 7;
	ld.const.u32 	%r30855, [CHACHA_CONSTANTS+4];
	add.s32 	%r30856, %r30855, %r54432;
	shf.l.wrap.b32 	%r30857, %r30856, %r30856, 16;
	add.s32 	%r30858, %r54432, %r30857;
	xor.b32  	%r30859, %r54432, %r30858;
	shf.l.wrap.b32 	%r30860, %r30859, %r30859, 12;
	add.s32 	%r30861, %r30856, %r30860;
	xor.b32  	%r30862, %r30857, %r30861;
	shf.l.wrap.b32 	%r30863, %r30862, %r30862, 8;
	add.s32 	%r30864, %r30858, %r30863;
	xor.b32  	%r30865, %r30860, %r30864;
	shf.l.wrap.b32 	%r30866, %r30865, %r30865, 7;
	ld.const.u32 	%r30867, [CHACHA_CONSTANTS+8];
	add.s32 	%r30868, %r30867, %r54431;
	shf.l.wrap.b32 	%r30869, %r30868, %r30868, 16;
	add.s32 	%r30870, %r54431, %r30869;
	xor.b32  	%r30871, %r54431, %r30870;
	shf.l.wrap.b32 	%r30872, %r30871, %r30871, 12;
	add.s32 	%r30873, %r30868, %r30872;
	xor.b32  	%r30874, %r30869, %r30873;
	shf.l.wrap.b32 	%r30875, %r30874, %r30874, 8;
	add.s32 	%r30876, %r30870, %r30875;
	xor.b32  	%r30877, %r30872, %r30876;
	shf.l.wrap.b32 	%r30878, %r30877, %r30877, 7;
	ld.const.u32 	%r30879, [CHACHA_CONSTANTS+12];
	add.s32 	%r30880, %r30879, %r54430;
	shf.l.wrap.b32 	%r30881, %r30880, %r30880, 16;
	add.s32 	%r30882, %r54430, %r30881;
	xor.b32  	%r30883, %r54430, %r30882;
	shf.l.wrap.b32 	%r30884, %r30883, %r30883, 12;
	add.s32 	%r30885, %r30880, %r30884;
	xor.b32  	%r30886, %r30881, %r30885;
	shf.l.wrap.b32 	%r30887, %r30886, %r30886, 8;
	add.s32 	%r30888, %r30882, %r30887;
	xor.b32  	%r30889, %r30884, %r30888;
	shf.l.wrap.b32 	%r30890, %r30889, %r30889, 7;
	add.s32 	%r30891, %r30849, %r30866;
	xor.b32  	%r30892, %r30887, %r30891;
	shf.l.wrap.b32 	%r30893, %r30892, %r30892, 16;
	add.s32 	%r30894, %r30876, %r30893;
	xor.b32  	%r30895, %r30866, %r30894;
	shf.l.wrap.b32 	%r30896, %r30895, %r30895, 12;
	add.s32 	%r30897, %r30891, %r30896;
	xor.b32  	%r30898, %r30893, %r30897;
	shf.l.wrap.b32 	%r30899, %r30898, %r30898, 8;
	add.s32 	%r30900, %r30894, %r30899;
	xor.b32  	%r30901, %r30896, %r30900;
	shf.l.wrap.b32 	%r30902, %r30901, %r30901, 7;
	add.s32 	%r30903, %r30861, %r30878;
	xor.b32  	%r30904, %r30851, %r30903;
	shf.l.wrap.b32 	%r30905, %r30904, %r30904, 16;
	add.s32 	%r30906, %r30888, %r30905;
	xor.b32  	%r30907, %r30878, %r30906;
	shf.l.wrap.b32 	%r30908, %r30907, %r30907, 12;
	add.s32 	%r30909, %r30903, %r30908;
	xor.b32  	%r30910, %r30905, %r30909;
	shf.l.wrap.b32 	%r30911, %r30910, %r30910, 8;
	add.s32 	%r30912, %r30906, %r30911;
	xor.b32  	%r30913, %r30908, %r30912;
	shf.l.wrap.b32 	%r30914, %r30913, %r30913, 7;
	add.s32 	%r30915, %r30873, %r30890;
	xor.b32  	%r30916, %r30863, %r30915;
	shf.l.wrap.b32 	%r30917, %r30916, %r30916, 16;
	add.s32 	%r30918, %r30852, %r30917;
	xor.b32  	%r30919, %r30890, %r30918;
	shf.l.wrap.b32 	%r30920, %r30919, %r30919, 12;
	add.s32 	%r30921, %r30915, %r30920;
	xor.b32  	%r30922, %r30917, %r30921;
	shf.l.wrap.b32 	%r30923, %r30922, %r30922, 8;
	add.s32 	%r30924, %r30918, %r30923;
	xor.b32  	%r30925, %r30920, %r30924;
	shf.l.wrap.b32 	%r30926, %r30925, %r30925, 7;
	add.s32 	%r30927, %r30885, %r30854;
	xor.b32  	%r30928, %r30875, %r30927;
	shf.l.wrap.b32 	%r30929, %r30928, %r30928, 16;
	add.s32 	%r30930, %r30864, %r30929;
	xor.b32  	%r30931, %r30854, %r30930;
	shf.l.wrap.b32 	%r30932, %r30931, %r30931, 12;
	add.s32 	%r30933, %r30927, %r30932;
	xor.b32  	%r30934, %r30929, %r30933;
	shf.l.wrap.b32 	%r30935, %r30934, %r30934, 8;
	add.s32 	%r30936, %r30930, %r30935;
	xor.b32  	%r30937, %r30932, %r30936;
	shf.l.wrap.b32 	%r30938, %r30937, %r30937, 7;
	add.s32 	%r30939, %r30897, %r30938;
	xor.b32  	%r30940, %r30911, %r30939;
	shf.l.wrap.b32 	%r30941, %r30940, %r30940, 16;
	add.s32 	%r30942, %r30924, %r30941;
	xor.b32  	%r30943, %r30938, %r30942;
	shf.l.wrap.b32 	%r30944, %r30943, %r30943, 12;
	add.s32 	%r30945, %r30939, %r30944;
	xor.b32  	%r30946, %r30941, %r30945;
	shf.l.wrap.b32 	%r30947, %r30946, %r30946, 8;
	add.s32 	%r30948, %r30942, %r30947;
	xor.b32  	%r30949, %r30944, %r30948;
	shf.l.wrap.b32 	%r30950, %r30949, %r30949, 7;
	add.s32 	%r30951, %r30909, %r30902;
	xor.b32  	%r30952, %r30923, %r30951;
	shf.l.wrap.b32 	%r30953, %r30952, %r30952, 16;
	add.s32 	%r30954, %r30936, %r30953;
	xor.b32  	%r30955, %r30902, %r30954;
	shf.l.wrap.b32 	%r30956, %r30955, %r30955, 12;
	add.s32 	%r30957, %r30951, %r30956;
	xor.b32  	%r30958, %r30953, %r30957;
	shf.l.wrap.b32 	%r30959, %r30958, %r30958, 8;
	add.s32 	%r30960, %r30954, %r30959;
	xor.b32  	%r30961, %r30956, %r30960;
	shf.l.wrap.b32 	%r30962, %r30961, %r30961, 7;
	add.s32 	%r30963, %r30921, %r30914;
	xor.b32  	%r30964, %r30935, %r30963;
	shf.l.wrap.b32 	%r30965, %r30964, %r30964, 16;
	add.s32 	%r30966, %r30900, %r30965;
	xor.b32  	%r30967, %r30914, %r30966;
	shf.l.wrap.b32 	%r30968, %r30967, %r30967, 12;
	add.s32 	%r30969, %r30963, %r30968;
	xor.b32  	%r30970, %r30965, %r30969;
	shf.l.wrap.b32 	%r30971, %r30970, %r30970, 8;
	add.s32 	%r30972, %r30966, %r30971;
	xor.b32  	%r30973, %r30968, %r30972;
	shf.l.wrap.b32 	%r30974, %r30973, %r30973, 7;
	add.s32 	%r30975, %r30933, %r30926;
	xor.b32  	%r30976, %r30899, %r30975;
	shf.l.wrap.b32 	%r30977, %r30976, %r30976, 16;
	add.s32 	%r30978, %r30912, %r30977;
	xor.b32  	%r30979, %r30926, %r30978;
	shf.l.wrap.b32 	%r30980, %r30979, %r30979, 12;
	add.s32 	%r30981, %r30975, %r30980;
	xor.b32  	%r30982, %r30977, %r30981;
	shf.l.wrap.b32 	%r30983, %r30982, %r30982, 8;
	add.s32 	%r30984, %r30978, %r30983;
	xor.b32  	%r30985, %r30980, %r30984;
	shf.l.wrap.b32 	%r30986, %r30985, %r30985, 7;
	add.s32 	%r30987, %r30945, %r30962;
	xor.b32  	%r30988, %r30983, %r30987;
	shf.l.wrap.b32 	%r30989, %r30988, %r30988, 16;
	add.s32 	%r30990, %r30972, %r30989;
	xor.b32  	%r30991, %r30962, %r30990;
	shf.l.wrap.b32 	%r30992, %r30991, %r30991, 12;
	add.s32 	%r30993, %r30987, %r30992;
	xor.b32  	%r30994, %r30989, %r30993;
	shf.l.wrap.b32 	%r30995, %r30994, %r30994, 8;
	add.s32 	%r30996, %r30990, %r30995;
	xor.b32  	%r30997, %r30992, %r30996;
	shf.l.wrap.b32 	%r30998, %r30997, %r30997, 7;
	add.s32 	%r30999, %r30957, %r30974;
	xor.b32  	%r31000, %r30947, %r30999;
	shf.l.wrap.b32 	%r31001, %r31000, %r31000, 16;
	add.s32 	%r31002, %r30984, %r31001;
	xor.b32  	%r31003, %r30974, %r31002;
	shf.l.wrap.b32 	%r31004, %r31003, %r31003, 12;
	add.s32 	%r31005, %r30999, %r31004;
	xor.b32  	%r31006, %r31001, %r31005;
	shf.l.wrap.b32 	%r31007, %r31006, %r31006, 8;
	add.s32 	%r31008, %r31002, %r31007;
	xor.b32  	%r31009, %r31004, %r31008;
	shf.l.wrap.b32 	%r31010, %r31009, %r31009, 7;
	add.s32 	%r31011, %r30969, %r30986;
	xor.b32  	%r31012, %r30959, %r31011;
	shf.l.wrap.b32 	%r31013, %r31012, %r31012, 16;
	add.s32 	%r31014, %r30948, %r31013;
	xor.b32  	%r31015, %r30986, %r31014;
	shf.l.wrap.b32 	%r31016, %r31015, %r31015, 12;
	add.s32 	%r31017, %r31011, %r31016;
	xor.b32  	%r31018, %r31013, %r31017;
	shf.l.wrap.b32 	%r31019, %r31018, %r31018, 8;
	add.s32 	%r31020, %r31014, %r31019;
	xor.b32  	%r31021, %r31016, %r31020;
	shf.l.wrap.b32 	%r31022, %r31021, %r31021, 7;
	add.s32 	%r31023, %r30981, %r30950;
	xor.b32  	%r31024, %r30971, %r31023;
	shf.l.wrap.b32 	%r31025, %r31024, %r31024, 16;
	add.s32 	%r31026, %r30960, %r31025;
	xor.b32  	%r31027, %r30950, %r31026;
	shf.l.wrap.b32 	%r31028, %r31027, %r31027, 12;
	add.s32 	%r31029, %r31023, %r31028;
	xor.b32  	%r31030, %r31025, %r31029;
	shf.l.wrap.b32 	%r31031, %r31030, %r31030, 8;
	add.s32 	%r31032, %r31026, %r31031;
	xor.b32  	%r31033, %r31028, %r31032;
	shf.l.wrap.b32 	%r31034, %r31033, %r31033, 7;
	add.s32 	%r31035, %r30993, %r31034;
	xor.b32  	%r31036, %r31007, %r31035;
	shf.l.wrap.b32 	%r31037, %r31036, %r31036, 16;
	add.s32 	%r31038, %r31020, %r31037;
	xor.b32  	%r31039, %r31034, %r31038;
	shf.l.wrap.b32 	%r31040, %r31039, %r31039, 12;
	add.s32 	%r31041, %r31035, %r31040;
	xor.b32  	%r31042, %r31037, %r31041;
	shf.l.wrap.b32 	%r31043, %r31042, %r31042, 8;
	add.s32 	%r31044, %r31038, %r31043;
	xor.b32  	%r31045, %r31040, %r31044;
	shf.l.wrap.b32 	%r31046, %r31045, %r31045, 7;
	add.s32 	%r31047, %r31005, %r30998;
	xor.b32  	%r31048, %r31019, %r31047;
	shf.l.wrap.b32 	%r31049, %r31048, %r31048, 16;
	add.s32 	%r31050, %r31032, %r31049;
	xor.b32  	%r31051, %r30998, %r31050;
	shf.l.wrap.b32 	%r31052, %r31051, %r31051, 12;
	add.s32 	%r31053, %r31047, %r31052;
	xor.b32  	%r31054, %r31049, %r31053;
	shf.l.wrap.b32 	%r31055, %r31054, %r31054, 8;
	add.s32 	%r31056, %r31050, %r31055;
	xor.b32  	%r31057, %r31052, %r31056;
	shf.l.wrap.b32 	%r31058, %r31057, %r31057, 7;
	add.s32 	%r31059, %r31017, %r31010;
	xor.b32  	%r31060, %r31031, %r31059;
	shf.l.wrap.b32 	%r31061, %r31060, %r31060, 16;
	add.s32 	%r31062, %r30996, %r31061;
	xor.b32  	%r31063, %r31010, %r31062;
	shf.l.wrap.b32 	%r31064, %r31063, %r31063, 12;
	add.s32 	%r31065, %r31059, %r31064;
	xor.b32  	%r31066, %r31061, %r31065;
	shf.l.wrap.b32 	%r31067, %r31066, %r31066, 8;
	add.s32 	%r31068, %r31062, %r31067;
	xor.b32  	%r31069, %r31064, %r31068;
	shf.l.wrap.b32 	%r31070, %r31069, %r31069, 7;
	add.s32 	%r31071, %r31029, %r31022;
	xor.b32  	%r31072, %r30995, %r31071;
	shf.l.wrap.b32 	%r31073, %r31072, %r31072, 16;
	add.s32 	%r31074, %r31008, %r31073;
	xor.b32  	%r31075, %r31022, %r31074;
	shf.l.wrap.b32 	%r31076, %r31075, %r31075, 12;
	add.s32 	%r31077, %r31071, %r31076;
	xor.b32  	%r31078, %r31073, %r31077;
	shf.l.wrap.b32 	%r31079, %r31078, %r31078, 8;
	add.s32 	%r31080, %r31074, %r31079;
	xor.b32  	%r31081, %r31076, %r31080;
	shf.l.wrap.b32 	%r31082, %r31081, %r31081, 7;
	add.s32 	%r31083, %r31041, %r31058;
	xor.b32  	%r31084, %r31079, %r31083;
	shf.l.wrap.b32 	%r31085, %r31084, %r31084, 16;
	add.s32 	%r31086, %r31068, %r31085;
	xor.b32  	%r31087, %r31058, %r31086;
	shf.l.wrap.b32 	%r31088, %r31087, %r31087, 12;
	add.s32 	%r31089, %r31083, %r31088;
	xor.b32  	%r31090, %r31085, %r31089;
	shf.l.wrap.b32 	%r31091, %r31090, %r31090, 8;
	add.s32 	%r31092, %r31086, %r31091;
	xor.b32  	%r31093, %r31088, %r31092;
	shf.l.wrap.b32 	%r31094, %r31093, %r31093, 7;
	add.s32 	%r31095, %r31053, %r31070;
	xor.b32  	%r31096, %r31043, %r31095;
	shf.l.wrap.b32 	%r31097, %r31096, %r31096, 16;
	add.s32 	%r31098, %r31080, %r31097;
	xor.b32  	%r31099, %r31070, %r31098;
	shf.l.wrap.b32 	%r31100, %r31099, %r31099, 12;
	add.s32 	%r31101, %r31095, %r31100;
	xor.b32  	%r31102, %r31097, %r31101;
	shf.l.wrap.b32 	%r31103, %r31102, %r31102, 8;
	add.s32 	%r31104, %r31098, %r31103;
	xor.b32  	%r31105, %r31100, %r31104;
	shf.l.wrap.b32 	%r31106, %r31105, %r31105, 7;
	add.s32 	%r31107, %r31065, %r31082;
	xor.b32  	%r31108, %r31055, %r31107;
	shf.l.wrap.b32 	%r31109, %r31108, %r31108, 16;
	add.s32 	%r31110, %r31044, %r31109;
	xor.b32  	%r31111, %r31082, %r31110;
	shf.l.wrap.b32 	%r31112, %r31111, %r31111, 12;
	add.s32 	%r31113, %r31107, %r31112;
	xor.b32  	%r31114, %r31109, %r31113;
	shf.l.wrap.b32 	%r31115, %r31114, %r31114, 8;
	add.s32 	%r31116, %r31110, %r31115;
	xor.b32  	%r31117, %r31112, %r31116;
	shf.l.wrap.b32 	%r31118, %r31117, %r31117, 7;
	add.s32 	%r31119, %r31077, %r31046;
	xor.b32  	%r31120, %r31067, %r31119;
	shf.l.wrap.b32 	%r31121, %r31120, %r31120, 16;
	add.s32 	%r31122, %r31056, %r31121;
	xor.b32  	%r31123, %r31046, %r31122;
	shf.l.wrap.b32 	%r31124, %r31123, %r31123, 12;
	add.s32 	%r31125, %r31119, %r31124;
	xor.b32  	%r31126, %r31121, %r31125;
	shf.l.wrap.b32 	%r31127, %r31126, %r31126, 8;
	add.s32 	%r31128, %r31122, %r31127;
	xor.b32  	%r31129, %r31124, %r31128;
	shf.l.wrap.b32 	%r31130, %r31129, %r31129, 7;
	add.s32 	%r31131, %r31089, %r31130;
	xor.b32  	%r31132, %r31103, %r31131;
	shf.l.wrap.b32 	%r31133, %r31132, %r31132, 16;
	add.s32 	%r31134, %r31116, %r31133;
	xor.b32  	%r31135, %r31130, %r31134;
	shf.l.wrap.b32 	%r31136, %r31135, %r31135, 12;
	add.s32 	%r31137, %r31131, %r31136;
	xor.b32  	%r31138, %r31133, %r31137;
	shf.l.wrap.b32 	%r31139, %r31138, %r31138, 8;
	add.s32 	%r31140, %r31134, %r31139;
	xor.b32  	%r31141, %r31136, %r31140;
	shf.l.wrap.b32 	%r31142, %r31141, %r31141, 7;
	add.s32 	%r31143, %r31101, %r31094;
	xor.b32  	%r31144, %r31115, %r31143;
	shf.l.wrap.b32 	%r31145, %r31144, %r31144, 16;
	add.s32 	%r31146, %r31128, %r31145;
	xor.b32  	%r31147, %r31094, %r31146;
	shf.l.wrap.b32 	%r31148, %r31147, %r31147, 12;
	add.s32 	%r31149, %r31143, %r31148;
	xor.b32  	%r31150, %r31145, %r31149;
	shf.l.wrap.b32 	%r31151, %r31150, %r31150, 8;
	add.s32 	%r31152, %r31146, %r31151;
	xor.b32  	%r31153, %r31148, %r31152;
	shf.l.wrap.b32 	%r31154, %r31153, %r31153, 7;
	add.s32 	%r31155, %r31113, %r31106;
	xor.b32  	%r31156, %r31127, %r31155;
	shf.l.wrap.b32 	%r31157, %r31156, %r31156, 16;
	add.s32 	%r31158, %r31092, %r31157;
	xor.b32  	%r31159, %r31106, %r31158;
	shf.l.wrap.b32 	%r31160, %r31159, %r31159, 12;
	add.s32 	%r31161, %r31155, %r31160;
	xor.b32  	%r31162, %r31157, %r31161;
	shf.l.wrap.b32 	%r31163, %r31162, %r31162, 8;
	add.s32 	%r31164, %r31158, %r31163;
	xor.b32  	%r31165, %r31160, %r31164;
	shf.l.wrap.b32 	%r31166, %r31165, %r31165, 7;
	add.s32 	%r31167, %r31125, %r31118;
	xor.b32  	%r31168, %r31091, %r31167;
	shf.l.wrap.b32 	%r31169, %r31168, %r31168, 16;
	add.s32 	%r31170, %r31104, %r31169;
	xor.b32  	%r31171, %r31118, %r31170;
	shf.l.wrap.b32 	%r31172, %r31171, %r31171, 12;
	add.s32 	%r31173, %r31167, %r31172;
	xor.b32  	%r31174, %r31169, %r31173;
	shf.l.wrap.b32 	%r31175, %r31174, %r31174, 8;
	add.s32 	%r31176, %r31170, %r31175;
	xor.b32  	%r31177, %r31172, %r31176;
	shf.l.wrap.b32 	%r31178, %r31177, %r31177, 7;
	add.s32 	%r31179, %r31137, %r31154;
	xor.b32  	%r31180, %r31175, %r31179;
	shf.l.wrap.b32 	%r31181, %r31180, %r31180, 16;
	add.s32 	%r31182, %r31164, %r31181;
	xor.b32  	%r31183, %r31154, %r31182;
	shf.l.wrap.b32 	%r31184, %r31183, %r31183, 12;
	add.s32 	%r31185, %r31179, %r31184;
	xor.b32  	%r31186, %r31181, %r31185;
	shf.l.wrap.b32 	%r31187, %r31186, %r31186, 8;
	add.s32 	%r31188, %r31182, %r31187;
	xor.b32  	%r31189, %r31184, %r31188;
	shf.l.wrap.b32 	%r31190, %r31189, %r31189, 7;
	add.s32 	%r31191, %r31149, %r31166;
	xor.b32  	%r31192, %r31139, %r31191;
	shf.l.wrap.b32 	%r31193, %r31192, %r31192, 16;
	add.s32 	%r31194, %r31176, %r31193;
	xor.b32  	%r31195, %r31166, %r31194;
	shf.l.wrap.b32 	%r31196, %r31195, %r31195, 12;
	add.s32 	%r31197, %r31191, %r31196;
	xor.b32  	%r31198, %r31193, %r31197;
	shf.l.wrap.b32 	%r31199, %r31198, %r31198, 8;
	add.s32 	%r31200, %r31194, %r31199;
	xor.b32  	%r31201, %r31196, %r31200;
	shf.l.wrap.b32 	%r31202, %r31201, %r31201, 7;
	add.s32 	%r31203, %r31161, %r31178;
	xor.b32  	%r31204, %r31151, %r31203;
	shf.l.wrap.b32 	%r31205, %r31204, %r31204, 16;
	add.s32 	%r31206, %r31140, %r31205;
	xor.b32  	%r31207, %r31178, %r31206;
	shf.l.wrap.b32 	%r31208, %r31207, %r31207, 12;
	add.s32 	%r31209, %r31203, %r31208;
	xor.b32  	%r31210, %r31205, %r31209;
	shf.l.wrap.b32 	%r31211, %r31210, %r31210, 8;
	add.s32 	%r31212, %r31206, %r31211;
	xor.b32  	%r31213, %r31208, %r31212;
	shf.l.wrap.b32 	%r31214, %r31213, %r31213, 7;
	add.s32 	%r31215, %r31173, %r31142;
	xor.b32  	%r31216, %r31163, %r31215;
	shf.l.wrap.b32 	%r31217, %r31216, %r31216, 16;
	add.s32 	%r31218, %r31152, %r31217;
	xor.b32  	%r31219, %r31142, %r31218;
	shf.l.wrap.b32 	%r31220, %r31219, %r31219, 12;
	add.s32 	%r31221, %r31215, %r31220;
	xor.b32  	%r31222, %r31217, %r31221;
	shf.l.wrap.b32 	%r31223, %r31222, %r31222, 8;
	add.s32 	%r31224, %r31218, %r31223;
	xor.b32  	%r31225, %r31220, %r31224;
	shf.l.wrap.b32 	%r31226, %r31225, %r31225, 7;
	add.s32 	%r54425, %r30843, %r31185;
	add.s32 	%r54424, %r30855, %r31197;
	add.s32 	%r54423, %r30867, %r31209;
	add.s32 	%r54422, %r30879, %r31221;
	add.s32 	%r54426, %r54433, %r31226;
	add.s32 	%r54427, %r54432, %r31190;
	add.s32 	%r54428, %r54431, %r31202;
	add.s32 	%r54429, %r54430, %r31214;
	xor.b32  	%r31227, %r30844, 1;
	shf.l.wrap.b32 	%r31228, %r30844, %r31227, 16;
	add.s32 	%r31229, %r54433, %r31228;
	xor.b32  	%r31230, %r54433, %r31229;
	shf.l.wrap.b32 	%r31231, %r31230, %r31230, 12;
	add.s32 	%r31232, %r30844, %r31231;
	xor.b32  	%r31233, %r31228, %r31232;
	shf.l.wrap.b32 	%r31234, %r31233, %r31233, 8;
	add.s32 	%r31235, %r31229, %r31234;
	xor.b32  	%r31236, %r31231, %r31235;
	shf.l.wrap.b32 	%r31237, %r31236, %r31236, 7;
	add.s32 	%r31238, %r31232, %r30866;
	xor.b32  	%r31239, %r30887, %r31238;
	shf.l.wrap.b32 	%r31240, %r31239, %r31239, 16;
	add.s32 	%r31241, %r30876, %r31240;
	xor.b32  	%r31242, %r30866, %r31241;
	shf.l.wrap.b32 	%r31243, %r31242, %r31242, 12;
	add.s32 	%r31244, %r31238, %r31243;
	xor.b32  	%r31245, %r31240, %r31244;
	shf.l.wrap.b32 	%r31246, %r31245, %r31245, 8;
	add.s32 	%r31247, %r31241, %r31246;
	xor.b32  	%r31248, %r31243, %r31247;
	shf.l.wrap.b32 	%r31249, %r31248, %r31248, 7;
	xor.b32  	%r31250, %r31234, %r30903;
	shf.l.wrap.b32 	%r31251, %r31250, %r31250, 16;
	add.s32 	%r31252, %r30888, %r31251;
	xor.b32  	%r31253, %r30878, %r31252;
	shf.l.wrap.b32 	%r31254, %r31253, %r31253, 12;
	add.s32 	%r31255, %r30903, %r31254;
	xor.b32  	%r31256, %r31251, %r31255;
	shf.l.wrap.b32 	%r31257, %r31256, %r31256, 8;
	add.s32 	%r31258, %r31252, %r31257;
	xor.b32  	%r31259, %r31254, %r31258;
	shf.l.wrap.b32 	%r31260, %r31259, %r31259, 7;
	add.s32 	%r31261, %r31235, %r30917;
	xor.b32  	%r31262, %r30890, %r31261;
	shf.l.wrap.b32 	%r31263, %r31262, %r31262, 12;
	add.s32 	%r31264, %r30915, %r31263;
	xor.b32  	%r31265, %r30917, %r31264;
	shf.l.wrap.b32 	%r31266, %r31265, %r31265, 8;
	add.s32 	%r31267, %r31261, %r31266;
	xor.b32  	%r31268, %r31263, %r31267;
	shf.l.wrap.b32 	%r31269, %r31268, %r31268, 7;
	add.s32 	%r31270, %r30885, %r31237;
	xor.b32  	%r31271, %r30875, %r31270;
	shf.l.wrap.b32 	%r31272, %r31271, %r31271, 16;
	add.s32 	%r31273, %r30864, %r31272;
	xor.b32  	%r31274, %r31237, %r31273;
	shf.l.wrap.b32 	%r31275, %r31274, %r31274, 12;
	add.s32 	%r31276, %r31270, %r31275;
	xor.b32  	%r31277, %r31272, %r31276;
	shf.l.wrap.b32 	%r31278, %r31277, %r31277, 8;
	add.s32 	%r31279, %r31273, %r31278;
	xor.b32  	%r31280, %r31275, %r31279;
	shf.l.wrap.b32 	%r31281, %r31280, %r31280, 7;
	add.s32 	%r31282, %r31244, %r31281;
	xor.b32  	%r31283, %r31257, %r31282;
	shf.l.wrap.b32 	%r31284, %r31283, %r31283, 16;
	add.s32 	%r31285, %r31267, %r31284;
	xor.b32  	%r31286, %r31281, %r31285;
	shf.l.wrap.b32 	%r31287, %r31286, %r31286, 12;
	add.s32 	%r31288, %r31282, %r31287;
	xor.b32  	%r31289, %r31284, %r31288;
	shf.l.wrap.b32 	%r31290, %r31289, %r31289, 8;
	add.s32 	%r31291, %r31285, %r31290;
	xor.b32  	%r31292, %r31287, %r31291;
	shf.l.wrap.b32 	%r31293, %r31292, %r31292, 7;
	add.s32 	%r31294, %r31255, %r31249;
	xor.b32  	%r31295, %r31266, %r31294;
	shf.l.wrap.b32 	%r31296, %r31295, %r31295, 16;
	add.s32 	%r31297, %r31279, %r31296;
	xor.b32  	%r31298, %r31249, %r31297;
	shf.l.wrap.b32 	%r31299, %r31298, %r31298, 12;
	add.s32 	%r31300, %r31294, %r31299;
	xor.b32  	%r31301, %r31296, %r31300;
	shf.l.wrap.b32 	%r31302, %r31301, %r31301, 8;
	add.s32 	%r31303, %r31297, %r31302;
	xor.b32  	%r31304, %r31299, %r31303;
	shf.l.wrap.b32 	%r31305, %r31304, %r31304, 7;
	add.s32 	%r31306, %r31264, %r31260;
	xor.b32  	%r31307, %r31278, %r31306;
	shf.l.wrap.b32 	%r31308, %r31307, %r31307, 16;
	add.s32 	%r31309, %r31247, %r31308;
	xor.b32  	%r31310, %r31260, %r31309;
	shf.l.wrap.b32 	%r31311, %r31310, %r31310, 12;
	add.s32 	%r31312, %r31306, %r31311;
	xor.b32  	%r31313, %r31308, %r31312;
	shf.l.wrap.b32 	%r31314, %r31313, %r31313, 8;
	add.s32 	%r31315, %r31309, %r31314;
	xor.b32  	%r31316, %r31311, %r31315;
	shf.l.wrap.b32 	%r31317, %r31316, %r31316, 7;
	add.s32 	%r31318, %r31276, %r31269;
	xor.b32  	%r31319, %r31246, %r31318;
	shf.l.wrap.b32 	%r31320, %r31319, %r31319, 16;
	add.s32 	%r31321, %r31258, %r31320;
	xor.b32  	%r31322, %r31269, %r31321;
	shf.l.wrap.b32 	%r31323, %r31322, %r31322, 12;
	add.s32 	%r31324, %r31318, %r31323;
	xor.b32  	%r31325, %r31320, %r31324;
	shf.l.wrap.b32 	%r31326, %r31325, %r31325, 8;
	add.s32 	%r31327, %r31321, %r31326;
	xor.b32  	%r31328, %r31323, %r31327;
	shf.l.wrap.b32 	%r31329, %r31328, %r31328, 7;
	add.s32 	%r31330, %r31288, %r31305;
	xor.b32  	%r31331, %r31326, %r31330;
	shf.l.wrap.b32 	%r31332, %r31331, %r31331, 16;
	add.s32 	%r31333, %r31315, %r31332;
	xor.b32  	%r31334, %r31305, %r31333;
	shf.l.wrap.b32 	%r31335, %r31334, %r31334, 12;
	add.s32 	%r31336, %r31330, %r31335;
	xor.b32  	%r31337, %r31332, %r31336;
	shf.l.wrap.b32 	%r31338, %r31337, %r31337, 8;
	add.s32 	%r31339, %r31333, %r31338;
	xor.b32  	%r31340, %r31335, %r31339;
	shf.l.wrap.b32 	%r31341, %r31340, %r31340, 7;
	add.s32 	%r31342, %r31300, %r31317;
	xor.b32  	%r31343, %r31290, %r31342;
	shf.l.wrap.b32 	%r31344, %r31343, %r31343, 16;
	add.s32 	%r31345, %r31327, %r31344;
	xor.b32  	%r31346, %r31317, %r31345;
	shf.l.wrap.b32 	%r31347, %r31346, %r31346, 12;
	add.s32 	%r31348, %r31342, %r31347;
	xor.b32  	%r31349, %r31344, %r31348;
	shf.l.wrap.b32 	%r31350, %r31349, %r31349, 8;
	add.s32 	%r31351, %r31345, %r31350;
	xor.b32  	%r31352, %r31347, %r31351;
	shf.l.wrap.b32 	%r31353, %r31352, %r31352, 7;
	add.s32 	%r31354, %r31312, %r31329;
	xor.b32  	%r31355, %r31302, %r31354;
	shf.l.wrap.b32 	%r31356, %r31355, %r31355, 16;
	add.s32 	%r31357, %r31291, %r31356;
	xor.b32  	%r31358, %r31329, %r31357;
	shf.l.wrap.b32 	%r31359, %r31358, %r31358, 12;
	add.s32 	%r31360, %r31354, %r31359;
	xor.b32  	%r31361, %r31356, %r31360;
	shf.l.wrap.b32 	%r31362, %r31361, %r31361, 8;
	add.s32 	%r31363, %r31357, %r31362;
	xor.b32  	%r31364, %r31359, %r31363;
	shf.l.wrap.b32 	%r31365, %r31364, %r31364, 7;
	add.s32 	%r31366, %r31324, %r31293;
	xor.b32  	%r31367, %r31314, %r31366;
	shf.l.wrap.b32 	%r31368, %r31367, %r31367, 16;
	add.s32 	%r31369, %r31303, %r31368;
	xor.b32  	%r31370, %r31293, %r31369;
	shf.l.wrap.b32 	%r31371, %r31370, %r31370, 12;
	add.s32 	%r31372, %r31366, %r31371;
	xor.b32  	%r31373, %r31368, %r31372;
	shf.l.wrap.b32 	%r31374, %r31373, %r31373, 8;
	add.s32 	%r31375, %r31369, %r31374;
	xor.b32  	%r31376, %r31371, %r31375;
	shf.l.wrap.b32 	%r31377, %r31376, %r31376, 7;
	add.s32 	%r31378, %r31336, %r31377;
	xor.b32  	%r31379, %r31350, %r31378;
	shf.l.wrap.b32 	%r31380, %r31379, %r31379, 16;
	add.s32 	%r31381, %r31363, %r31380;
	xor.b32  	%r31382, %r31377, %r31381;
	shf.l.wrap.b32 	%r31383, %r31382, %r31382, 12;
	add.s32 	%r31384, %r31378, %r31383;
	xor.b32  	%r31385, %r31380, %r31384;
	shf.l.wrap.b32 	%r31386, %r31385, %r31385, 8;
	add.s32 	%r31387, %r31381, %r31386;
	xor.b32  	%r31388, %r31383, %r31387;
	shf.l.wrap.b32 	%r31389, %r31388, %r31388, 7;
	add.s32 	%r31390, %r31348, %r31341;
	xor.b32  	%r31391, %r31362, %r31390;
	shf.l.wrap.b32 	%r31392, %r31391, %r31391, 16;
	add.s32 	%r31393, %r31375, %r31392;
	xor.b32  	%r31394, %r31341, %r31393;
	shf.l.wrap.b32 	%r31395, %r31394, %r31394, 12;
	add.s32 	%r31396, %r31390, %r31395;
	xor.b32  	%r31397, %r31392, %r31396;
	shf.l.wrap.b32 	%r31398, %r31397, %r31397, 8;
	add.s32 	%r31399, %r31393, %r31398;
	xor.b32  	%r31400, %r31395, %r31399;
	shf.l.wrap.b32 	%r31401, %r31400, %r31400, 7;
	add.s32 	%r31402, %r31360, %r31353;
	xor.b32  	%r31403, %r31374, %r31402;
	shf.l.wrap.b32 	%r31404, %r31403, %r31403, 16;
	add.s32 	%r31405, %r31339, %r31404;
	xor.b32  	%r31406, %r31353, %r31405;
	shf.l.wrap.b32 	%r31407, %r31406, %r31406, 12;
	add.s32 	%r31408, %r31402, %r31407;
	xor.b32  	%r31409, %r31404, %r31408;
	shf.l.wrap.b32 	%r31410, %r31409, %r31409, 8;
	add.s32 	%r31411, %r31405, %r31410;
	xor.b32  	%r31412, %r31407, %r31411;
	shf.l.wrap.b32 	%r31413, %r31412, %r31412, 7;
	add.s32 	%r31414, %r31372, %r31365;
	xor.b32  	%r31415, %r31338, %r31414;
	shf.l.wrap.b32 	%r31416, %r31415, %r31415, 16;
	add.s32 	%r31417, %r31351, %r31416;
	xor.b32  	%r31418, %r31365, %r31417;
	shf.l.wrap.b32 	%r31419, %r31418, %r31418, 12;
	add.s32 	%r31420, %r31414, %r31419;
	xor.b32  	%r31421, %r31416, %r31420;
	shf.l.wrap.b32 	%r31422, %r31421, %r31421, 8;
	add.s32 	%r31423, %r31417, %r31422;
	xor.b32  	%r31424, %r31419, %r31423;
	shf.l.wrap.b32 	%r31425, %r31424, %r31424, 7;
	add.s32 	%r31426, %r31384, %r31401;
	xor.b32  	%r31427, %r31422, %r31426;
	shf.l.wrap.b32 	%r31428, %r31427, %r31427, 16;
	add.s32 	%r31429, %r31411, %r31428;
	xor.b32  	%r31430, %r31401, %r31429;
	shf.l.wrap.b32 	%r31431, %r31430, %r31430, 12;
	add.s32 	%r31432, %r31426, %r31431;
	xor.b32  	%r31433, %r31428, %r31432;
	shf.l.wrap.b32 	%r31434, %r31433, %r31433, 8;
	add.s32 	%r31435, %r31429, %r31434;
	xor.b32  	%r31436, %r31431, %r31435;
	shf.l.wrap.b32 	%r31437, %r31436, %r31436, 7;
	add.s32 	%r31438, %r31396, %r31413;
	xor.b32  	%r31439, %r31386, %r31438;
	shf.l.wrap.b32 	%r31440, %r31439, %r31439, 16;
	add.s32 	%r31441, %r31423, %r31440;
	xor.b32  	%r31442, %r31413, %r31441;
	shf.l.wrap.b32 	%r31443, %r31442, %r31442, 12;
	add.s32 	%r31444, %r31438, %r31443;
	xor.b32  	%r31445, %r31440, %r31444;
	shf.l.wrap.b32 	%r31446, %r31445, %r31445, 8;
	add.s32 	%r31447, %r31441, %r31446;
	xor.b32  	%r31448, %r31443, %r31447;
	shf.l.wrap.b32 	%r31449, %r31448, %r31448, 7;
	add.s32 	%r31450, %r31408, %r31425;
	xor.b32  	%r31451, %r31398, %r31450;
	shf.l.wrap.b32 	%r31452, %r31451, %r31451, 16;
	add.s32 	%r31453, %r31387, %r31452;
	xor.b32  	%r31454, %r31425, %r31453;
	shf.l.wrap.b32 	%r31455, %r31454, %r31454, 12;
	add.s32 	%r31456, %r31450, %r31455;
	xor.b32  	%r31457, %r31452, %r31456;
	shf.l.wrap.b32 	%r31458, %r31457, %r31457, 8;
	add.s32 	%r31459, %r31453, %r31458;
	xor.b32  	%r31460, %r31455, %r31459;
	shf.l.wrap.b32 	%r31461, %r31460, %r31460, 7;
	add.s32 	%r31462, %r31420, %r31389;
	xor.b32  	%r31463, %r31410, %r31462;
	shf.l.wrap.b32 	%r31464, %r31463, %r31463, 16;
	add.s32 	%r31465, %r31399, %r31464;
	xor.b32  	%r31466, %r31389, %r31465;
	shf.l.wrap.b32 	%r31467, %r31466, %r31466, 12;
	add.s32 	%r31468, %r31462, %r31467;
	xor.b32  	%r31469, %r31464, %r31468;
	shf.l.wrap.b32 	%r31470, %r31469, %r31469, 8;
	add.s32 	%r31471, %r31465, %r31470;
	xor.b32  	%r31472, %r31467, %r31471;
	shf.l.wrap.b32 	%r31473, %r31472, %r31472, 7;
	add.s32 	%r31474, %r31432, %r31473;
	xor.b32  	%r31475, %r31446, %r31474;
	shf.l.wrap.b32 	%r31476, %r31475, %r31475, 16;
	add.s32 	%r31477, %r31459, %r31476;
	xor.b32  	%r31478, %r31473, %r31477;
	shf.l.wrap.b32 	%r31479, %r31478, %r31478, 12;
	add.s32 	%r31480, %r31474, %r31479;
	xor.b32  	%r31481, %r31476, %r31480;
	shf.l.wrap.b32 	%r31482, %r31481, %r31481, 8;
	add.s32 	%r31483, %r31444, %r31437;
	xor.b32  	%r31484, %r31458, %r31483;
	shf.l.wrap.b32 	%r31485, %r31484, %r31484, 16;
	add.s32 	%r31486, %r31471, %r31485;
	xor.b32  	%r31487, %r31437, %r31486;
	shf.l.wrap.b32 	%r31488, %r31487, %r31487, 12;
	add.s32 	%r31489, %r31483, %r31488;
	xor.b32  	%r31490, %r31485, %r31489;
	shf.l.wrap.b32 	%r31491, %r31490, %r31490, 8;
	add.s32 	%r31492, %r31486, %r31491;
	xor.b32  	%r31493, %r31488, %r31492;
	shf.l.wrap.b32 	%r31494, %r31493, %r31493, 7;
	add.s32 	%r31495, %r31456, %r31449;
	xor.b32  	%r31496, %r31470, %r31495;
	shf.l.wrap.b32 	%r31497, %r31496, %r31496, 16;
	add.s32 	%r31498, %r31435, %r31497;
	xor.b32  	%r31499, %r31449, %r31498;
	shf.l.wrap.b32 	%r31500, %r31499, %r31499, 12;
	add.s32 	%r31501, %r31495, %r31500;
	xor.b32  	%r31502, %r31497, %r31501;
	shf.l.wrap.b32 	%r31503, %r31502, %r31502, 8;
	add.s32 	%r31504, %r31498, %r31503;
	xor.b32  	%r31505, %r31500, %r31504;
	shf.l.wrap.b32 	%r31506, %r31505, %r31505, 7;
	add.s32 	%r31507, %r31468, %r31461;
	xor.b32  	%r31508, %r31434, %r31507;
	shf.l.wrap.b32 	%r31509, %r31508, %r31508, 16;
	add.s32 	%r31510, %r31447, %r31509;
	xor.b32  	%r31511, %r31461, %r31510;
	shf.l.wrap.b32 	%r31512, %r31511, %r31511, 12;
	add.s32 	%r31513, %r31507, %r31512;
	xor.b32  	%r31514, %r31509, %r31513;
	shf.l.wrap.b32 	%r31515, %r31514, %r31514, 8;
	add.s32 	%r31516, %r31510, %r31515;
	add.s32 	%r31517, %r31480, %r31494;
	xor.b32  	%r31518, %r31515, %r31517;
	shf.l.wrap.b32 	%r31519, %r31518, %r31518, 16;
	add.s32 	%r31520, %r31504, %r31519;
	xor.b32  	%r31521, %r31494, %r31520;
	shr.u32 	%r31522, %r31521, 20;
	add.s32 	%r31523, %r31517, %r31522;
	add.s32 	%r31524, %r31489, %r31506;
	xor.b32  	%r31525, %r31482, %r31524;
	shf.l.wrap.b32 	%r31526, %r31525, %r31525, 16;
	add.s32 	%r31527, %r31516, %r31526;
	xor.b32  	%r31528, %r31506, %r31527;
	shr.u32 	%r31529, %r31528, 20;
	add.s32 	%r31530, %r31524, %r31529;
	add.s32 	%r31531, %r30843, %r31523;
	add.s32 	%r31532, %r30855, %r31530;
	not.b32 	%r31533, %r54421;
	add.s32 	%r31534, %r3148, %r31533;
	mov.u32 	%r31535, %ctaid.x;
	shl.b32 	%r31536, %r31535, 11;
	mov.u32 	%r31537, %tid.x;
	and.b32  	%r31538, %r31537, 31;
	or.b32  	%r31539, %r31536, %r31538;
	shl.b32 	%r31540, %r31537, 3;
	and.b32  	%r31541, %r31540, 7936;
	add.s32 	%r31542, %r53743, %r31541;
	add.s32 	%r31543, %r31539, %r31542;
	shr.u32 	%r31544, %r31543, %r31534;
	and.b32  	%r31545, %r31544, 1;
	setp.eq.b32 	%p322, %r31545, 1;
	selp.b32 	%r31546, %r31532, %r31531, %p322;
	cvt.u16.u32 	%rs558, %r31546;
	and.b16  	%rs825, %rs558, 1;
	and.b16  	%rs559, %rs823, 255;
	setp.ne.s16 	%p323, %rs559, 1;
	@%p323 bra 	$L__BB9_411;
	ld.param.u64 	%rd803, [fused_batch_pir_kernel_transposed_16_param_1];
	not.b32 	%r31547, %r54421;
	add.s32 	%r31548, %r3148, %r31547;
	mov.u32 	%r31549, %ctaid.x;
	shl.b32 	%r31550, %r31549, 11;
	mov.u32 	%r31551, %tid.x;
	and.b32  	%r31552, %r31551, 31;
	or.b32  	%r31553, %r31550, %r31552;
	shl.b32 	%r31554, %r31551, 3;
	and.b32  	%r31555, %r31554, 7936;
	add.s32 	%r31556, %r53743, %r31555;
	add.s32 	%r31557, %r31553, %r31556;
	shr.u32 	%r31558, %r31557, %r31548;
	and.b32  	%r31559, %r31558, 1;
	setp.eq.b32 	%p324, %r31559, 1;
	cvt.s64.s32 	%rd368, %r54421;
	cvta.to.global.u64 	%rd369, %rd803;
	mul.wide.s32 	%rd370, %r54421, 16;
	add.s64 	%rd371, %rd369, %rd370;
	ld.global.u32 	%r31560, [%rd371+13684];
	selp.b32 	%r31561, %r54426, %r54425, %p324;
	xor.b32  	%r31562, %r31561, %r31560;
	selp.b32 	%r31563, %r54427, %r54424, %p324;
	selp.b32 	%r54425, %r54425, %r31562, %p324;
	selp.b32 	%r54426, %r31562, %r54426, %p324;
	ld.global.u32 	%r31564, [%rd371+13688];
	xor.b32  	%r31565, %r31563, %r31564;
	selp.b32 	%r31566, %r54428, %r54423, %p324;
	selp.b32 	%r54424, %r54424, %r31565, %p324;
	selp.b32 	%r54427, %r31565, %r54427, %p324;
	ld.global.u32 	%r31567, [%rd371+13692];
	xor.b32  	%r31568, %r31566, %r31567;
	selp.b32 	%r31569, %r54429, %r54422, %p324;
	selp.b32 	%r54423, %r54423, %r31568, %p324;
	selp.b32 	%r54428, %r31568, %r54428, %p324;
	ld.global.u32 	%r31570, [%rd371+13696];
	xor.b32  	%r31571, %r31569, %r31570;
	selp.b64 	%rd372, 445, 420, %p324;
	selp.b32 	%r54422, %r54422, %r31571, %p324;
	selp.b32 	%r54429, %r31571, %r54429, %p324;
	add.s64 	%rd373, %rd372, %rd368;
	add.s64 	%rd374, %rd369, %rd373;
	ld.global.u8 	%rs560, [%rd374+13664];
	xor.b16  	%rs825, %rs560, %rs825;
$L__BB9_411:
	not.b32 	%r31572, %r54421;
	add.s32 	%r31573, %r3148, %r31572;
	mov.u32 	%r31574, %ctaid.x;
	shl.b32 	%r31575, %r31574, 11;
	mov.u32 	%r31576, %tid.x;
	and.b32  	%r31577, %r31576, 31;
	or.b32  	%r31578, %r31575, %r31577;
	shl.b32 	%r31579, %r31576, 3;
	and.b32  	%r31580, %r31579, 7936;
	add.s32 	%r31581, %r53743, %r31580;
	add.s32 	%r31582, %r31578, %r31581;
	shr.u32 	%r31583, %r31582, %r31573;
	and.b32  	%r31584, %r31583, 1;
	setp.eq.b32 	%p325, %r31584, 1;
	selp.b32 	%r54433, %r54426, %r54425, %p325;
	selp.b32 	%r54432, %r54427, %r54424, %p325;
	selp.b32 	%r54431, %r54428, %r54423, %p325;
	selp.b32 	%r54430, %r54429, %r54422, %p325;
	add.s32 	%r54421, %r54421, 1;
	setp.lt.u32 	%p326, %r54421, %r3148;
	mov.u16 	%rs823, %rs825;
	@%p326 bra 	$L__BB9_409;
$L__BB9_412:
	and.b16  	%rs561, %rs825, 255;
	setp.ne.s16 	%p327, %rs561, 1;
	@%p327 bra 	$L__BB9_414;
	ld.param.u64 	%rd804, [fused_batch_pir_kernel_transposed_16_param_1];
	cvta.to.global.u64 	%rd375, %rd804;
	ld.global.u32 	%r31585, [%rd375+14136];
	xor.b32  	%r54433, %r54433, %r31585;
$L__BB9_414:
	@%p327 bra 	$L__BB9_416;
	ld.param.u64 	%rd805, [fused_batch_pir_kernel_transposed_16_param_1];
	cvta.to.global.u64 	%rd376, %rd805;
	ld.global.u32 	%r31586, [%rd376+14140];
	xor.b32  	%r54432, %r54432, %r31586;
$L__BB9_416:
	@%p327 bra 	$L__BB9_418;
	ld.param.u64 	%rd806, [fused_batch_pir_kernel_transposed_16_param_1];
	cvta.to.global.u64 	%rd377, %rd806;
	ld.global.u32 	%r31587, [%rd377+14144];
	xor.b32  	%r54431, %r54431, %r31587;
$L__BB9_418:
	@%p327 bra 	$L__BB9_420;
	ld.param.u64 	%rd807, [fused_batch_pir_kernel_transposed_16_param_1];
	cvta.to.global.u64 	%rd378, %rd807;
	ld.global.u32 	%r31588, [%rd378+14148];
	xor.b32  	%r54430, %r54430, %r31588;
$L__BB9_420:
	ld.param.u32 	%r52165, [fused_batch_pir_kernel_transposed_16_param_4];
	mov.u32 	%r31590, %ctaid.x;
	shl.b32 	%r31591, %r31590, 11;
	mov.u32 	%r31592, %tid.x;
	and.b32  	%r31593, %r31592, 31;
	or.b32  	%r31594, %r31591, %r31593;
	shl.b32 	%r31595, %r31592, 3;
	and.b32  	%r31596, %r31595, 7936;
	add.s32 	%r31597, %r53743, %r31596;
	add.s32 	%r31598, %r31594, %r31597;
	setp.ge.s32 	%p331, %r31598, %r52165;
	mov.b32 	%r54454, 0;
	mov.u32 	%r54455, %r54454;
	mov.u32 	%r54456, %r54454;
	mov.u32 	%r54457, %r54454;
	@%p331 bra 	$L__BB9_434;
	ld.param.u64 	%rd808, [fused_batch_pir_kernel_transposed_16_param_1];
	cvta.to.global.u64 	%rd379, %rd808;
	ld.global.u8 	%rs565, [%rd379+14169];
	max.u16 	%rs566, %rs565, 11;
	cvt.u32.u16 	%r31599, %rs566;
	add.s32 	%r54445, %r31599, -11;
	ld.shared.u32 	%r54457, [s_mem+197956];
	ld.shared.v2.u32 	{%r54456, %r54455}, [s_mem+197960];
	ld.shared.u32 	%r54454, [s_mem+197968];
	ld.shared.u8 	%rs828, [s_mem+197972];
	cvt.u32.u16 	%r3203, %rs565;
	setp.ge.u32 	%p332, %r54445, %r3203;
	@%p332 bra 	$L__BB9_426;
	mov.u16 	%rs826, %rs828;
$L__BB9_423:
	ld.const.u32 	%r31600, [CHACHA_CONSTANTS];
	add.s32 	%r31601, %r31600, %r54457;
	shf.l.wrap.b32 	%r31602, %r31601, %r31601, 16;
	add.s32 	%r31603, %r54457, %r31602;
	xor.b32  	%r31604, %r54457, %r31603;
	shf.l.wrap.b32 	%r31605, %r31604, %r31604, 12;
	add.s32 	%r31606, %r31601, %r31605;
	xor.b32  	%r31607, %r31602, %r31606;
	shf.l.wrap.b32 	%r31608, %r31607, %r31607, 8;
	add.s32 	%r31609, %r31603, %r31608;
	xor.b32  	%r31610, %r31605, %r31609;
	shf.l.wrap.b32 	%r31611, %r31610, %r31610, 7;
	ld.const.u32 	%r31612, [CHACHA_CONSTANTS+4];
	add.s32 	%r31613, %r31612, %r54456;
	shf.l.wrap.b32 	%r31614, %r31613, %r31613, 16;
	add.s32 	%r31615, %r54456, %r31614;
	xor.b32  	%r31616, %r54456, %r31615;
	shf.l.wrap.b32 	%r31617, %r31616, %r31616, 12;
	add.s32 	%r31618, %r31613, %r31617;
	xor.b32  	%r31619, %r31614, %r31618;
	shf.l.wrap.b32 	%r31620, %r31619, %r31619, 8;
	add.s32 	%r31621, %r31615, %r31620;
	xor.b32  	%r31622, %r31617, %r31621;
	shf.l.wrap.b32 	%r31623, %r31622, %r31622, 7;
	ld.const.u32 	%r31624, [CHACHA_CONSTANTS+8];
	add.s32 	%r31625, %r31624, %r54455;
	shf.l.wrap.b32 	%r31626, %r31625, %r31625, 16;
	add.s32 	%r31627, %r54455, %r31626;
	xor.b32  	%r31628, %r54455, %r31627;
	shf.l.wrap.b32 	%r31629, %r31628, %r31628, 12;
	add.s32 	%r31630, %r31625, %r31629;
	xor.b32  	%r31631, %r31626, %r31630;
	shf.l.wrap.b32 	%r31632, %r31631, %r31631, 8;
	add.s32 	%r31633, %r31627, %r31632;
	xor.b32  	%r31634, %r31629, %r31633;
	shf.l.wrap.b32 	%r31635, %r31634, %r31634, 7;
	ld.const.u32 	%r31636, [CHACHA_CONSTANTS+12];
	add.s32 	%r31637, %r31636, %r54454;
	shf.l.wrap.b32 	%r31638, %r31637, %r31637, 16;
	add.s32 	%r31639, %r54454, %r31638;
	xor.b32  	%r31640, %r54454, %r31639;
	shf.l.wrap.b32 	%r31641, %r31640, %r31640, 12;
	add.s32 	%r31642, %r31637, %r31641;
	xor.b32  	%r31643, %r31638, %r31642;
	shf.l.wrap.b32 	%r31644, %r31643, %r31643, 8;
	add.s32 	%r31645, %r31639, %r31644;
	xor.b32  	%r31646, %r31641, %r31645;
	shf.l.wrap.b32 	%r31647, %r31646, %r31646, 7;
	add.s32 	%r31648, %r31606, %r31623;
	xor.b32  	%r31649, %r31644, %r31648;
	shf.l.wrap.b32 	%r31650, %r31649, %r31649, 16;
	add.s32 	%r31651, %r31633, %r31650;
	xor.b32  	%r31652, %r31623, %r31651;
	shf.l.wrap.b32 	%r31653, %r31652, %r31652, 12;
	add.s32 	%r31654, %r31648, %r31653;
	xor.b32  	%r31655, %r31650, %r31654;
	shf.l.wrap.b32 	%r31656, %r31655, %r31655, 8;
	add.s32 	%r31657, %r31651, %r31656;
	xor.b32  	%r31658, %r31653, %r31657;
	shf.l.wrap.b32 	%r31659, %r31658, %r31658, 7;
	add.s32 	%r31660, %r31618, %r31635;
	xor.b32  	%r31661, %r31608, %r31660;
	shf.l.wrap.b32 	%r31662, %r31661, %r31661, 16;
	add.s32 	%r31663, %r31645, %r31662;
	xor.b32  	%r31664, %r31635, %r31663;
	shf.l.wrap.b32 	%r31665, %r31664, %r31664, 12;
	add.s32 	%r31666, %r31660, %r31665;
	xor.b32  	%r31667, %r31662, %r31666;
	shf.l.wrap.b32 	%r31668, %r31667, %r31667, 8;
	add.s32 	%r31669, %r31663, %r31668;
	xor.b32  	%r31670, %r31665, %r31669;
	shf.l.wrap.b32 	%r31671, %r31670, %r31670, 7;
	add.s32 	%r31672, %r31630, %r31647;
	xor.b32  	%r31673, %r31620, %r31672;
	shf.l.wrap.b32 	%r31674, %r31673, %r31673, 16;
	add.s32 	%r31675, %r31609, %r31674;
	xor.b32  	%r31676, %r31647, %r31675;
	shf.l.wrap.b32 	%r31677, %r31676, %r31676, 12;
	add.s32 	%r31678, %r31672, %r31677;
	xor.b32  	%r31679, %r31674, %r31678;
	shf.l.wrap.b32 	%r31680, %r31679, %r31679, 8;
	add.s32 	%r31681, %r31675, %r31680;
	xor.b32  	%r31682, %r31677, %r31681;
	shf.l.wrap.b32 	%r31683, %r31682, %r31682, 7;
	add.s32 	%r31684, %r31642, %r31611;
	xor.b32  	%r31685, %r31632, %r31684;
	shf.l.wrap.b32 	%r31686, %r31685, %r31685, 16;
	add.s32 	%r31687, %r31621, %r31686;
	xor.b32  	%r31688, %r31611, %r31687;
	shf.l.wrap.b32 	%r31689, %r31688, %r31688, 12;
	add.s32 	%r31690, %r31684, %r31689;
	xor.b32  	%r31691, %r31686, %r31690;
	shf.l.wrap.b32 	%r31692, %r31691, %r31691, 8;
	add.s32 	%r31693, %r31687, %r31692;
	xor.b32  	%r31694, %r31689, %r31693;
	shf.l.wrap.b32 	%r31695, %r31694, %r31694, 7;
	add.s32 	%r31696, %r31654, %r31695;
	xor.b32  	%r31697, %r31668, %r31696;
	shf.l.wrap.b32 	%r31698, %r31697, %r31697, 16;
	add.s32 	%r31699, %r31681, %r31698;
	xor.b32  	%r31700, %r31695, %r31699;
	shf.l.wrap.b32 	%r31701, %r31700, %r31700, 12;
	add.s32 	%r31702, %r31696, %r31701;
	xor.b32  	%r31703, %r31698, %r31702;
	shf.l.wrap.b32 	%r31704, %r31703, %r31703, 8;
	add.s32 	%r31705, %r31699, %r31704;
	xor.b32  	%r31706, %r31701, %r31705;
	shf.l.wrap.b32 	%r31707, %r31706, %r31706, 7;
	add.s32 	%r31708, %r31666, %r31659;
	xor.b32  	%r31709, %r31680, %r31708;
	shf.l.wrap.b32 	%r31710, %r31709, %r31709, 16;
	add.s32 	%r31711, %r31693, %r31710;
	xor.b32  	%r31712, %r31659, %r31711;
	shf.l.wrap.b32 	%r31713, %r31712, %r31712, 12;
	add.s32 	%r31714, %r31708, %r31713;
	xor.b32  	%r31715, %r31710, %r31714;
	shf.l.wrap.b32 	%r31716, %r31715, %r31715, 8;
	add.s32 	%r31717, %r31711, %r31716;
	xor.b32  	%r31718, %r31713, %r31717;
	shf.l.wrap.b32 	%r31719, %r31718, %r31718, 7;
	add.s32 	%r31720, %r31678, %r31671;
	xor.b32  	%r31721, %r31692, %r31720;
	shf.l.wrap.b32 	%r31722, %r31721, %r31721, 16;
	add.s32 	%r31723, %r31657, %r31722;
	xor.b32  	%r31724, %r31671, %r31723;
	shf.l.wrap.b32 	%r31725, %r31724, %r31724, 12;
	add.s32 	%r31726, %r31720, %r31725;
	xor.b32  	%r31727, %r31722, %r31726;
	shf.l.wrap.b32 	%r31728, %r31727, %r31727, 8;
	add.s32 	%r31729, %r31723, %r31728;
	xor.b32  	%r31730, %r31725, %r31729;
	shf.l.wrap.b32 	%r31731, %r31730, %r31730, 7;
	add.s32 	%r31732, %r31690, %r31683;
	xor.b32  	%r31733, %r31656, %r31732;
	shf.l.wrap.b32 	%r31734, %r31733, %r31733, 16;
	add.s32 	%r31735, %r31669, %r31734;
	xor.b32  	%r31736, %r31683, %r31735;
	shf.l.wrap.b32 	%r31737, %r31736, %r31736, 12;
	add.s32 	%r31738, %r31732, %r31737;
	xor.b32  	%r31739, %r31734, %r31738;
	shf.l.wrap.b32 	%r31740, %r31739, %r31739, 8;
	add.s32 	%r31741, %r31735, %r31740;
	xor.b32  	%r31742, %r31737, %r31741;
	shf.l.wrap.b32 	%r31743, %r31742, %r31742, 7;
	add.s32 	%r31744, %r31702, %r31719;
	xor.b32  	%r31745, %r31740, %r31744;
	shf.l.wrap.b32 	%r31746, %r31745, %r31745, 16;
	add.s32 	%r31747, %r31729, %r31746;
	xor.b32  	%r31748, %r31719, %r31747;
	shf.l.wrap.b32 	%r31749, %r31748, %r31748, 12;
	add.s32 	%r31750, %r31744, %r31749;
	xor.b32  	%r31751, %r31746, %r31750;
	shf.l.wrap.b32 	%r31752, %r31751, %r31751, 8;
	add.s32 	%r31753, %r31747, %r31752;
	xor.b32  	%r31754, %r31749, %r31753;
	shf.l.wrap.b32 	%r31755, %r31754, %r31754, 7;
	add.s32 	%r31756, %r31714, %r31731;
	xor.b32  	%r31757, %r31704, %r31756;
	shf.l.wrap.b32 	%r31758, %r31757, %r31757, 16;
	add.s32 	%r31759, %r31741, %r31758;
	xor.b32  	%r31760, %r31731, %r31759;
	shf.l.wrap.b32 	%r31761, %r31760, %r31760, 12;
	add.s32 	%r31762, %r31756, %r31761;
	xor.b32  	%r31763, %r31758, %r31762;
	shf.l.wrap.b32 	%r31764, %r31763, %r31763, 8;
	add.s32 	%r31765, %r31759, %r31764;
	xor.b32  	%r31766, %r31761, %r31765;
	shf.l.wrap.b32 	%r31767, %r31766, %r31766, 7;
	add.s32 	%r31768, %r31726, %r31743;
	xor.b32  	%r31769, %r31716, %r31768;
	shf.l.wrap.b32 	%r31770, %r31769, %r31769, 16;
	add.s32 	%r31771, %r31705, %r31770;
	xor.b32  	%r31772, %r31743, %r31771;
	shf.l.wrap.b32 	%r31773, %r31772, %r31772, 12;
	add.s32 	%r31774, %r31768, %r31773;
	xor.b32  	%r31775, %r31770, %r31774;
	shf.l.wrap.b32 	%r31776, %r31775, %r31775, 8;
	add.s32 	%r31777, %r31771, %r31776;
	xor.b32  	%r31778, %r31773, %r31777;
	shf.l.wrap.b32 	%r31779, %r31778, %r31778, 7;
	add.s32 	%r31780, %r31738, %r31707;
	xor.b32  	%r31781, %r31728, %r31780;
	shf.l.wrap.b32 	%r31782, %r31781, %r31781, 16;
	add.s32 	%r31783, %r31717, %r31782;
	xor.b32  	%r31784, %r31707, %r31783;
	shf.l.wrap.b32 	%r31785, %r31784, %r31784, 12;
	add.s32 	%r31786, %r31780, %r31785;
	xor.b32  	%r31787, %r31782, %r31786;
	shf.l.wrap.b32 	%r31788, %r31787, %r31787, 8;
	add.s32 	%r31789, %r31783, %r31788;
	xor.b32  	%r31790, %r31785, %r31789;
	shf.l.wrap.b32 	%r31791, %r31790, %r31790, 7;
	add.s32 	%r31792, %r31750, %r31791;
	xor.b32  	%r31793, %r31764, %r31792;
	shf.l.wrap.b32 	%r31794, %r31793, %r31793, 16;
	add.s32 	%r31795, %r31777, %r31794;
	xor.b32  	%r31796, %r31791, %r31795;
	shf.l.wrap.b32 	%r31797, %r31796, %r31796, 12;
	add.s32 	%r31798, %r31792, %r31797;
	xor.b32  	%r31799, %r31794, %r31798;
	shf.l.wrap.b32 	%r31800, %r31799, %r31799, 8;
	add.s32 	%r31801, %r31795, %r31800;
	xor.b32  	%r31802, %r31797, %r31801;
	shf.l.wrap.b32 	%r31803, %r31802, %r31802, 7;
	add.s32 	%r31804, %r31762, %r31755;
	xor.b32  	%r31805, %r31776, %r31804;
	shf.l.wrap.b32 	%r31806, %r31805, %r31805, 16;
	add.s32 	%r31807, %r31789, %r31806;
	xor.b32  	%r31808, %r31755, %r31807;
	shf.l.wrap.b32 	%r31809, %r31808, %r31808, 12;
	add.s32 	%r31810, %r31804, %r31809;
	xor.b32  	%r31811, %r31806, %r31810;
	shf.l.wrap.b32 	%r31812, %r31811, %r31811, 8;
	add.s32 	%r31813, %r31807, %r31812;
	xor.b32  	%r31814, %r31809, %r31813;
	shf.l.wrap.b32 	%r31815, %r31814, %r31814, 7;
	add.s32 	%r31816, %r31774, %r31767;
	xor.b32  	%r31817, %r31788, %r31816;
	shf.l.wrap.b32 	%r31818, %r31817, %r31817, 16;
	add.s32 	%r31819, %r31753, %r31818;
	xor.b32  	%r31820, %r31767, %r31819;
	shf.l.wrap.b32 	%r31821, %r31820, %r31820, 12;
	add.s32 	%r31822, %r31816, %r31821;
	xor.b32  	%r31823, %r31818, %r31822;
	shf.l.wrap.b32 	%r31824, %r31823, %r31823, 8;
	add.s32 	%r31825, %r31819, %r31824;
	xor.b32  	%r31826, %r31821, %r31825;
	shf.l.wrap.b32 	%r31827, %r31826, %r31826, 7;
	add.s32 	%r31828, %r31786, %r31779;
	xor.b32  	%r31829, %r31752, %r31828;
	shf.l.wrap.b32 	%r31830, %r31829, %r31829, 16;
	add.s32 	%r31831, %r31765, %r31830;
	xor.b32  	%r31832, %r31779, %r31831;
	shf.l.wrap.b32 	%r31833, %r31832, %r31832, 12;
	add.s32 	%r31834, %r31828, %r31833;
	xor.b32  	%r31835, %r31830, %r31834;
	shf.l.wrap.b32 	%r31836, %r31835, %r31835, 8;
	add.s32 	%r31837, %r31831, %r31836;
	xor.b32  	%r31838, %r31833, %r31837;
	shf.l.wrap.b32 	%r31839, %r31838, %r31838, 7;
	add.s32 	%r31840, %r31798, %r31815;
	xor.b32  	%r31841, %r31836, %r31840;
	shf.l.wrap.b32 	%r31842, %r31841, %r31841, 16;
	add.s32 	%r31843, %r31825, %r31842;
	xor.b32  	%r31844, %r31815, %r31843;
	shf.l.wrap.b32 	%r31845, %r31844, %r31844, 12;
	add.s32 	%r31846, %r31840, %r31845;
	xor.b32  	%r31847, %r31842, %r31846;
	shf.l.wrap.b32 	%r31848, %r31847, %r31847, 8;
	add.s32 	%r31849, %r31843, %r31848;
	xor.b32  	%r31850, %r31845, %r31849;
	shf.l.wrap.b32 	%r31851, %r31850, %r31850, 7;
	add.s32 	%r31852, %r31810, %r31827;
	xor.b32  	%r31853, %r31800, %r31852;
	shf.l.wrap.b32 	%r31854, %r31853, %r31853, 16;
	add.s32 	%r31855, %r31837, %r31854;
	xor.b32  	%r31856, %r31827, %r31855;
	shf.l.wrap.b32 	%r31857, %r31856, %r31856, 12;
	add.s32 	%r31858, %r31852, %r31857;
	xor.b32  	%r31859, %r31854, %r31858;
	shf.l.wrap.b32 	%r31860, %r31859, %r31859, 8;
	add.s32 	%r31861, %r31855, %r31860;
	xor.b32  	%r31862, %r31857, %r31861;
	shf.l.wrap.b32 	%r31863, %r31862, %r31862, 7;
	add.s32 	%r31864, %r31822, %r31839;
	xor.b32  	%r31865, %r31812, %r31864;
	shf.l.wrap.b32 	%r31866, %r31865, %r31865, 16;
	add.s32 	%r31867, %r31801, %r31866;
	xor.b32  	%r31868, %r31839, %r31867;
	shf.l.wrap.b32 	%r31869, %r31868, %r31868, 12;
	add.s32 	%r31870, %r31864, %r31869;
	xor.b32  	%r31871, %r31866, %r31870;
	shf.l.wrap.b32 	%r31872, %r31871, %r31871, 8;
	add.s32 	%r31873, %r31867, %r31872;
	xor.b32  	%r31874, %r31869, %r31873;
	shf.l.wrap.b32 	%r31875, %r31874, %r31874, 7;
	add.s32 	%r31876, %r31834, %r31803;
	xor.b32  	%r31877, %r31824, %r31876;
	shf.l.wrap.b32 	%r31878, %r31877, %r31877, 16;
	add.s32 	%r31879, %r31813, %r31878;
	xor.b32  	%r31880, %r31803, %r31879;
	shf.l.wrap.b32 	%r31881, %r31880, %r31880, 12;
	add.s32 	%r31882, %r31876, %r31881;
	xor.b32  	%r31883, %r31878, %r31882;
	shf.l.wrap.b32 	%r31884, %r31883, %r31883, 8;
	add.s32 	%r31885, %r31879, %r31884;
	xor.b32  	%r31886, %r31881, %r31885;
	shf.l.wrap.b32 	%r31887, %r31886, %r31886, 7;
	add.s32 	%r31888, %r31846, %r31887;
	xor.b32  	%r31889, %r31860, %r31888;
	shf.l.wrap.b32 	%r31890, %r31889, %r31889, 16;
	add.s32 	%r31891, %r31873, %r31890;
	xor.b32  	%r31892, %r31887, %r31891;
	shf.l.wrap.b32 	%r31893, %r31892, %r31892, 12;
	add.s32 	%r31894, %r31888, %r31893;
	xor.b32  	%r31895, %r31890, %r31894;
	shf.l.wrap.b32 	%r31896, %r31895, %r31895, 8;
	add.s32 	%r31897, %r31891, %r31896;
	xor.b32  	%r31898, %r31893, %r31897;
	shf.l.wrap.b32 	%r31899, %r31898, %r31898, 7;
	add.s32 	%r31900, %r31858, %r31851;
	xor.b32  	%r31901, %r31872, %r31900;
	shf.l.wrap.b32 	%r31902, %r31901, %r31901, 16;
	add.s32 	%r31903, %r31885, %r31902;
	xor.b32  	%r31904, %r31851, %r31903;
	shf.l.wrap.b32 	%r31905, %r31904, %r31904, 12;
	add.s32 	%r31906, %r31900, %r31905;
	xor.b32  	%r31907, %r31902, %r31906;
	shf.l.wrap.b32 	%r31908, %r31907, %r31907, 8;
	add.s32 	%r31909, %r31903, %r31908;
	xor.b32  	%r31910, %r31905, %r31909;
	shf.l.wrap.b32 	%r31911, %r31910, %r31910, 7;
	add.s32 	%r31912, %r31870, %r31863;
	xor.b32  	%r31913, %r31884, %r31912;
	shf.l.wrap.b32 	%r31914, %r31913, %r31913, 16;
	add.s32 	%r31915, %r31849, %r31914;
	xor.b32  	%r31916, %r31863, %r31915;
	shf.l.wrap.b32 	%r31917, %r31916, %r31916, 12;
	add.s32 	%r31918, %r31912, %r31917;
	xor.b32  	%r31919, %r31914, %r31918;
	shf.l.wrap.b32 	%r31920, %r31919, %r31919, 8;
	add.s32 	%r31921, %r31915, %r31920;
	xor.b32  	%r31922, %r31917, %r31921;
	shf.l.wrap.b32 	%r31923, %r31922, %r31922, 7;
	add.s32 	%r31924, %r31882, %r31875;
	xor.b32  	%r31925, %r31848, %r31924;
	shf.l.wrap.b32 	%r31926, %r31925, %r31925, 16;
	add.s32 	%r31927, %r31861, %r31926;
	xor.b32  	%r31928, %r31875, %r31927;
	shf.l.wrap.b32 	%r31929, %r31928, %r31928, 12;
	add.s32 	%r31930, %r31924, %r31929;
	xor.b32  	%r31931, %r31926, %r31930;
	shf.l.wrap.b32 	%r31932, %r31931, %r31931, 8;
	add.s32 	%r31933, %r31927, %r31932;
	xor.b32  	%r31934, %r31929, %r31933;
	shf.l.wrap.b32 	%r31935, %r31934, %r31934, 7;
	add.s32 	%r31936, %r31894, %r31911;
	xor.b32  	%r31937, %r31932, %r31936;
	shf.l.wrap.b32 	%r31938, %r31937, %r31937, 16;
	add.s32 	%r31939, %r31921, %r31938;
	xor.b32  	%r31940, %r31911, %r31939;
	shf.l.wrap.b32 	%r31941, %r31940, %r31940, 12;
	add.s32 	%r31942, %r31936, %r31941;
	xor.b32  	%r31943, %r31938, %r31942;
	shf.l.wrap.b32 	%r31944, %r31943, %r31943, 8;
	add.s32 	%r31945, %r31939, %r31944;
	xor.b32  	%r31946, %r31941, %r31945;
	shf.l.wrap.b32 	%r31947, %r31946, %r31946, 7;
	add.s32 	%r31948, %r31906, %r31923;
	xor.b32  	%r31949, %r31896, %r31948;
	shf.l.wrap.b32 	%r31950, %r31949, %r31949, 16;
	add.s32 	%r31951, %r31933, %r31950;
	xor.b32  	%r31952, %r31923, %r31951;
	shf.l.wrap.b32 	%r31953, %r31952, %r31952, 12;
	add.s32 	%r31954, %r31948, %r31953;
	xor.b32  	%r31955, %r31950, %r31954;
	shf.l.wrap.b32 	%r31956, %r31955, %r31955, 8;
	add.s32 	%r31957, %r31951, %r31956;
	xor.b32  	%r31958, %r31953, %r31957;
	shf.l.wrap.b32 	%r31959, %r31958, %r31958, 7;
	add.s32 	%r31960, %r31918, %r31935;
	xor.b32  	%r31961, %r31908, %r31960;
	shf.l.wrap.b32 	%r31962, %r31961, %r31961, 16;
	add.s32 	%r31963, %r31897, %r31962;
	xor.b32  	%r31964, %r31935, %r31963;
	shf.l.wrap.b32 	%r31965, %r31964, %r31964, 12;
	add.s32 	%r31966, %r31960, %r31965;
	xor.b32  	%r31967, %r31962, %r31966;
	shf.l.wrap.b32 	%r31968, %r31967, %r31967, 8;
	add.s32 	%r31969, %r31963, %r31968;
	xor.b32  	%r31970, %r31965, %r31969;
	shf.l.wrap.b32 	%r31971, %r31970, %r31970, 7;
	add.s32 	%r31972, %r31930, %r31899;
	xor.b32  	%r31973, %r31920, %r31972;
	shf.l.wrap.b32 	%r31974, %r31973, %r31973, 16;
	add.s32 	%r31975, %r31909, %r31974;
	xor.b32  	%r31976, %r31899, %r31975;
	shf.l.wrap.b32 	%r31977, %r31976, %r31976, 12;
	add.s32 	%r31978, %r31972, %r31977;
	xor.b32  	%r31979, %r31974, %r31978;
	shf.l.wrap.b32 	%r31980, %r31979, %r31979, 8;
	add.s32 	%r31981, %r31975, %r31980;
	xor.b32  	%r31982, %r31977, %r31981;
	shf.l.wrap.b32 	%r31983, %r31982, %r31982, 7;
	add.s32 	%r54449, %r31600, %r31942;
	add.s32 	%r54448, %r31612, %r31954;
	add.s32 	%r54447, %r31624, %r31966;
	add.s32 	%r54446, %r31636, %r31978;
	add.s32 	%r54450, %r54457, %r31983;
	add.s32 	%r54451, %r54456, %r31947;
	add.s32 	%r54452, %r54455, %r31959;
	add.s32 	%r54453, %r54454, %r31971;
	xor.b32  	%r31984, %r31601, 1;
	shf.l.wrap.b32 	%r31985, %r31601, %r31984, 16;
	add.s32 	%r31986, %r54457, %r31985;
	xor.b32  	%r31987, %r54457, %r31986;
	shf.l.wrap.b32 	%r31988, %r31987, %r31987, 12;
	add.s32 	%r31989, %r31601, %r31988;
	xor.b32  	%r31990, %r31985, %r31989;
	shf.l.wrap.b32 	%r31991, %r31990, %r31990, 8;
	add.s32 	%r31992, %r31986, %r31991;
	xor.b32  	%r31993, %r31988, %r31992;
	shf.l.wrap.b32 	%r31994, %r31993, %r31993, 7;
	add.s32 	%r31995, %r31989, %r31623;
	xor.b32  	%r31996, %r31644, %r31995;
	shf.l.wrap.b32 	%r31997, %r31996, %r31996, 16;
	add.s32 	%r31998, %r31633, %r31997;
	xor.b32  	%r31999, %r31623, %r31998;
	shf.l.wrap.b32 	%r32000, %r31999, %r31999, 12;
	add.s32 	%r32001, %r31995, %r32000;
	xor.b32  	%r32002, %r31997, %r32001;
	shf.l.wrap.b32 	%r32003, %r32002, %r32002, 8;
	add.s32 	%r32004, %r31998, %r32003;
	xor.b32  	%r32005, %r32000, %r32004;
	shf.l.wrap.b32 	%r32006, %r32005, %r32005, 7;
	xor.b32  	%r32007, %r31991, %r31660;
	shf.l.wrap.b32 	%r32008, %r32007, %r32007, 16;
	add.s32 	%r32009, %r31645, %r32008;
	xor.b32  	%r32010, %r31635, %r32009;
	shf.l.wrap.b32 	%r32011, %r32010, %r32010, 12;
	add.s32 	%r32012, %r31660, %r32011;
	xor.b32  	%r32013, %r32008, %r32012;
	shf.l.wrap.b32 	%r32014, %r32013, %r32013, 8;
	add.s32 	%r32015, %r32009, %r32014;
	xor.b32  	%r32016, %r32011, %r32015;
	shf.l.wrap.b32 	%r32017, %r32016, %r32016, 7;
	add.s32 	%r32018, %r31992, %r31674;
	xor.b32  	%r32019, %r31647, %r32018;
	shf.l.wrap.b32 	%r32020, %r32019, %r32019, 12;
	add.s32 	%r32021, %r31672, %r32020;
	xor.b32  	%r32022, %r31674, %r32021;
	shf.l.wrap.b32 	%r32023, %r32022, %r32022, 8;
	add.s32 	%r32024, %r32018, %r32023;
	xor.b32  	%r32025, %r32020, %r32024;
	shf.l.wrap.b32 	%r32026, %r32025, %r32025, 7;
	add.s32 	%r32027, %r31642, %r31994;
	xor.b32  	%r32028, %r31632, %r32027;
	shf.l.wrap.b32 	%r32029, %r32028, %r32028, 16;
	add.s32 	%r32030, %r31621, %r32029;
	xor.b32  	%r32031, %r31994, %r32030;
	shf.l.wrap.b32 	%r32032, %r32031, %r32031, 12;
	add.s32 	%r32033, %r32027, %r32032;
	xor.b32  	%r32034, %r32029, %r32033;
	shf.l.wrap.b32 	%r32035, %r32034, %r32034, 8;
	add.s32 	%r32036, %r32030, %r32035;
	xor.b32  	%r32037, %r32032, %r32036;
	shf.l.wrap.b32 	%r32038, %r32037, %r32037, 7;
	add.s32 	%r32039, %r32001, %r32038;
	xor.b32  	%r32040, %r32014, %r32039;
	shf.l.wrap.b32 	%r32041, %r32040, %r32040, 16;
	add.s32 	%r32042, %r32024, %r32041;
	xor.b32  	%r32043, %r32038, %r32042;
	shf.l.wrap.b32 	%r32044, %r32043, %r32043, 12;
	add.s32 	%r32045, %r32039, %r32044;
	xor.b32  	%r32046, %r32041, %r32045;
	shf.l.wrap.b32 	%r32047, %r32046, %r32046, 8;
	add.s32 	%r32048, %r32042, %r32047;
	xor.b32  	%r32049, %r32044, %r32048;
	shf.l.wrap.b32 	%r32050, %r32049, %r32049, 7;
	add.s32 	%r32051, %r32012, %r32006;
	xor.b32  	%r32052, %r32023, %r32051;
	shf.l.wrap.b32 	%r32053, %r32052, %r32052, 16;
	add.s32 	%r32054, %r32036, %r32053;
	xor.b32  	%r32055, %r32006, %r32054;
	shf.l.wrap.b32 	%r32056, %r32055, %r32055, 12;
	add.s32 	%r32057, %r32051, %r32056;
	xor.b32  	%r32058, %r32053, %r32057;
	shf.l.wrap.b32 	%r32059, %r32058, %r32058, 8;
	add.s32 	%r32060, %r32054, %r32059;
	xor.b32  	%r32061, %r32056, %r32060;
	shf.l.wrap.b32 	%r32062, %r32061, %r32061, 7;
	add.s32 	%r32063, %r32021, %r32017;
	xor.b32  	%r32064, %r32035, %r32063;
	shf.l.wrap.b32 	%r32065, %r32064, %r32064, 16;
	add.s32 	%r32066, %r32004, %r32065;
	xor.b32  	%r32067, %r32017, %r32066;
	shf.l.wrap.b32 	%r32068, %r32067, %r32067, 12;
	add.s32 	%r32069, %r32063, %r32068;
	xor.b32  	%r32070, %r32065, %r32069;
	shf.l.wrap.b32 	%r32071, %r32070, %r32070, 8;
	add.s32 	%r32072, %r32066, %r32071;
	xor.b32  	%r32073, %r32068, %r32072;
	shf.l.wrap.b32 	%r32074, %r32073, %r32073, 7;
	add.s32 	%r32075, %r32033, %r32026;
	xor.b32  	%r32076, %r32003, %r32075;
	shf.l.wrap.b32 	%r32077, %r32076, %r32076, 16;
	add.s32 	%r32078, %r32015, %r32077;
	xor.b32  	%r32079, %r32026, %r32078;
	shf.l.wrap.b32 	%r32080, %r32079, %r32079, 12;
	add.s32 	%r32081, %r32075, %r32080;
	xor.b32  	%r32082, %r32077, %r32081;
	shf.l.wrap.b32 	%r32083, %r32082, %r32082, 8;
	add.s32 	%r32084, %r32078, %r32083;
	xor.b32  	%r32085, %r32080, %r32084;
	shf.l.wrap.b32 	%r32086, %r32085, %r32085, 7;
	add.s32 	%r32087, %r32045, %r32062;
	xor.b32  	%r32088, %r32083, %r32087;
	shf.l.wrap.b32 	%r32089, %r32088, %r32088, 16;
	add.s32 	%r32090, %r32072, %r32089;
	xor.b32  	%r32091, %r32062, %r32090;
	shf.l.wrap.b32 	%r32092, %r32091, %r32091, 12;
	add.s32 	%r32093, %r32087, %r32092;
	xor.b32  	%r32094, %r32089, %r32093;
	shf.l.wrap.b32 	%r32095, %r32094, %r32094, 8;
	add.s32 	%r32096, %r32090, %r32095;
	xor.b32  	%r32097, %r32092, %r32096;
	shf.l.wrap.b32 	%r32098, %r32097, %r32097, 7;
	add.s32 	%r32099, %r32057, %r32074;
	xor.b32  	%r32100, %r32047, %r32099;
	shf.l.wrap.b32 	%r32101, %r32100, %r32100, 16;
	add.s32 	%r32102, %r32084, %r32101;
	xor.b32  	%r32103, %r32074, %r32102;
	shf.l.wrap.b32 	%r32104, %r32103, %r32103, 12;
	add.s32 	%r32105, %r32099, %r32104;
	xor.b32  	%r32106, %r32101, %r32105;
	shf.l.wrap.b32 	%r32107, %r32106, %r32106, 8;
	add.s32 	%r32108, %r32102, %r32107;
	xor.b32  	%r32109, %r32104, %r32108;
	shf.l.wrap.b32 	%r32110, %r32109, %r32109, 7;
	add.s32 	%r32111, %r32069, %r32086;
	xor.b32  	%r32112, %r32059, %r32111;
	shf.l.wrap.b32 	%r32113, %r32112, %r32112, 16;
	add.s32 	%r32114, %r32048, %r32113;
	xor.b32  	%r32115, %r32086, %r32114;
	shf.l.wrap.b32 	%r32116, %r32115, %r32115, 12;
	add.s32 	%r32117, %r32111, %r32116;
	xor.b32  	%r32118, %r32113, %r32117;
	shf.l.wrap.b32 	%r32119, %r32118, %r32118, 8;
	add.s32 	%r32120, %r32114, %r32119;
	xor.b32  	%r32121, %r32116, %r32120;
	shf.l.wrap.b32 	%r32122, %r32121, %r32121, 7;
	add.s32 	%r32123, %r32081, %r32050;
	xor.b32  	%r32124, %r32071, %r32123;
	shf.l.wrap.b32 	%r32125, %r32124, %r32124, 16;
	add.s32 	%r32126, %r32060, %r32125;
	xor.b32  	%r32127, %r32050, %r32126;
	shf.l.wrap.b32 	%r32128, %r32127, %r32127, 12;
	add.s32 	%r32129, %r32123, %r32128;
	xor.b32  	%r32130, %r32125, %r32129;
	shf.l.wrap.b32 	%r32131, %r32130, %r32130, 8;
	add.s32 	%r32132, %r32126, %r32131;
	xor.b32  	%r32133, %r32128, %r32132;
	shf.l.wrap.b32 	%r32134, %r32133, %r32133, 7;
	add.s32 	%r32135, %r32093, %r32134;
	xor.b32  	%r32136, %r32107, %r32135;
	shf.l.wrap.b32 	%r32137, %r32136, %r32136, 16;
	add.s32 	%r32138, %r32120, %r32137;
	xor.b32  	%r32139, %r32134, %r32138;
	shf.l.wrap.b32 	%r32140, %r32139, %r32139, 12;
	add.s32 	%r32141, %r32135, %r32140;
	xor.b32  	%r32142, %r32137, %r32141;
	shf.l.wrap.b32 	%r32143, %r32142, %r32142, 8;
	add.s32 	%r32144, %r32138, %r32143;
	xor.b32  	%r32145, %r32140, %r32144;
	shf.l.wrap.b32 	%r32146, %r32145, %r32145, 7;
	add.s32 	%r32147, %r32105, %r32098;
	xor.b32  	%r32148, %r32119, %r32147;
	shf.l.wrap.b32 	%r32149, %r32148, %r32148, 16;
	add.s32 	%r32150, %r32132, %r32149;
	xor.b32  	%r32151, %r32098, %r32150;
	shf.l.wrap.b32 	%r32152, %r32151, %r32151, 12;
	add.s32 	%r32153, %r32147, %r32152;
	xor.b32  	%r32154, %r32149, %r32153;
	shf.l.wrap.b32 	%r32155, %r32154, %r32154, 8;
	add.s32 	%r32156, %r32150, %r32155;
	xor.b32  	%r32157, %r32152, %r32156;
	shf.l.wrap.b32 	%r32158, %r32157, %r32157, 7;
	add.s32 	%r32159, %r32117, %r32110;
	xor.b32  	%r32160, %r32131, %r32159;
	shf.l.wrap.b32 	%r32161, %r32160, %r32160, 16;
	add.s32 	%r32162, %r32096, %r32161;
	xor.b32  	%r32163, %r32110, %r32162;
	shf.l.wrap.b32 	%r32164, %r32163, %r32163, 12;
	add.s32 	%r32165, %r32159, %r32164;
	xor.b32  	%r32166, %r32161, %r32165;
	shf.l.wrap.b32 	%r32167, %r32166, %r32166, 8;
	add.s32 	%r32168, %r32162, %r32167;
	xor.b32  	%r32169, %r32164, %r32168;
	shf.l.wrap.b32 	%r32170, %r32169, %r32169, 7;
	add.s32 	%r32171, %r32129, %r32122;
	xor.b32  	%r32172, %r32095, %r32171;
	shf.l.wrap.b32 	%r32173, %r32172, %r32172, 16;
	add.s32 	%r32174, %r32108, %r32173;
	xor.b32  	%r32175, %r32122, %r32174;
	shf.l.wrap.b32 	%r32176, %r32175, %r32175, 12;
	add.s32 	%r32177, %r32171, %r32176;
	xor.b32  	%r32178, %r32173, %r32177;
	shf.l.wrap.b32 	%r32179, %r32178, %r32178, 8;
	add.s32 	%r32180, %r32174, %r32179;
	xor.b32  	%r32181, %r32176, %r32180;
	shf.l.wrap.b32 	%r32182, %r32181, %r32181, 7;
	add.s32 	%r32183, %r32141, %r32158;
	xor.b32  	%r32184, %r32179, %r32183;
	shf.l.wrap.b32 	%r32185, %r32184, %r32184, 16;
	add.s32 	%r32186, %r32168, %r32185;
	xor.b32  	%r32187, %r32158, %r32186;
	shf.l.wrap.b32 	%r32188, %r32187, %r32187, 12;
	add.s32 	%r32189, %r32183, %r32188;
	xor.b32  	%r32190, %r32185, %r32189;
	shf.l.wrap.b32 	%r32191, %r32190, %r32190, 8;
	add.s32 	%r32192, %r32186, %r32191;
	xor.b32  	%r32193, %r32188, %r32192;
	shf.l.wrap.b32 	%r32194, %r32193, %r32193, 7;
	add.s32 	%r32195, %r32153, %r32170;
	xor.b32  	%r32196, %r32143, %r32195;
	shf.l.wrap.b32 	%r32197, %r32196, %r32196, 16;
	add.s32 	%r32198, %r32180, %r32197;
	xor.b32  	%r32199, %r32170, %r32198;
	shf.l.wrap.b32 	%r32200, %r32199, %r32199, 12;
	add.s32 	%r32201, %r32195, %r32200;
	xor.b32  	%r32202, %r32197, %r32201;
	shf.l.wrap.b32 	%r32203, %r32202, %r32202, 8;
	add.s32 	%r32204, %r32198, %r32203;
	xor.b32  	%r32205, %r32200, %r32204;
	shf.l.wrap.b32 	%r32206, %r32205, %r32205, 7;
	add.s32 	%r32207, %r32165, %r32182;
	xor.b32  	%r32208, %r32155, %r32207;
	shf.l.wrap.b32 	%r32209, %r32208, %r32208, 16;
	add.s32 	%r32210, %r32144, %r32209;
	xor.b32  	%r32211, %r32182, %r32210;
	shf.l.wrap.b32 	%r32212, %r32211, %r32211, 12;
	add.s32 	%r32213, %r32207, %r32212;
	xor.b32  	%r32214, %r32209, %r32213;
	shf.l.wrap.b32 	%r32215, %r32214, %r32214, 8;
	add.s32 	%r32216, %r32210, %r32215;
	xor.b32  	%r32217, %r32212, %r32216;
	shf.l.wrap.b32 	%r32218, %r32217, %r32217, 7;
	add.s32 	%r32219, %r32177, %r32146;
	xor.b32  	%r32220, %r32167, %r32219;
	shf.l.wrap.b32 	%r32221, %r32220, %r32220, 16;
	add.s32 	%r32222, %r32156, %r32221;
	xor.b32  	%r32223, %r32146, %r32222;
	shf.l.wrap.b32 	%r32224, %r32223, %r32223, 12;
	add.s32 	%r32225, %r32219, %r32224;
	xor.b32  	%r32226, %r32221, %r32225;
	shf.l.wrap.b32 	%r32227, %r32226, %r32226, 8;
	add.s32 	%r32228, %r32222, %r32227;
	xor.b32  	%r32229, %r32224, %r32228;
	shf.l.wrap.b32 	%r32230, %r32229, %r32229, 7;
	add.s32 	%r32231, %r32189, %r32230;
	xor.b32  	%r32232, %r32203, %r32231;
	shf.l.wrap.b32 	%r32233, %r32232, %r32232, 16;
	add.s32 	%r32234, %r32216, %r32233;
	xor.b32  	%r32235, %r32230, %r32234;
	shf.l.wrap.b32 	%r32236, %r32235, %r32235, 12;
	add.s32 	%r32237, %r32231, %r32236;
	xor.b32  	%r32238, %r32233, %r32237;
	shf.l.wrap.b32 	%r32239, %r32238, %r32238, 8;
	add.s32 	%r32240, %r32201, %r32194;
	xor.b32  	%r32241, %r32215, %r32240;
	shf.l.wrap.b32 	%r32242, %r32241, %r32241, 16;
	add.s32 	%r32243, %r32228, %r32242;
	xor.b32  	%r32244, %r32194, %r32243;
	shf.l.wrap.b32 	%r32245, %r32244, %r32244, 12;
	add.s32 	%r32246, %r32240, %r32245;
	xor.b32  	%r32247, %r32242, %r32246;
	shf.l.wrap.b32 	%r32248, %r32247, %r32247, 8;
	add.s32 	%r32249, %r32243, %r32248;
	xor.b32  	%r32250, %r32245, %r32249;
	shf.l.wrap.b32 	%r32251, %r32250, %r32250, 7;
	add.s32 	%r32252, %r32213, %r32206;
	xor.b32  	%r32253, %r32227, %r32252;
	shf.l.wrap.b32 	%r32254, %r32253, %r32253, 16;
	add.s32 	%r32255, %r32192, %r32254;
	xor.b32  	%r32256, %r32206, %r32255;
	shf.l.wrap.b32 	%r32257, %r32256, %r32256, 12;
	add.s32 	%r32258, %r32252, %r32257;
	xor.b32  	%r32259, %r32254, %r32258;
	shf.l.wrap.b32 	%r32260, %r32259, %r32259, 8;
	add.s32 	%r32261, %r32255, %r32260;
	xor.b32  	%r32262, %r32257, %r32261;
	shf.l.wrap.b32 	%r32263, %r32262, %r32262, 7;
	add.s32 	%r32264, %r32225, %r32218;
	xor.b32  	%r32265, %r32191, %r32264;
	shf.l.wrap.b32 	%r32266, %r32265, %r32265, 16;
	add.s32 	%r32267, %r32204, %r32266;
	xor.b32  	%r32268, %r32218, %r32267;
	shf.l.wrap.b32 	%r32269, %r32268, %r32268, 12;
	add.s32 	%r32270, %r32264, %r32269;
	xor.b32  	%r32271, %r32266, %r32270;
	shf.l.wrap.b32 	%r32272, %r32271, %r32271, 8;
	add.s32 	%r32273, %r32267, %r32272;
	add.s32 	%r32274, %r32237, %r32251;
	xor.b32  	%r32275, %r32272, %r32274;
	shf.l.wrap.b32 	%r32276, %r32275, %r32275, 16;
	add.s32 	%r32277, %r32261, %r32276;
	xor.b32  	%r32278, %r32251, %r32277;
	shr.u32 	%r32279, %r32278, 20;
	add.s32 	%r32280, %r32274, %r32279;
	add.s32 	%r32281, %r32246, %r32263;
	xor.b32  	%r32282, %r32239, %r32281;
	shf.l.wrap.b32 	%r32283, %r32282, %r32282, 16;
	add.s32 	%r32284, %r32273, %r32283;
	xor.b32  	%r32285, %r32263, %r32284;
	shr.u32 	%r32286, %r32285, 20;
	add.s32 	%r32287, %r32281, %r32286;
	add.s32 	%r32288, %r31600, %r32280;
	add.s32 	%r32289, %r31612, %r32287;
	not.b32 	%r32290, %r54445;
	add.s32 	%r32291, %r3203, %r32290;
	mov.u32 	%r32292, %ctaid.x;
	shl.b32 	%r32293, %r32292, 11;
	mov.u32 	%r32294, %tid.x;
	and.b32  	%r32295, %r32294, 31;
	or.b32  	%r32296, %r32293, %r32295;
	shl.b32 	%r32297, %r32294, 3;
	and.b32  	%r32298, %r32297, 7936;
	add.s32 	%r32299, %r53743, %r32298;
	add.s32 	%r32300, %r32296, %r32299;
	shr.u32 	%r32301, %r32300, %r32291;
	and.b32  	%r32302, %r32301, 1;
	setp.eq.b32 	%p333, %r32302, 1;
	selp.b32 	%r32303, %r32289, %r32288, %p333;
	cvt.u16.u32 	%rs567, %r32303;
	and.b16  	%rs828, %rs567, 1;
	and.b16  	%rs568, %rs826, 255;
	setp.ne.s16 	%p334, %rs568, 1;
	@%p334 bra 	$L__BB9_425;
	ld.param.u64 	%rd809, [fused_batch_pir_kernel_transposed_16_param_1];
	not.b32 	%r32304, %r54445;
	add.s32 	%r32305, %r3203, %r32304;
	mov.u32 	%r32306, %ctaid.x;
	shl.b32 	%r32307, %r32306, 11;
	mov.u32 	%r32308, %tid.x;
	and.b32  	%r32309, %r32308, 31;
	or.b32  	%r32310, %r32307, %r32309;
	shl.b32 	%r32311, %r32308, 3;
	and.b32  	%r32312, %r32311, 7936;
	add.s32 	%r32313, %r53743, %r32312;
	add.s32 	%r32314, %r32310, %r32313;
	shr.u32 	%r32315, %r32314, %r32305;
	and.b32  	%r32316, %r32315, 1;
	setp.eq.b32 	%p335, %r32316, 1;
	cvt.s64.s32 	%rd380, %r54445;
	cvta.to.global.u64 	%rd381, %rd809;
	mul.wide.s32 	%rd382, %r54445, 16;
	add.s64 	%rd383, %rd381, %rd382;
	ld.global.u32 	%r32317, [%rd383+14172];
	selp.b32 	%r32318, %r54450, %r54449, %p335;
	xor.b32  	%r32319, %r32318, %r32317;
	selp.b32 	%r32320, %r54451, %r54448, %p335;
	selp.b32 	%r54449, %r54449, %r32319, %p335;
	selp.b32 	%r54450, %r32319, %r54450, %p335;
	ld.global.u32 	%r32321, [%rd383+14176];
	xor.b32  	%r32322, %r32320, %r32321;
	selp.b32 	%r32323, %r54452, %r54447, %p335;
	selp.b32 	%r54448, %r54448, %r32322, %p335;
	selp.b32 	%r54451, %r32322, %r54451, %p335;
	ld.global.u32 	%r32324, [%rd383+14180];
	xor.b32  	%r32325, %r32323, %r32324;
	selp.b32 	%r32326, %r54453, %r54446, %p335;
	selp.b32 	%r54447, %r54447, %r32325, %p335;
	selp.b32 	%r54452, %r32325, %r54452, %p335;
	ld.global.u32 	%r32327, [%rd383+14184];
	xor.b32  	%r32328, %r32326, %r32327;
	selp.b64 	%rd384, 445, 420, %p335;
	selp.b32 	%r54446, %r54446, %r32328, %p335;
	selp.b32 	%r54453, %r32328, %r54453, %p335;
	add.s64 	%rd385, %rd384, %rd380;
	add.s64 	%rd386, %rd381, %rd385;
	ld.global.u8 	%rs569, [%rd386+14152];
	xor.b16  	%rs828, %rs569, %rs828;
$L__BB9_425:
	not.b32 	%r32329, %r54445;
	add.s32 	%r32330, %r3203, %r32329;
	mov.u32 	%r32331, %ctaid.x;
	shl.b32 	%r32332, %r32331, 11;
	mov.u32 	%r32333, %tid.x;
	and.b32  	%r32334, %r32333, 31;
	or.b32  	%r32335, %r32332, %r32334;
	shl.b32 	%r32336, %r32333, 3;
	and.b32  	%r32337, %r32336, 7936;
	add.s32 	%r32338, %r53743, %r32337;
	add.s32 	%r32339, %r32335, %r32338;
	shr.u32 	%r32340, %r32339, %r32330;
	and.b32  	%r32341, %r32340, 1;
	setp.eq.b32 	%p336, %r32341, 1;
	selp.b32 	%r54457, %r54450, %r54449, %p336;
	selp.b32 	%r54456, %r54451, %r54448, %p336;
	selp.b32 	%r54455, %r54452, %r54447, %p336;
	selp.b32 	%r54454, %r54453, %r54446, %p336;
	add.s32 	%r54445, %r54445, 1;
	setp.lt.u32 	%p337, %r54445, %r3203;
	mov.u16 	%rs826, %rs828;
	@%p337 bra 	$L__BB9_423;
$L__BB9_426:
	and.b16  	%rs570, %rs828, 255;
	setp.ne.s16 	%p338, %rs570, 1;
	@%p338 bra 	$L__BB9_428;
	ld.param.u64 	%rd810, [fused_batch_pir_kernel_transposed_16_param_1];
	cvta.to.global.u64 	%rd387, %rd810;
	ld.global.u32 	%r32342, [%rd387+14624];
	xor.b32  	%r54457, %r54457, %r32342;
$L__BB9_428:
	@%p338 bra 	$L__BB9_430;
	ld.param.u64 	%rd811, [fused_batch_pir_kernel_transposed_16_param_1];
	cvta.to.global.u64 	%rd388, %rd811;
	ld.global.u32 	%r32343, [%rd388+14628];
	xor.b32  	%r54456, %r54456, %r32343;
$L__BB9_430:
	@%p338 bra 	$L__BB9_432;
	ld.param.u64 	%rd812, [fused_batch_pir_kernel_transposed_16_param_1];
	cvta.to.global.u64 	%rd389, %rd812;
	ld.global.u32 	%r32344, [%rd389+14632];
	xor.b32  	%r54455, %r54455, %r32344;
$L__BB9_432:
	@%p338 bra 	$L__BB9_434;
	ld.param.u64 	%rd813, [fused_batch_pir_kernel_transposed_16_param_1];
	cvta.to.global.u64 	%rd390, %rd813;
	ld.global.u32 	%r32345, [%rd390+14636];
	xor.b32  	%r54454, %r54454, %r32345;
$L__BB9_434:
	ld.param.u32 	%r52166, [fused_batch_pir_kernel_transposed_16_param_4];
	mov.u32 	%r32347, %ctaid.x;
	shl.b32 	%r32348, %r32347, 11;
	mov.u32 	%r32349, %tid.x;
	and.b32  	%r32350, %r32349, 31;
	or.b32  	%r32351, %r32348, %r32350;
	shl.b32 	%r32352, %r32349, 3;
	and.b32  	%r32353, %r32352, 7936;
	add.s32 	%r32354, %r53743, %r32353;
	add.s32 	%r32355, %r32351, %r32354;
	setp.ge.s32 	%p342, %r32355, %r52166;
	mov.b32 	%r54478, 0;
	mov.u32 	%r54479, %r54478;
	mov.u32 	%r54480, %r54478;
	mov.u32 	%r54481, %r54478;
	@%p342 bra 	$L__BB9_448;
	ld.param.u64 	%rd814, [fused_batch_pir_kernel_transposed_16_param_1];
	cvta.to.global.u64 	%rd391, %rd814;
	ld.global.u8 	%rs574, [%rd391+14657];
	max.u16 	%rs575, %rs574, 11;
	cvt.u32.u16 	%r32356, %rs575;
	add.s32 	%r54469, %r32356, -11;
	ld.shared.v2.u32 	{%r54481, %r54480}, [s_mem+197976];
	ld.shared.v2.u32 	{%r54479, %r54478}, [s_mem+197984];
	ld.shared.u8 	%rs831, [s_mem+197992];
	cvt.u32.u16 	%r3258, %rs574;
	setp.ge.u32 	%p343, %r54469, %r3258;
	@%p343 bra 	$L__BB9_440;
	mov.u16 	%rs829, %rs831;
$L__BB9_437:
	ld.const.u32 	%r32357, [CHACHA_CONSTANTS];
	add.s32 	%r32358, %r32357, %r54481;
	shf.l.wrap.b32 	%r32359, %r32358, %r32358, 16;
	add.s32 	%r32360, %r54481, %r32359;
	xor.b32  	%r32361, %r54481, %r32360;
	shf.l.wrap.b32 	%r32362, %r32361, %r32361, 12;
	add.s32 	%r32363, %r32358, %r32362;
	xor.b32  	%r32364, %r32359, %r32363;
	shf.l.wrap.b32 	%r32365, %r32364, %r32364, 8;
	add.s32 	%r32366, %r32360, %r32365;
	xor.b32  	%r32367, %r32362, %r32366;
	shf.l.wrap.b32 	%r32368, %r32367, %r32367, 7;
	ld.const.u32 	%r32369, [CHACHA_CONSTANTS+4];
	add.s32 	%r32370, %r32369, %r54480;
	shf.l.wrap.b32 	%r32371, %r32370, %r32370, 16;
	add.s32 	%r32372, %r54480, %r32371;
	xor.b32  	%r32373, %r54480, %r32372;
	shf.l.wrap.b32 	%r32374, %r32373, %r32373, 12;
	add.s32 	%r32375, %r32370, %r32374;
	xor.b32  	%r32376, %r32371, %r32375;
	shf.l.wrap.b32 	%r32377, %r32376, %r32376, 8;
	add.s32 	%r32378, %r32372, %r32377;
	xor.b32  	%r32379, %r32374, %r32378;
	shf.l.wrap.b32 	%r32380, %r32379, %r32379, 7;
	ld.const.u32 	%r32381, [CHACHA_CONSTANTS+8];
	add.s32 	%r32382, %r32381, %r54479;
	shf.l.wrap.b32 	%r32383, %r32382, %r32382, 16;
	add.s32 	%r32384, %r54479, %r32383;
	xor.b32  	%r32385, %r54479, %r32384;
	shf.l.wrap.b32 	%r32386, %r32385, %r32385, 12;
	add.s32 	%r32387, %r32382, %r32386;
	xor.b32  	%r32388, %r32383, %r32387;
	shf.l.wrap.b32 	%r32389, %r32388, %r32388, 8;
	add.s32 	%r32390, %r32384, %r32389;
	xor.b32  	%r32391, %r32386, %r32390;
	shf.l.wrap.b32 	%r32392, %r32391, %r32391, 7;
	ld.const.u32 	%r32393, [CHACHA_CONSTANTS+12];
	add.s32 	%r32394, %r32393, %r54478;
	shf.l.wrap.b32 	%r32395, %r32394, %r32394, 16;
	add.s32 	%r32396, %r54478, %r32395;
	xor.b32  	%r32397, %r54478, %r32396;
	shf.l.wrap.b32 	%r32398, %r32397, %r32397, 12;
	add.s32 	%r32399, %r32394, %r32398;
	xor.b32  	%r32400, %r32395, %r32399;
	shf.l.wrap.b32 	%r32401, %r32400, %r32400, 8;
	add.s32 	%r32402, %r32396, %r32401;
	xor.b32  	%r32403, %r32398, %r32402;
	shf.l.wrap.b32 	%r32404, %r32403, %r32403, 7;
	add.s32 	%r32405, %r32363, %r32380;
	xor.b32  	%r32406, %r32401, %r32405;
	shf.l.wrap.b32 	%r32407, %r32406, %r32406, 16;
	add.s32 	%r32408, %r32390, %r32407;
	xor.b32  	%r32409, %r32380, %r32408;
	shf.l.wrap.b32 	%r32410, %r32409, %r32409, 12;
	add.s32 	%r32411, %r32405, %r32410;
	xor.b32  	%r32412, %r32407, %r32411;
	shf.l.wrap.b32 	%r32413, %r32412, %r32412, 8;
	add.s32 	%r32414, %r32408, %r32413;
	xor.b32  	%r32415, %r32410, %r32414;
	shf.l.wrap.b32 	%r32416, %r32415, %r32415, 7;
	add.s32 	%r32417, %r32375, %r32392;
	xor.b32  	%r32418, %r32365, %r32417;
	shf.l.wrap.b32 	%r32419, %r32418, %r32418, 16;
	add.s32 	%r32420, %r32402, %r32419;
	xor.b32  	%r32421, %r32392, %r32420;
	shf.l.wrap.b32 	%r32422, %r32421, %r32421, 12;
	add.s32 	%r32423, %r32417, %r32422;
	xor.b32  	%r32424, %r32419, %r32423;
	shf.l.wrap.b32 	%r32425, %r32424, %r32424, 8;
	add.s32 	%r32426, %r32420, %r32425;
	xor.b32  	%r32427, %r32422, %r32426;
	shf.l.wrap.b32 	%r32428, %r32427, %r32427, 7;
	add.s32 	%r32429, %r32387, %r32404;
	xor.b32  	%r32430, %r32377, %r32429;
	shf.l.wrap.b32 	%r32431, %r32430, %r32430, 16;
	add.s32 	%r32432, %r32366, %r32431;
	xor.b32  	%r32433, %r32404, %r32432;
	shf.l.wrap.b32 	%r32434, %r32433, %r32433, 12;
	add.s32 	%r32435, %r32429, %r32434;
	xor.b32  	%r32436, %r32431, %r32435;
	shf.l.wrap.b32 	%r32437, %r32436, %r32436, 8;
	add.s32 	%r32438, %r32432, %r32437;
	xor.b32  	%r32439, %r32434, %r32438;
	shf.l.wrap.b32 	%r32440, %r32439, %r32439, 7;
	add.s32 	%r32441, %r32399, %r32368;
	xor.b32  	%r32442, %r32389, %r32441;
	shf.l.wrap.b32 	%r32443, %r32442, %r32442, 16;
	add.s32 	%r32444, %r32378, %r32443;
	xor.b32  	%r32445, %r32368, %r32444;
	shf.l.wrap.b32 	%r32446, %r32445, %r32445, 12;
	add.s32 	%r32447, %r32441, %r32446;
	xor.b32  	%r32448, %r32443, %r32447;
	shf.l.wrap.b32 	%r32449, %r32448, %r32448, 8;
	add.s32 	%r32450, %r32444, %r32449;
	xor.b32  	%r32451, %r32446, %r32450;
	shf.l.wrap.b32 	%r32452, %r32451, %r32451, 7;
	add.s32 	%r32453, %r32411, %r32452;
	xor.b32  	%r32454, %r32425, %r32453;
	shf.l.wrap.b32 	%r32455, %r32454, %r32454, 16;
	add.s32 	%r32456, %r32438, %r32455;
	xor.b32  	%r32457, %r32452, %r32456;
	shf.l.wrap.b32 	%r32458, %r32457, %r32457, 12;
	add.s32 	%r32459, %r32453, %r32458;
	xor.b32  	%r32460, %r32455, %r32459;
	shf.l.wrap.b32 	%r32461, %r32460, %r32460, 8;
	add.s32 	%r32462, %r32456, %r32461;
	xor.b32  	%r32463, %r32458, %r32462;
	shf.l.wrap.b32 	%r32464, %r32463, %r32463, 7;
	add.s32 	%r32465, %r32423, %r32416;
	xor.b32  	%r32466, %r32437, %r32465;
	shf.l.wrap.b32 	%r32467, %r32466, %r32466, 16;
	add.s32 	%r32468, %r32450, %r32467;
	xor.b32  	%r32469, %r32416, %r32468;
	shf.l.wrap.b32 	%r32470, %r32469, %r32469, 12;
	add.s32 	%r32471, %r32465, %r32470;
	xor.b32  	%r32472, %r32467, %r32471;
	shf.l.wrap.b32 	%r32473, %r32472, %r32472, 8;
	add.s32 	%r32474, %r32468, %r32473;
	xor.b32  	%r32475, %r32470, %r32474;
	shf.l.wrap.b32 	%r32476, %r32475, %r32475, 7;
	add.s32 	%r32477, %r32435, %r32428;
	xor.b32  	%r32478, %r32449, %r32477;
	shf.l.wrap.b32 	%r32479, %r32478, %r32478, 16;
	add.s32 	%r32480, %r32414, %r32479;
	xor.b32  	%r32481, %r32428, %r32480;
	shf.l.wrap.b32 	%r32482, %r32481, %r32481, 12;
	add.s32 	%r32483, %r32477, %r32482;
	xor.b32  	%r32484, %r32479, %r32483;
	shf.l.wrap.b32 	%r32485, %r32484, %r32484, 8;
	add.s32 	%r32486, %r32480, %r32485;
	xor.b32  	%r32487, %r32482, %r32486;
	shf.l.wrap.b32 	%r32488, %r32487, %r32487, 7;
	add.s32 	%r32489, %r32447, %r32440;
	xor.b32  	%r32490, %r32413, %r32489;
	shf.l.wrap.b32 	%r32491, %r32490, %r32490, 16;
	add.s32 	%r32492, %r32426, %r32491;
	xor.b32  	%r32493, %r32440, %r32492;
	shf.l.wrap.b32 	%r32494, %r32493, %r32493, 12;
	add.s32 	%r32495, %r32489, %r32494;
	xor.b32  	%r32496, %r32491, %r32495;
	shf.l.wrap.b32 	%r32497, %r32496, %r32496, 8;
	add.s32 	%r32498, %r32492, %r32497;
	xor.b32  	%r32499, %r32494, %r32498;
	shf.l.wrap.b32 	%r32500, %r32499, %r32499, 7;
	add.s32 	%r32501, %r32459, %r32476;
	xor.b32  	%r32502, %r32497, %r32501;
	shf.l.wrap.b32 	%r32503, %r32502, %r32502, 16;
	add.s32 	%r32504, %r32486, %r32503;
	xor.b32  	%r32505, %r32476, %r32504;
	shf.l.wrap.b32 	%r32506, %r32505, %r32505, 12;
	add.s32 	%r32507, %r32501, %r32506;
	xor.b32  	%r32508, %r32503, %r32507;
	shf.l.wrap.b32 	%r32509, %r32508, %r32508, 8;
	add.s32 	%r32510, %r32504, %r32509;
	xor.b32  	%r32511, %r32506, %r32510;
	shf.l.wrap.b32 	%r32512, %r32511, %r32511, 7;
	add.s32 	%r32513, %r32471, %r32488;
	xor.b32  	%r32514, %r32461, %r32513;
	shf.l.wrap.b32 	%r32515, %r32514, %r32514, 16;
	add.s32 	%r32516, %r32498, %r32515;
	xor.b32  	%r32517, %r32488, %r32516;
	shf.l.wrap.b32 	%r32518, %r32517, %r32517, 12;
	add.s32 	%r32519, %r32513, %r32518;
	xor.b32  	%r32520, %r32515, %r32519;
	shf.l.wrap.b32 	%r32521, %r32520, %r32520, 8;
	add.s32 	%r32522, %r32516, %r32521;
	xor.b32  	%r32523, %r32518, %r32522;
	shf.l.wrap.b32 	%r32524, %r32523, %r32523, 7;
	add.s32 	%r32525, %r32483, %r32500;
	xor.b32  	%r32526, %r32473, %r32525;
	shf.l.wrap.b32 	%r32527, %r32526, %r32526, 16;
	add.s32 	%r32528, %r32462, %r32527;
	xor.b32  	%r32529, %r32500, %r32528;
	shf.l.wrap.b32 	%r32530, %r32529, %r32529, 12;
	add.s32 	%r32531, %r32525, %r32530;
	xor.b32  	%r32532, %r32527, %r32531;
	shf.l.wrap.b32 	%r32533, %r32532, %r32532, 8;
	add.s32 	%r32534, %r32528, %r32533;
	xor.b32  	%r32535, %r32530, %r32534;
	shf.l.wrap.b32 	%r32536, %r32535, %r32535, 7;
	add.s32 	%r32537, %r32495, %r32464;
	xor.b32  	%r32538, %r32485, %r32537;
	shf.l.wrap.b32 	%r32539, %r32538, %r32538, 16;
	add.s32 	%r32540, %r32474, %r32539;
	xor.b32  	%r32541, %r32464, %r32540;
	shf.l.wrap.b32 	%r32542, %r32541, %r32541, 12;
	add.s32 	%r32543, %r32537, %r32542;
	xor.b32  	%r32544, %r32539, %r32543;
	shf.l.wrap.b32 	%r32545, %r32544, %r32544, 8;
	add.s32 	%r32546, %r32540, %r32545;
	xor.b32  	%r32547, %r32542, %r32546;
	shf.l.wrap.b32 	%r32548, %r32547, %r32547, 7;
	add.s32 	%r32549, %r32507, %r32548;
	xor.b32  	%r32550, %r32521, %r32549;
	shf.l.wrap.b32 	%r32551, %r32550, %r32550, 16;
	add.s32 	%r32552, %r32534, %r32551;
	xor.b32  	%r32553, %r32548, %r32552;
	shf.l.wrap.b32 	%r32554, %r32553, %r32553, 12;
	add.s32 	%r32555, %r32549, %r32554;
	xor.b32  	%r32556, %r32551, %r32555;
	shf.l.wrap.b32 	%r32557, %r32556, %r32556, 8;
	add.s32 	%r32558, %r32552, %r32557;
	xor.b32  	%r32559, %r32554, %r32558;
	shf.l.wrap.b32 	%r32560, %r32559, %r32559, 7;
	add.s32 	%r32561, %r32519, %r32512;
	xor.b32  	%r32562, %r32533, %r32561;
	shf.l.wrap.b32 	%r32563, %r32562, %r32562, 16;
	add.s32 	%r32564, %r32546, %r32563;
	xor.b32  	%r32565, %r32512, %r32564;
	shf.l.wrap.b32 	%r32566, %r32565, %r32565, 12;
	add.s32 	%r32567, %r32561, %r32566;
	xor.b32  	%r32568, %r32563, %r32567;
	shf.l.wrap.b32 	%r32569, %r32568, %r32568, 8;
	add.s32 	%r32570, %r32564, %r32569;
	xor.b32  	%r32571, %r32566, %r32570;
	shf.l.wrap.b32 	%r32572, %r32571, %r32571, 7;
	add.s32 	%r32573, %r32531, %r32524;
	xor.b32  	%r32574, %r32545, %r32573;
	shf.l.wrap.b32 	%r32575, %r32574, %r32574, 16;
	add.s32 	%r32576, %r32510, %r32575;
	xor.b32  	%r32577, %r32524, %r32576;
	shf.l.wrap.b32 	%r32578, %r32577, %r32577, 12;
	add.s32 	%r32579, %r32573, %r32578;
	xor.b32  	%r32580, %r32575, %r32579;
	shf.l.wrap.b32 	%r32581, %r32580, %r32580, 8;
	add.s32 	%r32582, %r32576, %r32581;
	xor.b32  	%r32583, %r32578, %r32582;
	shf.l.wrap.b32 	%r32584, %r32583, %r32583, 7;
	add.s32 	%r32585, %r32543, %r32536;
	xor.b32  	%r32586, %r32509, %r32585;
	shf.l.wrap.b32 	%r32587, %r32586, %r32586, 16;
	add.s32 	%r32588, %r32522, %r32587;
	xor.b32  	%r32589, %r32536, %r32588;
	shf.l.wrap.b32 	%r32590, %r32589, %r32589, 12;
	add.s32 	%r32591, %r32585, %r32590;
	xor.b32  	%r32592, %r32587, %r32591;
	shf.l.wrap.b32 	%r32593, %r32592, %r32592, 8;
	add.s32 	%r32594, %r32588, %r32593;
	xor.b32  	%r32595, %r32590, %r32594;
	shf.l.wrap.b32 	%r32596, %r32595, %r32595, 7;
	add.s32 	%r32597, %r32555, %r32572;
	xor.b32  	%r32598, %r32593, %r32597;
	shf.l.wrap.b32 	%r32599, %r32598, %r32598, 16;
	add.s32 	%r32600, %r32582, %r32599;
	xor.b32  	%r32601, %r32572, %r32600;
	shf.l.wrap.b32 	%r32602, %r32601, %r32601, 12;
	add.s32 	%r32603, %r32597, %r32602;
	xor.b32  	%r32604, %r32599, %r32603;
	shf.l.wrap.b32 	%r32605, %r32604, %r32604, 8;
	add.s32 	%r32606, %r32600, %r32605;
	xor.b32  	%r32607, %r32602, %r32606;
	shf.l.wrap.b32 	%r32608, %r32607, %r32607, 7;
	add.s32 	%r32609, %r32567, %r32584;
	xor.b32  	%r32610, %r32557, %r32609;
	shf.l.wrap.b32 	%r32611, %r32610, %r32610, 16;
	add.s32 	%r32612, %r32594, %r32611;
	xor.b32  	%r32613, %r32584, %r32612;
	shf.l.wrap.b32 	%r32614, %r32613, %r32613, 12;
	add.s32 	%r32615, %r32609, %r32614;
	xor.b32  	%r32616, %r32611, %r32615;
	shf.l.wrap.b32 	%r32617, %r32616, %r32616, 8;
	add.s32 	%r32618, %r32612, %r32617;
	xor.b32  	%r32619, %r32614, %r32618;
	shf.l.wrap.b32 	%r32620, %r32619, %r32619, 7;
	add.s32 	%r32621, %r32579, %r32596;
	xor.b32  	%r32622, %r32569, %r32621;
	shf.l.wrap.b32 	%r32623, %r32622, %r32622, 16;
	add.s32 	%r32624, %r32558, %r32623;
	xor.b32  	%r32625, %r32596, %r32624;
	shf.l.wrap.b32 	%r32626, %r32625, %r32625, 12;
	add.s32 	%r32627, %r32621, %r32626;
	xor.b32  	%r32628, %r32623, %r32627;
	shf.l.wrap.b32 	%r32629, %r32628, %r32628, 8;
	add.s32 	%r32630, %r32624, %r32629;
	xor.b32  	%r32631, %r32626, %r32630;
	shf.l.wrap.b32 	%r32632, %r32631, %r32631, 7;
	add.s32 	%r32633, %r32591, %r32560;
	xor.b32  	%r32634, %r32581, %r32633;
	shf.l.wrap.b32 	%r32635, %r32634, %r32634, 16;
	add.s32 	%r32636, %r32570, %r32635;
	xor.b32  	%r32637, %r32560, %r32636;
	shf.l.wrap.b32 	%r32638, %r32637, %r32637, 12;
	add.s32 	%r32639, %r32633, %r32638;
	xor.b32  	%r32640, %r32635, %r32639;
	shf.l.wrap.b32 	%r32641, %r32640, %r32640, 8;
	add.s32 	%r32642, %r32636, %r32641;
	xor.b32  	%r32643, %r32638, %r32642;
	shf.l.wrap.b32 	%r32644, %r32643, %r32643, 7;
	add.s32 	%r32645, %r32603, %r32644;
	xor.b32  	%r32646, %r32617, %r32645;
	shf.l.wrap.b32 	%r32647, %r32646, %r32646, 16;
	add.s32 	%r32648, %r32630, %r32647;
	xor.b32  	%r32649, %r32644, %r32648;
	shf.l.wrap.b32 	%r32650, %r32649, %r32649, 12;
	add.s32 	%r32651, %r32645, %r32650;
	xor.b32  	%r32652, %r32647, %r32651;
	shf.l.wrap.b32 	%r32653, %r32652, %r32652, 8;
	add.s32 	%r32654, %r32648, %r32653;
	xor.b32  	%r32655, %r32650, %r32654;
	shf.l.wrap.b32 	%r32656, %r32655, %r32655, 7;
	add.s32 	%r32657, %r32615, %r32608;
	xor.b32  	%r32658, %r32629, %r32657;
	shf.l.wrap.b32 	%r32659, %r32658, %r32658, 16;
	add.s32 	%r32660, %r32642, %r32659;
	xor.b32  	%r32661, %r32608, %r32660;
	shf.l.wrap.b32 	%r32662, %r32661, %r32661, 12;
	add.s32 	%r32663, %r32657, %r32662;
	xor.b32  	%r32664, %r32659, %r32663;
	shf.l.wrap.b32 	%r32665, %r32664, %r32664, 8;
	add.s32 	%r32666, %r32660, %r32665;
	xor.b32  	%r32667, %r32662, %r32666;
	shf.l.wrap.b32 	%r32668, %r32667, %r32667, 7;
	add.s32 	%r32669, %r32627, %r32620;
	xor.b32  	%r32670, %r32641, %r32669;
	shf.l.wrap.b32 	%r32671, %r32670, %r32670, 16;
	add.s32 	%r32672, %r32606, %r32671;
	xor.b32  	%r32673, %r32620, %r32672;
	shf.l.wrap.b32 	%r32674, %r32673, %r32673, 12;
	add.s32 	%r32675, %r32669, %r32674;
	xor.b32  	%r32676, %r32671, %r32675;
	shf.l.wrap.b32 	%r32677, %r32676, %r32676, 8;
	add.s32 	%r32678, %r32672, %r32677;
	xor.b32  	%r32679, %r32674, %r32678;
	shf.l.wrap.b32 	%r32680, %r32679, %r32679, 7;
	add.s32 	%r32681, %r32639, %r32632;
	xor.b32  	%r32682, %r32605, %r32681;
	shf.l.wrap.b32 	%r32683, %r32682, %r32682, 16;
	add.s32 	%r32684, %r32618, %r32683;
	xor.b32  	%r32685, %r32632, %r32684;
	shf.l.wrap.b32 	%r32686, %r32685, %r32685, 12;
	add.s32 	%r32687, %r32681, %r32686;
	xor.b32  	%r32688, %r32683, %r32687;
	shf.l.wrap.b32 	%r32689, %r32688, %r32688, 8;
	add.s32 	%r32690, %r32684, %r32689;
	xor.b32  	%r32691, %r32686, %r32690;
	shf.l.wrap.b32 	%r32692, %r32691, %r32691, 7;
	add.s32 	%r32693, %r32651, %r32668;
	xor.b32  	%r32694, %r32689, %r32693;
	shf.l.wrap.b32 	%r32695, %r32694, %r32694, 16;
	add.s32 	%r32696, %r32678, %r32695;
	xor.b32  	%r32697, %r32668, %r32696;
	shf.l.wrap.b32 	%r32698, %r32697, %r32697, 12;
	add.s32 	%r32699, %r32693, %r32698;
	xor.b32  	%r32700, %r32695, %r32699;
	shf.l.wrap.b32 	%r32701, %r32700, %r32700, 8;
	add.s32 	%r32702, %r32696, %r32701;
	xor.b32  	%r32703, %r32698, %r32702;
	shf.l.wrap.b32 	%r32704, %r32703, %r32703, 7;
	add.s32 	%r32705, %r32663, %r32680;
	xor.b32  	%r32706, %r32653, %r32705;
	shf.l.wrap.b32 	%r32707, %r32706, %r32706, 16;
	add.s32 	%r32708, %r32690, %r32707;
	xor.b32  	%r32709, %r32680, %r32708;
	shf.l.wrap.b32 	%r32710, %r32709, %r32709, 12;
	add.s32 	%r32711, %r32705, %r32710;
	xor.b32  	%r32712, %r32707, %r32711;
	shf.l.wrap.b32 	%r32713, %r32712, %r32712, 8;
	add.s32 	%r32714, %r32708, %r32713;
	xor.b32  	%r32715, %r32710, %r32714;
	shf.l.wrap.b32 	%r32716, %r32715, %r32715, 7;
	add.s32 	%r32717, %r32675, %r32692;
	xor.b32  	%r32718, %r32665, %r32717;
	shf.l.wrap.b32 	%r32719, %r32718, %r32718, 16;
	add.s32 	%r32720, %r32654, %r32719;
	xor.b32  	%r32721, %r32692, %r32720;
	shf.l.wrap.b32 	%r32722, %r32721, %r32721, 12;
	add.s32 	%r32723, %r32717, %r32722;
	xor.b32  	%r32724, %r32719, %r32723;
	shf.l.wrap.b32 	%r32725, %r32724, %r32724, 8;
	add.s32 	%r32726, %r32720, %r32725;
	xor.b32  	%r32727, %r32722, %r32726;
	shf.l.wrap.b32 	%r32728, %r32727, %r32727, 7;
	add.s32 	%r32729, %r32687, %r32656;
	xor.b32  	%r32730, %r32677, %r32729;
	shf.l.wrap.b32 	%r32731, %r32730, %r32730, 16;
	add.s32 	%r32732, %r32666, %r32731;
	xor.b32  	%r32733, %r32656, %r32732;
	shf.l.wrap.b32 	%r32734, %r32733, %r32733, 12;
	add.s32 	%r32735, %r32729, %r32734;
	xor.b32  	%r32736, %r32731, %r32735;
	shf.l.wrap.b32 	%r32737, %r32736, %r32736, 8;
	add.s32 	%r32738, %r32732, %r32737;
	xor.b32  	%r32739, %r32734, %r32738;
	shf.l.wrap.b32 	%r32740, %r32739, %r32739, 7;
	add.s32 	%r54473, %r32357, %r32699;
	add.s32 	%r54472, %r32369, %r32711;
	add.s32 	%r54471, %r32381, %r32723;
	add.s32 	%r54470, %r32393, %r32735;
	add.s32 	%r54474, %r54481, %r32740;
	add.s32 	%r54475, %r54480, %r32704;
	add.s32 	%r54476, %r54479, %r32716;
	add.s32 	%r54477, %r54478, %r32728;
	xor.b32  	%r32741, %r32358, 1;
	shf.l.wrap.b32 	%r32742, %r32358, %r32741, 16;
	add.s32 	%r32743, %r54481, %r32742;
	xor.b32  	%r32744, %r54481, %r32743;
	shf.l.wrap.b32 	%r32745, %r32744, %r32744, 12;
	add.s32 	%r32746, %r32358, %r32745;
	xor.b32  	%r32747, %r32742, %r32746;
	shf.l.wrap.b32 	%r32748, %r32747, %r32747, 8;
	add.s32 	%r32749, %r32743, %r32748;
	xor.b32  	%r32750, %r32745, %r32749;
	shf.l.wrap.b32 	%r32751, %r32750, %r32750, 7;
	add.s32 	%r32752, %r32746, %r32380;
	xor.b32  	%r32753, %r32401, %r32752;
	shf.l.wrap.b32 	%r32754, %r32753, %r32753, 16;
	add.s32 	%r32755, %r32390, %r32754;
	xor.b32  	%r32756, %r32380, %r32755;
	shf.l.wrap.b32 	%r32757, %r32756, %r32756, 12;
	add.s32 	%r32758, %r32752, %r32757;
	xor.b32  	%r32759, %r32754, %r32758;
	shf.l.wrap.b32 	%r32760, %r32759, %r32759, 8;
	add.s32 	%r32761, %r32755, %r32760;
	xor.b32  	%r32762, %r32757, %r32761;
	shf.l.wrap.b32 	%r32763, %r32762, %r32762, 7;
	xor.b32  	%r32764, %r32748, %r32417;
	shf.l.wrap.b32 	%r32765, %r32764, %r32764, 16;
	add.s32 	%r32766, %r32402, %r32765;
	xor.b32  	%r32767, %r32392, %r32766;
	shf.l.wrap.b32 	%r32768, %r32767, %r32767, 12;
	add.s32 	%r32769, %r32417, %r32768;
	xor.b32  	%r32770, %r32765, %r32769;
	shf.l.wrap.b32 	%r32771, %r32770, %r32770, 8;
	add.s32 	%r32772, %r32766, %r32771;
	xor.b32  	%r32773, %r32768, %r32772;
	shf.l.wrap.b32 	%r32774, %r32773, %r32773, 7;
	add.s32 	%r32775, %r32749, %r32431;
	xor.b32  	%r32776, %r32404, %r32775;
	shf.l.wrap.b32 	%r32777, %r32776, %r32776, 12;
	add.s32 	%r32778, %r32429, %r32777;
	xor.b32  	%r32779, %r32431, %r32778;
	shf.l.wrap.b32 	%r32780, %r32779, %r32779, 8;
	add.s32 	%r32781, %r32775, %r32780;
	xor.b32  	%r32782, %r32777, %r32781;
	shf.l.wrap.b32 	%r32783, %r32782, %r32782, 7;
	add.s32 	%r32784, %r32399, %r32751;
	xor.b32  	%r32785, %r32389, %r32784;
	shf.l.wrap.b32 	%r32786, %r32785, %r32785, 16;
	add.s32 	%r32787, %r32378, %r32786;
	xor.b32  	%r32788, %r32751, %r32787;
	shf.l.wrap.b32 	%r32789, %r32788, %r32788, 12;
	add.s32 	%r32790, %r32784, %r32789;
	xor.b32  	%r32791, %r32786, %r32790;
	shf.l.wrap.b32 	%r32792, %r32791, %r32791, 8;
	add.s32 	%r32793, %r32787, %r32792;
	xor.b32  	%r32794, %r32789, %r32793;
	shf.l.wrap.b32 	%r32795, %r32794, %r32794, 7;
	add.s32 	%r32796, %r32758, %r32795;
	xor.b32  	%r32797, %r32771, %r32796;
	shf.l.wrap.b32 	%r32798, %r32797, %r32797, 16;
	add.s32 	%r32799, %r32781, %r32798;
	xor.b32  	%r32800, %r32795, %r32799;
	shf.l.wrap.b32 	%r32801, %r32800, %r32800, 12;
	add.s32 	%r32802, %r32796, %r32801;
	xor.b32  	%r32803, %r32798, %r32802;
	shf.l.wrap.b32 	%r32804, %r32803, %r32803, 8;
	add.s32 	%r32805, %r32799, %r32804;
	xor.b32  	%r32806, %r32801, %r32805;
	shf.l.wrap.b32 	%r32807, %r32806, %r32806, 7;
	add.s32 	%r32808, %r32769, %r32763;
	xor.b32  	%r32809, %r32780, %r32808;
	shf.l.wrap.b32 	%r32810, %r32809, %r32809, 16;
	add.s32 	%r32811, %r32793, %r32810;
	xor.b32  	%r32812, %r32763, %r32811;
	shf.l.wrap.b32 	%r32813, %r32812, %r32812, 12;
	add.s32 	%r32814, %r32808, %r32813;
	xor.b32  	%r32815, %r32810, %r32814;
	shf.l.wrap.b32 	%r32816, %r32815, %r32815, 8;
	add.s32 	%r32817, %r32811, %r32816;
	xor.b32  	%r32818, %r32813, %r32817;
	shf.l.wrap.b32 	%r32819, %r32818, %r32818, 7;
	add.s32 	%r32820, %r32778, %r32774;
	xor.b32  	%r32821, %r32792, %r32820;
	shf.l.wrap.b32 	%r32822, %r32821, %r32821, 16;
	add.s32 	%r32823, %r32761, %r32822;
	xor.b32  	%r32824, %r32774, %r32823;
	shf.l.wrap.b32 	%r32825, %r32824, %r32824, 12;
	add.s32 	%r32826, %r32820, %r32825;
	xor.b32  	%r32827, %r32822, %r32826;
	shf.l.wrap.b32 	%r32828, %r32827, %r32827, 8;
	add.s32 	%r32829, %r32823, %r32828;
	xor.b32  	%r32830, %r32825, %r32829;
	shf.l.wrap.b32 	%r32831, %r32830, %r32830, 7;
	add.s32 	%r32832, %r32790, %r32783;
	xor.b32  	%r32833, %r32760, %r32832;
	shf.l.wrap.b32 	%r32834, %r32833, %r32833, 16;
	add.s32 	%r32835, %r32772, %r32834;
	xor.b32  	%r32836, %r32783, %r32835;
	shf.l.wrap.b32 	%r32837, %r32836, %r32836, 12;
	add.s32 	%r32838, %r32832, %r32837;
	xor.b32  	%r32839, %r32834, %r32838;
	shf.l.wrap.b32 	%r32840, %r32839, %r32839, 8;
	add.s32 	%r32841, %r32835, %r32840;
	xor.b32  	%r32842, %r32837, %r32841;
	shf.l.wrap.b32 	%r32843, %r32842, %r32842, 7;
	add.s32 	%r32844, %r32802, %r32819;
	xor.b32  	%r32845, %r32840, %r32844;
	shf.l.wrap.b32 	%r32846, %r32845, %r32845, 16;
	add.s32 	%r32847, %r32829, %r32846;
	xor.b32  	%r32848, %r32819, %r32847;
	shf.l.wrap.b32 	%r32849, %r32848, %r32848, 12;
	add.s32 	%r32850, %r32844, %r32849;
	xor.b32  	%r32851, %r32846, %r32850;
	shf.l.wrap.b32 	%r32852, %r32851, %r32851, 8;
	add.s32 	%r32853, %r32847, %r32852;
	xor.b32  	%r32854, %r32849, %r32853;
	shf.l.wrap.b32 	%r32855, %r32854, %r32854, 7;
	add.s32 	%r32856, %r32814, %r32831;
	xor.b32  	%r32857, %r32804, %r32856;
	shf.l.wrap.b32 	%r32858, %r32857, %r32857, 16;
	add.s32 	%r32859, %r32841, %r32858;
	xor.b32  	%r32860, %r32831, %r32859;
	shf.l.wrap.b32 	%r32861, %r32860, %r32860, 12;
	add.s32 	%r32862, %r32856, %r32861;
	xor.b32  	%r32863, %r32858, %r32862;
	shf.l.wrap.b32 	%r32864, %r32863, %r32863, 8;
	add.s32 	%r32865, %r32859, %r32864;
	xor.b32  	%r32866, %r32861, %r32865;
	shf.l.wrap.b32 	%r32867, %r32866, %r32866, 7;
	add.s32 	%r32868, %r32826, %r32843;
	xor.b32  	%r32869, %r32816, %r32868;
	shf.l.wrap.b32 	%r32870, %r32869, %r32869, 16;
	add.s32 	%r32871, %r32805, %r32870;
	xor.b32  	%r32872, %r32843, %r32871;
	shf.l.wrap.b32 	%r32873, %r32872, %r32872, 12;
	add.s32 	%r32874, %r32868, %r32873;
	xor.b32  	%r32875, %r32870, %r32874;
	shf.l.wrap.b32 	%r32876, %r32875, %r32875, 8;
	add.s32 	%r32877, %r32871, %r32876;
	xor.b32  	%r32878, %r32873, %r32877;
	shf.l.wrap.b32 	%r32879, %r32878, %r32878, 7;
	add.s32 	%r32880, %r32838, %r32807;
	xor.b32  	%r32881, %r32828, %r32880;
	shf.l.wrap.b32 	%r32882, %r32881, %r32881, 16;
	add.s32 	%r32883, %r32817, %r32882;
	xor.b32  	%r32884, %r32807, %r32883;
	shf.l.wrap.b32 	%r32885, %r32884, %r32884, 12;
	add.s32 	%r32886, %r32880, %r32885;
	xor.b32  	%r32887, %r32882, %r32886;
	shf.l.wrap.b32 	%r32888, %r32887, %r32887, 8;
	add.s32 	%r32889, %r32883, %r32888;
	xor.b32  	%r32890, %r32885, %r32889;
	shf.l.wrap.b32 	%r32891, %r32890, %r32890, 7;
	add.s32 	%r32892, %r32850, %r32891;
	xor.b32  	%r32893, %r32864, %r32892;
	shf.l.wrap.b32 	%r32894, %r32893, %r32893, 16;
	add.s32 	%r32895, %r32877, %r32894;
	xor.b32  	%r32896, %r32891, %r32895;
	shf.l.wrap.b32 	%r32897, %r32896, %r32896, 12;
	add.s32 	%r32898, %r32892, %r32897;
	xor.b32  	%r32899, %r32894, %r32898;
	shf.l.wrap.b32 	%r32900, %r32899, %r32899, 8;
	add.s32 	%r32901, %r32895, %r32900;
	xor.b32  	%r32902, %r32897, %r32901;
	shf.l.wrap.b32 	%r32903, %r32902, %r32902, 7;
	add.s32 	%r32904, %r32862, %r32855;
	xor.b32  	%r32905, %r32876, %r32904;
	shf.l.wrap.b32 	%r32906, %r32905, %r32905, 16;
	add.s32 	%r32907, %r32889, %r32906;
	xor.b32  	%r32908, %r32855, %r32907;
	shf.l.wrap.b32 	%r32909, %r32908, %r32908, 12;
	add.s32 	%r32910, %r32904, %r32909;
	xor.b32  	%r32911, %r32906, %r32910;
	shf.l.wrap.b32 	%r32912, %r32911, %r32911, 8;
	add.s32 	%r32913, %r32907, %r32912;
	xor.b32  	%r32914, %r32909, %r32913;
	shf.l.wrap.b32 	%r32915, %r32914, %r32914, 7;
	add.s32 	%r32916, %r32874, %r32867;
	xor.b32  	%r32917, %r32888, %r32916;
	shf.l.wrap.b32 	%r32918, %r32917, %r32917, 16;
	add.s32 	%r32919, %r32853, %r32918;
	xor.b32  	%r32920, %r32867, %r32919;
	shf.l.wrap.b32 	%r32921, %r32920, %r32920, 12;
	add.s32 	%r32922, %r32916, %r32921;
	xor.b32  	%r32923, %r32918, %r32922;
	shf.l.wrap.b32 	%r32924, %r32923, %r32923, 8;
	add.s32 	%r32925, %r32919, %r32924;
	xor.b32  	%r32926, %r32921, %r32925;
	shf.l.wrap.b32 	%r32927, %r32926, %r32926, 7;
	add.s32 	%r32928, %r32886, %r32879;
	xor.b32  	%r32929, %r32852, %r32928;
	shf.l.wrap.b32 	%r32930, %r32929, %r32929, 16;
	add.s32 	%r32931, %r32865, %r32930;
	xor.b32  	%r32932, %r32879, %r32931;
	shf.l.wrap.b32 	%r32933, %r32932, %r32932, 12;
	add.s32 	%r32934, %r32928, %r32933;
	xor.b32  	%r32935, %r32930, %r32934;
	shf.l.wrap.b32 	%r32936, %r32935, %r32935, 8;
	add.s32 	%r32937, %r32931, %r32936;
	xor.b32  	%r32938, %r32933, %r32937;
	shf.l.wrap.b32 	%r32939, %r32938, %r32938, 7;
	add.s32 	%r32940, %r32898, %r32915;
	xor.b32  	%r32941, %r32936, %r32940;
	shf.l.wrap.b32 	%r32942, %r32941, %r32941, 16;
	add.s32 	%r32943, %r32925, %r32942;
	xor.b32  	%r32944, %r32915, %r32943;
	shf.l.wrap.b32 	%r32945, %r32944, %r32944, 12;
	add.s32 	%r32946, %r32940, %r32945;
	xor.b32  	%r32947, %r32942, %r32946;
	shf.l.wrap.b32 	%r32948, %r32947, %r32947, 8;
	add.s32 	%r32949, %r32943, %r32948;
	xor.b32  	%r32950, %r32945, %r32949;
	shf.l.wrap.b32 	%r32951, %r32950, %r32950, 7;
	add.s32 	%r32952, %r32910, %r32927;
	xor.b32  	%r32953, %r32900, %r32952;
	shf.l.wrap.b32 	%r32954, %r32953, %r32953, 16;
	add.s32 	%r32955, %r32937, %r32954;
	xor.b32  	%r32956, %r32927, %r32955;
	shf.l.wrap.b32 	%r32957, %r32956, %r32956, 12;
	add.s32 	%r32958, %r32952, %r32957;
	xor.b32  	%r32959, %r32954, %r32958;
	shf.l.wrap.b32 	%r32960, %r32959, %r32959, 8;
	add.s32 	%r32961, %r32955, %r32960;
	xor.b32  	%r32962, %r32957, %r32961;
	shf.l.wrap.b32 	%r32963, %r32962, %r32962, 7;
	add.s32 	%r32964, %r32922, %r32939;
	xor.b32  	%r32965, %r32912, %r32964;
	shf.l.wrap.b32 	%r32966, %r32965, %r32965, 16;
	add.s32 	%r32967, %r32901, %r32966;
	xor.b32  	%r32968, %r32939, %r32967;
	shf.l.wrap.b32 	%r32969, %r32968, %r32968, 12;
	add.s32 	%r32970, %r32964, %r32969;
	xor.b32  	%r32971, %r32966, %r32970;
	shf.l.wrap.b32 	%r32972, %r32971, %r32971, 8;
	add.s32 	%r32973, %r32967, %r32972;
	xor.b32  	%r32974, %r32969, %r32973;
	shf.l.wrap.b32 	%r32975, %r32974, %r32974, 7;
	add.s32 	%r32976, %r32934, %r32903;
	xor.b32  	%r32977, %r32924, %r32976;
	shf.l.wrap.b32 	%r32978, %r32977, %r32977, 16;
	add.s32 	%r32979, %r32913, %r32978;
	xor.b32  	%r32980, %r32903, %r32979;
	shf.l.wrap.b32 	%r32981, %r32980, %r32980, 12;
	add.s32 	%r32982, %r32976, %r32981;
	xor.b32  	%r32983, %r32978, %r32982;
	shf.l.wrap.b32 	%r32984, %r32983, %r32983, 8;
	add.s32 	%r32985, %r32979, %r32984;
	xor.b32  	%r32986, %r32981, %r32985;
	shf.l.wrap.b32 	%r32987, %r32986, %r32986, 7;
	add.s32 	%r32988, %r32946, %r32987;
	xor.b32  	%r32989, %r32960, %r32988;
	shf.l.wrap.b32 	%r32990, %r32989, %r32989, 16;
	add.s32 	%r32991, %r32973, %r32990;
	xor.b32  	%r32992, %r32987, %r32991;
	shf.l.wrap.b32 	%r32993, %r32992, %r32992, 12;
	add.s32 	%r32994, %r32988, %r32993;
	xor.b32  	%r32995, %r32990, %r32994;
	shf.l.wrap.b32 	%r32996, %r32995, %r32995, 8;
	add.s32 	%r32997, %r32958, %r32951;
	xor.b32  	%r32998, %r32972, %r32997;
	shf.l.wrap.b32 	%r32999, %r32998, %r32998, 16;
	add.s32 	%r33000, %r32985, %r32999;
	xor.b32  	%r33001, %r32951, %r33000;
	shf.l.wrap.b32 	%r33002, %r33001, %r33001, 12;
	add.s32 	%r33003, %r32997, %r33002;
	xor.b32  	%r33004, %r32999, %r33003;
	shf.l.wrap.b32 	%r33005, %r33004, %r33004, 8;
	add.s32 	%r33006, %r33000, %r33005;
	xor.b32  	%r33007, %r33002, %r33006;
	shf.l.wrap.b32 	%r33008, %r33007, %r33007, 7;
	add.s32 	%r33009, %r32970, %r32963;
	xor.b32  	%r33010, %r32984, %r33009;
	shf.l.wrap.b32 	%r33011, %r33010, %r33010, 16;
	add.s32 	%r33012, %r32949, %r33011;
	xor.b32  	%r33013, %r32963, %r33012;
	shf.l.wrap.b32 	%r33014, %r33013, %r33013, 12;
	add.s32 	%r33015, %r33009, %r33014;
	xor.b32  	%r33016, %r33011, %r33015;
	shf.l.wrap.b32 	%r33017, %r33016, %r33016, 8;
	add.s32 	%r33018, %r33012, %r33017;
	xor.b32  	%r33019, %r33014, %r33018;
	shf.l.wrap.b32 	%r33020, %r33019, %r33019, 7;
	add.s32 	%r33021, %r32982, %r32975;
	xor.b32  	%r33022, %r32948, %r33021;
	shf.l.wrap.b32 	%r33023, %r33022, %r33022, 16;
	add.s32 	%r33024, %r32961, %r33023;
	xor.b32  	%r33025, %r32975, %r33024;
	shf.l.wrap.b32 	%r33026, %r33025, %r33025, 12;
	add.s32 	%r33027, %r33021, %r33026;
	xor.b32  	%r33028, %r33023, %r33027;
	shf.l.wrap.b32 	%r33029, %r33028, %r33028, 8;
	add.s32 	%r33030, %r33024, %r33029;
	add.s32 	%r33031, %r32994, %r33008;
	xor.b32  	%r33032, %r33029, %r33031;
	shf.l.wrap.b32 	%r33033, %r33032, %r33032, 16;
	add.s32 	%r33034, %r33018, %r33033;
	xor.b32  	%r33035, %r33008, %r33034;
	shr.u32 	%r33036, %r33035, 20;
	add.s32 	%r33037, %r33031, %r33036;
	add.s32 	%r33038, %r33003, %r33020;
	xor.b32  	%r33039, %r32996, %r33038;
	shf.l.wrap.b32 	%r33040, %r33039, %r33039, 16;
	add.s32 	%r33041, %r33030, %r33040;
	xor.b32  	%r33042, %r33020, %r33041;
	shr.u32 	%r33043, %r33042, 20;
	add.s32 	%r33044, %r33038, %r33043;
	add.s32 	%r33045, %r32357, %r33037;
	add.s32 	%r33046, %r32369, %r33044;
	not.b32 	%r33047, %r54469;
	add.s32 	%r33048, %r3258, %r33047;
	mov.u32 	%r33049, %ctaid.x;
	shl.b32 	%r33050, %r33049, 11;
	mov.u32 	%r33051, %tid.x;
	and.b32  	%r33052, %r33051, 31;
	or.b32  	%r33053, %r33050, %r33052;
	shl.b32 	%r33054, %r33051, 3;
	and.b32  	%r33055, %r33054, 7936;
	add.s32 	%r33056, %r53743, %r33055;
	add.s32 	%r33057, %r33053, %r33056;
	shr.u32 	%r33058, %r33057, %r33048;
	and.b32  	%r33059, %r33058, 1;
	setp.eq.b32 	%p344, %r33059, 1;
	selp.b32 	%r33060, %r33046, %r33045, %p344;
	cvt.u16.u32 	%rs576, %r33060;
	and.b16  	%rs831, %rs576, 1;
	and.b16  	%rs577, %rs829, 255;
	setp.ne.s16 	%p345, %rs577, 1;
	@%p345 bra 	$L__BB9_439;
	ld.param.u64 	%rd815, [fused_batch_pir_kernel_transposed_16_param_1];
	not.b32 	%r33061, %r54469;
	add.s32 	%r33062, %r3258, %r33061;
	mov.u32 	%r33063, %ctaid.x;
	shl.b32 	%r33064, %r33063, 11;
	mov.u32 	%r33065, %tid.x;
	and.b32  	%r33066, %r33065, 31;
	or.b32  	%r33067, %r33064, %r33066;
	shl.b32 	%r33068, %r33065, 3;
	and.b32  	%r33069, %r33068, 7936;
	add.s32 	%r33070, %r53743, %r33069;
	add.s32 	%r33071, %r33067, %r33070;
	shr.u32 	%r33072, %r33071, %r33062;
	and.b32  	%r33073, %r33072, 1;
	setp.eq.b32 	%p346, %r33073, 1;
	cvt.s64.s32 	%rd392, %r54469;
	cvta.to.global.u64 	%rd393, %rd815;
	mul.wide.s32 	%rd394, %r54469, 16;
	add.s64 	%rd395, %rd393, %rd394;
	ld.global.u32 	%r33074, [%rd395+14660];
	selp.b32 	%r33075, %r54474, %r54473, %p346;
	xor.b32  	%r33076, %r33075, %r33074;
	selp.b32 	%r33077, %r54475, %r54472, %p346;
	selp.b32 	%r54473, %r54473, %r33076, %p346;
	selp.b32 	%r54474, %r33076, %r54474, %p346;
	ld.global.u32 	%r33078, [%rd395+14664];
	xor.b32  	%r33079, %r33077, %r33078;
	selp.b32 	%r33080, %r54476, %r54471, %p346;
	selp.b32 	%r54472, %r54472, %r33079, %p346;
	selp.b32 	%r54475, %r33079, %r54475, %p346;
	ld.global.u32 	%r33081, [%rd395+14668];
	xor.b32  	%r33082, %r33080, %r33081;
	selp.b32 	%r33083, %r54477, %r54470, %p346;
	selp.b32 	%r54471, %r54471, %r33082, %p346;
	selp.b32 	%r54476, %r33082, %r54476, %p346;
	ld.global.u32 	%r33084, [%rd395+14672];
	xor.b32  	%r33085, %r33083, %r33084;
	selp.b64 	%rd396, 445, 420, %p346;
	selp.b32 	%r54470, %r54470, %r33085, %p346;
	selp.b32 	%r54477, %r33085, %r54477, %p346;
	add.s64 	%rd397, %rd396, %rd392;
	add.s64 	%rd398, %rd393, %rd397;
	ld.global.u8 	%rs578, [%rd398+14640];
	xor.b16  	%rs831, %rs578, %rs831;
$L__BB9_439:
	not.b32 	%r33086, %r54469;
	add.s32 	%r33087, %r3258, %r33086;
	mov.u32 	%r33088, %ctaid.x;
	shl.b32 	%r33089, %r33088, 11;
	mov.u32 	%r33090, %tid.x;
	and.b32  	%r33091, %r33090, 31;
	or.b32  	%r33092, %r33089, %r33091;
	shl.b32 	%r33093, %r33090, 3;
	and.b32  	%r33094, %r33093, 7936;
	add.s32 	%r33095, %r53743, %r33094;
	add.s32 	%r33096, %r33092, %r33095;
	shr.u32 	%r33097, %r33096, %r33087;
	and.b32  	%r33098, %r33097, 1;
	setp.eq.b32 	%p347, %r33098, 1;
	selp.b32 	%r54481, %r54474, %r54473, %p347;
	selp.b32 	%r54480, %r54475, %r54472, %p347;
	selp.b32 	%r54479, %r54476, %r54471, %p347;
	selp.b32 	%r54478, %r54477, %r54470, %p347;
	add.s32 	%r54469, %r54469, 1;
	setp.lt.u32 	%p348, %r54469, %r3258;
	mov.u16 	%rs829, %rs831;
	@%p348 bra 	$L__BB9_437;
$L__BB9_440:
	and.b16  	%rs579, %rs831, 255;
	setp.ne.s16 	%p349, %rs579, 1;
	@%p349 bra 	$L__BB9_442;
	ld.param.u64 	%rd816, [fused_batch_pir_kernel_transposed_16_param_1];
	cvta.to.global.u64 	%rd399, %rd816;
	ld.global.u32 	%r33099, [%rd399+15112];
	xor.b32  	%r54481, %r54481, %r33099;
$L__BB9_442:
	@%p349 bra 	$L__BB9_444;
	ld.param.u64 	%rd817, [fused_batch_pir_kernel_transposed_16_param_1];
	cvta.to.global.u64 	%rd400, %rd817;
	ld.global.u32 	%r33100, [%rd400+15116];
	xor.b32  	%r54480, %r54480, %r33100;
$L__BB9_444:
	@%p349 bra 	$L__BB9_446;
	ld.param.u64 	%rd818, [fused_batch_pir_kernel_transposed_16_param_1];
	cvta.to.global.u64 	%rd401, %rd818;
	ld.global.u32 	%r33101, [%rd401+15120];
	xor.b32  	%r54479, %r54479, %r33101;
$L__BB9_446:
	@%p349 bra 	$L__BB9_448;
	ld.param.u64 	%rd819, [fused_batch_pir_kernel_transposed_16_param_1];
	cvta.to.global.u64 	%rd402, %rd819;
	ld.global.u32 	%r33102, [%rd402+15124];
	xor.b32  	%r54478, %r54478, %r33102;
$L__BB9_448:
	ld.param.u32 	%r52167, [fused_batch_pir_kernel_transposed_16_param_4];
	mov.u32 	%r33104, %ctaid.x;
	shl.b32 	%r33105, %r33104, 11;
	mov.u32 	%r33106, %tid.x;
	and.b32  	%r33107, %r33106, 31;
	or.b32  	%r33108, %r33105, %r33107;
	shl.b32 	%r33109, %r33106, 3;
	and.b32  	%r33110, %r33109, 7936;
	add.s32 	%r33111, %r53743, %r33110;
	add.s32 	%r33112, %r33108, %r33111;
	setp.ge.s32 	%p353, %r33112, %r52167;
	mov.b32 	%r54502, 0;
	mov.u32 	%r54503, %r54502;
	mov.u32 	%r54504, %r54502;
	mov.u32 	%r54505, %r54502;
	@%p353 bra 	$L__BB9_462;
	ld.param.u64 	%rd820, [fused_batch_pir_kernel_transposed_16_param_1];
	cvta.to.global.u64 	%rd403, %rd820;
	ld.global.u8 	%rs583, [%rd403+15145];
	max.u16 	%rs584, %rs583, 11;
	cvt.u32.u16 	%r33113, %rs584;
	add.s32 	%r54493, %r33113, -11;
	ld.shared.u32 	%r54505, [s_mem+197996];
	ld.shared.v4.u32 	{%r54504, %r54503, %r54502, %r33114}, [s_mem+198000];
	mov.b64 	%rd404, {%r54502, %r33114};
	shr.u64 	%rd405, %rd404, 32;
	cvt.u16.u64 	%rs834, %rd405;
	cvt.u32.u16 	%r3313, %rs583;
	setp.ge.u32 	%p354, %r54493, %r3313;
	@%p354 bra 	$L__BB9_454;
	mov.u16 	%rs832, %rs834;
$L__BB9_451:
	ld.const.u32 	%r33115, [CHACHA_CONSTANTS];
	add.s32 	%r33116, %r33115, %r54505;
	shf.l.wrap.b32 	%r33117, %r33116, %r33116, 16;
	add.s32 	%r33118, %r54505, %r33117;
	xor.b32  	%r33119, %r54505, %r33118;
	shf.l.wrap.b32 	%r33120, %r33119, %r33119, 12;
	add.s32 	%r33121, %r33116, %r33120;
	xor.b32  	%r33122, %r33117, %r33121;
	shf.l.wrap.b32 	%r33123, %r33122, %r33122, 8;
	add.s32 	%r33124, %r33118, %r33123;
	xor.b32  	%r33125, %r33120, %r33124;
	shf.l.wrap.b32 	%r33126, %r33125, %r33125, 7;
	ld.const.u32 	%r33127, [CHACHA_CONSTANTS+4];
	add.s32 	%r33128, %r33127, %r54504;
	shf.l.wrap.b32 	%r33129, %r33128, %r33128, 16;
	add.s32 	%r33130, %r54504, %r33129;
	xor.b32  	%r33131, %r54504, %r33130;
	shf.l.wrap.b32 	%r33132, %r33131, %r33131, 12;
	add.s32 	%r33133, %r33128, %r33132;
	xor.b32  	%r33134, %r33129, %r33133;
	shf.l.wrap.b32 	%r33135, %r33134, %r33134, 8;
	add.s32 	%r33136, %r33130, %r33135;
	xor.b32  	%r33137, %r33132, %r33136;
	shf.l.wrap.b32 	%r33138, %r33137, %r33137, 7;
	ld.const.u32 	%r33139, [CHACHA_CONSTANTS+8];
	add.s32 	%r33140, %r33139, %r54503;
	shf.l.wrap.b32 	%r33141, %r33140, %r33140, 16;
	add.s32 	%r33142, %r54503, %r33141;
	xor.b32  	%r33143, %r54503, %r33142;
	shf.l.wrap.b32 	%r33144, %r33143, %r33143, 12;
	add.s32 	%r33145, %r33140, %r33144;
	xor.b32  	%r33146, %r33141, %r33145;
	shf.l.wrap.b32 	%r33147, %r33146, %r33146, 8;
	add.s32 	%r33148, %r33142, %r33147;
	xor.b32  	%r33149, %r33144, %r33148;
	shf.l.wrap.b32 	%r33150, %r33149, %r33149, 7;
	ld.const.u32 	%r33151, [CHACHA_CONSTANTS+12];
	add.s32 	%r33152, %r33151, %r54502;
	shf.l.wrap.b32 	%r33153, %r33152, %r33152, 16;
	add.s32 	%r33154, %r54502, %r33153;
	xor.b32  	%r33155, %r54502, %r33154;
	shf.l.wrap.b32 	%r33156, %r33155, %r33155, 12;
	add.s32 	%r33157, %r33152, %r33156;
	xor.b32  	%r33158, %r33153, %r33157;
	shf.l.wrap.b32 	%r33159, %r33158, %r33158, 8;
	add.s32 	%r33160, %r33154, %r33159;
	xor.b32  	%r33161, %r33156, %r33160;
	shf.l.wrap.b32 	%r33162, %r33161, %r33161, 7;
	add.s32 	%r33163, %r33121, %r33138;
	xor.b32  	%r33164, %r33159, %r33163;
	shf.l.wrap.b32 	%r33165, %r33164, %r33164, 16;
	add.s32 	%r33166, %r33148, %r33165;
	xor.b32  	%r33167, %r33138, %r33166;
	shf.l.wrap.b32 	%r33168, %r33167, %r33167, 12;
	add.s32 	%r33169, %r33163, %r33168;
	xor.b32  	%r33170, %r33165, %r33169;
	shf.l.wrap.b32 	%r33171, %r33170, %r33170, 8;
	add.s32 	%r33172, %r33166, %r33171;
	xor.b32  	%r33173, %r33168, %r33172;
	shf.l.wrap.b32 	%r33174, %r33173, %r33173, 7;
	add.s32 	%r33175, %r33133, %r33150;
	xor.b32  	%r33176, %r33123, %r33175;
	shf.l.wrap.b32 	%r33177, %r33176, %r33176, 16;
	add.s32 	%r33178, %r33160, %r33177;
	xor.b32  	%r33179, %r33150, %r33178;
	shf.l.wrap.b32 	%r33180, %r33179, %r33179, 12;
	add.s32 	%r33181, %r33175, %r33180;
	xor.b32  	%r33182, %r33177, %r33181;
	shf.l.wrap.b32 	%r33183, %r33182, %r33182, 8;
	add.s32 	%r33184, %r33178, %r33183;
	xor.b32  	%r33185, %r33180, %r33184;
	shf.l.wrap.b32 	%r33186, %r33185, %r33185, 7;
	add.s32 	%r33187, %r33145, %r33162;
	xor.b32  	%r33188, %r33135, %r33187;
	shf.l.wrap.b32 	%r33189, %r33188, %r33188, 16;
	add.s32 	%r33190, %r33124, %r33189;
	xor.b32  	%r33191, %r33162, %r33190;
	shf.l.wrap.b32 	%r33192, %r33191, %r33191, 12;
	add.s32 	%r33193, %r33187, %r33192;
	xor.b32  	%r33194, %r33189, %r33193;
	shf.l.wrap.b32 	%r33195, %r33194, %r33194, 8;
	add.s32 	%r33196, %r33190, %r33195;
	xor.b32  	%r33197, %r33192, %r33196;
	shf.l.wrap.b32 	%r33198, %r33197, %r33197, 7;
	add.s32 	%r33199, %r33157, %r33126;
	xor.b32  	%r33200, %r33147, %r33199;
	shf.l.wrap.b32 	%r33201, %r33200, %r33200, 16;
	add.s32 	%r33202, %r33136, %r33201;
	xor.b32  	%r33203, %r33126, %r33202;
	shf.l.wrap.b32 	%r33204, %r33203, %r33203, 12;
	add.s32 	%r33205, %r33199, %r33204;
	xor.b32  	%r33206, %r33201, %r33205;
	shf.l.wrap.b32 	%r33207, %r33206, %r33206, 8;
	add.s32 	%r33208, %r33202, %r33207;
	xor.b32  	%r33209, %r33204, %r33208;
	shf.l.wrap.b32 	%r33210, %r33209, %r33209, 7;
	add.s32 	%r33211, %r33169, %r33210;
	xor.b32  	%r33212, %r33183, %r33211;
	shf.l.wrap.b32 	%r33213, %r33212, %r33212, 16;
	add.s32 	%r33214, %r33196, %r33213;
	xor.b32  	%r33215, %r33210, %r33214;
	shf.l.wrap.b32 	%r33216, %r33215, %r33215, 12;
	add.s32 	%r33217, %r33211, %r33216;
	xor.b32  	%r33218, %r33213, %r33217;
	shf.l.wrap.b32 	%r33219, %r33218, %r33218, 8;
	add.s32 	%r33220, %r33214, %r33219;
	xor.b32  	%r33221, %r33216, %r33220;
	shf.l.wrap.b32 	%r33222, %r33221, %r33221, 7;
	add.s32 	%r33223, %r33181, %r33174;
	xor.b32  	%r33224, %r33195, %r33223;
	shf.l.wrap.b32 	%r33225, %r33224, %r33224, 16;
	add.s32 	%r33226, %r33208, %r33225;
	xor.b32  	%r33227, %r33174, %r33226;
	shf.l.wrap.b32 	%r33228, %r33227, %r33227, 12;
	add.s32 	%r33229, %r33223, %r33228;
	xor.b32  	%r33230, %r33225, %r33229;
	shf.l.wrap.b32 	%r33231, %r33230, %r33230, 8;
	add.s32 	%r33232, %r33226, %r33231;
	xor.b32  	%r33233, %r33228, %r33232;
	shf.l.wrap.b32 	%r33234, %r33233, %r33233, 7;
	add.s32 	%r33235, %r33193, %r33186;
	xor.b32  	%r33236, %r33207, %r33235;
	shf.l.wrap.b32 	%r33237, %r33236, %r33236, 16;
	add.s32 	%r33238, %r33172, %r33237;
	xor.b32  	%r33239, %r33186, %r33238;
	shf.l.wrap.b32 	%r33240, %r33239, %r33239, 12;
	add.s32 	%r33241, %r33235, %r33240;
	xor.b32  	%r33242, %r33237, %r33241;
	shf.l.wrap.b32 	%r33243, %r33242, %r33242, 8;
	add.s32 	%r33244, %r33238, %r33243;
	xor.b32  	%r33245, %r33240, %r33244;
	shf.l.wrap.b32 	%r33246, %r33245, %r33245, 7;
	add.s32 	%r33247, %r33205, %r33198;
	xor.b32  	%r33248, %r33171, %r33247;
	shf.l.wrap.b32 	%r33249, %r33248, %r33248, 16;
	add.s32 	%r33250, %r33184, %r33249;
	xor.b32  	%r33251, %r33198, %r33250;
	shf.l.wrap.b32 	%r33252, %r33251, %r33251, 12;
	add.s32 	%r33253, %r33247, %r33252;
	xor.b32  	%r33254, %r33249, %r33253;
	shf.l.wrap.b32 	%r33255, %r33254, %r33254, 8;
	add.s32 	%r33256, %r33250, %r33255;
	xor.b32  	%r33257, %r33252, %r33256;
	shf.l.wrap.b32 	%r33258, %r33257, %r33257, 7;
	add.s32 	%r33259, %r33217, %r33234;
	xor.b32  	%r33260, %r33255, %r33259;
	shf.l.wrap.b32 	%r33261, %r33260, %r33260, 16;
	add.s32 	%r33262, %r33244, %r33261;
	xor.b32  	%r33263, %r33234, %r33262;
	shf.l.wrap.b32 	%r33264, %r33263, %r33263, 12;
	add.s32 	%r33265, %r33259, %r33264;
	xor.b32  	%r33266, %r33261, %r33265;
	shf.l.wrap.b32 	%r33267, %r33266, %r33266, 8;
	add.s32 	%r33268, %r33262, %r33267;
	xor.b32  	%r33269, %r33264, %r33268;
	shf.l.wrap.b32 	%r33270, %r33269, %r33269, 7;
	add.s32 	%r33271, %r33229, %r33246;
	xor.b32  	%r33272, %r33219, %r33271;
	shf.l.wrap.b32 	%r33273, %r33272, %r33272, 16;
	add.s32 	%r33274, %r33256, %r33273;
	xor.b32  	%r33275, %r33246, %r33274;
	shf.l.wrap.b32 	%r33276, %r33275, %r33275, 12;
	add.s32 	%r33277, %r33271, %r33276;
	xor.b32  	%r33278, %r33273, %r33277;
	shf.l.wrap.b32 	%r33279, %r33278, %r33278, 8;
	add.s32 	%r33280, %r33274, %r33279;
	xor.b32  	%r33281, %r33276, %r33280;
	shf.l.wrap.b32 	%r33282, %r33281, %r33281, 7;
	add.s32 	%r33283, %r33241, %r33258;
	xor.b32  	%r33284, %r33231, %r33283;
	shf.l.wrap.b32 	%r33285, %r33284, %r33284, 16;
	add.s32 	%r33286, %r33220, %r33285;
	xor.b32  	%r33287, %r33258, %r33286;
	shf.l.wrap.b32 	%r33288, %r33287, %r33287, 12;
	add.s32 	%r33289, %r33283, %r33288;
	xor.b32  	%r33290, %r33285, %r33289;
	shf.l.wrap.b32 	%r33291, %r33290, %r33290, 8;
	add.s32 	%r33292, %r33286, %r33291;
	xor.b32  	%r33293, %r33288, %r33292;
	shf.l.wrap.b32 	%r33294, %r33293, %r33293, 7;
	add.s32 	%r33295, %r33253, %r33222;
	xor.b32  	%r33296, %r33243, %r33295;
	shf.l.wrap.b32 	%r33297, %r33296, %r33296, 16;
	add.s32 	%r33298, %r33232, %r33297;
	xor.b32  	%r33299, %r33222, %r33298;
	shf.l.wrap.b32 	%r33300, %r33299, %r33299, 12;
	add.s32 	%r33301, %r33295, %r33300;
	xor.b32  	%r33302, %r33297, %r33301;
	shf.l.wrap.b32 	%r33303, %r33302, %r33302, 8;
	add.s32 	%r33304, %r33298, %r33303;
	xor.b32  	%r33305, %r33300, %r33304;
	shf.l.wrap.b32 	%r33306, %r33305, %r33305, 7;
	add.s32 	%r33307, %r33265, %r33306;
	xor.b32  	%r33308, %r33279, %r33307;
	shf.l.wrap.b32 	%r33309, %r33308, %r33308, 16;
	add.s32 	%r33310, %r33292, %r33309;
	xor.b32  	%r33311, %r33306, %r33310;
	shf.l.wrap.b32 	%r33312, %r33311, %r33311, 12;
	add.s32 	%r33313, %r33307, %r33312;
	xor.b32  	%r33314, %r33309, %r33313;
	shf.l.wrap.b32 	%r33315, %r33314, %r33314, 8;
	add.s32 	%r33316, %r33310, %r33315;
	xor.b32  	%r33317, %r33312, %r33316;
	shf.l.wrap.b32 	%r33318, %r33317, %r33317, 7;
	add.s32 	%r33319, %r33277, %r33270;
	xor.b32  	%r33320, %r33291, %r33319;
	shf.l.wrap.b32 	%r33321, %r33320, %r33320, 16;
	add.s32 	%r33322, %r33304, %r33321;
	xor.b32  	%r33323, %r33270, %r33322;
	shf.l.wrap.b32 	%r33324, %r33323, %r33323, 12;
	add.s32 	%r33325, %r33319, %r33324;
	xor.b32  	%r33326, %r33321, %r33325;
	shf.l.wrap.b32 	%r33327, %r33326, %r33326, 8;
	add.s32 	%r33328, %r33322, %r33327;
	xor.b32  	%r33329, %r33324, %r33328;
	shf.l.wrap.b32 	%r33330, %r33329, %r33329, 7;
	add.s32 	%r33331, %r33289, %r33282;
	xor.b32  	%r33332, %r33303, %r33331;
	shf.l.wrap.b32 	%r33333, %r33332, %r33332, 16;
	add.s32 	%r33334, %r33268, %r33333;
	xor.b32  	%r33335, %r33282, %r33334;
	shf.l.wrap.b32 	%r33336, %r33335, %r33335, 12;
	add.s32 	%r33337, %r33331, %r33336;
	xor.b32  	%r33338, %r33333, %r33337;
	shf.l.wrap.b32 	%r33339, %r33338, %r33338, 8;
	add.s32 	%r33340, %r33334, %r33339;
	xor.b32  	%r33341, %r33336, %r33340;
	shf.l.wrap.b32 	%r33342, %r33341, %r33341, 7;
	add.s32 	%r33343, %r33301, %r33294;
	xor.b32  	%r33344, %r33267, %r33343;
	shf.l.wrap.b32 	%r33345, %r33344, %r33344, 16;
	add.s32 	%r33346, %r33280, %r33345;
	xor.b32  	%r33347, %r33294, %r33346;
	shf.l.wrap.b32 	%r33348, %r33347, %r33347, 12;
	add.s32 	%r33349, %r33343, %r33348;
	xor.b32  	%r33350, %r33345, %r33349;
	shf.l.wrap.b32 	%r33351, %r33350, %r33350, 8;
	add.s32 	%r33352, %r33346, %r33351;
	xor.b32  	%r33353, %r33348, %r33352;
	shf.l.wrap.b32 	%r33354, %r33353, %r33353, 7;
	add.s32 	%r33355, %r33313, %r33330;
	xor.b32  	%r33356, %r33351, %r33355;
	shf.l.wrap.b32 	%r33357, %r33356, %r33356, 16;
	add.s32 	%r33358, %r33340, %r33357;
	xor.b32  	%r33359, %r33330, %r33358;
	shf.l.wrap.b32 	%r33360, %r33359, %r33359, 12;
	add.s32 	%r33361, %r33355, %r33360;
	xor.b32  	%r33362, %r33357, %r33361;
	shf.l.wrap.b32 	%r33363, %r33362, %r33362, 8;
	add.s32 	%r33364, %r33358, %r33363;
	xor.b32  	%r33365, %r33360, %r33364;
	shf.l.wrap.b32 	%r33366, %r33365, %r33365, 7;
	add.s32 	%r33367, %r33325, %r33342;
	xor.b32  	%r33368, %r33315, %r33367;
	shf.l.wrap.b32 	%r33369, %r33368, %r33368, 16;
	add.s32 	%r33370, %r33352, %r33369;
	xor.b32  	%r33371, %r33342, %r33370;
	shf.l.wrap.b32 	%r33372, %r33371, %r33371, 12;
	add.s32 	%r33373, %r33367, %r33372;
	xor.b32  	%r33374, %r33369, %r33373;
	shf.l.wrap.b32 	%r33375, %r33374, %r33374, 8;
	add.s32 	%r33376, %r33370, %r33375;
	xor.b32  	%r33377, %r33372, %r33376;
	shf.l.wrap.b32 	%r33378, %r33377, %r33377, 7;
	add.s32 	%r33379, %r33337, %r33354;
	xor.b32  	%r33380, %r33327, %r33379;
	shf.l.wrap.b32 	%r33381, %r33380, %r33380, 16;
	add.s32 	%r33382, %r33316, %r33381;
	xor.b32  	%r33383, %r33354, %r33382;
	shf.l.wrap.b32 	%r33384, %r33383, %r33383, 12;
	add.s32 	%r33385, %r33379, %r33384;
	xor.b32  	%r33386, %r33381, %r33385;
	shf.l.wrap.b32 	%r33387, %r33386, %r33386, 8;
	add.s32 	%r33388, %r33382, %r33387;
	xor.b32  	%r33389, %r33384, %r33388;
	shf.l.wrap.b32 	%r33390, %r33389, %r33389, 7;
	add.s32 	%r33391, %r33349, %r33318;
	xor.b32  	%r33392, %r33339, %r33391;
	shf.l.wrap.b32 	%r33393, %r33392, %r33392, 16;
	add.s32 	%r33394, %r33328, %r33393;
	xor.b32  	%r33395, %r33318, %r33394;
	shf.l.wrap.b32 	%r33396, %r33395, %r33395, 12;
	add.s32 	%r33397, %r33391, %r33396;
	xor.b32  	%r33398, %r33393, %r33397;
	shf.l.wrap.b32 	%r33399, %r33398, %r33398, 8;
	add.s32 	%r33400, %r33394, %r33399;
	xor.b32  	%r33401, %r33396, %r33400;
	shf.l.wrap.b32 	%r33402, %r33401, %r33401, 7;
	add.s32 	%r33403, %r33361, %r33402;
	xor.b32  	%r33404, %r33375, %r33403;
	shf.l.wrap.b32 	%r33405, %r33404, %r33404, 16;
	add.s32 	%r33406, %r33388, %r33405;
	xor.b32  	%r33407, %r33402, %r33406;
	shf.l.wrap.b32 	%r33408, %r33407, %r33407, 12;
	add.s32 	%r33409, %r33403, %r33408;
	xor.b32  	%r33410, %r33405, %r33409;
	shf.l.wrap.b32 	%r33411, %r33410, %r33410, 8;
	add.s32 	%r33412, %r33406, %r33411;
	xor.b32  	%r33413, %r33408, %r33412;
	shf.l.wrap.b32 	%r33414, %r33413, %r33413, 7;
	add.s32 	%r33415, %r33373, %r33366;
	xor.b32  	%r33416, %r33387, %r33415;
	shf.l.wrap.b32 	%r33417, %r33416, %r33416, 16;
	add.s32 	%r33418, %r33400, %r33417;
	xor.b32  	%r33419, %r33366, %r33418;
	shf.l.wrap.b32 	%r33420, %r33419, %r33419, 12;
	add.s32 	%r33421, %r33415, %r33420;
	xor.b32  	%r33422, %r33417, %r33421;
	shf.l.wrap.b32 	%r33423, %r33422, %r33422, 8;
	add.s32 	%r33424, %r33418, %r33423;
	xor.b32  	%r33425, %r33420, %r33424;
	shf.l.wrap.b32 	%r33426, %r33425, %r33425, 7;
	add.s32 	%r33427, %r33385, %r33378;
	xor.b32  	%r33428, %r33399, %r33427;
	shf.l.wrap.b32 	%r33429, %r33428, %r33428, 16;
	add.s32 	%r33430, %r33364, %r33429;
	xor.b32  	%r33431, %r33378, %r33430;
	shf.l.wrap.b32 	%r33432, %r33431, %r33431, 12;
	add.s32 	%r33433, %r33427, %r33432;
	xor.b32  	%r33434, %r33429, %r33433;
	shf.l.wrap.b32 	%r33435, %r33434, %r33434, 8;
	add.s32 	%r33436, %r33430, %r33435;
	xor.b32  	%r33437, %r33432, %r33436;
	shf.l.wrap.b32 	%r33438, %r33437, %r33437, 7;
	add.s32 	%r33439, %r33397, %r33390;
	xor.b32  	%r33440, %r33363, %r33439;
	shf.l.wrap.b32 	%r33441, %r33440, %r33440, 16;
	add.s32 	%r33442, %r33376, %r33441;
	xor.b32  	%r33443, %r33390, %r33442;
	shf.l.wrap.b32 	%r33444, %r33443, %r33443, 12;
	add.s32 	%r33445, %r33439, %r33444;
	xor.b32  	%r33446, %r33441, %r33445;
	shf.l.wrap.b32 	%r33447, %r33446, %r33446, 8;
	add.s32 	%r33448, %r33442, %r33447;
	xor.b32  	%r33449, %r33444, %r33448;
	shf.l.wrap.b32 	%r33450, %r33449, %r33449, 7;
	add.s32 	%r33451, %r33409, %r33426;
	xor.b32  	%r33452, %r33447, %r33451;
	shf.l.wrap.b32 	%r33453, %r33452, %r33452, 16;
	add.s32 	%r33454, %r33436, %r33453;
	xor.b32  	%r33455, %r33426, %r33454;
	shf.l.wrap.b32 	%r33456, %r33455, %r33455, 12;
	add.s32 	%r33457, %r33451, %r33456;
	xor.b32  	%r33458, %r33453, %r33457;
	shf.l.wrap.b32 	%r33459, %r33458, %r33458, 8;
	add.s32 	%r33460, %r33454, %r33459;
	xor.b32  	%r33461, %r33456, %r33460;
	shf.l.wrap.b32 	%r33462, %r33461, %r33461, 7;
	add.s32 	%r33463, %r33421, %r33438;
	xor.b32  	%r33464, %r33411, %r33463;
	shf.l.wrap.b32 	%r33465, %r33464, %r33464, 16;
	add.s32 	%r33466, %r33448, %r33465;
	xor.b32  	%r33467, %r33438, %r33466;
	shf.l.wrap.b32 	%r33468, %r33467, %r33467, 12;
	add.s32 	%r33469, %r33463, %r33468;
	xor.b32  	%r33470, %r33465, %r33469;
	shf.l.wrap.b32 	%r33471, %r33470, %r33470, 8;
	add.s32 	%r33472, %r33466, %r33471;
	xor.b32  	%r33473, %r33468, %r33472;
	shf.l.wrap.b32 	%r33474, %r33473, %r33473, 7;
	add.s32 	%r33475, %r33433, %r33450;
	xor.b32  	%r33476, %r33423, %r33475;
	shf.l.wrap.b32 	%r33477, %r33476, %r33476, 16;
	add.s32 	%r33478, %r33412, %r33477;
	xor.b32  	%r33479, %r33450, %r33478;
	shf.l.wrap.b32 	%r33480, %r33479, %r33479, 12;
	add.s32 	%r33481, %r33475, %r33480;
	xor.b32  	%r33482, %r33477, %r33481;
	shf.l.wrap.b32 	%r33483, %r33482, %r33482, 8;
	add.s32 	%r33484, %r33478, %r33483;
	xor.b32  	%r33485, %r33480, %r33484;
	shf.l.wrap.b32 	%r33486, %r33485, %r33485, 7;
	add.s32 	%r33487, %r33445, %r33414;
	xor.b32  	%r33488, %r33435, %r33487;
	shf.l.wrap.b32 	%r33489, %r33488, %r33488, 16;
	add.s32 	%r33490, %r33424, %r33489;
	xor.b32  	%r33491, %r33414, %r33490;
	shf.l.wrap.b32 	%r33492, %r33491, %r33491, 12;
	add.s32 	%r33493, %r33487, %r33492;
	xor.b32  	%r33494, %r33489, %r33493;
	shf.l.wrap.b32 	%r33495, %r33494, %r33494, 8;
	add.s32 	%r33496, %r33490, %r33495;
	xor.b32  	%r33497, %r33492, %r33496;
	shf.l.wrap.b32 	%r33498, %r33497, %r33497, 7;
	add.s32 	%r54497, %r33115, %r33457;
	add.s32 	%r54496, %r33127, %r33469;
	add.s32 	%r54495, %r33139, %r33481;
	add.s32 	%r54494, %r33151, %r33493;
	add.s32 	%r54498, %r54505, %r33498;
	add.s32 	%r54499, %r54504, %r33462;
	add.s32 	%r54500, %r54503, %r33474;
	add.s32 	%r54501, %r54502, %r33486;
	xor.b32  	%r33499, %r33116, 1;
	shf.l.wrap.b32 	%r33500, %r33116, %r33499, 16;
	add.s32 	%r33501, %r54505, %r33500;
	xor.b32  	%r33502, %r54505, %r33501;
	shf.l.wrap.b32 	%r33503, %r33502, %r33502, 12;
	add.s32 	%r33504, %r33116, %r33503;
	xor.b32  	%r33505, %r33500, %r33504;
	shf.l.wrap.b32 	%r33506, %r33505, %r33505, 8;
	add.s32 	%r33507, %r33501, %r33506;
	xor.b32  	%r33508, %r33503, %r33507;
	shf.l.wrap.b32 	%r33509, %r33508, %r33508, 7;
	add.s32 	%r33510, %r33504, %r33138;
	xor.b32  	%r33511, %r33159, %r33510;
	shf.l.wrap.b32 	%r33512, %r33511, %r33511, 16;
	add.s32 	%r33513, %r33148, %r33512;
	xor.b32  	%r33514, %r33138, %r33513;
	shf.l.wrap.b32 	%r33515, %r33514, %r33514, 12;
	add.s32 	%r33516, %r33510, %r33515;
	xor.b32  	%r33517, %r33512, %r33516;
	shf.l.wrap.b32 	%r33518, %r33517, %r33517, 8;
	add.s32 	%r33519, %r33513, %r33518;
	xor.b32  	%r33520, %r33515, %r33519;
	shf.l.wrap.b32 	%r33521, %r33520, %r33520, 7;
	xor.b32  	%r33522, %r33506, %r33175;
	shf.l.wrap.b32 	%r33523, %r33522, %r33522, 16;
	add.s32 	%r33524, %r33160, %r33523;
	xor.b32  	%r33525, %r33150, %r33524;
	shf.l.wrap.b32 	%r33526, %r33525, %r33525, 12;
	add.s32 	%r33527, %r33175, %r33526;
	xor.b32  	%r33528, %r33523, %r33527;
	shf.l.wrap.b32 	%r33529, %r33528, %r33528, 8;
	add.s32 	%r33530, %r33524, %r33529;
	xor.b32  	%r33531, %r33526, %r33530;
	shf.l.wrap.b32 	%r33532, %r33531, %r33531, 7;
	add.s32 	%r33533, %r33507, %r33189;
	xor.b32  	%r33534, %r33162, %r33533;
	shf.l.wrap.b32 	%r33535, %r33534, %r33534, 12;
	add.s32 	%r33536, %r33187, %r33535;
	xor.b32  	%r33537, %r33189, %r33536;
	shf.l.wrap.b32 	%r33538, %r33537, %r33537, 8;
	add.s32 	%r33539, %r33533, %r33538;
	xor.b32  	%r33540, %r33535, %r33539;
	shf.l.wrap.b32 	%r33541, %r33540, %r33540, 7;
	add.s32 	%r33542, %r33157, %r33509;
	xor.b32  	%r33543, %r33147, %r33542;
	shf.l.wrap.b32 	%r33544, %r33543, %r33543, 16;
	add.s32 	%r33545, %r33136, %r33544;
	xor.b32  	%r33546, %r33509, %r33545;
	shf.l.wrap.b32 	%r33547, %r33546, %r33546, 12;
	add.s32 	%r33548, %r33542, %r33547;
	xor.b32  	%r33549, %r33544, %r33548;
	shf.l.wrap.b32 	%r33550, %r33549, %r33549, 8;
	add.s32 	%r33551, %r33545, %r33550;
	xor.b32  	%r33552, %r33547, %r33551;
	shf.l.wrap.b32 	%r33553, %r33552, %r33552, 7;
	add.s32 	%r33554, %r33516, %r33553;
	xor.b32  	%r33555, %r33529, %r33554;
	shf.l.wrap.b32 	%r33556, %r33555, %r33555, 16;
	add.s32 	%r33557, %r33539, %r33556;
	xor.b32  	%r33558, %r33553, %r33557;
	shf.l.wrap.b32 	%r33559, %r33558, %r33558, 12;
	add.s32 	%r33560, %r33554, %r33559;
	xor.b32  	%r33561, %r33556, %r33560;
	shf.l.wrap.b32 	%r33562, %r33561, %r33561, 8;
	add.s32 	%r33563, %r33557, %r33562;
	xor.b32  	%r33564, %r33559, %r33563;
	shf.l.wrap.b32 	%r33565, %r33564, %r33564, 7;
	add.s32 	%r33566, %r33527, %r33521;
	xor.b32  	%r33567, %r33538, %r33566;
	shf.l.wrap.b32 	%r33568, %r33567, %r33567, 16;
	add.s32 	%r33569, %r33551, %r33568;
	xor.b32  	%r33570, %r33521, %r33569;
	shf.l.wrap.b32 	%r33571, %r33570, %r33570, 12;
	add.s32 	%r33572, %r33566, %r33571;
	xor.b32  	%r33573, %r33568, %r33572;
	shf.l.wrap.b32 	%r33574, %r33573, %r33573, 8;
	add.s32 	%r33575, %r33569, %r33574;
	xor.b32  	%r33576, %r33571, %r33575;
	shf.l.wrap.b32 	%r33577, %r33576, %r33576, 7;
	add.s32 	%r33578, %r33536, %r33532;
	xor.b32  	%r33579, %r33550, %r33578;
	shf.l.wrap.b32 	%r33580, %r33579, %r33579, 16;
	add.s32 	%r33581, %r33519, %r33580;
	xor.b32  	%r33582, %r33532, %r33581;
	shf.l.wrap.b32 	%r33583, %r33582, %r33582, 12;
	add.s32 	%r33584, %r33578, %r33583;
	xor.b32  	%r33585, %r33580, %r33584;
	shf.l.wrap.b32 	%r33586, %r33585, %r33585, 8;
	add.s32 	%r33587, %r33581, %r33586;
	xor.b32  	%r33588, %r33583, %r33587;
	shf.l.wrap.b32 	%r33589, %r33588, %r33588, 7;
	add.s32 	%r33590, %r33548, %r33541;
	xor.b32  	%r33591, %r33518, %r33590;
	shf.l.wrap.b32 	%r33592, %r33591, %r33591, 16;
	add.s32 	%r33593, %r33530, %r33592;
	xor.b32  	%r33594, %r33541, %r33593;
	shf.l.wrap.b32 	%r33595, %r33594, %r33594, 12;
	add.s32 	%r33596, %r33590, %r33595;
	xor.b32  	%r33597, %r33592, %r33596;
	shf.l.wrap.b32 	%r33598, %r33597, %r33597, 8;
	add.s32 	%r33599, %r33593, %r33598;
	xor.b32  	%r33600, %r33595, %r33599;
	shf.l.wrap.b32 	%r33601, %r33600, %r33600, 7;
	add.s32 	%r33602, %r33560, %r33577;
	xor.b32  	%r33603, %r33598, %r33602;
	shf.l.wrap.b32 	%r33604, %r33603, %r33603, 16;
	add.s32 	%r33605, %r33587, %r33604;
	xor.b32  	%r33606, %r33577, %r33605;
	shf.l.wrap.b32 	%r33607, %r33606, %r33606, 12;
	add.s32 	%r33608, %r33602, %r33607;
	xor.b32  	%r33609, %r33604, %r33608;
	shf.l.wrap.b32 	%r33610, %r33609, %r33609, 8;
	add.s32 	%r33611, %r33605, %r33610;
	xor.b32  	%r33612, %r33607, %r33611;
	shf.l.wrap.b32 	%r33613, %r33612, %r33612, 7;
	add.s32 	%r33614, %r33572, %r33589;
	xor.b32  	%r33615, %r33562, %r33614;
	shf.l.wrap.b32 	%r33616, %r33615, %r33615, 16;
	add.s32 	%r33617, %r33599, %r33616;
	xor.b32  	%r33618, %r33589, %r33617;
	shf.l.wrap.b32 	%r33619, %r33618, %r33618, 12;
	add.s32 	%r33620, %r33614, %r33619;
	xor.b32  	%r33621, %r33616, %r33620;
	shf.l.wrap.b32 	%r33622, %r33621, %r33621, 8;
	add.s32 	%r33623, %r33617, %r33622;
	xor.b32  	%r33624, %r33619, %r33623;
	shf.l.wrap.b32 	%r33625, %r33624, %r33624, 7;
	add.s32 	%r33626, %r33584, %r33601;
	xor.b32  	%r33627, %r33574, %r33626;
	shf.l.wrap.b32 	%r33628, %r33627, %r33627, 16;
	add.s32 	%r33629, %r33563, %r33628;
	xor.b32  	%r33630, %r33601, %r33629;
	shf.l.wrap.b32 	%r33631, %r33630, %r33630, 12;
	add.s32 	%r33632, %r33626, %r33631;
	xor.b32  	%r33633, %r33628, %r33632;
	shf.l.wrap.b32 	%r33634, %r33633, %r33633, 8;
	add.s32 	%r33635, %r33629, %r33634;
	xor.b32  	%r33636, %r33631, %r33635;
	shf.l.wrap.b32 	%r33637, %r33636, %r33636, 7;
	add.s32 	%r33638, %r33596, %r33565;
	xor.b32  	%r33639, %r33586, %r33638;
	shf.l.wrap.b32 	%r33640, %r33639, %r33639, 16;
	add.s32 	%r33641, %r33575, %r33640;
	xor.b32  	%r33642, %r33565, %r33641;
	shf.l.wrap.b32 	%r33643, %r33642, %r33642, 12;
	add.s32 	%r33644, %r33638, %r33643;
	xor.b32  	%r33645, %r33640, %r33644;
	shf.l.wrap.b32 	%r33646, %r33645, %r33645, 8;
	add.s32 	%r33647, %r33641, %r33646;
	xor.b32  	%r33648, %r33643, %r33647;
	shf.l.wrap.b32 	%r33649, %r33648, %r33648, 7;
	add.s32 	%r33650, %r33608, %r33649;
	xor.b32  	%r33651, %r33622, %r33650;
	shf.l.wrap.b32 	%r33652, %r33651, %r33651, 16;
	add.s32 	%r33653, %r33635, %r33652;
	xor.b32  	%r33654, %r33649, %r33653;
	shf.l.wrap.b32 	%r33655, %r33654, %r33654, 12;
	add.s32 	%r33656, %r33650, %r33655;
	xor.b32  	%r33657, %r33652, %r33656;
	shf.l.wrap.b32 	%r33658, %r33657, %r33657, 8;
	add.s32 	%r33659, %r33653, %r33658;
	xor.b32  	%r33660, %r33655, %r33659;
	shf.l.wrap.b32 	%r33661, %r33660, %r33660, 7;
	add.s32 	%r33662, %r33620, %r33613;
	xor.b32  	%r33663, %r33634, %r33662;
	shf.l.wrap.b32 	%r33664, %r33663, %r33663, 16;
	add.s32 	%r33665, %r33647, %r33664;
	xor.b32  	%r33666, %r33613, %r33665;
	shf.l.wrap.b32 	%r33667, %r33666, %r33666, 12;
	add.s32 	%r33668, %r33662, %r33667;
	xor.b32  	%r33669, %r33664, %r33668;
	shf.l.wrap.b32 	%r33670, %r33669, %r33669, 8;
	add.s32 	%r33671, %r33665, %r33670;
	xor.b32  	%r33672, %r33667, %r33671;
	shf.l.wrap.b32 	%r33673, %r33672, %r33672, 7;
	add.s32 	%r33674, %r33632, %r33625;
	xor.b32  	%r33675, %r33646, %r33674;
	shf.l.wrap.b32 	%r33676, %r33675, %r33675, 16;
	add.s32 	%r33677, %r33611, %r33676;
	xor.b32  	%r33678, %r33625, %r33677;
	shf.l.wrap.b32 	%r33679, %r33678, %r33678, 12;
	add.s32 	%r33680, %r33674, %r33679;
	xor.b32  	%r33681, %r33676, %r33680;
	shf.l.wrap.b32 	%r33682, %r33681, %r33681, 8;
	add.s32 	%r33683, %r33677, %r33682;
	xor.b32  	%r33684, %r33679, %r33683;
	shf.l.wrap.b32 	%r33685, %r33684, %r33684, 7;
	add.s32 	%r33686, %r33644, %r33637;
	xor.b32  	%r33687, %r33610, %r33686;
	shf.l.wrap.b32 	%r33688, %r33687, %r33687, 16;
	add.s32 	%r33689, %r33623, %r33688;
	xor.b32  	%r33690, %r33637, %r33689;
	shf.l.wrap.b32 	%r33691, %r33690, %r33690, 12;
	add.s32 	%r33692, %r33686, %r33691;
	xor.b32  	%r33693, %r33688, %r33692;
	shf.l.wrap.b32 	%r33694, %r33693, %r33693, 8;
	add.s32 	%r33695, %r33689, %r33694;
	xor.b32  	%r33696, %r33691, %r33695;
	shf.l.wrap.b32 	%r33697, %r33696, %r33696, 7;
	add.s32 	%r33698, %r33656, %r33673;
	xor.b32  	%r33699, %r33694, %r33698;
	shf.l.wrap.b32 	%r33700, %r33699, %r33699, 16;
	add.s32 	%r33701, %r33683, %r33700;
	xor.b32  	%r33702, %r33673, %r33701;
	shf.l.wrap.b32 	%r33703, %r33702, %r33702, 12;
	add.s32 	%r33704, %r33698, %r33703;
	xor.b32  	%r33705, %r33700, %r33704;
	shf.l.wrap.b32 	%r33706, %r33705, %r33705, 8;
	add.s32 	%r33707, %r33701, %r33706;
	xor.b32  	%r33708, %r33703, %r33707;
	shf.l.wrap.b32 	%r33709, %r33708, %r33708, 7;
	add.s32 	%r33710, %r33668, %r33685;
	xor.b32  	%r33711, %r33658, %r33710;
	shf.l.wrap.b32 	%r33712, %r33711, %r33711, 16;
	add.s32 	%r33713, %r33695, %r33712;
	xor.b32  	%r33714, %r33685, %r33713;
	shf.l.wrap.b32 	%r33715, %r33714, %r33714, 12;
	add.s32 	%r33716, %r33710, %r33715;
	xor.b32  	%r33717, %r33712, %r33716;
	shf.l.wrap.b32 	%r33718, %r33717, %r33717, 8;
	add.s32 	%r33719, %r33713, %r33718;
	xor.b32  	%r33720, %r33715, %r33719;
	shf.l.wrap.b32 	%r33721, %r33720, %r33720, 7;
	add.s32 	%r33722, %r33680, %r33697;
	xor.b32  	%r33723, %r33670, %r33722;
	shf.l.wrap.b32 	%r33724, %r33723, %r33723, 16;
	add.s32 	%r33725, %r33659, %r33724;
	xor.b32  	%r33726, %r33697, %r33725;
	shf.l.wrap.b32 	%r33727, %r33726, %r33726, 12;
	add.s32 	%r33728, %r33722, %r33727;
	xor.b32  	%r33729, %r33724, %r33728;
	shf.l.wrap.b32 	%r33730, %r33729, %r33729, 8;
	add.s32 	%r33731, %r33725, %r33730;
	xor.b32  	%r33732, %r33727, %r33731;
	shf.l.wrap.b32 	%r33733, %r33732, %r33732, 7;
	add.s32 	%r33734, %r33692, %r33661;
	xor.b32  	%r33735, %r33682, %r33734;
	shf.l.wrap.b32 	%r33736, %r33735, %r33735, 16;
	add.s32 	%r33737, %r33671, %r33736;
	xor.b32  	%r33738, %r33661, %r33737;
	shf.l.wrap.b32 	%r33739, %r33738, %r33738, 12;
	add.s32 	%r33740, %r33734, %r33739;
	xor.b32  	%r33741, %r33736, %r33740;
	shf.l.wrap.b32 	%r33742, %r33741, %r33741, 8;
	add.s32 	%r33743, %r33737, %r33742;
	xor.b32  	%r33744, %r33739, %r33743;
	shf.l.wrap.b32 	%r33745, %r33744, %r33744, 7;
	add.s32 	%r33746, %r33704, %r33745;
	xor.b32  	%r33747, %r33718, %r33746;
	shf.l.wrap.b32 	%r33748, %r33747, %r33747, 16;
	add.s32 	%r33749, %r33731, %r33748;
	xor.b32  	%r33750, %r33745, %r33749;
	shf.l.wrap.b32 	%r33751, %r33750, %r33750, 12;
	add.s32 	%r33752, %r33746, %r33751;
	xor.b32  	%r33753, %r33748, %r33752;
	shf.l.wrap.b32 	%r33754, %r33753, %r33753, 8;
	add.s32 	%r33755, %r33716, %r33709;
	xor.b32  	%r33756, %r33730, %r33755;
	shf.l.wrap.b32 	%r33757, %r33756, %r33756, 16;
	add.s32 	%r33758, %r33743, %r33757;
	xor.b32  	%r33759, %r33709, %r33758;
	shf.l.wrap.b32 	%r33760, %r33759, %r33759, 12;
	add.s32 	%r33761, %r33755, %r33760;
	xor.b32  	%r33762, %r33757, %r33761;
	shf.l.wrap.b32 	%r33763, %r33762, %r33762, 8;
	add.s32 	%r33764, %r33758, %r33763;
	xor.b32  	%r33765, %r33760, %r33764;
	shf.l.wrap.b32 	%r33766, %r33765, %r33765, 7;
	add.s32 	%r33767, %r33728, %r33721;
	xor.b32  	%r33768, %r33742, %r33767;
	shf.l.wrap.b32 	%r33769, %r33768, %r33768, 16;
	add.s32 	%r33770, %r33707, %r33769;
	xor.b32  	%r33771, %r33721, %r33770;
	shf.l.wrap.b32 	%r33772, %r33771, %r33771, 12;
	add.s32 	%r33773, %r33767, %r33772;
	xor.b32  	%r33774, %r33769, %r33773;
	shf.l.wrap.b32 	%r33775, %r33774, %r33774, 8;
	add.s32 	%r33776, %r33770, %r33775;
	xor.b32  	%r33777, %r33772, %r33776;
	shf.l.wrap.b32 	%r33778, %r33777, %r33777, 7;
	add.s32 	%r33779, %r33740, %r33733;
	xor.b32  	%r33780, %r33706, %r33779;
	shf.l.wrap.b32 	%r33781, %r33780, %r33780, 16;
	add.s32 	%r33782, %r33719, %r33781;
	xor.b32  	%r33783, %r33733, %r33782;
	shf.l.wrap.b32 	%r33784, %r33783, %r33783, 12;
	add.s32 	%r33785, %r33779, %r33784;
	xor.b32  	%r33786, %r33781, %r33785;
	shf.l.wrap.b32 	%r33787, %r33786, %r33786, 8;
	add.s32 	%r33788, %r33782, %r33787;
	add.s32 	%r33789, %r33752, %r33766;
	xor.b32  	%r33790, %r33787, %r33789;
	shf.l.wrap.b32 	%r33791, %r33790, %r33790, 16;
	add.s32 	%r33792, %r33776, %r33791;
	xor.b32  	%r33793, %r33766, %r33792;
	shr.u32 	%r33794, %r33793, 20;
	add.s32 	%r33795, %r33789, %r33794;
	add.s32 	%r33796, %r33761, %r33778;
	xor.b32  	%r33797, %r33754, %r33796;
	shf.l.wrap.b32 	%r33798, %r33797, %r33797, 16;
	add.s32 	%r33799, %r33788, %r33798;
	xor.b32  	%r33800, %r33778, %r33799;
	shr.u32 	%r33801, %r33800, 20;
	add.s32 	%r33802, %r33796, %r33801;
	add.s32 	%r33803, %r33115, %r33795;
	add.s32 	%r33804, %r33127, %r33802;
	not.b32 	%r33805, %r54493;
	add.s32 	%r33806, %r3313, %r33805;
	mov.u32 	%r33807, %ctaid.x;
	shl.b32 	%r33808, %r33807, 11;
	mov.u32 	%r33809, %tid.x;
	and.b32  	%r33810, %r33809, 31;
	or.b32  	%r33811, %r33808, %r33810;
	shl.b32 	%r33812, %r33809, 3;
	and.b32  	%r33813, %r33812, 7936;
	add.s32 	%r33814, %r53743, %r33813;
	add.s32 	%r33815, %r33811, %r33814;
	shr.u32 	%r33816, %r33815, %r33806;
	and.b32  	%r33817, %r33816, 1;
	setp.eq.b32 	%p355, %r33817, 1;
	selp.b32 	%r33818, %r33804, %r33803, %p355;
	cvt.u16.u32 	%rs585, %r33818;
	and.b16  	%rs834, %rs585, 1;
	and.b16  	%rs586, %rs832, 255;
	setp.ne.s16 	%p356, %rs586, 1;
	@%p356 bra 	$L__BB9_453;
	ld.param.u64 	%rd821, [fused_batch_pir_kernel_transposed_16_param_1];
	not.b32 	%r33819, %r54493;
	add.s32 	%r33820, %r3313, %r33819;
	mov.u32 	%r33821, %ctaid.x;
	shl.b32 	%r33822, %r33821, 11;
	mov.u32 	%r33823, %tid.x;
	and.b32  	%r33824, %r33823, 31;
	or.b32  	%r33825, %r33822, %r33824;
	shl.b32 	%r33826, %r33823, 3;
	and.b32  	%r33827, %r33826, 7936;
	add.s32 	%r33828, %r53743, %r33827;
	add.s32 	%r33829, %r33825, %r33828;
	shr.u32 	%r33830, %r33829, %r33820;
	and.b32  	%r33831, %r33830, 1;
	setp.eq.b32 	%p357, %r33831, 1;
	cvt.s64.s32 	%rd406, %r54493;
	cvta.to.global.u64 	%rd407, %rd821;
	mul.wide.s32 	%rd408, %r54493, 16;
	add.s64 	%rd409, %rd407, %rd408;
	ld.global.u32 	%r33832, [%rd409+15148];
	selp.b32 	%r33833, %r54498, %r54497, %p357;
	xor.b32  	%r33834, %r33833, %r33832;
	selp.b32 	%r33835, %r54499, %r54496, %p357;
	selp.b32 	%r54497, %r54497, %r33834, %p357;
	selp.b32 	%r54498, %r33834, %r54498, %p357;
	ld.global.u32 	%r33836, [%rd409+15152];
	xor.b32  	%r33837, %r33835, %r33836;
	selp.b32 	%r33838, %r54500, %r54495, %p357;
	selp.b32 	%r54496, %r54496, %r33837, %p357;
	selp.b32 	%r54499, %r33837, %r54499, %p357;
	ld.global.u32 	%r33839, [%rd409+15156];
	xor.b32  	%r33840, %r33838, %r33839;
	selp.b32 	%r33841, %r54501, %r54494, %p357;
	selp.b32 	%r54495, %r54495, %r33840, %p357;
	selp.b32 	%r54500, %r33840, %r54500, %p357;
	ld.global.u32 	%r33842, [%rd409+15160];
	xor.b32  	%r33843, %r33841, %r33842;
	selp.b64 	%rd410, 445, 420, %p357;
	selp.b32 	%r54494, %r54494, %r33843, %p357;
	selp.b32 	%r54501, %r33843, %r54501, %p357;
	add.s64 	%rd411, %rd410, %rd406;
	add.s64 	%rd412, %rd407, %rd411;
	ld.global.u8 	%rs587, [%rd412+15128];
	xor.b16  	%rs834, %rs587, %rs834;
$L__BB9_453:
	not.b32 	%r33844, %r54493;
	add.s32 	%r33845, %r3313, %r33844;
	mov.u32 	%r33846, %ctaid.x;
	shl.b32 	%r33847, %r33846, 11;
	mov.u32 	%r33848, %tid.x;
	and.b32  	%r33849, %r33848, 31;
	or.b32  	%r33850, %r33847, %r33849;
	shl.b32 	%r33851, %r33848, 3;
	and.b32  	%r33852, %r33851, 7936;
	add.s32 	%r33853, %r53743, %r33852;
	add.s32 	%r33854, %r33850, %r33853;
	shr.u32 	%r33855, %r33854, %r33845;
	and.b32  	%r33856, %r33855, 1;
	setp.eq.b32 	%p358, %r33856, 1;
	selp.b32 	%r54505, %r54498, %r54497, %p358;
	selp.b32 	%r54504, %r54499, %r54496, %p358;
	selp.b32 	%r54503, %r54500, %r54495, %p358;
	selp.b32 	%r54502, %r54501, %r54494, %p358;
	add.s32 	%r54493, %r54493, 1;
	setp.lt.u32 	%p359, %r54493, %r3313;
	mov.u16 	%rs832, %rs834;
	@%p359 bra 	$L__BB9_451;
$L__BB9_454:
	and.b16  	%rs588, %rs834, 255;
	setp.ne.s16 	%p360, %rs588, 1;
	@%p360 bra 	$L__BB9_456;
	ld.param.u64 	%rd822, [fused_batch_pir_kernel_transposed_16_param_1];
	cvta.to.global.u64 	%rd413, %rd822;
	ld.global.u32 	%r33857, [%rd413+15600];
	xor.b32  	%r54505, %r54505, %r33857;
$L__BB9_456:
	@%p360 bra 	$L__BB9_458;
	ld.param.u64 	%rd823, [fused_batch_pir_kernel_transposed_16_param_1];
	cvta.to.global.u64 	%rd414, %rd823;
	ld.global.u32 	%r33858, [%rd414+15604];
	xor.b32  	%r54504, %r54504, %r33858;
$L__BB9_458:
	@%p360 bra 	$L__BB9_460;
	ld.param.u64 	%rd824, [fused_batch_pir_kernel_transposed_16_param_1];
	cvta.to.global.u64 	%rd415, %rd824;
	ld.global.u32 	%r33859, [%rd415+15608];
	xor.b32  	%r54503, %r54503, %r33859;
$L__BB9_460:
	@%p360 bra 	$L__BB9_462;
	ld.param.u64 	%rd825, [fused_batch_pir_kernel_transposed_16_param_1];
	cvta.to.global.u64 	%rd416, %rd825;
	ld.global.u32 	%r33860, [%rd416+15612];
	xor.b32  	%r54502, %r54502, %r33860;
$L__BB9_462:
	ld.param.u32 	%r52168, [fused_batch_pir_kernel_transposed_16_param_4];
	mov.u32 	%r33862, %ctaid.x;
	shl.b32 	%r33863, %r33862, 11;
	mov.u32 	%r33864, %tid.x;
	and.b32  	%r33865, %r33864, 31;
	or.b32  	%r33866, %r33863, %r33865;
	shl.b32 	%r33867, %r33864, 3;
	and.b32  	%r33868, %r33867, 7936;
	add.s32 	%r33869, %r53743, %r33868;
	add.s32 	%r33870, %r33866, %r33869;
	setp.ge.s32 	%p364, %r33870, %r52168;
	mov.b32 	%r54526, 0;
	mov.u32 	%r54527, %r54526;
	mov.u32 	%r54528, %r54526;
	mov.u32 	%r54529, %r54526;
	@%p364 bra 	$L__BB9_476;
	ld.param.u64 	%rd826, [fused_batch_pir_kernel_transposed_16_param_1];
	cvta.to.global.u64 	%rd417, %rd826;
	ld.global.u8 	%rs592, [%rd417+15633];
	max.u16 	%rs593, %rs592, 11;
	cvt.u32.u16 	%r33871, %rs593;
	add.s32 	%r54517, %r33871, -11;
	ld.shared.v4.u32 	{%r54529, %r54528, %r54527, %r54526}, [s_mem+198016];
	ld.shared.u8 	%rs837, [s_mem+198032];
	cvt.u32.u16 	%r3368, %rs592;
	setp.ge.u32 	%p365, %r54517, %r3368;
	@%p365 bra 	$L__BB9_468;
	mov.u16 	%rs835, %rs837;
$L__BB9_465:
	ld.const.u32 	%r33872, [CHACHA_CONSTANTS];
	add.s32 	%r33873, %r33872, %r54529;
	shf.l.wrap.b32 	%r33874, %r33873, %r33873, 16;
	add.s32 	%r33875, %r54529, %r33874;
	xor.b32  	%r33876, %r54529, %r33875;
	shf.l.wrap.b32 	%r33877, %r33876, %r33876, 12;
	add.s32 	%r33878, %r33873, %r33877;
	xor.b32  	%r33879, %r33874, %r33878;
	shf.l.wrap.b32 	%r33880, %r33879, %r33879, 8;
	add.s32 	%r33881, %r33875, %r33880;
	xor.b32  	%r33882, %r33877, %r33881;
	shf.l.wrap.b32 	%r33883, %r33882, %r33882, 7;
	ld.const.u32 	%r33884, [CHACHA_CONSTANTS+4];
	add.s32 	%r33885, %r33884, %r54528;
	shf.l.wrap.b32 	%r33886, %r33885, %r33885, 16;
	add.s32 	%r33887, %r54528, %r33886;
	xor.b32  	%r33888, %r54528, %r33887;
	shf.l.wrap.b32 	%r33889, %r33888, %r33888, 12;
	add.s32 	%r33890, %r33885, %r33889;
	xor.b32  	%r33891, %r33886, %r33890;
	shf.l.wrap.b32 	%r33892, %r33891, %r33891, 8;
	add.s32 	%r33893, %r33887, %r33892;
	xor.b32  	%r33894, %r33889, %r33893;
	shf.l.wrap.b32 	%r33895, %r33894, %r33894, 7;
	ld.const.u32 	%r33896, [CHACHA_CONSTANTS+8];
	add.s32 	%r33897, %r33896, %r54527;
	shf.l.wrap.b32 	%r33898, %r33897, %r33897, 16;
	add.s32 	%r33899, %r54527, %r33898;
	xor.b32  	%r33900, %r54527, %r33899;
	shf.l.wrap.b32 	%r33901, %r33900, %r33900, 12;
	add.s32 	%r33902, %r33897, %r33901;
	xor.b32  	%r33903, %r33898, %r33902;
	shf.l.wrap.b32 	%r33904, %r33903, %r33903, 8;
	add.s32 	%r33905, %r33899, %r33904;
	xor.b32  	%r33906, %r33901, %r33905;
	shf.l.wrap.b32 	%r33907, %r33906, %r33906, 7;
	ld.const.u32 	%r33908, [CHACHA_CONSTANTS+12];
	add.s32 	%r33909, %r33908, %r54526;
	shf.l.wrap.b32 	%r33910, %r33909, %r33909, 16;
	add.s32 	%r33911, %r54526, %r33910;
	xor.b32  	%r33912, %r54526, %r33911;
	shf.l.wrap.b32 	%r33913, %r33912, %r33912, 12;
	add.s32 	%r33914, %r33909, %r33913;
	xor.b32  	%r33915, %r33910, %r33914;
	shf.l.wrap.b32 	%r33916, %r33915, %r33915, 8;
	add.s32 	%r33917, %r33911, %r33916;
	xor.b32  	%r33918, %r33913, %r33917;
	shf.l.wrap.b32 	%r33919, %r33918, %r33918, 7;
	add.s32 	%r33920, %r33878, %r33895;
	xor.b32  	%r33921, %r33916, %r33920;
	shf.l.wrap.b32 	%r33922, %r33921, %r33921, 16;
	add.s32 	%r33923, %r33905, %r33922;
	xor.b32  	%r33924, %r33895, %r33923;
	shf.l.wrap.b32 	%r33925, %r33924, %r33924, 12;
	add.s32 	%r33926, %r33920, %r33925;
	xor.b32  	%r33927, %r33922, %r33926;
	shf.l.wrap.b32 	%r33928, %r33927, %r33927, 8;
	add.s32 	%r33929, %r33923, %r33928;
	xor.b32  	%r33930, %r33925, %r33929;
	shf.l.wrap.b32 	%r33931, %r33930, %r33930, 7;
	add.s32 	%r33932, %r33890, %r33907;
	xor.b32  	%r33933, %r33880, %r33932;
	shf.l.wrap.b32 	%r33934, %r33933, %r33933, 16;
	add.s32 	%r33935, %r33917, %r33934;
	xor.b32  	%r33936, %r33907, %r33935;
	shf.l.wrap.b32 	%r33937, %r33936, %r33936, 12;
	add.s32 	%r33938, %r33932, %r33937;
	xor.b32  	%r33939, %r33934, %r33938;
	shf.l.wrap.b32 	%r33940, %r33939, %r33939, 8;
	add.s32 	%r33941, %r33935, %r33940;
	xor.b32  	%r33942, %r33937, %r33941;
	shf.l.wrap.b32 	%r33943, %r33942, %r33942, 7;
	add.s32 	%r33944, %r33902, %r33919;
	xor.b32  	%r33945, %r33892, %r33944;
	shf.l.wrap.b32 	%r33946, %r33945, %r33945, 16;
	add.s32 	%r33947, %r33881, %r33946;
	xor.b32  	%r33948, %r33919, %r33947;
	shf.l.wrap.b32 	%r33949, %r33948, %r33948, 12;
	add.s32 	%r33950, %r33944, %r33949;
	xor.b32  	%r33951, %r33946, %r33950;
	shf.l.wrap.b32 	%r33952, %r33951, %r33951, 8;
	add.s32 	%r33953, %r33947, %r33952;
	xor.b32  	%r33954, %r33949, %r33953;
	shf.l.wrap.b32 	%r33955, %r33954, %r33954, 7;
	add.s32 	%r33956, %r33914, %r33883;
	xor.b32  	%r33957, %r33904, %r33956;
	shf.l.wrap.b32 	%r33958, %r33957, %r33957, 16;
	add.s32 	%r33959, %r33893, %r33958;
	xor.b32  	%r33960, %r33883, %r33959;
	shf.l.wrap.b32 	%r33961, %r33960, %r33960, 12;
	add.s32 	%r33962, %r33956, %r33961;
	xor.b32  	%r33963, %r33958, %r33962;
	shf.l.wrap.b32 	%r33964, %r33963, %r33963, 8;
	add.s32 	%r33965, %r33959, %r33964;
	xor.b32  	%r33966, %r33961, %r33965;
	shf.l.wrap.b32 	%r33967, %r33966, %r33966, 7;
	add.s32 	%r33968, %r33926, %r33967;
	xor.b32  	%r33969, %r33940, %r33968;
	shf.l.wrap.b32 	%r33970, %r33969, %r33969, 16;
	add.s32 	%r33971, %r33953, %r33970;
	xor.b32  	%r33972, %r33967, %r33971;
	shf.l.wrap.b32 	%r33973, %r33972, %r33972, 12;
	add.s32 	%r33974, %r33968, %r33973;
	xor.b32  	%r33975, %r33970, %r33974;
	shf.l.wrap.b32 	%r33976, %r33975, %r33975, 8;
	add.s32 	%r33977, %r33971, %r33976;
	xor.b32  	%r33978, %r33973, %r33977;
	shf.l.wrap.b32 	%r33979, %r33978, %r33978, 7;
	add.s32 	%r33980, %r33938, %r33931;
	xor.b32  	%r33981, %r33952, %r33980;
	shf.l.wrap.b32 	%r33982, %r33981, %r33981, 16;
	add.s32 	%r33983, %r33965, %r33982;
	xor.b32  	%r33984, %r33931, %r33983;
	shf.l.wrap.b32 	%r33985, %r33984, %r33984, 12;
	add.s32 	%r33986, %r33980, %r33985;
	xor.b32  	%r33987, %r33982, %r33986;
	shf.l.wrap.b32 	%r33988, %r33987, %r33987, 8;
	add.s32 	%r33989, %r33983, %r33988;
	xor.b32  	%r33990, %r33985, %r33989;
	shf.l.wrap.b32 	%r33991, %r33990, %r33990, 7;
	add.s32 	%r33992, %r33950, %r33943;
	xor.b32  	%r33993, %r33964, %r33992;
	shf.l.wrap.b32 	%r33994, %r33993, %r33993, 16;
	add.s32 	%r33995, %r33929, %r33994;
	xor.b32  	%r33996, %r33943, %r33995;
	shf.l.wrap.b32 	%r33997, %r33996, %r33996, 12;
	add.s32 	%r33998, %r33992, %r33997;
	xor.b32  	%r33999, %r33994, %r33998;
	shf.l.wrap.b32 	%r34000, %r33999, %r33999, 8;
	add.s32 	%r34001, %r33995, %r34000;
	xor.b32  	%r34002, %r33997, %r34001;
	shf.l.wrap.b32 	%r34003, %r34002, %r34002, 7;
	add.s32 	%r34004, %r33962, %r33955;
	xor.b32  	%r34005, %r33928, %r34004;
	shf.l.wrap.b32 	%r34006, %r34005, %r34005, 16;
	add.s32 	%r34007, %r33941, %r34006;
	xor.b32  	%r34008, %r33955, %r34007;
	shf.l.wrap.b32 	%r34009, %r34008, %r34008, 12;
	add.s32 	%r34010, %r34004, %r34009;
	xor.b32  	%r34011, %r34006, %r34010;
	shf.l.wrap.b32 	%r34012, %r34011, %r34011, 8;
	add.s32 	%r34013, %r34007, %r34012;
	xor.b32  	%r34014, %r34009, %r34013;
	shf.l.wrap.b32 	%r34015, %r34014, %r34014, 7;
	add.s32 	%r34016, %r33974, %r33991;
	xor.b32  	%r34017, %r34012, %r34016;
	shf.l.wrap.b32 	%r34018, %r34017, %r34017, 16;
	add.s32 	%r34019, %r34001, %r34018;
	xor.b32  	%r34020, %r33991, %r34019;
	shf.l.wrap.b32 	%r34021, %r34020, %r34020, 12;
	add.s32 	%r34022, %r34016, %r34021;
	xor.b32  	%r34023, %r34018, %r34022;
	shf.l.wrap.b32 	%r34024, %r34023, %r34023, 8;
	add.s32 	%r34025, %r34019, %r34024;
	xor.b32  	%r34026, %r34021, %r34025;
	shf.l.wrap.b32 	%r34027, %r34026, %r34026, 7;
	add.s32 	%r34028, %r33986, %r34003;
	xor.b32  	%r34029, %r33976, %r34028;
	shf.l.wrap.b32 	%r34030, %r34029, %r34029, 16;
	add.s32 	%r34031, %r34013, %r34030;
	xor.b32  	%r34032, %r34003, %r34031;
	shf.l.wrap.b32 	%r34033, %r34032, %r34032, 12;
	add.s32 	%r34034, %r34028, %r34033;
	xor.b32  	%r34035, %r34030, %r34034;
	shf.l.wrap.b32 	%r34036, %r34035, %r34035, 8;
	add.s32 	%r34037, %r34031, %r34036;
	xor.b32  	%r34038, %r34033, %r34037;
	shf.l.wrap.b32 	%r34039, %r34038, %r34038, 7;
	add.s32 	%r34040, %r33998, %r34015;
	xor.b32  	%r34041, %r33988, %r34040;
	shf.l.wrap.b32 	%r34042, %r34041, %r34041, 16;
	add.s32 	%r34043, %r33977, %r34042;
	xor.b32  	%r34044, %r34015, %r34043;
	shf.l.wrap.b32 	%r34045, %r34044, %r34044, 12;
	add.s32 	%r34046, %r34040, %r34045;
	xor.b32  	%r34047, %r34042, %r34046;
	shf.l.wrap.b32 	%r34048, %r34047, %r34047, 8;
	add.s32 	%r34049, %r34043, %r34048;
	xor.b32  	%r34050, %r34045, %r34049;
	shf.l.wrap.b32 	%r34051, %r34050, %r34050, 7;
	add.s32 	%r34052, %r34010, %r33979;
	xor.b32  	%r34053, %r34000, %r34052;
	shf.l.wrap.b32 	%r34054, %r34053, %r34053, 16;
	add.s32 	%r34055, %r33989, %r34054;
	xor.b32  	%r34056, %r33979, %r34055;
	shf.l.wrap.b32 	%r34057, %r34056, %r34056, 12;
	add.s32 	%r34058, %r34052, %r34057;
	xor.b32  	%r34059, %r34054, %r34058;
	shf.l.wrap.b32 	%r34060, %r34059, %r34059, 8;
	add.s32 	%r34061, %r34055, %r34060;
	xor.b32  	%r34062, %r34057, %r34061;
	shf.l.wrap.b32 	%r34063, %r34062, %r34062, 7;
	add.s32 	%r34064, %r34022, %r34063;
	xor.b32  	%r34065, %r34036, %r34064;
	shf.l.wrap.b32 	%r34066, %r34065, %r34065, 16;
	add.s32 	%r34067, %r34049, %r34066;
	xor.b32  	%r34068, %r34063, %r34067;
	shf.l.wrap.b32 	%r34069, %r34068, %r34068, 12;
	add.s32 	%r34070, %r34064, %r34069;
	xor.b32  	%r34071, %r34066, %r34070;
	shf.l.wrap.b32 	%r34072, %r34071, %r34071, 8;
	add.s32 	%r34073, %r34067, %r34072;
	xor.b32  	%r34074, %r34069, %r34073;
	shf.l.wrap.b32 	%r34075, %r34074, %r34074, 7;
	add.s32 	%r34076, %r34034, %r34027;
	xor.b32  	%r34077, %r34048, %r34076;
	shf.l.wrap.b32 	%r34078, %r34077, %r34077, 16;
	add.s32 	%r34079, %r34061, %r34078;
	xor.b32  	%r34080, %r34027, %r34079;
	shf.l.wrap.b32 	%r34081, %r34080, %r34080, 12;
	add.s32 	%r34082, %r34076, %r34081;
	xor.b32  	%r34083, %r34078, %r34082;
	shf.l.wrap.b32 	%r34084, %r34083, %r34083, 8;
	add.s32 	%r34085, %r34079, %r34084;
	xor.b32  	%r34086, %r34081, %r34085;
	shf.l.wrap.b32 	%r34087, %r34086, %r34086, 7;
	add.s32 	%r34088, %r34046, %r34039;
	xor.b32  	%r34089, %r34060, %r34088;
	shf.l.wrap.b32 	%r34090, %r34089, %r34089, 16;
	add.s32 	%r34091, %r34025, %r34090;
	xor.b32  	%r34092, %r34039, %r34091;
	shf.l.wrap.b32 	%r34093, %r34092, %r34092, 12;
	add.s32 	%r34094, %r34088, %r34093;
	xor.b32  	%r34095, %r34090, %r34094;
	shf.l.wrap.b32 	%r34096, %r34095, %r34095, 8;
	add.s32 	%r34097, %r34091, %r34096;
	xor.b32  	%r34098, %r34093, %r34097;
	shf.l.wrap.b32 	%r34099, %r34098, %r34098, 7;
	add.s32 	%r34100, %r34058, %r34051;
	xor.b32  	%r34101, %r34024, %r34100;
	shf.l.wrap.b32 	%r34102, %r34101, %r34101, 16;
	add.s32 	%r34103, %r34037, %r34102;
	xor.b32  	%r34104, %r34051, %r34103;
	shf.l.wrap.b32 	%r34105, %r34104, %r34104, 12;
	add.s32 	%r34106, %r34100, %r34105;
	xor.b32  	%r34107, %r34102, %r34106;
	shf.l.wrap.b32 	%r34108, %r34107, %r34107, 8;
	add.s32 	%r34109, %r34103, %r34108;
	xor.b32  	%r34110, %r34105, %r34109;
	shf.l.wrap.b32 	%r34111, %r34110, %r34110, 7;
	add.s32 	%r34112, %r34070, %r34087;
	xor.b32  	%r34113, %r34108, %r34112;
	shf.l.wrap.b32 	%r34114, %r34113, %r34113, 16;
	add.s32 	%r34115, %r34097, %r34114;
	xor.b32  	%r34116, %r34087, %r34115;
	shf.l.wrap.b32 	%r34117, %r34116, %r34116, 12;
	add.s32 	%r34118, %r34112, %r34117;
	xor.b32  	%r34119, %r34114, %r34118;
	shf.l.wrap.b32 	%r34120, %r34119, %r34119, 8;
	add.s32 	%r34121, %r34115, %r34120;
	xor.b32  	%r34122, %r34117, %r34121;
	shf.l.wrap.b32 	%r34123, %r34122, %r34122, 7;
	add.s32 	%r34124, %r34082, %r34099;
	xor.b32  	%r34125, %r34072, %r34124;
	shf.l.wrap.b32 	%r34126, %r34125, %r34125, 16;
	add.s32 	%r34127, %r34109, %r34126;
	xor.b32  	%r34128, %r34099, %r34127;
	shf.l.wrap.b32 	%r34129, %r34128, %r34128, 12;
	add.s32 	%r34130, %r34124, %r34129;
	xor.b32  	%r34131, %r34126, %r34130;
	shf.l.wrap.b32 	%r34132, %r34131, %r34131, 8;
	add.s32 	%r34133, %r34127, %r34132;
	xor.b32  	%r34134, %r34129, %r34133;
	shf.l.wrap.b32 	%r34135, %r34134, %r34134, 7;
	add.s32 	%r34136, %r34094, %r34111;
	xor.b32  	%r34137, %r34084, %r34136;
	shf.l.wrap.b32 	%r34138, %r34137, %r34137, 16;
	add.s32 	%r34139, %r34073, %r34138;
	xor.b32  	%r34140, %r34111, %r34139;
	shf.l.wrap.b32 	%r34141, %r34140, %r34140, 12;
	add.s32 	%r34142, %r34136, %r34141;
	xor.b32  	%r34143, %r34138, %r34142;
	shf.l.wrap.b32 	%r34144, %r34143, %r34143, 8;
	add.s32 	%r34145, %r34139, %r34144;
	xor.b32  	%r34146, %r34141, %r34145;
	shf.l.wrap.b32 	%r34147, %r34146, %r34146, 7;
	add.s32 	%r34148, %r34106, %r34075;
	xor.b32  	%r34149, %r34096, %r34148;
	shf.l.wrap.b32 	%r34150, %r34149, %r34149, 16;
	add.s32 	%r34151, %r34085, %r34150;
	xor.b32  	%r34152, %r34075, %r34151;
	shf.l.wrap.b32 	%r34153, %r34152, %r34152, 12;
	add.s32 	%r34154, %r34148, %r34153;
	xor.b32  	%r34155, %r34150, %r34154;
	shf.l.wrap.b32 	%r34156, %r34155, %r34155, 8;
	add.s32 	%r34157, %r34151, %r34156;
	xor.b32  	%r34158, %r34153, %r34157;
	shf.l.wrap.b32 	%r34159, %r34158, %r34158, 7;
	add.s32 	%r34160, %r34118, %r34159;
	xor.b32  	%r34161, %r34132, %r34160;
	shf.l.wrap.b32 	%r34162, %r34161, %r34161, 16;
	add.s32 	%r34163, %r34145, %r34162;
	xor.b32  	%r34164, %r34159, %r34163;
	shf.l.wrap.b32 	%r34165, %r34164, %r34164, 12;
	add.s32 	%r34166, %r34160, %r34165;
	xor.b32  	%r34167, %r34162, %r34166;
	shf.l.wrap.b32 	%r34168, %r34167, %r34167, 8;
	add.s32 	%r34169, %r34163, %r34168;
	xor.b32  	%r34170, %r34165, %r34169;
	shf.l.wrap.b32 	%r34171, %r34170, %r34170, 7;
	add.s32 	%r34172, %r34130, %r34123;
	xor.b32  	%r34173, %r34144, %r34172;
	shf.l.wrap.b32 	%r34174, %r34173, %r34173, 16;
	add.s32 	%r34175, %r34157, %r34174;
	xor.b32  	%r34176, %r34123, %r34175;
	shf.l.wrap.b32 	%r34177, %r34176, %r34176, 12;
	add.s32 	%r34178, %r34172, %r34177;
	xor.b32  	%r34179, %r34174, %r34178;
	shf.l.wrap.b32 	%r34180, %r34179, %r34179, 8;
	add.s32 	%r34181, %r34175, %r34180;
	xor.b32  	%r34182, %r34177, %r34181;
	shf.l.wrap.b32 	%r34183, %r34182, %r34182, 7;
	add.s32 	%r34184, %r34142, %r34135;
	xor.b32  	%r34185, %r34156, %r34184;
	shf.l.wrap.b32 	%r34186, %r34185, %r34185, 16;
	add.s32 	%r34187, %r34121, %r34186;
	xor.b32  	%r34188, %r34135, %r34187;
	shf.l.wrap.b32 	%r34189, %r34188, %r34188, 12;
	add.s32 	%r34190, %r34184, %r34189;
	xor.b32  	%r34191, %r34186, %r34190;
	shf.l.wrap.b32 	%r34192, %r34191, %r34191, 8;
	add.s32 	%r34193, %r34187, %r34192;
	xor.b32  	%r34194, %r34189, %r34193;
	shf.l.wrap.b32 	%r34195, %r34194, %r34194, 7;
	add.s32 	%r34196, %r34154, %r34147;
	xor.b32  	%r34197, %r34120, %r34196;
	shf.l.wrap.b32 	%r34198, %r34197, %r34197, 16;
	add.s32 	%r34199, %r34133, %r34198;
	xor.b32  	%r34200, %r34147, %r34199;
	shf.l.wrap.b32 	%r34201, %r34200, %r34200, 12;
	add.s32 	%r34202, %r34196, %r34201;
	xor.b32  	%r34203, %r34198, %r34202;
	shf.l.wrap.b32 	%r34204, %r34203, %r34203, 8;
	add.s32 	%r34205, %r34199, %r34204;
	xor.b32  	%r34206, %r34201, %r34205;
	shf.l.wrap.b32 	%r34207, %r34206, %r34206, 7;
	add.s32 	%r34208, %r34166, %r34183;
	xor.b32  	%r34209, %r34204, %r34208;
	shf.l.wrap.b32 	%r34210, %r34209, %r34209, 16;
	add.s32 	%r34211, %r34193, %r34210;
	xor.b32  	%r34212, %r34183, %r34211;
	shf.l.wrap.b32 	%r34213, %r34212, %r34212, 12;
	add.s32 	%r34214, %r34208, %r34213;
	xor.b32  	%r34215, %r34210, %r34214;
	shf.l.wrap.b32 	%r34216, %r34215, %r34215, 8;
	add.s32 	%r34217, %r34211, %r34216;
	xor.b32  	%r34218, %r34213, %r34217;
	shf.l.wrap.b32 	%r34219, %r34218, %r34218, 7;
	add.s32 	%r34220, %r34178, %r34195;
	xor.b32  	%r34221, %r34168, %r34220;
	shf.l.wrap.b32 	%r34222, %r34221, %r34221, 16;
	add.s32 	%r34223, %r34205, %r34222;
	xor.b32  	%r34224, %r34195, %r34223;
	shf.l.wrap.b32 	%r34225, %r34224, %r34224, 12;
	add.s32 	%r34226, %r34220, %r34225;
	xor.b32  	%r34227, %r34222, %r34226;
	shf.l.wrap.b32 	%r34228, %r34227, %r34227, 8;
	add.s32 	%r34229, %r34223, %r34228;
	xor.b32  	%r34230, %r34225, %r34229;
	shf.l.wrap.b32 	%r34231, %r34230, %r34230, 7;
	add.s32 	%r34232, %r34190, %r34207;
	xor.b32  	%r34233, %r34180, %r34232;
	shf.l.wrap.b32 	%r34234, %r34233, %r34233, 16;
	add.s32 	%r34235, %r34169, %r34234;
	xor.b32  	%r34236, %r34207, %r34235;
	shf.l.wrap.b32 	%r34237, %r34236, %r34236, 12;
	add.s32 	%r34238, %r34232, %r34237;
	xor.b32  	%r34239, %r34234, %r34238;
	shf.l.wrap.b32 	%r34240, %r34239, %r34239, 8;
	add.s32 	%r34241, %r34235, %r34240;
	xor.b32  	%r34242, %r34237, %r34241;
	shf.l.wrap.b32 	%r34243, %r34242, %r34242, 7;
	add.s32 	%r34244, %r34202, %r34171;
	xor.b32  	%r34245, %r34192, %r34244;
	shf.l.wrap.b32 	%r34246, %r34245, %r34245, 16;
	add.s32 	%r34247, %r34181, %r34246;
	xor.b32  	%r34248, %r34171, %r34247;
	shf.l.wrap.b32 	%r34249, %r34248, %r34248, 12;
	add.s32 	%r34250, %r34244, %r34249;
	xor.b32  	%r34251, %r34246, %r34250;
	shf.l.wrap.b32 	%r34252, %r34251, %r34251, 8;
	add.s32 	%r34253, %r34247, %r34252;
	xor.b32  	%r34254, %r34249, %r34253;
	shf.l.wrap.b32 	%r34255, %r34254, %r34254, 7;
	add.s32 	%r54521, %r33872, %r34214;
	add.s32 	%r54520, %r33884, %r34226;
	add.s32 	%r54519, %r33896, %r34238;
	add.s32 	%r54518, %r33908, %r34250;
	add.s32 	%r54522, %r54529, %r34255;
	add.s32 	%r54523, %r54528, %r34219;
	add.s32 	%r54524, %r54527, %r34231;
	add.s32 	%r54525, %r54526, %r34243;
	xor.b32  	%r34256, %r33873, 1;
	shf.l.wrap.b32 	%r34257, %r33873, %r34256, 16;
	add.s32 	%r34258, %r54529, %r34257;
	xor.b32  	%r34259, %r54529, %r34258;
	shf.l.wrap.b32 	%r34260, %r34259, %r34259, 12;
	add.s32 	%r34261, %r33873, %r34260;
	xor.b32  	%r34262, %r34257, %r34261;
	shf.l.wrap.b32 	%r34263, %r34262, %r34262, 8;
	add.s32 	%r34264, %r34258, %r34263;
	xor.b32  	%r34265, %r34260, %r34264;
	shf.l.wrap.b32 	%r34266, %r34265, %r34265, 7;
	add.s32 	%r34267, %r34261, %r33895;
	xor.b32  	%r34268, %r33916, %r34267;
	shf.l.wrap.b32 	%r34269, %r34268, %r34268, 16;
	add.s32 	%r34270, %r33905, %r34269;
	xor.b32  	%r34271, %r33895, %r34270;
	shf.l.wrap.b32 	%r34272, %r34271, %r34271, 12;
	add.s32 	%r34273, %r34267, %r34272;
	xor.b32  	%r34274, %r34269, %r34273;
	shf.l.wrap.b32 	%r34275, %r34274, %r34274, 8;
	add.s32 	%r34276, %r34270, %r34275;
	xor.b32  	%r34277, %r34272, %r34276;
	shf.l.wrap.b32 	%r34278, %r34277, %r34277, 7;
	xor.b32  	%r34279, %r34263, %r33932;
	shf.l.wrap.b32 	%r34280, %r34279, %r34279, 16;
	add.s32 	%r34281, %r33917, %r34280;
	xor.b32  	%r34282, %r33907, %r34281;
	shf.l.wrap.b32 	%r34283, %r34282, %r34282, 12;
	add.s32 	%r34284, %r33932, %r34283;
	xor.b32  	%r34285, %r34280, %r34284;
	shf.l.wrap.b32 	%r34286, %r34285, %r34285, 8;
	add.s32 	%r34287, %r34281, %r34286;
	xor.b32  	%r34288, %r34283, %r34287;
	shf.l.wrap.b32 	%r34289, %r34288, %r34288, 7;
	add.s32 	%r34290, %r34264, %r33946;
	xor.b32  	%r34291, %r33919, %r34290;
	shf.l.wrap.b32 	%r34292, %r34291, %r34291, 12;
	add.s32 	%r34293, %r33944, %r34292;
	xor.b32  	%r34294, %r33946, %r34293;
	shf.l.wrap.b32 	%r34295, %r34294, %r34294, 8;
	add.s32 	%r34296, %r34290, %r34295;
	xor.b32  	%r34297, %r34292, %r34296;
	shf.l.wrap.b32 	%r34298, %r34297, %r34297, 7;
	add.s32 	%r34299, %r33914, %r34266;
	xor.b32  	%r34300, %r33904, %r34299;
	shf.l.wrap.b32 	%r34301, %r34300, %r34300, 16;
	add.s32 	%r34302, %r33893, %r34301;
	xor.b32  	%r34303, %r34266, %r34302;
	shf.l.wrap.b32 	%r34304, %r34303, %r34303, 12;
	add.s32 	%r34305, %r34299, %r34304;
	xor.b32  	%r34306, %r34301, %r34305;
	shf.l.wrap.b32 	%r34307, %r34306, %r34306, 8;
	add.s32 	%r34308, %r34302, %r34307;
	xor.b32  	%r34309, %r34304, %r34308;
	shf.l.wrap.b32 	%r34310, %r34309, %r34309, 7;
	add.s32 	%r34311, %r34273, %r34310;
	xor.b32  	%r34312, %r34286, %r34311;
	shf.l.wrap.b32 	%r34313, %r34312, %r34312, 16;
	add.s32 	%r34314, %r34296, %r34313;
	xor.b32  	%r34315, %r34310, %r34314;
	shf.l.wrap.b32 	%r34316, %r34315, %r34315, 12;
	add.s32 	%r34317, %r34311, %r34316;
	xor.b32  	%r34318, %r34313, %r34317;
	shf.l.wrap.b32 	%r34319, %r34318, %r34318, 8;
	add.s32 	%r34320, %r34314, %r34319;
	xor.b32  	%r34321, %r34316, %r34320;
	shf.l.wrap.b32 	%r34322, %r34321, %r34321, 7;
	add.s32 	%r34323, %r34284, %r34278;
	xor.b32  	%r34324, %r34295, %r34323;
	shf.l.wrap.b32 	%r34325, %r34324, %r34324, 16;
	add.s32 	%r34326, %r34308, %r34325;
	xor.b32  	%r34327, %r34278, %r34326;
	shf.l.wrap.b32 	%r34328, %r34327, %r34327, 12;
	add.s32 	%r34329, %r34323, %r34328;
	xor.b32  	%r34330, %r34325, %r34329;
	shf.l.wrap.b32 	%r34331, %r34330, %r34330, 8;
	add.s32 	%r34332, %r34326, %r34331;
	xor.b32  	%r34333, %r34328, %r34332;
	shf.l.wrap.b32 	%r34334, %r34333, %r34333, 7;
	add.s32 	%r34335, %r34293, %r34289;
	xor.b32  	%r34336, %r34307, %r34335;
	shf.l.wrap.b32 	%r34337, %r34336, %r34336, 16;
	add.s32 	%r34338, %r34276, %r34337;
	xor.b32  	%r34339, %r34289, %r34338;
	shf.l.wrap.b32 	%r34340, %r34339, %r34339, 12;
	add.s32 	%r34341, %r34335, %r34340;
	xor.b32  	%r34342, %r34337, %r34341;
	shf.l.wrap.b32 	%r34343, %r34342, %r34342, 8;
	add.s32 	%r34344, %r34338, %r34343;
	xor.b32  	%r34345, %r34340, %r34344;
	shf.l.wrap.b32 	%r34346, %r34345, %r34345, 7;
	add.s32 	%r34347, %r34305, %r34298;
	xor.b32  	%r34348, %r34275, %r34347;
	shf.l.wrap.b32 	%r34349, %r34348, %r34348, 16;
	add.s32 	%r34350, %r34287, %r34349;
	xor.b32  	%r34351, %r34298, %r34350;
	shf.l.wrap.b32 	%r34352, %r34351, %r34351, 12;
	add.s32 	%r34353, %r34347, %r34352;
	xor.b32  	%r34354, %r34349, %r34353;
	shf.l.wrap.b32 	%r34355, %r34354, %r34354, 8;
	add.s32 	%r34356, %r34350, %r34355;
	xor.b32  	%r34357, %r34352, %r34356;
	shf.l.wrap.b32 	%r34358, %r34357, %r34357, 7;
	add.s32 	%r34359, %r34317, %r34334;
	xor.b32  	%r34360, %r34355, %r34359;
	shf.l.wrap.b32 	%r34361, %r34360, %r34360, 16;
	add.s32 	%r34362, %r34344, %r34361;
	xor.b32  	%r34363, %r34334, %r34362;
	shf.l.wrap.b32 	%r34364, %r34363, %r34363, 12;
	add.s32 	%r34365, %r34359, %r34364;
	xor.b32  	%r34366, %r34361, %r34365;
	shf.l.wrap.b32 	%r34367, %r34366, %r34366, 8;
	add.s32 	%r34368, %r34362, %r34367;
	xor.b32  	%r34369, %r34364, %r34368;
	shf.l.wrap.b32 	%r34370, %r34369, %r34369, 7;
	add.s32 	%r34371, %r34329, %r34346;
	xor.b32  	%r34372, %r34319, %r34371;
	shf.l.wrap.b32 	%r34373, %r34372, %r34372, 16;
	add.s32 	%r34374, %r34356, %r34373;
	xor.b32  	%r34375, %r34346, %r34374;
	shf.l.wrap.b32 	%r34376, %r34375, %r34375, 12;
	add.s32 	%r34377, %r34371, %r34376;
	xor.b32  	%r34378, %r34373, %r34377;
	shf.l.wrap.b32 	%r34379, %r34378, %r34378, 8;
	add.s32 	%r34380, %r34374, %r34379;
	xor.b32  	%r34381, %r34376, %r34380;
	shf.l.wrap.b32 	%r34382, %r34381, %r34381, 7;
	add.s32 	%r34383, %r34341, %r34358;
	xor.b32  	%r34384, %r34331, %r34383;
	shf.l.wrap.b32 	%r34385, %r34384, %r34384, 16;
	add.s32 	%r34386, %r34320, %r34385;
	xor.b32  	%r34387, %r34358, %r34386;
	shf.l.wrap.b32 	%r34388, %r34387, %r34387, 12;
	add.s32 	%r34389, %r34383, %r34388;
	xor.b32  	%r34390, %r34385, %r34389;
	shf.l.wrap.b32 	%r34391, %r34390, %r34390, 8;
	add.s32 	%r34392, %r34386, %r34391;
	xor.b32  	%r34393, %r34388, %r34392;
	shf.l.wrap.b32 	%r34394, %r34393, %r34393, 7;
	add.s32 	%r34395, %r34353, %r34322;
	xor.b32  	%r34396, %r34343, %r34395;
	shf.l.wrap.b32 	%r34397, %r34396, %r34396, 16;
	add.s32 	%r34398, %r34332, %r34397;
	xor.b32  	%r34399, %r34322, %r34398;
	shf.l.wrap.b32 	%r34400, %r34399, %r34399, 12;
	add.s32 	%r34401, %r34395, %r34400;
	xor.b32  	%r34402, %r34397, %r34401;
	shf.l.wrap.b32 	%r34403, %r34402, %r34402, 8;
	add.s32 	%r34404, %r34398, %r34403;
	xor.b32  	%r34405, %r34400, %r34404;
	shf.l.wrap.b32 	%r34406, %r34405, %r34405, 7;
	add.s32 	%r34407, %r34365, %r34406;
	xor.b32  	%r34408, %r34379, %r34407;
	shf.l.wrap.b32 	%r34409, %r34408, %r34408, 16;
	add.s32 	%r34410, %r34392, %r34409;
	xor.b32  	%r34411, %r34406, %r34410;
	shf.l.wrap.b32 	%r34412, %r34411, %r34411, 12;
	add.s32 	%r34413, %r34407, %r34412;
	xor.b32  	%r34414, %r34409, %r34413;
	shf.l.wrap.b32 	%r34415, %r34414, %r34414, 8;
	add.s32 	%r34416, %r34410, %r34415;
	xor.b32  	%r34417, %r34412, %r34416;
	shf.l.wrap.b32 	%r34418, %r34417, %r34417, 7;
	add.s32 	%r34419, %r34377, %r34370;
	xor.b32  	%r34420, %r34391, %r34419;
	shf.l.wrap.b32 	%r34421, %r34420, %r34420, 16;
	add.s32 	%r34422, %r34404, %r34421;
	xor.b32  	%r34423, %r34370, %r34422;
	shf.l.wrap.b32 	%r34424, %r34423, %r34423, 12;
	add.s32 	%r34425, %r34419, %r34424;
	xor.b32  	%r34426, %r34421, %r34425;
	shf.l.wrap.b32 	%r34427, %r34426, %r34426, 8;
	add.s32 	%r34428, %r34422, %r34427;
	xor.b32  	%r34429, %r34424, %r34428;
	shf.l.wrap.b32 	%r34430, %r34429, %r34429, 7;
	add.s32 	%r34431, %r34389, %r34382;
	xor.b32  	%r34432, %r34403, %r34431;
	shf.l.wrap.b32 	%r34433, %r34432, %r34432, 16;
	add.s32 	%r34434, %r34368, %r34433;
	xor.b32  	%r34435, %r34382, %r34434;
	shf.l.wrap.b32 	%r34436, %r34435, %r34435, 12;
	add.s32 	%r34437, %r34431, %r34436;
	xor.b32  	%r34438, %r34433, %r34437;
	shf.l.wrap.b32 	%r34439, %r34438, %r34438, 8;
	add.s32 	%r34440, %r34434, %r34439;
	xor.b32  	%r34441, %r34436, %r34440;
	shf.l.wrap.b32 	%r34442, %r34441, %r34441, 7;
	add.s32 	%r34443, %r34401, %r34394;
	xor.b32  	%r34444, %r34367, %r34443;
	shf.l.wrap.b32 	%r34445, %r34444, %r34444, 16;
	add.s32 	%r34446, %r34380, %r34445;
	xor.b32  	%r34447, %r34394, %r34446;
	shf.l.wrap.b32 	%r34448, %r34447, %r34447, 12;
	add.s32 	%r34449, %r34443, %r34448;
	xor.b32  	%r34450, %r34445, %r34449;
	shf.l.wrap.b32 	%r34451, %r34450, %r34450, 8;
	add.s32 	%r34452, %r34446, %r34451;
	xor.b32  	%r34453, %r34448, %r34452;
	shf.l.wrap.b32 	%r34454, %r34453, %r34453, 7;
	add.s32 	%r34455, %r34413, %r34430;
	xor.b32  	%r34456, %r34451, %r34455;
	shf.l.wrap.b32 	%r34457, %r34456, %r34456, 16;
	add.s32 	%r34458, %r34440, %r34457;
	xor.b32  	%r34459, %r34430, %r34458;
	shf.l.wrap.b32 	%r34460, %r34459, %r34459, 12;
	add.s32 	%r34461, %r34455, %r34460;
	xor.b32  	%r34462, %r34457, %r34461;
	shf.l.wrap.b32 	%r34463, %r34462, %r34462, 8;
	add.s32 	%r34464, %r34458, %r34463;
	xor.b32  	%r34465, %r34460, %r34464;
	shf.l.wrap.b32 	%r34466, %r34465, %r34465, 7;
	add.s32 	%r34467, %r34425, %r34442;
	xor.b32  	%r34468, %r34415, %r34467;
	shf.l.wrap.b32 	%r34469, %r34468, %r34468, 16;
	add.s32 	%r34470, %r34452, %r34469;
	xor.b32  	%r34471, %r34442, %r34470;
	shf.l.wrap.b32 	%r34472, %r34471, %r34471, 12;
	add.s32 	%r34473, %r34467, %r34472;
	xor.b32  	%r34474, %r34469, %r34473;
	shf.l.wrap.b32 	%r34475, %r34474, %r34474, 8;
	add.s32 	%r34476, %r34470, %r34475;
	xor.b32  	%r34477, %r34472, %r34476;
	shf.l.wrap.b32 	%r34478, %r34477, %r34477, 7;
	add.s32 	%r34479, %r34437, %r34454;
	xor.b32  	%r34480, %r34427, %r34479;
	shf.l.wrap.b32 	%r34481, %r34480, %r34480, 16;
	add.s32 	%r34482, %r34416, %r34481;
	xor.b32  	%r34483, %r34454, %r34482;
	shf.l.wrap.b32 	%r34484, %r34483, %r34483, 12;
	add.s32 	%r34485, %r34479, %r34484;
	xor.b32  	%r34486, %r34481, %r34485;
	shf.l.wrap.b32 	%r34487, %r34486, %r34486, 8;
	add.s32 	%r34488, %r34482, %r34487;
	xor.b32  	%r34489, %r34484, %r34488;
	shf.l.wrap.b32 	%r34490, %r34489, %r34489, 7;
	add.s32 	%r34491, %r34449, %r34418;
	xor.b32  	%r34492, %r34439, %r34491;
	shf.l.wrap.b32 	%r34493, %r34492, %r34492, 16;
	add.s32 	%r34494, %r34428, %r34493;
	xor.b32  	%r34495, %r34418, %r34494;
	shf.l.wrap.b32 	%r34496, %r34495, %r34495, 12;
	add.s32 	%r34497, %r34491, %r34496;
	xor.b32  	%r34498, %r34493, %r34497;
	shf.l.wrap.b32 	%r34499, %r34498, %r34498, 8;
	add.s32 	%r34500, %r34494, %r34499;
	xor.b32  	%r34501, %r34496, %r34500;
	shf.l.wrap.b32 	%r34502, %r34501, %r34501, 7;
	add.s32 	%r34503, %r34461, %r34502;
	xor.b32  	%r34504, %r34475, %r34503;
	shf.l.wrap.b32 	%r34505, %r34504, %r34504, 16;
	add.s32 	%r34506, %r34488, %r34505;
	xor.b32  	%r34507, %r34502, %r34506;
	shf.l.wrap.b32 	%r34508, %r34507, %r34507, 12;
	add.s32 	%r34509, %r34503, %r34508;
	xor.b32  	%r34510, %r34505, %r34509;
	shf.l.wrap.b32 	%r34511, %r34510, %r34510, 8;
	add.s32 	%r34512, %r34473, %r34466;
	xor.b32  	%r34513, %r34487, %r34512;
	shf.l.wrap.b32 	%r34514, %r34513, %r34513, 16;
	add.s32 	%r34515, %r34500, %r34514;
	xor.b32  	%r34516, %r34466, %r34515;
	shf.l.wrap.b32 	%r34517, %r34516, %r34516, 12;
	add.s32 	%r34518, %r34512, %r34517;
	xor.b32  	%r34519, %r34514, %r34518;
	shf.l.wrap.b32 	%r34520, %r34519, %r34519, 8;
	add.s32 	%r34521, %r34515, %r34520;
	xor.b32  	%r34522, %r34517, %r34521;
	shf.l.wrap.b32 	%r34523, %r34522, %r34522, 7;
	add.s32 	%r34524, %r34485, %r34478;
	xor.b32  	%r34525, %r34499, %r34524;
	shf.l.wrap.b32 	%r34526, %r34525, %r34525, 16;
	add.s32 	%r34527, %r34464, %r34526;
	xor.b32  	%r34528, %r34478, %r34527;
	shf.l.wrap.b32 	%r34529, %r34528, %r34528, 12;
	add.s32 	%r34530, %r34524, %r34529;
	xor.b32  	%r34531, %r34526, %r34530;
	shf.l.wrap.b32 	%r34532, %r34531, %r34531, 8;
	add.s32 	%r34533, %r34527, %r34532;
	xor.b32  	%r34534, %r34529, %r34533;
	shf.l.wrap.b32 	%r34535, %r34534, %r34534, 7;
	add.s32 	%r34536, %r34497, %r34490;
	xor.b32  	%r34537, %r34463, %r34536;
	shf.l.wrap.b32 	%r34538, %r34537, %r34537, 16;
	add.s32 	%r34539, %r34476, %r34538;
	xor.b32  	%r34540, %r34490, %r34539;
	shf.l.wrap.b32 	%r34541, %r34540, %r34540, 12;
	add.s32 	%r34542, %r34536, %r34541;
	xor.b32  	%r34543, %r34538, %r34542;
	shf.l.wrap.b32 	%r34544, %r34543, %r34543, 8;
	add.s32 	%r34545, %r34539, %r34544;
	add.s32 	%r34546, %r34509, %r34523;
	xor.b32  	%r34547, %r34544, %r34546;
	shf.l.wrap.b32 	%r34548, %r34547, %r34547, 16;
	add.s32 	%r34549, %r34533, %r34548;
	xor.b32  	%r34550, %r34523, %r34549;
	shr.u32 	%r34551, %r34550, 20;
	add.s32 	%r34552, %r34546, %r34551;
	add.s32 	%r34553, %r34518, %r34535;
	xor.b32  	%r34554, %r34511, %r34553;
	shf.l.wrap.b32 	%r34555, %r34554, %r34554, 16;
	add.s32 	%r34556, %r34545, %r34555;
	xor.b32  	%r34557, %r34535, %r34556;
	shr.u32 	%r34558, %r34557, 20;
	add.s32 	%r34559, %r34553, %r34558;
	add.s32 	%r34560, %r33872, %r34552;
	add.s32 	%r34561, %r33884, %r34559;
	not.b32 	%r34562, %r54517;
	add.s32 	%r34563, %r3368, %r34562;
	mov.u32 	%r34564, %ctaid.x;
	shl.b32 	%r34565, %r34564, 11;
	mov.u32 	%r34566, %tid.x;
	and.b32  	%r34567, %r34566, 31;
	or.b32  	%r34568, %r34565, %r34567;
	shl.b32 	%r34569, %r34566, 3;
	and.b32  	%r34570, %r34569, 7936;
	add.s32 	%r34571, %r53743, %r34570;
	add.s32 	%r34572, %r34568, %r34571;
	shr.u32 	%r34573, %r34572, %r34563;
	and.b32  	%r34574, %r34573, 1;
	setp.eq.b32 	%p366, %r34574, 1;
	selp.b32 	%r34575, %r34561, %r34560, %p366;
	cvt.u16.u32 	%rs594, %r34575;
	and.b16  	%rs837, %rs594, 1;
	and.b16  	%rs595, %rs835, 255;
	setp.ne.s16 	%p367, %rs595, 1;
	@%p367 bra 	$L__BB9_467;
	ld.param.u64 	%rd827, [fused_batch_pir_kernel_transposed_16_param_1];
	not.b32 	%r34576, %r54517;
	add.s32 	%r34577, %r3368, %r34576;
	mov.u32 	%r34578, %ctaid.x;
	shl.b32 	%r34579, %r34578, 11;
	mov.u32 	%r34580, %tid.x;
	and.b32  	%r34581, %r34580, 31;
	or.b32  	%r34582, %r34579, %r34581;
	shl.b32 	%r34583, %r34580, 3;
	and.b32  	%r34584, %r34583, 7936;
	add.s32 	%r34585, %r53743, %r34584;
	add.s32 	%r34586, %r34582, %r34585;
	shr.u32 	%r34587, %r34586, %r34577;
	and.b32  	%r34588, %r34587, 1;
	setp.eq.b32 	%p368, %r34588, 1;
	cvt.s64.s32 	%rd418, %r54517;
	cvta.to.global.u64 	%rd419, %rd827;
	mul.wide.s32 	%rd420, %r54517, 16;
	add.s64 	%rd421, %rd419, %rd420;
	ld.global.u32 	%r34589, [%rd421+15636];
	selp.b32 	%r34590, %r54522, %r54521, %p368;
	xor.b32  	%r34591, %r34590, %r34589;
	selp.b32 	%r34592, %r54523, %r54520, %p368;
	selp.b32 	%r54521, %r54521, %r34591, %p368;
	selp.b32 	%r54522, %r34591, %r54522, %p368;
	ld.global.u32 	%r34593, [%rd421+15640];
	xor.b32  	%r34594, %r34592, %r34593;
	selp.b32 	%r34595, %r54524, %r54519, %p368;
	selp.b32 	%r54520, %r54520, %r34594, %p368;
	selp.b32 	%r54523, %r34594, %r54523, %p368;
	ld.global.u32 	%r34596, [%rd421+15644];
	xor.b32  	%r34597, %r34595, %r34596;
	selp.b32 	%r34598, %r54525, %r54518, %p368;
	selp.b32 	%r54519, %r54519, %r34597, %p368;
	selp.b32 	%r54524, %r34597, %r54524, %p368;
	ld.global.u32 	%r34599, [%rd421+15648];
	xor.b32  	%r34600, %r34598, %r34599;
	selp.b64 	%rd422, 445, 420, %p368;
	selp.b32 	%r54518, %r54518, %r34600, %p368;
	selp.b32 	%r54525, %r34600, %r54525, %p368;
	add.s64 	%rd423, %rd422, %rd418;
	add.s64 	%rd424, %rd419, %rd423;
	ld.global.u8 	%rs596, [%rd424+15616];
	xor.b16  	%rs837, %rs596, %rs837;
$L__BB9_467:
	not.b32 	%r34601, %r54517;
	add.s32 	%r34602, %r3368, %r34601;
	mov.u32 	%r34603, %ctaid.x;
	shl.b32 	%r34604, %r34603, 11;
	mov.u32 	%r34605, %tid.x;
	and.b32  	%r34606, %r34605, 31;
	or.b32  	%r34607, %r34604, %r34606;
	shl.b32 	%r34608, %r34605, 3;
	and.b32  	%r34609, %r34608, 7936;
	add.s32 	%r34610, %r53743, %r34609;
	add.s32 	%r34611, %r34607, %r34610;
	shr.u32 	%r34612, %r34611, %r34602;
	and.b32  	%r34613, %r34612, 1;
	setp.eq.b32 	%p369, %r34613, 1;
	selp.b32 	%r54529, %r54522, %r54521, %p369;
	selp.b32 	%r54528, %r54523, %r54520, %p369;
	selp.b32 	%r54527, %r54524, %r54519, %p369;
	selp.b32 	%r54526, %r54525, %r54518, %p369;
	add.s32 	%r54517, %r54517, 1;
	setp.lt.u32 	%p370, %r54517, %r3368;
	mov.u16 	%rs835, %rs837;
	@%p370 bra 	$L__BB9_465;
$L__BB9_468:
	and.b16  	%rs597, %rs837, 255;
	setp.ne.s16 	%p371, %rs597, 1;
	@%p371 bra 	$L__BB9_470;
	ld.param.u64 	%rd828, [fused_batch_pir_kernel_transposed_16_param_1];
	cvta.to.global.u64 	%rd425, %rd828;
	ld.global.u32 	%r34614, [%rd425+16088];
	xor.b32  	%r54529, %r54529, %r34614;
$L__BB9_470:
	@%p371 bra 	$L__BB9_472;
	ld.param.u64 	%rd829, [fused_batch_pir_kernel_transposed_16_param_1];
	cvta.to.global.u64 	%rd426, %rd829;
	ld.global.u32 	%r34615, [%rd426+16092];
	xor.b32  	%r54528, %r54528, %r34615;
$L__BB9_472:
	@%p371 bra 	$L__BB9_474;
	ld.param.u64 	%rd830, [fused_batch_pir_kernel_transposed_16_param_1];
	cvta.to.global.u64 	%rd427, %rd830;
	ld.global.u32 	%r34616, [%rd427+16096];
	xor.b32  	%r54527, %r54527, %r34616;
$L__BB9_474:
	@%p371 bra 	$L__BB9_476;
	ld.param.u64 	%rd831, [fused_batch_pir_kernel_transposed_16_param_1];
	cvta.to.global.u64 	%rd428, %rd831;
	ld.global.u32 	%r34617, [%rd428+16100];
	xor.b32  	%r54526, %r54526, %r34617;
$L__BB9_476:
	ld.param.u32 	%r52169, [fused_batch_pir_kernel_transposed_16_param_4];
	mov.u32 	%r34619, %ctaid.x;
	shl.b32 	%r34620, %r34619, 11;
	mov.u32 	%r34621, %tid.x;
	and.b32  	%r34622, %r34621, 31;
	or.b32  	%r34623, %r34620, %r34622;
	shl.b32 	%r34624, %r34621, 3;
	and.b32  	%r34625, %r34624, 7936;
	add.s32 	%r34626, %r53743, %r34625;
	add.s32 	%r34627, %r34623, %r34626;
	setp.ge.s32 	%p375, %r34627, %r52169;
	mov.b32 	%r54550, 0;
	mov.u32 	%r54551, %r54550;
	mov.u32 	%r54552, %r54550;
	mov.u32 	%r54553, %r54550;
	@%p375 bra 	$L__BB9_490;
	ld.param.u64 	%rd832, [fused_batch_pir_kernel_transposed_16_param_1];
	cvta.to.global.u64 	%rd429, %rd832;
	ld.global.u8 	%rs601, [%rd429+16121];
	max.u16 	%rs602, %rs601, 11;
	cvt.u32.u16 	%r34628, %rs602;
	add.s32 	%r54541, %r34628, -11;
	ld.shared.u32 	%r54553, [s_mem+198036];
	ld.shared.v2.u32 	{%r54552, %r54551}, [s_mem+198040];
	ld.shared.u32 	%r54550, [s_mem+198048];
	ld.shared.u8 	%rs840, [s_mem+198052];
	cvt.u32.u16 	%r3423, %rs601;
	setp.ge.u32 	%p376, %r54541, %r3423;
	@%p376 bra 	$L__BB9_482;
	mov.u16 	%rs838, %rs840;
$L__BB9_479:
	ld.const.u32 	%r34629, [CHACHA_CONSTANTS];
	add.s32 	%r34630, %r34629, %r54553;
	shf.l.wrap.b32 	%r34631, %r34630, %r34630, 16;
	add.s32 	%r34632, %r54553, %r34631;
	xor.b32  	%r34633, %r54553, %r34632;
	shf.l.wrap.b32 	%r34634, %r34633, %r34633, 12;
	add.s32 	%r34635, %r34630, %r34634;
	xor.b32  	%r34636, %r34631, %r34635;
	shf.l.wrap.b32 	%r34637, %r34636, %r34636, 8;
	add.s32 	%r34638, %r34632, %r34637;
	xor.b32  	%r34639, %r34634, %r34638;
	shf.l.wrap.b32 	%r34640, %r34639, %r34639, 7;
	ld.const.u32 	%r34641, [CHACHA_CONSTANTS+4];
	add.s32 	%r34642, %r34641, %r54552;
	shf.l.wrap.b32 	%r34643, %r34642, %r34642, 16;
	add.s32 	%r34644, %r54552, %r34643;
	xor.b32  	%r34645, %r54552, %r34644;
	shf.l.wrap.b32 	%r34646, %r34645, %r34645, 12;
	add.s32 	%r34647, %r34642, %r34646;
	xor.b32  	%r34648, %r34643, %r34647;
	shf.l.wrap.b32 	%r34649, %r34648, %r34648, 8;
	add.s32 	%r34650, %r34644, %r34649;
	xor.b32  	%r34651, %r34646, %r34650;
	shf.l.wrap.b32 	%r34652, %r34651, %r34651, 7;
	ld.const.u32 	%r34653, [CHACHA_CONSTANTS+8];
	add.s32 	%r34654, %r34653, %r54551;
	shf.l.wrap.b32 	%r34655, %r34654, %r34654, 16;
	add.s32 	%r34656, %r54551, %r34655;
	xor.b32  	%r34657, %r54551, %r34656;
	shf.l.wrap.b32 	%r34658, %r34657, %r34657, 12;
	add.s32 	%r34659, %r34654, %r34658;
	xor.b32  	%r34660, %r34655, %r34659;
	shf.l.wrap.b32 	%r34661, %r34660, %r34660, 8;
	add.s32 	%r34662, %r34656, %r34661;
	xor.b32  	%r34663, %r34658, %r34662;
	shf.l.wrap.b32 	%r34664, %r34663, %r34663, 7;
	ld.const.u32 	%r34665, [CHACHA_CONSTANTS+12];
	add.s32 	%r34666, %r34665, %r54550;
	shf.l.wrap.b32 	%r34667, %r34666, %r34666, 16;
	add.s32 	%r34668, %r54550, %r34667;
	xor.b32  	%r34669, %r54550, %r34668;
	shf.l.wrap.b32 	%r34670, %r34669, %r34669, 12;
	add.s32 	%r34671, %r34666, %r34670;
	xor.b32  	%r34672, %r34667, %r34671;
	shf.l.wrap.b32 	%r34673, %r34672, %r34672, 8;
	add.s32 	%r34674, %r34668, %r34673;
	xor.b32  	%r34675, %r34670, %r34674;
	shf.l.wrap.b32 	%r34676, %r34675, %r34675, 7;
	add.s32 	%r34677, %r34635, %r34652;
	xor.b32  	%r34678, %r34673, %r34677;
	shf.l.wrap.b32 	%r34679, %r34678, %r34678, 16;
	add.s32 	%r34680, %r34662, %r34679;
	xor.b32  	%r34681, %r34652, %r34680;
	shf.l.wrap.b32 	%r34682, %r34681, %r34681, 12;
	add.s32 	%r34683, %r34677, %r34682;
	xor.b32  	%r34684, %r34679, %r34683;
	shf.l.wrap.b32 	%r34685, %r34684, %r34684, 8;
	add.s32 	%r34686, %r34680, %r34685;
	xor.b32  	%r34687, %r34682, %r34686;
	shf.l.wrap.b32 	%r34688, %r34687, %r34687, 7;
	add.s32 	%r34689, %r34647, %r34664;
	xor.b32  	%r34690, %r34637, %r34689;
	shf.l.wrap.b32 	%r34691, %r34690, %r34690, 16;
	add.s32 	%r34692, %r34674, %r34691;
	xor.b32  	%r34693, %r34664, %r34692;
	shf.l.wrap.b32 	%r34694, %r34693, %r34693, 12;
	add.s32 	%r34695, %r34689, %r34694;
	xor.b32  	%r34696, %r34691, %r34695;
	shf.l.wrap.b32 	%r34697, %r34696, %r34696, 8;
	add.s32 	%r34698, %r34692, %r34697;
	xor.b32  	%r34699, %r34694, %r34698;
	shf.l.wrap.b32 	%r34700, %r34699, %r34699, 7;
	add.s32 	%r34701, %r34659, %r34676;
	xor.b32  	%r34702, %r34649, %r34701;
	shf.l.wrap.b32 	%r34703, %r34702, %r34702, 16;
	add.s32 	%r34704, %r34638, %r34703;
	xor.b32  	%r34705, %r34676, %r34704;
	shf.l.wrap.b32 	%r34706, %r34705, %r34705, 12;
	add.s32 	%r34707, %r34701, %r34706;
	xor.b32  	%r34708, %r34703, %r34707;
	shf.l.wrap.b32 	%r34709, %r34708, %r34708, 8;
	add.s32 	%r34710, %r34704, %r34709;
	xor.b32  	%r34711, %r34706, %r34710;
	shf.l.wrap.b32 	%r34712, %r34711, %r34711, 7;
	add.s32 	%r34713, %r34671, %r34640;
	xor.b32  	%r34714, %r34661, %r34713;
	shf.l.wrap.b32 	%r34715, %r34714, %r34714, 16;
	add.s32 	%r34716, %r34650, %r34715;
	xor.b32  	%r34717, %r34640, %r34716;
	shf.l.wrap.b32 	%r34718, %r34717, %r34717, 12;
	add.s32 	%r34719, %r34713, %r34718;
	xor.b32  	%r34720, %r34715, %r34719;
	shf.l.wrap.b32 	%r34721, %r34720, %r34720, 8;
	add.s32 	%r34722, %r34716, %r34721;
	xor.b32  	%r34723, %r34718, %r34722;
	shf.l.wrap.b32 	%r34724, %r34723, %r34723, 7;
	add.s32 	%r34725, %r34683, %r34724;
	xor.b32  	%r34726, %r34697, %r34725;
	shf.l.wrap.b32 	%r34727, %r34726, %r34726, 16;
	add.s32 	%r34728, %r34710, %r34727;
	xor.b32  	%r34729, %r34724, %r34728;
	shf.l.wrap.b32 	%r34730, %r34729, %r34729, 12;
	add.s32 	%r34731, %r34725, %r34730;
	xor.b32  	%r34732, %r34727, %r34731;
	shf.l.wrap.b32 	%r34733, %r34732, %r34732, 8;
	add.s32 	%r34734, %r34728, %r34733;
	xor.b32  	%r34735, %r34730, %r34734;
	shf.l.wrap.b32 	%r34736, %r34735, %r34735, 7;
	add.s32 	%r34737, %r34695, %r34688;
	xor.b32  	%r34738, %r34709, %r34737;
	shf.l.wrap.b32 	%r34739, %r34738, %r34738, 16;
	add.s32 	%r34740, %r34722, %r34739;
	xor.b32  	%r34741, %r34688, %r34740;
	shf.l.wrap.b32 	%r34742, %r34741, %r34741, 12;
	add.s32 	%r34743, %r34737, %r34742;
	xor.b32  	%r34744, %r34739, %r34743;
	shf.l.wrap.b32 	%r34745, %r34744, %r34744, 8;
	add.s32 	%r34746, %r34740, %r34745;
	xor.b32  	%r34747, %r34742, %r34746;
	shf.l.wrap.b32 	%r34748, %r34747, %r34747, 7;
	add.s32 	%r34749, %r34707, %r34700;
	xor.b32  	%r34750, %r34721, %r34749;
	shf.l.wrap.b32 	%r34751, %r34750, %r34750, 16;
	add.s32 	%r34752, %r34686, %r34751;
	xor.b32  	%r34753, %r34700, %r34752;
	shf.l.wrap.b32 	%r34754, %r34753, %r34753, 12;
	add.s32 	%r34755, %r34749, %r34754;
	xor.b32  	%r34756, %r34751, %r34755;
	shf.l.wrap.b32 	%r34757, %r34756, %r34756, 8;
	add.s32 	%r34758, %r34752, %r34757;
	xor.b32  	%r34759, %r34754, %r34758;
	shf.l.wrap.b32 	%r34760, %r34759, %r34759, 7;
	add.s32 	%r34761, %r34719, %r34712;
	xor.b32  	%r34762, %r34685, %r34761;
	shf.l.wrap.b32 	%r34763, %r34762, %r34762, 16;
	add.s32 	%r34764, %r34698, %r34763;
	xor.b32  	%r34765, %r34712, %r34764;
	shf.l.wrap.b32 	%r34766, %r34765, %r34765, 12;
	add.s32 	%r34767, %r34761, %r34766;
	xor.b32  	%r34768, %r34763, %r34767;
	shf.l.wrap.b32 	%r34769, %r34768, %r34768, 8;
	add.s32 	%r34770, %r34764, %r34769;
	xor.b32  	%r34771, %r34766, %r34770;
	shf.l.wrap.b32 	%r34772, %r34771, %r34771, 7;
	add.s32 	%r34773, %r34731, %r34748;
	xor.b32  	%r34774, %r34769, %r34773;
	shf.l.wrap.b32 	%r34775, %r34774, %r34774, 16;
	add.s32 	%r34776, %r34758, %r34775;
	xor.b32  	%r34777, %r34748, %r34776;
	shf.l.wrap.b32 	%r34778, %r34777, %r34777, 12;
	add.s32 	%r34779, %r34773, %r34778;
	xor.b32  	%r34780, %r34775, %r34779;
	shf.l.wrap.b32 	%r34781, %r34780, %r34780, 8;
	add.s32 	%r34782, %r34776, %r34781;
	xor.b32  	%r34783, %r34778, %r34782;
	shf.l.wrap.b32 	%r34784, %r34783, %r34783, 7;
	add.s32 	%r34785, %r34743, %r34760;
	xor.b32  	%r34786, %r34733, %r34785;
	shf.l.wrap.b32 	%r34787, %r34786, %r34786, 16;
	add.s32 	%r34788, %r34770, %r34787;
	xor.b32  	%r34789, %r34760, %r34788;
	shf.l.wrap.b32 	%r34790, %r34789, %r34789, 12;
	add.s32 	%r34791, %r34785, %r34790;
	xor.b32  	%r34792, %r34787, %r34791;
	shf.l.wrap.b32 	%r34793, %r34792, %r34792, 8;
	add.s32 	%r34794, %r34788, %r34793;
	xor.b32  	%r34795, %r34790, %r34794;
	shf.l.wrap.b32 	%r34796, %r34795, %r34795, 7;
	add.s32 	%r34797, %r34755, %r34772;
	xor.b32  	%r34798, %r34745, %r34797;
	shf.l.wrap.b32 	%r34799, %r34798, %r34798, 16;
	add.s32 	%r34800, %r34734, %r34799;
	xor.b32  	%r34801, %r34772, %r34800;
	shf.l.wrap.b32 	%r34802, %r34801, %r34801, 12;
	add.s32 	%r34803, %r34797, %r34802;
	xor.b32  	%r34804, %r34799, %r34803;
	shf.l.wrap.b32 	%r34805, %r34804, %r34804, 8;
	add.s32 	%r34806, %r34800, %r34805;
	xor.b32  	%r34807, %r34802, %r34806;
	shf.l.wrap.b32 	%r34808, %r34807, %r34807, 7;
	add.s32 	%r34809, %r34767, %r34736;
	xor.b32  	%r34810, %r34757, %r34809;
	shf.l.wrap.b32 	%r34811, %r34810, %r34810, 16;
	add.s32 	%r34812, %r34746, %r34811;
	xor.b32  	%r34813, %r34736, %r34812;
	shf.l.wrap.b32 	%r34814, %r34813, %r34813, 12;
	add.s32 	%r34815, %r34809, %r34814;
	xor.b32  	%r34816, %r34811, %r34815;
	shf.l.wrap.b32 	%r34817, %r34816, %r34816, 8;
	add.s32 	%r34818, %r34812, %r34817;
	xor.b32  	%r34819, %r34814, %r34818;
	shf.l.wrap.b32 	%r34820, %r34819, %r34819, 7;
	add.s32 	%r34821, %r34779, %r34820;
	xor.b32  	%r34822, %r34793, %r34821;
	shf.l.wrap.b32 	%r34823, %r34822, %r34822, 16;
	add.s32 	%r34824, %r34806, %r34823;
	xor.b32  	%r34825, %r34820, %r34824;
	shf.l.wrap.b32 	%r34826, %r34825, %r34825, 12;
	add.s32 	%r34827, %r34821, %r34826;
	xor.b32  	%r34828, %r34823, %r34827;
	shf.l.wrap.b32 	%r34829, %r34828, %r34828, 8;
	add.s32 	%r34830, %r34824, %r34829;
	xor.b32  	%r34831, %r34826, %r34830;
	shf.l.wrap.b32 	%r34832, %r34831, %r34831, 7;
	add.s32 	%r34833, %r34791, %r34784;
	xor.b32  	%r34834, %r34805, %r34833;
	shf.l.wrap.b32 	%r34835, %r34834, %r34834, 16;
	add.s32 	%r34836, %r34818, %r34835;
	xor.b32  	%r34837, %r34784, %r34836;
	shf.l.wrap.b32 	%r34838, %r34837, %r34837, 12;
	add.s32 	%r34839, %r34833, %r34838;
	xor.b32  	%r34840, %r34835, %r34839;
	shf.l.wrap.b32 	%r34841, %r34840, %r34840, 8;
	add.s32 	%r34842, %r34836, %r34841;
	xor.b32  	%r34843, %r34838, %r34842;
	shf.l.wrap.b32 	%r34844, %r34843, %r34843, 7;
	add.s32 	%r34845, %r34803, %r34796;
	xor.b32  	%r34846, %r34817, %r34845;
	shf.l.wrap.b32 	%r34847, %r34846, %r34846, 16;
	add.s32 	%r34848, %r34782, %r34847;
	xor.b32  	%r34849, %r34796, %r34848;
	shf.l.wrap.b32 	%r34850, %r34849, %r34849, 12;
	add.s32 	%r34851, %r34845, %r34850;
	xor.b32  	%r34852, %r34847, %r34851;
	shf.l.wrap.b32 	%r34853, %r34852, %r34852, 8;
	add.s32 	%r34854, %r34848, %r34853;
	xor.b32  	%r34855, %r34850, %r34854;
	shf.l.wrap.b32 	%r34856, %r34855, %r34855, 7;
	add.s32 	%r34857, %r34815, %r34808;
	xor.b32  	%r34858, %r34781, %r34857;
	shf.l.wrap.b32 	%r34859, %r34858, %r34858, 16;
	add.s32 	%r34860, %r34794, %r34859;
	xor.b32  	%r34861, %r34808, %r34860;
	shf.l.wrap.b32 	%r34862, %r34861, %r34861, 12;
	add.s32 	%r34863, %r34857, %r34862;
	xor.b32  	%r34864, %r34859, %r34863;
	shf.l.wrap.b32 	%r34865, %r34864, %r34864, 8;
	add.s32 	%r34866, %r34860, %r34865;
	xor.b32  	%r34867, %r34862, %r34866;
	shf.l.wrap.b32 	%r34868, %r34867, %r34867, 7;
	add.s32 	%r34869, %r34827, %r34844;
	xor.b32  	%r34870, %r34865, %r34869;
	shf.l.wrap.b32 	%r34871, %r34870, %r34870, 16;
	add.s32 	%r34872, %r34854, %r34871;
	xor.b32  	%r34873, %r34844, %r34872;
	shf.l.wrap.b32 	%r34874, %r34873, %r34873, 12;
	add.s32 	%r34875, %r34869, %r34874;
	xor.b32  	%r34876, %r34871, %r34875;
	shf.l.wrap.b32 	%r34877, %r34876, %r34876, 8;
	add.s32 	%r34878, %r34872, %r34877;
	xor.b32  	%r34879, %r34874, %r34878;
	shf.l.wrap.b32 	%r34880, %r34879, %r34879, 7;
	add.s32 	%r34881, %r34839, %r34856;
	xor.b32  	%r34882, %r34829, %r34881;
	shf.l.wrap.b32 	%r34883, %r34882, %r34882, 16;
	add.s32 	%r34884, %r34866, %r34883;
	xor.b32  	%r34885, %r34856, %r34884;
	shf.l.wrap.b32 	%r34886, %r34885, %r34885, 12;
	add.s32 	%r34887, %r34881, %r34886;
	xor.b32  	%r34888, %r34883, %r34887;
	shf.l.wrap.b32 	%r34889, %r34888, %r34888, 8;
	add.s32 	%r34890, %r34884, %r34889;
	xor.b32  	%r34891, %r34886, %r34890;
	shf.l.wrap.b32 	%r34892, %r34891, %r34891, 7;
	add.s32 	%r34893, %r34851, %r34868;
	xor.b32  	%r34894, %r34841, %r34893;
	shf.l.wrap.b32 	%r34895, %r34894, %r34894, 16;
	add.s32 	%r34896, %r34830, %r34895;
	xor.b32  	%r34897, %r34868, %r34896;
	shf.l.wrap.b32 	%r34898, %r34897, %r34897, 12;
	add.s32 	%r34899, %r34893, %r34898;
	xor.b32  	%r34900, %r34895, %r34899;
	shf.l.wrap.b32 	%r34901, %r34900, %r34900, 8;
	add.s32 	%r34902, %r34896, %r34901;
	xor.b32  	%r34903, %r34898, %r34902;
	shf.l.wrap.b32 	%r34904, %r34903, %r34903, 7;
	add.s32 	%r34905, %r34863, %r34832;
	xor.b32  	%r34906, %r34853, %r34905;
	shf.l.wrap.b32 	%r34907, %r34906, %r34906, 16;
	add.s32 	%r34908, %r34842, %r34907;
	xor.b32  	%r34909, %r34832, %r34908;
	shf.l.wrap.b32 	%r34910, %r34909, %r34909, 12;
	add.s32 	%r34911, %r34905, %r34910;
	xor.b32  	%r34912, %r34907, %r34911;
	shf.l.wrap.b32 	%r34913, %r34912, %r34912, 8;
	add.s32 	%r34914, %r34908, %r34913;
	xor.b32  	%r34915, %r34910, %r34914;
	shf.l.wrap.b32 	%r34916, %r34915, %r34915, 7;
	add.s32 	%r34917, %r34875, %r34916;
	xor.b32  	%r34918, %r34889, %r34917;
	shf.l.wrap.b32 	%r34919, %r34918, %r34918, 16;
	add.s32 	%r34920, %r34902, %r34919;
	xor.b32  	%r34921, %r34916, %r34920;
	shf.l.wrap.b32 	%r34922, %r34921, %r34921, 12;
	add.s32 	%r34923, %r34917, %r34922;
	xor.b32  	%r34924, %r34919, %r34923;
	shf.l.wrap.b32 	%r34925, %r34924, %r34924, 8;
	add.s32 	%r34926, %r34920, %r34925;
	xor.b32  	%r34927, %r34922, %r34926;
	shf.l.wrap.b32 	%r34928, %r34927, %r34927, 7;
	add.s32 	%r34929, %r34887, %r34880;
	xor.b32  	%r34930, %r34901, %r34929;
	shf.l.wrap.b32 	%r34931, %r34930, %r34930, 16;
	add.s32 	%r34932, %r34914, %r34931;
	xor.b32  	%r34933, %r34880, %r34932;
	shf.l.wrap.b32 	%r34934, %r34933, %r34933, 12;
	add.s32 	%r34935, %r34929, %r34934;
	xor.b32  	%r34936, %r34931, %r34935;
	shf.l.wrap.b32 	%r34937, %r34936, %r34936, 8;
	add.s32 	%r34938, %r34932, %r34937;
	xor.b32  	%r34939, %r34934, %r34938;
	shf.l.wrap.b32 	%r34940, %r34939, %r34939, 7;
	add.s32 	%r34941, %r34899, %r34892;
	xor.b32  	%r34942, %r34913, %r34941;
	shf.l.wrap.b32 	%r34943, %r34942, %r34942, 16;
	add.s32 	%r34944, %r34878, %r34943;
	xor.b32  	%r34945, %r34892, %r34944;
	shf.l.wrap.b32 	%r34946, %r34945, %r34945, 12;
	add.s32 	%r34947, %r34941, %r34946;
	xor.b32  	%r34948, %r34943, %r34947;
	shf.l.wrap.b32 	%r34949, %r34948, %r34948, 8;
	add.s32 	%r34950, %r34944, %r34949;
	xor.b32  	%r34951, %r34946, %r34950;
	shf.l.wrap.b32 	%r34952, %r34951, %r34951, 7;
	add.s32 	%r34953, %r34911, %r34904;
	xor.b32  	%r34954, %r34877, %r34953;
	shf.l.wrap.b32 	%r34955, %r34954, %r34954, 16;
	add.s32 	%r34956, %r34890, %r34955;
	xor.b32  	%r34957, %r34904, %r34956;
	shf.l.wrap.b32 	%r34958, %r34957, %r34957, 12;
	add.s32 	%r34959, %r34953, %r34958;
	xor.b32  	%r34960, %r34955, %r34959;
	shf.l.wrap.b32 	%r34961, %r34960, %r34960, 8;
	add.s32 	%r34962, %r34956, %r34961;
	xor.b32  	%r34963, %r34958, %r34962;
	shf.l.wrap.b32 	%r34964, %r34963, %r34963, 7;
	add.s32 	%r34965, %r34923, %r34940;
	xor.b32  	%r34966, %r34961, %r34965;
	shf.l.wrap.b32 	%r34967, %r34966, %r34966, 16;
	add.s32 	%r34968, %r34950, %r34967;
	xor.b32  	%r34969, %r34940, %r34968;
	shf.l.wrap.b32 	%r34970, %r34969, %r34969, 12;
	add.s32 	%r34971, %r34965, %r34970;
	xor.b32  	%r34972, %r34967, %r34971;
	shf.l.wrap.b32 	%r34973, %r34972, %r34972, 8;
	add.s32 	%r34974, %r34968, %r34973;
	xor.b32  	%r34975, %r34970, %r34974;
	shf.l.wrap.b32 	%r34976, %r34975, %r34975, 7;
	add.s32 	%r34977, %r34935, %r34952;
	xor.b32  	%r34978, %r34925, %r34977;
	shf.l.wrap.b32 	%r34979, %r34978, %r34978, 16;
	add.s32 	%r34980, %r34962, %r34979;
	xor.b32  	%r34981, %r34952, %r34980;
	shf.l.wrap.b32 	%r34982, %r34981, %r34981, 12;
	add.s32 	%r34983, %r34977, %r34982;
	xor.b32  	%r34984, %r34979, %r34983;
	shf.l.wrap.b32 	%r34985, %r34984, %r34984, 8;
	add.s32 	%r34986, %r34980, %r34985;
	xor.b32  	%r34987, %r34982, %r34986;
	shf.l.wrap.b32 	%r34988, %r34987, %r34987, 7;
	add.s32 	%r34989, %r34947, %r34964;
	xor.b32  	%r34990, %r34937, %r34989;
	shf.l.wrap.b32 	%r34991, %r34990, %r34990, 16;
	add.s32 	%r34992, %r34926, %r34991;
	xor.b32  	%r34993, %r34964, %r34992;
	shf.l.wrap.b32 	%r34994, %r34993, %r34993, 12;
	add.s32 	%r34995, %r34989, %r34994;
	xor.b32  	%r34996, %r34991, %r34995;
	shf.l.wrap.b32 	%r34997, %r34996, %r34996, 8;
	add.s32 	%r34998, %r34992, %r34997;
	xor.b32  	%r34999, %r34994, %r34998;
	shf.l.wrap.b32 	%r35000, %r34999, %r34999, 7;
	add.s32 	%r35001, %r34959, %r34928;
	xor.b32  	%r35002, %r34949, %r35001;
	shf.l.wrap.b32 	%r35003, %r35002, %r35002, 16;
	add.s32 	%r35004, %r34938, %r35003;
	xor.b32  	%r35005, %r34928, %r35004;
	shf.l.wrap.b32 	%r35006, %r35005, %r35005, 12;
	add.s32 	%r35007, %r35001, %r35006;
	xor.b32  	%r35008, %r35003, %r35007;
	shf.l.wrap.b32 	%r35009, %r35008, %r35008, 8;
	add.s32 	%r35010, %r35004, %r35009;
	xor.b32  	%r35011, %r35006, %r35010;
	shf.l.wrap.b32 	%r35012, %r35011, %r35011, 7;
	add.s32 	%r54545, %r34629, %r34971;
	add.s32 	%r54544, %r34641, %r34983;
	add.s32 	%r54543, %r34653, %r34995;
	add.s32 	%r54542, %r34665, %r35007;
	add.s32 	%r54546, %r54553, %r35012;
	add.s32 	%r54547, %r54552, %r34976;
	add.s32 	%r54548, %r54551, %r34988;
	add.s32 	%r54549, %r54550, %r35000;
	xor.b32  	%r35013, %r34630, 1;
	shf.l.wrap.b32 	%r35014, %r34630, %r35013, 16;
	add.s32 	%r35015, %r54553, %r35014;
	xor.b32  	%r35016, %r54553, %r35015;
	shf.l.wrap.b32 	%r35017, %r35016, %r35016, 12;
	add.s32 	%r35018, %r34630, %r35017;
	xor.b32  	%r35019, %r35014, %r35018;
	shf.l.wrap.b32 	%r35020, %r35019, %r35019, 8;
	add.s32 	%r35021, %r35015, %r35020;
	xor.b32  	%r35022, %r35017, %r35021;
	shf.l.wrap.b32 	%r35023, %r35022, %r35022, 7;
	add.s32 	%r35024, %r35018, %r34652;
	xor.b32  	%r35025, %r34673, %r35024;
	shf.l.wrap.b32 	%r35026, %r35025, %r35025, 16;
	add.s32 	%r35027, %r34662, %r35026;
	xor.b32  	%r35028, %r34652, %r35027;
	shf.l.wrap.b32 	%r35029, %r35028, %r35028, 12;
	add.s32 	%r35030, %r35024, %r35029;
	xor.b32  	%r35031, %r35026, %r35030;
	shf.l.wrap.b32 	%r35032, %r35031, %r35031, 8;
	add.s32 	%r35033, %r35027, %r35032;
	xor.b32  	%r35034, %r35029, %r35033;
	shf.l.wrap.b32 	%r35035, %r35034, %r35034, 7;
	xor.b32  	%r35036, %r35020, %r34689;
	shf.l.wrap.b32 	%r35037, %r35036, %r35036, 16;
	add.s32 	%r35038, %r34674, %r35037;
	xor.b32  	%r35039, %r34664, %r35038;
	shf.l.wrap.b32 	%r35040, %r35039, %r35039, 12;
	add.s32 	%r35041, %r34689, %r35040;
	xor.b32  	%r35042, %r35037, %r35041;
	shf.l.wrap.b32 	%r35043, %r35042, %r35042, 8;
	add.s32 	%r35044, %r35038, %r35043;
	xor.b32  	%r35045, %r35040, %r35044;
	shf.l.wrap.b32 	%r35046, %r35045, %r35045, 7;
	add.s32 	%r35047, %r35021, %r34703;
	xor.b32  	%r35048, %r34676, %r35047;
	shf.l.wrap.b32 	%r35049, %r35048, %r35048, 12;
	add.s32 	%r35050, %r34701, %r35049;
	xor.b32  	%r35051, %r34703, %r35050;
	shf.l.wrap.b32 	%r35052, %r35051, %r35051, 8;
	add.s32 	%r35053, %r35047, %r35052;
	xor.b32  	%r35054, %r35049, %r35053;
	shf.l.wrap.b32 	%r35055, %r35054, %r35054, 7;
	add.s32 	%r35056, %r34671, %r35023;
	xor.b32  	%r35057, %r34661, %r35056;
	shf.l.wrap.b32 	%r35058, %r35057, %r35057, 16;
	add.s32 	%r35059, %r34650, %r35058;
	xor.b32  	%r35060, %r35023, %r35059;
	shf.l.wrap.b32 	%r35061, %r35060, %r35060, 12;
	add.s32 	%r35062, %r35056, %r35061;
	xor.b32  	%r35063, %r35058, %r35062;
	shf.l.wrap.b32 	%r35064, %r35063, %r35063, 8;
	add.s32 	%r35065, %r35059, %r35064;
	xor.b32  	%r35066, %r35061, %r35065;
	shf.l.wrap.b32 	%r35067, %r35066, %r35066, 7;
	add.s32 	%r35068, %r35030, %r35067;
	xor.b32  	%r35069, %r35043, %r35068;
	shf.l.wrap.b32 	%r35070, %r35069, %r35069, 16;
	add.s32 	%r35071, %r35053, %r35070;
	xor.b32  	%r35072, %r35067, %r35071;
	shf.l.wrap.b32 	%r35073, %r35072, %r35072, 12;
	add.s32 	%r35074, %r35068, %r35073;
	xor.b32  	%r35075, %r35070, %r35074;
	shf.l.wrap.b32 	%r35076, %r35075, %r35075, 8;
	add.s32 	%r35077, %r35071, %r35076;
	xor.b32  	%r35078, %r35073, %r35077;
	shf.l.wrap.b32 	%r35079, %r35078, %r35078, 7;
	add.s32 	%r35080, %r35041, %r35035;
	xor.b32  	%r35081, %r35052, %r35080;
	shf.l.wrap.b32 	%r35082, %r35081, %r35081, 16;
	add.s32 	%r35083, %r35065, %r35082;
	xor.b32  	%r35084, %r35035, %r35083;
	shf.l.wrap.b32 	%r35085, %r35084, %r35084, 12;
	add.s32 	%r35086, %r35080, %r35085;
	xor.b32  	%r35087, %r35082, %r35086;
	shf.l.wrap.b32 	%r35088, %r35087, %r35087, 8;
	add.s32 	%r35089, %r35083, %r35088;
	xor.b32  	%r35090, %r35085, %r35089;
	shf.l.wrap.b32 	%r35091, %r35090, %r35090, 7;
	add.s32 	%r35092, %r35050, %r35046;
	xor.b32  	%r35093, %r35064, %r35092;
	shf.l.wrap.b32 	%r35094, %r35093, %r35093, 16;
	add.s32 	%r35095, %r35033, %r35094;
	xor.b32  	%r35096, %r35046, %r35095;
	shf.l.wrap.b32 	%r35097, %r35096, %r35096, 12;
	add.s32 	%r35098, %r35092, %r35097;
	xor.b32  	%r35099, %r35094, %r35098;
	shf.l.wrap.b32 	%r35100, %r35099, %r35099, 8;
	add.s32 	%r35101, %r35095, %r35100;
	xor.b32  	%r35102, %r35097, %r35101;
	shf.l.wrap.b32 	%r35103, %r35102, %r35102, 7;
	add.s32 	%r35104, %r35062, %r35055;
	xor.b32  	%r35105, %r35032, %r35104;
	shf.l.wrap.b32 	%r35106, %r35105, %r35105, 16;
	add.s32 	%r35107, %r35044, %r35106;
	xor.b32  	%r35108, %r35055, %r35107;
	shf.l.wrap.b32 	%r35109, %r35108, %r35108, 12;
	add.s32 	%r35110, %r35104, %r35109;
	xor.b32  	%r35111, %r35106, %r35110;
	shf.l.wrap.b32 	%r35112, %r35111, %r35111, 8;
	add.s32 	%r35113, %r35107, %r35112;
	xor.b32  	%r35114, %r35109, %r35113;
	shf.l.wrap.b32 	%r35115, %r35114, %r35114, 7;
	add.s32 	%r35116, %r35074, %r35091;
	xor.b32  	%r35117, %r35112, %r35116;
	shf.l.wrap.b32 	%r35118, %r35117, %r35117, 16;
	add.s32 	%r35119, %r35101, %r35118;
	xor.b32  	%r35120, %r35091, %r35119;
	shf.l.wrap.b32 	%r35121, %r35120, %r35120, 12;
	add.s32 	%r35122, %r35116, %r35121;
	xor.b32  	%r35123, %r35118, %r35122;
	shf.l.wrap.b32 	%r35124, %r35123, %r35123, 8;
	add.s32 	%r35125, %r35119, %r35124;
	xor.b32  	%r35126, %r35121, %r35125;
	shf.l.wrap.b32 	%r35127, %r35126, %r35126, 7;
	add.s32 	%r35128, %r35086, %r35103;
	xor.b32  	%r35129, %r35076, %r35128;
	shf.l.wrap.b32 	%r35130, %r35129, %r35129, 16;
	add.s32 	%r35131, %r35113, %r35130;
	xor.b32  	%r35132, %r35103, %r35131;
	shf.l.wrap.b32 	%r35133, %r35132, %r35132, 12;
	add.s32 	%r35134, %r35128, %r35133;
	xor.b32  	%r35135, %r35130, %r35134;
	shf.l.wrap.b32 	%r35136, %r35135, %r35135, 8;
	add.s32 	%r35137, %r35131, %r35136;
	xor.b32  	%r35138, %r35133, %r35137;
	shf.l.wrap.b32 	%r35139, %r35138, %r35138, 7;
	add.s32 	%r35140, %r35098, %r35115;
	xor.b32  	%r35141, %r35088, %r35140;
	shf.l.wrap.b32 	%r35142, %r35141, %r35141, 16;
	add.s32 	%r35143, %r35077, %r35142;
	xor.b32  	%r35144, %r35115, %r35143;
	shf.l.wrap.b32 	%r35145, %r35144, %r35144, 12;
	add.s32 	%r35146, %r35140, %r35145;
	xor.b32  	%r35147, %r35142, %r35146;
	shf.l.wrap.b32 	%r35148, %r35147, %r35147, 8;
	add.s32 	%r35149, %r35143, %r35148;
	xor.b32  	%r35150, %r35145, %r35149;
	shf.l.wrap.b32 	%r35151, %r35150, %r35150, 7;
	add.s32 	%r35152, %r35110, %r35079;
	xor.b32  	%r35153, %r35100, %r35152;
	shf.l.wrap.b32 	%r35154, %r35153, %r35153, 16;
	add.s32 	%r35155, %r35089, %r35154;
	xor.b32  	%r35156, %r35079, %r35155;
	shf.l.wrap.b32 	%r35157, %r35156, %r35156, 12;
	add.s32 	%r35158, %r35152, %r35157;
	xor.b32  	%r35159, %r35154, %r35158;
	shf.l.wrap.b32 	%r35160, %r35159, %r35159, 8;
	add.s32 	%r35161, %r35155, %r35160;
	xor.b32  	%r35162, %r35157, %r35161;
	shf.l.wrap.b32 	%r35163, %r35162, %r35162, 7;
	add.s32 	%r35164, %r35122, %r35163;
	xor.b32  	%r35165, %r35136, %r35164;
	shf.l.wrap.b32 	%r35166, %r35165, %r35165, 16;
	add.s32 	%r35167, %r35149, %r35166;
	xor.b32  	%r35168, %r35163, %r35167;
	shf.l.wrap.b32 	%r35169, %r35168, %r35168, 12;
	add.s32 	%r35170, %r35164, %r35169;
	xor.b32  	%r35171, %r35166, %r35170;
	shf.l.wrap.b32 	%r35172, %r35171, %r35171, 8;
	add.s32 	%r35173, %r35167, %r35172;
	xor.b32  	%r35174, %r35169, %r35173;
	shf.l.wrap.b32 	%r35175, %r35174, %r35174, 7;
	add.s32 	%r35176, %r35134, %r35127;
	xor.b32  	%r35177, %r35148, %r35176;
	shf.l.wrap.b32 	%r35178, %r35177, %r35177, 16;
	add.s32 	%r35179, %r35161, %r35178;
	xor.b32  	%r35180, %r35127, %r35179;
	shf.l.wrap.b32 	%r35181, %r35180, %r35180, 12;
	add.s32 	%r35182, %r35176, %r35181;
	xor.b32  	%r35183, %r35178, %r35182;
	shf.l.wrap.b32 	%r35184, %r35183, %r35183, 8;
	add.s32 	%r35185, %r35179, %r35184;
	xor.b32  	%r35186, %r35181, %r35185;
	shf.l.wrap.b32 	%r35187, %r35186, %r35186, 7;
	add.s32 	%r35188, %r35146, %r35139;
	xor.b32  	%r35189, %r35160, %r35188;
	shf.l.wrap.b32 	%r35190, %r35189, %r35189, 16;
	add.s32 	%r35191, %r35125, %r35190;
	xor.b32  	%r35192, %r35139, %r35191;
	shf.l.wrap.b32 	%r35193, %r35192, %r35192, 12;
	add.s32 	%r35194, %r35188, %r35193;
	xor.b32  	%r35195, %r35190, %r35194;
	shf.l.wrap.b32 	%r35196, %r35195, %r35195, 8;
	add.s32 	%r35197, %r35191, %r35196;
	xor.b32  	%r35198, %r35193, %r35197;
	shf.l.wrap.b32 	%r35199, %r35198, %r35198, 7;
	add.s32 	%r35200, %r35158, %r35151;
	xor.b32  	%r35201, %r35124, %r35200;
	shf.l.wrap.b32 	%r35202, %r35201, %r35201, 16;
	add.s32 	%r35203, %r35137, %r35202;
	xor.b32  	%r35204, %r35151, %r35203;
	shf.l.wrap.b32 	%r35205, %r35204, %r35204, 12;
	add.s32 	%r35206, %r35200, %r35205;
	xor.b32  	%r35207, %r35202, %r35206;
	shf.l.wrap.b32 	%r35208, %r35207, %r35207, 8;
	add.s32 	%r35209, %r35203, %r35208;
	xor.b32  	%r35210, %r35205, %r35209;
	shf.l.wrap.b32 	%r35211, %r35210, %r35210, 7;
	add.s32 	%r35212, %r35170, %r35187;
	xor.b32  	%r35213, %r35208, %r35212;
	shf.l.wrap.b32 	%r35214, %r35213, %r35213, 16;
	add.s32 	%r35215, %r35197, %r35214;
	xor.b32  	%r35216, %r35187, %r35215;
	shf.l.wrap.b32 	%r35217, %r35216, %r35216, 12;
	add.s32 	%r35218, %r35212, %r35217;
	xor.b32  	%r35219, %r35214, %r35218;
	shf.l.wrap.b32 	%r35220, %r35219, %r35219, 8;
	add.s32 	%r35221, %r35215, %r35220;
	xor.b32  	%r35222, %r35217, %r35221;
	shf.l.wrap.b32 	%r35223, %r35222, %r35222, 7;
	add.s32 	%r35224, %r35182, %r35199;
	xor.b32  	%r35225, %r35172, %r35224;
	shf.l.wrap.b32 	%r35226, %r35225, %r35225, 16;
	add.s32 	%r35227, %r35209, %r35226;
	xor.b32  	%r35228, %r35199, %r35227;
	shf.l.wrap.b32 	%r35229, %r35228, %r35228, 12;
	add.s32 	%r35230, %r35224, %r35229;
	xor.b32  	%r35231, %r35226, %r35230;
	shf.l.wrap.b32 	%r35232, %r35231, %r35231, 8;
	add.s32 	%r35233, %r35227, %r35232;
	xor.b32  	%r35234, %r35229, %r35233;
	shf.l.wrap.b32 	%r35235, %r35234, %r35234, 7;
	add.s32 	%r35236, %r35194, %r35211;
	xor.b32  	%r35237, %r35184, %r35236;
	shf.l.wrap.b32 	%r35238, %r35237, %r35237, 16;
	add.s32 	%r35239, %r35173, %r35238;
	xor.b32  	%r35240, %r35211, %r35239;
	shf.l.wrap.b32 	%r35241, %r35240, %r35240, 12;
	add.s32 	%r35242, %r35236, %r35241;
	xor.b32  	%r35243, %r35238, %r35242;
	shf.l.wrap.b32 	%r35244, %r35243, %r35243, 8;
	add.s32 	%r35245, %r35239, %r35244;
	xor.b32  	%r35246, %r35241, %r35245;
	shf.l.wrap.b32 	%r35247, %r35246, %r35246, 7;
	add.s32 	%r35248, %r35206, %r35175;
	xor.b32  	%r35249, %r35196, %r35248;
	shf.l.wrap.b32 	%r35250, %r35249, %r35249, 16;
	add.s32 	%r35251, %r35185, %r35250;
	xor.b32  	%r35252, %r35175, %r35251;
	shf.l.wrap.b32 	%r35253, %r35252, %r35252, 12;
	add.s32 	%r35254, %r35248, %r35253;
	xor.b32  	%r35255, %r35250, %r35254;
	shf.l.wrap.b32 	%r35256, %r35255, %r35255, 8;
	add.s32 	%r35257, %r35251, %r35256;
	xor.b32  	%r35258, %r35253, %r35257;
	shf.l.wrap.b32 	%r35259, %r35258, %r35258, 7;
	add.s32 	%r35260, %r35218, %r35259;
	xor.b32  	%r35261, %r35232, %r35260;
	shf.l.wrap.b32 	%r35262, %r35261, %r35261, 16;
	add.s32 	%r35263, %r35245, %r35262;
	xor.b32  	%r35264, %r35259, %r35263;
	shf.l.wrap.b32 	%r35265, %r35264, %r35264, 12;
	add.s32 	%r35266, %r35260, %r35265;
	xor.b32  	%r35267, %r35262, %r35266;
	shf.l.wrap.b32 	%r35268, %r35267, %r35267, 8;
	add.s32 	%r35269, %r35230, %r35223;
	xor.b32  	%r35270, %r35244, %r35269;
	shf.l.wrap.b32 	%r35271, %r35270, %r35270, 16;
	add.s32 	%r35272, %r35257, %r35271;
	xor.b32  	%r35273, %r35223, %r35272;
	shf.l.wrap.b32 	%r35274, %r35273, %r35273, 12;
	add.s32 	%r35275, %r35269, %r35274;
	xor.b32  	%r35276, %r35271, %r35275;
	shf.l.wrap.b32 	%r35277, %r35276, %r35276, 8;
	add.s32 	%r35278, %r35272, %r35277;
	xor.b32  	%r35279, %r35274, %r35278;
	shf.l.wrap.b32 	%r35280, %r35279, %r35279, 7;
	add.s32 	%r35281, %r35242, %r35235;
	xor.b32  	%r35282, %r35256, %r35281;
	shf.l.wrap.b32 	%r35283, %r35282, %r35282, 16;
	add.s32 	%r35284, %r35221, %r35283;
	xor.b32  	%r35285, %r35235, %r35284;
	shf.l.wrap.b32 	%r35286, %r35285, %r35285, 12;
	add.s32 	%r35287, %r35281, %r35286;
	xor.b32  	%r35288, %r35283, %r35287;
	shf.l.wrap.b32 	%r35289, %r35288, %r35288, 8;
	add.s32 	%r35290, %r35284, %r35289;
	xor.b32  	%r35291, %r35286, %r35290;
	shf.l.wrap.b32 	%r35292, %r35291, %r35291, 7;
	add.s32 	%r35293, %r35254, %r35247;
	xor.b32  	%r35294, %r35220, %r35293;
	shf.l.wrap.b32 	%r35295, %r35294, %r35294, 16;
	add.s32 	%r35296, %r35233, %r35295;
	xor.b32  	%r35297, %r35247, %r35296;
	shf.l.wrap.b32 	%r35298, %r35297, %r35297, 12;
	add.s32 	%r35299, %r35293, %r35298;
	xor.b32  	%r35300, %r35295, %r35299;
	shf.l.wrap.b32 	%r35301, %r35300, %r35300, 8;
	add.s32 	%r35302, %r35296, %r35301;
	add.s32 	%r35303, %r35266, %r35280;
	xor.b32  	%r35304, %r35301, %r35303;
	shf.l.wrap.b32 	%r35305, %r35304, %r35304, 16;
	add.s32 	%r35306, %r35290, %r35305;
	xor.b32  	%r35307, %r35280, %r35306;
	shr.u32 	%r35308, %r35307, 20;
	add.s32 	%r35309, %r35303, %r35308;
	add.s32 	%r35310, %r35275, %r35292;
	xor.b32  	%r35311, %r35268, %r35310;
	shf.l.wrap.b32 	%r35312, %r35311, %r35311, 16;
	add.s32 	%r35313, %r35302, %r35312;
	xor.b32  	%r35314, %r35292, %r35313;
	shr.u32 	%r35315, %r35314, 20;
	add.s32 	%r35316, %r35310, %r35315;
	add.s32 	%r35317, %r34629, %r35309;
	add.s32 	%r35318, %r34641, %r35316;
	not.b32 	%r35319, %r54541;
	add.s32 	%r35320, %r3423, %r35319;
	mov.u32 	%r35321, %ctaid.x;
	shl.b32 	%r35322, %r35321, 11;
	mov.u32 	%r35323, %tid.x;
	and.b32  	%r35324, %r35323, 31;
	or.b32  	%r35325, %r35322, %r35324;
	shl.b32 	%r35326, %r35323, 3;
	and.b32  	%r35327, %r35326, 7936;
	add.s32 	%r35328, %r53743, %r35327;
	add.s32 	%r35329, %r35325, %r35328;
	shr.u32 	%r35330, %r35329, %r35320;
	and.b32  	%r35331, %r35330, 1;
	setp.eq.b32 	%p377, %r35331, 1;
	selp.b32 	%r35332, %r35318, %r35317, %p377;
	cvt.u16.u32 	%rs603, %r35332;
	and.b16  	%rs840, %rs603, 1;
	and.b16  	%rs604, %rs838, 255;
	setp.ne.s16 	%p378, %rs604, 1;
	@%p378 bra 	$L__BB9_481;
	ld.param.u64 	%rd833, [fused_batch_pir_kernel_transposed_16_param_1];
	not.b32 	%r35333, %r54541;
	add.s32 	%r35334, %r3423, %r35333;
	mov.u32 	%r35335, %ctaid.x;
	shl.b32 	%r35336, %r35335, 11;
	mov.u32 	%r35337, %tid.x;
	and.b32  	%r35338, %r35337, 31;
	or.b32  	%r35339, %r35336, %r35338;
	shl.b32 	%r35340, %r35337, 3;
	and.b32  	%r35341, %r35340, 7936;
	add.s32 	%r35342, %r53743, %r35341;
	add.s32 	%r35343, %r35339, %r35342;
	shr.u32 	%r35344, %r35343, %r35334;
	and.b32  	%r35345, %r35344, 1;
	setp.eq.b32 	%p379, %r35345, 1;
	cvt.s64.s32 	%rd430, %r54541;
	cvta.to.global.u64 	%rd431, %rd833;
	mul.wide.s32 	%rd432, %r54541, 16;
	add.s64 	%rd433, %rd431, %rd432;
	ld.global.u32 	%r35346, [%rd433+16124];
	selp.b32 	%r35347, %r54546, %r54545, %p379;
	xor.b32  	%r35348, %r35347, %r35346;
	selp.b32 	%r35349, %r54547, %r54544, %p379;
	selp.b32 	%r54545, %r54545, %r35348, %p379;
	selp.b32 	%r54546, %r35348, %r54546, %p379;
	ld.global.u32 	%r35350, [%rd433+16128];
	xor.b32  	%r35351, %r35349, %r35350;
	selp.b32 	%r35352, %r54548, %r54543, %p379;
	selp.b32 	%r54544, %r54544, %r35351, %p379;
	selp.b32 	%r54547, %r35351, %r54547, %p379;
	ld.global.u32 	%r35353, [%rd433+16132];
	xor.b32  	%r35354, %r35352, %r35353;
	selp.b32 	%r35355, %r54549, %r54542, %p379;
	selp.b32 	%r54543, %r54543, %r35354, %p379;
	selp.b32 	%r54548, %r35354, %r54548, %p379;
	ld.global.u32 	%r35356, [%rd433+16136];
	xor.b32  	%r35357, %r35355, %r35356;
	selp.b64 	%rd434, 445, 420, %p379;
	selp.b32 	%r54542, %r54542, %r35357, %p379;
	selp.b32 	%r54549, %r35357, %r54549, %p379;
	add.s64 	%rd435, %rd434, %rd430;
	add.s64 	%rd436, %rd431, %rd435;
	ld.global.u8 	%rs605, [%rd436+16104];
	xor.b16  	%rs840, %rs605, %rs840;
$L__BB9_481:
	not.b32 	%r35358, %r54541;
	add.s32 	%r35359, %r3423, %r35358;
	mov.u32 	%r35360, %ctaid.x;
	shl.b32 	%r35361, %r35360, 11;
	mov.u32 	%r35362, %tid.x;
	and.b32  	%r35363, %r35362, 31;
	or.b32  	%r35364, %r35361, %r35363;
	shl.b32 	%r35365, %r35362, 3;
	and.b32  	%r35366, %r35365, 7936;
	add.s32 	%r35367, %r53743, %r35366;
	add.s32 	%r35368, %r35364, %r35367;
	shr.u32 	%r35369, %r35368, %r35359;
	and.b32  	%r35370, %r35369, 1;
	setp.eq.b32 	%p380, %r35370, 1;
	selp.b32 	%r54553, %r54546, %r54545, %p380;
	selp.b32 	%r54552, %r54547, %r54544, %p380;
	selp.b32 	%r54551, %r54548, %r54543, %p380;
	selp.b32 	%r54550, %r54549, %r54542, %p380;
	add.s32 	%r54541, %r54541, 1;
	setp.lt.u32 	%p381, %r54541, %r3423;
	mov.u16 	%rs838, %rs840;
	@%p381 bra 	$L__BB9_479;
$L__BB9_482:
	and.b16  	%rs606, %rs840, 255;
	setp.ne.s16 	%p382, %rs606, 1;
	@%p382 bra 	$L__BB9_484;
	ld.param.u64 	%rd834, [fused_batch_pir_kernel_transposed_16_param_1];
	cvta.to.global.u64 	%rd437, %rd834;
	ld.global.u32 	%r35371, [%rd437+16576];
	xor.b32  	%r54553, %r54553, %r35371;
$L__BB9_484:
	@%p382 bra 	$L__BB9_486;
	ld.param.u64 	%rd835, [fused_batch_pir_kernel_transposed_16_param_1];
	cvta.to.global.u64 	%rd438, %rd835;
	ld.global.u32 	%r35372, [%rd438+16580];
	xor.b32  	%r54552, %r54552, %r35372;
$L__BB9_486:
	@%p382 bra 	$L__BB9_488;
	ld.param.u64 	%rd836, [fused_batch_pir_kernel_transposed_16_param_1];
	cvta.to.global.u64 	%rd439, %rd836;
	ld.global.u32 	%r35373, [%rd439+16584];
	xor.b32  	%r54551, %r54551, %r35373;
$L__BB9_488:
	@%p382 bra 	$L__BB9_490;
	ld.param.u64 	%rd837, [fused_batch_pir_kernel_transposed_16_param_1];
	cvta.to.global.u64 	%rd440, %rd837;
	ld.global.u32 	%r35374, [%rd440+16588];
	xor.b32  	%r54550, %r54550, %r35374;
$L__BB9_490:
	ld.param.u32 	%r52170, [fused_batch_pir_kernel_transposed_16_param_4];
	mov.u32 	%r35376, %ctaid.x;
	shl.b32 	%r35377, %r35376, 11;
	mov.u32 	%r35378, %tid.x;
	and.b32  	%r35379, %r35378, 31;
	or.b32  	%r35380, %r35377, %r35379;
	shl.b32 	%r35381, %r35378, 3;
	and.b32  	%r35382, %r35381, 7936;
	add.s32 	%r35383, %r53743, %r35382;
	add.s32 	%r35384, %r35380, %r35383;
	setp.ge.s32 	%p386, %r35384, %r52170;
	mov.b32 	%r54574, 0;
	mov.u32 	%r54575, %r54574;
	mov.u32 	%r54576, %r54574;
	mov.u32 	%r54577, %r54574;
	@%p386 bra 	$L__BB9_504;
	ld.param.u64 	%rd838, [fused_batch_pir_kernel_transposed_16_param_1];
	cvta.to.global.u64 	%rd441, %rd838;
	ld.global.u8 	%rs610, [%rd441+16609];
	max.u16 	%rs611, %rs610, 11;
	cvt.u32.u16 	%r35385, %rs611;
	add.s32 	%r54565, %r35385, -11;
	ld.shared.v2.u32 	{%r54577, %r54576}, [s_mem+198056];
	ld.shared.v2.u32 	{%r54575, %r54574}, [s_mem+198064];
	ld.shared.u8 	%rs843, [s_mem+198072];
	cvt.u32.u16 	%r3478, %rs610;
	setp.ge.u32 	%p387, %r54565, %r3478;
	@%p387 bra 	$L__BB9_496;
	mov.u16 	%rs841, %rs843;
$L__BB9_493:
	ld.const.u32 	%r35386, [CHACHA_CONSTANTS];
	add.s32 	%r35387, %r35386, %r54577;
	shf.l.wrap.b32 	%r35388, %r35387, %r35387, 16;
	add.s32 	%r35389, %r54577, %r35388;
	xor.b32  	%r35390, %r54577, %r35389;
	shf.l.wrap.b32 	%r35391, %r35390, %r35390, 12;
	add.s32 	%r35392, %r35387, %r35391;
	xor.b32  	%r35393, %r35388, %r35392;
	shf.l.wrap.b32 	%r35394, %r35393, %r35393, 8;
	add.s32 	%r35395, %r35389, %r35394;
	xor.b32  	%r35396, %r35391, %r35395;
	shf.l.wrap.b32 	%r35397, %r35396, %r35396, 7;
	ld.const.u32 	%r35398, [CHACHA_CONSTANTS+4];
	add.s32 	%r35399, %r35398, %r54576;
	shf.l.wrap.b32 	%r35400, %r35399, %r35399, 16;
	add.s32 	%r35401, %r54576, %r35400;
	xor.b32  	%r35402, %r54576, %r35401;
	shf.l.wrap.b32 	%r35403, %r35402, %r35402, 12;
	add.s32 	%r35404, %r35399, %r35403;
	xor.b32  	%r35405, %r35400, %r35404;
	shf.l.wrap.b32 	%r35406, %r35405, %r35405, 8;
	add.s32 	%r35407, %r35401, %r35406;
	xor.b32  	%r35408, %r35403, %r35407;
	shf.l.wrap.b32 	%r35409, %r35408, %r35408, 7;
	ld.const.u32 	%r35410, [CHACHA_CONSTANTS+8];
	add.s32 	%r35411, %r35410, %r54575;
	shf.l.wrap.b32 	%r35412, %r35411, %r35411, 16;
	add.s32 	%r35413, %r54575, %r35412;
	xor.b32  	%r35414, %r54575, %r35413;
	shf.l.wrap.b32 	%r35415, %r35414, %r35414, 12;
	add.s32 	%r35416, %r35411, %r35415;
	xor.b32  	%r35417, %r35412, %r35416;
	shf.l.wrap.b32 	%r35418, %r35417, %r35417, 8;
	add.s32 	%r35419, %r35413, %r35418;
	xor.b32  	%r35420, %r35415, %r35419;
	shf.l.wrap.b32 	%r35421, %r35420, %r35420, 7;
	ld.const.u32 	%r35422, [CHACHA_CONSTANTS+12];
	add.s32 	%r35423, %r35422, %r54574;
	shf.l.wrap.b32 	%r35424, %r35423, %r35423, 16;
	add.s32 	%r35425, %r54574, %r35424;
	xor.b32  	%r35426, %r54574, %r35425;
	shf.l.wrap.b32 	%r35427, %r35426, %r35426, 12;
	add.s32 	%r35428, %r35423, %r35427;
	xor.b32  	%r35429, %r35424, %r35428;
	shf.l.wrap.b32 	%r35430, %r35429, %r35429, 8;
	add.s32 	%r35431, %r35425, %r35430;
	xor.b32  	%r35432, %r35427, %r35431;
	shf.l.wrap.b32 	%r35433, %r35432, %r35432, 7;
	add.s32 	%r35434, %r35392, %r35409;
	xor.b32  	%r35435, %r35430, %r35434;
	shf.l.wrap.b32 	%r35436, %r35435, %r35435, 16;
	add.s32 	%r35437, %r35419, %r35436;
	xor.b32  	%r35438, %r35409, %r35437;
	shf.l.wrap.b32 	%r35439, %r35438, %r35438, 12;
	add.s32 	%r35440, %r35434, %r35439;
	xor.b32  	%r35441, %r35436, %r35440;
	shf.l.wrap.b32 	%r35442, %r35441, %r35441, 8;
	add.s32 	%r35443, %r35437, %r35442;
	xor.b32  	%r35444, %r35439, %r35443;
	shf.l.wrap.b32 	%r35445, %r35444, %r35444, 7;
	add.s32 	%r35446, %r35404, %r35421;
	xor.b32  	%r35447, %r35394, %r35446;
	shf.l.wrap.b32 	%r35448, %r35447, %r35447, 16;
	add.s32 	%r35449, %r35431, %r35448;
	xor.b32  	%r35450, %r35421, %r35449;
	shf.l.wrap.b32 	%r35451, %r35450, %r35450, 12;
	add.s32 	%r35452, %r35446, %r35451;
	xor.b32  	%r35453, %r35448, %r35452;
	shf.l.wrap.b32 	%r35454, %r35453, %r35453, 8;
	add.s32 	%r35455, %r35449, %r35454;
	xor.b32  	%r35456, %r35451, %r35455;
	shf.l.wrap.b32 	%r35457, %r35456, %r35456, 7;
	add.s32 	%r35458, %r35416, %r35433;
	xor.b32  	%r35459, %r35406, %r35458;
	shf.l.wrap.b32 	%r35460, %r35459, %r35459, 16;
	add.s32 	%r35461, %r35395, %r35460;
	xor.b32  	%r35462, %r35433, %r35461;
	shf.l.wrap.b32 	%r35463, %r35462, %r35462, 12;
	add.s32 	%r35464, %r35458, %r35463;
	xor.b32  	%r35465, %r35460, %r35464;
	shf.l.wrap.b32 	%r35466, %r35465, %r35465, 8;
	add.s32 	%r35467, %r35461, %r35466;
	xor.b32  	%r35468, %r35463, %r35467;
	shf.l.wrap.b32 	%r35469, %r35468, %r35468, 7;
	add.s32 	%r35470, %r35428, %r35397;
	xor.b32  	%r35471, %r35418, %r35470;
	shf.l.wrap.b32 	%r35472, %r35471, %r35471, 16;
	add.s32 	%r35473, %r35407, %r35472;
	xor.b32  	%r35474, %r35397, %r35473;
	shf.l.wrap.b32 	%r35475, %r35474, %r35474, 12;
	add.s32 	%r35476, %r35470, %r35475;
	xor.b32  	%r35477, %r35472, %r35476;
	shf.l.wrap.b32 	%r35478, %r35477, %r35477, 8;
	add.s32 	%r35479, %r35473, %r35478;
	xor.b32  	%r35480, %r35475, %r35479;
	shf.l.wrap.b32 	%r35481, %r35480, %r35480, 7;
	add.s32 	%r35482, %r35440, %r35481;
	xor.b32  	%r35483, %r35454, %r35482;
	shf.l.wrap.b32 	%r35484, %r35483, %r35483, 16;
	add.s32 	%r35485, %r35467, %r35484;
	xor.b32  	%r35486, %r35481, %r35485;
	shf.l.wrap.b32 	%r35487, %r35486, %r35486, 12;
	add.s32 	%r35488, %r35482, %r35487;
	xor.b32  	%r35489, %r35484, %r35488;
	shf.l.wrap.b32 	%r35490, %r35489, %r35489, 8;
	add.s32 	%r35491, %r35485, %r35490;
	xor.b32  	%r35492, %r35487, %r35491;
	shf.l.wrap.b32 	%r35493, %r35492, %r35492, 7;
	add.s32 	%r35494, %r35452, %r35445;
	xor.b32  	%r35495, %r35466, %r35494;
	shf.l.wrap.b32 	%r35496, %r35495, %r35495, 16;
	add.s32 	%r35497, %r35479, %r35496;
	xor.b32  	%r35498, %r35445, %r35497;
	shf.l.wrap.b32 	%r35499, %r35498, %r35498, 12;
	add.s32 	%r35500, %r35494, %r35499;
	xor.b32  	%r35501, %r35496, %r35500;
	shf.l.wrap.b32 	%r35502, %r35501, %r35501, 8;
	add.s32 	%r35503, %r35497, %r35502;
	xor.b32  	%r35504, %r35499, %r35503;
	shf.l.wrap.b32 	%r35505, %r35504, %r35504, 7;
	add.s32 	%r35506, %r35464, %r35457;
	xor.b32  	%r35507, %r35478, %r35506;
	shf.l.wrap.b32 	%r35508, %r35507, %r35507, 16;
	add.s32 	%r35509, %r35443, %r35508;
	xor.b32  	%r35510, %r35457, %r35509;
	shf.l.wrap.b32 	%r35511, %r35510, %r35510, 12;
	add.s32 	%r35512, %r35506, %r35511;
	xor.b32  	%r35513, %r35508, %r35512;
	shf.l.wrap.b32 	%r35514, %r35513, %r35513, 8;
	add.s32 	%r35515, %r35509, %r35514;
	xor.b32  	%r35516, %r35511, %r35515;
	shf.l.wrap.b32 	%r35517, %r35516, %r35516, 7;
	add.s32 	%r35518, %r35476, %r35469;
	xor.b32  	%r35519, %r35442, %r35518;
	shf.l.wrap.b32 	%r35520, %r35519, %r35519, 16;
	add.s32 	%r35521, %r35455, %r35520;
	xor.b32  	%r35522, %r35469, %r35521;
	shf.l.wrap.b32 	%r35523, %r35522, %r35522, 12;
	add.s32 	%r35524, %r35518, %r35523;
	xor.b32  	%r35525, %r35520, %r35524;
	shf.l.wrap.b32 	%r35526, %r35525, %r35525, 8;
	add.s32 	%r35527, %r35521, %r35526;
	xor.b32  	%r35528, %r35523, %r35527;
	shf.l.wrap.b32 	%r35529, %r35528, %r35528, 7;
	add.s32 	%r35530, %r35488, %r35505;
	xor.b32  	%r35531, %r35526, %r35530;
	shf.l.wrap.b32 	%r35532, %r35531, %r35531, 16;
	add.s32 	%r35533, %r35515, %r35532;
	xor.b32  	%r35534, %r35505, %r35533;
	shf.l.wrap.b32 	%r35535, %r35534, %r35534, 12;
	add.s32 	%r35536, %r35530, %r35535;
	xor.b32  	%r35537, %r35532, %r35536;
	shf.l.wrap.b32 	%r35538, %r35537, %r35537, 8;
	add.s32 	%r35539, %r35533, %r35538;
	xor.b32  	%r35540, %r35535, %r35539;
	shf.l.wrap.b32 	%r35541, %r35540, %r35540, 7;
	add.s32 	%r35542, %r35500, %r35517;
	xor.b32  	%r35543, %r35490, %r35542;
	shf.l.wrap.b32 	%r35544, %r35543, %r35543, 16;
	add.s32 	%r35545, %r35527, %r35544;
	xor.b32  	%r35546, %r35517, %r35545;
	shf.l.wrap.b32 	%r35547, %r35546, %r35546, 12;
	add.s32 	%r35548, %r35542, %r35547;
	xor.b32  	%r35549, %r35544, %r35548;
	shf.l.wrap.b32 	%r35550, %r35549, %r35549, 8;
	add.s32 	%r35551, %r35545, %r35550;
	xor.b32  	%r35552, %r35547, %r35551;
	shf.l.wrap.b32 	%r35553, %r35552, %r35552, 7;
	add.s32 	%r35554, %r35512, %r35529;
	xor.b32  	%r35555, %r35502, %r35554;
	shf.l.wrap.b32 	%r35556, %r35555, %r35555, 16;
	add.s32 	%r35557, %r35491, %r35556;
	xor.b32  	%r35558, %r35529, %r35557;
	shf.l.wrap.b32 	%r35559, %r35558, %r35558, 12;
	add.s32 	%r35560, %r35554, %r35559;
	xor.b32  	%r35561, %r35556, %r35560;
	shf.l.wrap.b32 	%r35562, %r35561, %r35561, 8;
	add.s32 	%r35563, %r35557, %r35562;
	xor.b32  	%r35564, %r35559, %r35563;
	shf.l.wrap.b32 	%r35565, %r35564, %r35564, 7;
	add.s32 	%r35566, %r35524, %r35493;
	xor.b32  	%r35567, %r35514, %r35566;
	shf.l.wrap.b32 	%r35568, %r35567, %r35567, 16;
	add.s32 	%r35569, %r35503, %r35568;
	xor.b32  	%r35570, %r35493, %r35569;
	shf.l.wrap.b32 	%r35571, %r35570, %r35570, 12;
	add.s32 	%r35572, %r35566, %r35571;
	xor.b32  	%r35573, %r35568, %r35572;
	shf.l.wrap.b32 	%r35574, %r35573, %r35573, 8;
	add.s32 	%r35575, %r35569, %r35574;
	xor.b32  	%r35576, %r35571, %r35575;
	shf.l.wrap.b32 	%r35577, %r35576, %r35576, 7;
	add.s32 	%r35578, %r35536, %r35577;
	xor.b32  	%r35579, %r35550, %r35578;
	shf.l.wrap.b32 	%r35580, %r35579, %r35579, 16;
	add.s32 	%r35581, %r35563, %r35580;
	xor.b32  	%r35582, %r35577, %r35581;
	shf.l.wrap.b32 	%r35583, %r35582, %r35582, 12;
	add.s32 	%r35584, %r35578, %r35583;
	xor.b32  	%r35585, %r35580, %r35584;
	shf.l.wrap.b32 	%r35586, %r35585, %r35585, 8;
	add.s32 	%r35587, %r35581, %r35586;
	xor.b32  	%r35588, %r35583, %r35587;
	shf.l.wrap.b32 	%r35589, %r35588, %r35588, 7;
	add.s32 	%r35590, %r35548, %r35541;
	xor.b32  	%r35591, %r35562, %r35590;
	shf.l.wrap.b32 	%r35592, %r35591, %r35591, 16;
	add.s32 	%r35593, %r35575, %r35592;
	xor.b32  	%r35594, %r35541, %r35593;
	shf.l.wrap.b32 	%r35595, %r35594, %r35594, 12;
	add.s32 	%r35596, %r35590, %r35595;
	xor.b32  	%r35597, %r35592, %r35596;
	shf.l.wrap.b32 	%r35598, %r35597, %r35597, 8;
	add.s32 	%r35599, %r35593, %r35598;
	xor.b32  	%r35600, %r35595, %r35599;
	shf.l.wrap.b32 	%r35601, %r35600, %r35600, 7;
	add.s32 	%r35602, %r35560, %r35553;
	xor.b32  	%r35603, %r35574, %r35602;
	shf.l.wrap.b32 	%r35604, %r35603, %r35603, 16;
	add.s32 	%r35605, %r35539, %r35604;
	xor.b32  	%r35606, %r35553, %r35605;
	shf.l.wrap.b32 	%r35607, %r35606, %r35606, 12;
	add.s32 	%r35608, %r35602, %r35607;
	xor.b32  	%r35609, %r35604, %r35608;
	shf.l.wrap.b32 	%r35610, %r35609, %r35609, 8;
	add.s32 	%r35611, %r35605, %r35610;
	xor.b32  	%r35612, %r35607, %r35611;
	shf.l.wrap.b32 	%r35613, %r35612, %r35612, 7;
	add.s32 	%r35614, %r35572, %r35565;
	xor.b32  	%r35615, %r35538, %r35614;
	shf.l.wrap.b32 	%r35616, %r35615, %r35615, 16;
	add.s32 	%r35617, %r35551, %r35616;
	xor.b32  	%r35618, %r35565, %r35617;
	shf.l.wrap.b32 	%r35619, %r35618, %r35618, 12;
	add.s32 	%r35620, %r35614, %r35619;
	xor.b32  	%r35621, %r35616, %r35620;
	shf.l.wrap.b32 	%r35622, %r35621, %r35621, 8;
	add.s32 	%r35623, %r35617, %r35622;
	xor.b32  	%r35624, %r35619, %r35623;
	shf.l.wrap.b32 	%r35625, %r35624, %r35624, 7;
	add.s32 	%r35626, %r35584, %r35601;
	xor.b32  	%r35627, %r35622, %r35626;
	shf.l.wrap.b32 	%r35628, %r35627, %r35627, 16;
	add.s32 	%r35629, %r35611, %r35628;
	xor.b32  	%r35630, %r35601, %r35629;
	shf.l.wrap.b32 	%r35631, %r35630, %r35630, 12;
	add.s32 	%r35632, %r35626, %r35631;
	xor.b32  	%r35633, %r35628, %r35632;
	shf.l.wrap.b32 	%r35634, %r35633, %r35633, 8;
	add.s32 	%r35635, %r35629, %r35634;
	xor.b32  	%r35636, %r35631, %r35635;
	shf.l.wrap.b32 	%r35637, %r35636, %r35636, 7;
	add.s32 	%r35638, %r35596, %r35613;
	xor.b32  	%r35639, %r35586, %r35638;
	shf.l.wrap.b32 	%r35640, %r35639, %r35639, 16;
	add.s32 	%r35641, %r35623, %r35640;
	xor.b32  	%r35642, %r35613, %r35641;
	shf.l.wrap.b32 	%r35643, %r35642, %r35642, 12;
	add.s32 	%r35644, %r35638, %r35643;
	xor.b32  	%r35645, %r35640, %r35644;
	shf.l.wrap.b32 	%r35646, %r35645, %r35645, 8;
	add.s32 	%r35647, %r35641, %r35646;
	xor.b32  	%r35648, %r35643, %r35647;
	shf.l.wrap.b32 	%r35649, %r35648, %r35648, 7;
	add.s32 	%r35650, %r35608, %r35625;
	xor.b32  	%r35651, %r35598, %r35650;
	shf.l.wrap.b32 	%r35652, %r35651, %r35651, 16;
	add.s32 	%r35653, %r35587, %r35652;
	xor.b32  	%r35654, %r35625, %r35653;
	shf.l.wrap.b32 	%r35655, %r35654, %r35654, 12;
	add.s32 	%r35656, %r35650, %r35655;
	xor.b32  	%r35657, %r35652, %r35656;
	shf.l.wrap.b32 	%r35658, %r35657, %r35657, 8;
	add.s32 	%r35659, %r35653, %r35658;
	xor.b32  	%r35660, %r35655, %r35659;
	shf.l.wrap.b32 	%r35661, %r35660, %r35660, 7;
	add.s32 	%r35662, %r35620, %r35589;
	xor.b32  	%r35663, %r35610, %r35662;
	shf.l.wrap.b32 	%r35664, %r35663, %r35663, 16;
	add.s32 	%r35665, %r35599, %r35664;
	xor.b32  	%r35666, %r35589, %r35665;
	shf.l.wrap.b32 	%r35667, %r35666, %r35666, 12;
	add.s32 	%r35668, %r35662, %r35667;
	xor.b32  	%r35669, %r35664, %r35668;
	shf.l.wrap.b32 	%r35670, %r35669, %r35669, 8;
	add.s32 	%r35671, %r35665, %r35670;
	xor.b32  	%r35672, %r35667, %r35671;
	shf.l.wrap.b32 	%r35673, %r35672, %r35672, 7;
	add.s32 	%r35674, %r35632, %r35673;
	xor.b32  	%r35675, %r35646, %r35674;
	shf.l.wrap.b32 	%r35676, %r35675, %r35675, 16;
	add.s32 	%r35677, %r35659, %r35676;
	xor.b32  	%r35678, %r35673, %r35677;
	shf.l.wrap.b32 	%r35679, %r35678, %r35678, 12;
	add.s32 	%r35680, %r35674, %r35679;
	xor.b32  	%r35681, %r35676, %r35680;
	shf.l.wrap.b32 	%r35682, %r35681, %r35681, 8;
	add.s32 	%r35683, %r35677, %r35682;
	xor.b32  	%r35684, %r35679, %r35683;
	shf.l.wrap.b32 	%r35685, %r35684, %r35684, 7;
	add.s32 	%r35686, %r35644, %r35637;
	xor.b32  	%r35687, %r35658, %r35686;
	shf.l.wrap.b32 	%r35688, %r35687, %r35687, 16;
	add.s32 	%r35689, %r35671, %r35688;
	xor.b32  	%r35690, %r35637, %r35689;
	shf.l.wrap.b32 	%r35691, %r35690, %r35690, 12;
	add.s32 	%r35692, %r35686, %r35691;
	xor.b32  	%r35693, %r35688, %r35692;
	shf.l.wrap.b32 	%r35694, %r35693, %r35693, 8;
	add.s32 	%r35695, %r35689, %r35694;
	xor.b32  	%r35696, %r35691, %r35695;
	shf.l.wrap.b32 	%r35697, %r35696, %r35696, 7;
	add.s32 	%r35698, %r35656, %r35649;
	xor.b32  	%r35699, %r35670, %r35698;
	shf.l.wrap.b32 	%r35700, %r35699, %r35699, 16;
	add.s32 	%r35701, %r35635, %r35700;
	xor.b32  	%r35702, %r35649, %r35701;
	shf.l.wrap.b32 	%r35703, %r35702, %r35702, 12;
	add.s32 	%r35704, %r35698, %r35703;
	xor.b32  	%r35705, %r35700, %r35704;
	shf.l.wrap.b32 	%r35706, %r35705, %r35705, 8;
	add.s32 	%r35707, %r35701, %r35706;
	xor.b32  	%r35708, %r35703, %r35707;
	shf.l.wrap.b32 	%r35709, %r35708, %r35708, 7;
	add.s32 	%r35710, %r35668, %r35661;
	xor.b32  	%r35711, %r35634, %r35710;
	shf.l.wrap.b32 	%r35712, %r35711, %r35711, 16;
	add.s32 	%r35713, %r35647, %r35712;
	xor.b32  	%r35714, %r35661, %r35713;
	shf.l.wrap.b32 	%r35715, %r35714, %r35714, 12;
	add.s32 	%r35716, %r35710, %r35715;
	xor.b32  	%r35717, %r35712, %r35716;
	shf.l.wrap.b32 	%r35718, %r35717, %r35717, 8;
	add.s32 	%r35719, %r35713, %r35718;
	xor.b32  	%r35720, %r35715, %r35719;
	shf.l.wrap.b32 	%r35721, %r35720, %r35720, 7;
	add.s32 	%r35722, %r35680, %r35697;
	xor.b32  	%r35723, %r35718, %r35722;
	shf.l.wrap.b32 	%r35724, %r35723, %r35723, 16;
	add.s32 	%r35725, %r35707, %r35724;
	xor.b32  	%r35726, %r35697, %r35725;
	shf.l.wrap.b32 	%r35727, %r35726, %r35726, 12;
	add.s32 	%r35728, %r35722, %r35727;
	xor.b32  	%r35729, %r35724, %r35728;
	shf.l.wrap.b32 	%r35730, %r35729, %r35729, 8;
	add.s32 	%r35731, %r35725, %r35730;
	xor.b32  	%r35732, %r35727, %r35731;
	shf.l.wrap.b32 	%r35733, %r35732, %r35732, 7;
	add.s32 	%r35734, %r35692, %r35709;
	xor.b32  	%r35735, %r35682, %r35734;
	shf.l.wrap.b32 	%r35736, %r35735, %r35735, 16;
	add.s32 	%r35737, %r35719, %r35736;
	xor.b32  	%r35738, %r35709, %r35737;
	shf.l.wrap.b32 	%r35739, %r35738, %r35738, 12;
	add.s32 	%r35740, %r35734, %r35739;
	xor.b32  	%r35741, %r35736, %r35740;
	shf.l.wrap.b32 	%r35742, %r35741, %r35741, 8;
	add.s32 	%r35743, %r35737, %r35742;
	xor.b32  	%r35744, %r35739, %r35743;
	shf.l.wrap.b32 	%r35745, %r35744, %r35744, 7;
	add.s32 	%r35746, %r35704, %r35721;
	xor.b32  	%r35747, %r35694, %r35746;
	shf.l.wrap.b32 	%r35748, %r35747, %r35747, 16;
	add.s32 	%r35749, %r35683, %r35748;
	xor.b32  	%r35750, %r35721, %r35749;
	shf.l.wrap.b32 	%r35751, %r35750, %r35750, 12;
	add.s32 	%r35752, %r35746, %r35751;
	xor.b32  	%r35753, %r35748, %r35752;
	shf.l.wrap.b32 	%r35754, %r35753, %r35753, 8;
	add.s32 	%r35755, %r35749, %r35754;
	xor.b32  	%r35756, %r35751, %r35755;
	shf.l.wrap.b32 	%r35757, %r35756, %r35756, 7;
	add.s32 	%r35758, %r35716, %r35685;
	xor.b32  	%r35759, %r35706, %r35758;
	shf.l.wrap.b32 	%r35760, %r35759, %r35759, 16;
	add.s32 	%r35761, %r35695, %r35760;
	xor.b32  	%r35762, %r35685, %r35761;
	shf.l.wrap.b32 	%r35763, %r35762, %r35762, 12;
	add.s32 	%r35764, %r35758, %r35763;
	xor.b32  	%r35765, %r35760, %r35764;
	shf.l.wrap.b32 	%r35766, %r35765, %r35765, 8;
	add.s32 	%r35767, %r35761, %r35766;
	xor.b32  	%r35768, %r35763, %r35767;
	shf.l.wrap.b32 	%r35769, %r35768, %r35768, 7;
	add.s32 	%r54569, %r35386, %r35728;
	add.s32 	%r54568, %r35398, %r35740;
	add.s32 	%r54567, %r35410, %r35752;
	add.s32 	%r54566, %r35422, %r35764;
	add.s32 	%r54570, %r54577, %r35769;
	add.s32 	%r54571, %r54576, %r35733;
	add.s32 	%r54572, %r54575, %r35745;
	add.s32 	%r54573, %r54574, %r35757;
	xor.b32  	%r35770, %r35387, 1;
	shf.l.wrap.b32 	%r35771, %r35387, %r35770, 16;
	add.s32 	%r35772, %r54577, %r35771;
	xor.b32  	%r35773, %r54577, %r35772;
	shf.l.wrap.b32 	%r35774, %r35773, %r35773, 12;
	add.s32 	%r35775, %r35387, %r35774;
	xor.b32  	%r35776, %r35771, %r35775;
	shf.l.wrap.b32 	%r35777, %r35776, %r35776, 8;
	add.s32 	%r35778, %r35772, %r35777;
	xor.b32  	%r35779, %r35774, %r35778;
	shf.l.wrap.b32 	%r35780, %r35779, %r35779, 7;
	add.s32 	%r35781, %r35775, %r35409;
	xor.b32  	%r35782, %r35430, %r35781;
	shf.l.wrap.b32 	%r35783, %r35782, %r35782, 16;
	add.s32 	%r35784, %r35419, %r35783;
	xor.b32  	%r35785, %r35409, %r35784;
	shf.l.wrap.b32 	%r35786, %r35785, %r35785, 12;
	add.s32 	%r35787, %r35781, %r35786;
	xor.b32  	%r35788, %r35783, %r35787;
	shf.l.wrap.b32 	%r35789, %r35788, %r35788, 8;
	add.s32 	%r35790, %r35784, %r35789;
	xor.b32  	%r35791, %r35786, %r35790;
	shf.l.wrap.b32 	%r35792, %r35791, %r35791, 7;
	xor.b32  	%r35793, %r35777, %r35446;
	shf.l.wrap.b32 	%r35794, %r35793, %r35793, 16;
	add.s32 	%r35795, %r35431, %r35794;
	xor.b32  	%r35796, %r35421, %r35795;
	shf.l.wrap.b32 	%r35797, %r35796, %r35796, 12;
	add.s32 	%r35798, %r35446, %r35797;
	xor.b32  	%r35799, %r35794, %r35798;
	shf.l.wrap.b32 	%r35800, %r35799, %r35799, 8;
	add.s32 	%r35801, %r35795, %r35800;
	xor.b32  	%r35802, %r35797, %r35801;
	shf.l.wrap.b32 	%r35803, %r35802, %r35802, 7;
	add.s32 	%r35804, %r35778, %r35460;
	xor.b32  	%r35805, %r35433, %r35804;
	shf.l.wrap.b32 	%r35806, %r35805, %r35805, 12;
	add.s32 	%r35807, %r35458, %r35806;
	xor.b32  	%r35808, %r35460, %r35807;
	shf.l.wrap.b32 	%r35809, %r35808, %r35808, 8;
	add.s32 	%r35810, %r35804, %r35809;
	xor.b32  	%r35811, %r35806, %r35810;
	shf.l.wrap.b32 	%r35812, %r35811, %r35811, 7;
	add.s32 	%r35813, %r35428, %r35780;
	xor.b32  	%r35814, %r35418, %r35813;
	shf.l.wrap.b32 	%r35815, %r35814, %r35814, 16;
	add.s32 	%r35816, %r35407, %r35815;
	xor.b32  	%r35817, %r35780, %r35816;
	shf.l.wrap.b32 	%r35818, %r35817, %r35817, 12;
	add.s32 	%r35819, %r35813, %r35818;
	xor.b32  	%r35820, %r35815, %r35819;
	shf.l.wrap.b32 	%r35821, %r35820, %r35820, 8;
	add.s32 	%r35822, %r35816, %r35821;
	xor.b32  	%r35823, %r35818, %r35822;
	shf.l.wrap.b32 	%r35824, %r35823, %r35823, 7;
	add.s32 	%r35825, %r35787, %r35824;
	xor.b32  	%r35826, %r35800, %r35825;
	shf.l.wrap.b32 	%r35827, %r35826, %r35826, 16;
	add.s32 	%r35828, %r35810, %r35827;
	xor.b32  	%r35829, %r35824, %r35828;
	shf.l.wrap.b32 	%r35830, %r35829, %r35829, 12;
	add.s32 	%r35831, %r35825, %r35830;
	xor.b32  	%r35832, %r35827, %r35831;
	shf.l.wrap.b32 	%r35833, %r35832, %r35832, 8;
	add.s32 	%r35834, %r35828, %r35833;
	xor.b32  	%r35835, %r35830, %r35834;
	shf.l.wrap.b32 	%r35836, %r35835, %r35835, 7;
	add.s32 	%r35837, %r35798, %r35792;
	xor.b32  	%r35838, %r35809, %r35837;
	shf.l.wrap.b32 	%r35839, %r35838, %r35838, 16;
	add.s32 	%r35840, %r35822, %r35839;
	xor.b32  	%r35841, %r35792, %r35840;
	shf.l.wrap.b32 	%r35842, %r35841, %r35841, 12;
	add.s32 	%r35843, %r35837, %r35842;
	xor.b32  	%r35844, %r35839, %r35843;
	shf.l.wrap.b32 	%r35845, %r35844, %r35844, 8;
	add.s32 	%r35846, %r35840, %r35845;
	xor.b32  	%r35847, %r35842, %r35846;
	shf.l.wrap.b32 	%r35848, %r35847, %r35847, 7;
	add.s32 	%r35849, %r35807, %r35803;
	xor.b32  	%r35850, %r35821, %r35849;
	shf.l.wrap.b32 	%r35851, %r35850, %r35850, 16;
	add.s32 	%r35852, %r35790, %r35851;
	xor.b32  	%r35853, %r35803, %r35852;
	shf.l.wrap.b32 	%r35854, %r35853, %r35853, 12;
	add.s32 	%r35855, %r35849, %r35854;
	xor.b32  	%r35856, %r35851, %r35855;
	shf.l.wrap.b32 	%r35857, %r35856, %r35856, 8;
	add.s32 	%r35858, %r35852, %r35857;
	xor.b32  	%r35859, %r35854, %r35858;
	shf.l.wrap.b32 	%r35860, %r35859, %r35859, 7;
	add.s32 	%r35861, %r35819, %r35812;
	xor.b32  	%r35862, %r35789, %r35861;
	shf.l.wrap.b32 	%r35863, %r35862, %r35862, 16;
	add.s32 	%r35864, %r35801, %r35863;
	xor.b32  	%r35865, %r35812, %r35864;
	shf.l.wrap.b32 	%r35866, %r35865, %r35865, 12;
	add.s32 	%r35867, %r35861, %r35866;
	xor.b32  	%r35868, %r35863, %r35867;
	shf.l.wrap.b32 	%r35869, %r35868, %r35868, 8;
	add.s32 	%r35870, %r35864, %r35869;
	xor.b32  	%r35871, %r35866, %r35870;
	shf.l.wrap.b32 	%r35872, %r35871, %r35871, 7;
	add.s32 	%r35873, %r35831, %r35848;
	xor.b32  	%r35874, %r35869, %r35873;
	shf.l.wrap.b32 	%r35875, %r35874, %r35874, 16;
	add.s32 	%r35876, %r35858, %r35875;
	xor.b32  	%r35877, %r35848, %r35876;
	shf.l.wrap.b32 	%r35878, %r35877, %r35877, 12;
	add.s32 	%r35879, %r35873, %r35878;
	xor.b32  	%r35880, %r35875, %r35879;
	shf.l.wrap.b32 	%r35881, %r35880, %r35880, 8;
	add.s32 	%r35882, %r35876, %r35881;
	xor.b32  	%r35883, %r35878, %r35882;
	shf.l.wrap.b32 	%r35884, %r35883, %r35883, 7;
	add.s32 	%r35885, %r35843, %r35860;
	xor.b32  	%r35886, %r35833, %r35885;
	shf.l.wrap.b32 	%r35887, %r35886, %r35886, 16;
	add.s32 	%r35888, %r35870, %r35887;
	xor.b32  	%r35889, %r35860, %r35888;
	shf.l.wrap.b32 	%r35890, %r35889, %r35889, 12;
	add.s32 	%r35891, %r35885, %r35890;
	xor.b32  	%r35892, %r35887, %r35891;
	shf.l.wrap.b32 	%r35893, %r35892, %r35892, 8;
	add.s32 	%r35894, %r35888, %r35893;
	xor.b32  	%r35895, %r35890, %r35894;
	shf.l.wrap.b32 	%r35896, %r35895, %r35895, 7;
	add.s32 	%r35897, %r35855, %r35872;
	xor.b32  	%r35898, %r35845, %r35897;
	shf.l.wrap.b32 	%r35899, %r35898, %r35898, 16;
	add.s32 	%r35900, %r35834, %r35899;
	xor.b32  	%r35901, %r35872, %r35900;
	shf.l.wrap.b32 	%r35902, %r35901, %r35901, 12;
	add.s32 	%r35903, %r35897, %r35902;
	xor.b32  	%r35904, %r35899, %r35903;
	shf.l.wrap.b32 	%r35905, %r35904, %r35904, 8;
	add.s32 	%r35906, %r35900, %r35905;
	xor.b32  	%r35907, %r35902, %r35906;
	shf.l.wrap.b32 	%r35908, %r35907, %r35907, 7;
	add.s32 	%r35909, %r35867, %r35836;
	xor.b32  	%r35910, %r35857, %r35909;
	shf.l.wrap.b32 	%r35911, %r35910, %r35910, 16;
	add.s32 	%r35912, %r35846, %r35911;
	xor.b32  	%r35913, %r35836, %r35912;
	shf.l.wrap.b32 	%r35914, %r35913, %r35913, 12;
	add.s32 	%r35915, %r35909, %r35914;
	xor.b32  	%r35916, %r35911, %r35915;
	shf.l.wrap.b32 	%r35917, %r35916, %r35916, 8;
	add.s32 	%r35918, %r35912, %r35917;
	xor.b32  	%r35919, %r35914, %r35918;
	shf.l.wrap.b32 	%r35920, %r35919, %r35919, 7;
	add.s32 	%r35921, %r35879, %r35920;
	xor.b32  	%r35922, %r35893, %r35921;
	shf.l.wrap.b32 	%r35923, %r35922, %r35922, 16;
	add.s32 	%r35924, %r35906, %r35923;
	xor.b32  	%r35925, %r35920, %r35924;
	shf.l.wrap.b32 	%r35926, %r35925, %r35925, 12;
	add.s32 	%r35927, %r35921, %r35926;
	xor.b32  	%r35928, %r35923, %r35927;
	shf.l.wrap.b32 	%r35929, %r35928, %r35928, 8;
	add.s32 	%r35930, %r35924, %r35929;
	xor.b32  	%r35931, %r35926, %r35930;
	shf.l.wrap.b32 	%r35932, %r35931, %r35931, 7;
	add.s32 	%r35933, %r35891, %r35884;
	xor.b32  	%r35934, %r35905, %r35933;
	shf.l.wrap.b32 	%r35935, %r35934, %r35934, 16;
	add.s32 	%r35936, %r35918, %r35935;
	xor.b32  	%r35937, %r35884, %r35936;
	shf.l.wrap.b32 	%r35938, %r35937, %r35937, 12;
	add.s32 	%r35939, %r35933, %r35938;
	xor.b32  	%r35940, %r35935, %r35939;
	shf.l.wrap.b32 	%r35941, %r35940, %r35940, 8;
	add.s32 	%r35942, %r35936, %r35941;
	xor.b32  	%r35943, %r35938, %r35942;
	shf.l.wrap.b32 	%r35944, %r35943, %r35943, 7;
	add.s32 	%r35945, %r35903, %r35896;
	xor.b32  	%r35946, %r35917, %r35945;
	shf.l.wrap.b32 	%r35947, %r35946, %r35946, 16;
	add.s32 	%r35948, %r35882, %r35947;
	xor.b32  	%r35949, %r35896, %r35948;
	shf.l.wrap.b32 	%r35950, %r35949, %r35949, 12;
	add.s32 	%r35951, %r35945, %r35950;
	xor.b32  	%r35952, %r35947, %r35951;
	shf.l.wrap.b32 	%r35953, %r35952, %r35952, 8;
	add.s32 	%r35954, %r35948, %r35953;
	xor.b32  	%r35955, %r35950, %r35954;
	shf.l.wrap.b32 	%r35956, %r35955, %r35955, 7;
	add.s32 	%r35957, %r35915, %r35908;
	xor.b32  	%r35958, %r35881, %r35957;
	shf.l.wrap.b32 	%r35959, %r35958, %r35958, 16;
	add.s32 	%r35960, %r35894, %r35959;
	xor.b32  	%r35961, %r35908, %r35960;
	shf.l.wrap.b32 	%r35962, %r35961, %r35961, 12;
	add.s32 	%r35963, %r35957, %r35962;
	xor.b32  	%r35964, %r35959, %r35963;
	shf.l.wrap.b32 	%r35965, %r35964, %r35964, 8;
	add.s32 	%r35966, %r35960, %r35965;
	xor.b32  	%r35967, %r35962, %r35966;
	shf.l.wrap.b32 	%r35968, %r35967, %r35967, 7;
	add.s32 	%r35969, %r35927, %r35944;
	xor.b32  	%r35970, %r35965, %r35969;
	shf.l.wrap.b32 	%r35971, %r35970, %r35970, 16;
	add.s32 	%r35972, %r35954, %r35971;
	xor.b32  	%r35973, %r35944, %r35972;
	shf.l.wrap.b32 	%r35974, %r35973, %r35973, 12;
	add.s32 	%r35975, %r35969, %r35974;
	xor.b32  	%r35976, %r35971, %r35975;
	shf.l.wrap.b32 	%r35977, %r35976, %r35976, 8;
	add.s32 	%r35978, %r35972, %r35977;
	xor.b32  	%r35979, %r35974, %r35978;
	shf.l.wrap.b32 	%r35980, %r35979, %r35979, 7;
	add.s32 	%r35981, %r35939, %r35956;
	xor.b32  	%r35982, %r35929, %r35981;
	shf.l.wrap.b32 	%r35983, %r35982, %r35982, 16;
	add.s32 	%r35984, %r35966, %r35983;
	xor.b32  	%r35985, %r35956, %r35984;
	shf.l.wrap.b32 	%r35986, %r35985, %r35985, 12;
	add.s32 	%r35987, %r35981, %r35986;
	xor.b32  	%r35988, %r35983, %r35987;
	shf.l.wrap.b32 	%r35989, %r35988, %r35988, 8;
	add.s32 	%r35990, %r35984, %r35989;
	xor.b32  	%r35991, %r35986, %r35990;
	shf.l.wrap.b32 	%r35992, %r35991, %r35991, 7;
	add.s32 	%r35993, %r35951, %r35968;
	xor.b32  	%r35994, %r35941, %r35993;
	shf.l.wrap.b32 	%r35995, %r35994, %r35994, 16;
	add.s32 	%r35996, %r35930, %r35995;
	xor.b32  	%r35997, %r35968, %r35996;
	shf.l.wrap.b32 	%r35998, %r35997, %r35997, 12;
	add.s32 	%r35999, %r35993, %r35998;
	xor.b32  	%r36000, %r35995, %r35999;
	shf.l.wrap.b32 	%r36001, %r36000, %r36000, 8;
	add.s32 	%r36002, %r35996, %r36001;
	xor.b32  	%r36003, %r35998, %r36002;
	shf.l.wrap.b32 	%r36004, %r36003, %r36003, 7;
	add.s32 	%r36005, %r35963, %r35932;
	xor.b32  	%r36006, %r35953, %r36005;
	shf.l.wrap.b32 	%r36007, %r36006, %r36006, 16;
	add.s32 	%r36008, %r35942, %r36007;
	xor.b32  	%r36009, %r35932, %r36008;
	shf.l.wrap.b32 	%r36010, %r36009, %r36009, 12;
	add.s32 	%r36011, %r36005, %r36010;
	xor.b32  	%r36012, %r36007, %r36011;
	shf.l.wrap.b32 	%r36013, %r36012, %r36012, 8;
	add.s32 	%r36014, %r36008, %r36013;
	xor.b32  	%r36015, %r36010, %r36014;
	shf.l.wrap.b32 	%r36016, %r36015, %r36015, 7;
	add.s32 	%r36017, %r35975, %r36016;
	xor.b32  	%r36018, %r35989, %r36017;
	shf.l.wrap.b32 	%r36019, %r36018, %r36018, 16;
	add.s32 	%r36020, %r36002, %r36019;
	xor.b32  	%r36021, %r36016, %r36020;
	shf.l.wrap.b32 	%r36022, %r36021, %r36021, 12;
	add.s32 	%r36023, %r36017, %r36022;
	xor.b32  	%r36024, %r36019, %r36023;
	shf.l.wrap.b32 	%r36025, %r36024, %r36024, 8;
	add.s32 	%r36026, %r35987, %r35980;
	xor.b32  	%r36027, %r36001, %r36026;
	shf.l.wrap.b32 	%r36028, %r36027, %r36027, 16;
	add.s32 	%r36029, %r36014, %r36028;
	xor.b32  	%r36030, %r35980, %r36029;
	shf.l.wrap.b32 	%r36031, %r36030, %r36030, 12;
	add.s32 	%r36032, %r36026, %r36031;
	xor.b32  	%r36033, %r36028, %r36032;
	shf.l.wrap.b32 	%r36034, %r36033, %r36033, 8;
	add.s32 	%r36035, %r36029, %r36034;
	xor.b32  	%r36036, %r36031, %r36035;
	shf.l.wrap.b32 	%r36037, %r36036, %r36036, 7;
	add.s32 	%r36038, %r35999, %r35992;
	xor.b32  	%r36039, %r36013, %r36038;
	shf.l.wrap.b32 	%r36040, %r36039, %r36039, 16;
	add.s32 	%r36041, %r35978, %r36040;
	xor.b32  	%r36042, %r35992, %r36041;
	shf.l.wrap.b32 	%r36043, %r36042, %r36042, 12;
	add.s32 	%r36044, %r36038, %r36043;
	xor.b32  	%r36045, %r36040, %r36044;
	shf.l.wrap.b32 	%r36046, %r36045, %r36045, 8;
	add.s32 	%r36047, %r36041, %r36046;
	xor.b32  	%r36048, %r36043, %r36047;
	shf.l.wrap.b32 	%r36049, %r36048, %r36048, 7;
	add.s32 	%r36050, %r36011, %r36004;
	xor.b32  	%r36051, %r35977, %r36050;
	shf.l.wrap.b32 	%r36052, %r36051, %r36051, 16;
	add.s32 	%r36053, %r35990, %r36052;
	xor.b32  	%r36054, %r36004, %r36053;
	shf.l.wrap.b32 	%r36055, %r36054, %r36054, 12;
	add.s32 	%r36056, %r36050, %r36055;
	xor.b32  	%r36057, %r36052, %r36056;
	shf.l.wrap.b32 	%r36058, %r36057, %r36057, 8;
	add.s32 	%r36059, %r36053, %r36058;
	add.s32 	%r36060, %r36023, %r36037;
	xor.b32  	%r36061, %r36058, %r36060;
	shf.l.wrap.b32 	%r36062, %r36061, %r36061, 16;
	add.s32 	%r36063, %r36047, %r36062;
	xor.b32  	%r36064, %r36037, %r36063;
	shr.u32 	%r36065, %r36064, 20;
	add.s32 	%r36066, %r36060, %r36065;
	add.s32 	%r36067, %r36032, %r36049;
	xor.b32  	%r36068, %r36025, %r36067;
	shf.l.wrap.b32 	%r36069, %r36068, %r36068, 16;
	add.s32 	%r36070, %r36059, %r36069;
	xor.b32  	%r36071, %r36049, %r36070;
	shr.u32 	%r36072, %r36071, 20;
	add.s32 	%r36073, %r36067, %r36072;
	add.s32 	%r36074, %r35386, %r36066;
	add.s32 	%r36075, %r35398, %r36073;
	not.b32 	%r36076, %r54565;
	add.s32 	%r36077, %r3478, %r36076;
	mov.u32 	%r36078, %ctaid.x;
	shl.b32 	%r36079, %r36078, 11;
	mov.u32 	%r36080, %tid.x;
	and.b32  	%r36081, %r36080, 31;
	or.b32  	%r36082, %r36079, %r36081;
	shl.b32 	%r36083, %r36080, 3;
	and.b32  	%r36084, %r36083, 7936;
	add.s32 	%r36085, %r53743, %r36084;
	add.s32 	%r36086, %r36082, %r36085;
	shr.u32 	%r36087, %r36086, %r36077;
	and.b32  	%r36088, %r36087, 1;
	setp.eq.b32 	%p388, %r36088, 1;
	selp.b32 	%r36089, %r36075, %r36074, %p388;
	cvt.u16.u32 	%rs612, %r36089;
	and.b16  	%rs843, %rs612, 1;
	and.b16  	%rs613, %rs841, 255;
	setp.ne.s16 	%p389, %rs613, 1;
	@%p389 bra 	$L__BB9_495;
	ld.param.u64 	%rd839, [fused_batch_pir_kernel_transposed_16_param_1];
	not.b32 	%r36090, %r54565;
	add.s32 	%r36091, %r3478, %r36090;
	mov.u32 	%r36092, %ctaid.x;
	shl.b32 	%r36093, %r36092, 11;
	mov.u32 	%r36094, %tid.x;
	and.b32  	%r36095, %r36094, 31;
	or.b32  	%r36096, %r36093, %r36095;
	shl.b32 	%r36097, %r36094, 3;
	and.b32  	%r36098, %r36097, 7936;
	add.s32 	%r36099, %r53743, %r36098;
	add.s32 	%r36100, %r36096, %r36099;
	shr.u32 	%r36101, %r36100, %r36091;
	and.b32  	%r36102, %r36101, 1;
	setp.eq.b32 	%p390, %r36102, 1;
	cvt.s64.s32 	%rd442, %r54565;
	cvta.to.global.u64 	%rd443, %rd839;
	mul.wide.s32 	%rd444, %r54565, 16;
	add.s64 	%rd445, %rd443, %rd444;
	ld.global.u32 	%r36103, [%rd445+16612];
	selp.b32 	%r36104, %r54570, %r54569, %p390;
	xor.b32  	%r36105, %r36104, %r36103;
	selp.b32 	%r36106, %r54571, %r54568, %p390;
	selp.b32 	%r54569, %r54569, %r36105, %p390;
	selp.b32 	%r54570, %r36105, %r54570, %p390;
	ld.global.u32 	%r36107, [%rd445+16616];
	xor.b32  	%r36108, %r36106, %r36107;
	selp.b32 	%r36109, %r54572, %r54567, %p390;
	selp.b32 	%r54568, %r54568, %r36108, %p390;
	selp.b32 	%r54571, %r36108, %r54571, %p390;
	ld.global.u32 	%r36110, [%rd445+16620];
	xor.b32  	%r36111, %r36109, %r36110;
	selp.b32 	%r36112, %r54573, %r54566, %p390;
	selp.b32 	%r54567, %r54567, %r36111, %p390;
	selp.b32 	%r54572, %r36111, %r54572, %p390;
	ld.global.u32 	%r36113, [%rd445+16624];
	xor.b32  	%r36114, %r36112, %r36113;
	selp.b64 	%rd446, 445, 420, %p390;
	selp.b32 	%r54566, %r54566, %r36114, %p390;
	selp.b32 	%r54573, %r36114, %r54573, %p390;
	add.s64 	%rd447, %rd446, %rd442;
	add.s64 	%rd448, %rd443, %rd447;
	ld.global.u8 	%rs614, [%rd448+16592];
	xor.b16  	%rs843, %rs614, %rs843;
$L__BB9_495:
	not.b32 	%r36115, %r54565;
	add.s32 	%r36116, %r3478, %r36115;
	mov.u32 	%r36117, %ctaid.x;
	shl.b32 	%r36118, %r36117, 11;
	mov.u32 	%r36119, %tid.x;
	and.b32  	%r36120, %r36119, 31;
	or.b32  	%r36121, %r36118, %r36120;
	shl.b32 	%r36122, %r36119, 3;
	and.b32  	%r36123, %r36122, 7936;
	add.s32 	%r36124, %r53743, %r36123;
	add.s32 	%r36125, %r36121, %r36124;
	shr.u32 	%r36126, %r36125, %r36116;
	and.b32  	%r36127, %r36126, 1;
	setp.eq.b32 	%p391, %r36127, 1;
	selp.b32 	%r54577, %r54570, %r54569, %p391;
	selp.b32 	%r54576, %r54571, %r54568, %p391;
	selp.b32 	%r54575, %r54572, %r54567, %p391;
	selp.b32 	%r54574, %r54573, %r54566, %p391;
	add.s32 	%r54565, %r54565, 1;
	setp.lt.u32 	%p392, %r54565, %r3478;
	mov.u16 	%rs841, %rs843;
	@%p392 bra 	$L__BB9_493;
$L__BB9_496:
	and.b16  	%rs615, %rs843, 255;
	setp.ne.s16 	%p393, %rs615, 1;
	@%p393 bra 	$L__BB9_498;
	ld.param.u64 	%rd840, [fused_batch_pir_kernel_transposed_16_param_1];
	cvta.to.global.u64 	%rd449, %rd840;
	ld.global.u32 	%r36128, [%rd449+17064];
	xor.b32  	%r54577, %r54577, %r36128;
$L__BB9_498:
	@%p393 bra 	$L__BB9_500;
	ld.param.u64 	%rd841, [fused_batch_pir_kernel_transposed_16_param_1];
	cvta.to.global.u64 	%rd450, %rd841;
	ld.global.u32 	%r36129, [%rd450+17068];
	xor.b32  	%r54576, %r54576, %r36129;
$L__BB9_500:
	@%p393 bra 	$L__BB9_502;
	ld.param.u64 	%rd842, [fused_batch_pir_kernel_transposed_16_param_1];
	cvta.to.global.u64 	%rd451, %rd842;
	ld.global.u32 	%r36130, [%rd451+17072];
	xor.b32  	%r54575, %r54575, %r36130;
$L__BB9_502:
	@%p393 bra 	$L__BB9_504;
	ld.param.u64 	%rd843, [fused_batch_pir_kernel_transposed_16_param_1];
	cvta.to.global.u64 	%rd452, %rd843;
	ld.global.u32 	%r36131, [%rd452+17076];
	xor.b32  	%r54574, %r54574, %r36131;
$L__BB9_504:
	ld.param.u32 	%r52171, [fused_batch_pir_kernel_transposed_16_param_4];
	mov.u32 	%r36133, %ctaid.x;
	shl.b32 	%r36134, %r36133, 11;
	mov.u32 	%r36135, %tid.x;
	and.b32  	%r36136, %r36135, 31;
	or.b32  	%r36137, %r36134, %r36136;
	shl.b32 	%r36138, %r36135, 3;
	and.b32  	%r36139, %r36138, 7936;
	add.s32 	%r36140, %r53743, %r36139;
	add.s32 	%r36141, %r36137, %r36140;
	setp.ge.s32 	%p397, %r36141, %r52171;
	mov.b32 	%r54598, 0;
	mov.u32 	%r54599, %r54598;
	mov.u32 	%r54600, %r54598;
	mov.u32 	%r54601, %r54598;
	@%p397 bra 	$L__BB9_518;
	ld.param.u64 	%rd844, [fused_batch_pir_kernel_transposed_16_param_1];
	cvta.to.global.u64 	%rd453, %rd844;
	ld.global.u8 	%rs619, [%rd453+17097];
	max.u16 	%rs620, %rs619, 11;
	cvt.u32.u16 	%r36142, %rs620;
	add.s32 	%r54589, %r36142, -11;
	ld.shared.u32 	%r54601, [s_mem+198076];
	ld.shared.v4.u32 	{%r54600, %r54599, %r54598, %r36143}, [s_mem+198080];
	mov.b64 	%rd454, {%r54598, %r36143};
	shr.u64 	%rd455, %rd454, 32;
	cvt.u16.u64 	%rs846, %rd455;
	cvt.u32.u16 	%r3533, %rs619;
	setp.ge.u32 	%p398, %r54589, %r3533;
	@%p398 bra 	$L__BB9_510;
	mov.u16 	%rs844, %rs846;
$L__BB9_507:
	ld.const.u32 	%r36144, [CHACHA_CONSTANTS];
	add.s32 	%r36145, %r36144, %r54601;
	shf.l.wrap.b32 	%r36146, %r36145, %r36145, 16;
	add.s32 	%r36147, %r54601, %r36146;
	xor.b32  	%r36148, %r54601, %r36147;
	shf.l.wrap.b32 	%r36149, %r36148, %r36148, 12;
	add.s32 	%r36150, %r36145, %r36149;
	xor.b32  	%r36151, %r36146, %r36150;
	shf.l.wrap.b32 	%r36152, %r36151, %r36151, 8;
	add.s32 	%r36153, %r36147, %r36152;
	xor.b32  	%r36154, %r36149, %r36153;
	shf.l.wrap.b32 	%r36155, %r36154, %r36154, 7;
	ld.const.u32 	%r36156, [CHACHA_CONSTANTS+4];
	add.s32 	%r36157, %r36156, %r54600;
	shf.l.wrap.b32 	%r36158, %r36157, %r36157, 16;
	add.s32 	%r36159, %r54600, %r36158;
	xor.b32  	%r36160, %r54600, %r36159;
	shf.l.wrap.b32 	%r36161, %r36160, %r36160, 12;
	add.s32 	%r36162, %r36157, %r36161;
	xor.b32  	%r36163, %r36158, %r36162;
	shf.l.wrap.b32 	%r36164, %r36163, %r36163, 8;
	add.s32 	%r36165, %r36159, %r36164;
	xor.b32  	%r36166, %r36161, %r36165;
	shf.l.wrap.b32 	%r36167, %r36166, %r36166, 7;
	ld.const.u32 	%r36168, [CHACHA_CONSTANTS+8];
	add.s32 	%r36169, %r36168, %r54599;
	shf.l.wrap.b32 	%r36170, %r36169, %r36169, 16;
	add.s32 	%r36171, %r54599, %r36170;
	xor.b32  	%r36172, %r54599, %r36171;
	shf.l.wrap.b32 	%r36173, %r36172, %r36172, 12;
	add.s32 	%r36174, %r36169, %r36173;
	xor.b32  	%r36175, %r36170, %r36174;
	shf.l.wrap.b32 	%r36176, %r36175, %r36175, 8;
	add.s32 	%r36177, %r36171, %r36176;
	xor.b32  	%r36178, %r36173, %r36177;
	shf.l.wrap.b32 	%r36179, %r36178, %r36178, 7;
	ld.const.u32 	%r36180, [CHACHA_CONSTANTS+12];
	add.s32 	%r36181, %r36180, %r54598;
	shf.l.wrap.b32 	%r36182, %r36181, %r36181, 16;
	add.s32 	%r36183, %r54598, %r36182;
	xor.b32  	%r36184, %r54598, %r36183;
	shf.l.wrap.b32 	%r36185, %r36184, %r36184, 12;
	add.s32 	%r36186, %r36181, %r36185;
	xor.b32  	%r36187, %r36182, %r36186;
	shf.l.wrap.b32 	%r36188, %r36187, %r36187, 8;
	add.s32 	%r36189, %r36183, %r36188;
	xor.b32  	%r36190, %r36185, %r36189;
	shf.l.wrap.b32 	%r36191, %r36190, %r36190, 7;
	add.s32 	%r36192, %r36150, %r36167;
	xor.b32  	%r36193, %r36188, %r36192;
	shf.l.wrap.b32 	%r36194, %r36193, %r36193, 16;
	add.s32 	%r36195, %r36177, %r36194;
	xor.b32  	%r36196, %r36167, %r36195;
	shf.l.wrap.b32 	%r36197, %r36196, %r36196, 12;
	add.s32 	%r36198, %r36192, %r36197;
	xor.b32  	%r36199, %r36194, %r36198;
	shf.l.wrap.b32 	%r36200, %r36199, %r36199, 8;
	add.s32 	%r36201, %r36195, %r36200;
	xor.b32  	%r36202, %r36197, %r36201;
	shf.l.wrap.b32 	%r36203, %r36202, %r36202, 7;
	add.s32 	%r36204, %r36162, %r36179;
	xor.b32  	%r36205, %r36152, %r36204;
	shf.l.wrap.b32 	%r36206, %r36205, %r36205, 16;
	add.s32 	%r36207, %r36189, %r36206;
	xor.b32  	%r36208, %r36179, %r36207;
	shf.l.wrap.b32 	%r36209, %r36208, %r36208, 12;
	add.s32 	%r36210, %r36204, %r36209;
	xor.b32  	%r36211, %r36206, %r36210;
	shf.l.wrap.b32 	%r36212, %r36211, %r36211, 8;
	add.s32 	%r36213, %r36207, %r36212;
	xor.b32  	%r36214, %r36209, %r36213;
	shf.l.wrap.b32 	%r36215, %r36214, %r36214, 7;
	add.s32 	%r36216, %r36174, %r36191;
	xor.b32  	%r36217, %r36164, %r36216;
	shf.l.wrap.b32 	%r36218, %r36217, %r36217, 16;
	add.s32 	%r36219, %r36153, %r36218;
	xor.b32  	%r36220, %r36191, %r36219;
	shf.l.wrap.b32 	%r36221, %r36220, %r36220, 12;
	add.s32 	%r36222, %r36216, %r36221;
	xor.b32  	%r36223, %r36218, %r36222;
	shf.l.wrap.b32 	%r36224, %r36223, %r36223, 8;
	add.s32 	%r36225, %r36219, %r36224;
	xor.b32  	%r36226, %r36221, %r36225;
	shf.l.wrap.b32 	%r36227, %r36226, %r36226, 7;
	add.s32 	%r36228, %r36186, %r36155;
	xor.b32  	%r36229, %r36176, %r36228;
	shf.l.wrap.b32 	%r36230, %r36229, %r36229, 16;
	add.s32 	%r36231, %r36165, %r36230;
	xor.b32  	%r36232, %r36155, %r36231;
	shf.l.wrap.b32 	%r36233, %r36232, %r36232, 12;
	add.s32 	%r36234, %r36228, %r36233;
	xor.b32  	%r36235, %r36230, %r36234;
	shf.l.wrap.b32 	%r36236, %r36235, %r36235, 8;
	add.s32 	%r36237, %r36231, %r36236;
	xor.b32  	%r36238, %r36233, %r36237;
	shf.l.wrap.b32 	%r36239, %r36238, %r36238, 7;
	add.s32 	%r36240, %r36198, %r36239;
	xor.b32  	%r36241, %r36212, %r36240;
	shf.l.wrap.b32 	%r36242, %r36241, %r36241, 16;
	add.s32 	%r36243, %r36225, %r36242;
	xor.b32  	%r36244, %r36239, %r36243;
	shf.l.wrap.b32 	%r36245, %r36244, %r36244, 12;
	add.s32 	%r36246, %r36240, %r36245;
	xor.b32  	%r36247, %r36242, %r36246;
	shf.l.wrap.b32 	%r36248, %r36247, %r36247, 8;
	add.s32 	%r36249, %r36243, %r36248;
	xor.b32  	%r36250, %r36245, %r36249;
	shf.l.wrap.b32 	%r36251, %r36250, %r36250, 7;
	add.s32 	%r36252, %r36210, %r36203;
	xor.b32  	%r36253, %r36224, %r36252;
	shf.l.wrap.b32 	%r36254, %r36253, %r36253, 16;
	add.s32 	%r36255, %r36237, %r36254;
	xor.b32  	%r36256, %r36203, %r36255;
	shf.l.wrap.b32 	%r36257, %r36256, %r36256, 12;
	add.s32 	%r36258, %r36252, %r36257;
	xor.b32  	%r36259, %r36254, %r36258;
	shf.l.wrap.b32 	%r36260, %r36259, %r36259, 8;
	add.s32 	%r36261, %r36255, %r36260;
	xor.b32  	%r36262, %r36257, %r36261;
	shf.l.wrap.b32 	%r36263, %r36262, %r36262, 7;
	add.s32 	%r36264, %r36222, %r36215;
	xor.b32  	%r36265, %r36236, %r36264;
	shf.l.wrap.b32 	%r36266, %r36265, %r36265, 16;
	add.s32 	%r36267, %r36201, %r36266;
	xor.b32  	%r36268, %r36215, %r36267;
	shf.l.wrap.b32 	%r36269, %r36268, %r36268, 12;
	add.s32 	%r36270, %r36264, %r36269;
	xor.b32  	%r36271, %r36266, %r36270;
	shf.l.wrap.b32 	%r36272, %r36271, %r36271, 8;
	add.s32 	%r36273, %r36267, %r36272;
	xor.b32  	%r36274, %r36269, %r36273;
	shf.l.wrap.b32 	%r36275, %r36274, %r36274, 7;
	add.s32 	%r36276, %r36234, %r36227;
	xor.b32  	%r36277, %r36200, %r36276;
	shf.l.wrap.b32 	%r36278, %r36277, %r36277, 16;
	add.s32 	%r36279, %r36213, %r36278;
	xor.b32  	%r36280, %r36227, %r36279;
	shf.l.wrap.b32 	%r36281, %r36280, %r36280, 12;
	add.s32 	%r36282, %r36276, %r36281;
	xor.b32  	%r36283, %r36278, %r36282;
	shf.l.wrap.b32 	%r36284, %r36283, %r36283, 8;
	add.s32 	%r36285, %r36279, %r36284;
	xor.b32  	%r36286, %r36281, %r36285;
	shf.l.wrap.b32 	%r36287, %r36286, %r36286, 7;
	add.s32 	%r36288, %r36246, %r36263;
	xor.b32  	%r36289, %r36284, %r36288;
	shf.l.wrap.b32 	%r36290, %r36289, %r36289, 16;
	add.s32 	%r36291, %r36273, %r36290;
	xor.b32  	%r36292, %r36263, %r36291;
	shf.l.wrap.b32 	%r36293, %r36292, %r36292, 12;
	add.s32 	%r36294, %r36288, %r36293;
	xor.b32  	%r36295, %r36290, %r36294;
	shf.l.wrap.b32 	%r36296, %r36295, %r36295, 8;
	add.s32 	%r36297, %r36291, %r36296;
	xor.b32  	%r36298, %r36293, %r36297;
	shf.l.wrap.b32 	%r36299, %r36298, %r36298, 7;
	add.s32 	%r36300, %r36258, %r36275;
	xor.b32  	%r36301, %r36248, %r36300;
	shf.l.wrap.b32 	%r36302, %r36301, %r36301, 16;
	add.s32 	%r36303, %r36285, %r36302;
	xor.b32  	%r36304, %r36275, %r36303;
	shf.l.wrap.b32 	%r36305, %r36304, %r36304, 12;
	add.s32 	%r36306, %r36300, %r36305;
	xor.b32  	%r36307, %r36302, %r36306;
	shf.l.wrap.b32 	%r36308, %r36307, %r36307, 8;
	add.s32 	%r36309, %r36303, %r36308;
	xor.b32  	%r36310, %r36305, %r36309;
	shf.l.wrap.b32 	%r36311, %r36310, %r36310, 7;
	add.s32 	%r36312, %r36270, %r36287;
	xor.b32  	%r36313, %r36260, %r36312;
	shf.l.wrap.b32 	%r36314, %r36313, %r36313, 16;
	add.s32 	%r36315, %r36249, %r36314;
	xor.b32  	%r36316, %r36287, %r36315;
	shf.l.wrap.b32 	%r36317, %r36316, %r36316, 12;
	add.s32 	%r36318, %r36312, %r36317;
	xor.b32  	%r36319, %r36314, %r36318;
	shf.l.wrap.b32 	%r36320, %r36319, %r36319, 8;
	add.s32 	%r36321, %r36315, %r36320;
	xor.b32  	%r36322, %r36317, %r36321;
	shf.l.wrap.b32 	%r36323, %r36322, %r36322, 7;
	add.s32 	%r36324, %r36282, %r36251;
	xor.b32  	%r36325, %r36272, %r36324;
	shf.l.wrap.b32 	%r36326, %r36325, %r36325, 16;
	add.s32 	%r36327, %r36261, %r36326;
	xor.b32  	%r36328, %r36251, %r36327;
	shf.l.wrap.b32 	%r36329, %r36328, %r36328, 12;
	add.s32 	%r36330, %r36324, %r36329;
	xor.b32  	%r36331, %r36326, %r36330;
	shf.l.wrap.b32 	%r36332, %r36331, %r36331, 8;
	add.s32 	%r36333, %r36327, %r36332;
	xor.b32  	%r36334, %r36329, %r36333;
	shf.l.wrap.b32 	%r36335, %r36334, %r36334, 7;
	add.s32 	%r36336, %r36294, %r36335;
	xor.b32  	%r36337, %r36308, %r36336;
	shf.l.wrap.b32 	%r36338, %r36337, %r36337, 16;
	add.s32 	%r36339, %r36321, %r36338;
	xor.b32  	%r36340, %r36335, %r36339;
	shf.l.wrap.b32 	%r36341, %r36340, %r36340, 12;
	add.s32 	%r36342, %r36336, %r36341;
	xor.b32  	%r36343, %r36338, %r36342;
	shf.l.wrap.b32 	%r36344, %r36343, %r36343, 8;
	add.s32 	%r36345, %r36339, %r36344;
	xor.b32  	%r36346, %r36341, %r36345;
	shf.l.wrap.b32 	%r36347, %r36346, %r36346, 7;
	add.s32 	%r36348, %r36306, %r36299;
	xor.b32  	%r36349, %r36320, %r36348;
	shf.l.wrap.b32 	%r36350, %r36349, %r36349, 16;
	add.s32 	%r36351, %r36333, %r36350;
	xor.b32  	%r36352, %r36299, %r36351;
	shf.l.wrap.b32 	%r36353, %r36352, %r36352, 12;
	add.s32 	%r36354, %r36348, %r36353;
	xor.b32  	%r36355, %r36350, %r36354;
	shf.l.wrap.b32 	%r36356, %r36355, %r36355, 8;
	add.s32 	%r36357, %r36351, %r36356;
	xor.b32  	%r36358, %r36353, %r36357;
	shf.l.wrap.b32 	%r36359, %r36358, %r36358, 7;
	add.s32 	%r36360, %r36318, %r36311;
	xor.b32  	%r36361, %r36332, %r36360;
	shf.l.wrap.b32 	%r36362, %r36361, %r36361, 16;
	add.s32 	%r36363, %r36297, %r36362;
	xor.b32  	%r36364, %r36311, %r36363;
	shf.l.wrap.b32 	%r36365, %r36364, %r36364, 12;
	add.s32 	%r36366, %r36360, %r36365;
	xor.b32  	%r36367, %r36362, %r36366;
	shf.l.wrap.b32 	%r36368, %r36367, %r36367, 8;
	add.s32 	%r36369, %r36363, %r36368;
	xor.b32  	%r36370, %r36365, %r36369;
	shf.l.wrap.b32 	%r36371, %r36370, %r36370, 7;
	add.s32 	%r36372, %r36330, %r36323;
	xor.b32  	%r36373, %r36296, %r36372;
	shf.l.wrap.b32 	%r36374, %r36373, %r36373, 16;
	add.s32 	%r36375, %r36309, %r36374;
	xor.b32  	%r36376, %r36323, %r36375;
	shf.l.wrap.b32 	%r36377, %r36376, %r36376, 12;
	add.s32 	%r36378, %r36372, %r36377;
	xor.b32  	%r36379, %r36374, %r36378;
	shf.l.wrap.b32 	%r36380, %r36379, %r36379, 8;
	add.s32 	%r36381, %r36375, %r36380;
	xor.b32  	%r36382, %r36377, %r36381;
	shf.l.wrap.b32 	%r36383, %r36382, %r36382, 7;
	add.s32 	%r36384, %r36342, %r36359;
	xor.b32  	%r36385, %r36380, %r36384;
	shf.l.wrap.b32 	%r36386, %r36385, %r36385, 16;
	add.s32 	%r36387, %r36369, %r36386;
	xor.b32  	%r36388, %r36359, %r36387;
	shf.l.wrap.b32 	%r36389, %r36388, %r36388, 12;
	add.s32 	%r36390, %r36384, %r36389;
	xor.b32  	%r36391, %r36386, %r36390;
	shf.l.wrap.b32 	%r36392, %r36391, %r36391, 8;
	add.s32 	%r36393, %r36387, %r36392;
	xor.b32  	%r36394, %r36389, %r36393;
	shf.l.wrap.b32 	%r36395, %r36394, %r36394, 7;
	add.s32 	%r36396, %r36354, %r36371;
	xor.b32  	%r36397, %r36344, %r36396;
	shf.l.wrap.b32 	%r36398, %r36397, %r36397, 16;
	add.s32 	%r36399, %r36381, %r36398;
	xor.b32  	%r36400, %r36371, %r36399;
	shf.l.wrap.b32 	%r36401, %r36400, %r36400, 12;
	add.s32 	%r36402, %r36396, %r36401;
	xor.b32  	%r36403, %r36398, %r36402;
	shf.l.wrap.b32 	%r36404, %r36403, %r36403, 8;
	add.s32 	%r36405, %r36399, %r36404;
	xor.b32  	%r36406, %r36401, %r36405;
	shf.l.wrap.b32 	%r36407, %r36406, %r36406, 7;
	add.s32 	%r36408, %r36366, %r36383;
	xor.b32  	%r36409, %r36356, %r36408;
	shf.l.wrap.b32 	%r36410, %r36409, %r36409, 16;
	add.s32 	%r36411, %r36345, %r36410;
	xor.b32  	%r36412, %r36383, %r36411;
	shf.l.wrap.b32 	%r36413, %r36412, %r36412, 12;
	add.s32 	%r36414, %r36408, %r36413;
	xor.b32  	%r36415, %r36410, %r36414;
	shf.l.wrap.b32 	%r36416, %r36415, %r36415, 8;
	add.s32 	%r36417, %r36411, %r36416;
	xor.b32  	%r36418, %r36413, %r36417;
	shf.l.wrap.b32 	%r36419, %r36418, %r36418, 7;
	add.s32 	%r36420, %r36378, %r36347;
	xor.b32  	%r36421, %r36368, %r36420;
	shf.l.wrap.b32 	%r36422, %r36421, %r36421, 16;
	add.s32 	%r36423, %r36357, %r36422;
	xor.b32  	%r36424, %r36347, %r36423;
	shf.l.wrap.b32 	%r36425, %r36424, %r36424, 12;
	add.s32 	%r36426, %r36420, %r36425;
	xor.b32  	%r36427, %r36422, %r36426;
	shf.l.wrap.b32 	%r36428, %r36427, %r36427, 8;
	add.s32 	%r36429, %r36423, %r36428;
	xor.b32  	%r36430, %r36425, %r36429;
	shf.l.wrap.b32 	%r36431, %r36430, %r36430, 7;
	add.s32 	%r36432, %r36390, %r36431;
	xor.b32  	%r36433, %r36404, %r36432;
	shf.l.wrap.b32 	%r36434, %r36433, %r36433, 16;
	add.s32 	%r36435, %r36417, %r36434;
	xor.b32  	%r36436, %r36431, %r36435;
	shf.l.wrap.b32 	%r36437, %r36436, %r36436, 12;
	add.s32 	%r36438, %r36432, %r36437;
	xor.b32  	%r36439, %r36434, %r36438;
	shf.l.wrap.b32 	%r36440, %r36439, %r36439, 8;
	add.s32 	%r36441, %r36435, %r36440;
	xor.b32  	%r36442, %r36437, %r36441;
	shf.l.wrap.b32 	%r36443, %r36442, %r36442, 7;
	add.s32 	%r36444, %r36402, %r36395;
	xor.b32  	%r36445, %r36416, %r36444;
	shf.l.wrap.b32 	%r36446, %r36445, %r36445, 16;
	add.s32 	%r36447, %r36429, %r36446;
	xor.b32  	%r36448, %r36395, %r36447;
	shf.l.wrap.b32 	%r36449, %r36448, %r36448, 12;
	add.s32 	%r36450, %r36444, %r36449;
	xor.b32  	%r36451, %r36446, %r36450;
	shf.l.wrap.b32 	%r36452, %r36451, %r36451, 8;
	add.s32 	%r36453, %r36447, %r36452;
	xor.b32  	%r36454, %r36449, %r36453;
	shf.l.wrap.b32 	%r36455, %r36454, %r36454, 7;
	add.s32 	%r36456, %r36414, %r36407;
	xor.b32  	%r36457, %r36428, %r36456;
	shf.l.wrap.b32 	%r36458, %r36457, %r36457, 16;
	add.s32 	%r36459, %r36393, %r36458;
	xor.b32  	%r36460, %r36407, %r36459;
	shf.l.wrap.b32 	%r36461, %r36460, %r36460, 12;
	add.s32 	%r36462, %r36456, %r36461;
	xor.b32  	%r36463, %r36458, %r36462;
	shf.l.wrap.b32 	%r36464, %r36463, %r36463, 8;
	add.s32 	%r36465, %r36459, %r36464;
	xor.b32  	%r36466, %r36461, %r36465;
	shf.l.wrap.b32 	%r36467, %r36466, %r36466, 7;
	add.s32 	%r36468, %r36426, %r36419;
	xor.b32  	%r36469, %r36392, %r36468;
	shf.l.wrap.b32 	%r36470, %r36469, %r36469, 16;
	add.s32 	%r36471, %r36405, %r36470;
	xor.b32  	%r36472, %r36419, %r36471;
	shf.l.wrap.b32 	%r36473, %r36472, %r36472, 12;
	add.s32 	%r36474, %r36468, %r36473;
	xor.b32  	%r36475, %r36470, %r36474;
	shf.l.wrap.b32 	%r36476, %r36475, %r36475, 8;
	add.s32 	%r36477, %r36471, %r36476;
	xor.b32  	%r36478, %r36473, %r36477;
	shf.l.wrap.b32 	%r36479, %r36478, %r36478, 7;
	add.s32 	%r36480, %r36438, %r36455;
	xor.b32  	%r36481, %r36476, %r36480;
	shf.l.wrap.b32 	%r36482, %r36481, %r36481, 16;
	add.s32 	%r36483, %r36465, %r36482;
	xor.b32  	%r36484, %r36455, %r36483;
	shf.l.wrap.b32 	%r36485, %r36484, %r36484, 12;
	add.s32 	%r36486, %r36480, %r36485;
	xor.b32  	%r36487, %r36482, %r36486;
	shf.l.wrap.b32 	%r36488, %r36487, %r36487, 8;
	add.s32 	%r36489, %r36483, %r36488;
	xor.b32  	%r36490, %r36485, %r36489;
	shf.l.wrap.b32 	%r36491, %r36490, %r36490, 7;
	add.s32 	%r36492, %r36450, %r36467;
	xor.b32  	%r36493, %r36440, %r36492;
	shf.l.wrap.b32 	%r36494, %r36493, %r36493, 16;
	add.s32 	%r36495, %r36477, %r36494;
	xor.b32  	%r36496, %r36467, %r36495;
	shf.l.wrap.b32 	%r36497, %r36496, %r36496, 12;
	add.s32 	%r36498, %r36492, %r36497;
	xor.b32  	%r36499, %r36494, %r36498;
	shf.l.wrap.b32 	%r36500, %r36499, %r36499, 8;
	add.s32 	%r36501, %r36495, %r36500;
	xor.b32  	%r36502, %r36497, %r36501;
	shf.l.wrap.b32 	%r36503, %r36502, %r36502, 7;
	add.s32 	%r36504, %r36462, %r36479;
	xor.b32  	%r36505, %r36452, %r36504;
	shf.l.wrap.b32 	%r36506, %r36505, %r36505, 16;
	add.s32 	%r36507, %r36441, %r36506;
	xor.b32  	%r36508, %r36479, %r36507;
	shf.l.wrap.b32 	%r36509, %r36508, %r36508, 12;
	add.s32 	%r36510, %r36504, %r36509;
	xor.b32  	%r36511, %r36506, %r36510;
	shf.l.wrap.b32 	%r36512, %r36511, %r36511, 8;
	add.s32 	%r36513, %r36507, %r36512;
	xor.b32  	%r36514, %r36509, %r36513;
	shf.l.wrap.b32 	%r36515, %r36514, %r36514, 7;
	add.s32 	%r36516, %r36474, %r36443;
	xor.b32  	%r36517, %r36464, %r36516;
	shf.l.wrap.b32 	%r36518, %r36517, %r36517, 16;
	add.s32 	%r36519, %r36453, %r36518;
	xor.b32  	%r36520, %r36443, %r36519;
	shf.l.wrap.b32 	%r36521, %r36520, %r36520, 12;
	add.s32 	%r36522, %r36516, %r36521;
	xor.b32  	%r36523, %r36518, %r36522;
	shf.l.wrap.b32 	%r36524, %r36523, %r36523, 8;
	add.s32 	%r36525, %r36519, %r36524;
	xor.b32  	%r36526, %r36521, %r36525;
	shf.l.wrap.b32 	%r36527, %r36526, %r36526, 7;
	add.s32 	%r54593, %r36144, %r36486;
	add.s32 	%r54592, %r36156, %r36498;
	add.s32 	%r54591, %r36168, %r36510;
	add.s32 	%r54590, %r36180, %r36522;
	add.s32 	%r54594, %r54601, %r36527;
	add.s32 	%r54595, %r54600, %r36491;
	add.s32 	%r54596, %r54599, %r36503;
	add.s32 	%r54597, %r54598, %r36515;
	xor.b32  	%r36528, %r36145, 1;
	shf.l.wrap.b32 	%r36529, %r36145, %r36528, 16;
	add.s32 	%r36530, %r54601, %r36529;
	xor.b32  	%r36531, %r54601, %r36530;
	shf.l.wrap.b32 	%r36532, %r36531, %r36531, 12;
	add.s32 	%r36533, %r36145, %r36532;
	xor.b32  	%r36534, %r36529, %r36533;
	shf.l.wrap.b32 	%r36535, %r36534, %r36534, 8;
	add.s32 	%r36536, %r36530, %r36535;
	xor.b32  	%r36537, %r36532, %r36536;
	shf.l.wrap.b32 	%r36538, %r36537, %r36537, 7;
	add.s32 	%r36539, %r36533, %r36167;
	xor.b32  	%r36540, %r36188, %r36539;
	shf.l.wrap.b32 	%r36541, %r36540, %r36540, 16;
	add.s32 	%r36542, %r36177, %r36541;
	xor.b32  	%r36543, %r36167, %r36542;
	shf.l.wrap.b32 	%r36544, %r36543, %r36543, 12;
	add.s32 	%r36545, %r36539, %r36544;
	xor.b32  	%r36546, %r36541, %r36545;
	shf.l.wrap.b32 	%r36547, %r36546, %r36546, 8;
	add.s32 	%r36548, %r36542, %r36547;
	xor.b32  	%r36549, %r36544, %r36548;
	shf.l.wrap.b32 	%r36550, %r36549, %r36549, 7;
	xor.b32  	%r36551, %r36535, %r36204;
	shf.l.wrap.b32 	%r36552, %r36551, %r36551, 16;
	add.s32 	%r36553, %r36189, %r36552;
	xor.b32  	%r36554, %r36179, %r36553;
	shf.l.wrap.b32 	%r36555, %r36554, %r36554, 12;
	add.s32 	%r36556, %r36204, %r36555;
	xor.b32  	%r36557, %r36552, %r36556;
	shf.l.wrap.b32 	%r36558, %r36557, %r36557, 8;
	add.s32 	%r36559, %r36553, %r36558;
	xor.b32  	%r36560, %r36555, %r36559;
	shf.l.wrap.b32 	%r36561, %r36560, %r36560, 7;
	add.s32 	%r36562, %r36536, %r36218;
	xor.b32  	%r36563, %r36191, %r36562;
	shf.l.wrap.b32 	%r36564, %r36563, %r36563, 12;
	add.s32 	%r36565, %r36216, %r36564;
	xor.b32  	%r36566, %r36218, %r36565;
	shf.l.wrap.b32 	%r36567, %r36566, %r36566, 8;
	add.s32 	%r36568, %r36562, %r36567;
	xor.b32  	%r36569, %r36564, %r36568;
	shf.l.wrap.b32 	%r36570, %r36569, %r36569, 7;
	add.s32 	%r36571, %r36186, %r36538;
	xor.b32  	%r36572, %r36176, %r36571;
	shf.l.wrap.b32 	%r36573, %r36572, %r36572, 16;
	add.s32 	%r36574, %r36165, %r36573;
	xor.b32  	%r36575, %r36538, %r36574;
	shf.l.wrap.b32 	%r36576, %r36575, %r36575, 12;
	add.s32 	%r36577, %r36571, %r36576;
	xor.b32  	%r36578, %r36573, %r36577;
	shf.l.wrap.b32 	%r36579, %r36578, %r36578, 8;
	add.s32 	%r36580, %r36574, %r36579;
	xor.b32  	%r36581, %r36576, %r36580;
	shf.l.wrap.b32 	%r36582, %r36581, %r36581, 7;
	add.s32 	%r36583, %r36545, %r36582;
	xor.b32  	%r36584, %r36558, %r36583;
	shf.l.wrap.b32 	%r36585, %r36584, %r36584, 16;
	add.s32 	%r36586, %r36568, %r36585;
	xor.b32  	%r36587, %r36582, %r36586;
	shf.l.wrap.b32 	%r36588, %r36587, %r36587, 12;
	add.s32 	%r36589, %r36583, %r36588;
	xor.b32  	%r36590, %r36585, %r36589;
	shf.l.wrap.b32 	%r36591, %r36590, %r36590, 8;
	add.s32 	%r36592, %r36586, %r36591;
	xor.b32  	%r36593, %r36588, %r36592;
	shf.l.wrap.b32 	%r36594, %r36593, %r36593, 7;
	add.s32 	%r36595, %r36556, %r36550;
	xor.b32  	%r36596, %r36567, %r36595;
	shf.l.wrap.b32 	%r36597, %r36596, %r36596, 16;
	add.s32 	%r36598, %r36580, %r36597;
	xor.b32  	%r36599, %r36550, %r36598;
	shf.l.wrap.b32 	%r36600, %r36599, %r36599, 12;
	add.s32 	%r36601, %r36595, %r36600;
	xor.b32  	%r36602, %r36597, %r36601;
	shf.l.wrap.b32 	%r36603, %r36602, %r36602, 8;
	add.s32 	%r36604, %r36598, %r36603;
	xor.b32  	%r36605, %r36600, %r36604;
	shf.l.wrap.b32 	%r36606, %r36605, %r36605, 7;
	add.s32 	%r36607, %r36565, %r36561;
	xor.b32  	%r36608, %r36579, %r36607;
	shf.l.wrap.b32 	%r36609, %r36608, %r36608, 16;
	add.s32 	%r36610, %r36548, %r36609;
	xor.b32  	%r36611, %r36561, %r36610;
	shf.l.wrap.b32 	%r36612, %r36611, %r36611, 12;
	add.s32 	%r36613, %r36607, %r36612;
	xor.b32  	%r36614, %r36609, %r36613;
	shf.l.wrap.b32 	%r36615, %r36614, %r36614, 8;
	add.s32 	%r36616, %r36610, %r36615;
	xor.b32  	%r36617, %r36612, %r36616;
	shf.l.wrap.b32 	%r36618, %r36617, %r36617, 7;
	add.s32 	%r36619, %r36577, %r36570;
	xor.b32  	%r36620, %r36547, %r36619;
	shf.l.wrap.b32 	%r36621, %r36620, %r36620, 16;
	add.s32 	%r36622, %r36559, %r36621;
	xor.b32  	%r36623, %r36570, %r36622;
	shf.l.wrap.b32 	%r36624, %r36623, %r36623, 12;
	add.s32 	%r36625, %r36619, %r36624;
	xor.b32  	%r36626, %r36621, %r36625;
	shf.l.wrap.b32 	%r36627, %r36626, %r36626, 8;
	add.s32 	%r36628, %r36622, %r36627;
	xor.b32  	%r36629, %r36624, %r36628;
	shf.l.wrap.b32 	%r36630, %r36629, %r36629, 7;
	add.s32 	%r36631, %r36589, %r36606;
	xor.b32  	%r36632, %r36627, %r36631;
	shf.l.wrap.b32 	%r36633, %r36632, %r36632, 16;
	add.s32 	%r36634, %r36616, %r36633;
	xor.b32  	%r36635, %r36606, %r36634;
	shf.l.wrap.b32 	%r36636, %r36635, %r36635, 12;
	add.s32 	%r36637, %r36631, %r36636;
	xor.b32  	%r36638, %r36633, %r36637;
	shf.l.wrap.b32 	%r36639, %r36638, %r36638, 8;
	add.s32 	%r36640, %r36634, %r36639;
	xor.b32  	%r36641, %r36636, %r36640;
	shf.l.wrap.b32 	%r36642, %r36641, %r36641, 7;
	add.s32 	%r36643, %r36601, %r36618;
	xor.b32  	%r36644, %r36591, %r36643;
	shf.l.wrap.b32 	%r36645, %r36644, %r36644, 16;
	add.s32 	%r36646, %r36628, %r36645;
	xor.b32  	%r36647, %r36618, %r36646;
	shf.l.wrap.b32 	%r36648, %r36647, %r36647, 12;
	add.s32 	%r36649, %r36643, %r36648;
	xor.b32  	%r36650, %r36645, %r36649;
	shf.l.wrap.b32 	%r36651, %r36650, %r36650, 8;
	add.s32 	%r36652, %r36646, %r36651;
	xor.b32  	%r36653, %r36648, %r36652;
	shf.l.wrap.b32 	%r36654, %r36653, %r36653, 7;
	add.s32 	%r36655, %r36613, %r36630;
	xor.b32  	%r36656, %r36603, %r36655;
	shf.l.wrap.b32 	%r36657, %r36656, %r36656, 16;
	add.s32 	%r36658, %r36592, %r36657;
	xor.b32  	%r36659, %r36630, %r36658;
	shf.l.wrap.b32 	%r36660, %r36659, %r36659, 12;
	add.s32 	%r36661, %r36655, %r36660;
	xor.b32  	%r36662, %r36657, %r36661;
	shf.l.wrap.b32 	%r36663, %r36662, %r36662, 8;
	add.s32 	%r36664, %r36658, %r36663;
	xor.b32  	%r36665, %r36660, %r36664;
	shf.l.wrap.b32 	%r36666, %r36665, %r36665, 7;
	add.s32 	%r36667, %r36625, %r36594;
	xor.b32  	%r36668, %r36615, %r36667;
	shf.l.wrap.b32 	%r36669, %r36668, %r36668, 16;
	add.s32 	%r36670, %r36604, %r36669;
	xor.b32  	%r36671, %r36594, %r36670;
	shf.l.wrap.b32 	%r36672, %r36671, %r36671, 12;
	add.s32 	%r36673, %r36667, %r36672;
	xor.b32  	%r36674, %r36669, %r36673;
	shf.l.wrap.b32 	%r36675, %r36674, %r36674, 8;
	add.s32 	%r36676, %r36670, %r36675;
	xor.b32  	%r36677, %r36672, %r36676;
	shf.l.wrap.b32 	%r36678, %r36677, %r36677, 7;
	add.s32 	%r36679, %r36637, %r36678;
	xor.b32  	%r36680, %r36651, %r36679;
	shf.l.wrap.b32 	%r36681, %r36680, %r36680, 16;
	add.s32 	%r36682, %r36664, %r36681;
	xor.b32  	%r36683, %r36678, %r36682;
	shf.l.wrap.b32 	%r36684, %r36683, %r36683, 12;
	add.s32 	%r36685, %r36679, %r36684;
	xor.b32  	%r36686, %r36681, %r36685;
	shf.l.wrap.b32 	%r36687, %r36686, %r36686, 8;
	add.s32 	%r36688, %r36682, %r36687;
	xor.b32  	%r36689, %r36684, %r36688;
	shf.l.wrap.b32 	%r36690, %r36689, %r36689, 7;
	add.s32 	%r36691, %r36649, %r36642;
	xor.b32  	%r36692, %r36663, %r36691;
	shf.l.wrap.b32 	%r36693, %r36692, %r36692, 16;
	add.s32 	%r36694, %r36676, %r36693;
	xor.b32  	%r36695, %r36642, %r36694;
	shf.l.wrap.b32 	%r36696, %r36695, %r36695, 12;
	add.s32 	%r36697, %r36691, %r36696;
	xor.b32  	%r36698, %r36693, %r36697;
	shf.l.wrap.b32 	%r36699, %r36698, %r36698, 8;
	add.s32 	%r36700, %r36694, %r36699;
	xor.b32  	%r36701, %r36696, %r36700;
	shf.l.wrap.b32 	%r36702, %r36701, %r36701, 7;
	add.s32 	%r36703, %r36661, %r36654;
	xor.b32  	%r36704, %r36675, %r36703;
	shf.l.wrap.b32 	%r36705, %r36704, %r36704, 16;
	add.s32 	%r36706, %r36640, %r36705;
	xor.b32  	%r36707, %r36654, %r36706;
	shf.l.wrap.b32 	%r36708, %r36707, %r36707, 12;
	add.s32 	%r36709, %r36703, %r36708;
	xor.b32  	%r36710, %r36705, %r36709;
	shf.l.wrap.b32 	%r36711, %r36710, %r36710, 8;
	add.s32 	%r36712, %r36706, %r36711;
	xor.b32  	%r36713, %r36708, %r36712;
	shf.l.wrap.b32 	%r36714, %r36713, %r36713, 7;
	add.s32 	%r36715, %r36673, %r36666;
	xor.b32  	%r36716, %r36639, %r36715;
	shf.l.wrap.b32 	%r36717, %r36716, %r36716, 16;
	add.s32 	%r36718, %r36652, %r36717;
	xor.b32  	%r36719, %r36666, %r36718;
	shf.l.wrap.b32 	%r36720, %r36719, %r36719, 12;
	add.s32 	%r36721, %r36715, %r36720;
	xor.b32  	%r36722, %r36717, %r36721;
	shf.l.wrap.b32 	%r36723, %r36722, %r36722, 8;
	add.s32 	%r36724, %r36718, %r36723;
	xor.b32  	%r36725, %r36720, %r36724;
	shf.l.wrap.b32 	%r36726, %r36725, %r36725, 7;
	add.s32 	%r36727, %r36685, %r36702;
	xor.b32  	%r36728, %r36723, %r36727;
	shf.l.wrap.b32 	%r36729, %r36728, %r36728, 16;
	add.s32 	%r36730, %r36712, %r36729;
	xor.b32  	%r36731, %r36702, %r36730;
	shf.l.wrap.b32 	%r36732, %r36731, %r36731, 12;
	add.s32 	%r36733, %r36727, %r36732;
	xor.b32  	%r36734, %r36729, %r36733;
	shf.l.wrap.b32 	%r36735, %r36734, %r36734, 8;
	add.s32 	%r36736, %r36730, %r36735;
	xor.b32  	%r36737, %r36732, %r36736;
	shf.l.wrap.b32 	%r36738, %r36737, %r36737, 7;
	add.s32 	%r36739, %r36697, %r36714;
	xor.b32  	%r36740, %r36687, %r36739;
	shf.l.wrap.b32 	%r36741, %r36740, %r36740, 16;
	add.s32 	%r36742, %r36724, %r36741;
	xor.b32  	%r36743, %r36714, %r36742;
	shf.l.wrap.b32 	%r36744, %r36743, %r36743, 12;
	add.s32 	%r36745, %r36739, %r36744;
	xor.b32  	%r36746, %r36741, %r36745;
	shf.l.wrap.b32 	%r36747, %r36746, %r36746, 8;
	add.s32 	%r36748, %r36742, %r36747;
	xor.b32  	%r36749, %r36744, %r36748;
	shf.l.wrap.b32 	%r36750, %r36749, %r36749, 7;
	add.s32 	%r36751, %r36709, %r36726;
	xor.b32  	%r36752, %r36699, %r36751;
	shf.l.wrap.b32 	%r36753, %r36752, %r36752, 16;
	add.s32 	%r36754, %r36688, %r36753;
	xor.b32  	%r36755, %r36726, %r36754;
	shf.l.wrap.b32 	%r36756, %r36755, %r36755, 12;
	add.s32 	%r36757, %r36751, %r36756;
	xor.b32  	%r36758, %r36753, %r36757;
	shf.l.wrap.b32 	%r36759, %r36758, %r36758, 8;
	add.s32 	%r36760, %r36754, %r36759;
	xor.b32  	%r36761, %r36756, %r36760;
	shf.l.wrap.b32 	%r36762, %r36761, %r36761, 7;
	add.s32 	%r36763, %r36721, %r36690;
	xor.b32  	%r36764, %r36711, %r36763;
	shf.l.wrap.b32 	%r36765, %r36764, %r36764, 16;
	add.s32 	%r36766, %r36700, %r36765;
	xor.b32  	%r36767, %r36690, %r36766;
	shf.l.wrap.b32 	%r36768, %r36767, %r36767, 12;
	add.s32 	%r36769, %r36763, %r36768;
	xor.b32  	%r36770, %r36765, %r36769;
	shf.l.wrap.b32 	%r36771, %r36770, %r36770, 8;
	add.s32 	%r36772, %r36766, %r36771;
	xor.b32  	%r36773, %r36768, %r36772;
	shf.l.wrap.b32 	%r36774, %r36773, %r36773, 7;
	add.s32 	%r36775, %r36733, %r36774;
	xor.b32  	%r36776, %r36747, %r36775;
	shf.l.wrap.b32 	%r36777, %r36776, %r36776, 16;
	add.s32 	%r36778, %r36760, %r36777;
	xor.b32  	%r36779, %r36774, %r36778;
	shf.l.wrap.b32 	%r36780, %r36779, %r36779, 12;
	add.s32 	%r36781, %r36775, %r36780;
	xor.b32  	%r36782, %r36777, %r36781;
	shf.l.wrap.b32 	%r36783, %r36782, %r36782, 8;
	add.s32 	%r36784, %r36745, %r36738;
	xor.b32  	%r36785, %r36759, %r36784;
	shf.l.wrap.b32 	%r36786, %r36785, %r36785, 16;
	add.s32 	%r36787, %r36772, %r36786;
	xor.b32  	%r36788, %r36738, %r36787;
	shf.l.wrap.b32 	%r36789, %r36788, %r36788, 12;
	add.s32 	%r36790, %r36784, %r36789;
	xor.b32  	%r36791, %r36786, %r36790;
	shf.l.wrap.b32 	%r36792, %r36791, %r36791, 8;
	add.s32 	%r36793, %r36787, %r36792;
	xor.b32  	%r36794, %r36789, %r36793;
	shf.l.wrap.b32 	%r36795, %r36794, %r36794, 7;
	add.s32 	%r36796, %r36757, %r36750;
	xor.b32  	%r36797, %r36771, %r36796;
	shf.l.wrap.b32 	%r36798, %r36797, %r36797, 16;
	add.s32 	%r36799, %r36736, %r36798;
	xor.b32  	%r36800, %r36750, %r36799;
	shf.l.wrap.b32 	%r36801, %r36800, %r36800, 12;
	add.s32 	%r36802, %r36796, %r36801;
	xor.b32  	%r36803, %r36798, %r36802;
	shf.l.wrap.b32 	%r36804, %r36803, %r36803, 8;
	add.s32 	%r36805, %r36799, %r36804;
	xor.b32  	%r36806, %r36801, %r36805;
	shf.l.wrap.b32 	%r36807, %r36806, %r36806, 7;
	add.s32 	%r36808, %r36769, %r36762;
	xor.b32  	%r36809, %r36735, %r36808;
	shf.l.wrap.b32 	%r36810, %r36809, %r36809, 16;
	add.s32 	%r36811, %r36748, %r36810;
	xor.b32  	%r36812, %r36762, %r36811;
	shf.l.wrap.b32 	%r36813, %r36812, %r36812, 12;
	add.s32 	%r36814, %r36808, %r36813;
	xor.b32  	%r36815, %r36810, %r36814;
	shf.l.wrap.b32 	%r36816, %r36815, %r36815, 8;
	add.s32 	%r36817, %r36811, %r36816;
	add.s32 	%r36818, %r36781, %r36795;
	xor.b32  	%r36819, %r36816, %r36818;
	shf.l.wrap.b32 	%r36820, %r36819, %r36819, 16;
	add.s32 	%r36821, %r36805, %r36820;
	xor.b32  	%r36822, %r36795, %r36821;
	shr.u32 	%r36823, %r36822, 20;
	add.s32 	%r36824, %r36818, %r36823;
	add.s32 	%r36825, %r36790, %r36807;
	xor.b32  	%r36826, %r36783, %r36825;
	shf.l.wrap.b32 	%r36827, %r36826, %r36826, 16;
	add.s32 	%r36828, %r36817, %r36827;
	xor.b32  	%r36829, %r36807, %r36828;
	shr.u32 	%r36830, %r36829, 20;
	add.s32 	%r36831, %r36825, %r36830;
	add.s32 	%r36832, %r36144, %r36824;
	add.s32 	%r36833, %r36156, %r36831;
	not.b32 	%r36834, %r54589;
	add.s32 	%r36835, %r3533, %r36834;
	mov.u32 	%r36836, %ctaid.x;
	shl.b32 	%r36837, %r36836, 11;
	mov.u32 	%r36838, %tid.x;
	and.b32  	%r36839, %r36838, 31;
	or.b32  	%r36840, %r36837, %r36839;
	shl.b32 	%r36841, %r36838, 3;
	and.b32  	%r36842, %r36841, 7936;
	add.s32 	%r36843, %r53743, %r36842;
	add.s32 	%r36844, %r36840, %r36843;
	shr.u32 	%r36845, %r36844, %r36835;
	and.b32  	%r36846, %r36845, 1;
	setp.eq.b32 	%p399, %r36846, 1;
	selp.b32 	%r36847, %r36833, %r36832, %p399;
	cvt.u16.u32 	%rs621, %r36847;
	and.b16  	%rs846, %rs621, 1;
	and.b16  	%rs622, %rs844, 255;
	setp.ne.s16 	%p400, %rs622, 1;
	@%p400 bra 	$L__BB9_509;
	ld.param.u64 	%rd845, [fused_batch_pir_kernel_transposed_16_param_1];
	not.b32 	%r36848, %r54589;
	add.s32 	%r36849, %r3533, %r36848;
	mov.u32 	%r36850, %ctaid.x;
	shl.b32 	%r36851, %r36850, 11;
	mov.u32 	%r36852, %tid.x;
	and.b32  	%r36853, %r36852, 31;
	or.b32  	%r36854, %r36851, %r36853;
	shl.b32 	%r36855, %r36852, 3;
	and.b32  	%r36856, %r36855, 7936;
	add.s32 	%r36857, %r53743, %r36856;
	add.s32 	%r36858, %r36854, %r36857;
	shr.u32 	%r36859, %r36858, %r36849;
	and.b32  	%r36860, %r36859, 1;
	setp.eq.b32 	%p401, %r36860, 1;
	cvt.s64.s32 	%rd456, %r54589;
	cvta.to.global.u64 	%rd457, %rd845;
	mul.wide.s32 	%rd458, %r54589, 16;
	add.s64 	%rd459, %rd457, %rd458;
	ld.global.u32 	%r36861, [%rd459+17100];
	selp.b32 	%r36862, %r54594, %r54593, %p401;
	xor.b32  	%r36863, %r36862, %r36861;
	selp.b32 	%r36864, %r54595, %r54592, %p401;
	selp.b32 	%r54593, %r54593, %r36863, %p401;
	selp.b32 	%r54594, %r36863, %r54594, %p401;
	ld.global.u32 	%r36865, [%rd459+17104];
	xor.b32  	%r36866, %r36864, %r36865;
	selp.b32 	%r36867, %r54596, %r54591, %p401;
	selp.b32 	%r54592, %r54592, %r36866, %p401;
	selp.b32 	%r54595, %r36866, %r54595, %p401;
	ld.global.u32 	%r36868, [%rd459+17108];
	xor.b32  	%r36869, %r36867, %r36868;
	selp.b32 	%r36870, %r54597, %r54590, %p401;
	selp.b32 	%r54591, %r54591, %r36869, %p401;
	selp.b32 	%r54596, %r36869, %r54596, %p401;
	ld.global.u32 	%r36871, [%rd459+17112];
	xor.b32  	%r36872, %r36870, %r36871;
	selp.b64 	%rd460, 445, 420, %p401;
	selp.b32 	%r54590, %r54590, %r36872, %p401;
	selp.b32 	%r54597, %r36872, %r54597, %p401;
	add.s64 	%rd461, %rd460, %rd456;
	add.s64 	%rd462, %rd457, %rd461;
	ld.global.u8 	%rs623, [%rd462+17080];
	xor.b16  	%rs846, %rs623, %rs846;
$L__BB9_509:
	not.b32 	%r36873, %r54589;
	add.s32 	%r36874, %r3533, %r36873;
	mov.u32 	%r36875, %ctaid.x;
	shl.b32 	%r36876, %r36875, 11;
	mov.u32 	%r36877, %tid.x;
	and.b32  	%r36878, %r36877, 31;
	or.b32  	%r36879, %r36876, %r36878;
	shl.b32 	%r36880, %r36877, 3;
	and.b32  	%r36881, %r36880, 7936;
	add.s32 	%r36882, %r53743, %r36881;
	add.s32 	%r36883, %r36879, %r36882;
	shr.u32 	%r36884, %r36883, %r36874;
	and.b32  	%r36885, %r36884, 1;
	setp.eq.b32 	%p402, %r36885, 1;
	selp.b32 	%r54601, %r54594, %r54593, %p402;
	selp.b32 	%r54600, %r54595, %r54592, %p402;
	selp.b32 	%r54599, %r54596, %r54591, %p402;
	selp.b32 	%r54598, %r54597, %r54590, %p402;
	add.s32 	%r54589, %r54589, 1;
	setp.lt.u32 	%p403, %r54589, %r3533;
	mov.u16 	%rs844, %rs846;
	@%p403 bra 	$L__BB9_507;
$L__BB9_510:
	and.b16  	%rs624, %rs846, 255;
	setp.ne.s16 	%p404, %rs624, 1;
	@%p404 bra 	$L__BB9_512;
	ld.param.u64 	%rd846, [fused_batch_pir_kernel_transposed_16_param_1];
	cvta.to.global.u64 	%rd463, %rd846;
	ld.global.u32 	%r36886, [%rd463+17552];
	xor.b32  	%r54601, %r54601, %r36886;
$L__BB9_512:
	@%p404 bra 	$L__BB9_514;
	ld.param.u64 	%rd847, [fused_batch_pir_kernel_transposed_16_param_1];
	cvta.to.global.u64 	%rd464, %rd847;
	ld.global.u32 	%r36887, [%rd464+17556];
	xor.b32  	%r54600, %r54600, %r36887;
$L__BB9_514:
	@%p404 bra 	$L__BB9_516;
	ld.param.u64 	%rd848, [fused_batch_pir_kernel_transposed_16_param_1];
	cvta.to.global.u64 	%rd465, %rd848;
	ld.global.u32 	%r36888, [%rd465+17560];
	xor.b32  	%r54599, %r54599, %r36888;
$L__BB9_516:
	@%p404 bra 	$L__BB9_518;
	ld.param.u64 	%rd849, [fused_batch_pir_kernel_transposed_16_param_1];
	cvta.to.global.u64 	%rd466, %rd849;
	ld.global.u32 	%r36889, [%rd466+17564];
	xor.b32  	%r54598, %r54598, %r36889;
$L__BB9_518:
	ld.param.u32 	%r52172, [fused_batch_pir_kernel_transposed_16_param_4];
	mov.u32 	%r36891, %ctaid.x;
	shl.b32 	%r36892, %r36891, 11;
	mov.u32 	%r36893, %tid.x;
	and.b32  	%r36894, %r36893, 31;
	or.b32  	%r36895, %r36892, %r36894;
	shl.b32 	%r36896, %r36893, 3;
	and.b32  	%r36897, %r36896, 7936;
	add.s32 	%r36898, %r53743, %r36897;
	add.s32 	%r36899, %r36895, %r36898;
	setp.ge.s32 	%p408, %r36899, %r52172;
	mov.b32 	%r54622, 0;
	mov.u32 	%r54623, %r54622;
	mov.u32 	%r54624, %r54622;
	mov.u32 	%r54625, %r54622;
	@%p408 bra 	$L__BB9_532;
	ld.param.u64 	%rd850, [fused_batch_pir_kernel_transposed_16_param_1];
	cvta.to.global.u64 	%rd467, %rd850;
	ld.global.u8 	%rs628, [%rd467+17585];
	max.u16 	%rs629, %rs628, 11;
	cvt.u32.u16 	%r36900, %rs629;
	add.s32 	%r54613, %r36900, -11;
	ld.shared.v4.u32 	{%r54625, %r54624, %r54623, %r54622}, [s_mem+198096];
	ld.shared.u8 	%rs849, [s_mem+198112];
	cvt.u32.u16 	%r3588, %rs628;
	setp.ge.u32 	%p409, %r54613, %r3588;
	@%p409 bra 	$L__BB9_524;
	mov.u16 	%rs847, %rs849;
$L__BB9_521:
	ld.const.u32 	%r36901, [CHACHA_CONSTANTS];
	add.s32 	%r36902, %r36901, %r54625;
	shf.l.wrap.b32 	%r36903, %r36902, %r36902, 16;
	add.s32 	%r36904, %r54625, %r36903;
	xor.b32  	%r36905, %r54625, %r36904;
	shf.l.wrap.b32 	%r36906, %r36905, %r36905, 12;
	add.s32 	%r36907, %r36902, %r36906;
	xor.b32  	%r36908, %r36903, %r36907;
	shf.l.wrap.b32 	%r36909, %r36908, %r36908, 8;
	add.s32 	%r36910, %r36904, %r36909;
	xor.b32  	%r36911, %r36906, %r36910;
	shf.l.wrap.b32 	%r36912, %r36911, %r36911, 7;
	ld.const.u32 	%r36913, [CHACHA_CONSTANTS+4];
	add.s32 	%r36914, %r36913, %r54624;
	shf.l.wrap.b32 	%r36915, %r36914, %r36914, 16;
	add.s32 	%r36916, %r54624, %r36915;
	xor.b32  	%r36917, %r54624, %r36916;
	shf.l.wrap.b32 	%r36918, %r36917, %r36917, 12;
	add.s32 	%r36919, %r36914, %r36918;
	xor.b32  	%r36920, %r36915, %r36919;
	shf.l.wrap.b32 	%r36921, %r36920, %r36920, 8;
	add.s32 	%r36922, %r36916, %r36921;
	xor.b32  	%r36923, %r36918, %r36922;
	shf.l.wrap.b32 	%r36924, %r36923, %r36923, 7;
	ld.const.u32 	%r36925, [CHACHA_CONSTANTS+8];
	add.s32 	%r36926, %r36925, %r54623;
	shf.l.wrap.b32 	%r36927, %r36926, %r36926, 16;
	add.s32 	%r36928, %r54623, %r36927;
	xor.b32  	%r36929, %r54623, %r36928;
	shf.l.wrap.b32 	%r36930, %r36929, %r36929, 12;
	add.s32 	%r36931, %r36926, %r36930;
	xor.b32  	%r36932, %r36927, %r36931;
	shf.l.wrap.b32 	%r36933, %r36932, %r36932, 8;
	add.s32 	%r36934, %r36928, %r36933;
	xor.b32  	%r36935, %r36930, %r36934;
	shf.l.wrap.b32 	%r36936, %r36935, %r36935, 7;
	ld.const.u32 	%r36937, [CHACHA_CONSTANTS+12];
	add.s32 	%r36938, %r36937, %r54622;
	shf.l.wrap.b32 	%r36939, %r36938, %r36938, 16;
	add.s32 	%r36940, %r54622, %r36939;
	xor.b32  	%r36941, %r54622, %r36940;
	shf.l.wrap.b32 	%r36942, %r36941, %r36941, 12;
	add.s32 	%r36943, %r36938, %r36942;
	xor.b32  	%r36944, %r36939, %r36943;
	shf.l.wrap.b32 	%r36945, %r36944, %r36944, 8;
	add.s32 	%r36946, %r36940, %r36945;
	xor.b32  	%r36947, %r36942, %r36946;
	shf.l.wrap.b32 	%r36948, %r36947, %r36947, 7;
	add.s32 	%r36949, %r36907, %r36924;
	xor.b32  	%r36950, %r36945, %r36949;
	shf.l.wrap.b32 	%r36951, %r36950, %r36950, 16;
	add.s32 	%r36952, %r36934, %r36951;
	xor.b32  	%r36953, %r36924, %r36952;
	shf.l.wrap.b32 	%r36954, %r36953, %r36953, 12;
	add.s32 	%r36955, %r36949, %r36954;
	xor.b32  	%r36956, %r36951, %r36955;
	shf.l.wrap.b32 	%r36957, %r36956, %r36956, 8;
	add.s32 	%r36958, %r36952, %r36957;
	xor.b32  	%r36959, %r36954, %r36958;
	shf.l.wrap.b32 	%r36960, %r36959, %r36959, 7;
	add.s32 	%r36961, %r36919, %r36936;
	xor.b32  	%r36962, %r36909, %r36961;
	shf.l.wrap.b32 	%r36963, %r36962, %r36962, 16;
	add.s32 	%r36964, %r36946, %r36963;
	xor.b32  	%r36965, %r36936, %r36964;
	shf.l.wrap.b32 	%r36966, %r36965, %r36965, 12;
	add.s32 	%r36967, %r36961, %r36966;
	xor.b32  	%r36968, %r36963, %r36967;
	shf.l.wrap.b32 	%r36969, %r36968, %r36968, 8;
	add.s32 	%r36970, %r36964, %r36969;
	xor.b32  	%r36971, %r36966, %r36970;
	shf.l.wrap.b32 	%r36972, %r36971, %r36971, 7;
	add.s32 	%r36973, %r36931, %r36948;
	xor.b32  	%r36974, %r36921, %r36973;
	shf.l.wrap.b32 	%r36975, %r36974, %r36974, 16;
	add.s32 	%r36976, %r36910, %r36975;
	xor.b32  	%r36977, %r36948, %r36976;
	shf.l.wrap.b32 	%r36978, %r36977, %r36977, 12;
	add.s32 	%r36979, %r36973, %r36978;
	xor.b32  	%r36980, %r36975, %r36979;
	shf.l.wrap.b32 	%r36981, %r36980, %r36980, 8;
	add.s32 	%r36982, %r36976, %r36981;
	xor.b32  	%r36983, %r36978, %r36982;
	shf.l.wrap.b32 	%r36984, %r36983, %r36983, 7;
	add.s32 	%r36985, %r36943, %r36912;
	xor.b32  	%r36986, %r36933, %r36985;
	shf.l.wrap.b32 	%r36987, %r36986, %r36986, 16;
	add.s32 	%r36988, %r36922, %r36987;
	xor.b32  	%r36989, %r36912, %r36988;
	shf.l.wrap.b32 	%r36990, %r36989, %r36989, 12;
	add.s32 	%r36991, %r36985, %r36990;
	xor.b32  	%r36992, %r36987, %r36991;
	shf.l.wrap.b32 	%r36993, %r36992, %r36992, 8;
	add.s32 	%r36994, %r36988, %r36993;
	xor.b32  	%r36995, %r36990, %r36994;
	shf.l.wrap.b32 	%r36996, %r36995, %r36995, 7;
	add.s32 	%r36997, %r36955, %r36996;
	xor.b32  	%r36998, %r36969, %r36997;
	shf.l.wrap.b32 	%r36999, %r36998, %r36998, 16;
	add.s32 	%r37000, %r36982, %r36999;
	xor.b32  	%r37001, %r36996, %r37000;
	shf.l.wrap.b32 	%r37002, %r37001, %r37001, 12;
	add.s32 	%r37003, %r36997, %r37002;
	xor.b32  	%r37004, %r36999, %r37003;
	shf.l.wrap.b32 	%r37005, %r37004, %r37004, 8;
	add.s32 	%r37006, %r37000, %r37005;
	xor.b32  	%r37007, %r37002, %r37006;
	shf.l.wrap.b32 	%r37008, %r37007, %r37007, 7;
	add.s32 	%r37009, %r36967, %r36960;
	xor.b32  	%r37010, %r36981, %r37009;
	shf.l.wrap.b32 	%r37011, %r37010, %r37010, 16;
	add.s32 	%r37012, %r36994, %r37011;
	xor.b32  	%r37013, %r36960, %r37012;
	shf.l.wrap.b32 	%r37014, %r37013, %r37013, 12;
	add.s32 	%r37015, %r37009, %r37014;
	xor.b32  	%r37016, %r37011, %r37015;
	shf.l.wrap.b32 	%r37017, %r37016, %r37016, 8;
	add.s32 	%r37018, %r37012, %r37017;
	xor.b32  	%r37019, %r37014, %r37018;
	shf.l.wrap.b32 	%r37020, %r37019, %r37019, 7;
	add.s32 	%r37021, %r36979, %r36972;
	xor.b32  	%r37022, %r36993, %r37021;
	shf.l.wrap.b32 	%r37023, %r37022, %r37022, 16;
	add.s32 	%r37024, %r36958, %r37023;
	xor.b32  	%r37025, %r36972, %r37024;
	shf.l.wrap.b32 	%r37026, %r37025, %r37025, 12;
	add.s32 	%r37027, %r37021, %r37026;
	xor.b32  	%r37028, %r37023, %r37027;
	shf.l.wrap.b32 	%r37029, %r37028, %r37028, 8;
	add.s32 	%r37030, %r37024, %r37029;
	xor.b32  	%r37031, %r37026, %r37030;
	shf.l.wrap.b32 	%r37032, %r37031, %r37031, 7;
	add.s32 	%r37033, %r36991, %r36984;
	xor.b32  	%r37034, %r36957, %r37033;
	shf.l.wrap.b32 	%r37035, %r37034, %r37034, 16;
	add.s32 	%r37036, %r36970, %r37035;
	xor.b32  	%r37037, %r36984, %r37036;
	shf.l.wrap.b32 	%r37038, %r37037, %r37037, 12;
	add.s32 	%r37039, %r37033, %r37038;
	xor.b32  	%r37040, %r37035, %r37039;
	shf.l.wrap.b32 	%r37041, %r37040, %r37040, 8;
	add.s32 	%r37042, %r37036, %r37041;
	xor.b32  	%r37043, %r37038, %r37042;
	shf.l.wrap.b32 	%r37044, %r37043, %r37043, 7;
	add.s32 	%r37045, %r37003, %r37020;
	xor.b32  	%r37046, %r37041, %r37045;
	shf.l.wrap.b32 	%r37047, %r37046, %r37046, 16;
	add.s32 	%r37048, %r37030, %r37047;
	xor.b32  	%r37049, %r37020, %r37048;
	shf.l.wrap.b32 	%r37050, %r37049, %r37049, 12;
	add.s32 	%r37051, %r37045, %r37050;
	xor.b32  	%r37052, %r37047, %r37051;
	shf.l.wrap.b32 	%r37053, %r37052, %r37052, 8;
	add.s32 	%r37054, %r37048, %r37053;
	xor.b32  	%r37055, %r37050, %r37054;
	shf.l.wrap.b32 	%r37056, %r37055, %r37055, 7;
	add.s32 	%r37057, %r37015, %r37032;
	xor.b32  	%r37058, %r37005, %r37057;
	shf.l.wrap.b32 	%r37059, %r37058, %r37058, 16;
	add.s32 	%r37060, %r37042, %r37059;
	xor.b32  	%r37061, %r37032, %r37060;
	shf.l.wrap.b32 	%r37062, %r37061, %r37061, 12;
	add.s32 	%r37063, %r37057, %r37062;
	xor.b32  	%r37064, %r37059, %r37063;
	shf.l.wrap.b32 	%r37065, %r37064, %r37064, 8;
	add.s32 	%r37066, %r37060, %r37065;
	xor.b32  	%r37067, %r37062, %r37066;
	shf.l.wrap.b32 	%r37068, %r37067, %r37067, 7;
	add.s32 	%r37069, %r37027, %r37044;
	xor.b32  	%r37070, %r37017, %r37069;
	shf.l.wrap.b32 	%r37071, %r37070, %r37070, 16;
	add.s32 	%r37072, %r37006, %r37071;
	xor.b32  	%r37073, %r37044, %r37072;
	shf.l.wrap.b32 	%r37074, %r37073, %r37073, 12;
	add.s32 	%r37075, %r37069, %r37074;
	xor.b32  	%r37076, %r37071, %r37075;
	shf.l.wrap.b32 	%r37077, %r37076, %r37076, 8;
	add.s32 	%r37078, %r37072, %r37077;
	xor.b32  	%r37079, %r37074, %r37078;
	shf.l.wrap.b32 	%r37080, %r37079, %r37079, 7;
	add.s32 	%r37081, %r37039, %r37008;
	xor.b32  	%r37082, %r37029, %r37081;
	shf.l.wrap.b32 	%r37083, %r37082, %r37082, 16;
	add.s32 	%r37084, %r37018, %r37083;
	xor.b32  	%r37085, %r37008, %r37084;
	shf.l.wrap.b32 	%r37086, %r37085, %r37085, 12;
	add.s32 	%r37087, %r37081, %r37086;
	xor.b32  	%r37088, %r37083, %r37087;
	shf.l.wrap.b32 	%r37089, %r37088, %r37088, 8;
	add.s32 	%r37090, %r37084, %r37089;
	xor.b32  	%r37091, %r37086, %r37090;
	shf.l.wrap.b32 	%r37092, %r37091, %r37091, 7;
	add.s32 	%r37093, %r37051, %r37092;
	xor.b32  	%r37094, %r37065, %r37093;
	shf.l.wrap.b32 	%r37095, %r37094, %r37094, 16;
	add.s32 	%r37096, %r37078, %r37095;
	xor.b32  	%r37097, %r37092, %r37096;
	shf.l.wrap.b32 	%r37098, %r37097, %r37097, 12;
	add.s32 	%r37099, %r37093, %r37098;
	xor.b32  	%r37100, %r37095, %r37099;
	shf.l.wrap.b32 	%r37101, %r37100, %r37100, 8;
	add.s32 	%r37102, %r37096, %r37101;
	xor.b32  	%r37103, %r37098, %r37102;
	shf.l.wrap.b32 	%r37104, %r37103, %r37103, 7;
	add.s32 	%r37105, %r37063, %r37056;
	xor.b32  	%r37106, %r37077, %r37105;
	shf.l.wrap.b32 	%r37107, %r37106, %r37106, 16;
	add.s32 	%r37108, %r37090, %r37107;
	xor.b32  	%r37109, %r37056, %r37108;
	shf.l.wrap.b32 	%r37110, %r37109, %r37109, 12;
	add.s32 	%r37111, %r37105, %r37110;
	xor.b32  	%r37112, %r37107, %r37111;
	shf.l.wrap.b32 	%r37113, %r37112, %r37112, 8;
	add.s32 	%r37114, %r37108, %r37113;
	xor.b32  	%r37115, %r37110, %r37114;
	shf.l.wrap.b32 	%r37116, %r37115, %r37115, 7;
	add.s32 	%r37117, %r37075, %r37068;
	xor.b32  	%r37118, %r37089, %r37117;
	shf.l.wrap.b32 	%r37119, %r37118, %r37118, 16;
	add.s32 	%r37120, %r37054, %r37119;
	xor.b32  	%r37121, %r37068, %r37120;
	shf.l.wrap.b32 	%r37122, %r37121, %r37121, 12;
	add.s32 	%r37123, %r37117, %r37122;
	xor.b32  	%r37124, %r37119, %r37123;
	shf.l.wrap.b32 	%r37125, %r37124, %r37124, 8;
	add.s32 	%r37126, %r37120, %r37125;
	xor.b32  	%r37127, %r37122, %r37126;
	shf.l.wrap.b32 	%r37128, %r37127, %r37127, 7;
	add.s32 	%r37129, %r37087, %r37080;
	xor.b32  	%r37130, %r37053, %r37129;
	shf.l.wrap.b32 	%r37131, %r37130, %r37130, 16;
	add.s32 	%r37132, %r37066, %r37131;
	xor.b32  	%r37133, %r37080, %r37132;
	shf.l.wrap.b32 	%r37134, %r37133, %r37133, 12;
	add.s32 	%r37135, %r37129, %r37134;
	xor.b32  	%r37136, %r37131, %r37135;
	shf.l.wrap.b32 	%r37137, %r37136, %r37136, 8;
	add.s32 	%r37138, %r37132, %r37137;
	xor.b32  	%r37139, %r37134, %r37138;
	shf.l.wrap.b32 	%r37140, %r37139, %r37139, 7;
	add.s32 	%r37141, %r37099, %r37116;
	xor.b32  	%r37142, %r37137, %r37141;
	shf.l.wrap.b32 	%r37143, %r37142, %r37142, 16;
	add.s32 	%r37144, %r37126, %r37143;
	xor.b32  	%r37145, %r37116, %r37144;
	shf.l.wrap.b32 	%r37146, %r37145, %r37145, 12;
	add.s32 	%r37147, %r37141, %r37146;
	xor.b32  	%r37148, %r37143, %r37147;
	shf.l.wrap.b32 	%r37149, %r37148, %r37148, 8;
	add.s32 	%r37150, %r37144, %r37149;
	xor.b32  	%r37151, %r37146, %r37150;
	shf.l.wrap.b32 	%r37152, %r37151, %r37151, 7;
	add.s32 	%r37153, %r37111, %r37128;
	xor.b32  	%r37154, %r37101, %r37153;
	shf.l.wrap.b32 	%r37155, %r37154, %r37154, 16;
	add.s32 	%r37156, %r37138, %r37155;
	xor.b32  	%r37157, %r37128, %r37156;
	shf.l.wrap.b32 	%r37158, %r37157, %r37157, 12;
	add.s32 	%r37159, %r37153, %r37158;
	xor.b32  	%r37160, %r37155, %r37159;
	shf.l.wrap.b32 	%r37161, %r37160, %r37160, 8;
	add.s32 	%r37162, %r37156, %r37161;
	xor.b32  	%r37163, %r37158, %r37162;
	shf.l.wrap.b32 	%r37164, %r37163, %r37163, 7;
	add.s32 	%r37165, %r37123, %r37140;
	xor.b32  	%r37166, %r37113, %r37165;
	shf.l.wrap.b32 	%r37167, %r37166, %r37166, 16;
	add.s32 	%r37168, %r37102, %r37167;
	xor.b32  	%r37169, %r37140, %r37168;
	shf.l.wrap.b32 	%r37170, %r37169, %r37169, 12;
	add.s32 	%r37171, %r37165, %r37170;
	xor.b32  	%r37172, %r37167, %r37171;
	shf.l.wrap.b32 	%r37173, %r37172, %r37172, 8;
	add.s32 	%r37174, %r37168, %r37173;
	xor.b32  	%r37175, %r37170, %r37174;
	shf.l.wrap.b32 	%r37176, %r37175, %r37175, 7;
	add.s32 	%r37177, %r37135, %r37104;
	xor.b32  	%r37178, %r37125, %r37177;
	shf.l.wrap.b32 	%r37179, %r37178, %r37178, 16;
	add.s32 	%r37180, %r37114, %r37179;
	xor.b32  	%r37181, %r37104, %r37180;
	shf.l.wrap.b32 	%r37182, %r37181, %r37181, 12;
	add.s32 	%r37183, %r37177, %r37182;
	xor.b32  	%r37184, %r37179, %r37183;
	shf.l.wrap.b32 	%r37185, %r37184, %r37184, 8;
	add.s32 	%r37186, %r37180, %r37185;
	xor.b32  	%r37187, %r37182, %r37186;
	shf.l.wrap.b32 	%r37188, %r37187, %r37187, 7;
	add.s32 	%r37189, %r37147, %r37188;
	xor.b32  	%r37190, %r37161, %r37189;
	shf.l.wrap.b32 	%r37191, %r37190, %r37190, 16;
	add.s32 	%r37192, %r37174, %r37191;
	xor.b32  	%r37193, %r37188, %r37192;
	shf.l.wrap.b32 	%r37194, %r37193, %r37193, 12;
	add.s32 	%r37195, %r37189, %r37194;
	xor.b32  	%r37196, %r37191, %r37195;
	shf.l.wrap.b32 	%r37197, %r37196, %r37196, 8;
	add.s32 	%r37198, %r37192, %r37197;
	xor.b32  	%r37199, %r37194, %r37198;
	shf.l.wrap.b32 	%r37200, %r37199, %r37199, 7;
	add.s32 	%r37201, %r37159, %r37152;
	xor.b32  	%r37202, %r37173, %r37201;
	shf.l.wrap.b32 	%r37203, %r37202, %r37202, 16;
	add.s32 	%r37204, %r37186, %r37203;
	xor.b32  	%r37205, %r37152, %r37204;
	shf.l.wrap.b32 	%r37206, %r37205, %r37205, 12;
	add.s32 	%r37207, %r37201, %r37206;
	xor.b32  	%r37208, %r37203, %r37207;
	shf.l.wrap.b32 	%r37209, %r37208, %r37208, 8;
	add.s32 	%r37210, %r37204, %r37209;
	xor.b32  	%r37211, %r37206, %r37210;
	shf.l.wrap.b32 	%r37212, %r37211, %r37211, 7;
	add.s32 	%r37213, %r37171, %r37164;
	xor.b32  	%r37214, %r37185, %r37213;
	shf.l.wrap.b32 	%r37215, %r37214, %r37214, 16;
	add.s32 	%r37216, %r37150, %r37215;
	xor.b32  	%r37217, %r37164, %r37216;
	shf.l.wrap.b32 	%r37218, %r37217, %r37217, 12;
	add.s32 	%r37219, %r37213, %r37218;
	xor.b32  	%r37220, %r37215, %r37219;
	shf.l.wrap.b32 	%r37221, %r37220, %r37220, 8;
	add.s32 	%r37222, %r37216, %r37221;
	xor.b32  	%r37223, %r37218, %r37222;
	shf.l.wrap.b32 	%r37224, %r37223, %r37223, 7;
	add.s32 	%r37225, %r37183, %r37176;
	xor.b32  	%r37226, %r37149, %r37225;
	shf.l.wrap.b32 	%r37227, %r37226, %r37226, 16;
	add.s32 	%r37228, %r37162, %r37227;
	xor.b32  	%r37229, %r37176, %r37228;
	shf.l.wrap.b32 	%r37230, %r37229, %r37229, 12;
	add.s32 	%r37231, %r37225, %r37230;
	xor.b32  	%r37232, %r37227, %r37231;
	shf.l.wrap.b32 	%r37233, %r37232, %r37232, 8;
	add.s32 	%r37234, %r37228, %r37233;
	xor.b32  	%r37235, %r37230, %r37234;
	shf.l.wrap.b32 	%r37236, %r37235, %r37235, 7;
	add.s32 	%r37237, %r37195, %r37212;
	xor.b32  	%r37238, %r37233, %r37237;
	shf.l.wrap.b32 	%r37239, %r37238, %r37238, 16;
	add.s32 	%r37240, %r37222, %r37239;
	xor.b32  	%r37241, %r37212, %r37240;
	shf.l.wrap.b32 	%r37242, %r37241, %r37241, 12;
	add.s32 	%r37243, %r37237, %r37242;
	xor.b32  	%r37244, %r37239, %r37243;
	shf.l.wrap.b32 	%r37245, %r37244, %r37244, 8;
	add.s32 	%r37246, %r37240, %r37245;
	xor.b32  	%r37247, %r37242, %r37246;
	shf.l.wrap.b32 	%r37248, %r37247, %r37247, 7;
	add.s32 	%r37249, %r37207, %r37224;
	xor.b32  	%r37250, %r37197, %r37249;
	shf.l.wrap.b32 	%r37251, %r37250, %r37250, 16;
	add.s32 	%r37252, %r37234, %r37251;
	xor.b32  	%r37253, %r37224, %r37252;
	shf.l.wrap.b32 	%r37254, %r37253, %r37253, 12;
	add.s32 	%r37255, %r37249, %r37254;
	xor.b32  	%r37256, %r37251, %r37255;
	shf.l.wrap.b32 	%r37257, %r37256, %r37256, 8;
	add.s32 	%r37258, %r37252, %r37257;
	xor.b32  	%r37259, %r37254, %r37258;
	shf.l.wrap.b32 	%r37260, %r37259, %r37259, 7;
	add.s32 	%r37261, %r37219, %r37236;
	xor.b32  	%r37262, %r37209, %r37261;
	shf.l.wrap.b32 	%r37263, %r37262, %r37262, 16;
	add.s32 	%r37264, %r37198, %r37263;
	xor.b32  	%r37265, %r37236, %r37264;
	shf.l.wrap.b32 	%r37266, %r37265, %r37265, 12;
	add.s32 	%r37267, %r37261, %r37266;
	xor.b32  	%r37268, %r37263, %r37267;
	shf.l.wrap.b32 	%r37269, %r37268, %r37268, 8;
	add.s32 	%r37270, %r37264, %r37269;
	xor.b32  	%r37271, %r37266, %r37270;
	shf.l.wrap.b32 	%r37272, %r37271, %r37271, 7;
	add.s32 	%r37273, %r37231, %r37200;
	xor.b32  	%r37274, %r37221, %r37273;
	shf.l.wrap.b32 	%r37275, %r37274, %r37274, 16;
	add.s32 	%r37276, %r37210, %r37275;
	xor.b32  	%r37277, %r37200, %r37276;
	shf.l.wrap.b32 	%r37278, %r37277, %r37277, 12;
	add.s32 	%r37279, %r37273, %r37278;
	xor.b32  	%r37280, %r37275, %r37279;
	shf.l.wrap.b32 	%r37281, %r37280, %r37280, 8;
	add.s32 	%r37282, %r37276, %r37281;
	xor.b32  	%r37283, %r37278, %r37282;
	shf.l.wrap.b32 	%r37284, %r37283, %r37283, 7;
	add.s32 	%r54617, %r36901, %r37243;
	add.s32 	%r54616, %r36913, %r37255;
	add.s32 	%r54615, %r36925, %r37267;
	add.s32 	%r54614, %r36937, %r37279;
	add.s32 	%r54618, %r54625, %r37284;
	add.s32 	%r54619, %r54624, %r37248;
	add.s32 	%r54620, %r54623, %r37260;
	add.s32 	%r54621, %r54622, %r37272;
	xor.b32  	%r37285, %r36902, 1;
	shf.l.wrap.b32 	%r37286, %r36902, %r37285, 16;
	add.s32 	%r37287, %r54625, %r37286;
	xor.b32  	%r37288, %r54625, %r37287;
	shf.l.wrap.b32 	%r37289, %r37288, %r37288, 12;
	add.s32 	%r37290, %r36902, %r37289;
	xor.b32  	%r37291, %r37286, %r37290;
	shf.l.wrap.b32 	%r37292, %r37291, %r37291, 8;
	add.s32 	%r37293, %r37287, %r37292;
	xor.b32  	%r37294, %r37289, %r37293;
	shf.l.wrap.b32 	%r37295, %r37294, %r37294, 7;
	add.s32 	%r37296, %r37290, %r36924;
	xor.b32  	%r37297, %r36945, %r37296;
	shf.l.wrap.b32 	%r37298, %r37297, %r37297, 16;
	add.s32 	%r37299, %r36934, %r37298;
	xor.b32  	%r37300, %r36924, %r37299;
	shf.l.wrap.b32 	%r37301, %r37300, %r37300, 12;
	add.s32 	%r37302, %r37296, %r37301;
	xor.b32  	%r37303, %r37298, %r37302;
	shf.l.wrap.b32 	%r37304, %r37303, %r37303, 8;
	add.s32 	%r37305, %r37299, %r37304;
	xor.b32  	%r37306, %r37301, %r37305;
	shf.l.wrap.b32 	%r37307, %r37306, %r37306, 7;
	xor.b32  	%r37308, %r37292, %r36961;
	shf.l.wrap.b32 	%r37309, %r37308, %r37308, 16;
	add.s32 	%r37310, %r36946, %r37309;
	xor.b32  	%r37311, %r36936, %r37310;
	shf.l.wrap.b32 	%r37312, %r37311, %r37311, 12;
	add.s32 	%r37313, %r36961, %r37312;
	xor.b32  	%r37314, %r37309, %r37313;
	shf.l.wrap.b32 	%r37315, %r37314, %r37314, 8;
	add.s32 	%r37316, %r37310, %r37315;
	xor.b32  	%r37317, %r37312, %r37316;
	shf.l.wrap.b32 	%r37318, %r37317, %r37317, 7;
	add.s32 	%r37319, %r37293, %r36975;
	xor.b32  	%r37320, %r36948, %r37319;
	shf.l.wrap.b32 	%r37321, %r37320, %r37320, 12;
	add.s32 	%r37322, %r36973, %r37321;
	xor.b32  	%r37323, %r36975, %r37322;
	shf.l.wrap.b32 	%r37324, %r37323, %r37323, 8;
	add.s32 	%r37325, %r37319, %r37324;
	xor.b32  	%r37326, %r37321, %r37325;
	shf.l.wrap.b32 	%r37327, %r37326, %r37326, 7;
	add.s32 	%r37328, %r36943, %r37295;
	xor.b32  	%r37329, %r36933, %r37328;
	shf.l.wrap.b32 	%r37330, %r37329, %r37329, 16;
	add.s32 	%r37331, %r36922, %r37330;
	xor.b32  	%r37332, %r37295, %r37331;
	shf.l.wrap.b32 	%r37333, %r37332, %r37332, 12;
	add.s32 	%r37334, %r37328, %r37333;
	xor.b32  	%r37335, %r37330, %r37334;
	shf.l.wrap.b32 	%r37336, %r37335, %r37335, 8;
	add.s32 	%r37337, %r37331, %r37336;
	xor.b32  	%r37338, %r37333, %r37337;
	shf.l.wrap.b32 	%r37339, %r37338, %r37338, 7;
	add.s32 	%r37340, %r37302, %r37339;
	xor.b32  	%r37341, %r37315, %r37340;
	shf.l.wrap.b32 	%r37342, %r37341, %r37341, 16;
	add.s32 	%r37343, %r37325, %r37342;
	xor.b32  	%r37344, %r37339, %r37343;
	shf.l.wrap.b32 	%r37345, %r37344, %r37344, 12;
	add.s32 	%r37346, %r37340, %r37345;
	xor.b32  	%r37347, %r37342, %r37346;
	shf.l.wrap.b32 	%r37348, %r37347, %r37347, 8;
	add.s32 	%r37349, %r37343, %r37348;
	xor.b32  	%r37350, %r37345, %r37349;
	shf.l.wrap.b32 	%r37351, %r37350, %r37350, 7;
	add.s32 	%r37352, %r37313, %r37307;
	xor.b32  	%r37353, %r37324, %r37352;
	shf.l.wrap.b32 	%r37354, %r37353, %r37353, 16;
	add.s32 	%r37355, %r37337, %r37354;
	xor.b32  	%r37356, %r37307, %r37355;
	shf.l.wrap.b32 	%r37357, %r37356, %r37356, 12;
	add.s32 	%r37358, %r37352, %r37357;
	xor.b32  	%r37359, %r37354, %r37358;
	shf.l.wrap.b32 	%r37360, %r37359, %r37359, 8;
	add.s32 	%r37361, %r37355, %r37360;
	xor.b32  	%r37362, %r37357, %r37361;
	shf.l.wrap.b32 	%r37363, %r37362, %r37362, 7;
	add.s32 	%r37364, %r37322, %r37318;
	xor.b32  	%r37365, %r37336, %r37364;
	shf.l.wrap.b32 	%r37366, %r37365, %r37365, 16;
	add.s32 	%r37367, %r37305, %r37366;
	xor.b32  	%r37368, %r37318, %r37367;
	shf.l.wrap.b32 	%r37369, %r37368, %r37368, 12;
	add.s32 	%r37370, %r37364, %r37369;
	xor.b32  	%r37371, %r37366, %r37370;
	shf.l.wrap.b32 	%r37372, %r37371, %r37371, 8;
	add.s32 	%r37373, %r37367, %r37372;
	xor.b32  	%r37374, %r37369, %r37373;
	shf.l.wrap.b32 	%r37375, %r37374, %r37374, 7;
	add.s32 	%r37376, %r37334, %r37327;
	xor.b32  	%r37377, %r37304, %r37376;
	shf.l.wrap.b32 	%r37378, %r37377, %r37377, 16;
	add.s32 	%r37379, %r37316, %r37378;
	xor.b32  	%r37380, %r37327, %r37379;
	shf.l.wrap.b32 	%r37381, %r37380, %r37380, 12;
	add.s32 	%r37382, %r37376, %r37381;
	xor.b32  	%r37383, %r37378, %r37382;
	shf.l.wrap.b32 	%r37384, %r37383, %r37383, 8;
	add.s32 	%r37385, %r37379, %r37384;
	xor.b32  	%r37386, %r37381, %r37385;
	shf.l.wrap.b32 	%r37387, %r37386, %r37386, 7;
	add.s32 	%r37388, %r37346, %r37363;
	xor.b32  	%r37389, %r37384, %r37388;
	shf.l.wrap.b32 	%r37390, %r37389, %r37389, 16;
	add.s32 	%r37391, %r37373, %r37390;
	xor.b32  	%r37392, %r37363, %r37391;
	shf.l.wrap.b32 	%r37393, %r37392, %r37392, 12;
	add.s32 	%r37394, %r37388, %r37393;
	xor.b32  	%r37395, %r37390, %r37394;
	shf.l.wrap.b32 	%r37396, %r37395, %r37395, 8;
	add.s32 	%r37397, %r37391, %r37396;
	xor.b32  	%r37398, %r37393, %r37397;
	shf.l.wrap.b32 	%r37399, %r37398, %r37398, 7;
	add.s32 	%r37400, %r37358, %r37375;
	xor.b32  	%r37401, %r37348, %r37400;
	shf.l.wrap.b32 	%r37402, %r37401, %r37401, 16;
	add.s32 	%r37403, %r37385, %r37402;
	xor.b32  	%r37404, %r37375, %r37403;
	shf.l.wrap.b32 	%r37405, %r37404, %r37404, 12;
	add.s32 	%r37406, %r37400, %r37405;
	xor.b32  	%r37407, %r37402, %r37406;
	shf.l.wrap.b32 	%r37408, %r37407, %r37407, 8;
	add.s32 	%r37409, %r37403, %r37408;
	xor.b32  	%r37410, %r37405, %r37409;
	shf.l.wrap.b32 	%r37411, %r37410, %r37410, 7;
	add.s32 	%r37412, %r37370, %r37387;
	xor.b32  	%r37413, %r37360, %r37412;
	shf.l.wrap.b32 	%r37414, %r37413, %r37413, 16;
	add.s32 	%r37415, %r37349, %r37414;
	xor.b32  	%r37416, %r37387, %r37415;
	shf.l.wrap.b32 	%r37417, %r37416, %r37416, 12;
	add.s32 	%r37418, %r37412, %r37417;
	xor.b32  	%r37419, %r37414, %r37418;
	shf.l.wrap.b32 	%r37420, %r37419, %r37419, 8;
	add.s32 	%r37421, %r37415, %r37420;
	xor.b32  	%r37422, %r37417, %r37421;
	shf.l.wrap.b32 	%r37423, %r37422, %r37422, 7;
	add.s32 	%r37424, %r37382, %r37351;
	xor.b32  	%r37425, %r37372, %r37424;
	shf.l.wrap.b32 	%r37426, %r37425, %r37425, 16;
	add.s32 	%r37427, %r37361, %r37426;
	xor.b32  	%r37428, %r37351, %r37427;
	shf.l.wrap.b32 	%r37429, %r37428, %r37428, 12;
	add.s32 	%r37430, %r37424, %r37429;
	xor.b32  	%r37431, %r37426, %r37430;
	shf.l.wrap.b32 	%r37432, %r37431, %r37431, 8;
	add.s32 	%r37433, %r37427, %r37432;
	xor.b32  	%r37434, %r37429, %r37433;
	shf.l.wrap.b32 	%r37435, %r37434, %r37434, 7;
	add.s32 	%r37436, %r37394, %r37435;
	xor.b32  	%r37437, %r37408, %r37436;
	shf.l.wrap.b32 	%r37438, %r37437, %r37437, 16;
	add.s32 	%r37439, %r37421, %r37438;
	xor.b32  	%r37440, %r37435, %r37439;
	shf.l.wrap.b32 	%r37441, %r37440, %r37440, 12;
	add.s32 	%r37442, %r37436, %r37441;
	xor.b32  	%r37443, %r37438, %r37442;
	shf.l.wrap.b32 	%r37444, %r37443, %r37443, 8;
	add.s32 	%r37445, %r37439, %r37444;
	xor.b32  	%r37446, %r37441, %r37445;
	shf.l.wrap.b32 	%r37447, %r37446, %r37446, 7;
	add.s32 	%r37448, %r37406, %r37399;
	xor.b32  	%r37449, %r37420, %r37448;
	shf.l.wrap.b32 	%r37450, %r37449, %r37449, 16;
	add.s32 	%r37451, %r37433, %r37450;
	xor.b32  	%r37452, %r37399, %r37451;
	shf.l.wrap.b32 	%r37453, %r37452, %r37452, 12;
	add.s32 	%r37454, %r37448, %r37453;
	xor.b32  	%r37455, %r37450, %r37454;
	shf.l.wrap.b32 	%r37456, %r37455, %r37455, 8;
	add.s32 	%r37457, %r37451, %r37456;
	xor.b32  	%r37458, %r37453, %r37457;
	shf.l.wrap.b32 	%r37459, %r37458, %r37458, 7;
	add.s32 	%r37460, %r37418, %r37411;
	xor.b32  	%r37461, %r37432, %r37460;
	shf.l.wrap.b32 	%r37462, %r37461, %r37461, 16;
	add.s32 	%r37463, %r37397, %r37462;
	xor.b32  	%r37464, %r37411, %r37463;
	shf.l.wrap.b32 	%r37465, %r37464, %r37464, 12;
	add.s32 	%r37466, %r37460, %r37465;
	xor.b32  	%r37467, %r37462, %r37466;
	shf.l.wrap.b32 	%r37468, %r37467, %r37467, 8;
	add.s32 	%r37469, %r37463, %r37468;
	xor.b32  	%r37470, %r37465, %r37469;
	shf.l.wrap.b32 	%r37471, %r37470, %r37470, 7;
	add.s32 	%r37472, %r37430, %r37423;
	xor.b32  	%r37473, %r37396, %r37472;
	shf.l.wrap.b32 	%r37474, %r37473, %r37473, 16;
	add.s32 	%r37475, %r37409, %r37474;
	xor.b32  	%r37476, %r37423, %r37475;
	shf.l.wrap.b32 	%r37477, %r37476, %r37476, 12;
	add.s32 	%r37478, %r37472, %r37477;
	xor.b32  	%r37479, %r37474, %r37478;
	shf.l.wrap.b32 	%r37480, %r37479, %r37479, 8;
	add.s32 	%r37481, %r37475, %r37480;
	xor.b32  	%r37482, %r37477, %r37481;
	shf.l.wrap.b32 	%r37483, %r37482, %r37482, 7;
	add.s32 	%r37484, %r37442, %r37459;
	xor.b32  	%r37485, %r37480, %r37484;
	shf.l.wrap.b32 	%r37486, %r37485, %r37485, 16;
	add.s32 	%r37487, %r37469, %r37486;
	xor.b32  	%r37488, %r37459, %r37487;
	shf.l.wrap.b32 	%r37489, %r37488, %r37488, 12;
	add.s32 	%r37490, %r37484, %r37489;
	xor.b32  	%r37491, %r37486, %r37490;
	shf.l.wrap.b32 	%r37492, %r37491, %r37491, 8;
	add.s32 	%r37493, %r37487, %r37492;
	xor.b32  	%r37494, %r37489, %r37493;
	shf.l.wrap.b32 	%r37495, %r37494, %r37494, 7;
	add.s32 	%r37496, %r37454, %r37471;
	xor.b32  	%r37497, %r37444, %r37496;
	shf.l.wrap.b32 	%r37498, %r37497, %r37497, 16;
	add.s32 	%r37499, %r37481, %r37498;
	xor.b32  	%r37500, %r37471, %r37499;
	shf.l.wrap.b32 	%r37501, %r37500, %r37500, 12;
	add.s32 	%r37502, %r37496, %r37501;
	xor.b32  	%r37503, %r37498, %r37502;
	shf.l.wrap.b32 	%r37504, %r37503, %r37503, 8;
	add.s32 	%r37505, %r37499, %r37504;
	xor.b32  	%r37506, %r37501, %r37505;
	shf.l.wrap.b32 	%r37507, %r37506, %r37506, 7;
	add.s32 	%r37508, %r37466, %r37483;
	xor.b32  	%r37509, %r37456, %r37508;
	shf.l.wrap.b32 	%r37510, %r37509, %r37509, 16;
	add.s32 	%r37511, %r37445, %r37510;
	xor.b32  	%r37512, %r37483, %r37511;
	shf.l.wrap.b32 	%r37513, %r37512, %r37512, 12;
	add.s32 	%r37514, %r37508, %r37513;
	xor.b32  	%r37515, %r37510, %r37514;
	shf.l.wrap.b32 	%r37516, %r37515, %r37515, 8;
	add.s32 	%r37517, %r37511, %r37516;
	xor.b32  	%r37518, %r37513, %r37517;
	shf.l.wrap.b32 	%r37519, %r37518, %r37518, 7;
	add.s32 	%r37520, %r37478, %r37447;
	xor.b32  	%r37521, %r37468, %r37520;
	shf.l.wrap.b32 	%r37522, %r37521, %r37521, 16;
	add.s32 	%r37523, %r37457, %r37522;
	xor.b32  	%r37524, %r37447, %r37523;
	shf.l.wrap.b32 	%r37525, %r37524, %r37524, 12;
	add.s32 	%r37526, %r37520, %r37525;
	xor.b32  	%r37527, %r37522, %r37526;
	shf.l.wrap.b32 	%r37528, %r37527, %r37527, 8;
	add.s32 	%r37529, %r37523, %r37528;
	xor.b32  	%r37530, %r37525, %r37529;
	shf.l.wrap.b32 	%r37531, %r37530, %r37530, 7;
	add.s32 	%r37532, %r37490, %r37531;
	xor.b32  	%r37533, %r37504, %r37532;
	shf.l.wrap.b32 	%r37534, %r37533, %r37533, 16;
	add.s32 	%r37535, %r37517, %r37534;
	xor.b32  	%r37536, %r37531, %r37535;
	shf.l.wrap.b32 	%r37537, %r37536, %r37536, 12;
	add.s32 	%r37538, %r37532, %r37537;
	xor.b32  	%r37539, %r37534, %r37538;
	shf.l.wrap.b32 	%r37540, %r37539, %r37539, 8;
	add.s32 	%r37541, %r37502, %r37495;
	xor.b32  	%r37542, %r37516, %r37541;
	shf.l.wrap.b32 	%r37543, %r37542, %r37542, 16;
	add.s32 	%r37544, %r37529, %r37543;
	xor.b32  	%r37545, %r37495, %r37544;
	shf.l.wrap.b32 	%r37546, %r37545, %r37545, 12;
	add.s32 	%r37547, %r37541, %r37546;
	xor.b32  	%r37548, %r37543, %r37547;
	shf.l.wrap.b32 	%r37549, %r37548, %r37548, 8;
	add.s32 	%r37550, %r37544, %r37549;
	xor.b32  	%r37551, %r37546, %r37550;
	shf.l.wrap.b32 	%r37552, %r37551, %r37551, 7;
	add.s32 	%r37553, %r37514, %r37507;
	xor.b32  	%r37554, %r37528, %r37553;
	shf.l.wrap.b32 	%r37555, %r37554, %r37554, 16;
	add.s32 	%r37556, %r37493, %r37555;
	xor.b32  	%r37557, %r37507, %r37556;
	shf.l.wrap.b32 	%r37558, %r37557, %r37557, 12;
	add.s32 	%r37559, %r37553, %r37558;
	xor.b32  	%r37560, %r37555, %r37559;
	shf.l.wrap.b32 	%r37561, %r37560, %r37560, 8;
	add.s32 	%r37562, %r37556, %r37561;
	xor.b32  	%r37563, %r37558, %r37562;
	shf.l.wrap.b32 	%r37564, %r37563, %r37563, 7;
	add.s32 	%r37565, %r37526, %r37519;
	xor.b32  	%r37566, %r37492, %r37565;
	shf.l.wrap.b32 	%r37567, %r37566, %r37566, 16;
	add.s32 	%r37568, %r37505, %r37567;
	xor.b32  	%r37569, %r37519, %r37568;
	shf.l.wrap.b32 	%r37570, %r37569, %r37569, 12;
	add.s32 	%r37571, %r37565, %r37570;
	xor.b32  	%r37572, %r37567, %r37571;
	shf.l.wrap.b32 	%r37573, %r37572, %r37572, 8;
	add.s32 	%r37574, %r37568, %r37573;
	add.s32 	%r37575, %r37538, %r37552;
	xor.b32  	%r37576, %r37573, %r37575;
	shf.l.wrap.b32 	%r37577, %r37576, %r37576, 16;
	add.s32 	%r37578, %r37562, %r37577;
	xor.b32  	%r37579, %r37552, %r37578;
	shr.u32 	%r37580, %r37579, 20;
	add.s32 	%r37581, %r37575, %r37580;
	add.s32 	%r37582, %r37547, %r37564;
	xor.b32  	%r37583, %r37540, %r37582;
	shf.l.wrap.b32 	%r37584, %r37583, %r37583, 16;
	add.s32 	%r37585, %r37574, %r37584;
	xor.b32  	%r37586, %r37564, %r37585;
	shr.u32 	%r37587, %r37586, 20;
	add.s32 	%r37588, %r37582, %r37587;
	add.s32 	%r37589, %r36901, %r37581;
	add.s32 	%r37590, %r36913, %r37588;
	not.b32 	%r37591, %r54613;
	add.s32 	%r37592, %r3588, %r37591;
	mov.u32 	%r37593, %ctaid.x;
	shl.b32 	%r37594, %r37593, 11;
	mov.u32 	%r37595, %tid.x;
	and.b32  	%r37596, %r37595, 31;
	or.b32  	%r37597, %r37594, %r37596;
	shl.b32 	%r37598, %r37595, 3;
	and.b32  	%r37599, %r37598, 7936;
	add.s32 	%r37600, %r53743, %r37599;
	add.s32 	%r37601, %r37597, %r37600;
	shr.u32 	%r37602, %r37601, %r37592;
	and.b32  	%r37603, %r37602, 1;
	setp.eq.b32 	%p410, %r37603, 1;
	selp.b32 	%r37604, %r37590, %r37589, %p410;
	cvt.u16.u32 	%rs630, %r37604;
	and.b16  	%rs849, %rs630, 1;
	and.b16  	%rs631, %rs847, 255;
	setp.ne.s16 	%p411, %rs631, 1;
	@%p411 bra 	$L__BB9_523;
	ld.param.u64 	%rd851, [fused_batch_pir_kernel_transposed_16_param_1];
	not.b32 	%r37605, %r54613;
	add.s32 	%r37606, %r3588, %r37605;
	mov.u32 	%r37607, %ctaid.x;
	shl.b32 	%r37608, %r37607, 11;
	mov.u32 	%r37609, %tid.x;
	and.b32  	%r37610, %r37609, 31;
	or.b32  	%r37611, %r37608, %r37610;
	shl.b32 	%r37612, %r37609, 3;
	and.b32  	%r37613, %r37612, 7936;
	add.s32 	%r37614, %r53743, %r37613;
	add.s32 	%r37615, %r37611, %r37614;
	shr.u32 	%r37616, %r37615, %r37606;
	and.b32  	%r37617, %r37616, 1;
	setp.eq.b32 	%p412, %r37617, 1;
	cvt.s64.s32 	%rd468, %r54613;
	cvta.to.global.u64 	%rd469, %rd851;
	mul.wide.s32 	%rd470, %r54613, 16;
	add.s64 	%rd471, %rd469, %rd470;
	ld.global.u32 	%r37618, [%rd471+17588];
	selp.b32 	%r37619, %r54618, %r54617, %p412;
	xor.b32  	%r37620, %r37619, %r37618;
	selp.b32 	%r37621, %r54619, %r54616, %p412;
	selp.b32 	%r54617, %r54617, %r37620, %p412;
	selp.b32 	%r54618, %r37620, %r54618, %p412;
	ld.global.u32 	%r37622, [%rd471+17592];
	xor.b32  	%r37623, %r37621, %r37622;
	selp.b32 	%r37624, %r54620, %r54615, %p412;
	selp.b32 	%r54616, %r54616, %r37623, %p412;
	selp.b32 	%r54619, %r37623, %r54619, %p412;
	ld.global.u32 	%r37625, [%rd471+17596];
	xor.b32  	%r37626, %r37624, %r37625;
	selp.b32 	%r37627, %r54621, %r54614, %p412;
	selp.b32 	%r54615, %r54615, %r37626, %p412;
	selp.b32 	%r54620, %r37626, %r54620, %p412;
	ld.global.u32 	%r37628, [%rd471+17600];
	xor.b32  	%r37629, %r37627, %r37628;
	selp.b64 	%rd472, 445, 420, %p412;
	selp.b32 	%r54614, %r54614, %r37629, %p412;
	selp.b32 	%r54621, %r37629, %r54621, %p412;
	add.s64 	%rd473, %rd472, %rd468;
	add.s64 	%rd474, %rd469, %rd473;
	ld.global.u8 	%rs632, [%rd474+17568];
	xor.b16  	%rs849, %rs632, %rs849;
$L__BB9_523:
	not.b32 	%r37630, %r54613;
	add.s32 	%r37631, %r3588, %r37630;
	mov.u32 	%r37632, %ctaid.x;
	shl.b32 	%r37633, %r37632, 11;
	mov.u32 	%r37634, %tid.x;
	and.b32  	%r37635, %r37634, 31;
	or.b32  	%r37636, %r37633, %r37635;
	shl.b32 	%r37637, %r37634, 3;
	and.b32  	%r37638, %r37637, 7936;
	add.s32 	%r37639, %r53743, %r37638;
	add.s32 	%r37640, %r37636, %r37639;
	shr.u32 	%r37641, %r37640, %r37631;
	and.b32  	%r37642, %r37641, 1;
	setp.eq.b32 	%p413, %r37642, 1;
	selp.b32 	%r54625, %r54618, %r54617, %p413;
	selp.b32 	%r54624, %r54619, %r54616, %p413;
	selp.b32 	%r54623, %r54620, %r54615, %p413;
	selp.b32 	%r54622, %r54621, %r54614, %p413;
	add.s32 	%r54613, %r54613, 1;
	setp.lt.u32 	%p414, %r54613, %r3588;
	mov.u16 	%rs847, %rs849;
	@%p414 bra 	$L__BB9_521;
$L__BB9_524:
	and.b16  	%rs633, %rs849, 255;
	setp.ne.s16 	%p415, %rs633, 1;
	@%p415 bra 	$L__BB9_526;
	ld.param.u64 	%rd852, [fused_batch_pir_kernel_transposed_16_param_1];
	cvta.to.global.u64 	%rd475, %rd852;
	ld.global.u32 	%r37643, [%rd475+18040];
	xor.b32  	%r54625, %r54625, %r37643;
$L__BB9_526:
	@%p415 bra 	$L__BB9_528;
	ld.param.u64 	%rd853, [fused_batch_pir_kernel_transposed_16_param_1];
	cvta.to.global.u64 	%rd476, %rd853;
	ld.global.u32 	%r37644, [%rd476+18044];
	xor.b32  	%r54624, %r54624, %r37644;
$L__BB9_528:
	@%p415 bra 	$L__BB9_530;
	ld.param.u64 	%rd854, [fused_batch_pir_kernel_transposed_16_param_1];
	cvta.to.global.u64 	%rd477, %rd854;
	ld.global.u32 	%r37645, [%rd477+18048];
	xor.b32  	%r54623, %r54623, %r37645;
$L__BB9_530:
	@%p415 bra 	$L__BB9_532;
	ld.param.u64 	%rd855, [fused_batch_pir_kernel_transposed_16_param_1];
	cvta.to.global.u64 	%rd478, %rd855;
	ld.global.u32 	%r37646, [%rd478+18052];
	xor.b32  	%r54622, %r54622, %r37646;
$L__BB9_532:
	ld.param.u32 	%r52173, [fused_batch_pir_kernel_transposed_16_param_4];
	mov.u32 	%r37648, %ctaid.x;
	shl.b32 	%r37649, %r37648, 11;
	mov.u32 	%r37650, %tid.x;
	and.b32  	%r37651, %r37650, 31;
	or.b32  	%r37652, %r37649, %r37651;
	shl.b32 	%r37653, %r37650, 3;
	and.b32  	%r37654, %r37653, 7936;
	add.s32 	%r37655, %r53743, %r37654;
	add.s32 	%r37656, %r37652, %r37655;
	setp.ge.s32 	%p419, %r37656, %r52173;
	mov.b32 	%r54646, 0;
	mov.u32 	%r54647, %r54646;
	mov.u32 	%r54648, %r54646;
	mov.u32 	%r54649, %r54646;
	@%p419 bra 	$L__BB9_546;
	ld.param.u64 	%rd856, [fused_batch_pir_kernel_transposed_16_param_1];
	cvta.to.global.u64 	%rd479, %rd856;
	ld.global.u8 	%rs637, [%rd479+18073];
	max.u16 	%rs638, %rs637, 11;
	cvt.u32.u16 	%r37657, %rs638;
	add.s32 	%r54637, %r37657, -11;
	ld.shared.u32 	%r54649, [s_mem+198116];
	ld.shared.v2.u32 	{%r54648, %r54647}, [s_mem+198120];
	ld.shared.u32 	%r54646, [s_mem+198128];
	ld.shared.u8 	%rs852, [s_mem+198132];
	cvt.u32.u16 	%r3643, %rs637;
	setp.ge.u32 	%p420, %r54637, %r3643;
	@%p420 bra 	$L__BB9_538;
	mov.u16 	%rs850, %rs852;
$L__BB9_535:
	ld.const.u32 	%r37658, [CHACHA_CONSTANTS];
	add.s32 	%r37659, %r37658, %r54649;
	shf.l.wrap.b32 	%r37660, %r37659, %r37659, 16;
	add.s32 	%r37661, %r54649, %r37660;
	xor.b32  	%r37662, %r54649, %r37661;
	shf.l.wrap.b32 	%r37663, %r37662, %r37662, 12;
	add.s32 	%r37664, %r37659, %r37663;
	xor.b32  	%r37665, %r37660, %r37664;
	shf.l.wrap.b32 	%r37666, %r37665, %r37665, 8;
	add.s32 	%r37667, %r37661, %r37666;
	xor.b32  	%r37668, %r37663, %r37667;
	shf.l.wrap.b32 	%r37669, %r37668, %r37668, 7;
	ld.const.u32 	%r37670, [CHACHA_CONSTANTS+4];
	add.s32 	%r37671, %r37670, %r54648;
	shf.l.wrap.b32 	%r37672, %r37671, %r37671, 16;
	add.s32 	%r37673, %r54648, %r37672;
	xor.b32  	%r37674, %r54648, %r37673;
	shf.l.wrap.b32 	%r37675, %r37674, %r37674, 12;
	add.s32 	%r37676, %r37671, %r37675;
	xor.b32  	%r37677, %r37672, %r37676;
	shf.l.wrap.b32 	%r37678, %r37677, %r37677, 8;
	add.s32 	%r37679, %r37673, %r37678;
	xor.b32  	%r37680, %r37675, %r37679;
	shf.l.wrap.b32 	%r37681, %r37680, %r37680, 7;
	ld.const.u32 	%r37682, [CHACHA_CONSTANTS+8];
	add.s32 	%r37683, %r37682, %r54647;
	shf.l.wrap.b32 	%r37684, %r37683, %r37683, 16;
	add.s32 	%r37685, %r54647, %r37684;
	xor.b32  	%r37686, %r54647, %r37685;
	shf.l.wrap.b32 	%r37687, %r37686, %r37686, 12;
	add.s32 	%r37688, %r37683, %r37687;
	xor.b32  	%r37689, %r37684, %r37688;
	shf.l.wrap.b32 	%r37690, %r37689, %r37689, 8;
	add.s32 	%r37691, %r37685, %r37690;
	xor.b32  	%r37692, %r37687, %r37691;
	shf.l.wrap.b32 	%r37693, %r37692, %r37692, 7;
	ld.const.u32 	%r37694, [CHACHA_CONSTANTS+12];
	add.s32 	%r37695, %r37694, %r54646;
	shf.l.wrap.b32 	%r37696, %r37695, %r37695, 16;
	add.s32 	%r37697, %r54646, %r37696;
	xor.b32  	%r37698, %r54646, %r37697;
	shf.l.wrap.b32 	%r37699, %r37698, %r37698, 12;
	add.s32 	%r37700, %r37695, %r37699;
	xor.b32  	%r37701, %r37696, %r37700;
	shf.l.wrap.b32 	%r37702, %r37701, %r37701, 8;
	add.s32 	%r37703, %r37697, %r37702;
	xor.b32  	%r37704, %r37699, %r37703;
	shf.l.wrap.b32 	%r37705, %r37704, %r37704, 7;
	add.s32 	%r37706, %r37664, %r37681;
	xor.b32  	%r37707, %r37702, %r37706;
	shf.l.wrap.b32 	%r37708, %r37707, %r37707, 16;
	add.s32 	%r37709, %r37691, %r37708;
	xor.b32  	%r37710, %r37681, %r37709;
	shf.l.wrap.b32 	%r37711, %r37710, %r37710, 12;
	add.s32 	%r37712, %r37706, %r37711;
	xor.b32  	%r37713, %r37708, %r37712;
	shf.l.wrap.b32 	%r37714, %r37713, %r37713, 8;
	add.s32 	%r37715, %r37709, %r37714;
	xor.b32  	%r37716, %r37711, %r37715;
	shf.l.wrap.b32 	%r37717, %r37716, %r37716, 7;
	add.s32 	%r37718, %r37676, %r37693;
	xor.b32  	%r37719, %r37666, %r37718;
	shf.l.wrap.b32 	%r37720, %r37719, %r37719, 16;
	add.s32 	%r37721, %r37703, %r37720;
	xor.b32  	%r37722, %r37693, %r37721;
	shf.l.wrap.b32 	%r37723, %r37722, %r37722, 12;
	add.s32 	%r37724, %r37718, %r37723;
	xor.b32  	%r37725, %r37720, %r37724;
	shf.l.wrap.b32 	%r37726, %r37725, %r37725, 8;
	add.s32 	%r37727, %r37721, %r37726;
	xor.b32  	%r37728, %r37723, %r37727;
	shf.l.wrap.b32 	%r37729, %r37728, %r37728, 7;
	add.s32 	%r37730, %r37688, %r37705;
	xor.b32  	%r37731, %r37678, %r37730;
	shf.l.wrap.b32 	%r37732, %r37731, %r37731, 16;
	add.s32 	%r37733, %r37667, %r37732;
	xor.b32  	%r37734, %r37705, %r37733;
	shf.l.wrap.b32 	%r37735, %r37734, %r37734, 12;
	add.s32 	%r37736, %r37730, %r37735;
	xor.b32  	%r37737, %r37732, %r37736;
	shf.l.wrap.b32 	%r37738, %r37737, %r37737, 8;
	add.s32 	%r37739, %r37733, %r37738;
	xor.b32  	%r37740, %r37735, %r37739;
	shf.l.wrap.b32 	%r37741, %r37740, %r37740, 7;
	add.s32 	%r37742, %r37700, %r37669;
	xor.b32  	%r37743, %r37690, %r37742;
	shf.l.wrap.b32 	%r37744, %r37743, %r37743, 16;
	add.s32 	%r37745, %r37679, %r37744;
	xor.b32  	%r37746, %r37669, %r37745;
	shf.l.wrap.b32 	%r37747, %r37746, %r37746, 12;
	add.s32 	%r37748, %r37742, %r37747;
	xor.b32  	%r37749, %r37744, %r37748;
	shf.l.wrap.b32 	%r37750, %r37749, %r37749, 8;
	add.s32 	%r37751, %r37745, %r37750;
	xor.b32  	%r37752, %r37747, %r37751;
	shf.l.wrap.b32 	%r37753, %r37752, %r37752, 7;
	add.s32 	%r37754, %r37712, %r37753;
	xor.b32  	%r37755, %r37726, %r37754;
	shf.l.wrap.b32 	%r37756, %r37755, %r37755, 16;
	add.s32 	%r37757, %r37739, %r37756;
	xor.b32  	%r37758, %r37753, %r37757;
	shf.l.wrap.b32 	%r37759, %r37758, %r37758, 12;
	add.s32 	%r37760, %r37754, %r37759;
	xor.b32  	%r37761, %r37756, %r37760;
	shf.l.wrap.b32 	%r37762, %r37761, %r37761, 8;
	add.s32 	%r37763, %r37757, %r37762;
	xor.b32  	%r37764, %r37759, %r37763;
	shf.l.wrap.b32 	%r37765, %r37764, %r37764, 7;
	add.s32 	%r37766, %r37724, %r37717;
	xor.b32  	%r37767, %r37738, %r37766;
	shf.l.wrap.b32 	%r37768, %r37767, %r37767, 16;
	add.s32 	%r37769, %r37751, %r37768;
	xor.b32  	%r37770, %r37717, %r37769;
	shf.l.wrap.b32 	%r37771, %r37770, %r37770, 12;
	add.s32 	%r37772, %r37766, %r37771;
	xor.b32  	%r37773, %r37768, %r37772;
	shf.l.wrap.b32 	%r37774, %r37773, %r37773, 8;
	add.s32 	%r37775, %r37769, %r37774;
	xor.b32  	%r37776, %r37771, %r37775;
	shf.l.wrap.b32 	%r37777, %r37776, %r37776, 7;
	add.s32 	%r37778, %r37736, %r37729;
	xor.b32  	%r37779, %r37750, %r37778;
	shf.l.wrap.b32 	%r37780, %r37779, %r37779, 16;
	add.s32 	%r37781, %r37715, %r37780;
	xor.b32  	%r37782, %r37729, %r37781;
	shf.l.wrap.b32 	%r37783, %r37782, %r37782, 12;
	add.s32 	%r37784, %r37778, %r37783;
	xor.b32  	%r37785, %r37780, %r37784;
	shf.l.wrap.b32 	%r37786, %r37785, %r37785, 8;
	add.s32 	%r37787, %r37781, %r37786;
	xor.b32  	%r37788, %r37783, %r37787;
	shf.l.wrap.b32 	%r37789, %r37788, %r37788, 7;
	add.s32 	%r37790, %r37748, %r37741;
	xor.b32  	%r37791, %r37714, %r37790;
	shf.l.wrap.b32 	%r37792, %r37791, %r37791, 16;
	add.s32 	%r37793, %r37727, %r37792;
	xor.b32  	%r37794, %r37741, %r37793;
	shf.l.wrap.b32 	%r37795, %r37794, %r37794, 12;
	add.s32 	%r37796, %r37790, %r37795;
	xor.b32  	%r37797, %r37792, %r37796;
	shf.l.wrap.b32 	%r37798, %r37797, %r37797, 8;
	add.s32 	%r37799, %r37793, %r37798;
	xor.b32  	%r37800, %r37795, %r37799;
	shf.l.wrap.b32 	%r37801, %r37800, %r37800, 7;
	add.s32 	%r37802, %r37760, %r37777;
	xor.b32  	%r37803, %r37798, %r37802;
	shf.l.wrap.b32 	%r37804, %r37803, %r37803, 16;
	add.s32 	%r37805, %r37787, %r37804;
	xor.b32  	%r37806, %r37777, %r37805;
	shf.l.wrap.b32 	%r37807, %r37806, %r37806, 12;
	add.s32 	%r37808, %r37802, %r37807;
	xor.b32  	%r37809, %r37804, %r37808;
	shf.l.wrap.b32 	%r37810, %r37809, %r37809, 8;
	add.s32 	%r37811, %r37805, %r37810;
	xor.b32  	%r37812, %r37807, %r37811;
	shf.l.wrap.b32 	%r37813, %r37812, %r37812, 7;
	add.s32 	%r37814, %r37772, %r37789;
	xor.b32  	%r37815, %r37762, %r37814;
	shf.l.wrap.b32 	%r37816, %r37815, %r37815, 16;
	add.s32 	%r37817, %r37799, %r37816;
	xor.b32  	%r37818, %r37789, %r37817;
	shf.l.wrap.b32 	%r37819, %r37818, %r37818, 12;
	add.s32 	%r37820, %r37814, %r37819;
	xor.b32  	%r37821, %r37816, %r37820;
	shf.l.wrap.b32 	%r37822, %r37821, %r37821, 8;
	add.s32 	%r37823, %r37817, %r37822;
	xor.b32  	%r37824, %r37819, %r37823;
	shf.l.wrap.b32 	%r37825, %r37824, %r37824, 7;
	add.s32 	%r37826, %r37784, %r37801;
	xor.b32  	%r37827, %r37774, %r37826;
	shf.l.wrap.b32 	%r37828, %r37827, %r37827, 16;
	add.s32 	%r37829, %r37763, %r37828;
	xor.b32  	%r37830, %r37801, %r37829;
	shf.l.wrap.b32 	%r37831, %r37830, %r37830, 12;
	add.s32 	%r37832, %r37826, %r37831;
	xor.b32  	%r37833, %r37828, %r37832;
	shf.l.wrap.b32 	%r37834, %r37833, %r37833, 8;
	add.s32 	%r37835, %r37829, %r37834;
	xor.b32  	%r37836, %r37831, %r37835;
	shf.l.wrap.b32 	%r37837, %r37836, %r37836, 7;
	add.s32 	%r37838, %r37796, %r37765;
	xor.b32  	%r37839, %r37786, %r37838;
	shf.l.wrap.b32 	%r37840, %r37839, %r37839, 16;
	add.s32 	%r37841, %r37775, %r37840;
	xor.b32  	%r37842, %r37765, %r37841;
	shf.l.wrap.b32 	%r37843, %r37842, %r37842, 12;
	add.s32 	%r37844, %r37838, %r37843;
	xor.b32  	%r37845, %r37840, %r37844;
	shf.l.wrap.b32 	%r37846, %r37845, %r37845, 8;
	add.s32 	%r37847, %r37841, %r37846;
	xor.b32  	%r37848, %r37843, %r37847;
	shf.l.wrap.b32 	%r37849, %r37848, %r37848, 7;
	add.s32 	%r37850, %r37808, %r37849;
	xor.b32  	%r37851, %r37822, %r37850;
	shf.l.wrap.b32 	%r37852, %r37851, %r37851, 16;
	add.s32 	%r37853, %r37835, %r37852;
	xor.b32  	%r37854, %r37849, %r37853;
	shf.l.wrap.b32 	%r37855, %r37854, %r37854, 12;
	add.s32 	%r37856, %r37850, %r37855;
	xor.b32  	%r37857, %r37852, %r37856;
	shf.l.wrap.b32 	%r37858, %r37857, %r37857, 8;
	add.s32 	%r37859, %r37853, %r37858;
	xor.b32  	%r37860, %r37855, %r37859;
	shf.l.wrap.b32 	%r37861, %r37860, %r37860, 7;
	add.s32 	%r37862, %r37820, %r37813;
	xor.b32  	%r37863, %r37834, %r37862;
	shf.l.wrap.b32 	%r37864, %r37863, %r37863, 16;
	add.s32 	%r37865, %r37847, %r37864;
	xor.b32  	%r37866, %r37813, %r37865;
	shf.l.wrap.b32 	%r37867, %r37866, %r37866, 12;
	add.s32 	%r37868, %r37862, %r37867;
	xor.b32  	%r37869, %r37864, %r37868;
	shf.l.wrap.b32 	%r37870, %r37869, %r37869, 8;
	add.s32 	%r37871, %r37865, %r37870;
	xor.b32  	%r37872, %r37867, %r37871;
	shf.l.wrap.b32 	%r37873, %r37872, %r37872, 7;
	add.s32 	%r37874, %r37832, %r37825;
	xor.b32  	%r37875, %r37846, %r37874;
	shf.l.wrap.b32 	%r37876, %r37875, %r37875, 16;
	add.s32 	%r37877, %r37811, %r37876;
	xor.b32  	%r37878, %r37825, %r37877;
	shf.l.wrap.b32 	%r37879, %r37878, %r37878, 12;
	add.s32 	%r37880, %r37874, %r37879;
	xor.b32  	%r37881, %r37876, %r37880;
	shf.l.wrap.b32 	%r37882, %r37881, %r37881, 8;
	add.s32 	%r37883, %r37877, %r37882;
	xor.b32  	%r37884, %r37879, %r37883;
	shf.l.wrap.b32 	%r37885, %r37884, %r37884, 7;
	add.s32 	%r37886, %r37844, %r37837;
	xor.b32  	%r37887, %r37810, %r37886;
	shf.l.wrap.b32 	%r37888, %r37887, %r37887, 16;
	add.s32 	%r37889, %r37823, %r37888;
	xor.b32  	%r37890, %r37837, %r37889;
	shf.l.wrap.b32 	%r37891, %r37890, %r37890, 12;
	add.s32 	%r37892, %r37886, %r37891;
	xor.b32  	%r37893, %r37888, %r37892;
	shf.l.wrap.b32 	%r37894, %r37893, %r37893, 8;
	add.s32 	%r37895, %r37889, %r37894;
	xor.b32  	%r37896, %r37891, %r37895;
	shf.l.wrap.b32 	%r37897, %r37896, %r37896, 7;
	add.s32 	%r37898, %r37856, %r37873;
	xor.b32  	%r37899, %r37894, %r37898;
	shf.l.wrap.b32 	%r37900, %r37899, %r37899, 16;
	add.s32 	%r37901, %r37883, %r37900;
	xor.b32  	%r37902, %r37873, %r37901;
	shf.l.wrap.b32 	%r37903, %r37902, %r37902, 12;
	add.s32 	%r37904, %r37898, %r37903;
	xor.b32  	%r37905, %r37900, %r37904;
	shf.l.wrap.b32 	%r37906, %r37905, %r37905, 8;
	add.s32 	%r37907, %r37901, %r37906;
	xor.b32  	%r37908, %r37903, %r37907;
	shf.l.wrap.b32 	%r37909, %r37908, %r37908, 7;
	add.s32 	%r37910, %r37868, %r37885;
	xor.b32  	%r37911, %r37858, %r37910;
	shf.l.wrap.b32 	%r37912, %r37911, %r37911, 16;
	add.s32 	%r37913, %r37895, %r37912;
	xor.b32  	%r37914, %r37885, %r37913;
	shf.l.wrap.b32 	%r37915, %r37914, %r37914, 12;
	add.s32 	%r37916, %r37910, %r37915;
	xor.b32  	%r37917, %r37912, %r37916;
	shf.l.wrap.b32 	%r37918, %r37917, %r37917, 8;
	add.s32 	%r37919, %r37913, %r37918;
	xor.b32  	%r37920, %r37915, %r37919;
	shf.l.wrap.b32 	%r37921, %r37920, %r37920, 7;
	add.s32 	%r37922, %r37880, %r37897;
	xor.b32  	%r37923, %r37870, %r37922;
	shf.l.wrap.b32 	%r37924, %r37923, %r37923, 16;
	add.s32 	%r37925, %r37859, %r37924;
	xor.b32  	%r37926, %r37897, %r37925;
	shf.l.wrap.b32 	%r37927, %r37926, %r37926, 12;
	add.s32 	%r37928, %r37922, %r37927;
	xor.b32  	%r37929, %r37924, %r37928;
	shf.l.wrap.b32 	%r37930, %r37929, %r37929, 8;
	add.s32 	%r37931, %r37925, %r37930;
	xor.b32  	%r37932, %r37927, %r37931;
	shf.l.wrap.b32 	%r37933, %r37932, %r37932, 7;
	add.s32 	%r37934, %r37892, %r37861;
	xor.b32  	%r37935, %r37882, %r37934;
	shf.l.wrap.b32 	%r37936, %r37935, %r37935, 16;
	add.s32 	%r37937, %r37871, %r37936;
	xor.b32  	%r37938, %r37861, %r37937;
	shf.l.wrap.b32 	%r37939, %r37938, %r37938, 12;
	add.s32 	%r37940, %r37934, %r37939;
	xor.b32  	%r37941, %r37936, %r37940;
	shf.l.wrap.b32 	%r37942, %r37941, %r37941, 8;
	add.s32 	%r37943, %r37937, %r37942;
	xor.b32  	%r37944, %r37939, %r37943;
	shf.l.wrap.b32 	%r37945, %r37944, %r37944, 7;
	add.s32 	%r37946, %r37904, %r37945;
	xor.b32  	%r37947, %r37918, %r37946;
	shf.l.wrap.b32 	%r37948, %r37947, %r37947, 16;
	add.s32 	%r37949, %r37931, %r37948;
	xor.b32  	%r37950, %r37945, %r37949;
	shf.l.wrap.b32 	%r37951, %r37950, %r37950, 12;
	add.s32 	%r37952, %r37946, %r37951;
	xor.b32  	%r37953, %r37948, %r37952;
	shf.l.wrap.b32 	%r37954, %r37953, %r37953, 8;
	add.s32 	%r37955, %r37949, %r37954;
	xor.b32  	%r37956, %r37951, %r37955;
	shf.l.wrap.b32 	%r37957, %r37956, %r37956, 7;
	add.s32 	%r37958, %r37916, %r37909;
	xor.b32  	%r37959, %r37930, %r37958;
	shf.l.wrap.b32 	%r37960, %r37959, %r37959, 16;
	add.s32 	%r37961, %r37943, %r37960;
	xor.b32  	%r37962, %r37909, %r37961;
	shf.l.wrap.b32 	%r37963, %r37962, %r37962, 12;
	add.s32 	%r37964, %r37958, %r37963;
	xor.b32  	%r37965, %r37960, %r37964;
	shf.l.wrap.b32 	%r37966, %r37965, %r37965, 8;
	add.s32 	%r37967, %r37961, %r37966;
	xor.b32  	%r37968, %r37963, %r37967;
	shf.l.wrap.b32 	%r37969, %r37968, %r37968, 7;
	add.s32 	%r37970, %r37928, %r37921;
	xor.b32  	%r37971, %r37942, %r37970;
	shf.l.wrap.b32 	%r37972, %r37971, %r37971, 16;
	add.s32 	%r37973, %r37907, %r37972;
	xor.b32  	%r37974, %r37921, %r37973;
	shf.l.wrap.b32 	%r37975, %r37974, %r37974, 12;
	add.s32 	%r37976, %r37970, %r37975;
	xor.b32  	%r37977, %r37972, %r37976;
	shf.l.wrap.b32 	%r37978, %r37977, %r37977, 8;
	add.s32 	%r37979, %r37973, %r37978;
	xor.b32  	%r37980, %r37975, %r37979;
	shf.l.wrap.b32 	%r37981, %r37980, %r37980, 7;
	add.s32 	%r37982, %r37940, %r37933;
	xor.b32  	%r37983, %r37906, %r37982;
	shf.l.wrap.b32 	%r37984, %r37983, %r37983, 16;
	add.s32 	%r37985, %r37919, %r37984;
	xor.b32  	%r37986, %r37933, %r37985;
	shf.l.wrap.b32 	%r37987, %r37986, %r37986, 12;
	add.s32 	%r37988, %r37982, %r37987;
	xor.b32  	%r37989, %r37984, %r37988;
	shf.l.wrap.b32 	%r37990, %r37989, %r37989, 8;
	add.s32 	%r37991, %r37985, %r37990;
	xor.b32  	%r37992, %r37987, %r37991;
	shf.l.wrap.b32 	%r37993, %r37992, %r37992, 7;
	add.s32 	%r37994, %r37952, %r37969;
	xor.b32  	%r37995, %r37990, %r37994;
	shf.l.wrap.b32 	%r37996, %r37995, %r37995, 16;
	add.s32 	%r37997, %r37979, %r37996;
	xor.b32  	%r37998, %r37969, %r37997;
	shf.l.wrap.b32 	%r37999, %r37998, %r37998, 12;
	add.s32 	%r38000, %r37994, %r37999;
	xor.b32  	%r38001, %r37996, %r38000;
	shf.l.wrap.b32 	%r38002, %r38001, %r38001, 8;
	add.s32 	%r38003, %r37997, %r38002;
	xor.b32  	%r38004, %r37999, %r38003;
	shf.l.wrap.b32 	%r38005, %r38004, %r38004, 7;
	add.s32 	%r38006, %r37964, %r37981;
	xor.b32  	%r38007, %r37954, %r38006;
	shf.l.wrap.b32 	%r38008, %r38007, %r38007, 16;
	add.s32 	%r38009, %r37991, %r38008;
	xor.b32  	%r38010, %r37981, %r38009;
	shf.l.wrap.b32 	%r38011, %r38010, %r38010, 12;
	add.s32 	%r38012, %r38006, %r38011;
	xor.b32  	%r38013, %r38008, %r38012;
	shf.l.wrap.b32 	%r38014, %r38013, %r38013, 8;
	add.s32 	%r38015, %r38009, %r38014;
	xor.b32  	%r38016, %r38011, %r38015;
	shf.l.wrap.b32 	%r38017, %r38016, %r38016, 7;
	add.s32 	%r38018, %r37976, %r37993;
	xor.b32  	%r38019, %r37966, %r38018;
	shf.l.wrap.b32 	%r38020, %r38019, %r38019, 16;
	add.s32 	%r38021, %r37955, %r38020;
	xor.b32  	%r38022, %r37993, %r38021;
	shf.l.wrap.b32 	%r38023, %r38022, %r38022, 12;
	add.s32 	%r38024, %r38018, %r38023;
	xor.b32  	%r38025, %r38020, %r38024;
	shf.l.wrap.b32 	%r38026, %r38025, %r38025, 8;
	add.s32 	%r38027, %r38021, %r38026;
	xor.b32  	%r38028, %r38023, %r38027;
	shf.l.wrap.b32 	%r38029, %r38028, %r38028, 7;
	add.s32 	%r38030, %r37988, %r37957;
	xor.b32  	%r38031, %r37978, %r38030;
	shf.l.wrap.b32 	%r38032, %r38031, %r38031, 16;
	add.s32 	%r38033, %r37967, %r38032;
	xor.b32  	%r38034, %r37957, %r38033;
	shf.l.wrap.b32 	%r38035, %r38034, %r38034, 12;
	add.s32 	%r38036, %r38030, %r38035;
	xor.b32  	%r38037, %r38032, %r38036;
	shf.l.wrap.b32 	%r38038, %r38037, %r38037, 8;
	add.s32 	%r38039, %r38033, %r38038;
	xor.b32  	%r38040, %r38035, %r38039;
	shf.l.wrap.b32 	%r38041, %r38040, %r38040, 7;
	add.s32 	%r54641, %r37658, %r38000;
	add.s32 	%r54640, %r37670, %r38012;
	add.s32 	%r54639, %r37682, %r38024;
	add.s32 	%r54638, %r37694, %r38036;
	add.s32 	%r54642, %r54649, %r38041;
	add.s32 	%r54643, %r54648, %r38005;
	add.s32 	%r54644, %r54647, %r38017;
	add.s32 	%r54645, %r54646, %r38029;
	xor.b32  	%r38042, %r37659, 1;
	shf.l.wrap.b32 	%r38043, %r37659, %r38042, 16;
	add.s32 	%r38044, %r54649, %r38043;
	xor.b32  	%r38045, %r54649, %r38044;
	shf.l.wrap.b32 	%r38046, %r38045, %r38045, 12;
	add.s32 	%r38047, %r37659, %r38046;
	xor.b32  	%r38048, %r38043, %r38047;
	shf.l.wrap.b32 	%r38049, %r38048, %r38048, 8;
	add.s32 	%r38050, %r38044, %r38049;
	xor.b32  	%r38051, %r38046, %r38050;
	shf.l.wrap.b32 	%r38052, %r38051, %r38051, 7;
	add.s32 	%r38053, %r38047, %r37681;
	xor.b32  	%r38054, %r37702, %r38053;
	shf.l.wrap.b32 	%r38055, %r38054, %r38054, 16;
	add.s32 	%r38056, %r37691, %r38055;
	xor.b32  	%r38057, %r37681, %r38056;
	shf.l.wrap.b32 	%r38058, %r38057, %r38057, 12;
	add.s32 	%r38059, %r38053, %r38058;
	xor.b32  	%r38060, %r38055, %r38059;
	shf.l.wrap.b32 	%r38061, %r38060, %r38060, 8;
	add.s32 	%r38062, %r38056, %r38061;
	xor.b32  	%r38063, %r38058, %r38062;
	shf.l.wrap.b32 	%r38064, %r38063, %r38063, 7;
	xor.b32  	%r38065, %r38049, %r37718;
	shf.l.wrap.b32 	%r38066, %r38065, %r38065, 16;
	add.s32 	%r38067, %r37703, %r38066;
	xor.b32  	%r38068, %r37693, %r38067;
	shf.l.wrap.b32 	%r38069, %r38068, %r38068, 12;
	add.s32 	%r38070, %r37718, %r38069;
	xor.b32  	%r38071, %r38066, %r38070;
	shf.l.wrap.b32 	%r38072, %r38071, %r38071, 8;
	add.s32 	%r38073, %r38067, %r38072;
	xor.b32  	%r38074, %r38069, %r38073;
	shf.l.wrap.b32 	%r38075, %r38074, %r38074, 7;
	add.s32 	%r38076, %r38050, %r37732;
	xor.b32  	%r38077, %r37705, %r38076;
	shf.l.wrap.b32 	%r38078, %r38077, %r38077, 12;
	add.s32 	%r38079, %r37730, %r38078;
	xor.b32  	%r38080, %r37732, %r38079;
	shf.l.wrap.b32 	%r38081, %r38080, %r38080, 8;
	add.s32 	%r38082, %r38076, %r38081;
	xor.b32  	%r38083, %r38078, %r38082;
	shf.l.wrap.b32 	%r38084, %r38083, %r38083, 7;
	add.s32 	%r38085, %r37700, %r38052;
	xor.b32  	%r38086, %r37690, %r38085;
	shf.l.wrap.b32 	%r38087, %r38086, %r38086, 16;
	add.s32 	%r38088, %r37679, %r38087;
	xor.b32  	%r38089, %r38052, %r38088;
	shf.l.wrap.b32 	%r38090, %r38089, %r38089, 12;
	add.s32 	%r38091, %r38085, %r38090;
	xor.b32  	%r38092, %r38087, %r38091;
	shf.l.wrap.b32 	%r38093, %r38092, %r38092, 8;
	add.s32 	%r38094, %r38088, %r38093;
	xor.b32  	%r38095, %r38090, %r38094;
	shf.l.wrap.b32 	%r38096, %r38095, %r38095, 7;
	add.s32 	%r38097, %r38059, %r38096;
	xor.b32  	%r38098, %r38072, %r38097;
	shf.l.wrap.b32 	%r38099, %r38098, %r38098, 16;
	add.s32 	%r38100, %r38082, %r38099;
	xor.b32  	%r38101, %r38096, %r38100;
	shf.l.wrap.b32 	%r38102, %r38101, %r38101, 12;
	add.s32 	%r38103, %r38097, %r38102;
	xor.b32  	%r38104, %r38099, %r38103;
	shf.l.wrap.b32 	%r38105, %r38104, %r38104, 8;
	add.s32 	%r38106, %r38100, %r38105;
	xor.b32  	%r38107, %r38102, %r38106;
	shf.l.wrap.b32 	%r38108, %r38107, %r38107, 7;
	add.s32 	%r38109, %r38070, %r38064;
	xor.b32  	%r38110, %r38081, %r38109;
	shf.l.wrap.b32 	%r38111, %r38110, %r38110, 16;
	add.s32 	%r38112, %r38094, %r38111;
	xor.b32  	%r38113, %r38064, %r38112;
	shf.l.wrap.b32 	%r38114, %r38113, %r38113, 12;
	add.s32 	%r38115, %r38109, %r38114;
	xor.b32  	%r38116, %r38111, %r38115;
	shf.l.wrap.b32 	%r38117, %r38116, %r38116, 8;
	add.s32 	%r38118, %r38112, %r38117;
	xor.b32  	%r38119, %r38114, %r38118;
	shf.l.wrap.b32 	%r38120, %r38119, %r38119, 7;
	add.s32 	%r38121, %r38079, %r38075;
	xor.b32  	%r38122, %r38093, %r38121;
	shf.l.wrap.b32 	%r38123, %r38122, %r38122, 16;
	add.s32 	%r38124, %r38062, %r38123;
	xor.b32  	%r38125, %r38075, %r38124;
	shf.l.wrap.b32 	%r38126, %r38125, %r38125, 12;
	add.s32 	%r38127, %r38121, %r38126;
	xor.b32  	%r38128, %r38123, %r38127;
	shf.l.wrap.b32 	%r38129, %r38128, %r38128, 8;
	add.s32 	%r38130, %r38124, %r38129;
	xor.b32  	%r38131, %r38126, %r38130;
	shf.l.wrap.b32 	%r38132, %r38131, %r38131, 7;
	add.s32 	%r38133, %r38091, %r38084;
	xor.b32  	%r38134, %r38061, %r38133;
	shf.l.wrap.b32 	%r38135, %r38134, %r38134, 16;
	add.s32 	%r38136, %r38073, %r38135;
	xor.b32  	%r38137, %r38084, %r38136;
	shf.l.wrap.b32 	%r38138, %r38137, %r38137, 12;
	add.s32 	%r38139, %r38133, %r38138;
	xor.b32  	%r38140, %r38135, %r38139;
	shf.l.wrap.b32 	%r38141, %r38140, %r38140, 8;
	add.s32 	%r38142, %r38136, %r38141;
	xor.b32  	%r38143, %r38138, %r38142;
	shf.l.wrap.b32 	%r38144, %r38143, %r38143, 7;
	add.s32 	%r38145, %r38103, %r38120;
	xor.b32  	%r38146, %r38141, %r38145;
	shf.l.wrap.b32 	%r38147, %r38146, %r38146, 16;
	add.s32 	%r38148, %r38130, %r38147;
	xor.b32  	%r38149, %r38120, %r38148;
	shf.l.wrap.b32 	%r38150, %r38149, %r38149, 12;
	add.s32 	%r38151, %r38145, %r38150;
	xor.b32  	%r38152, %r38147, %r38151;
	shf.l.wrap.b32 	%r38153, %r38152, %r38152, 8;
	add.s32 	%r38154, %r38148, %r38153;
	xor.b32  	%r38155, %r38150, %r38154;
	shf.l.wrap.b32 	%r38156, %r38155, %r38155, 7;
	add.s32 	%r38157, %r38115, %r38132;
	xor.b32  	%r38158, %r38105, %r38157;
	shf.l.wrap.b32 	%r38159, %r38158, %r38158, 16;
	add.s32 	%r38160, %r38142, %r38159;
	xor.b32  	%r38161, %r38132, %r38160;
	shf.l.wrap.b32 	%r38162, %r38161, %r38161, 12;
	add.s32 	%r38163, %r38157, %r38162;
	xor.b32  	%r38164, %r38159, %r38163;
	shf.l.wrap.b32 	%r38165, %r38164, %r38164, 8;
	add.s32 	%r38166, %r38160, %r38165;
	xor.b32  	%r38167, %r38162, %r38166;
	shf.l.wrap.b32 	%r38168, %r38167, %r38167, 7;
	add.s32 	%r38169, %r38127, %r38144;
	xor.b32  	%r38170, %r38117, %r38169;
	shf.l.wrap.b32 	%r38171, %r38170, %r38170, 16;
	add.s32 	%r38172, %r38106, %r38171;
	xor.b32  	%r38173, %r38144, %r38172;
	shf.l.wrap.b32 	%r38174, %r38173, %r38173, 12;
	add.s32 	%r38175, %r38169, %r38174;
	xor.b32  	%r38176, %r38171, %r38175;
	shf.l.wrap.b32 	%r38177, %r38176, %r38176, 8;
	add.s32 	%r38178, %r38172, %r38177;
	xor.b32  	%r38179, %r38174, %r38178;
	shf.l.wrap.b32 	%r38180, %r38179, %r38179, 7;
	add.s32 	%r38181, %r38139, %r38108;
	xor.b32  	%r38182, %r38129, %r38181;
	shf.l.wrap.b32 	%r38183, %r38182, %r38182, 16;
	add.s32 	%r38184, %r38118, %r38183;
	xor.b32  	%r38185, %r38108, %r38184;
	shf.l.wrap.b32 	%r38186, %r38185, %r38185, 12;
	add.s32 	%r38187, %r38181, %r38186;
	xor.b32  	%r38188, %r38183, %r38187;
	shf.l.wrap.b32 	%r38189, %r38188, %r38188, 8;
	add.s32 	%r38190, %r38184, %r38189;
	xor.b32  	%r38191, %r38186, %r38190;
	shf.l.wrap.b32 	%r38192, %r38191, %r38191, 7;
	add.s32 	%r38193, %r38151, %r38192;
	xor.b32  	%r38194, %r38165, %r38193;
	shf.l.wrap.b32 	%r38195, %r38194, %r38194, 16;
	add.s32 	%r38196, %r38178, %r38195;
	xor.b32  	%r38197, %r38192, %r38196;
	shf.l.wrap.b32 	%r38198, %r38197, %r38197, 12;
	add.s32 	%r38199, %r38193, %r38198;
	xor.b32  	%r38200, %r38195, %r38199;
	shf.l.wrap.b32 	%r38201, %r38200, %r38200, 8;
	add.s32 	%r38202, %r38196, %r38201;
	xor.b32  	%r38203, %r38198, %r38202;
	shf.l.wrap.b32 	%r38204, %r38203, %r38203, 7;
	add.s32 	%r38205, %r38163, %r38156;
	xor.b32  	%r38206, %r38177, %r38205;
	shf.l.wrap.b32 	%r38207, %r38206, %r38206, 16;
	add.s32 	%r38208, %r38190, %r38207;
	xor.b32  	%r38209, %r38156, %r38208;
	shf.l.wrap.b32 	%r38210, %r38209, %r38209, 12;
	add.s32 	%r38211, %r38205, %r38210;
	xor.b32  	%r38212, %r38207, %r38211;
	shf.l.wrap.b32 	%r38213, %r38212, %r38212, 8;
	add.s32 	%r38214, %r38208, %r38213;
	xor.b32  	%r38215, %r38210, %r38214;
	shf.l.wrap.b32 	%r38216, %r38215, %r38215, 7;
	add.s32 	%r38217, %r38175, %r38168;
	xor.b32  	%r38218, %r38189, %r38217;
	shf.l.wrap.b32 	%r38219, %r38218, %r38218, 16;
	add.s32 	%r38220, %r38154, %r38219;
	xor.b32  	%r38221, %r38168, %r38220;
	shf.l.wrap.b32 	%r38222, %r38221, %r38221, 12;
	add.s32 	%r38223, %r38217, %r38222;
	xor.b32  	%r38224, %r38219, %r38223;
	shf.l.wrap.b32 	%r38225, %r38224, %r38224, 8;
	add.s32 	%r38226, %r38220, %r38225;
	xor.b32  	%r38227, %r38222, %r38226;
	shf.l.wrap.b32 	%r38228, %r38227, %r38227, 7;
	add.s32 	%r38229, %r38187, %r38180;
	xor.b32  	%r38230, %r38153, %r38229;
	shf.l.wrap.b32 	%r38231, %r38230, %r38230, 16;
	add.s32 	%r38232, %r38166, %r38231;
	xor.b32  	%r38233, %r38180, %r38232;
	shf.l.wrap.b32 	%r38234, %r38233, %r38233, 12;
	add.s32 	%r38235, %r38229, %r38234;
	xor.b32  	%r38236, %r38231, %r38235;
	shf.l.wrap.b32 	%r38237, %r38236, %r38236, 8;
	add.s32 	%r38238, %r38232, %r38237;
	xor.b32  	%r38239, %r38234, %r38238;
	shf.l.wrap.b32 	%r38240, %r38239, %r38239, 7;
	add.s32 	%r38241, %r38199, %r38216;
	xor.b32  	%r38242, %r38237, %r38241;
	shf.l.wrap.b32 	%r38243, %r38242, %r38242, 16;
	add.s32 	%r38244, %r38226, %r38243;
	xor.b32  	%r38245, %r38216, %r38244;
	shf.l.wrap.b32 	%r38246, %r38245, %r38245, 12;
	add.s32 	%r38247, %r38241, %r38246;
	xor.b32  	%r38248, %r38243, %r38247;
	shf.l.wrap.b32 	%r38249, %r38248, %r38248, 8;
	add.s32 	%r38250, %r38244, %r38249;
	xor.b32  	%r38251, %r38246, %r38250;
	shf.l.wrap.b32 	%r38252, %r38251, %r38251, 7;
	add.s32 	%r38253, %r38211, %r38228;
	xor.b32  	%r38254, %r38201, %r38253;
	shf.l.wrap.b32 	%r38255, %r38254, %r38254, 16;
	add.s32 	%r38256, %r38238, %r38255;
	xor.b32  	%r38257, %r38228, %r38256;
	shf.l.wrap.b32 	%r38258, %r38257, %r38257, 12;
	add.s32 	%r38259, %r38253, %r38258;
	xor.b32  	%r38260, %r38255, %r38259;
	shf.l.wrap.b32 	%r38261, %r38260, %r38260, 8;
	add.s32 	%r38262, %r38256, %r38261;
	xor.b32  	%r38263, %r38258, %r38262;
	shf.l.wrap.b32 	%r38264, %r38263, %r38263, 7;
	add.s32 	%r38265, %r38223, %r38240;
	xor.b32  	%r38266, %r38213, %r38265;
	shf.l.wrap.b32 	%r38267, %r38266, %r38266, 16;
	add.s32 	%r38268, %r38202, %r38267;
	xor.b32  	%r38269, %r38240, %r38268;
	shf.l.wrap.b32 	%r38270, %r38269, %r38269, 12;
	add.s32 	%r38271, %r38265, %r38270;
	xor.b32  	%r38272, %r38267, %r38271;
	shf.l.wrap.b32 	%r38273, %r38272, %r38272, 8;
	add.s32 	%r38274, %r38268, %r38273;
	xor.b32  	%r38275, %r38270, %r38274;
	shf.l.wrap.b32 	%r38276, %r38275, %r38275, 7;
	add.s32 	%r38277, %r38235, %r38204;
	xor.b32  	%r38278, %r38225, %r38277;
	shf.l.wrap.b32 	%r38279, %r38278, %r38278, 16;
	add.s32 	%r38280, %r38214, %r38279;
	xor.b32  	%r38281, %r38204, %r38280;
	shf.l.wrap.b32 	%r38282, %r38281, %r38281, 12;
	add.s32 	%r38283, %r38277, %r38282;
	xor.b32  	%r38284, %r38279, %r38283;
	shf.l.wrap.b32 	%r38285, %r38284, %r38284, 8;
	add.s32 	%r38286, %r38280, %r38285;
	xor.b32  	%r38287, %r38282, %r38286;
	shf.l.wrap.b32 	%r38288, %r38287, %r38287, 7;
	add.s32 	%r38289, %r38247, %r38288;
	xor.b32  	%r38290, %r38261, %r38289;
	shf.l.wrap.b32 	%r38291, %r38290, %r38290, 16;
	add.s32 	%r38292, %r38274, %r38291;
	xor.b32  	%r38293, %r38288, %r38292;
	shf.l.wrap.b32 	%r38294, %r38293, %r38293, 12;
	add.s32 	%r38295, %r38289, %r38294;
	xor.b32  	%r38296, %r38291, %r38295;
	shf.l.wrap.b32 	%r38297, %r38296, %r38296, 8;
	add.s32 	%r38298, %r38259, %r38252;
	xor.b32  	%r38299, %r38273, %r38298;
	shf.l.wrap.b32 	%r38300, %r38299, %r38299, 16;
	add.s32 	%r38301, %r38286, %r38300;
	xor.b32  	%r38302, %r38252, %r38301;
	shf.l.wrap.b32 	%r38303, %r38302, %r38302, 12;
	add.s32 	%r38304, %r38298, %r38303;
	xor.b32  	%r38305, %r38300, %r38304;
	shf.l.wrap.b32 	%r38306, %r38305, %r38305, 8;
	add.s32 	%r38307, %r38301, %r38306;
	xor.b32  	%r38308, %r38303, %r38307;
	shf.l.wrap.b32 	%r38309, %r38308, %r38308, 7;
	add.s32 	%r38310, %r38271, %r38264;
	xor.b32  	%r38311, %r38285, %r38310;
	shf.l.wrap.b32 	%r38312, %r38311, %r38311, 16;
	add.s32 	%r38313, %r38250, %r38312;
	xor.b32  	%r38314, %r38264, %r38313;
	shf.l.wrap.b32 	%r38315, %r38314, %r38314, 12;
	add.s32 	%r38316, %r38310, %r38315;
	xor.b32  	%r38317, %r38312, %r38316;
	shf.l.wrap.b32 	%r38318, %r38317, %r38317, 8;
	add.s32 	%r38319, %r38313, %r38318;
	xor.b32  	%r38320, %r38315, %r38319;
	shf.l.wrap.b32 	%r38321, %r38320, %r38320, 7;
	add.s32 	%r38322, %r38283, %r38276;
	xor.b32  	%r38323, %r38249, %r38322;
	shf.l.wrap.b32 	%r38324, %r38323, %r38323, 16;
	add.s32 	%r38325, %r38262, %r38324;
	xor.b32  	%r38326, %r38276, %r38325;
	shf.l.wrap.b32 	%r38327, %r38326, %r38326, 12;
	add.s32 	%r38328, %r38322, %r38327;
	xor.b32  	%r38329, %r38324, %r38328;
	shf.l.wrap.b32 	%r38330, %r38329, %r38329, 8;
	add.s32 	%r38331, %r38325, %r38330;
	add.s32 	%r38332, %r38295, %r38309;
	xor.b32  	%r38333, %r38330, %r38332;
	shf.l.wrap.b32 	%r38334, %r38333, %r38333, 16;
	add.s32 	%r38335, %r38319, %r38334;
	xor.b32  	%r38336, %r38309, %r38335;
	shr.u32 	%r38337, %r38336, 20;
	add.s32 	%r38338, %r38332, %r38337;
	add.s32 	%r38339, %r38304, %r38321;
	xor.b32  	%r38340, %r38297, %r38339;
	shf.l.wrap.b32 	%r38341, %r38340, %r38340, 16;
	add.s32 	%r38342, %r38331, %r38341;
	xor.b32  	%r38343, %r38321, %r38342;
	shr.u32 	%r38344, %r38343, 20;
	add.s32 	%r38345, %r38339, %r38344;
	add.s32 	%r38346, %r37658, %r38338;
	add.s32 	%r38347, %r37670, %r38345;
	not.b32 	%r38348, %r54637;
	add.s32 	%r38349, %r3643, %r38348;
	mov.u32 	%r38350, %ctaid.x;
	shl.b32 	%r38351, %r38350, 11;
	mov.u32 	%r38352, %tid.x;
	and.b32  	%r38353, %r38352, 31;
	or.b32  	%r38354, %r38351, %r38353;
	shl.b32 	%r38355, %r38352, 3;
	and.b32  	%r38356, %r38355, 7936;
	add.s32 	%r38357, %r53743, %r38356;
	add.s32 	%r38358, %r38354, %r38357;
	shr.u32 	%r38359, %r38358, %r38349;
	and.b32  	%r38360, %r38359, 1;
	setp.eq.b32 	%p421, %r38360, 1;
	selp.b32 	%r38361, %r38347, %r38346, %p421;
	cvt.u16.u32 	%rs639, %r38361;
	and.b16  	%rs852, %rs639, 1;
	and.b16  	%rs640, %rs850, 255;
	setp.ne.s16 	%p422, %rs640, 1;
	@%p422 bra 	$L__BB9_537;
	ld.param.u64 	%rd857, [fused_batch_pir_kernel_transposed_16_param_1];
	not.b32 	%r38362, %r54637;
	add.s32 	%r38363, %r3643, %r38362;
	mov.u32 	%r38364, %ctaid.x;
	shl.b32 	%r38365, %r38364, 11;
	mov.u32 	%r38366, %tid.x;
	and.b32  	%r38367, %r38366, 31;
	or.b32  	%r38368, %r38365, %r38367;
	shl.b32 	%r38369, %r38366, 3;
	and.b32  	%r38370, %r38369, 7936;
	add.s32 	%r38371, %r53743, %r38370;
	add.s32 	%r38372, %r38368, %r38371;
	shr.u32 	%r38373, %r38372, %r38363;
	and.b32  	%r38374, %r38373, 1;
	setp.eq.b32 	%p423, %r38374, 1;
	cvt.s64.s32 	%rd480, %r54637;
	cvta.to.global.u64 	%rd481, %rd857;
	mul.wide.s32 	%rd482, %r54637, 16;
	add.s64 	%rd483, %rd481, %rd482;
	ld.global.u32 	%r38375, [%rd483+18076];
	selp.b32 	%r38376, %r54642, %r54641, %p423;
	xor.b32  	%r38377, %r38376, %r38375;
	selp.b32 	%r38378, %r54643, %r54640, %p423;
	selp.b32 	%r54641, %r54641, %r38377, %p423;
	selp.b32 	%r54642, %r38377, %r54642, %p423;
	ld.global.u32 	%r38379, [%rd483+18080];
	xor.b32  	%r38380, %r38378, %r38379;
	selp.b32 	%r38381, %r54644, %r54639, %p423;
	selp.b32 	%r54640, %r54640, %r38380, %p423;
	selp.b32 	%r54643, %r38380, %r54643, %p423;
	ld.global.u32 	%r38382, [%rd483+18084];
	xor.b32  	%r38383, %r38381, %r38382;
	selp.b32 	%r38384, %r54645, %r54638, %p423;
	selp.b32 	%r54639, %r54639, %r38383, %p423;
	selp.b32 	%r54644, %r38383, %r54644, %p423;
	ld.global.u32 	%r38385, [%rd483+18088];
	xor.b32  	%r38386, %r38384, %r38385;
	selp.b64 	%rd484, 445, 420, %p423;
	selp.b32 	%r54638, %r54638, %r38386, %p423;
	selp.b32 	%r54645, %r38386, %r54645, %p423;
	add.s64 	%rd485, %rd484, %rd480;
	add.s64 	%rd486, %rd481, %rd485;
	ld.global.u8 	%rs641, [%rd486+18056];
	xor.b16  	%rs852, %rs641, %rs852;
$L__BB9_537:
	not.b32 	%r38387, %r54637;
	add.s32 	%r38388, %r3643, %r38387;
	mov.u32 	%r38389, %ctaid.x;
	shl.b32 	%r38390, %r38389, 11;
	mov.u32 	%r38391, %tid.x;
	and.b32  	%r38392, %r38391, 31;
	or.b32  	%r38393, %r38390, %r38392;
	shl.b32 	%r38394, %r38391, 3;
	and.b32  	%r38395, %r38394, 7936;
	add.s32 	%r38396, %r53743, %r38395;
	add.s32 	%r38397, %r38393, %r38396;
	shr.u32 	%r38398, %r38397, %r38388;
	and.b32  	%r38399, %r38398, 1;
	setp.eq.b32 	%p424, %r38399, 1;
	selp.b32 	%r54649, %r54642, %r54641, %p424;
	selp.b32 	%r54648, %r54643, %r54640, %p424;
	selp.b32 	%r54647, %r54644, %r54639, %p424;
	selp.b32 	%r54646, %r54645, %r54638, %p424;
	add.s32 	%r54637, %r54637, 1;
	setp.lt.u32 	%p425, %r54637, %r3643;
	mov.u16 	%rs850, %rs852;
	@%p425 bra 	$L__BB9_535;
$L__BB9_538:
	and.b16  	%rs642, %rs852, 255;
	setp.ne.s16 	%p426, %rs642, 1;
	@%p426 bra 	$L__BB9_540;
	ld.param.u64 	%rd858, [fused_batch_pir_kernel_transposed_16_param_1];
	cvta.to.global.u64 	%rd487, %rd858;
	ld.global.u32 	%r38400, [%rd487+18528];
	xor.b32  	%r54649, %r54649, %r38400;
$L__BB9_540:
	@%p426 bra 	$L__BB9_542;
	ld.param.u64 	%rd859, [fused_batch_pir_kernel_transposed_16_param_1];
	cvta.to.global.u64 	%rd488, %rd859;
	ld.global.u32 	%r38401, [%rd488+18532];
	xor.b32  	%r54648, %r54648, %r38401;
$L__BB9_542:
	@%p426 bra 	$L__BB9_544;
	ld.param.u64 	%rd860, [fused_batch_pir_kernel_transposed_16_param_1];
	cvta.to.global.u64 	%rd489, %rd860;
	ld.global.u32 	%r38402, [%rd489+18536];
	xor.b32  	%r54647, %r54647, %r38402;
$L__BB9_544:
	@%p426 bra 	$L__BB9_546;
	ld.param.u64 	%rd861, [fused_batch_pir_kernel_transposed_16_param_1];
	cvta.to.global.u64 	%rd490, %rd861;
	ld.global.u32 	%r38403, [%rd490+18540];
	xor.b32  	%r54646, %r54646, %r38403;
$L__BB9_546:
	ld.param.u32 	%r52174, [fused_batch_pir_kernel_transposed_16_param_4];
	mov.u32 	%r38405, %ctaid.x;
	shl.b32 	%r38406, %r38405, 11;
	mov.u32 	%r38407, %tid.x;
	and.b32  	%r38408, %r38407, 31;
	or.b32  	%r38409, %r38406, %r38408;
	shl.b32 	%r38410, %r38407, 3;
	and.b32  	%r38411, %r38410, 7936;
	add.s32 	%r38412, %r53743, %r38411;
	add.s32 	%r38413, %r38409, %r38412;
	setp.ge.s32 	%p430, %r38413, %r52174;
	mov.b32 	%r54670, 0;
	mov.u32 	%r54671, %r54670;
	mov.u32 	%r54672, %r54670;
	mov.u32 	%r54673, %r54670;
	@%p430 bra 	$L__BB9_560;
	ld.param.u64 	%rd862, [fused_batch_pir_kernel_transposed_16_param_1];
	cvta.to.global.u64 	%rd491, %rd862;
	ld.global.u8 	%rs646, [%rd491+18561];
	max.u16 	%rs647, %rs646, 11;
	cvt.u32.u16 	%r38414, %rs647;
	add.s32 	%r54661, %r38414, -11;
	ld.shared.v2.u32 	{%r54673, %r54672}, [s_mem+198136];
	ld.shared.v2.u32 	{%r54671, %r54670}, [s_mem+198144];
	ld.shared.u8 	%rs855, [s_mem+198152];
	cvt.u32.u16 	%r3698, %rs646;
	setp.ge.u32 	%p431, %r54661, %r3698;
	@%p431 bra 	$L__BB9_552;
	mov.u16 	%rs853, %rs855;
$L__BB9_549:
	ld.const.u32 	%r38415, [CHACHA_CONSTANTS];
	add.s32 	%r38416, %r38415, %r54673;
	shf.l.wrap.b32 	%r38417, %r38416, %r38416, 16;
	add.s32 	%r38418, %r54673, %r38417;
	xor.b32  	%r38419, %r54673, %r38418;
	shf.l.wrap.b32 	%r38420, %r38419, %r38419, 12;
	add.s32 	%r38421, %r38416, %r38420;
	xor.b32  	%r38422, %r38417, %r38421;
	shf.l.wrap.b32 	%r38423, %r38422, %r38422, 8;
	add.s32 	%r38424, %r38418, %r38423;
	xor.b32  	%r38425, %r38420, %r38424;
	shf.l.wrap.b32 	%r38426, %r38425, %r38425, 7;
	ld.const.u32 	%r38427, [CHACHA_CONSTANTS+4];
	add.s32 	%r38428, %r38427, %r54672;
	shf.l.wrap.b32 	%r38429, %r38428, %r38428, 16;
	add.s32 	%r38430, %r54672, %r38429;
	xor.b32  	%r38431, %r54672, %r38430;
	shf.l.wrap.b32 	%r38432, %r38431, %r38431, 12;
	add.s32 	%r38433, %r38428, %r38432;
	xor.b32  	%r38434, %r38429, %r38433;
	shf.l.wrap.b32 	%r38435, %r38434, %r38434, 8;
	add.s32 	%r38436, %r38430, %r38435;
	xor.b32  	%r38437, %r38432, %r38436;
	shf.l.wrap.b32 	%r38438, %r38437, %r38437, 7;
	ld.const.u32 	%r38439, [CHACHA_CONSTANTS+8];
	add.s32 	%r38440, %r38439, %r54671;
	shf.l.wrap.b32 	%r38441, %r38440, %r38440, 16;
	add.s32 	%r38442, %r54671, %r38441;
	xor.b32  	%r38443, %r54671, %r38442;
	shf.l.wrap.b32 	%r38444, %r38443, %r38443, 12;
	add.s32 	%r38445, %r38440, %r38444;
	xor.b32  	%r38446, %r38441, %r38445;
	shf.l.wrap.b32 	%r38447, %r38446, %r38446, 8;
	add.s32 	%r38448, %r38442, %r38447;
	xor.b32  	%r38449, %r38444, %r38448;
	shf.l.wrap.b32 	%r38450, %r38449, %r38449, 7;
	ld.const.u32 	%r38451, [CHACHA_CONSTANTS+12];
	add.s32 	%r38452, %r38451, %r54670;
	shf.l.wrap.b32 	%r38453, %r38452, %r38452, 16;
	add.s32 	%r38454, %r54670, %r38453;
	xor.b32  	%r38455, %r54670, %r38454;
	shf.l.wrap.b32 	%r38456, %r38455, %r38455, 12;
	add.s32 	%r38457, %r38452, %r38456;
	xor.b32  	%r38458, %r38453, %r38457;
	shf.l.wrap.b32 	%r38459, %r38458, %r38458, 8;
	add.s32 	%r38460, %r38454, %r38459;
	xor.b32  	%r38461, %r38456, %r38460;
	shf.l.wrap.b32 	%r38462, %r38461, %r38461, 7;
	add.s32 	%r38463, %r38421, %r38438;
	xor.b32  	%r38464, %r38459, %r38463;
	shf.l.wrap.b32 	%r38465, %r38464, %r38464, 16;
	add.s32 	%r38466, %r38448, %r38465;
	xor.b32  	%r38467, %r38438, %r38466;
	shf.l.wrap.b32 	%r38468, %r38467, %r38467, 12;
	add.s32 	%r38469, %r38463, %r38468;
	xor.b32  	%r38470, %r38465, %r38469;
	shf.l.wrap.b32 	%r38471, %r38470, %r38470, 8;
	add.s32 	%r38472, %r38466, %r38471;
	xor.b32  	%r38473, %r38468, %r38472;
	shf.l.wrap.b32 	%r38474, %r38473, %r38473, 7;
	add.s32 	%r38475, %r38433, %r38450;
	xor.b32  	%r38476, %r38423, %r38475;
	shf.l.wrap.b32 	%r38477, %r38476, %r38476, 16;
	add.s32 	%r38478, %r38460, %r38477;
	xor.b32  	%r38479, %r38450, %r38478;
	shf.l.wrap.b32 	%r38480, %r38479, %r38479, 12;
	add.s32 	%r38481, %r38475, %r38480;
	xor.b32  	%r38482, %r38477, %r38481;
	shf.l.wrap.b32 	%r38483, %r38482, %r38482, 8;
	add.s32 	%r38484, %r38478, %r38483;
	xor.b32  	%r38485, %r38480, %r38484;
	shf.l.wrap.b32 	%r38486, %r38485, %r38485, 7;
	add.s32 	%r38487, %r38445, %r38462;
	xor.b32  	%r38488, %r38435, %r38487;
	shf.l.wrap.b32 	%r38489, %r38488, %r38488, 16;
	add.s32 	%r38490, %r38424, %r38489;
	xor.b32  	%r38491, %r38462, %r38490;
	shf.l.wrap.b32 	%r38492, %r38491, %r38491, 12;
	add.s32 	%r38493, %r38487, %r38492;
	xor.b32  	%r38494, %r38489, %r38493;
	shf.l.wrap.b32 	%r38495, %r38494, %r38494, 8;
	add.s32 	%r38496, %r38490, %r38495;
	xor.b32  	%r38497, %r38492, %r38496;
	shf.l.wrap.b32 	%r38498, %r38497, %r38497, 7;
	add.s32 	%r38499, %r38457, %r38426;
	xor.b32  	%r38500, %r38447, %r38499;
	shf.l.wrap.b32 	%r38501, %r38500, %r38500, 16;
	add.s32 	%r38502, %r38436, %r38501;
	xor.b32  	%r38503, %r38426, %r38502;
	shf.l.wrap.b32 	%r38504, %r38503, %r38503, 12;
	add.s32 	%r38505, %r38499, %r38504;
	xor.b32  	%r38506, %r38501, %r38505;
	shf.l.wrap.b32 	%r38507, %r38506, %r38506, 8;
	add.s32 	%r38508, %r38502, %r38507;
	xor.b32  	%r38509, %r38504, %r38508;
	shf.l.wrap.b32 	%r38510, %r38509, %r38509, 7;
	add.s32 	%r38511, %r38469, %r38510;
	xor.b32  	%r38512, %r38483, %r38511;
	shf.l.wrap.b32 	%r38513, %r38512, %r38512, 16;
	add.s32 	%r38514, %r38496, %r38513;
	xor.b32  	%r38515, %r38510, %r38514;
	shf.l.wrap.b32 	%r38516, %r38515, %r38515, 12;
	add.s32 	%r38517, %r38511, %r38516;
	xor.b32  	%r38518, %r38513, %r38517;
	shf.l.wrap.b32 	%r38519, %r38518, %r38518, 8;
	add.s32 	%r38520, %r38514, %r38519;
	xor.b32  	%r38521, %r38516, %r38520;
	shf.l.wrap.b32 	%r38522, %r38521, %r38521, 7;
	add.s32 	%r38523, %r38481, %r38474;
	xor.b32  	%r38524, %r38495, %r38523;
	shf.l.wrap.b32 	%r38525, %r38524, %r38524, 16;
	add.s32 	%r38526, %r38508, %r38525;
	xor.b32  	%r38527, %r38474, %r38526;
	shf.l.wrap.b32 	%r38528, %r38527, %r38527, 12;
	add.s32 	%r38529, %r38523, %r38528;
	xor.b32  	%r38530, %r38525, %r38529;
	shf.l.wrap.b32 	%r38531, %r38530, %r38530, 8;
	add.s32 	%r38532, %r38526, %r38531;
	xor.b32  	%r38533, %r38528, %r38532;
	shf.l.wrap.b32 	%r38534, %r38533, %r38533, 7;
	add.s32 	%r38535, %r38493, %r38486;
	xor.b32  	%r38536, %r38507, %r38535;
	shf.l.wrap.b32 	%r38537, %r38536, %r38536, 16;
	add.s32 	%r38538, %r38472, %r38537;
	xor.b32  	%r38539, %r38486, %r38538;
	shf.l.wrap.b32 	%r38540, %r38539, %r38539, 12;
	add.s32 	%r38541, %r38535, %r38540;
	xor.b32  	%r38542, %r38537, %r38541;
	shf.l.wrap.b32 	%r38543, %r38542, %r38542, 8;
	add.s32 	%r38544, %r38538, %r38543;
	xor.b32  	%r38545, %r38540, %r38544;
	shf.l.wrap.b32 	%r38546, %r38545, %r38545, 7;
	add.s32 	%r38547, %r38505, %r38498;
	xor.b32  	%r38548, %r38471, %r38547;
	shf.l.wrap.b32 	%r38549, %r38548, %r38548, 16;
	add.s32 	%r38550, %r38484, %r38549;
	xor.b32  	%r38551, %r38498, %r38550;
	shf.l.wrap.b32 	%r38552, %r38551, %r38551, 12;
	add.s32 	%r38553, %r38547, %r38552;
	xor.b32  	%r38554, %r38549, %r38553;
	shf.l.wrap.b32 	%r38555, %r38554, %r38554, 8;
	add.s32 	%r38556, %r38550, %r38555;
	xor.b32  	%r38557, %r38552, %r38556;
	shf.l.wrap.b32 	%r38558, %r38557, %r38557, 7;
	add.s32 	%r38559, %r38517, %r38534;
	xor.b32  	%r38560, %r38555, %r38559;
	shf.l.wrap.b32 	%r38561, %r38560, %r38560, 16;
	add.s32 	%r38562, %r38544, %r38561;
	xor.b32  	%r38563, %r38534, %r38562;
	shf.l.wrap.b32 	%r38564, %r38563, %r38563, 12;
	add.s32 	%r38565, %r38559, %r38564;
	xor.b32  	%r38566, %r38561, %r38565;
	shf.l.wrap.b32 	%r38567, %r38566, %r38566, 8;
	add.s32 	%r38568, %r38562, %r38567;
	xor.b32  	%r38569, %r38564, %r38568;
	shf.l.wrap.b32 	%r38570, %r38569, %r38569, 7;
	add.s32 	%r38571, %r38529, %r38546;
	xor.b32  	%r38572, %r38519, %r38571;
	shf.l.wrap.b32 	%r38573, %r38572, %r38572, 16;
	add.s32 	%r38574, %r38556, %r38573;
	xor.b32  	%r38575, %r38546, %r38574;
	shf.l.wrap.b32 	%r38576, %r38575, %r38575, 12;
	add.s32 	%r38577, %r38571, %r38576;
	xor.b32  	%r38578, %r38573, %r38577;
	shf.l.wrap.b32 	%r38579, %r38578, %r38578, 8;
	add.s32 	%r38580, %r38574, %r38579;
	xor.b32  	%r38581, %r38576, %r38580;
	shf.l.wrap.b32 	%r38582, %r38581, %r38581, 7;
	add.s32 	%r38583, %r38541, %r38558;
	xor.b32  	%r38584, %r38531, %r38583;
	shf.l.wrap.b32 	%r38585, %r38584, %r38584, 16;
	add.s32 	%r38586, %r38520, %r38585;
	xor.b32  	%r38587, %r38558, %r38586;
	shf.l.wrap.b32 	%r38588, %r38587, %r38587, 12;
	add.s32 	%r38589, %r38583, %r38588;
	xor.b32  	%r38590, %r38585, %r38589;
	shf.l.wrap.b32 	%r38591, %r38590, %r38590, 8;
	add.s32 	%r38592, %r38586, %r38591;
	xor.b32  	%r38593, %r38588, %r38592;
	shf.l.wrap.b32 	%r38594, %r38593, %r38593, 7;
	add.s32 	%r38595, %r38553, %r38522;
	xor.b32  	%r38596, %r38543, %r38595;
	shf.l.wrap.b32 	%r38597, %r38596, %r38596, 16;
	add.s32 	%r38598, %r38532, %r38597;
	xor.b32  	%r38599, %r38522, %r38598;
	shf.l.wrap.b32 	%r38600, %r38599, %r38599, 12;
	add.s32 	%r38601, %r38595, %r38600;
	xor.b32  	%r38602, %r38597, %r38601;
	shf.l.wrap.b32 	%r38603, %r38602, %r38602, 8;
	add.s32 	%r38604, %r38598, %r38603;
	xor.b32  	%r38605, %r38600, %r38604;
	shf.l.wrap.b32 	%r38606, %r38605, %r38605, 7;
	add.s32 	%r38607, %r38565, %r38606;
	xor.b32  	%r38608, %r38579, %r38607;
	shf.l.wrap.b32 	%r38609, %r38608, %r38608, 16;
	add.s32 	%r38610, %r38592, %r38609;
	xor.b32  	%r38611, %r38606, %r38610;
	shf.l.wrap.b32 	%r38612, %r38611, %r38611, 12;
	add.s32 	%r38613, %r38607, %r38612;
	xor.b32  	%r38614, %r38609, %r38613;
	shf.l.wrap.b32 	%r38615, %r38614, %r38614, 8;
	add.s32 	%r38616, %r38610, %r38615;
	xor.b32  	%r38617, %r38612, %r38616;
	shf.l.wrap.b32 	%r38618, %r38617, %r38617, 7;
	add.s32 	%r38619, %r38577, %r38570;
	xor.b32  	%r38620, %r38591, %r38619;
	shf.l.wrap.b32 	%r38621, %r38620, %r38620, 16;
	add.s32 	%r38622, %r38604, %r38621;
	xor.b32  	%r38623, %r38570, %r38622;
	shf.l.wrap.b32 	%r38624, %r38623, %r38623, 12;
	add.s32 	%r38625, %r38619, %r38624;
	xor.b32  	%r38626, %r38621, %r38625;
	shf.l.wrap.b32 	%r38627, %r38626, %r38626, 8;
	add.s32 	%r38628, %r38622, %r38627;
	xor.b32  	%r38629, %r38624, %r38628;
	shf.l.wrap.b32 	%r38630, %r38629, %r38629, 7;
	add.s32 	%r38631, %r38589, %r38582;
	xor.b32  	%r38632, %r38603, %r38631;
	shf.l.wrap.b32 	%r38633, %r38632, %r38632, 16;
	add.s32 	%r38634, %r38568, %r38633;
	xor.b32  	%r38635, %r38582, %r38634;
	shf.l.wrap.b32 	%r38636, %r38635, %r38635, 12;
	add.s32 	%r38637, %r38631, %r38636;
	xor.b32  	%r38638, %r38633, %r38637;
	shf.l.wrap.b32 	%r38639, %r38638, %r38638, 8;
	add.s32 	%r38640, %r38634, %r38639;
	xor.b32  	%r38641, %r38636, %r38640;
	shf.l.wrap.b32 	%r38642, %r38641, %r38641, 7;
	add.s32 	%r38643, %r38601, %r38594;
	xor.b32  	%r38644, %r38567, %r38643;
	shf.l.wrap.b32 	%r38645, %r38644, %r38644, 16;
	add.s32 	%r38646, %r38580, %r38645;
	xor.b32  	%r38647, %r38594, %r38646;
	shf.l.wrap.b32 	%r38648, %r38647, %r38647, 12;
	add.s32 	%r38649, %r38643, %r38648;
	xor.b32  	%r38650, %r38645, %r38649;
	shf.l.wrap.b32 	%r38651, %r38650, %r38650, 8;
	add.s32 	%r38652, %r38646, %r38651;
	xor.b32  	%r38653, %r38648, %r38652;
	shf.l.wrap.b32 	%r38654, %r38653, %r38653, 7;
	add.s32 	%r38655, %r38613, %r38630;
	xor.b32  	%r38656, %r38651, %r38655;
	shf.l.wrap.b32 	%r38657, %r38656, %r38656, 16;
	add.s32 	%r38658, %r38640, %r38657;
	xor.b32  	%r38659, %r38630, %r38658;
	shf.l.wrap.b32 	%r38660, %r38659, %r38659, 12;
	add.s32 	%r38661, %r38655, %r38660;
	xor.b32  	%r38662, %r38657, %r38661;
	shf.l.wrap.b32 	%r38663, %r38662, %r38662, 8;
	add.s32 	%r38664, %r38658, %r38663;
	xor.b32  	%r38665, %r38660, %r38664;
	shf.l.wrap.b32 	%r38666, %r38665, %r38665, 7;
	add.s32 	%r38667, %r38625, %r38642;
	xor.b32  	%r38668, %r38615, %r38667;
	shf.l.wrap.b32 	%r38669, %r38668, %r38668, 16;
	add.s32 	%r38670, %r38652, %r38669;
	xor.b32  	%r38671, %r38642, %r38670;
	shf.l.wrap.b32 	%r38672, %r38671, %r38671, 12;
	add.s32 	%r38673, %r38667, %r38672;
	xor.b32  	%r38674, %r38669, %r38673;
	shf.l.wrap.b32 	%r38675, %r38674, %r38674, 8;
	add.s32 	%r38676, %r38670, %r38675;
	xor.b32  	%r38677, %r38672, %r38676;
	shf.l.wrap.b32 	%r38678, %r38677, %r38677, 7;
	add.s32 	%r38679, %r38637, %r38654;
	xor.b32  	%r38680, %r38627, %r38679;
	shf.l.wrap.b32 	%r38681, %r38680, %r38680, 16;
	add.s32 	%r38682, %r38616, %r38681;
	xor.b32  	%r38683, %r38654, %r38682;
	shf.l.wrap.b32 	%r38684, %r38683, %r38683, 12;
	add.s32 	%r38685, %r38679, %r38684;
	xor.b32  	%r38686, %r38681, %r38685;
	shf.l.wrap.b32 	%r38687, %r38686, %r38686, 8;
	add.s32 	%r38688, %r38682, %r38687;
	xor.b32  	%r38689, %r38684, %r38688;
	shf.l.wrap.b32 	%r38690, %r38689, %r38689, 7;
	add.s32 	%r38691, %r38649, %r38618;
	xor.b32  	%r38692, %r38639, %r38691;
	shf.l.wrap.b32 	%r38693, %r38692, %r38692, 16;
	add.s32 	%r38694, %r38628, %r38693;
	xor.b32  	%r38695, %r38618, %r38694;
	shf.l.wrap.b32 	%r38696, %r38695, %r38695, 12;
	add.s32 	%r38697, %r38691, %r38696;
	xor.b32  	%r38698, %r38693, %r38697;
	shf.l.wrap.b32 	%r38699, %r38698, %r38698, 8;
	add.s32 	%r38700, %r38694, %r38699;
	xor.b32  	%r38701, %r38696, %r38700;
	shf.l.wrap.b32 	%r38702, %r38701, %r38701, 7;
	add.s32 	%r38703, %r38661, %r38702;
	xor.b32  	%r38704, %r38675, %r38703;
	shf.l.wrap.b32 	%r38705, %r38704, %r38704, 16;
	add.s32 	%r38706, %r38688, %r38705;
	xor.b32  	%r38707, %r38702, %r38706;
	shf.l.wrap.b32 	%r38708, %r38707, %r38707, 12;
	add.s32 	%r38709, %r38703, %r38708;
	xor.b32  	%r38710, %r38705, %r38709;
	shf.l.wrap.b32 	%r38711, %r38710, %r38710, 8;
	add.s32 	%r38712, %r38706, %r38711;
	xor.b32  	%r38713, %r38708, %r38712;
	shf.l.wrap.b32 	%r38714, %r38713, %r38713, 7;
	add.s32 	%r38715, %r38673, %r38666;
	xor.b32  	%r38716, %r38687, %r38715;
	shf.l.wrap.b32 	%r38717, %r38716, %r38716, 16;
	add.s32 	%r38718, %r38700, %r38717;
	xor.b32  	%r38719, %r38666, %r38718;
	shf.l.wrap.b32 	%r38720, %r38719, %r38719, 12;
	add.s32 	%r38721, %r38715, %r38720;
	xor.b32  	%r38722, %r38717, %r38721;
	shf.l.wrap.b32 	%r38723, %r38722, %r38722, 8;
	add.s32 	%r38724, %r38718, %r38723;
	xor.b32  	%r38725, %r38720, %r38724;
	shf.l.wrap.b32 	%r38726, %r38725, %r38725, 7;
	add.s32 	%r38727, %r38685, %r38678;
	xor.b32  	%r38728, %r38699, %r38727;
	shf.l.wrap.b32 	%r38729, %r38728, %r38728, 16;
	add.s32 	%r38730, %r38664, %r38729;
	xor.b32  	%r38731, %r38678, %r38730;
	shf.l.wrap.b32 	%r38732, %r38731, %r38731, 12;
	add.s32 	%r38733, %r38727, %r38732;
	xor.b32  	%r38734, %r38729, %r38733;
	shf.l.wrap.b32 	%r38735, %r38734, %r38734, 8;
	add.s32 	%r38736, %r38730, %r38735;
	xor.b32  	%r38737, %r38732, %r38736;
	shf.l.wrap.b32 	%r38738, %r38737, %r38737, 7;
	add.s32 	%r38739, %r38697, %r38690;
	xor.b32  	%r38740, %r38663, %r38739;
	shf.l.wrap.b32 	%r38741, %r38740, %r38740, 16;
	add.s32 	%r38742, %r38676, %r38741;
	xor.b32  	%r38743, %r38690, %r38742;
	shf.l.wrap.b32 	%r38744, %r38743, %r38743, 12;
	add.s32 	%r38745, %r38739, %r38744;
	xor.b32  	%r38746, %r38741, %r38745;
	shf.l.wrap.b32 	%r38747, %r38746, %r38746, 8;
	add.s32 	%r38748, %r38742, %r38747;
	xor.b32  	%r38749, %r38744, %r38748;
	shf.l.wrap.b32 	%r38750, %r38749, %r38749, 7;
	add.s32 	%r38751, %r38709, %r38726;
	xor.b32  	%r38752, %r38747, %r38751;
	shf.l.wrap.b32 	%r38753, %r38752, %r38752, 16;
	add.s32 	%r38754, %r38736, %r38753;
	xor.b32  	%r38755, %r38726, %r38754;
	shf.l.wrap.b32 	%r38756, %r38755, %r38755, 12;
	add.s32 	%r38757, %r38751, %r38756;
	xor.b32  	%r38758, %r38753, %r38757;
	shf.l.wrap.b32 	%r38759, %r38758, %r38758, 8;
	add.s32 	%r38760, %r38754, %r38759;
	xor.b32  	%r38761, %r38756, %r38760;
	shf.l.wrap.b32 	%r38762, %r38761, %r38761, 7;
	add.s32 	%r38763, %r38721, %r38738;
	xor.b32  	%r38764, %r38711, %r38763;
	shf.l.wrap.b32 	%r38765, %r38764, %r38764, 16;
	add.s32 	%r38766, %r38748, %r38765;
	xor.b32  	%r38767, %r38738, %r38766;
	shf.l.wrap.b32 	%r38768, %r38767, %r38767, 12;
	add.s32 	%r38769, %r38763, %r38768;
	xor.b32  	%r38770, %r38765, %r38769;
	shf.l.wrap.b32 	%r38771, %r38770, %r38770, 8;
	add.s32 	%r38772, %r38766, %r38771;
	xor.b32  	%r38773, %r38768, %r38772;
	shf.l.wrap.b32 	%r38774, %r38773, %r38773, 7;
	add.s32 	%r38775, %r38733, %r38750;
	xor.b32  	%r38776, %r38723, %r38775;
	shf.l.wrap.b32 	%r38777, %r38776, %r38776, 16;
	add.s32 	%r38778, %r38712, %r38777;
	xor.b32  	%r38779, %r38750, %r38778;
	shf.l.wrap.b32 	%r38780, %r38779, %r38779, 12;
	add.s32 	%r38781, %r38775, %r38780;
	xor.b32  	%r38782, %r38777, %r38781;
	shf.l.wrap.b32 	%r38783, %r38782, %r38782, 8;
	add.s32 	%r38784, %r38778, %r38783;
	xor.b32  	%r38785, %r38780, %r38784;
	shf.l.wrap.b32 	%r38786, %r38785, %r38785, 7;
	add.s32 	%r38787, %r38745, %r38714;
	xor.b32  	%r38788, %r38735, %r38787;
	shf.l.wrap.b32 	%r38789, %r38788, %r38788, 16;
	add.s32 	%r38790, %r38724, %r38789;
	xor.b32  	%r38791, %r38714, %r38790;
	shf.l.wrap.b32 	%r38792, %r38791, %r38791, 12;
	add.s32 	%r38793, %r38787, %r38792;
	xor.b32  	%r38794, %r38789, %r38793;
	shf.l.wrap.b32 	%r38795, %r38794, %r38794, 8;
	add.s32 	%r38796, %r38790, %r38795;
	xor.b32  	%r38797, %r38792, %r38796;
	shf.l.wrap.b32 	%r38798, %r38797, %r38797, 7;
	add.s32 	%r54665, %r38415, %r38757;
	add.s32 	%r54664, %r38427, %r38769;
	add.s32 	%r54663, %r38439, %r38781;
	add.s32 	%r54662, %r38451, %r38793;
	add.s32 	%r54666, %r54673, %r38798;
	add.s32 	%r54667, %r54672, %r38762;
	add.s32 	%r54668, %r54671, %r38774;
	add.s32 	%r54669, %r54670, %r38786;
	xor.b32  	%r38799, %r38416, 1;
	shf.l.wrap.b32 	%r38800, %r38416, %r38799, 16;
	add.s32 	%r38801, %r54673, %r38800;
	xor.b32  	%r38802, %r54673, %r38801;
	shf.l.wrap.b32 	%r38803, %r38802, %r38802, 12;
	add.s32 	%r38804, %r38416, %r38803;
	xor.b32  	%r38805, %r38800, %r38804;
	shf.l.wrap.b32 	%r38806, %r38805, %r38805, 8;
	add.s32 	%r38807, %r38801, %r38806;
	xor.b32  	%r38808, %r38803, %r38807;
	shf.l.wrap.b32 	%r38809, %r38808, %r38808, 7;
	add.s32 	%r38810, %r38804, %r38438;
	xor.b32  	%r38811, %r38459, %r38810;
	shf.l.wrap.b32 	%r38812, %r38811, %r38811, 16;
	add.s32 	%r38813, %r38448, %r38812;
	xor.b32  	%r38814, %r38438, %r38813;
	shf.l.wrap.b32 	%r38815, %r38814, %r38814, 12;
	add.s32 	%r38816, %r38810, %r38815;
	xor.b32  	%r38817, %r38812, %r38816;
	shf.l.wrap.b32 	%r38818, %r38817, %r38817, 8;
	add.s32 	%r38819, %r38813, %r38818;
	xor.b32  	%r38820, %r38815, %r38819;
	shf.l.wrap.b32 	%r38821, %r38820, %r38820, 7;
	xor.b32  	%r38822, %r38806, %r38475;
	shf.l.wrap.b32 	%r38823, %r38822, %r38822, 16;
	add.s32 	%r38824, %r38460, %r38823;
	xor.b32  	%r38825, %r38450, %r38824;
	shf.l.wrap.b32 	%r38826, %r38825, %r38825, 12;
	add.s32 	%r38827, %r38475, %r38826;
	xor.b32  	%r38828, %r38823, %r38827;
	shf.l.wrap.b32 	%r38829, %r38828, %r38828, 8;
	add.s32 	%r38830, %r38824, %r38829;
	xor.b32  	%r38831, %r38826, %r38830;
	shf.l.wrap.b32 	%r38832, %r38831, %r38831, 7;
	add.s32 	%r38833, %r38807, %r38489;
	xor.b32  	%r38834, %r38462, %r38833;
	shf.l.wrap.b32 	%r38835, %r38834, %r38834, 12;
	add.s32 	%r38836, %r38487, %r38835;
	xor.b32  	%r38837, %r38489, %r38836;
	shf.l.wrap.b32 	%r38838, %r38837, %r38837, 8;
	add.s32 	%r38839, %r38833, %r38838;
	xor.b32  	%r38840, %r38835, %r38839;
	shf.l.wrap.b32 	%r38841, %r38840, %r38840, 7;
	add.s32 	%r38842, %r38457, %r38809;
	xor.b32  	%r38843, %r38447, %r38842;
	shf.l.wrap.b32 	%r38844, %r38843, %r38843, 16;
	add.s32 	%r38845, %r38436, %r38844;
	xor.b32  	%r38846, %r38809, %r38845;
	shf.l.wrap.b32 	%r38847, %r38846, %r38846, 12;
	add.s32 	%r38848, %r38842, %r38847;
	xor.b32  	%r38849, %r38844, %r38848;
	shf.l.wrap.b32 	%r38850, %r38849, %r38849, 8;
	add.s32 	%r38851, %r38845, %r38850;
	xor.b32  	%r38852, %r38847, %r38851;
	shf.l.wrap.b32 	%r38853, %r38852, %r38852, 7;
	add.s32 	%r38854, %r38816, %r38853;
	xor.b32  	%r38855, %r38829, %r38854;
	shf.l.wrap.b32 	%r38856, %r38855, %r38855, 16;
	add.s32 	%r38857, %r38839, %r38856;
	xor.b32  	%r38858, %r38853, %r38857;
	shf.l.wrap.b32 	%r38859, %r38858, %r38858, 12;
	add.s32 	%r38860, %r38854, %r38859;
	xor.b32  	%r38861, %r38856, %r38860;
	shf.l.wrap.b32 	%r38862, %r38861, %r38861, 8;
	add.s32 	%r38863, %r38857, %r38862;
	xor.b32  	%r38864, %r38859, %r38863;
	shf.l.wrap.b32 	%r38865, %r38864, %r38864, 7;
	add.s32 	%r38866, %r38827, %r38821;
	xor.b32  	%r38867, %r38838, %r38866;
	shf.l.wrap.b32 	%r38868, %r38867, %r38867, 16;
	add.s32 	%r38869, %r38851, %r38868;
	xor.b32  	%r38870, %r38821, %r38869;
	shf.l.wrap.b32 	%r38871, %r38870, %r38870, 12;
	add.s32 	%r38872, %r38866, %r38871;
	xor.b32  	%r38873, %r38868, %r38872;
	shf.l.wrap.b32 	%r38874, %r38873, %r38873, 8;
	add.s32 	%r38875, %r38869, %r38874;
	xor.b32  	%r38876, %r38871, %r38875;
	shf.l.wrap.b32 	%r38877, %r38876, %r38876, 7;
	add.s32 	%r38878, %r38836, %r38832;
	xor.b32  	%r38879, %r38850, %r38878;
	shf.l.wrap.b32 	%r38880, %r38879, %r38879, 16;
	add.s32 	%r38881, %r38819, %r38880;
	xor.b32  	%r38882, %r38832, %r38881;
	shf.l.wrap.b32 	%r38883, %r38882, %r38882, 12;
	add.s32 	%r38884, %r38878, %r38883;
	xor.b32  	%r38885, %r38880, %r38884;
	shf.l.wrap.b32 	%r38886, %r38885, %r38885, 8;
	add.s32 	%r38887, %r38881, %r38886;
	xor.b32  	%r38888, %r38883, %r38887;
	shf.l.wrap.b32 	%r38889, %r38888, %r38888, 7;
	add.s32 	%r38890, %r38848, %r38841;
	xor.b32  	%r38891, %r38818, %r38890;
	shf.l.wrap.b32 	%r38892, %r38891, %r38891, 16;
	add.s32 	%r38893, %r38830, %r38892;
	xor.b32  	%r38894, %r38841, %r38893;
	shf.l.wrap.b32 	%r38895, %r38894, %r38894, 12;
	add.s32 	%r38896, %r38890, %r38895;
	xor.b32  	%r38897, %r38892, %r38896;
	shf.l.wrap.b32 	%r38898, %r38897, %r38897, 8;
	add.s32 	%r38899, %r38893, %r38898;
	xor.b32  	%r38900, %r38895, %r38899;
	shf.l.wrap.b32 	%r38901, %r38900, %r38900, 7;
	add.s32 	%r38902, %r38860, %r38877;
	xor.b32  	%r38903, %r38898, %r38902;
	shf.l.wrap.b32 	%r38904, %r38903, %r38903, 16;
	add.s32 	%r38905, %r38887, %r38904;
	xor.b32  	%r38906, %r38877, %r38905;
	shf.l.wrap.b32 	%r38907, %r38906, %r38906, 12;
	add.s32 	%r38908, %r38902, %r38907;
	xor.b32  	%r38909, %r38904, %r38908;
	shf.l.wrap.b32 	%r38910, %r38909, %r38909, 8;
	add.s32 	%r38911, %r38905, %r38910;
	xor.b32  	%r38912, %r38907, %r38911;
	shf.l.wrap.b32 	%r38913, %r38912, %r38912, 7;
	add.s32 	%r38914, %r38872, %r38889;
	xor.b32  	%r38915, %r38862, %r38914;
	shf.l.wrap.b32 	%r38916, %r38915, %r38915, 16;
	add.s32 	%r38917, %r38899, %r38916;
	xor.b32  	%r38918, %r38889, %r38917;
	shf.l.wrap.b32 	%r38919, %r38918, %r38918, 12;
	add.s32 	%r38920, %r38914, %r38919;
	xor.b32  	%r38921, %r38916, %r38920;
	shf.l.wrap.b32 	%r38922, %r38921, %r38921, 8;
	add.s32 	%r38923, %r38917, %r38922;
	xor.b32  	%r38924, %r38919, %r38923;
	shf.l.wrap.b32 	%r38925, %r38924, %r38924, 7;
	add.s32 	%r38926, %r38884, %r38901;
	xor.b32  	%r38927, %r38874, %r38926;
	shf.l.wrap.b32 	%r38928, %r38927, %r38927, 16;
	add.s32 	%r38929, %r38863, %r38928;
	xor.b32  	%r38930, %r38901, %r38929;
	shf.l.wrap.b32 	%r38931, %r38930, %r38930, 12;
	add.s32 	%r38932, %r38926, %r38931;
	xor.b32  	%r38933, %r38928, %r38932;
	shf.l.wrap.b32 	%r38934, %r38933, %r38933, 8;
	add.s32 	%r38935, %r38929, %r38934;
	xor.b32  	%r38936, %r38931, %r38935;
	shf.l.wrap.b32 	%r38937, %r38936, %r38936, 7;
	add.s32 	%r38938, %r38896, %r38865;
	xor.b32  	%r38939, %r38886, %r38938;
	shf.l.wrap.b32 	%r38940, %r38939, %r38939, 16;
	add.s32 	%r38941, %r38875, %r38940;
	xor.b32  	%r38942, %r38865, %r38941;
	shf.l.wrap.b32 	%r38943, %r38942, %r38942, 12;
	add.s32 	%r38944, %r38938, %r38943;
	xor.b32  	%r38945, %r38940, %r38944;
	shf.l.wrap.b32 	%r38946, %r38945, %r38945, 8;
	add.s32 	%r38947, %r38941, %r38946;
	xor.b32  	%r38948, %r38943, %r38947;
	shf.l.wrap.b32 	%r38949, %r38948, %r38948, 7;
	add.s32 	%r38950, %r38908, %r38949;
	xor.b32  	%r38951, %r38922, %r38950;
	shf.l.wrap.b32 	%r38952, %r38951, %r38951, 16;
	add.s32 	%r38953, %r38935, %r38952;
	xor.b32  	%r38954, %r38949, %r38953;
	shf.l.wrap.b32 	%r38955, %r38954, %r38954, 12;
	add.s32 	%r38956, %r38950, %r38955;
	xor.b32  	%r38957, %r38952, %r38956;
	shf.l.wrap.b32 	%r38958, %r38957, %r38957, 8;
	add.s32 	%r38959, %r38953, %r38958;
	xor.b32  	%r38960, %r38955, %r38959;
	shf.l.wrap.b32 	%r38961, %r38960, %r38960, 7;
	add.s32 	%r38962, %r38920, %r38913;
	xor.b32  	%r38963, %r38934, %r38962;
	shf.l.wrap.b32 	%r38964, %r38963, %r38963, 16;
	add.s32 	%r38965, %r38947, %r38964;
	xor.b32  	%r38966, %r38913, %r38965;
	shf.l.wrap.b32 	%r38967, %r38966, %r38966, 12;
	add.s32 	%r38968, %r38962, %r38967;
	xor.b32  	%r38969, %r38964, %r38968;
	shf.l.wrap.b32 	%r38970, %r38969, %r38969, 8;
	add.s32 	%r38971, %r38965, %r38970;
	xor.b32  	%r38972, %r38967, %r38971;
	shf.l.wrap.b32 	%r38973, %r38972, %r38972, 7;
	add.s32 	%r38974, %r38932, %r38925;
	xor.b32  	%r38975, %r38946, %r38974;
	shf.l.wrap.b32 	%r38976, %r38975, %r38975, 16;
	add.s32 	%r38977, %r38911, %r38976;
	xor.b32  	%r38978, %r38925, %r38977;
	shf.l.wrap.b32 	%r38979, %r38978, %r38978, 12;
	add.s32 	%r38980, %r38974, %r38979;
	xor.b32  	%r38981, %r38976, %r38980;
	shf.l.wrap.b32 	%r38982, %r38981, %r38981, 8;
	add.s32 	%r38983, %r38977, %r38982;
	xor.b32  	%r38984, %r38979, %r38983;
	shf.l.wrap.b32 	%r38985, %r38984, %r38984, 7;
	add.s32 	%r38986, %r38944, %r38937;
	xor.b32  	%r38987, %r38910, %r38986;
	shf.l.wrap.b32 	%r38988, %r38987, %r38987, 16;
	add.s32 	%r38989, %r38923, %r38988;
	xor.b32  	%r38990, %r38937, %r38989;
	shf.l.wrap.b32 	%r38991, %r38990, %r38990, 12;
	add.s32 	%r38992, %r38986, %r38991;
	xor.b32  	%r38993, %r38988, %r38992;
	shf.l.wrap.b32 	%r38994, %r38993, %r38993, 8;
	add.s32 	%r38995, %r38989, %r38994;
	xor.b32  	%r38996, %r38991, %r38995;
	shf.l.wrap.b32 	%r38997, %r38996, %r38996, 7;
	add.s32 	%r38998, %r38956, %r38973;
	xor.b32  	%r38999, %r38994, %r38998;
	shf.l.wrap.b32 	%r39000, %r38999, %r38999, 16;
	add.s32 	%r39001, %r38983, %r39000;
	xor.b32  	%r39002, %r38973, %r39001;
	shf.l.wrap.b32 	%r39003, %r39002, %r39002, 12;
	add.s32 	%r39004, %r38998, %r39003;
	xor.b32  	%r39005, %r39000, %r39004;
	shf.l.wrap.b32 	%r39006, %r39005, %r39005, 8;
	add.s32 	%r39007, %r39001, %r39006;
	xor.b32  	%r39008, %r39003, %r39007;
	shf.l.wrap.b32 	%r39009, %r39008, %r39008, 7;
	add.s32 	%r39010, %r38968, %r38985;
	xor.b32  	%r39011, %r38958, %r39010;
	shf.l.wrap.b32 	%r39012, %r39011, %r39011, 16;
	add.s32 	%r39013, %r38995, %r39012;
	xor.b32  	%r39014, %r38985, %r39013;
	shf.l.wrap.b32 	%r39015, %r39014, %r39014, 12;
	add.s32 	%r39016, %r39010, %r39015;
	xor.b32  	%r39017, %r39012, %r39016;
	shf.l.wrap.b32 	%r39018, %r39017, %r39017, 8;
	add.s32 	%r39019, %r39013, %r39018;
	xor.b32  	%r39020, %r39015, %r39019;
	shf.l.wrap.b32 	%r39021, %r39020, %r39020, 7;
	add.s32 	%r39022, %r38980, %r38997;
	xor.b32  	%r39023, %r38970, %r39022;
	shf.l.wrap.b32 	%r39024, %r39023, %r39023, 16;
	add.s32 	%r39025, %r38959, %r39024;
	xor.b32  	%r39026, %r38997, %r39025;
	shf.l.wrap.b32 	%r39027, %r39026, %r39026, 12;
	add.s32 	%r39028, %r39022, %r39027;
	xor.b32  	%r39029, %r39024, %r39028;
	shf.l.wrap.b32 	%r39030, %r39029, %r39029, 8;
	add.s32 	%r39031, %r39025, %r39030;
	xor.b32  	%r39032, %r39027, %r39031;
	shf.l.wrap.b32 	%r39033, %r39032, %r39032, 7;
	add.s32 	%r39034, %r38992, %r38961;
	xor.b32  	%r39035, %r38982, %r39034;
	shf.l.wrap.b32 	%r39036, %r39035, %r39035, 16;
	add.s32 	%r39037, %r38971, %r39036;
	xor.b32  	%r39038, %r38961, %r39037;
	shf.l.wrap.b32 	%r39039, %r39038, %r39038, 12;
	add.s32 	%r39040, %r39034, %r39039;
	xor.b32  	%r39041, %r39036, %r39040;
	shf.l.wrap.b32 	%r39042, %r39041, %r39041, 8;
	add.s32 	%r39043, %r39037, %r39042;
	xor.b32  	%r39044, %r39039, %r39043;
	shf.l.wrap.b32 	%r39045, %r39044, %r39044, 7;
	add.s32 	%r39046, %r39004, %r39045;
	xor.b32  	%r39047, %r39018, %r39046;
	shf.l.wrap.b32 	%r39048, %r39047, %r39047, 16;
	add.s32 	%r39049, %r39031, %r39048;
	xor.b32  	%r39050, %r39045, %r39049;
	shf.l.wrap.b32 	%r39051, %r39050, %r39050, 12;
	add.s32 	%r39052, %r39046, %r39051;
	xor.b32  	%r39053, %r39048, %r39052;
	shf.l.wrap.b32 	%r39054, %r39053, %r39053, 8;
	add.s32 	%r39055, %r39016, %r39009;
	xor.b32  	%r39056, %r39030, %r39055;
	shf.l.wrap.b32 	%r39057, %r39056, %r39056, 16;
	add.s32 	%r39058, %r39043, %r39057;
	xor.b32  	%r39059, %r39009, %r39058;
	shf.l.wrap.b32 	%r39060, %r39059, %r39059, 12;
	add.s32 	%r39061, %r39055, %r39060;
	xor.b32  	%r39062, %r39057, %r39061;
	shf.l.wrap.b32 	%r39063, %r39062, %r39062, 8;
	add.s32 	%r39064, %r39058, %r39063;
	xor.b32  	%r39065, %r39060, %r39064;
	shf.l.wrap.b32 	%r39066, %r39065, %r39065, 7;
	add.s32 	%r39067, %r39028, %r39021;
	xor.b32  	%r39068, %r39042, %r39067;
	shf.l.wrap.b32 	%r39069, %r39068, %r39068, 16;
	add.s32 	%r39070, %r39007, %r39069;
	xor.b32  	%r39071, %r39021, %r39070;
	shf.l.wrap.b32 	%r39072, %r39071, %r39071, 12;
	add.s32 	%r39073, %r39067, %r39072;
	xor.b32  	%r39074, %r39069, %r39073;
	shf.l.wrap.b32 	%r39075, %r39074, %r39074, 8;
	add.s32 	%r39076, %r39070, %r39075;
	xor.b32  	%r39077, %r39072, %r39076;
	shf.l.wrap.b32 	%r39078, %r39077, %r39077, 7;
	add.s32 	%r39079, %r39040, %r39033;
	xor.b32  	%r39080, %r39006, %r39079;
	shf.l.wrap.b32 	%r39081, %r39080, %r39080, 16;
	add.s32 	%r39082, %r39019, %r39081;
	xor.b32  	%r39083, %r39033, %r39082;
	shf.l.wrap.b32 	%r39084, %r39083, %r39083, 12;
	add.s32 	%r39085, %r39079, %r39084;
	xor.b32  	%r39086, %r39081, %r39085;
	shf.l.wrap.b32 	%r39087, %r39086, %r39086, 8;
	add.s32 	%r39088, %r39082, %r39087;
	add.s32 	%r39089, %r39052, %r39066;
	xor.b32  	%r39090, %r39087, %r39089;
	shf.l.wrap.b32 	%r39091, %r39090, %r39090, 16;
	add.s32 	%r39092, %r39076, %r39091;
	xor.b32  	%r39093, %r39066, %r39092;
	shr.u32 	%r39094, %r39093, 20;
	add.s32 	%r39095, %r39089, %r39094;
	add.s32 	%r39096, %r39061, %r39078;
	xor.b32  	%r39097, %r39054, %r39096;
	shf.l.wrap.b32 	%r39098, %r39097, %r39097, 16;
	add.s32 	%r39099, %r39088, %r39098;
	xor.b32  	%r39100, %r39078, %r39099;
	shr.u32 	%r39101, %r39100, 20;
	add.s32 	%r39102, %r39096, %r39101;
	add.s32 	%r39103, %r38415, %r39095;
	add.s32 	%r39104, %r38427, %r39102;
	not.b32 	%r39105, %r54661;
	add.s32 	%r39106, %r3698, %r39105;
	mov.u32 	%r39107, %ctaid.x;
	shl.b32 	%r39108, %r39107, 11;
	mov.u32 	%r39109, %tid.x;
	and.b32  	%r39110, %r39109, 31;
	or.b32  	%r39111, %r39108, %r39110;
	shl.b32 	%r39112, %r39109, 3;
	and.b32  	%r39113, %r39112, 7936;
	add.s32 	%r39114, %r53743, %r39113;
	add.s32 	%r39115, %r39111, %r39114;
	shr.u32 	%r39116, %r39115, %r39106;
	and.b32  	%r39117, %r39116, 1;
	setp.eq.b32 	%p432, %r39117, 1;
	selp.b32 	%r39118, %r39104, %r39103, %p432;
	cvt.u16.u32 	%rs648, %r39118;
	and.b16  	%rs855, %rs648, 1;
	and.b16  	%rs649, %rs853, 255;
	setp.ne.s16 	%p433, %rs649, 1;
	@%p433 bra 	$L__BB9_551;
	ld.param.u64 	%rd863, [fused_batch_pir_kernel_transposed_16_param_1];
	not.b32 	%r39119, %r54661;
	add.s32 	%r39120, %r3698, %r39119;
	mov.u32 	%r39121, %ctaid.x;
	shl.b32 	%r39122, %r39121, 11;
	mov.u32 	%r39123, %tid.x;
	and.b32  	%r39124, %r39123, 31;
	or.b32  	%r39125, %r39122, %r39124;
	shl.b32 	%r39126, %r39123, 3;
	and.b32  	%r39127, %r39126, 7936;
	add.s32 	%r39128, %r53743, %r39127;
	add.s32 	%r39129, %r39125, %r39128;
	shr.u32 	%r39130, %r39129, %r39120;
	and.b32  	%r39131, %r39130, 1;
	setp.eq.b32 	%p434, %r39131, 1;
	cvt.s64.s32 	%rd492, %r54661;
	cvta.to.global.u64 	%rd493, %rd863;
	mul.wide.s32 	%rd494, %r54661, 16;
	add.s64 	%rd495, %rd493, %rd494;
	ld.global.u32 	%r39132, [%rd495+18564];
	selp.b32 	%r39133, %r54666, %r54665, %p434;
	xor.b32  	%r39134, %r39133, %r39132;
	selp.b32 	%r39135, %r54667, %r54664, %p434;
	selp.b32 	%r54665, %r54665, %r39134, %p434;
	selp.b32 	%r54666, %r39134, %r54666, %p434;
	ld.global.u32 	%r39136, [%rd495+18568];
	xor.b32  	%r39137, %r39135, %r39136;
	selp.b32 	%r39138, %r54668, %r54663, %p434;
	selp.b32 	%r54664, %r54664, %r39137, %p434;
	selp.b32 	%r54667, %r39137, %r54667, %p434;
	ld.global.u32 	%r39139, [%rd495+18572];
	xor.b32  	%r39140, %r39138, %r39139;
	selp.b32 	%r39141, %r54669, %r54662, %p434;
	selp.b32 	%r54663, %r54663, %r39140, %p434;
	selp.b32 	%r54668, %r39140, %r54668, %p434;
	ld.global.u32 	%r39142, [%rd495+18576];
	xor.b32  	%r39143, %r39141, %r39142;
	selp.b64 	%rd496, 445, 420, %p434;
	selp.b32 	%r54662, %r54662, %r39143, %p434;
	selp.b32 	%r54669, %r39143, %r54669, %p434;
	add.s64 	%rd497, %rd496, %rd492;
	add.s64 	%rd498, %rd493, %rd497;
	ld.global.u8 	%rs650, [%rd498+18544];
	xor.b16  	%rs855, %rs650, %rs855;
$L__BB9_551:
	not.b32 	%r39144, %r54661;
	add.s32 	%r39145, %r3698, %r39144;
	mov.u32 	%r39146, %ctaid.x;
	shl.b32 	%r39147, %r39146, 11;
	mov.u32 	%r39148, %tid.x;
	and.b32  	%r39149, %r39148, 31;
	or.b32  	%r39150, %r39147, %r39149;
	shl.b32 	%r39151, %r39148, 3;
	and.b32  	%r39152, %r39151, 7936;
	add.s32 	%r39153, %r53743, %r39152;
	add.s32 	%r39154, %r39150, %r39153;
	shr.u32 	%r39155, %r39154, %r39145;
	and.b32  	%r39156, %r39155, 1;
	setp.eq.b32 	%p435, %r39156, 1;
	selp.b32 	%r54673, %r54666, %r54665, %p435;
	selp.b32 	%r54672, %r54667, %r54664, %p435;
	selp.b32 	%r54671, %r54668, %r54663, %p435;
	selp.b32 	%r54670, %r54669, %r54662, %p435;
	add.s32 	%r54661, %r54661, 1;
	setp.lt.u32 	%p436, %r54661, %r3698;
	mov.u16 	%rs853, %rs855;
	@%p436 bra 	$L__BB9_549;
$L__BB9_552:
	and.b16  	%rs651, %rs855, 255;
	setp.ne.s16 	%p437, %rs651, 1;
	@%p437 bra 	$L__BB9_554;
	ld.param.u64 	%rd864, [fused_batch_pir_kernel_transposed_16_param_1];
	cvta.to.global.u64 	%rd499, %rd864;
	ld.global.u32 	%r39157, [%rd499+19016];
	xor.b32  	%r54673, %r54673, %r39157;
$L__BB9_554:
	@%p437 bra 	$L__BB9_556;
	ld.param.u64 	%rd865, [fused_batch_pir_kernel_transposed_16_param_1];
	cvta.to.global.u64 	%rd500, %rd865;
	ld.global.u32 	%r39158, [%rd500+19020];
	xor.b32  	%r54672, %r54672, %r39158;
$L__BB9_556:
	@%p437 bra 	$L__BB9_558;
	ld.param.u64 	%rd866, [fused_batch_pir_kernel_transposed_16_param_1];
	cvta.to.global.u64 	%rd501, %rd866;
	ld.global.u32 	%r39159, [%rd501+19024];
	xor.b32  	%r54671, %r54671, %r39159;
$L__BB9_558:
	@%p437 bra 	$L__BB9_560;
	ld.param.u64 	%rd867, [fused_batch_pir_kernel_transposed_16_param_1];
	cvta.to.global.u64 	%rd502, %rd867;
	ld.global.u32 	%r39160, [%rd502+19028];
	xor.b32  	%r54670, %r54670, %r39160;
$L__BB9_560:
	ld.param.u32 	%r52175, [fused_batch_pir_kernel_transposed_16_param_4];
	mov.u32 	%r39162, %ctaid.x;
	shl.b32 	%r39163, %r39162, 11;
	mov.u32 	%r39164, %tid.x;
	and.b32  	%r39165, %r39164, 31;
	or.b32  	%r39166, %r39163, %r39165;
	shl.b32 	%r39167, %r39164, 3;
	and.b32  	%r39168, %r39167, 7936;
	add.s32 	%r39169, %r53743, %r39168;
	add.s32 	%r39170, %r39166, %r39169;
	setp.ge.s32 	%p441, %r39170, %r52175;
	mov.b32 	%r54694, 0;
	mov.u32 	%r54695, %r54694;
	mov.u32 	%r54696, %r54694;
	mov.u32 	%r54697, %r54694;
	@%p441 bra 	$L__BB9_574;
	ld.param.u64 	%rd868, [fused_batch_pir_kernel_transposed_16_param_1];
	cvta.to.global.u64 	%rd503, %rd868;
	ld.global.u8 	%rs655, [%rd503+19049];
	max.u16 	%rs656, %rs655, 11;
	cvt.u32.u16 	%r39171, %rs656;
	add.s32 	%r54685, %r39171, -11;
	ld.shared.u32 	%r54697, [s_mem+198156];
	ld.shared.v4.u32 	{%r54696, %r54695, %r54694, %r39172}, [s_mem+198160];
	mov.b64 	%rd504, {%r54694, %r39172};
	shr.u64 	%rd505, %rd504, 32;
	cvt.u16.u64 	%rs858, %rd505;
	cvt.u32.u16 	%r3753, %rs655;
	setp.ge.u32 	%p442, %r54685, %r3753;
	@%p442 bra 	$L__BB9_566;
	mov.u16 	%rs856, %rs858;
$L__BB9_563:
	ld.const.u32 	%r39173, [CHACHA_CONSTANTS];
	add.s32 	%r39174, %r39173, %r54697;
	shf.l.wrap.b32 	%r39175, %r39174, %r39174, 16;
	add.s32 	%r39176, %r54697, %r39175;
	xor.b32  	%r39177, %r54697, %r39176;
	shf.l.wrap.b32 	%r39178, %r39177, %r39177, 12;
	add.s32 	%r39179, %r39174, %r39178;
	xor.b32  	%r39180, %r39175, %r39179;
	shf.l.wrap.b32 	%r39181, %r39180, %r39180, 8;
	add.s32 	%r39182, %r39176, %r39181;
	xor.b32  	%r39183, %r39178, %r39182;
	shf.l.wrap.b32 	%r39184, %r39183, %r39183, 7;
	ld.const.u32 	%r39185, [CHACHA_CONSTANTS+4];
	add.s32 	%r39186, %r39185, %r54696;
	shf.l.wrap.b32 	%r39187, %r39186, %r39186, 16;
	add.s32 	%r39188, %r54696, %r39187;
	xor.b32  	%r39189, %r54696, %r39188;
	shf.l.wrap.b32 	%r39190, %r39189, %r39189, 12;
	add.s32 	%r39191, %r39186, %r39190;
	xor.b32  	%r39192, %r39187, %r39191;
	shf.l.wrap.b32 	%r39193, %r39192, %r39192, 8;
	add.s32 	%r39194, %r39188, %r39193;
	xor.b32  	%r39195, %r39190, %r39194;
	shf.l.wrap.b32 	%r39196, %r39195, %r39195, 7;
	ld.const.u32 	%r39197, [CHACHA_CONSTANTS+8];
	add.s32 	%r39198, %r39197, %r54695;
	shf.l.wrap.b32 	%r39199, %r39198, %r39198, 16;
	add.s32 	%r39200, %r54695, %r39199;
	xor.b32  	%r39201, %r54695, %r39200;
	shf.l.wrap.b32 	%r39202, %r39201, %r39201, 12;
	add.s32 	%r39203, %r39198, %r39202;
	xor.b32  	%r39204, %r39199, %r39203;
	shf.l.wrap.b32 	%r39205, %r39204, %r39204, 8;
	add.s32 	%r39206, %r39200, %r39205;
	xor.b32  	%r39207, %r39202, %r39206;
	shf.l.wrap.b32 	%r39208, %r39207, %r39207, 7;
	ld.const.u32 	%r39209, [CHACHA_CONSTANTS+12];
	add.s32 	%r39210, %r39209, %r54694;
	shf.l.wrap.b32 	%r39211, %r39210, %r39210, 16;
	add.s32 	%r39212, %r54694, %r39211;
	xor.b32  	%r39213, %r54694, %r39212;
	shf.l.wrap.b32 	%r39214, %r39213, %r39213, 12;
	add.s32 	%r39215, %r39210, %r39214;
	xor.b32  	%r39216, %r39211, %r39215;
	shf.l.wrap.b32 	%r39217, %r39216, %r39216, 8;
	add.s32 	%r39218, %r39212, %r39217;
	xor.b32  	%r39219, %r39214, %r39218;
	shf.l.wrap.b32 	%r39220, %r39219, %r39219, 7;
	add.s32 	%r39221, %r39179, %r39196;
	xor.b32  	%r39222, %r39217, %r39221;
	shf.l.wrap.b32 	%r39223, %r39222, %r39222, 16;
	add.s32 	%r39224, %r39206, %r39223;
	xor.b32  	%r39225, %r39196, %r39224;
	shf.l.wrap.b32 	%r39226, %r39225, %r39225, 12;
	add.s32 	%r39227, %r39221, %r39226;
	xor.b32  	%r39228, %r39223, %r39227;
	shf.l.wrap.b32 	%r39229, %r39228, %r39228, 8;
	add.s32 	%r39230, %r39224, %r39229;
	xor.b32  	%r39231, %r39226, %r39230;
	shf.l.wrap.b32 	%r39232, %r39231, %r39231, 7;
	add.s32 	%r39233, %r39191, %r39208;
	xor.b32  	%r39234, %r39181, %r39233;
	shf.l.wrap.b32 	%r39235, %r39234, %r39234, 16;
	add.s32 	%r39236, %r39218, %r39235;
	xor.b32  	%r39237, %r39208, %r39236;
	shf.l.wrap.b32 	%r39238, %r39237, %r39237, 12;
	add.s32 	%r39239, %r39233, %r39238;
	xor.b32  	%r39240, %r39235, %r39239;
	shf.l.wrap.b32 	%r39241, %r39240, %r39240, 8;
	add.s32 	%r39242, %r39236, %r39241;
	xor.b32  	%r39243, %r39238, %r39242;
	shf.l.wrap.b32 	%r39244, %r39243, %r39243, 7;
	add.s32 	%r39245, %r39203, %r39220;
	xor.b32  	%r39246, %r39193, %r39245;
	shf.l.wrap.b32 	%r39247, %r39246, %r39246, 16;
	add.s32 	%r39248, %r39182, %r39247;
	xor.b32  	%r39249, %r39220, %r39248;
	shf.l.wrap.b32 	%r39250, %r39249, %r39249, 12;
	add.s32 	%r39251, %r39245, %r39250;
	xor.b32  	%r39252, %r39247, %r39251;
	shf.l.wrap.b32 	%r39253, %r39252, %r39252, 8;
	add.s32 	%r39254, %r39248, %r39253;
	xor.b32  	%r39255, %r39250, %r39254;
	shf.l.wrap.b32 	%r39256, %r39255, %r39255, 7;
	add.s32 	%r39257, %r39215, %r39184;
	xor.b32  	%r39258, %r39205, %r39257;
	shf.l.wrap.b32 	%r39259, %r39258, %r39258, 16;
	add.s32 	%r39260, %r39194, %r39259;
	xor.b32  	%r39261, %r39184, %r39260;
	shf.l.wrap.b32 	%r39262, %r39261, %r39261, 12;
	add.s32 	%r39263, %r39257, %r39262;
	xor.b32  	%r39264, %r39259, %r39263;
	shf.l.wrap.b32 	%r39265, %r39264, %r39264, 8;
	add.s32 	%r39266, %r39260, %r39265;
	xor.b32  	%r39267, %r39262, %r39266;
	shf.l.wrap.b32 	%r39268, %r39267, %r39267, 7;
	add.s32 	%r39269, %r39227, %r39268;
	xor.b32  	%r39270, %r39241, %r39269;
	shf.l.wrap.b32 	%r39271, %r39270, %r39270, 16;
	add.s32 	%r39272, %r39254, %r39271;
	xor.b32  	%r39273, %r39268, %r39272;
	shf.l.wrap.b32 	%r39274, %r39273, %r39273, 12;
	add.s32 	%r39275, %r39269, %r39274;
	xor.b32  	%r39276, %r39271, %r39275;
	shf.l.wrap.b32 	%r39277, %r39276, %r39276, 8;
	add.s32 	%r39278, %r39272, %r39277;
	xor.b32  	%r39279, %r39274, %r39278;
	shf.l.wrap.b32 	%r39280, %r39279, %r39279, 7;
	add.s32 	%r39281, %r39239, %r39232;
	xor.b32  	%r39282, %r39253, %r39281;
	shf.l.wrap.b32 	%r39283, %r39282, %r39282, 16;
	add.s32 	%r39284, %r39266, %r39283;
	xor.b32  	%r39285, %r39232, %r39284;
	shf.l.wrap.b32 	%r39286, %r39285, %r39285, 12;
	add.s32 	%r39287, %r39281, %r39286;
	xor.b32  	%r39288, %r39283, %r39287;
	shf.l.wrap.b32 	%r39289, %r39288, %r39288, 8;
	add.s32 	%r39290, %r39284, %r39289;
	xor.b32  	%r39291, %r39286, %r39290;
	shf.l.wrap.b32 	%r39292, %r39291, %r39291, 7;
	add.s32 	%r39293, %r39251, %r39244;
	xor.b32  	%r39294, %r39265, %r39293;
	shf.l.wrap.b32 	%r39295, %r39294, %r39294, 16;
	add.s32 	%r39296, %r39230, %r39295;
	xor.b32  	%r39297, %r39244, %r39296;
	shf.l.wrap.b32 	%r39298, %r39297, %r39297, 12;
	add.s32 	%r39299, %r39293, %r39298;
	xor.b32  	%r39300, %r39295, %r39299;
	shf.l.wrap.b32 	%r39301, %r39300, %r39300, 8;
	add.s32 	%r39302, %r39296, %r39301;
	xor.b32  	%r39303, %r39298, %r39302;
	shf.l.wrap.b32 	%r39304, %r39303, %r39303, 7;
	add.s32 	%r39305, %r39263, %r39256;
	xor.b32  	%r39306, %r39229, %r39305;
	shf.l.wrap.b32 	%r39307, %r39306, %r39306, 16;
	add.s32 	%r39308, %r39242, %r39307;
	xor.b32  	%r39309, %r39256, %r39308;
	shf.l.wrap.b32 	%r39310, %r39309, %r39309, 12;
	add.s32 	%r39311, %r39305, %r39310;
	xor.b32  	%r39312, %r39307, %r39311;
	shf.l.wrap.b32 	%r39313, %r39312, %r39312, 8;
	add.s32 	%r39314, %r39308, %r39313;
	xor.b32  	%r39315, %r39310, %r39314;
	shf.l.wrap.b32 	%r39316, %r39315, %r39315, 7;
	add.s32 	%r39317, %r39275, %r39292;
	xor.b32  	%r39318, %r39313, %r39317;
	shf.l.wrap.b32 	%r39319, %r39318, %r39318, 16;
	add.s32 	%r39320, %r39302, %r39319;
	xor.b32  	%r39321, %r39292, %r39320;
	shf.l.wrap.b32 	%r39322, %r39321, %r39321, 12;
	add.s32 	%r39323, %r39317, %r39322;
	xor.b32  	%r39324, %r39319, %r39323;
	shf.l.wrap.b32 	%r39325, %r39324, %r39324, 8;
	add.s32 	%r39326, %r39320, %r39325;
	xor.b32  	%r39327, %r39322, %r39326;
	shf.l.wrap.b32 	%r39328, %r39327, %r39327, 7;
	add.s32 	%r39329, %r39287, %r39304;
	xor.b32  	%r39330, %r39277, %r39329;
	shf.l.wrap.b32 	%r39331, %r39330, %r39330, 16;
	add.s32 	%r39332, %r39314, %r39331;
	xor.b32  	%r39333, %r39304, %r39332;
	shf.l.wrap.b32 	%r39334, %r39333, %r39333, 12;
	add.s32 	%r39335, %r39329, %r39334;
	xor.b32  	%r39336, %r39331, %r39335;
	shf.l.wrap.b32 	%r39337, %r39336, %r39336, 8;
	add.s32 	%r39338, %r39332, %r39337;
	xor.b32  	%r39339, %r39334, %r39338;
	shf.l.wrap.b32 	%r39340, %r39339, %r39339, 7;
	add.s32 	%r39341, %r39299, %r39316;
	xor.b32  	%r39342, %r39289, %r39341;
	shf.l.wrap.b32 	%r39343, %r39342, %r39342, 16;
	add.s32 	%r39344, %r39278, %r39343;
	xor.b32  	%r39345, %r39316, %r39344;
	shf.l.wrap.b32 	%r39346, %r39345, %r39345, 12;
	add.s32 	%r39347, %r39341, %r39346;
	xor.b32  	%r39348, %r39343, %r39347;
	shf.l.wrap.b32 	%r39349, %r39348, %r39348, 8;
	add.s32 	%r39350, %r39344, %r39349;
	xor.b32  	%r39351, %r39346, %r39350;
	shf.l.wrap.b32 	%r39352, %r39351, %r39351, 7;
	add.s32 	%r39353, %r39311, %r39280;
	xor.b32  	%r39354, %r39301, %r39353;
	shf.l.wrap.b32 	%r39355, %r39354, %r39354, 16;
	add.s32 	%r39356, %r39290, %r39355;
	xor.b32  	%r39357, %r39280, %r39356;
	shf.l.wrap.b32 	%r39358, %r39357, %r39357, 12;
	add.s32 	%r39359, %r39353, %r39358;
	xor.b32  	%r39360, %r39355, %r39359;
	shf.l.wrap.b32 	%r39361, %r39360, %r39360, 8;
	add.s32 	%r39362, %r39356, %r39361;
	xor.b32  	%r39363, %r39358, %r39362;
	shf.l.wrap.b32 	%r39364, %r39363, %r39363, 7;
	add.s32 	%r39365, %r39323, %r39364;
	xor.b32  	%r39366, %r39337, %r39365;
	shf.l.wrap.b32 	%r39367, %r39366, %r39366, 16;
	add.s32 	%r39368, %r39350, %r39367;
	xor.b32  	%r39369, %r39364, %r39368;
	shf.l.wrap.b32 	%r39370, %r39369, %r39369, 12;
	add.s32 	%r39371, %r39365, %r39370;
	xor.b32  	%r39372, %r39367, %r39371;
	shf.l.wrap.b32 	%r39373, %r39372, %r39372, 8;
	add.s32 	%r39374, %r39368, %r39373;
	xor.b32  	%r39375, %r39370, %r39374;
	shf.l.wrap.b32 	%r39376, %r39375, %r39375, 7;
	add.s32 	%r39377, %r39335, %r39328;
	xor.b32  	%r39378, %r39349, %r39377;
	shf.l.wrap.b32 	%r39379, %r39378, %r39378, 16;
	add.s32 	%r39380, %r39362, %r39379;
	xor.b32  	%r39381, %r39328, %r39380;
	shf.l.wrap.b32 	%r39382, %r39381, %r39381, 12;
	add.s32 	%r39383, %r39377, %r39382;
	xor.b32  	%r39384, %r39379, %r39383;
	shf.l.wrap.b32 	%r39385, %r39384, %r39384, 8;
	add.s32 	%r39386, %r39380, %r39385;
	xor.b32  	%r39387, %r39382, %r39386;
	shf.l.wrap.b32 	%r39388, %r39387, %r39387, 7;
	add.s32 	%r39389, %r39347, %r39340;
	xor.b32  	%r39390, %r39361, %r39389;
	shf.l.wrap.b32 	%r39391, %r39390, %r39390, 16;
	add.s32 	%r39392, %r39326, %r39391;
	xor.b32  	%r39393, %r39340, %r39392;
	shf.l.wrap.b32 	%r39394, %r39393, %r39393, 12;
	add.s32 	%r39395, %r39389, %r39394;
	xor.b32  	%r39396, %r39391, %r39395;
	shf.l.wrap.b32 	%r39397, %r39396, %r39396, 8;
	add.s32 	%r39398, %r39392, %r39397;
	xor.b32  	%r39399, %r39394, %r39398;
	shf.l.wrap.b32 	%r39400, %r39399, %r39399, 7;
	add.s32 	%r39401, %r39359, %r39352;
	xor.b32  	%r39402, %r39325, %r39401;
	shf.l.wrap.b32 	%r39403, %r39402, %r39402, 16;
	add.s32 	%r39404, %r39338, %r39403;
	xor.b32  	%r39405, %r39352, %r39404;
	shf.l.wrap.b32 	%r39406, %r39405, %r39405, 12;
	add.s32 	%r39407, %r39401, %r39406;
	xor.b32  	%r39408, %r39403, %r39407;
	shf.l.wrap.b32 	%r39409, %r39408, %r39408, 8;
	add.s32 	%r39410, %r39404, %r39409;
	xor.b32  	%r39411, %r39406, %r39410;
	shf.l.wrap.b32 	%r39412, %r39411, %r39411, 7;
	add.s32 	%r39413, %r39371, %r39388;
	xor.b32  	%r39414, %r39409, %r39413;
	shf.l.wrap.b32 	%r39415, %r39414, %r39414, 16;
	add.s32 	%r39416, %r39398, %r39415;
	xor.b32  	%r39417, %r39388, %r39416;
	shf.l.wrap.b32 	%r39418, %r39417, %r39417, 12;
	add.s32 	%r39419, %r39413, %r39418;
	xor.b32  	%r39420, %r39415, %r39419;
	shf.l.wrap.b32 	%r39421, %r39420, %r39420, 8;
	add.s32 	%r39422, %r39416, %r39421;
	xor.b32  	%r39423, %r39418, %r39422;
	shf.l.wrap.b32 	%r39424, %r39423, %r39423, 7;
	add.s32 	%r39425, %r39383, %r39400;
	xor.b32  	%r39426, %r39373, %r39425;
	shf.l.wrap.b32 	%r39427, %r39426, %r39426, 16;
	add.s32 	%r39428, %r39410, %r39427;
	xor.b32  	%r39429, %r39400, %r39428;
	shf.l.wrap.b32 	%r39430, %r39429, %r39429, 12;
	add.s32 	%r39431, %r39425, %r39430;
	xor.b32  	%r39432, %r39427, %r39431;
	shf.l.wrap.b32 	%r39433, %r39432, %r39432, 8;
	add.s32 	%r39434, %r39428, %r39433;
	xor.b32  	%r39435, %r39430, %r39434;
	shf.l.wrap.b32 	%r39436, %r39435, %r39435, 7;
	add.s32 	%r39437, %r39395, %r39412;
	xor.b32  	%r39438, %r39385, %r39437;
	shf.l.wrap.b32 	%r39439, %r39438, %r39438, 16;
	add.s32 	%r39440, %r39374, %r39439;
	xor.b32  	%r39441, %r39412, %r39440;
	shf.l.wrap.b32 	%r39442, %r39441, %r39441, 12;
	add.s32 	%r39443, %r39437, %r39442;
	xor.b32  	%r39444, %r39439, %r39443;
	shf.l.wrap.b32 	%r39445, %r39444, %r39444, 8;
	add.s32 	%r39446, %r39440, %r39445;
	xor.b32  	%r39447, %r39442, %r39446;
	shf.l.wrap.b32 	%r39448, %r39447, %r39447, 7;
	add.s32 	%r39449, %r39407, %r39376;
	xor.b32  	%r39450, %r39397, %r39449;
	shf.l.wrap.b32 	%r39451, %r39450, %r39450, 16;
	add.s32 	%r39452, %r39386, %r39451;
	xor.b32  	%r39453, %r39376, %r39452;
	shf.l.wrap.b32 	%r39454, %r39453, %r39453, 12;
	add.s32 	%r39455, %r39449, %r39454;
	xor.b32  	%r39456, %r39451, %r39455;
	shf.l.wrap.b32 	%r39457, %r39456, %r39456, 8;
	add.s32 	%r39458, %r39452, %r39457;
	xor.b32  	%r39459, %r39454, %r39458;
	shf.l.wrap.b32 	%r39460, %r39459, %r39459, 7;
	add.s32 	%r39461, %r39419, %r39460;
	xor.b32  	%r39462, %r39433, %r39461;
	shf.l.wrap.b32 	%r39463, %r39462, %r39462, 16;
	add.s32 	%r39464, %r39446, %r39463;
	xor.b32  	%r39465, %r39460, %r39464;
	shf.l.wrap.b32 	%r39466, %r39465, %r39465, 12;
	add.s32 	%r39467, %r39461, %r39466;
	xor.b32  	%r39468, %r39463, %r39467;
	shf.l.wrap.b32 	%r39469, %r39468, %r39468, 8;
	add.s32 	%r39470, %r39464, %r39469;
	xor.b32  	%r39471, %r39466, %r39470;
	shf.l.wrap.b32 	%r39472, %r39471, %r39471, 7;
	add.s32 	%r39473, %r39431, %r39424;
	xor.b32  	%r39474, %r39445, %r39473;
	shf.l.wrap.b32 	%r39475, %r39474, %r39474, 16;
	add.s32 	%r39476, %r39458, %r39475;
	xor.b32  	%r39477, %r39424, %r39476;
	shf.l.wrap.b32 	%r39478, %r39477, %r39477, 12;
	add.s32 	%r39479, %r39473, %r39478;
	xor.b32  	%r39480, %r39475, %r39479;
	shf.l.wrap.b32 	%r39481, %r39480, %r39480, 8;
	add.s32 	%r39482, %r39476, %r39481;
	xor.b32  	%r39483, %r39478, %r39482;
	shf.l.wrap.b32 	%r39484, %r39483, %r39483, 7;
	add.s32 	%r39485, %r39443, %r39436;
	xor.b32  	%r39486, %r39457, %r39485;
	shf.l.wrap.b32 	%r39487, %r39486, %r39486, 16;
	add.s32 	%r39488, %r39422, %r39487;
	xor.b32  	%r39489, %r39436, %r39488;
	shf.l.wrap.b32 	%r39490, %r39489, %r39489, 12;
	add.s32 	%r39491, %r39485, %r39490;
	xor.b32  	%r39492, %r39487, %r39491;
	shf.l.wrap.b32 	%r39493, %r39492, %r39492, 8;
	add.s32 	%r39494, %r39488, %r39493;
	xor.b32  	%r39495, %r39490, %r39494;
	shf.l.wrap.b32 	%r39496, %r39495, %r39495, 7;
	add.s32 	%r39497, %r39455, %r39448;
	xor.b32  	%r39498, %r39421, %r39497;
	shf.l.wrap.b32 	%r39499, %r39498, %r39498, 16;
	add.s32 	%r39500, %r39434, %r39499;
	xor.b32  	%r39501, %r39448, %r39500;
	shf.l.wrap.b32 	%r39502, %r39501, %r39501, 12;
	add.s32 	%r39503, %r39497, %r39502;
	xor.b32  	%r39504, %r39499, %r39503;
	shf.l.wrap.b32 	%r39505, %r39504, %r39504, 8;
	add.s32 	%r39506, %r39500, %r39505;
	xor.b32  	%r39507, %r39502, %r39506;
	shf.l.wrap.b32 	%r39508, %r39507, %r39507, 7;
	add.s32 	%r39509, %r39467, %r39484;
	xor.b32  	%r39510, %r39505, %r39509;
	shf.l.wrap.b32 	%r39511, %r39510, %r39510, 16;
	add.s32 	%r39512, %r39494, %r39511;
	xor.b32  	%r39513, %r39484, %r39512;
	shf.l.wrap.b32 	%r39514, %r39513, %r39513, 12;
	add.s32 	%r39515, %r39509, %r39514;
	xor.b32  	%r39516, %r39511, %r39515;
	shf.l.wrap.b32 	%r39517, %r39516, %r39516, 8;
	add.s32 	%r39518, %r39512, %r39517;
	xor.b32  	%r39519, %r39514, %r39518;
	shf.l.wrap.b32 	%r39520, %r39519, %r39519, 7;
	add.s32 	%r39521, %r39479, %r39496;
	xor.b32  	%r39522, %r39469, %r39521;
	shf.l.wrap.b32 	%r39523, %r39522, %r39522, 16;
	add.s32 	%r39524, %r39506, %r39523;
	xor.b32  	%r39525, %r39496, %r39524;
	shf.l.wrap.b32 	%r39526, %r39525, %r39525, 12;
	add.s32 	%r39527, %r39521, %r39526;
	xor.b32  	%r39528, %r39523, %r39527;
	shf.l.wrap.b32 	%r39529, %r39528, %r39528, 8;
	add.s32 	%r39530, %r39524, %r39529;
	xor.b32  	%r39531, %r39526, %r39530;
	shf.l.wrap.b32 	%r39532, %r39531, %r39531, 7;
	add.s32 	%r39533, %r39491, %r39508;
	xor.b32  	%r39534, %r39481, %r39533;
	shf.l.wrap.b32 	%r39535, %r39534, %r39534, 16;
	add.s32 	%r39536, %r39470, %r39535;
	xor.b32  	%r39537, %r39508, %r39536;
	shf.l.wrap.b32 	%r39538, %r39537, %r39537, 12;
	add.s32 	%r39539, %r39533, %r39538;
	xor.b32  	%r39540, %r39535, %r39539;
	shf.l.wrap.b32 	%r39541, %r39540, %r39540, 8;
	add.s32 	%r39542, %r39536, %r39541;
	xor.b32  	%r39543, %r39538, %r39542;
	shf.l.wrap.b32 	%r39544, %r39543, %r39543, 7;
	add.s32 	%r39545, %r39503, %r39472;
	xor.b32  	%r39546, %r39493, %r39545;
	shf.l.wrap.b32 	%r39547, %r39546, %r39546, 16;
	add.s32 	%r39548, %r39482, %r39547;
	xor.b32  	%r39549, %r39472, %r39548;
	shf.l.wrap.b32 	%r39550, %r39549, %r39549, 12;
	add.s32 	%r39551, %r39545, %r39550;
	xor.b32  	%r39552, %r39547, %r39551;
	shf.l.wrap.b32 	%r39553, %r39552, %r39552, 8;
	add.s32 	%r39554, %r39548, %r39553;
	xor.b32  	%r39555, %r39550, %r39554;
	shf.l.wrap.b32 	%r39556, %r39555, %r39555, 7;
	add.s32 	%r54689, %r39173, %r39515;
	add.s32 	%r54688, %r39185, %r39527;
	add.s32 	%r54687, %r39197, %r39539;
	add.s32 	%r54686, %r39209, %r39551;
	add.s32 	%r54690, %r54697, %r39556;
	add.s32 	%r54691, %r54696, %r39520;
	add.s32 	%r54692, %r54695, %r39532;
	add.s32 	%r54693, %r54694, %r39544;
	xor.b32  	%r39557, %r39174, 1;
	shf.l.wrap.b32 	%r39558, %r39174, %r39557, 16;
	add.s32 	%r39559, %r54697, %r39558;
	xor.b32  	%r39560, %r54697, %r39559;
	shf.l.wrap.b32 	%r39561, %r39560, %r39560, 12;
	add.s32 	%r39562, %r39174, %r39561;
	xor.b32  	%r39563, %r39558, %r39562;
	shf.l.wrap.b32 	%r39564, %r39563, %r39563, 8;
	add.s32 	%r39565, %r39559, %r39564;
	xor.b32  	%r39566, %r39561, %r39565;
	shf.l.wrap.b32 	%r39567, %r39566, %r39566, 7;
	add.s32 	%r39568, %r39562, %r39196;
	xor.b32  	%r39569, %r39217, %r39568;
	shf.l.wrap.b32 	%r39570, %r39569, %r39569, 16;
	add.s32 	%r39571, %r39206, %r39570;
	xor.b32  	%r39572, %r39196, %r39571;
	shf.l.wrap.b32 	%r39573, %r39572, %r39572, 12;
	add.s32 	%r39574, %r39568, %r39573;
	xor.b32  	%r39575, %r39570, %r39574;
	shf.l.wrap.b32 	%r39576, %r39575, %r39575, 8;
	add.s32 	%r39577, %r39571, %r39576;
	xor.b32  	%r39578, %r39573, %r39577;
	shf.l.wrap.b32 	%r39579, %r39578, %r39578, 7;
	xor.b32  	%r39580, %r39564, %r39233;
	shf.l.wrap.b32 	%r39581, %r39580, %r39580, 16;
	add.s32 	%r39582, %r39218, %r39581;
	xor.b32  	%r39583, %r39208, %r39582;
	shf.l.wrap.b32 	%r39584, %r39583, %r39583, 12;
	add.s32 	%r39585, %r39233, %r39584;
	xor.b32  	%r39586, %r39581, %r39585;
	shf.l.wrap.b32 	%r39587, %r39586, %r39586, 8;
	add.s32 	%r39588, %r39582, %r39587;
	xor.b32  	%r39589, %r39584, %r39588;
	shf.l.wrap.b32 	%r39590, %r39589, %r39589, 7;
	add.s32 	%r39591, %r39565, %r39247;
	xor.b32  	%r39592, %r39220, %r39591;
	shf.l.wrap.b32 	%r39593, %r39592, %r39592, 12;
	add.s32 	%r39594, %r39245, %r39593;
	xor.b32  	%r39595, %r39247, %r39594;
	shf.l.wrap.b32 	%r39596, %r39595, %r39595, 8;
	add.s32 	%r39597, %r39591, %r39596;
	xor.b32  	%r39598, %r39593, %r39597;
	shf.l.wrap.b32 	%r39599, %r39598, %r39598, 7;
	add.s32 	%r39600, %r39215, %r39567;
	xor.b32  	%r39601, %r39205, %r39600;
	shf.l.wrap.b32 	%r39602, %r39601, %r39601, 16;
	add.s32 	%r39603, %r39194, %r39602;
	xor.b32  	%r39604, %r39567, %r39603;
	shf.l.wrap.b32 	%r39605, %r39604, %r39604, 12;
	add.s32 	%r39606, %r39600, %r39605;
	xor.b32  	%r39607, %r39602, %r39606;
	shf.l.wrap.b32 	%r39608, %r39607, %r39607, 8;
	add.s32 	%r39609, %r39603, %r39608;
	xor.b32  	%r39610, %r39605, %r39609;
	shf.l.wrap.b32 	%r39611, %r39610, %r39610, 7;
	add.s32 	%r39612, %r39574, %r39611;
	xor.b32  	%r39613, %r39587, %r39612;
	shf.l.wrap.b32 	%r39614, %r39613, %r39613, 16;
	add.s32 	%r39615, %r39597, %r39614;
	xor.b32  	%r39616, %r39611, %r39615;
	shf.l.wrap.b32 	%r39617, %r39616, %r39616, 12;
	add.s32 	%r39618, %r39612, %r39617;
	xor.b32  	%r39619, %r39614, %r39618;
	shf.l.wrap.b32 	%r39620, %r39619, %r39619, 8;
	add.s32 	%r39621, %r39615, %r39620;
	xor.b32  	%r39622, %r39617, %r39621;
	shf.l.wrap.b32 	%r39623, %r39622, %r39622, 7;
	add.s32 	%r39624, %r39585, %r39579;
	xor.b32  	%r39625, %r39596, %r39624;
	shf.l.wrap.b32 	%r39626, %r39625, %r39625, 16;
	add.s32 	%r39627, %r39609, %r39626;
	xor.b32  	%r39628, %r39579, %r39627;
	shf.l.wrap.b32 	%r39629, %r39628, %r39628, 12;
	add.s32 	%r39630, %r39624, %r39629;
	xor.b32  	%r39631, %r39626, %r39630;
	shf.l.wrap.b32 	%r39632, %r39631, %r39631, 8;
	add.s32 	%r39633, %r39627, %r39632;
	xor.b32  	%r39634, %r39629, %r39633;
	shf.l.wrap.b32 	%r39635, %r39634, %r39634, 7;
	add.s32 	%r39636, %r39594, %r39590;
	xor.b32  	%r39637, %r39608, %r39636;
	shf.l.wrap.b32 	%r39638, %r39637, %r39637, 16;
	add.s32 	%r39639, %r39577, %r39638;
	xor.b32  	%r39640, %r39590, %r39639;
	shf.l.wrap.b32 	%r39641, %r39640, %r39640, 12;
	add.s32 	%r39642, %r39636, %r39641;
	xor.b32  	%r39643, %r39638, %r39642;
	shf.l.wrap.b32 	%r39644, %r39643, %r39643, 8;
	add.s32 	%r39645, %r39639, %r39644;
	xor.b32  	%r39646, %r39641, %r39645;
	shf.l.wrap.b32 	%r39647, %r39646, %r39646, 7;
	add.s32 	%r39648, %r39606, %r39599;
	xor.b32  	%r39649, %r39576, %r39648;
	shf.l.wrap.b32 	%r39650, %r39649, %r39649, 16;
	add.s32 	%r39651, %r39588, %r39650;
	xor.b32  	%r39652, %r39599, %r39651;
	shf.l.wrap.b32 	%r39653, %r39652, %r39652, 12;
	add.s32 	%r39654, %r39648, %r39653;
	xor.b32  	%r39655, %r39650, %r39654;
	shf.l.wrap.b32 	%r39656, %r39655, %r39655, 8;
	add.s32 	%r39657, %r39651, %r39656;
	xor.b32  	%r39658, %r39653, %r39657;
	shf.l.wrap.b32 	%r39659, %r39658, %r39658, 7;
	add.s32 	%r39660, %r39618, %r39635;
	xor.b32  	%r39661, %r39656, %r39660;
	shf.l.wrap.b32 	%r39662, %r39661, %r39661, 16;
	add.s32 	%r39663, %r39645, %r39662;
	xor.b32  	%r39664, %r39635, %r39663;
	shf.l.wrap.b32 	%r39665, %r39664, %r39664, 12;
	add.s32 	%r39666, %r39660, %r39665;
	xor.b32  	%r39667, %r39662, %r39666;
	shf.l.wrap.b32 	%r39668, %r39667, %r39667, 8;
	add.s32 	%r39669, %r39663, %r39668;
	xor.b32  	%r39670, %r39665, %r39669;
	shf.l.wrap.b32 	%r39671, %r39670, %r39670, 7;
	add.s32 	%r39672, %r39630, %r39647;
	xor.b32  	%r39673, %r39620, %r39672;
	shf.l.wrap.b32 	%r39674, %r39673, %r39673, 16;
	add.s32 	%r39675, %r39657, %r39674;
	xor.b32  	%r39676, %r39647, %r39675;
	shf.l.wrap.b32 	%r39677, %r39676, %r39676, 12;
	add.s32 	%r39678, %r39672, %r39677;
	xor.b32  	%r39679, %r39674, %r39678;
	shf.l.wrap.b32 	%r39680, %r39679, %r39679, 8;
	add.s32 	%r39681, %r39675, %r39680;
	xor.b32  	%r39682, %r39677, %r39681;
	shf.l.wrap.b32 	%r39683, %r39682, %r39682, 7;
	add.s32 	%r39684, %r39642, %r39659;
	xor.b32  	%r39685, %r39632, %r39684;
	shf.l.wrap.b32 	%r39686, %r39685, %r39685, 16;
	add.s32 	%r39687, %r39621, %r39686;
	xor.b32  	%r39688, %r39659, %r39687;
	shf.l.wrap.b32 	%r39689, %r39688, %r39688, 12;
	add.s32 	%r39690, %r39684, %r39689;
	xor.b32  	%r39691, %r39686, %r39690;
	shf.l.wrap.b32 	%r39692, %r39691, %r39691, 8;
	add.s32 	%r39693, %r39687, %r39692;
	xor.b32  	%r39694, %r39689, %r39693;
	shf.l.wrap.b32 	%r39695, %r39694, %r39694, 7;
	add.s32 	%r39696, %r39654, %r39623;
	xor.b32  	%r39697, %r39644, %r39696;
	shf.l.wrap.b32 	%r39698, %r39697, %r39697, 16;
	add.s32 	%r39699, %r39633, %r39698;
	xor.b32  	%r39700, %r39623, %r39699;
	shf.l.wrap.b32 	%r39701, %r39700, %r39700, 12;
	add.s32 	%r39702, %r39696, %r39701;
	xor.b32  	%r39703, %r39698, %r39702;
	shf.l.wrap.b32 	%r39704, %r39703, %r39703, 8;
	add.s32 	%r39705, %r39699, %r39704;
	xor.b32  	%r39706, %r39701, %r39705;
	shf.l.wrap.b32 	%r39707, %r39706, %r39706, 7;
	add.s32 	%r39708, %r39666, %r39707;
	xor.b32  	%r39709, %r39680, %r39708;
	shf.l.wrap.b32 	%r39710, %r39709, %r39709, 16;
	add.s32 	%r39711, %r39693, %r39710;
	xor.b32  	%r39712, %r39707, %r39711;
	shf.l.wrap.b32 	%r39713, %r39712, %r39712, 12;
	add.s32 	%r39714, %r39708, %r39713;
	xor.b32  	%r39715, %r39710, %r39714;
	shf.l.wrap.b32 	%r39716, %r39715, %r39715, 8;
	add.s32 	%r39717, %r39711, %r39716;
	xor.b32  	%r39718, %r39713, %r39717;
	shf.l.wrap.b32 	%r39719, %r39718, %r39718, 7;
	add.s32 	%r39720, %r39678, %r39671;
	xor.b32  	%r39721, %r39692, %r39720;
	shf.l.wrap.b32 	%r39722, %r39721, %r39721, 16;
	add.s32 	%r39723, %r39705, %r39722;
	xor.b32  	%r39724, %r39671, %r39723;
	shf.l.wrap.b32 	%r39725, %r39724, %r39724, 12;
	add.s32 	%r39726, %r39720, %r39725;
	xor.b32  	%r39727, %r39722, %r39726;
	shf.l.wrap.b32 	%r39728, %r39727, %r39727, 8;
	add.s32 	%r39729, %r39723, %r39728;
	xor.b32  	%r39730, %r39725, %r39729;
	shf.l.wrap.b32 	%r39731, %r39730, %r39730, 7;
	add.s32 	%r39732, %r39690, %r39683;
	xor.b32  	%r39733, %r39704, %r39732;
	shf.l.wrap.b32 	%r39734, %r39733, %r39733, 16;
	add.s32 	%r39735, %r39669, %r39734;
	xor.b32  	%r39736, %r39683, %r39735;
	shf.l.wrap.b32 	%r39737, %r39736, %r39736, 12;
	add.s32 	%r39738, %r39732, %r39737;
	xor.b32  	%r39739, %r39734, %r39738;
	shf.l.wrap.b32 	%r39740, %r39739, %r39739, 8;
	add.s32 	%r39741, %r39735, %r39740;
	xor.b32  	%r39742, %r39737, %r39741;
	shf.l.wrap.b32 	%r39743, %r39742, %r39742, 7;
	add.s32 	%r39744, %r39702, %r39695;
	xor.b32  	%r39745, %r39668, %r39744;
	shf.l.wrap.b32 	%r39746, %r39745, %r39745, 16;
	add.s32 	%r39747, %r39681, %r39746;
	xor.b32  	%r39748, %r39695, %r39747;
	shf.l.wrap.b32 	%r39749, %r39748, %r39748, 12;
	add.s32 	%r39750, %r39744, %r39749;
	xor.b32  	%r39751, %r39746, %r39750;
	shf.l.wrap.b32 	%r39752, %r39751, %r39751, 8;
	add.s32 	%r39753, %r39747, %r39752;
	xor.b32  	%r39754, %r39749, %r39753;
	shf.l.wrap.b32 	%r39755, %r39754, %r39754, 7;
	add.s32 	%r39756, %r39714, %r39731;
	xor.b32  	%r39757, %r39752, %r39756;
	shf.l.wrap.b32 	%r39758, %r39757, %r39757, 16;
	add.s32 	%r39759, %r39741, %r39758;
	xor.b32  	%r39760, %r39731, %r39759;
	shf.l.wrap.b32 	%r39761, %r39760, %r39760, 12;
	add.s32 	%r39762, %r39756, %r39761;
	xor.b32  	%r39763, %r39758, %r39762;
	shf.l.wrap.b32 	%r39764, %r39763, %r39763, 8;
	add.s32 	%r39765, %r39759, %r39764;
	xor.b32  	%r39766, %r39761, %r39765;
	shf.l.wrap.b32 	%r39767, %r39766, %r39766, 7;
	add.s32 	%r39768, %r39726, %r39743;
	xor.b32  	%r39769, %r39716, %r39768;
	shf.l.wrap.b32 	%r39770, %r39769, %r39769, 16;
	add.s32 	%r39771, %r39753, %r39770;
	xor.b32  	%r39772, %r39743, %r39771;
	shf.l.wrap.b32 	%r39773, %r39772, %r39772, 12;
	add.s32 	%r39774, %r39768, %r39773;
	xor.b32  	%r39775, %r39770, %r39774;
	shf.l.wrap.b32 	%r39776, %r39775, %r39775, 8;
	add.s32 	%r39777, %r39771, %r39776;
	xor.b32  	%r39778, %r39773, %r39777;
	shf.l.wrap.b32 	%r39779, %r39778, %r39778, 7;
	add.s32 	%r39780, %r39738, %r39755;
	xor.b32  	%r39781, %r39728, %r39780;
	shf.l.wrap.b32 	%r39782, %r39781, %r39781, 16;
	add.s32 	%r39783, %r39717, %r39782;
	xor.b32  	%r39784, %r39755, %r39783;
	shf.l.wrap.b32 	%r39785, %r39784, %r39784, 12;
	add.s32 	%r39786, %r39780, %r39785;
	xor.b32  	%r39787, %r39782, %r39786;
	shf.l.wrap.b32 	%r39788, %r39787, %r39787, 8;
	add.s32 	%r39789, %r39783, %r39788;
	xor.b32  	%r39790, %r39785, %r39789;
	shf.l.wrap.b32 	%r39791, %r39790, %r39790, 7;
	add.s32 	%r39792, %r39750, %r39719;
	xor.b32  	%r39793, %r39740, %r39792;
	shf.l.wrap.b32 	%r39794, %r39793, %r39793, 16;
	add.s32 	%r39795, %r39729, %r39794;
	xor.b32  	%r39796, %r39719, %r39795;
	shf.l.wrap.b32 	%r39797, %r39796, %r39796, 12;
	add.s32 	%r39798, %r39792, %r39797;
	xor.b32  	%r39799, %r39794, %r39798;
	shf.l.wrap.b32 	%r39800, %r39799, %r39799, 8;
	add.s32 	%r39801, %r39795, %r39800;
	xor.b32  	%r39802, %r39797, %r39801;
	shf.l.wrap.b32 	%r39803, %r39802, %r39802, 7;
	add.s32 	%r39804, %r39762, %r39803;
	xor.b32  	%r39805, %r39776, %r39804;
	shf.l.wrap.b32 	%r39806, %r39805, %r39805, 16;
	add.s32 	%r39807, %r39789, %r39806;
	xor.b32  	%r39808, %r39803, %r39807;
	shf.l.wrap.b32 	%r39809, %r39808, %r39808, 12;
	add.s32 	%r39810, %r39804, %r39809;
	xor.b32  	%r39811, %r39806, %r39810;
	shf.l.wrap.b32 	%r39812, %r39811, %r39811, 8;
	add.s32 	%r39813, %r39774, %r39767;
	xor.b32  	%r39814, %r39788, %r39813;
	shf.l.wrap.b32 	%r39815, %r39814, %r39814, 16;
	add.s32 	%r39816, %r39801, %r39815;
	xor.b32  	%r39817, %r39767, %r39816;
	shf.l.wrap.b32 	%r39818, %r39817, %r39817, 12;
	add.s32 	%r39819, %r39813, %r39818;
	xor.b32  	%r39820, %r39815, %r39819;
	shf.l.wrap.b32 	%r39821, %r39820, %r39820, 8;
	add.s32 	%r39822, %r39816, %r39821;
	xor.b32  	%r39823, %r39818, %r39822;
	shf.l.wrap.b32 	%r39824, %r39823, %r39823, 7;
	add.s32 	%r39825, %r39786, %r39779;
	xor.b32  	%r39826, %r39800, %r39825;
	shf.l.wrap.b32 	%r39827, %r39826, %r39826, 16;
	add.s32 	%r39828, %r39765, %r39827;
	xor.b32  	%r39829, %r39779, %r39828;
	shf.l.wrap.b32 	%r39830, %r39829, %r39829, 12;
	add.s32 	%r39831, %r39825, %r39830;
	xor.b32  	%r39832, %r39827, %r39831;
	shf.l.wrap.b32 	%r39833, %r39832, %r39832, 8;
	add.s32 	%r39834, %r39828, %r39833;
	xor.b32  	%r39835, %r39830, %r39834;
	shf.l.wrap.b32 	%r39836, %r39835, %r39835, 7;
	add.s32 	%r39837, %r39798, %r39791;
	xor.b32  	%r39838, %r39764, %r39837;
	shf.l.wrap.b32 	%r39839, %r39838, %r39838, 16;
	add.s32 	%r39840, %r39777, %r39839;
	xor.b32  	%r39841, %r39791, %r39840;
	shf.l.wrap.b32 	%r39842, %r39841, %r39841, 12;
	add.s32 	%r39843, %r39837, %r39842;
	xor.b32  	%r39844, %r39839, %r39843;
	shf.l.wrap.b32 	%r39845, %r39844, %r39844, 8;
	add.s32 	%r39846, %r39840, %r39845;
	add.s32 	%r39847, %r39810, %r39824;
	xor.b32  	%r39848, %r39845, %r39847;
	shf.l.wrap.b32 	%r39849, %r39848, %r39848, 16;
	add.s32 	%r39850, %r39834, %r39849;
	xor.b32  	%r39851, %r39824, %r39850;
	shr.u32 	%r39852, %r39851, 20;
	add.s32 	%r39853, %r39847, %r39852;
	add.s32 	%r39854, %r39819, %r39836;
	xor.b32  	%r39855, %r39812, %r39854;
	shf.l.wrap.b32 	%r39856, %r39855, %r39855, 16;
	add.s32 	%r39857, %r39846, %r39856;
	xor.b32  	%r39858, %r39836, %r39857;
	shr.u32 	%r39859, %r39858, 20;
	add.s32 	%r39860, %r39854, %r39859;
	add.s32 	%r39861, %r39173, %r39853;
	add.s32 	%r39862, %r39185, %r39860;
	not.b32 	%r39863, %r54685;
	add.s32 	%r39864, %r3753, %r39863;
	mov.u32 	%r39865, %ctaid.x;
	shl.b32 	%r39866, %r39865, 11;
	mov.u32 	%r39867, %tid.x;
	and.b32  	%r39868, %r39867, 31;
	or.b32  	%r39869, %r39866, %r39868;
	shl.b32 	%r39870, %r39867, 3;
	and.b32  	%r39871, %r39870, 7936;
	add.s32 	%r39872, %r53743, %r39871;
	add.s32 	%r39873, %r39869, %r39872;
	shr.u32 	%r39874, %r39873, %r39864;
	and.b32  	%r39875, %r39874, 1;
	setp.eq.b32 	%p443, %r39875, 1;
	selp.b32 	%r39876, %r39862, %r39861, %p443;
	cvt.u16.u32 	%rs657, %r39876;
	and.b16  	%rs858, %rs657, 1;
	and.b16  	%rs658, %rs856, 255;
	setp.ne.s16 	%p444, %rs658, 1;
	@%p444 bra 	$L__BB9_565;
	ld.param.u64 	%rd869, [fused_batch_pir_kernel_transposed_16_param_1];
	not.b32 	%r39877, %r54685;
	add.s32 	%r39878, %r3753, %r39877;
	mov.u32 	%r39879, %ctaid.x;
	shl.b32 	%r39880, %r39879, 11;
	mov.u32 	%r39881, %tid.x;
	and.b32  	%r39882, %r39881, 31;
	or.b32  	%r39883, %r39880, %r39882;
	shl.b32 	%r39884, %r39881, 3;
	and.b32  	%r39885, %r39884, 7936;
	add.s32 	%r39886, %r53743, %r39885;
	add.s32 	%r39887, %r39883, %r39886;
	shr.u32 	%r39888, %r39887, %r39878;
	and.b32  	%r39889, %r39888, 1;
	setp.eq.b32 	%p445, %r39889, 1;
	cvt.s64.s32 	%rd506, %r54685;
	cvta.to.global.u64 	%rd507, %rd869;
	mul.wide.s32 	%rd508, %r54685, 16;
	add.s64 	%rd509, %rd507, %rd508;
	ld.global.u32 	%r39890, [%rd509+19052];
	selp.b32 	%r39891, %r54690, %r54689, %p445;
	xor.b32  	%r39892, %r39891, %r39890;
	selp.b32 	%r39893, %r54691, %r54688, %p445;
	selp.b32 	%r54689, %r54689, %r39892, %p445;
	selp.b32 	%r54690, %r39892, %r54690, %p445;
	ld.global.u32 	%r39894, [%rd509+19056];
	xor.b32  	%r39895, %r39893, %r39894;
	selp.b32 	%r39896, %r54692, %r54687, %p445;
	selp.b32 	%r54688, %r54688, %r39895, %p445;
	selp.b32 	%r54691, %r39895, %r54691, %p445;
	ld.global.u32 	%r39897, [%rd509+19060];
	xor.b32  	%r39898, %r39896, %r39897;
	selp.b32 	%r39899, %r54693, %r54686, %p445;
	selp.b32 	%r54687, %r54687, %r39898, %p445;
	selp.b32 	%r54692, %r39898, %r54692, %p445;
	ld.global.u32 	%r39900, [%rd509+19064];
	xor.b32  	%r39901, %r39899, %r39900;
	selp.b64 	%rd510, 445, 420, %p445;
	selp.b32 	%r54686, %r54686, %r39901, %p445;
	selp.b32 	%r54693, %r39901, %r54693, %p445;
	add.s64 	%rd511, %rd510, %rd506;
	add.s64 	%rd512, %rd507, %rd511;
	ld.global.u8 	%rs659, [%rd512+19032];
	xor.b16  	%rs858, %rs659, %rs858;
$L__BB9_565:
	not.b32 	%r39902, %r54685;
	add.s32 	%r39903, %r3753, %r39902;
	mov.u32 	%r39904, %ctaid.x;
	shl.b32 	%r39905, %r39904, 11;
	mov.u32 	%r39906, %tid.x;
	and.b32  	%r39907, %r39906, 31;
	or.b32  	%r39908, %r39905, %r39907;
	shl.b32 	%r39909, %r39906, 3;
	and.b32  	%r39910, %r39909, 7936;
	add.s32 	%r39911, %r53743, %r39910;
	add.s32 	%r39912, %r39908, %r39911;
	shr.u32 	%r39913, %r39912, %r39903;
	and.b32  	%r39914, %r39913, 1;
	setp.eq.b32 	%p446, %r39914, 1;
	selp.b32 	%r54697, %r54690, %r54689, %p446;
	selp.b32 	%r54696, %r54691, %r54688, %p446;
	selp.b32 	%r54695, %r54692, %r54687, %p446;
	selp.b32 	%r54694, %r54693, %r54686, %p446;
	add.s32 	%r54685, %r54685, 1;
	setp.lt.u32 	%p447, %r54685, %r3753;
	mov.u16 	%rs856, %rs858;
	@%p447 bra 	$L__BB9_563;
$L__BB9_566:
	and.b16  	%rs660, %rs858, 255;
	setp.ne.s16 	%p448, %rs660, 1;
	@%p448 bra 	$L__BB9_568;
	ld.param.u64 	%rd870, [fused_batch_pir_kernel_transposed_16_param_1];
	cvta.to.global.u64 	%rd513, %rd870;
	ld.global.u32 	%r39915, [%rd513+19504];
	xor.b32  	%r54697, %r54697, %r39915;
$L__BB9_568:
	@%p448 bra 	$L__BB9_570;
	ld.param.u64 	%rd871, [fused_batch_pir_kernel_transposed_16_param_1];
	cvta.to.global.u64 	%rd514, %rd871;
	ld.global.u32 	%r39916, [%rd514+19508];
	xor.b32  	%r54696, %r54696, %r39916;
$L__BB9_570:
	@%p448 bra 	$L__BB9_572;
	ld.param.u64 	%rd872, [fused_batch_pir_kernel_transposed_16_param_1];
	cvta.to.global.u64 	%rd515, %rd872;
	ld.global.u32 	%r39917, [%rd515+19512];
	xor.b32  	%r54695, %r54695, %r39917;
$L__BB9_572:
	@%p448 bra 	$L__BB9_574;
	ld.param.u64 	%rd873, [fused_batch_pir_kernel_transposed_16_param_1];
	cvta.to.global.u64 	%rd516, %rd873;
	ld.global.u32 	%r39918, [%rd516+19516];
	xor.b32  	%r54694, %r54694, %r39918;
$L__BB9_574:
	ld.param.u32 	%r52176, [fused_batch_pir_kernel_transposed_16_param_4];
	mov.u32 	%r39920, %ctaid.x;
	shl.b32 	%r39921, %r39920, 11;
	mov.u32 	%r39922, %tid.x;
	and.b32  	%r39923, %r39922, 31;
	or.b32  	%r39924, %r39921, %r39923;
	shl.b32 	%r39925, %r39922, 3;
	and.b32  	%r39926, %r39925, 7936;
	add.s32 	%r39927, %r53743, %r39926;
	add.s32 	%r39928, %r39924, %r39927;
	setp.ge.s32 	%p452, %r39928, %r52176;
	mov.b32 	%r54718, 0;
	mov.u32 	%r54719, %r54718;
	mov.u32 	%r54720, %r54718;
	mov.u32 	%r54721, %r54718;
	@%p452 bra 	$L__BB9_588;
	ld.param.u64 	%rd874, [fused_batch_pir_kernel_transposed_16_param_1];
	cvta.to.global.u64 	%rd517, %rd874;
	ld.global.u8 	%rs664, [%rd517+19537];
	max.u16 	%rs665, %rs664, 11;
	cvt.u32.u16 	%r39929, %rs665;
	add.s32 	%r54709, %r39929, -11;
	ld.shared.v4.u32 	{%r54721, %r54720, %r54719, %r54718}, [s_mem+198176];
	ld.shared.u8 	%rs861, [s_mem+198192];
	cvt.u32.u16 	%r3808, %rs664;
	setp.ge.u32 	%p453, %r54709, %r3808;
	@%p453 bra 	$L__BB9_580;
	mov.u16 	%rs859, %rs861;
$L__BB9_577:
	ld.const.u32 	%r39930, [CHACHA_CONSTANTS];
	add.s32 	%r39931, %r39930, %r54721;
	shf.l.wrap.b32 	%r39932, %r39931, %r39931, 16;
	add.s32 	%r39933, %r54721, %r39932;
	xor.b32  	%r39934, %r54721, %r39933;
	shf.l.wrap.b32 	%r39935, %r39934, %r39934, 12;
	add.s32 	%r39936, %r39931, %r39935;
	xor.b32  	%r39937, %r39932, %r39936;
	shf.l.wrap.b32 	%r39938, %r39937, %r39937, 8;
	add.s32 	%r39939, %r39933, %r39938;
	xor.b32  	%r39940, %r39935, %r39939;
	shf.l.wrap.b32 	%r39941, %r39940, %r39940, 7;
	ld.const.u32 	%r39942, [CHACHA_CONSTANTS+4];
	add.s32 	%r39943, %r39942, %r54720;
	shf.l.wrap.b32 	%r39944, %r39943, %r39943, 16;
	add.s32 	%r39945, %r54720, %r39944;
	xor.b32  	%r39946, %r54720, %r39945;
	shf.l.wrap.b32 	%r39947, %r39946, %r39946, 12;
	add.s32 	%r39948, %r39943, %r39947;
	xor.b32  	%r39949, %r39944, %r39948;
	shf.l.wrap.b32 	%r39950, %r39949, %r39949, 8;
	add.s32 	%r39951, %r39945, %r39950;
	xor.b32  	%r39952, %r39947, %r39951;
	shf.l.wrap.b32 	%r39953, %r39952, %r39952, 7;
	ld.const.u32 	%r39954, [CHACHA_CONSTANTS+8];
	add.s32 	%r39955, %r39954, %r54719;
	shf.l.wrap.b32 	%r39956, %r39955, %r39955, 16;
	add.s32 	%r39957, %r54719, %r39956;
	xor.b32  	%r39958, %r54719, %r39957;
	shf.l.wrap.b32 	%r39959, %r39958, %r39958, 12;
	add.s32 	%r39960, %r39955, %r39959;
	xor.b32  	%r39961, %r39956, %r39960;
	shf.l.wrap.b32 	%r39962, %r39961, %r39961, 8;
	add.s32 	%r39963, %r39957, %r39962;
	xor.b32  	%r39964, %r39959, %r39963;
	shf.l.wrap.b32 	%r39965, %r39964, %r39964, 7;
	ld.const.u32 	%r39966, [CHACHA_CONSTANTS+12];
	add.s32 	%r39967, %r39966, %r54718;
	shf.l.wrap.b32 	%r39968, %r39967, %r39967, 16;
	add.s32 	%r39969, %r54718, %r39968;
	xor.b32  	%r39970, %r54718, %r39969;
	shf.l.wrap.b32 	%r39971, %r39970, %r39970, 12;
	add.s32 	%r39972, %r39967, %r39971;
	xor.b32  	%r39973, %r39968, %r39972;
	shf.l.wrap.b32 	%r39974, %r39973, %r39973, 8;
	add.s32 	%r39975, %r39969, %r39974;
	xor.b32  	%r39976, %r39971, %r39975;
	shf.l.wrap.b32 	%r39977, %r39976, %r39976, 7;
	add.s32 	%r39978, %r39936, %r39953;
	xor.b32  	%r39979, %r39974, %r39978;
	shf.l.wrap.b32 	%r39980, %r39979, %r39979, 16;
	add.s32 	%r39981, %r39963, %r39980;
	xor.b32  	%r39982, %r39953, %r39981;
	shf.l.wrap.b32 	%r39983, %r39982, %r39982, 12;
	add.s32 	%r39984, %r39978, %r39983;
	xor.b32  	%r39985, %r39980, %r39984;
	shf.l.wrap.b32 	%r39986, %r39985, %r39985, 8;
	add.s32 	%r39987, %r39981, %r39986;
	xor.b32  	%r39988, %r39983, %r39987;
	shf.l.wrap.b32 	%r39989, %r39988, %r39988, 7;
	add.s32 	%r39990, %r39948, %r39965;
	xor.b32  	%r39991, %r39938, %r39990;
	shf.l.wrap.b32 	%r39992, %r39991, %r39991, 16;
	add.s32 	%r39993, %r39975, %r39992;
	xor.b32  	%r39994, %r39965, %r39993;
	shf.l.wrap.b32 	%r39995, %r39994, %r39994, 12;
	add.s32 	%r39996, %r39990, %r39995;
	xor.b32  	%r39997, %r39992, %r39996;
	shf.l.wrap.b32 	%r39998, %r39997, %r39997, 8;
	add.s32 	%r39999, %r39993, %r39998;
	xor.b32  	%r40000, %r39995, %r39999;
	shf.l.wrap.b32 	%r40001, %r40000, %r40000, 7;
	add.s32 	%r40002, %r39960, %r39977;
	xor.b32  	%r40003, %r39950, %r40002;
	shf.l.wrap.b32 	%r40004, %r40003, %r40003, 16;
	add.s32 	%r40005, %r39939, %r40004;
	xor.b32  	%r40006, %r39977, %r40005;
	shf.l.wrap.b32 	%r40007, %r40006, %r40006, 12;
	add.s32 	%r40008, %r40002, %r40007;
	xor.b32  	%r40009, %r40004, %r40008;
	shf.l.wrap.b32 	%r40010, %r40009, %r40009, 8;
	add.s32 	%r40011, %r40005, %r40010;
	xor.b32  	%r40012, %r40007, %r40011;
	shf.l.wrap.b32 	%r40013, %r40012, %r40012, 7;
	add.s32 	%r40014, %r39972, %r39941;
	xor.b32  	%r40015, %r39962, %r40014;
	shf.l.wrap.b32 	%r40016, %r40015, %r40015, 16;
	add.s32 	%r40017, %r39951, %r40016;
	xor.b32  	%r40018, %r39941, %r40017;
	shf.l.wrap.b32 	%r40019, %r40018, %r40018, 12;
	add.s32 	%r40020, %r40014, %r40019;
	xor.b32  	%r40021, %r40016, %r40020;
	shf.l.wrap.b32 	%r40022, %r40021, %r40021, 8;
	add.s32 	%r40023, %r40017, %r40022;
	xor.b32  	%r40024, %r40019, %r40023;
	shf.l.wrap.b32 	%r40025, %r40024, %r40024, 7;
	add.s32 	%r40026, %r39984, %r40025;
	xor.b32  	%r40027, %r39998, %r40026;
	shf.l.wrap.b32 	%r40028, %r40027, %r40027, 16;
	add.s32 	%r40029, %r40011, %r40028;
	xor.b32  	%r40030, %r40025, %r40029;
	shf.l.wrap.b32 	%r40031, %r40030, %r40030, 12;
	add.s32 	%r40032, %r40026, %r40031;
	xor.b32  	%r40033, %r40028, %r40032;
	shf.l.wrap.b32 	%r40034, %r40033, %r40033, 8;
	add.s32 	%r40035, %r40029, %r40034;
	xor.b32  	%r40036, %r40031, %r40035;
	shf.l.wrap.b32 	%r40037, %r40036, %r40036, 7;
	add.s32 	%r40038, %r39996, %r39989;
	xor.b32  	%r40039, %r40010, %r40038;
	shf.l.wrap.b32 	%r40040, %r40039, %r40039, 16;
	add.s32 	%r40041, %r40023, %r40040;
	xor.b32  	%r40042, %r39989, %r40041;
	shf.l.wrap.b32 	%r40043, %r40042, %r40042, 12;
	add.s32 	%r40044, %r40038, %r40043;
	xor.b32  	%r40045, %r40040, %r40044;
	shf.l.wrap.b32 	%r40046, %r40045, %r40045, 8;
	add.s32 	%r40047, %r40041, %r40046;
	xor.b32  	%r40048, %r40043, %r40047;
	shf.l.wrap.b32 	%r40049, %r40048, %r40048, 7;
	add.s32 	%r40050, %r40008, %r40001;
	xor.b32  	%r40051, %r40022, %r40050;
	shf.l.wrap.b32 	%r40052, %r40051, %r40051, 16;
	add.s32 	%r40053, %r39987, %r40052;
	xor.b32  	%r40054, %r40001, %r40053;
	shf.l.wrap.b32 	%r40055, %r40054, %r40054, 12;
	add.s32 	%r40056, %r40050, %r40055;
	xor.b32  	%r40057, %r40052, %r40056;
	shf.l.wrap.b32 	%r40058, %r40057, %r40057, 8;
	add.s32 	%r40059, %r40053, %r40058;
	xor.b32  	%r40060, %r40055, %r40059;
	shf.l.wrap.b32 	%r40061, %r40060, %r40060, 7;
	add.s32 	%r40062, %r40020, %r40013;
	xor.b32  	%r40063, %r39986, %r40062;
	shf.l.wrap.b32 	%r40064, %r40063, %r40063, 16;
	add.s32 	%r40065, %r39999, %r40064;
	xor.b32  	%r40066, %r40013, %r40065;
	shf.l.wrap.b32 	%r40067, %r40066, %r40066, 12;
	add.s32 	%r40068, %r40062, %r40067;
	xor.b32  	%r40069, %r40064, %r40068;
	shf.l.wrap.b32 	%r40070, %r40069, %r40069, 8;
	add.s32 	%r40071, %r40065, %r40070;
	xor.b32  	%r40072, %r40067, %r40071;
	shf.l.wrap.b32 	%r40073, %r40072, %r40072, 7;
	add.s32 	%r40074, %r40032, %r40049;
	xor.b32  	%r40075, %r40070, %r40074;
	shf.l.wrap.b32 	%r40076, %r40075, %r40075, 16;
	add.s32 	%r40077, %r40059, %r40076;
	xor.b32  	%r40078, %r40049, %r40077;
	shf.l.wrap.b32 	%r40079, %r40078, %r40078, 12;
	add.s32 	%r40080, %r40074, %r40079;
	xor.b32  	%r40081, %r40076, %r40080;
	shf.l.wrap.b32 	%r40082, %r40081, %r40081, 8;
	add.s32 	%r40083, %r40077, %r40082;
	xor.b32  	%r40084, %r40079, %r40083;
	shf.l.wrap.b32 	%r40085, %r40084, %r40084, 7;
	add.s32 	%r40086, %r40044, %r40061;
	xor.b32  	%r40087, %r40034, %r40086;
	shf.l.wrap.b32 	%r40088, %r40087, %r40087, 16;
	add.s32 	%r40089, %r40071, %r40088;
	xor.b32  	%r40090, %r40061, %r40089;
	shf.l.wrap.b32 	%r40091, %r40090, %r40090, 12;
	add.s32 	%r40092, %r40086, %r40091;
	xor.b32  	%r40093, %r40088, %r40092;
	shf.l.wrap.b32 	%r40094, %r40093, %r40093, 8;
	add.s32 	%r40095, %r40089, %r40094;
	xor.b32  	%r40096, %r40091, %r40095;
	shf.l.wrap.b32 	%r40097, %r40096, %r40096, 7;
	add.s32 	%r40098, %r40056, %r40073;
	xor.b32  	%r40099, %r40046, %r40098;
	shf.l.wrap.b32 	%r40100, %r40099, %r40099, 16;
	add.s32 	%r40101, %r40035, %r40100;
	xor.b32  	%r40102, %r40073, %r40101;
	shf.l.wrap.b32 	%r40103, %r40102, %r40102, 12;
	add.s32 	%r40104, %r40098, %r40103;
	xor.b32  	%r40105, %r40100, %r40104;
	shf.l.wrap.b32 	%r40106, %r40105, %r40105, 8;
	add.s32 	%r40107, %r40101, %r40106;
	xor.b32  	%r40108, %r40103, %r40107;
	shf.l.wrap.b32 	%r40109, %r40108, %r40108, 7;
	add.s32 	%r40110, %r40068, %r40037;
	xor.b32  	%r40111, %r40058, %r40110;
	shf.l.wrap.b32 	%r40112, %r40111, %r40111, 16;
	add.s32 	%r40113, %r40047, %r40112;
	xor.b32  	%r40114, %r40037, %r40113;
	shf.l.wrap.b32 	%r40115, %r40114, %r40114, 12;
	add.s32 	%r40116, %r40110, %r40115;
	xor.b32  	%r40117, %r40112, %r40116;
	shf.l.wrap.b32 	%r40118, %r40117, %r40117, 8;
	add.s32 	%r40119, %r40113, %r40118;
	xor.b32  	%r40120, %r40115, %r40119;
	shf.l.wrap.b32 	%r40121, %r40120, %r40120, 7;
	add.s32 	%r40122, %r40080, %r40121;
	xor.b32  	%r40123, %r40094, %r40122;
	shf.l.wrap.b32 	%r40124, %r40123, %r40123, 16;
	add.s32 	%r40125, %r40107, %r40124;
	xor.b32  	%r40126, %r40121, %r40125;
	shf.l.wrap.b32 	%r40127, %r40126, %r40126, 12;
	add.s32 	%r40128, %r40122, %r40127;
	xor.b32  	%r40129, %r40124, %r40128;
	shf.l.wrap.b32 	%r40130, %r40129, %r40129, 8;
	add.s32 	%r40131, %r40125, %r40130;
	xor.b32  	%r40132, %r40127, %r40131;
	shf.l.wrap.b32 	%r40133, %r40132, %r40132, 7;
	add.s32 	%r40134, %r40092, %r40085;
	xor.b32  	%r40135, %r40106, %r40134;
	shf.l.wrap.b32 	%r40136, %r40135, %r40135, 16;
	add.s32 	%r40137, %r40119, %r40136;
	xor.b32  	%r40138, %r40085, %r40137;
	shf.l.wrap.b32 	%r40139, %r40138, %r40138, 12;
	add.s32 	%r40140, %r40134, %r40139;
	xor.b32  	%r40141, %r40136, %r40140;
	shf.l.wrap.b32 	%r40142, %r40141, %r40141, 8;
	add.s32 	%r40143, %r40137, %r40142;
	xor.b32  	%r40144, %r40139, %r40143;
	shf.l.wrap.b32 	%r40145, %r40144, %r40144, 7;
	add.s32 	%r40146, %r40104, %r40097;
	xor.b32  	%r40147, %r40118, %r40146;
	shf.l.wrap.b32 	%r40148, %r40147, %r40147, 16;
	add.s32 	%r40149, %r40083, %r40148;
	xor.b32  	%r40150, %r40097, %r40149;
	shf.l.wrap.b32 	%r40151, %r40150, %r40150, 12;
	add.s32 	%r40152, %r40146, %r40151;
	xor.b32  	%r40153, %r40148, %r40152;
	shf.l.wrap.b32 	%r40154, %r40153, %r40153, 8;
	add.s32 	%r40155, %r40149, %r40154;
	xor.b32  	%r40156, %r40151, %r40155;
	shf.l.wrap.b32 	%r40157, %r40156, %r40156, 7;
	add.s32 	%r40158, %r40116, %r40109;
	xor.b32  	%r40159, %r40082, %r40158;
	shf.l.wrap.b32 	%r40160, %r40159, %r40159, 16;
	add.s32 	%r40161, %r40095, %r40160;
	xor.b32  	%r40162, %r40109, %r40161;
	shf.l.wrap.b32 	%r40163, %r40162, %r40162, 12;
	add.s32 	%r40164, %r40158, %r40163;
	xor.b32  	%r40165, %r40160, %r40164;
	shf.l.wrap.b32 	%r40166, %r40165, %r40165, 8;
	add.s32 	%r40167, %r40161, %r40166;
	xor.b32  	%r40168, %r40163, %r40167;
	shf.l.wrap.b32 	%r40169, %r40168, %r40168, 7;
	add.s32 	%r40170, %r40128, %r40145;
	xor.b32  	%r40171, %r40166, %r40170;
	shf.l.wrap.b32 	%r40172, %r40171, %r40171, 16;
	add.s32 	%r40173, %r40155, %r40172;
	xor.b32  	%r40174, %r40145, %r40173;
	shf.l.wrap.b32 	%r40175, %r40174, %r40174, 12;
	add.s32 	%r40176, %r40170, %r40175;
	xor.b32  	%r40177, %r40172, %r40176;
	shf.l.wrap.b32 	%r40178, %r40177, %r40177, 8;
	add.s32 	%r40179, %r40173, %r40178;
	xor.b32  	%r40180, %r40175, %r40179;
	shf.l.wrap.b32 	%r40181, %r40180, %r40180, 7;
	add.s32 	%r40182, %r40140, %r40157;
	xor.b32  	%r40183, %r40130, %r40182;
	shf.l.wrap.b32 	%r40184, %r40183, %r40183, 16;
	add.s32 	%r40185, %r40167, %r40184;
	xor.b32  	%r40186, %r40157, %r40185;
	shf.l.wrap.b32 	%r40187, %r40186, %r40186, 12;
	add.s32 	%r40188, %r40182, %r40187;
	xor.b32  	%r40189, %r40184, %r40188;
	shf.l.wrap.b32 	%r40190, %r40189, %r40189, 8;
	add.s32 	%r40191, %r40185, %r40190;
	xor.b32  	%r40192, %r40187, %r40191;
	shf.l.wrap.b32 	%r40193, %r40192, %r40192, 7;
	add.s32 	%r40194, %r40152, %r40169;
	xor.b32  	%r40195, %r40142, %r40194;
	shf.l.wrap.b32 	%r40196, %r40195, %r40195, 16;
	add.s32 	%r40197, %r40131, %r40196;
	xor.b32  	%r40198, %r40169, %r40197;
	shf.l.wrap.b32 	%r40199, %r40198, %r40198, 12;
	add.s32 	%r40200, %r40194, %r40199;
	xor.b32  	%r40201, %r40196, %r40200;
	shf.l.wrap.b32 	%r40202, %r40201, %r40201, 8;
	add.s32 	%r40203, %r40197, %r40202;
	xor.b32  	%r40204, %r40199, %r40203;
	shf.l.wrap.b32 	%r40205, %r40204, %r40204, 7;
	add.s32 	%r40206, %r40164, %r40133;
	xor.b32  	%r40207, %r40154, %r40206;
	shf.l.wrap.b32 	%r40208, %r40207, %r40207, 16;
	add.s32 	%r40209, %r40143, %r40208;
	xor.b32  	%r40210, %r40133, %r40209;
	shf.l.wrap.b32 	%r40211, %r40210, %r40210, 12;
	add.s32 	%r40212, %r40206, %r40211;
	xor.b32  	%r40213, %r40208, %r40212;
	shf.l.wrap.b32 	%r40214, %r40213, %r40213, 8;
	add.s32 	%r40215, %r40209, %r40214;
	xor.b32  	%r40216, %r40211, %r40215;
	shf.l.wrap.b32 	%r40217, %r40216, %r40216, 7;
	add.s32 	%r40218, %r40176, %r40217;
	xor.b32  	%r40219, %r40190, %r40218;
	shf.l.wrap.b32 	%r40220, %r40219, %r40219, 16;
	add.s32 	%r40221, %r40203, %r40220;
	xor.b32  	%r40222, %r40217, %r40221;
	shf.l.wrap.b32 	%r40223, %r40222, %r40222, 12;
	add.s32 	%r40224, %r40218, %r40223;
	xor.b32  	%r40225, %r40220, %r40224;
	shf.l.wrap.b32 	%r40226, %r40225, %r40225, 8;
	add.s32 	%r40227, %r40221, %r40226;
	xor.b32  	%r40228, %r40223, %r40227;
	shf.l.wrap.b32 	%r40229, %r40228, %r40228, 7;
	add.s32 	%r40230, %r40188, %r40181;
	xor.b32  	%r40231, %r40202, %r40230;
	shf.l.wrap.b32 	%r40232, %r40231, %r40231, 16;
	add.s32 	%r40233, %r40215, %r40232;
	xor.b32  	%r40234, %r40181, %r40233;
	shf.l.wrap.b32 	%r40235, %r40234, %r40234, 12;
	add.s32 	%r40236, %r40230, %r40235;
	xor.b32  	%r40237, %r40232, %r40236;
	shf.l.wrap.b32 	%r40238, %r40237, %r40237, 8;
	add.s32 	%r40239, %r40233, %r40238;
	xor.b32  	%r40240, %r40235, %r40239;
	shf.l.wrap.b32 	%r40241, %r40240, %r40240, 7;
	add.s32 	%r40242, %r40200, %r40193;
	xor.b32  	%r40243, %r40214, %r40242;
	shf.l.wrap.b32 	%r40244, %r40243, %r40243, 16;
	add.s32 	%r40245, %r40179, %r40244;
	xor.b32  	%r40246, %r40193, %r40245;
	shf.l.wrap.b32 	%r40247, %r40246, %r40246, 12;
	add.s32 	%r40248, %r40242, %r40247;
	xor.b32  	%r40249, %r40244, %r40248;
	shf.l.wrap.b32 	%r40250, %r40249, %r40249, 8;
	add.s32 	%r40251, %r40245, %r40250;
	xor.b32  	%r40252, %r40247, %r40251;
	shf.l.wrap.b32 	%r40253, %r40252, %r40252, 7;
	add.s32 	%r40254, %r40212, %r40205;
	xor.b32  	%r40255, %r40178, %r40254;
	shf.l.wrap.b32 	%r40256, %r40255, %r40255, 16;
	add.s32 	%r40257, %r40191, %r40256;
	xor.b32  	%r40258, %r40205, %r40257;
	shf.l.wrap.b32 	%r40259, %r40258, %r40258, 12;
	add.s32 	%r40260, %r40254, %r40259;
	xor.b32  	%r40261, %r40256, %r40260;
	shf.l.wrap.b32 	%r40262, %r40261, %r40261, 8;
	add.s32 	%r40263, %r40257, %r40262;
	xor.b32  	%r40264, %r40259, %r40263;
	shf.l.wrap.b32 	%r40265, %r40264, %r40264, 7;
	add.s32 	%r40266, %r40224, %r40241;
	xor.b32  	%r40267, %r40262, %r40266;
	shf.l.wrap.b32 	%r40268, %r40267, %r40267, 16;
	add.s32 	%r40269, %r40251, %r40268;
	xor.b32  	%r40270, %r40241, %r40269;
	shf.l.wrap.b32 	%r40271, %r40270, %r40270, 12;
	add.s32 	%r40272, %r40266, %r40271;
	xor.b32  	%r40273, %r40268, %r40272;
	shf.l.wrap.b32 	%r40274, %r40273, %r40273, 8;
	add.s32 	%r40275, %r40269, %r40274;
	xor.b32  	%r40276, %r40271, %r40275;
	shf.l.wrap.b32 	%r40277, %r40276, %r40276, 7;
	add.s32 	%r40278, %r40236, %r40253;
	xor.b32  	%r40279, %r40226, %r40278;
	shf.l.wrap.b32 	%r40280, %r40279, %r40279, 16;
	add.s32 	%r40281, %r40263, %r40280;
	xor.b32  	%r40282, %r40253, %r40281;
	shf.l.wrap.b32 	%r40283, %r40282, %r40282, 12;
	add.s32 	%r40284, %r40278, %r40283;
	xor.b32  	%r40285, %r40280, %r40284;
	shf.l.wrap.b32 	%r40286, %r40285, %r40285, 8;
	add.s32 	%r40287, %r40281, %r40286;
	xor.b32  	%r40288, %r40283, %r40287;
	shf.l.wrap.b32 	%r40289, %r40288, %r40288, 7;
	add.s32 	%r40290, %r40248, %r40265;
	xor.b32  	%r40291, %r40238, %r40290;
	shf.l.wrap.b32 	%r40292, %r40291, %r40291, 16;
	add.s32 	%r40293, %r40227, %r40292;
	xor.b32  	%r40294, %r40265, %r40293;
	shf.l.wrap.b32 	%r40295, %r40294, %r40294, 12;
	add.s32 	%r40296, %r40290, %r40295;
	xor.b32  	%r40297, %r40292, %r40296;
	shf.l.wrap.b32 	%r40298, %r40297, %r40297, 8;
	add.s32 	%r40299, %r40293, %r40298;
	xor.b32  	%r40300, %r40295, %r40299;
	shf.l.wrap.b32 	%r40301, %r40300, %r40300, 7;
	add.s32 	%r40302, %r40260, %r40229;
	xor.b32  	%r40303, %r40250, %r40302;
	shf.l.wrap.b32 	%r40304, %r40303, %r40303, 16;
	add.s32 	%r40305, %r40239, %r40304;
	xor.b32  	%r40306, %r40229, %r40305;
	shf.l.wrap.b32 	%r40307, %r40306, %r40306, 12;
	add.s32 	%r40308, %r40302, %r40307;
	xor.b32  	%r40309, %r40304, %r40308;
	shf.l.wrap.b32 	%r40310, %r40309, %r40309, 8;
	add.s32 	%r40311, %r40305, %r40310;
	xor.b32  	%r40312, %r40307, %r40311;
	shf.l.wrap.b32 	%r40313, %r40312, %r40312, 7;
	add.s32 	%r54713, %r39930, %r40272;
	add.s32 	%r54712, %r39942, %r40284;
	add.s32 	%r54711, %r39954, %r40296;
	add.s32 	%r54710, %r39966, %r40308;
	add.s32 	%r54714, %r54721, %r40313;
	add.s32 	%r54715, %r54720, %r40277;
	add.s32 	%r54716, %r54719, %r40289;
	add.s32 	%r54717, %r54718, %r40301;
	xor.b32  	%r40314, %r39931, 1;
	shf.l.wrap.b32 	%r40315, %r39931, %r40314, 16;
	add.s32 	%r40316, %r54721, %r40315;
	xor.b32  	%r40317, %r54721, %r40316;
	shf.l.wrap.b32 	%r40318, %r40317, %r40317, 12;
	add.s32 	%r40319, %r39931, %r40318;
	xor.b32  	%r40320, %r40315, %r40319;
	shf.l.wrap.b32 	%r40321, %r40320, %r40320, 8;
	add.s32 	%r40322, %r40316, %r40321;
	xor.b32  	%r40323, %r40318, %r40322;
	shf.l.wrap.b32 	%r40324, %r40323, %r40323, 7;
	add.s32 	%r40325, %r40319, %r39953;
	xor.b32  	%r40326, %r39974, %r40325;
	shf.l.wrap.b32 	%r40327, %r40326, %r40326, 16;
	add.s32 	%r40328, %r39963, %r40327;
	xor.b32  	%r40329, %r39953, %r40328;
	shf.l.wrap.b32 	%r40330, %r40329, %r40329, 12;
	add.s32 	%r40331, %r40325, %r40330;
	xor.b32  	%r40332, %r40327, %r40331;
	shf.l.wrap.b32 	%r40333, %r40332, %r40332, 8;
	add.s32 	%r40334, %r40328, %r40333;
	xor.b32  	%r40335, %r40330, %r40334;
	shf.l.wrap.b32 	%r40336, %r40335, %r40335, 7;
	xor.b32  	%r40337, %r40321, %r39990;
	shf.l.wrap.b32 	%r40338, %r40337, %r40337, 16;
	add.s32 	%r40339, %r39975, %r40338;
	xor.b32  	%r40340, %r39965, %r40339;
	shf.l.wrap.b32 	%r40341, %r40340, %r40340, 12;
	add.s32 	%r40342, %r39990, %r40341;
	xor.b32  	%r40343, %r40338, %r40342;
	shf.l.wrap.b32 	%r40344, %r40343, %r40343, 8;
	add.s32 	%r40345, %r40339, %r40344;
	xor.b32  	%r40346, %r40341, %r40345;
	shf.l.wrap.b32 	%r40347, %r40346, %r40346, 7;
	add.s32 	%r40348, %r40322, %r40004;
	xor.b32  	%r40349, %r39977, %r40348;
	shf.l.wrap.b32 	%r40350, %r40349, %r40349, 12;
	add.s32 	%r40351, %r40002, %r40350;
	xor.b32  	%r40352, %r40004, %r40351;
	shf.l.wrap.b32 	%r40353, %r40352, %r40352, 8;
	add.s32 	%r40354, %r40348, %r40353;
	xor.b32  	%r40355, %r40350, %r40354;
	shf.l.wrap.b32 	%r40356, %r40355, %r40355, 7;
	add.s32 	%r40357, %r39972, %r40324;
	xor.b32  	%r40358, %r39962, %r40357;
	shf.l.wrap.b32 	%r40359, %r40358, %r40358, 16;
	add.s32 	%r40360, %r39951, %r40359;
	xor.b32  	%r40361, %r40324, %r40360;
	shf.l.wrap.b32 	%r40362, %r40361, %r40361, 12;
	add.s32 	%r40363, %r40357, %r40362;
	xor.b32  	%r40364, %r40359, %r40363;
	shf.l.wrap.b32 	%r40365, %r40364, %r40364, 8;
	add.s32 	%r40366, %r40360, %r40365;
	xor.b32  	%r40367, %r40362, %r40366;
	shf.l.wrap.b32 	%r40368, %r40367, %r40367, 7;
	add.s32 	%r40369, %r40331, %r40368;
	xor.b32  	%r40370, %r40344, %r40369;
	shf.l.wrap.b32 	%r40371, %r40370, %r40370, 16;
	add.s32 	%r40372, %r40354, %r40371;
	xor.b32  	%r40373, %r40368, %r40372;
	shf.l.wrap.b32 	%r40374, %r40373, %r40373, 12;
	add.s32 	%r40375, %r40369, %r40374;
	xor.b32  	%r40376, %r40371, %r40375;
	shf.l.wrap.b32 	%r40377, %r40376, %r40376, 8;
	add.s32 	%r40378, %r40372, %r40377;
	xor.b32  	%r40379, %r40374, %r40378;
	shf.l.wrap.b32 	%r40380, %r40379, %r40379, 7;
	add.s32 	%r40381, %r40342, %r40336;
	xor.b32  	%r40382, %r40353, %r40381;
	shf.l.wrap.b32 	%r40383, %r40382, %r40382, 16;
	add.s32 	%r40384, %r40366, %r40383;
	xor.b32  	%r40385, %r40336, %r40384;
	shf.l.wrap.b32 	%r40386, %r40385, %r40385, 12;
	add.s32 	%r40387, %r40381, %r40386;
	xor.b32  	%r40388, %r40383, %r40387;
	shf.l.wrap.b32 	%r40389, %r40388, %r40388, 8;
	add.s32 	%r40390, %r40384, %r40389;
	xor.b32  	%r40391, %r40386, %r40390;
	shf.l.wrap.b32 	%r40392, %r40391, %r40391, 7;
	add.s32 	%r40393, %r40351, %r40347;
	xor.b32  	%r40394, %r40365, %r40393;
	shf.l.wrap.b32 	%r40395, %r40394, %r40394, 16;
	add.s32 	%r40396, %r40334, %r40395;
	xor.b32  	%r40397, %r40347, %r40396;
	shf.l.wrap.b32 	%r40398, %r40397, %r40397, 12;
	add.s32 	%r40399, %r40393, %r40398;
	xor.b32  	%r40400, %r40395, %r40399;
	shf.l.wrap.b32 	%r40401, %r40400, %r40400, 8;
	add.s32 	%r40402, %r40396, %r40401;
	xor.b32  	%r40403, %r40398, %r40402;
	shf.l.wrap.b32 	%r40404, %r40403, %r40403, 7;
	add.s32 	%r40405, %r40363, %r40356;
	xor.b32  	%r40406, %r40333, %r40405;
	shf.l.wrap.b32 	%r40407, %r40406, %r40406, 16;
	add.s32 	%r40408, %r40345, %r40407;
	xor.b32  	%r40409, %r40356, %r40408;
	shf.l.wrap.b32 	%r40410, %r40409, %r40409, 12;
	add.s32 	%r40411, %r40405, %r40410;
	xor.b32  	%r40412, %r40407, %r40411;
	shf.l.wrap.b32 	%r40413, %r40412, %r40412, 8;
	add.s32 	%r40414, %r40408, %r40413;
	xor.b32  	%r40415, %r40410, %r40414;
	shf.l.wrap.b32 	%r40416, %r40415, %r40415, 7;
	add.s32 	%r40417, %r40375, %r40392;
	xor.b32  	%r40418, %r40413, %r40417;
	shf.l.wrap.b32 	%r40419, %r40418, %r40418, 16;
	add.s32 	%r40420, %r40402, %r40419;
	xor.b32  	%r40421, %r40392, %r40420;
	shf.l.wrap.b32 	%r40422, %r40421, %r40421, 12;
	add.s32 	%r40423, %r40417, %r40422;
	xor.b32  	%r40424, %r40419, %r40423;
	shf.l.wrap.b32 	%r40425, %r40424, %r40424, 8;
	add.s32 	%r40426, %r40420, %r40425;
	xor.b32  	%r40427, %r40422, %r40426;
	shf.l.wrap.b32 	%r40428, %r40427, %r40427, 7;
	add.s32 	%r40429, %r40387, %r40404;
	xor.b32  	%r40430, %r40377, %r40429;
	shf.l.wrap.b32 	%r40431, %r40430, %r40430, 16;
	add.s32 	%r40432, %r40414, %r40431;
	xor.b32  	%r40433, %r40404, %r40432;
	shf.l.wrap.b32 	%r40434, %r40433, %r40433, 12;
	add.s32 	%r40435, %r40429, %r40434;
	xor.b32  	%r40436, %r40431, %r40435;
	shf.l.wrap.b32 	%r40437, %r40436, %r40436, 8;
	add.s32 	%r40438, %r40432, %r40437;
	xor.b32  	%r40439, %r40434, %r40438;
	shf.l.wrap.b32 	%r40440, %r40439, %r40439, 7;
	add.s32 	%r40441, %r40399, %r40416;
	xor.b32  	%r40442, %r40389, %r40441;
	shf.l.wrap.b32 	%r40443, %r40442, %r40442, 16;
	add.s32 	%r40444, %r40378, %r40443;
	xor.b32  	%r40445, %r40416, %r40444;
	shf.l.wrap.b32 	%r40446, %r40445, %r40445, 12;
	add.s32 	%r40447, %r40441, %r40446;
	xor.b32  	%r40448, %r40443, %r40447;
	shf.l.wrap.b32 	%r40449, %r40448, %r40448, 8;
	add.s32 	%r40450, %r40444, %r40449;
	xor.b32  	%r40451, %r40446, %r40450;
	shf.l.wrap.b32 	%r40452, %r40451, %r40451, 7;
	add.s32 	%r40453, %r40411, %r40380;
	xor.b32  	%r40454, %r40401, %r40453;
	shf.l.wrap.b32 	%r40455, %r40454, %r40454, 16;
	add.s32 	%r40456, %r40390, %r40455;
	xor.b32  	%r40457, %r40380, %r40456;
	shf.l.wrap.b32 	%r40458, %r40457, %r40457, 12;
	add.s32 	%r40459, %r40453, %r40458;
	xor.b32  	%r40460, %r40455, %r40459;
	shf.l.wrap.b32 	%r40461, %r40460, %r40460, 8;
	add.s32 	%r40462, %r40456, %r40461;
	xor.b32  	%r40463, %r40458, %r40462;
	shf.l.wrap.b32 	%r40464, %r40463, %r40463, 7;
	add.s32 	%r40465, %r40423, %r40464;
	xor.b32  	%r40466, %r40437, %r40465;
	shf.l.wrap.b32 	%r40467, %r40466, %r40466, 16;
	add.s32 	%r40468, %r40450, %r40467;
	xor.b32  	%r40469, %r40464, %r40468;
	shf.l.wrap.b32 	%r40470, %r40469, %r40469, 12;
	add.s32 	%r40471, %r40465, %r40470;
	xor.b32  	%r40472, %r40467, %r40471;
	shf.l.wrap.b32 	%r40473, %r40472, %r40472, 8;
	add.s32 	%r40474, %r40468, %r40473;
	xor.b32  	%r40475, %r40470, %r40474;
	shf.l.wrap.b32 	%r40476, %r40475, %r40475, 7;
	add.s32 	%r40477, %r40435, %r40428;
	xor.b32  	%r40478, %r40449, %r40477;
	shf.l.wrap.b32 	%r40479, %r40478, %r40478, 16;
	add.s32 	%r40480, %r40462, %r40479;
	xor.b32  	%r40481, %r40428, %r40480;
	shf.l.wrap.b32 	%r40482, %r40481, %r40481, 12;
	add.s32 	%r40483, %r40477, %r40482;
	xor.b32  	%r40484, %r40479, %r40483;
	shf.l.wrap.b32 	%r40485, %r40484, %r40484, 8;
	add.s32 	%r40486, %r40480, %r40485;
	xor.b32  	%r40487, %r40482, %r40486;
	shf.l.wrap.b32 	%r40488, %r40487, %r40487, 7;
	add.s32 	%r40489, %r40447, %r40440;
	xor.b32  	%r40490, %r40461, %r40489;
	shf.l.wrap.b32 	%r40491, %r40490, %r40490, 16;
	add.s32 	%r40492, %r40426, %r40491;
	xor.b32  	%r40493, %r40440, %r40492;
	shf.l.wrap.b32 	%r40494, %r40493, %r40493, 12;
	add.s32 	%r40495, %r40489, %r40494;
	xor.b32  	%r40496, %r40491, %r40495;
	shf.l.wrap.b32 	%r40497, %r40496, %r40496, 8;
	add.s32 	%r40498, %r40492, %r40497;
	xor.b32  	%r40499, %r40494, %r40498;
	shf.l.wrap.b32 	%r40500, %r40499, %r40499, 7;
	add.s32 	%r40501, %r40459, %r40452;
	xor.b32  	%r40502, %r40425, %r40501;
	shf.l.wrap.b32 	%r40503, %r40502, %r40502, 16;
	add.s32 	%r40504, %r40438, %r40503;
	xor.b32  	%r40505, %r40452, %r40504;
	shf.l.wrap.b32 	%r40506, %r40505, %r40505, 12;
	add.s32 	%r40507, %r40501, %r40506;
	xor.b32  	%r40508, %r40503, %r40507;
	shf.l.wrap.b32 	%r40509, %r40508, %r40508, 8;
	add.s32 	%r40510, %r40504, %r40509;
	xor.b32  	%r40511, %r40506, %r40510;
	shf.l.wrap.b32 	%r40512, %r40511, %r40511, 7;
	add.s32 	%r40513, %r40471, %r40488;
	xor.b32  	%r40514, %r40509, %r40513;
	shf.l.wrap.b32 	%r40515, %r40514, %r40514, 16;
	add.s32 	%r40516, %r40498, %r40515;
	xor.b32  	%r40517, %r40488, %r40516;
	shf.l.wrap.b32 	%r40518, %r40517, %r40517, 12;
	add.s32 	%r40519, %r40513, %r40518;
	xor.b32  	%r40520, %r40515, %r40519;
	shf.l.wrap.b32 	%r40521, %r40520, %r40520, 8;
	add.s32 	%r40522, %r40516, %r40521;
	xor.b32  	%r40523, %r40518, %r40522;
	shf.l.wrap.b32 	%r40524, %r40523, %r40523, 7;
	add.s32 	%r40525, %r40483, %r40500;
	xor.b32  	%r40526, %r40473, %r40525;
	shf.l.wrap.b32 	%r40527, %r40526, %r40526, 16;
	add.s32 	%r40528, %r40510, %r40527;
	xor.b32  	%r40529, %r40500, %r40528;
	shf.l.wrap.b32 	%r40530, %r40529, %r40529, 12;
	add.s32 	%r40531, %r40525, %r40530;
	xor.b32  	%r40532, %r40527, %r40531;
	shf.l.wrap.b32 	%r40533, %r40532, %r40532, 8;
	add.s32 	%r40534, %r40528, %r40533;
	xor.b32  	%r40535, %r40530, %r40534;
	shf.l.wrap.b32 	%r40536, %r40535, %r40535, 7;
	add.s32 	%r40537, %r40495, %r40512;
	xor.b32  	%r40538, %r40485, %r40537;
	shf.l.wrap.b32 	%r40539, %r40538, %r40538, 16;
	add.s32 	%r40540, %r40474, %r40539;
	xor.b32  	%r40541, %r40512, %r40540;
	shf.l.wrap.b32 	%r40542, %r40541, %r40541, 12;
	add.s32 	%r40543, %r40537, %r40542;
	xor.b32  	%r40544, %r40539, %r40543;
	shf.l.wrap.b32 	%r40545, %r40544, %r40544, 8;
	add.s32 	%r40546, %r40540, %r40545;
	xor.b32  	%r40547, %r40542, %r40546;
	shf.l.wrap.b32 	%r40548, %r40547, %r40547, 7;
	add.s32 	%r40549, %r40507, %r40476;
	xor.b32  	%r40550, %r40497, %r40549;
	shf.l.wrap.b32 	%r40551, %r40550, %r40550, 16;
	add.s32 	%r40552, %r40486, %r40551;
	xor.b32  	%r40553, %r40476, %r40552;
	shf.l.wrap.b32 	%r40554, %r40553, %r40553, 12;
	add.s32 	%r40555, %r40549, %r40554;
	xor.b32  	%r40556, %r40551, %r40555;
	shf.l.wrap.b32 	%r40557, %r40556, %r40556, 8;
	add.s32 	%r40558, %r40552, %r40557;
	xor.b32  	%r40559, %r40554, %r40558;
	shf.l.wrap.b32 	%r40560, %r40559, %r40559, 7;
	add.s32 	%r40561, %r40519, %r40560;
	xor.b32  	%r40562, %r40533, %r40561;
	shf.l.wrap.b32 	%r40563, %r40562, %r40562, 16;
	add.s32 	%r40564, %r40546, %r40563;
	xor.b32  	%r40565, %r40560, %r40564;
	shf.l.wrap.b32 	%r40566, %r40565, %r40565, 12;
	add.s32 	%r40567, %r40561, %r40566;
	xor.b32  	%r40568, %r40563, %r40567;
	shf.l.wrap.b32 	%r40569, %r40568, %r40568, 8;
	add.s32 	%r40570, %r40531, %r40524;
	xor.b32  	%r40571, %r40545, %r40570;
	shf.l.wrap.b32 	%r40572, %r40571, %r40571, 16;
	add.s32 	%r40573, %r40558, %r40572;
	xor.b32  	%r40574, %r40524, %r40573;
	shf.l.wrap.b32 	%r40575, %r40574, %r40574, 12;
	add.s32 	%r40576, %r40570, %r40575;
	xor.b32  	%r40577, %r40572, %r40576;
	shf.l.wrap.b32 	%r40578, %r40577, %r40577, 8;
	add.s32 	%r40579, %r40573, %r40578;
	xor.b32  	%r40580, %r40575, %r40579;
	shf.l.wrap.b32 	%r40581, %r40580, %r40580, 7;
	add.s32 	%r40582, %r40543, %r40536;
	xor.b32  	%r40583, %r40557, %r40582;
	shf.l.wrap.b32 	%r40584, %r40583, %r40583, 16;
	add.s32 	%r40585, %r40522, %r40584;
	xor.b32  	%r40586, %r40536, %r40585;
	shf.l.wrap.b32 	%r40587, %r40586, %r40586, 12;
	add.s32 	%r40588, %r40582, %r40587;
	xor.b32  	%r40589, %r40584, %r40588;
	shf.l.wrap.b32 	%r40590, %r40589, %r40589, 8;
	add.s32 	%r40591, %r40585, %r40590;
	xor.b32  	%r40592, %r40587, %r40591;
	shf.l.wrap.b32 	%r40593, %r40592, %r40592, 7;
	add.s32 	%r40594, %r40555, %r40548;
	xor.b32  	%r40595, %r40521, %r40594;
	shf.l.wrap.b32 	%r40596, %r40595, %r40595, 16;
	add.s32 	%r40597, %r40534, %r40596;
	xor.b32  	%r40598, %r40548, %r40597;
	shf.l.wrap.b32 	%r40599, %r40598, %r40598, 12;
	add.s32 	%r40600, %r40594, %r40599;
	xor.b32  	%r40601, %r40596, %r40600;
	shf.l.wrap.b32 	%r40602, %r40601, %r40601, 8;
	add.s32 	%r40603, %r40597, %r40602;
	add.s32 	%r40604, %r40567, %r40581;
	xor.b32  	%r40605, %r40602, %r40604;
	shf.l.wrap.b32 	%r40606, %r40605, %r40605, 16;
	add.s32 	%r40607, %r40591, %r40606;
	xor.b32  	%r40608, %r40581, %r40607;
	shr.u32 	%r40609, %r40608, 20;
	add.s32 	%r40610, %r40604, %r40609;
	add.s32 	%r40611, %r40576, %r40593;
	xor.b32  	%r40612, %r40569, %r40611;
	shf.l.wrap.b32 	%r40613, %r40612, %r40612, 16;
	add.s32 	%r40614, %r40603, %r40613;
	xor.b32  	%r40615, %r40593, %r40614;
	shr.u32 	%r40616, %r40615, 20;
	add.s32 	%r40617, %r40611, %r40616;
	add.s32 	%r40618, %r39930, %r40610;
	add.s32 	%r40619, %r39942, %r40617;
	not.b32 	%r40620, %r54709;
	add.s32 	%r40621, %r3808, %r40620;
	mov.u32 	%r40622, %ctaid.x;
	shl.b32 	%r40623, %r40622, 11;
	mov.u32 	%r40624, %tid.x;
	and.b32  	%r40625, %r40624, 31;
	or.b32  	%r40626, %r40623, %r40625;
	shl.b32 	%r40627, %r40624, 3;
	and.b32  	%r40628, %r40627, 7936;
	add.s32 	%r40629, %r53743, %r40628;
	add.s32 	%r40630, %r40626, %r40629;
	shr.u32 	%r40631, %r40630, %r40621;
	and.b32  	%r40632, %r40631, 1;
	setp.eq.b32 	%p454, %r40632, 1;
	selp.b32 	%r40633, %r40619, %r40618, %p454;
	cvt.u16.u32 	%rs666, %r40633;
	and.b16  	%rs861, %rs666, 1;
	and.b16  	%rs667, %rs859, 255;
	setp.ne.s16 	%p455, %rs667, 1;
	@%p455 bra 	$L__BB9_579;
	ld.param.u64 	%rd875, [fused_batch_pir_kernel_transposed_16_param_1];
	not.b32 	%r40634, %r54709;
	add.s32 	%r40635, %r3808, %r40634;
	mov.u32 	%r40636, %ctaid.x;
	shl.b32 	%r40637, %r40636, 11;
	mov.u32 	%r40638, %tid.x;
	and.b32  	%r40639, %r40638, 31;
	or.b32  	%r40640, %r40637, %r40639;
	shl.b32 	%r40641, %r40638, 3;
	and.b32  	%r40642, %r40641, 7936;
	add.s32 	%r40643, %r53743, %r40642;
	add.s32 	%r40644, %r40640, %r40643;
	shr.u32 	%r40645, %r40644, %r40635;
	and.b32  	%r40646, %r40645, 1;
	setp.eq.b32 	%p456, %r40646, 1;
	cvt.s64.s32 	%rd518, %r54709;
	cvta.to.global.u64 	%rd519, %rd875;
	mul.wide.s32 	%rd520, %r54709, 16;
	add.s64 	%rd521, %rd519, %rd520;
	ld.global.u32 	%r40647, [%rd521+19540];
	selp.b32 	%r40648, %r54714, %r54713, %p456;
	xor.b32  	%r40649, %r40648, %r40647;
	selp.b32 	%r40650, %r54715, %r54712, %p456;
	selp.b32 	%r54713, %r54713, %r40649, %p456;
	selp.b32 	%r54714, %r40649, %r54714, %p456;
	ld.global.u32 	%r40651, [%rd521+19544];
	xor.b32  	%r40652, %r40650, %r40651;
	selp.b32 	%r40653, %r54716, %r54711, %p456;
	selp.b32 	%r54712, %r54712, %r40652, %p456;
	selp.b32 	%r54715, %r40652, %r54715, %p456;
	ld.global.u32 	%r40654, [%rd521+19548];
	xor.b32  	%r40655, %r40653, %r40654;
	selp.b32 	%r40656, %r54717, %r54710, %p456;
	selp.b32 	%r54711, %r54711, %r40655, %p456;
	selp.b32 	%r54716, %r40655, %r54716, %p456;
	ld.global.u32 	%r40657, [%rd521+19552];
	xor.b32  	%r40658, %r40656, %r40657;
	selp.b64 	%rd522, 445, 420, %p456;
	selp.b32 	%r54710, %r54710, %r40658, %p456;
	selp.b32 	%r54717, %r40658, %r54717, %p456;
	add.s64 	%rd523, %rd522, %rd518;
	add.s64 	%rd524, %rd519, %rd523;
	ld.global.u8 	%rs668, [%rd524+19520];
	xor.b16  	%rs861, %rs668, %rs861;
$L__BB9_579:
	not.b32 	%r40659, %r54709;
	add.s32 	%r40660, %r3808, %r40659;
	mov.u32 	%r40661, %ctaid.x;
	shl.b32 	%r40662, %r40661, 11;
	mov.u32 	%r40663, %tid.x;
	and.b32  	%r40664, %r40663, 31;
	or.b32  	%r40665, %r40662, %r40664;
	shl.b32 	%r40666, %r40663, 3;
	and.b32  	%r40667, %r40666, 7936;
	add.s32 	%r40668, %r53743, %r40667;
	add.s32 	%r40669, %r40665, %r40668;
	shr.u32 	%r40670, %r40669, %r40660;
	and.b32  	%r40671, %r40670, 1;
	setp.eq.b32 	%p457, %r40671, 1;
	selp.b32 	%r54721, %r54714, %r54713, %p457;
	selp.b32 	%r54720, %r54715, %r54712, %p457;
	selp.b32 	%r54719, %r54716, %r54711, %p457;
	selp.b32 	%r54718, %r54717, %r54710, %p457;
	add.s32 	%r54709, %r54709, 1;
	setp.lt.u32 	%p458, %r54709, %r3808;
	mov.u16 	%rs859, %rs861;
	@%p458 bra 	$L__BB9_577;
$L__BB9_580:
	and.b16  	%rs669, %rs861, 255;
	setp.ne.s16 	%p459, %rs669, 1;
	@%p459 bra 	$L__BB9_582;
	ld.param.u64 	%rd876, [fused_batch_pir_kernel_transposed_16_param_1];
	cvta.to.global.u64 	%rd525, %rd876;
	ld.global.u32 	%r40672, [%rd525+19992];
	xor.b32  	%r54721, %r54721, %r40672;
$L__BB9_582:
	@%p459 bra 	$L__BB9_584;
	ld.param.u64 	%rd877, [fused_batch_pir_kernel_transposed_16_param_1];
	cvta.to.global.u64 	%rd526, %rd877;
	ld.global.u32 	%r40673, [%rd526+19996];
	xor.b32  	%r54720, %r54720, %r40673;
$L__BB9_584:
	@%p459 bra 	$L__BB9_586;
	ld.param.u64 	%rd878, [fused_batch_pir_kernel_transposed_16_param_1];
	cvta.to.global.u64 	%rd527, %rd878;
	ld.global.u32 	%r40674, [%rd527+20000];
	xor.b32  	%r54719, %r54719, %r40674;
$L__BB9_586:
	@%p459 bra 	$L__BB9_588;
	ld.param.u64 	%rd879, [fused_batch_pir_kernel_transposed_16_param_1];
	cvta.to.global.u64 	%rd528, %rd879;
	ld.global.u32 	%r40675, [%rd528+20004];
	xor.b32  	%r54718, %r54718, %r40675;
$L__BB9_588:
	ld.param.u32 	%r52177, [fused_batch_pir_kernel_transposed_16_param_4];
	mov.u32 	%r40677, %ctaid.x;
	shl.b32 	%r40678, %r40677, 11;
	mov.u32 	%r40679, %tid.x;
	and.b32  	%r40680, %r40679, 31;
	or.b32  	%r40681, %r40678, %r40680;
	shl.b32 	%r40682, %r40679, 3;
	and.b32  	%r40683, %r40682, 7936;
	add.s32 	%r40684, %r53743, %r40683;
	add.s32 	%r40685, %r40681, %r40684;
	setp.ge.s32 	%p463, %r40685, %r52177;
	mov.b32 	%r54742, 0;
	mov.u32 	%r54743, %r54742;
	mov.u32 	%r54744, %r54742;
	mov.u32 	%r54745, %r54742;
	@%p463 bra 	$L__BB9_602;
	ld.param.u64 	%rd880, [fused_batch_pir_kernel_transposed_16_param_1];
	cvta.to.global.u64 	%rd529, %rd880;
	ld.global.u8 	%rs673, [%rd529+20025];
	max.u16 	%rs674, %rs673, 11;
	cvt.u32.u16 	%r40686, %rs674;
	add.s32 	%r54733, %r40686, -11;
	ld.shared.u32 	%r54745, [s_mem+198196];
	ld.shared.v2.u32 	{%r54744, %r54743}, [s_mem+198200];
	ld.shared.u32 	%r54742, [s_mem+198208];
	ld.shared.u8 	%rs864, [s_mem+198212];
	cvt.u32.u16 	%r3863, %rs673;
	setp.ge.u32 	%p464, %r54733, %r3863;
	@%p464 bra 	$L__BB9_594;
	mov.u16 	%rs862, %rs864;
$L__BB9_591:
	ld.const.u32 	%r40687, [CHACHA_CONSTANTS];
	add.s32 	%r40688, %r40687, %r54745;
	shf.l.wrap.b32 	%r40689, %r40688, %r40688, 16;
	add.s32 	%r40690, %r54745, %r40689;
	xor.b32  	%r40691, %r54745, %r40690;
	shf.l.wrap.b32 	%r40692, %r40691, %r40691, 12;
	add.s32 	%r40693, %r40688, %r40692;
	xor.b32  	%r40694, %r40689, %r40693;
	shf.l.wrap.b32 	%r40695, %r40694, %r40694, 8;
	add.s32 	%r40696, %r40690, %r40695;
	xor.b32  	%r40697, %r40692, %r40696;
	shf.l.wrap.b32 	%r40698, %r40697, %r40697, 7;
	ld.const.u32 	%r40699, [CHACHA_CONSTANTS+4];
	add.s32 	%r40700, %r40699, %r54744;
	shf.l.wrap.b32 	%r40701, %r40700, %r40700, 16;
	add.s32 	%r40702, %r54744, %r40701;
	xor.b32  	%r40703, %r54744, %r40702;
	shf.l.wrap.b32 	%r40704, %r40703, %r40703, 12;
	add.s32 	%r40705, %r40700, %r40704;
	xor.b32  	%r40706, %r40701, %r40705;
	shf.l.wrap.b32 	%r40707, %r40706, %r40706, 8;
	add.s32 	%r40708, %r40702, %r40707;
	xor.b32  	%r40709, %r40704, %r40708;
	shf.l.wrap.b32 	%r40710, %r40709, %r40709, 7;
	ld.const.u32 	%r40711, [CHACHA_CONSTANTS+8];
	add.s32 	%r40712, %r40711, %r54743;
	shf.l.wrap.b32 	%r40713, %r40712, %r40712, 16;
	add.s32 	%r40714, %r54743, %r40713;
	xor.b32  	%r40715, %r54743, %r40714;
	shf.l.wrap.b32 	%r40716, %r40715, %r40715, 12;
	add.s32 	%r40717, %r40712, %r40716;
	xor.b32  	%r40718, %r40713, %r40717;
	shf.l.wrap.b32 	%r40719, %r40718, %r40718, 8;
	add.s32 	%r40720, %r40714, %r40719;
	xor.b32  	%r40721, %r40716, %r40720;
	shf.l.wrap.b32 	%r40722, %r40721, %r40721, 7;
	ld.const.u32 	%r40723, [CHACHA_CONSTANTS+12];
	add.s32 	%r40724, %r40723, %r54742;
	shf.l.wrap.b32 	%r40725, %r40724, %r40724, 16;
	add.s32 	%r40726, %r54742, %r40725;
	xor.b32  	%r40727, %r54742, %r40726;
	shf.l.wrap.b32 	%r40728, %r40727, %r40727, 12;
	add.s32 	%r40729, %r40724, %r40728;
	xor.b32  	%r40730, %r40725, %r40729;
	shf.l.wrap.b32 	%r40731, %r40730, %r40730, 8;
	add.s32 	%r40732, %r40726, %r40731;
	xor.b32  	%r40733, %r40728, %r40732;
	shf.l.wrap.b32 	%r40734, %r40733, %r40733, 7;
	add.s32 	%r40735, %r40693, %r40710;
	xor.b32  	%r40736, %r40731, %r40735;
	shf.l.wrap.b32 	%r40737, %r40736, %r40736, 16;
	add.s32 	%r40738, %r40720, %r40737;
	xor.b32  	%r40739, %r40710, %r40738;
	shf.l.wrap.b32 	%r40740, %r40739, %r40739, 12;
	add.s32 	%r40741, %r40735, %r40740;
	xor.b32  	%r40742, %r40737, %r40741;
	shf.l.wrap.b32 	%r40743, %r40742, %r40742, 8;
	add.s32 	%r40744, %r40738, %r40743;
	xor.b32  	%r40745, %r40740, %r40744;
	shf.l.wrap.b32 	%r40746, %r40745, %r40745, 7;
	add.s32 	%r40747, %r40705, %r40722;
	xor.b32  	%r40748, %r40695, %r40747;
	shf.l.wrap.b32 	%r40749, %r40748, %r40748, 16;
	add.s32 	%r40750, %r40732, %r40749;
	xor.b32  	%r40751, %r40722, %r40750;
	shf.l.wrap.b32 	%r40752, %r40751, %r40751, 12;
	add.s32 	%r40753, %r40747, %r40752;
	xor.b32  	%r40754, %r40749, %r40753;
	shf.l.wrap.b32 	%r40755, %r40754, %r40754, 8;
	add.s32 	%r40756, %r40750, %r40755;
	xor.b32  	%r40757, %r40752, %r40756;
	shf.l.wrap.b32 	%r40758, %r40757, %r40757, 7;
	add.s32 	%r40759, %r40717, %r40734;
	xor.b32  	%r40760, %r40707, %r40759;
	shf.l.wrap.b32 	%r40761, %r40760, %r40760, 16;
	add.s32 	%r40762, %r40696, %r40761;
	xor.b32  	%r40763, %r40734, %r40762;
	shf.l.wrap.b32 	%r40764, %r40763, %r40763, 12;
	add.s32 	%r40765, %r40759, %r40764;
	xor.b32  	%r40766, %r40761, %r40765;
	shf.l.wrap.b32 	%r40767, %r40766, %r40766, 8;
	add.s32 	%r40768, %r40762, %r40767;
	xor.b32  	%r40769, %r40764, %r40768;
	shf.l.wrap.b32 	%r40770, %r40769, %r40769, 7;
	add.s32 	%r40771, %r40729, %r40698;
	xor.b32  	%r40772, %r40719, %r40771;
	shf.l.wrap.b32 	%r40773, %r40772, %r40772, 16;
	add.s32 	%r40774, %r40708, %r40773;
	xor.b32  	%r40775, %r40698, %r40774;
	shf.l.wrap.b32 	%r40776, %r40775, %r40775, 12;
	add.s32 	%r40777, %r40771, %r40776;
	xor.b32  	%r40778, %r40773, %r40777;
	shf.l.wrap.b32 	%r40779, %r40778, %r40778, 8;
	add.s32 	%r40780, %r40774, %r40779;
	xor.b32  	%r40781, %r40776, %r40780;
	shf.l.wrap.b32 	%r40782, %r40781, %r40781, 7;
	add.s32 	%r40783, %r40741, %r40782;
	xor.b32  	%r40784, %r40755, %r40783;
	shf.l.wrap.b32 	%r40785, %r40784, %r40784, 16;
	add.s32 	%r40786, %r40768, %r40785;
	xor.b32  	%r40787, %r40782, %r40786;
	shf.l.wrap.b32 	%r40788, %r40787, %r40787, 12;
	add.s32 	%r40789, %r40783, %r40788;
	xor.b32  	%r40790, %r40785, %r40789;
	shf.l.wrap.b32 	%r40791, %r40790, %r40790, 8;
	add.s32 	%r40792, %r40786, %r40791;
	xor.b32  	%r40793, %r40788, %r40792;
	shf.l.wrap.b32 	%r40794, %r40793, %r40793, 7;
	add.s32 	%r40795, %r40753, %r40746;
	xor.b32  	%r40796, %r40767, %r40795;
	shf.l.wrap.b32 	%r40797, %r40796, %r40796, 16;
	add.s32 	%r40798, %r40780, %r40797;
	xor.b32  	%r40799, %r40746, %r40798;
	shf.l.wrap.b32 	%r40800, %r40799, %r40799, 12;
	add.s32 	%r40801, %r40795, %r40800;
	xor.b32  	%r40802, %r40797, %r40801;
	shf.l.wrap.b32 	%r40803, %r40802, %r40802, 8;
	add.s32 	%r40804, %r40798, %r40803;
	xor.b32  	%r40805, %r40800, %r40804;
	shf.l.wrap.b32 	%r40806, %r40805, %r40805, 7;
	add.s32 	%r40807, %r40765, %r40758;
	xor.b32  	%r40808, %r40779, %r40807;
	shf.l.wrap.b32 	%r40809, %r40808, %r40808, 16;
	add.s32 	%r40810, %r40744, %r40809;
	xor.b32  	%r40811, %r40758, %r40810;
	shf.l.wrap.b32 	%r40812, %r40811, %r40811, 12;
	add.s32 	%r40813, %r40807, %r40812;
	xor.b32  	%r40814, %r40809, %r40813;
	shf.l.wrap.b32 	%r40815, %r40814, %r40814, 8;
	add.s32 	%r40816, %r40810, %r40815;
	xor.b32  	%r40817, %r40812, %r40816;
	shf.l.wrap.b32 	%r40818, %r40817, %r40817, 7;
	add.s32 	%r40819, %r40777, %r40770;
	xor.b32  	%r40820, %r40743, %r40819;
	shf.l.wrap.b32 	%r40821, %r40820, %r40820, 16;
	add.s32 	%r40822, %r40756, %r40821;
	xor.b32  	%r40823, %r40770, %r40822;
	shf.l.wrap.b32 	%r40824, %r40823, %r40823, 12;
	add.s32 	%r40825, %r40819, %r40824;
	xor.b32  	%r40826, %r40821, %r40825;
	shf.l.wrap.b32 	%r40827, %r40826, %r40826, 8;
	add.s32 	%r40828, %r40822, %r40827;
	xor.b32  	%r40829, %r40824, %r40828;
	shf.l.wrap.b32 	%r40830, %r40829, %r40829, 7;
	add.s32 	%r40831, %r40789, %r40806;
	xor.b32  	%r40832, %r40827, %r40831;
	shf.l.wrap.b32 	%r40833, %r40832, %r40832, 16;
	add.s32 	%r40834, %r40816, %r40833;
	xor.b32  	%r40835, %r40806, %r40834;
	shf.l.wrap.b32 	%r40836, %r40835, %r40835, 12;
	add.s32 	%r40837, %r40831, %r40836;
	xor.b32  	%r40838, %r40833, %r40837;
	shf.l.wrap.b32 	%r40839, %r40838, %r40838, 8;
	add.s32 	%r40840, %r40834, %r40839;
	xor.b32  	%r40841, %r40836, %r40840;
	shf.l.wrap.b32 	%r40842, %r40841, %r40841, 7;
	add.s32 	%r40843, %r40801, %r40818;
	xor.b32  	%r40844, %r40791, %r40843;
	shf.l.wrap.b32 	%r40845, %r40844, %r40844, 16;
	add.s32 	%r40846, %r40828, %r40845;
	xor.b32  	%r40847, %r40818, %r40846;
	shf.l.wrap.b32 	%r40848, %r40847, %r40847, 12;
	add.s32 	%r40849, %r40843, %r40848;
	xor.b32  	%r40850, %r40845, %r40849;
	shf.l.wrap.b32 	%r40851, %r40850, %r40850, 8;
	add.s32 	%r40852, %r40846, %r40851;
	xor.b32  	%r40853, %r40848, %r40852;
	shf.l.wrap.b32 	%r40854, %r40853, %r40853, 7;
	add.s32 	%r40855, %r40813, %r40830;
	xor.b32  	%r40856, %r40803, %r40855;
	shf.l.wrap.b32 	%r40857, %r40856, %r40856, 16;
	add.s32 	%r40858, %r40792, %r40857;
	xor.b32  	%r40859, %r40830, %r40858;
	shf.l.wrap.b32 	%r40860, %r40859, %r40859, 12;
	add.s32 	%r40861, %r40855, %r40860;
	xor.b32  	%r40862, %r40857, %r40861;
	shf.l.wrap.b32 	%r40863, %r40862, %r40862, 8;
	add.s32 	%r40864, %r40858, %r40863;
	xor.b32  	%r40865, %r40860, %r40864;
	shf.l.wrap.b32 	%r40866, %r40865, %r40865, 7;
	add.s32 	%r40867, %r40825, %r40794;
	xor.b32  	%r40868, %r40815, %r40867;
	shf.l.wrap.b32 	%r40869, %r40868, %r40868, 16;
	add.s32 	%r40870, %r40804, %r40869;
	xor.b32  	%r40871, %r40794, %r40870;
	shf.l.wrap.b32 	%r40872, %r40871, %r40871, 12;
	add.s32 	%r40873, %r40867, %r40872;
	xor.b32  	%r40874, %r40869, %r40873;
	shf.l.wrap.b32 	%r40875, %r40874, %r40874, 8;
	add.s32 	%r40876, %r40870, %r40875;
	xor.b32  	%r40877, %r40872, %r40876;
	shf.l.wrap.b32 	%r40878, %r40877, %r40877, 7;
	add.s32 	%r40879, %r40837, %r40878;
	xor.b32  	%r40880, %r40851, %r40879;
	shf.l.wrap.b32 	%r40881, %r40880, %r40880, 16;
	add.s32 	%r40882, %r40864, %r40881;
	xor.b32  	%r40883, %r40878, %r40882;
	shf.l.wrap.b32 	%r40884, %r40883, %r40883, 12;
	add.s32 	%r40885, %r40879, %r40884;
	xor.b32  	%r40886, %r40881, %r40885;
	shf.l.wrap.b32 	%r40887, %r40886, %r40886, 8;
	add.s32 	%r40888, %r40882, %r40887;
	xor.b32  	%r40889, %r40884, %r40888;
	shf.l.wrap.b32 	%r40890, %r40889, %r40889, 7;
	add.s32 	%r40891, %r40849, %r40842;
	xor.b32  	%r40892, %r40863, %r40891;
	shf.l.wrap.b32 	%r40893, %r40892, %r40892, 16;
	add.s32 	%r40894, %r40876, %r40893;
	xor.b32  	%r40895, %r40842, %r40894;
	shf.l.wrap.b32 	%r40896, %r40895, %r40895, 12;
	add.s32 	%r40897, %r40891, %r40896;
	xor.b32  	%r40898, %r40893, %r40897;
	shf.l.wrap.b32 	%r40899, %r40898, %r40898, 8;
	add.s32 	%r40900, %r40894, %r40899;
	xor.b32  	%r40901, %r40896, %r40900;
	shf.l.wrap.b32 	%r40902, %r40901, %r40901, 7;
	add.s32 	%r40903, %r40861, %r40854;
	xor.b32  	%r40904, %r40875, %r40903;
	shf.l.wrap.b32 	%r40905, %r40904, %r40904, 16;
	add.s32 	%r40906, %r40840, %r40905;
	xor.b32  	%r40907, %r40854, %r40906;
	shf.l.wrap.b32 	%r40908, %r40907, %r40907, 12;
	add.s32 	%r40909, %r40903, %r40908;
	xor.b32  	%r40910, %r40905, %r40909;
	shf.l.wrap.b32 	%r40911, %r40910, %r40910, 8;
	add.s32 	%r40912, %r40906, %r40911;
	xor.b32  	%r40913, %r40908, %r40912;
	shf.l.wrap.b32 	%r40914, %r40913, %r40913, 7;
	add.s32 	%r40915, %r40873, %r40866;
	xor.b32  	%r40916, %r40839, %r40915;
	shf.l.wrap.b32 	%r40917, %r40916, %r40916, 16;
	add.s32 	%r40918, %r40852, %r40917;
	xor.b32  	%r40919, %r40866, %r40918;
	shf.l.wrap.b32 	%r40920, %r40919, %r40919, 12;
	add.s32 	%r40921, %r40915, %r40920;
	xor.b32  	%r40922, %r40917, %r40921;
	shf.l.wrap.b32 	%r40923, %r40922, %r40922, 8;
	add.s32 	%r40924, %r40918, %r40923;
	xor.b32  	%r40925, %r40920, %r40924;
	shf.l.wrap.b32 	%r40926, %r40925, %r40925, 7;
	add.s32 	%r40927, %r40885, %r40902;
	xor.b32  	%r40928, %r40923, %r40927;
	shf.l.wrap.b32 	%r40929, %r40928, %r40928, 16;
	add.s32 	%r40930, %r40912, %r40929;
	xor.b32  	%r40931, %r40902, %r40930;
	shf.l.wrap.b32 	%r40932, %r40931, %r40931, 12;
	add.s32 	%r40933, %r40927, %r40932;
	xor.b32  	%r40934, %r40929, %r40933;
	shf.l.wrap.b32 	%r40935, %r40934, %r40934, 8;
	add.s32 	%r40936, %r40930, %r40935;
	xor.b32  	%r40937, %r40932, %r40936;
	shf.l.wrap.b32 	%r40938, %r40937, %r40937, 7;
	add.s32 	%r40939, %r40897, %r40914;
	xor.b32  	%r40940, %r40887, %r40939;
	shf.l.wrap.b32 	%r40941, %r40940, %r40940, 16;
	add.s32 	%r40942, %r40924, %r40941;
	xor.b32  	%r40943, %r40914, %r40942;
	shf.l.wrap.b32 	%r40944, %r40943, %r40943, 12;
	add.s32 	%r40945, %r40939, %r40944;
	xor.b32  	%r40946, %r40941, %r40945;
	shf.l.wrap.b32 	%r40947, %r40946, %r40946, 8;
	add.s32 	%r40948, %r40942, %r40947;
	xor.b32  	%r40949, %r40944, %r40948;
	shf.l.wrap.b32 	%r40950, %r40949, %r40949, 7;
	add.s32 	%r40951, %r40909, %r40926;
	xor.b32  	%r40952, %r40899, %r40951;
	shf.l.wrap.b32 	%r40953, %r40952, %r40952, 16;
	add.s32 	%r40954, %r40888, %r40953;
	xor.b32  	%r40955, %r40926, %r40954;
	shf.l.wrap.b32 	%r40956, %r40955, %r40955, 12;
	add.s32 	%r40957, %r40951, %r40956;
	xor.b32  	%r40958, %r40953, %r40957;
	shf.l.wrap.b32 	%r40959, %r40958, %r40958, 8;
	add.s32 	%r40960, %r40954, %r40959;
	xor.b32  	%r40961, %r40956, %r40960;
	shf.l.wrap.b32 	%r40962, %r40961, %r40961, 7;
	add.s32 	%r40963, %r40921, %r40890;
	xor.b32  	%r40964, %r40911, %r40963;
	shf.l.wrap.b32 	%r40965, %r40964, %r40964, 16;
	add.s32 	%r40966, %r40900, %r40965;
	xor.b32  	%r40967, %r40890, %r40966;
	shf.l.wrap.b32 	%r40968, %r40967, %r40967, 12;
	add.s32 	%r40969, %r40963, %r40968;
	xor.b32  	%r40970, %r40965, %r40969;
	shf.l.wrap.b32 	%r40971, %r40970, %r40970, 8;
	add.s32 	%r40972, %r40966, %r40971;
	xor.b32  	%r40973, %r40968, %r40972;
	shf.l.wrap.b32 	%r40974, %r40973, %r40973, 7;
	add.s32 	%r40975, %r40933, %r40974;
	xor.b32  	%r40976, %r40947, %r40975;
	shf.l.wrap.b32 	%r40977, %r40976, %r40976, 16;
	add.s32 	%r40978, %r40960, %r40977;
	xor.b32  	%r40979, %r40974, %r40978;
	shf.l.wrap.b32 	%r40980, %r40979, %r40979, 12;
	add.s32 	%r40981, %r40975, %r40980;
	xor.b32  	%r40982, %r40977, %r40981;
	shf.l.wrap.b32 	%r40983, %r40982, %r40982, 8;
	add.s32 	%r40984, %r40978, %r40983;
	xor.b32  	%r40985, %r40980, %r40984;
	shf.l.wrap.b32 	%r40986, %r40985, %r40985, 7;
	add.s32 	%r40987, %r40945, %r40938;
	xor.b32  	%r40988, %r40959, %r40987;
	shf.l.wrap.b32 	%r40989, %r40988, %r40988, 16;
	add.s32 	%r40990, %r40972, %r40989;
	xor.b32  	%r40991, %r40938, %r40990;
	shf.l.wrap.b32 	%r40992, %r40991, %r40991, 12;
	add.s32 	%r40993, %r40987, %r40992;
	xor.b32  	%r40994, %r40989, %r40993;
	shf.l.wrap.b32 	%r40995, %r40994, %r40994, 8;
	add.s32 	%r40996, %r40990, %r40995;
	xor.b32  	%r40997, %r40992, %r40996;
	shf.l.wrap.b32 	%r40998, %r40997, %r40997, 7;
	add.s32 	%r40999, %r40957, %r40950;
	xor.b32  	%r41000, %r40971, %r40999;
	shf.l.wrap.b32 	%r41001, %r41000, %r41000, 16;
	add.s32 	%r41002, %r40936, %r41001;
	xor.b32  	%r41003, %r40950, %r41002;
	shf.l.wrap.b32 	%r41004, %r41003, %r41003, 12;
	add.s32 	%r41005, %r40999, %r41004;
	xor.b32  	%r41006, %r41001, %r41005;
	shf.l.wrap.b32 	%r41007, %r41006, %r41006, 8;
	add.s32 	%r41008, %r41002, %r41007;
	xor.b32  	%r41009, %r41004, %r41008;
	shf.l.wrap.b32 	%r41010, %r41009, %r41009, 7;
	add.s32 	%r41011, %r40969, %r40962;
	xor.b32  	%r41012, %r40935, %r41011;
	shf.l.wrap.b32 	%r41013, %r41012, %r41012, 16;
	add.s32 	%r41014, %r40948, %r41013;
	xor.b32  	%r41015, %r40962, %r41014;
	shf.l.wrap.b32 	%r41016, %r41015, %r41015, 12;
	add.s32 	%r41017, %r41011, %r41016;
	xor.b32  	%r41018, %r41013, %r41017;
	shf.l.wrap.b32 	%r41019, %r41018, %r41018, 8;
	add.s32 	%r41020, %r41014, %r41019;
	xor.b32  	%r41021, %r41016, %r41020;
	shf.l.wrap.b32 	%r41022, %r41021, %r41021, 7;
	add.s32 	%r41023, %r40981, %r40998;
	xor.b32  	%r41024, %r41019, %r41023;
	shf.l.wrap.b32 	%r41025, %r41024, %r41024, 16;
	add.s32 	%r41026, %r41008, %r41025;
	xor.b32  	%r41027, %r40998, %r41026;
	shf.l.wrap.b32 	%r41028, %r41027, %r41027, 12;
	add.s32 	%r41029, %r41023, %r41028;
	xor.b32  	%r41030, %r41025, %r41029;
	shf.l.wrap.b32 	%r41031, %r41030, %r41030, 8;
	add.s32 	%r41032, %r41026, %r41031;
	xor.b32  	%r41033, %r41028, %r41032;
	shf.l.wrap.b32 	%r41034, %r41033, %r41033, 7;
	add.s32 	%r41035, %r40993, %r41010;
	xor.b32  	%r41036, %r40983, %r41035;
	shf.l.wrap.b32 	%r41037, %r41036, %r41036, 16;
	add.s32 	%r41038, %r41020, %r41037;
	xor.b32  	%r41039, %r41010, %r41038;
	shf.l.wrap.b32 	%r41040, %r41039, %r41039, 12;
	add.s32 	%r41041, %r41035, %r41040;
	xor.b32  	%r41042, %r41037, %r41041;
	shf.l.wrap.b32 	%r41043, %r41042, %r41042, 8;
	add.s32 	%r41044, %r41038, %r41043;
	xor.b32  	%r41045, %r41040, %r41044;
	shf.l.wrap.b32 	%r41046, %r41045, %r41045, 7;
	add.s32 	%r41047, %r41005, %r41022;
	xor.b32  	%r41048, %r40995, %r41047;
	shf.l.wrap.b32 	%r41049, %r41048, %r41048, 16;
	add.s32 	%r41050, %r40984, %r41049;
	xor.b32  	%r41051, %r41022, %r41050;
	shf.l.wrap.b32 	%r41052, %r41051, %r41051, 12;
	add.s32 	%r41053, %r41047, %r41052;
	xor.b32  	%r41054, %r41049, %r41053;
	shf.l.wrap.b32 	%r41055, %r41054, %r41054, 8;
	add.s32 	%r41056, %r41050, %r41055;
	xor.b32  	%r41057, %r41052, %r41056;
	shf.l.wrap.b32 	%r41058, %r41057, %r41057, 7;
	add.s32 	%r41059, %r41017, %r40986;
	xor.b32  	%r41060, %r41007, %r41059;
	shf.l.wrap.b32 	%r41061, %r41060, %r41060, 16;
	add.s32 	%r41062, %r40996, %r41061;
	xor.b32  	%r41063, %r40986, %r41062;
	shf.l.wrap.b32 	%r41064, %r41063, %r41063, 12;
	add.s32 	%r41065, %r41059, %r41064;
	xor.b32  	%r41066, %r41061, %r41065;
	shf.l.wrap.b32 	%r41067, %r41066, %r41066, 8;
	add.s32 	%r41068, %r41062, %r41067;
	xor.b32  	%r41069, %r41064, %r41068;
	shf.l.wrap.b32 	%r41070, %r41069, %r41069, 7;
	add.s32 	%r54737, %r40687, %r41029;
	add.s32 	%r54736, %r40699, %r41041;
	add.s32 	%r54735, %r40711, %r41053;
	add.s32 	%r54734, %r40723, %r41065;
	add.s32 	%r54738, %r54745, %r41070;
	add.s32 	%r54739, %r54744, %r41034;
	add.s32 	%r54740, %r54743, %r41046;
	add.s32 	%r54741, %r54742, %r41058;
	xor.b32  	%r41071, %r40688, 1;
	shf.l.wrap.b32 	%r41072, %r40688, %r41071, 16;
	add.s32 	%r41073, %r54745, %r41072;
	xor.b32  	%r41074, %r54745, %r41073;
	shf.l.wrap.b32 	%r41075, %r41074, %r41074, 12;
	add.s32 	%r41076, %r40688, %r41075;
	xor.b32  	%r41077, %r41072, %r41076;
	shf.l.wrap.b32 	%r41078, %r41077, %r41077, 8;
	add.s32 	%r41079, %r41073, %r41078;
	xor.b32  	%r41080, %r41075, %r41079;
	shf.l.wrap.b32 	%r41081, %r41080, %r41080, 7;
	add.s32 	%r41082, %r41076, %r40710;
	xor.b32  	%r41083, %r40731, %r41082;
	shf.l.wrap.b32 	%r41084, %r41083, %r41083, 16;
	add.s32 	%r41085, %r40720, %r41084;
	xor.b32  	%r41086, %r40710, %r41085;
	shf.l.wrap.b32 	%r41087, %r41086, %r41086, 12;
	add.s32 	%r41088, %r41082, %r41087;
	xor.b32  	%r41089, %r41084, %r41088;
	shf.l.wrap.b32 	%r41090, %r41089, %r41089, 8;
	add.s32 	%r41091, %r41085, %r41090;
	xor.b32  	%r41092, %r41087, %r41091;
	shf.l.wrap.b32 	%r41093, %r41092, %r41092, 7;
	xor.b32  	%r41094, %r41078, %r40747;
	shf.l.wrap.b32 	%r41095, %r41094, %r41094, 16;
	add.s32 	%r41096, %r40732, %r41095;
	xor.b32  	%r41097, %r40722, %r41096;
	shf.l.wrap.b32 	%r41098, %r41097, %r41097, 12;
	add.s32 	%r41099, %r40747, %r41098;
	xor.b32  	%r41100, %r41095, %r41099;
	shf.l.wrap.b32 	%r41101, %r41100, %r41100, 8;
	add.s32 	%r41102, %r41096, %r41101;
	xor.b32  	%r41103, %r41098, %r41102;
	shf.l.wrap.b32 	%r41104, %r41103, %r41103, 7;
	add.s32 	%r41105, %r41079, %r40761;
	xor.b32  	%r41106, %r40734, %r41105;
	shf.l.wrap.b32 	%r41107, %r41106, %r41106, 12;
	add.s32 	%r41108, %r40759, %r41107;
	xor.b32  	%r41109, %r40761, %r41108;
	shf.l.wrap.b32 	%r41110, %r41109, %r41109, 8;
	add.s32 	%r41111, %r41105, %r41110;
	xor.b32  	%r41112, %r41107, %r41111;
	shf.l.wrap.b32 	%r41113, %r41112, %r41112, 7;
	add.s32 	%r41114, %r40729, %r41081;
	xor.b32  	%r41115, %r40719, %r41114;
	shf.l.wrap.b32 	%r41116, %r41115, %r41115, 16;
	add.s32 	%r41117, %r40708, %r41116;
	xor.b32  	%r41118, %r41081, %r41117;
	shf.l.wrap.b32 	%r41119, %r41118, %r41118, 12;
	add.s32 	%r41120, %r41114, %r41119;
	xor.b32  	%r41121, %r41116, %r41120;
	shf.l.wrap.b32 	%r41122, %r41121, %r41121, 8;
	add.s32 	%r41123, %r41117, %r41122;
	xor.b32  	%r41124, %r41119, %r41123;
	shf.l.wrap.b32 	%r41125, %r41124, %r41124, 7;
	add.s32 	%r41126, %r41088, %r41125;
	xor.b32  	%r41127, %r41101, %r41126;
	shf.l.wrap.b32 	%r41128, %r41127, %r41127, 16;
	add.s32 	%r41129, %r41111, %r41128;
	xor.b32  	%r41130, %r41125, %r41129;
	shf.l.wrap.b32 	%r41131, %r41130, %r41130, 12;
	add.s32 	%r41132, %r41126, %r41131;
	xor.b32  	%r41133, %r41128, %r41132;
	shf.l.wrap.b32 	%r41134, %r41133, %r41133, 8;
	add.s32 	%r41135, %r41129, %r41134;
	xor.b32  	%r41136, %r41131, %r41135;
	shf.l.wrap.b32 	%r41137, %r41136, %r41136, 7;
	add.s32 	%r41138, %r41099, %r41093;
	xor.b32  	%r41139, %r41110, %r41138;
	shf.l.wrap.b32 	%r41140, %r41139, %r41139, 16;
	add.s32 	%r41141, %r41123, %r41140;
	xor.b32  	%r41142, %r41093, %r41141;
	shf.l.wrap.b32 	%r41143, %r41142, %r41142, 12;
	add.s32 	%r41144, %r41138, %r41143;
	xor.b32  	%r41145, %r41140, %r41144;
	shf.l.wrap.b32 	%r41146, %r41145, %r41145, 8;
	add.s32 	%r41147, %r41141, %r41146;
	xor.b32  	%r41148, %r41143, %r41147;
	shf.l.wrap.b32 	%r41149, %r41148, %r41148, 7;
	add.s32 	%r41150, %r41108, %r41104;
	xor.b32  	%r41151, %r41122, %r41150;
	shf.l.wrap.b32 	%r41152, %r41151, %r41151, 16;
	add.s32 	%r41153, %r41091, %r41152;
	xor.b32  	%r41154, %r41104, %r41153;
	shf.l.wrap.b32 	%r41155, %r41154, %r41154, 12;
	add.s32 	%r41156, %r41150, %r41155;
	xor.b32  	%r41157, %r41152, %r41156;
	shf.l.wrap.b32 	%r41158, %r41157, %r41157, 8;
	add.s32 	%r41159, %r41153, %r41158;
	xor.b32  	%r41160, %r41155, %r41159;
	shf.l.wrap.b32 	%r41161, %r41160, %r41160, 7;
	add.s32 	%r41162, %r41120, %r41113;
	xor.b32  	%r41163, %r41090, %r41162;
	shf.l.wrap.b32 	%r41164, %r41163, %r41163, 16;
	add.s32 	%r41165, %r41102, %r41164;
	xor.b32  	%r41166, %r41113, %r41165;
	shf.l.wrap.b32 	%r41167, %r41166, %r41166, 12;
	add.s32 	%r41168, %r41162, %r41167;
	xor.b32  	%r41169, %r41164, %r41168;
	shf.l.wrap.b32 	%r41170, %r41169, %r41169, 8;
	add.s32 	%r41171, %r41165, %r41170;
	xor.b32  	%r41172, %r41167, %r41171;
	shf.l.wrap.b32 	%r41173, %r41172, %r41172, 7;
	add.s32 	%r41174, %r41132, %r41149;
	xor.b32  	%r41175, %r41170, %r41174;
	shf.l.wrap.b32 	%r41176, %r41175, %r41175, 16;
	add.s32 	%r41177, %r41159, %r41176;
	xor.b32  	%r41178, %r41149, %r41177;
	shf.l.wrap.b32 	%r41179, %r41178, %r41178, 12;
	add.s32 	%r41180, %r41174, %r41179;
	xor.b32  	%r41181, %r41176, %r41180;
	shf.l.wrap.b32 	%r41182, %r41181, %r41181, 8;
	add.s32 	%r41183, %r41177, %r41182;
	xor.b32  	%r41184, %r41179, %r41183;
	shf.l.wrap.b32 	%r41185, %r41184, %r41184, 7;
	add.s32 	%r41186, %r41144, %r41161;
	xor.b32  	%r41187, %r41134, %r41186;
	shf.l.wrap.b32 	%r41188, %r41187, %r41187, 16;
	add.s32 	%r41189, %r41171, %r41188;
	xor.b32  	%r41190, %r41161, %r41189;
	shf.l.wrap.b32 	%r41191, %r41190, %r41190, 12;
	add.s32 	%r41192, %r41186, %r41191;
	xor.b32  	%r41193, %r41188, %r41192;
	shf.l.wrap.b32 	%r41194, %r41193, %r41193, 8;
	add.s32 	%r41195, %r41189, %r41194;
	xor.b32  	%r41196, %r41191, %r41195;
	shf.l.wrap.b32 	%r41197, %r41196, %r41196, 7;
	add.s32 	%r41198, %r41156, %r41173;
	xor.b32  	%r41199, %r41146, %r41198;
	shf.l.wrap.b32 	%r41200, %r41199, %r41199, 16;
	add.s32 	%r41201, %r41135, %r41200;
	xor.b32  	%r41202, %r41173, %r41201;
	shf.l.wrap.b32 	%r41203, %r41202, %r41202, 12;
	add.s32 	%r41204, %r41198, %r41203;
	xor.b32  	%r41205, %r41200, %r41204;
	shf.l.wrap.b32 	%r41206, %r41205, %r41205, 8;
	add.s32 	%r41207, %r41201, %r41206;
	xor.b32  	%r41208, %r41203, %r41207;
	shf.l.wrap.b32 	%r41209, %r41208, %r41208, 7;
	add.s32 	%r41210, %r41168, %r41137;
	xor.b32  	%r41211, %r41158, %r41210;
	shf.l.wrap.b32 	%r41212, %r41211, %r41211, 16;
	add.s32 	%r41213, %r41147, %r41212;
	xor.b32  	%r41214, %r41137, %r41213;
	shf.l.wrap.b32 	%r41215, %r41214, %r41214, 12;
	add.s32 	%r41216, %r41210, %r41215;
	xor.b32  	%r41217, %r41212, %r41216;
	shf.l.wrap.b32 	%r41218, %r41217, %r41217, 8;
	add.s32 	%r41219, %r41213, %r41218;
	xor.b32  	%r41220, %r41215, %r41219;
	shf.l.wrap.b32 	%r41221, %r41220, %r41220, 7;
	add.s32 	%r41222, %r41180, %r41221;
	xor.b32  	%r41223, %r41194, %r41222;
	shf.l.wrap.b32 	%r41224, %r41223, %r41223, 16;
	add.s32 	%r41225, %r41207, %r41224;
	xor.b32  	%r41226, %r41221, %r41225;
	shf.l.wrap.b32 	%r41227, %r41226, %r41226, 12;
	add.s32 	%r41228, %r41222, %r41227;
	xor.b32  	%r41229, %r41224, %r41228;
	shf.l.wrap.b32 	%r41230, %r41229, %r41229, 8;
	add.s32 	%r41231, %r41225, %r41230;
	xor.b32  	%r41232, %r41227, %r41231;
	shf.l.wrap.b32 	%r41233, %r41232, %r41232, 7;
	add.s32 	%r41234, %r41192, %r41185;
	xor.b32  	%r41235, %r41206, %r41234;
	shf.l.wrap.b32 	%r41236, %r41235, %r41235, 16;
	add.s32 	%r41237, %r41219, %r41236;
	xor.b32  	%r41238, %r41185, %r41237;
	shf.l.wrap.b32 	%r41239, %r41238, %r41238, 12;
	add.s32 	%r41240, %r41234, %r41239;
	xor.b32  	%r41241, %r41236, %r41240;
	shf.l.wrap.b32 	%r41242, %r41241, %r41241, 8;
	add.s32 	%r41243, %r41237, %r41242;
	xor.b32  	%r41244, %r41239, %r41243;
	shf.l.wrap.b32 	%r41245, %r41244, %r41244, 7;
	add.s32 	%r41246, %r41204, %r41197;
	xor.b32  	%r41247, %r41218, %r41246;
	shf.l.wrap.b32 	%r41248, %r41247, %r41247, 16;
	add.s32 	%r41249, %r41183, %r41248;
	xor.b32  	%r41250, %r41197, %r41249;
	shf.l.wrap.b32 	%r41251, %r41250, %r41250, 12;
	add.s32 	%r41252, %r41246, %r41251;
	xor.b32  	%r41253, %r41248, %r41252;
	shf.l.wrap.b32 	%r41254, %r41253, %r41253, 8;
	add.s32 	%r41255, %r41249, %r41254;
	xor.b32  	%r41256, %r41251, %r41255;
	shf.l.wrap.b32 	%r41257, %r41256, %r41256, 7;
	add.s32 	%r41258, %r41216, %r41209;
	xor.b32  	%r41259, %r41182, %r41258;
	shf.l.wrap.b32 	%r41260, %r41259, %r41259, 16;
	add.s32 	%r41261, %r41195, %r41260;
	xor.b32  	%r41262, %r41209, %r41261;
	shf.l.wrap.b32 	%r41263, %r41262, %r41262, 12;
	add.s32 	%r41264, %r41258, %r41263;
	xor.b32  	%r41265, %r41260, %r41264;
	shf.l.wrap.b32 	%r41266, %r41265, %r41265, 8;
	add.s32 	%r41267, %r41261, %r41266;
	xor.b32  	%r41268, %r41263, %r41267;
	shf.l.wrap.b32 	%r41269, %r41268, %r41268, 7;
	add.s32 	%r41270, %r41228, %r41245;
	xor.b32  	%r41271, %r41266, %r41270;
	shf.l.wrap.b32 	%r41272, %r41271, %r41271, 16;
	add.s32 	%r41273, %r41255, %r41272;
	xor.b32  	%r41274, %r41245, %r41273;
	shf.l.wrap.b32 	%r41275, %r41274, %r41274, 12;
	add.s32 	%r41276, %r41270, %r41275;
	xor.b32  	%r41277, %r41272, %r41276;
	shf.l.wrap.b32 	%r41278, %r41277, %r41277, 8;
	add.s32 	%r41279, %r41273, %r41278;
	xor.b32  	%r41280, %r41275, %r41279;
	shf.l.wrap.b32 	%r41281, %r41280, %r41280, 7;
	add.s32 	%r41282, %r41240, %r41257;
	xor.b32  	%r41283, %r41230, %r41282;
	shf.l.wrap.b32 	%r41284, %r41283, %r41283, 16;
	add.s32 	%r41285, %r41267, %r41284;
	xor.b32  	%r41286, %r41257, %r41285;
	shf.l.wrap.b32 	%r41287, %r41286, %r41286, 12;
	add.s32 	%r41288, %r41282, %r41287;
	xor.b32  	%r41289, %r41284, %r41288;
	shf.l.wrap.b32 	%r41290, %r41289, %r41289, 8;
	add.s32 	%r41291, %r41285, %r41290;
	xor.b32  	%r41292, %r41287, %r41291;
	shf.l.wrap.b32 	%r41293, %r41292, %r41292, 7;
	add.s32 	%r41294, %r41252, %r41269;
	xor.b32  	%r41295, %r41242, %r41294;
	shf.l.wrap.b32 	%r41296, %r41295, %r41295, 16;
	add.s32 	%r41297, %r41231, %r41296;
	xor.b32  	%r41298, %r41269, %r41297;
	shf.l.wrap.b32 	%r41299, %r41298, %r41298, 12;
	add.s32 	%r41300, %r41294, %r41299;
	xor.b32  	%r41301, %r41296, %r41300;
	shf.l.wrap.b32 	%r41302, %r41301, %r41301, 8;
	add.s32 	%r41303, %r41297, %r41302;
	xor.b32  	%r41304, %r41299, %r41303;
	shf.l.wrap.b32 	%r41305, %r41304, %r41304, 7;
	add.s32 	%r41306, %r41264, %r41233;
	xor.b32  	%r41307, %r41254, %r41306;
	shf.l.wrap.b32 	%r41308, %r41307, %r41307, 16;
	add.s32 	%r41309, %r41243, %r41308;
	xor.b32  	%r41310, %r41233, %r41309;
	shf.l.wrap.b32 	%r41311, %r41310, %r41310, 12;
	add.s32 	%r41312, %r41306, %r41311;
	xor.b32  	%r41313, %r41308, %r41312;
	shf.l.wrap.b32 	%r41314, %r41313, %r41313, 8;
	add.s32 	%r41315, %r41309, %r41314;
	xor.b32  	%r41316, %r41311, %r41315;
	shf.l.wrap.b32 	%r41317, %r41316, %r41316, 7;
	add.s32 	%r41318, %r41276, %r41317;
	xor.b32  	%r41319, %r41290, %r41318;
	shf.l.wrap.b32 	%r41320, %r41319, %r41319, 16;
	add.s32 	%r41321, %r41303, %r41320;
	xor.b32  	%r41322, %r41317, %r41321;
	shf.l.wrap.b32 	%r41323, %r41322, %r41322, 12;
	add.s32 	%r41324, %r41318, %r41323;
	xor.b32  	%r41325, %r41320, %r41324;
	shf.l.wrap.b32 	%r41326, %r41325, %r41325, 8;
	add.s32 	%r41327, %r41288, %r41281;
	xor.b32  	%r41328, %r41302, %r41327;
	shf.l.wrap.b32 	%r41329, %r41328, %r41328, 16;
	add.s32 	%r41330, %r41315, %r41329;
	xor.b32  	%r41331, %r41281, %r41330;
	shf.l.wrap.b32 	%r41332, %r41331, %r41331, 12;
	add.s32 	%r41333, %r41327, %r41332;
	xor.b32  	%r41334, %r41329, %r41333;
	shf.l.wrap.b32 	%r41335, %r41334, %r41334, 8;
	add.s32 	%r41336, %r41330, %r41335;
	xor.b32  	%r41337, %r41332, %r41336;
	shf.l.wrap.b32 	%r41338, %r41337, %r41337, 7;
	add.s32 	%r41339, %r41300, %r41293;
	xor.b32  	%r41340, %r41314, %r41339;
	shf.l.wrap.b32 	%r41341, %r41340, %r41340, 16;
	add.s32 	%r41342, %r41279, %r41341;
	xor.b32  	%r41343, %r41293, %r41342;
	shf.l.wrap.b32 	%r41344, %r41343, %r41343, 12;
	add.s32 	%r41345, %r41339, %r41344;
	xor.b32  	%r41346, %r41341, %r41345;
	shf.l.wrap.b32 	%r41347, %r41346, %r41346, 8;
	add.s32 	%r41348, %r41342, %r41347;
	xor.b32  	%r41349, %r41344, %r41348;
	shf.l.wrap.b32 	%r41350, %r41349, %r41349, 7;
	add.s32 	%r41351, %r41312, %r41305;
	xor.b32  	%r41352, %r41278, %r41351;
	shf.l.wrap.b32 	%r41353, %r41352, %r41352, 16;
	add.s32 	%r41354, %r41291, %r41353;
	xor.b32  	%r41355, %r41305, %r41354;
	shf.l.wrap.b32 	%r41356, %r41355, %r41355, 12;
	add.s32 	%r41357, %r41351, %r41356;
	xor.b32  	%r41358, %r41353, %r41357;
	shf.l.wrap.b32 	%r41359, %r41358, %r41358, 8;
	add.s32 	%r41360, %r41354, %r41359;
	add.s32 	%r41361, %r41324, %r41338;
	xor.b32  	%r41362, %r41359, %r41361;
	shf.l.wrap.b32 	%r41363, %r41362, %r41362, 16;
	add.s32 	%r41364, %r41348, %r41363;
	xor.b32  	%r41365, %r41338, %r41364;
	shr.u32 	%r41366, %r41365, 20;
	add.s32 	%r41367, %r41361, %r41366;
	add.s32 	%r41368, %r41333, %r41350;
	xor.b32  	%r41369, %r41326, %r41368;
	shf.l.wrap.b32 	%r41370, %r41369, %r41369, 16;
	add.s32 	%r41371, %r41360, %r41370;
	xor.b32  	%r41372, %r41350, %r41371;
	shr.u32 	%r41373, %r41372, 20;
	add.s32 	%r41374, %r41368, %r41373;
	add.s32 	%r41375, %r40687, %r41367;
	add.s32 	%r41376, %r40699, %r41374;
	not.b32 	%r41377, %r54733;
	add.s32 	%r41378, %r3863, %r41377;
	mov.u32 	%r41379, %ctaid.x;
	shl.b32 	%r41380, %r41379, 11;
	mov.u32 	%r41381, %tid.x;
	and.b32  	%r41382, %r41381, 31;
	or.b32  	%r41383, %r41380, %r41382;
	shl.b32 	%r41384, %r41381, 3;
	and.b32  	%r41385, %r41384, 7936;
	add.s32 	%r41386, %r53743, %r41385;
	add.s32 	%r41387, %r41383, %r41386;
	shr.u32 	%r41388, %r41387, %r41378;
	and.b32  	%r41389, %r41388, 1;
	setp.eq.b32 	%p465, %r41389, 1;
	selp.b32 	%r41390, %r41376, %r41375, %p465;
	cvt.u16.u32 	%rs675, %r41390;
	and.b16  	%rs864, %rs675, 1;
	and.b16  	%rs676, %rs862, 255;
	setp.ne.s16 	%p466, %rs676, 1;
	@%p466 bra 	$L__BB9_593;
	ld.param.u64 	%rd881, [fused_batch_pir_kernel_transposed_16_param_1];
	not.b32 	%r41391, %r54733;
	add.s32 	%r41392, %r3863, %r41391;
	mov.u32 	%r41393, %ctaid.x;
	shl.b32 	%r41394, %r41393, 11;
	mov.u32 	%r41395, %tid.x;
	and.b32  	%r41396, %r41395, 31;
	or.b32  	%r41397, %r41394, %r41396;
	shl.b32 	%r41398, %r41395, 3;
	and.b32  	%r41399, %r41398, 7936;
	add.s32 	%r41400, %r53743, %r41399;
	add.s32 	%r41401, %r41397, %r41400;
	shr.u32 	%r41402, %r41401, %r41392;
	and.b32  	%r41403, %r41402, 1;
	setp.eq.b32 	%p467, %r41403, 1;
	cvt.s64.s32 	%rd530, %r54733;
	cvta.to.global.u64 	%rd531, %rd881;
	mul.wide.s32 	%rd532, %r54733, 16;
	add.s64 	%rd533, %rd531, %rd532;
	ld.global.u32 	%r41404, [%rd533+20028];
	selp.b32 	%r41405, %r54738, %r54737, %p467;
	xor.b32  	%r41406, %r41405, %r41404;
	selp.b32 	%r41407, %r54739, %r54736, %p467;
	selp.b32 	%r54737, %r54737, %r41406, %p467;
	selp.b32 	%r54738, %r41406, %r54738, %p467;
	ld.global.u32 	%r41408, [%rd533+20032];
	xor.b32  	%r41409, %r41407, %r41408;
	selp.b32 	%r41410, %r54740, %r54735, %p467;
	selp.b32 	%r54736, %r54736, %r41409, %p467;
	selp.b32 	%r54739, %r41409, %r54739, %p467;
	ld.global.u32 	%r41411, [%rd533+20036];
	xor.b32  	%r41412, %r41410, %r41411;
	selp.b32 	%r41413, %r54741, %r54734, %p467;
	selp.b32 	%r54735, %r54735, %r41412, %p467;
	selp.b32 	%r54740, %r41412, %r54740, %p467;
	ld.global.u32 	%r41414, [%rd533+20040];
	xor.b32  	%r41415, %r41413, %r41414;
	selp.b64 	%rd534, 445, 420, %p467;
	selp.b32 	%r54734, %r54734, %r41415, %p467;
	selp.b32 	%r54741, %r41415, %r54741, %p467;
	add.s64 	%rd535, %rd534, %rd530;
	add.s64 	%rd536, %rd531, %rd535;
	ld.global.u8 	%rs677, [%rd536+20008];
	xor.b16  	%rs864, %rs677, %rs864;
$L__BB9_593:
	not.b32 	%r41416, %r54733;
	add.s32 	%r41417, %r3863, %r41416;
	mov.u32 	%r41418, %ctaid.x;
	shl.b32 	%r41419, %r41418, 11;
	mov.u32 	%r41420, %tid.x;
	and.b32  	%r41421, %r41420, 31;
	or.b32  	%r41422, %r41419, %r41421;
	shl.b32 	%r41423, %r41420, 3;
	and.b32  	%r41424, %r41423, 7936;
	add.s32 	%r41425, %r53743, %r41424;
	add.s32 	%r41426, %r41422, %r41425;
	shr.u32 	%r41427, %r41426, %r41417;
	and.b32  	%r41428, %r41427, 1;
	setp.eq.b32 	%p468, %r41428, 1;
	selp.b32 	%r54745, %r54738, %r54737, %p468;
	selp.b32 	%r54744, %r54739, %r54736, %p468;
	selp.b32 	%r54743, %r54740, %r54735, %p468;
	selp.b32 	%r54742, %r54741, %r54734, %p468;
	add.s32 	%r54733, %r54733, 1;
	setp.lt.u32 	%p469, %r54733, %r3863;
	mov.u16 	%rs862, %rs864;
	@%p469 bra 	$L__BB9_591;
$L__BB9_594:
	and.b16  	%rs678, %rs864, 255;
	setp.ne.s16 	%p470, %rs678, 1;
	@%p470 bra 	$L__BB9_596;
	ld.param.u64 	%rd882, [fused_batch_pir_kernel_transposed_16_param_1];
	cvta.to.global.u64 	%rd537, %rd882;
	ld.global.u32 	%r41429, [%rd537+20480];
	xor.b32  	%r54745, %r54745, %r41429;
$L__BB9_596:
	@%p470 bra 	$L__BB9_598;
	ld.param.u64 	%rd883, [fused_batch_pir_kernel_transposed_16_param_1];
	cvta.to.global.u64 	%rd538, %rd883;
	ld.global.u32 	%r41430, [%rd538+20484];
	xor.b32  	%r54744, %r54744, %r41430;
$L__BB9_598:
	@%p470 bra 	$L__BB9_600;
	ld.param.u64 	%rd884, [fused_batch_pir_kernel_transposed_16_param_1];
	cvta.to.global.u64 	%rd539, %rd884;
	ld.global.u32 	%r41431, [%rd539+20488];
	xor.b32  	%r54743, %r54743, %r41431;
$L__BB9_600:
	@%p470 bra 	$L__BB9_602;
	ld.param.u64 	%rd885, [fused_batch_pir_kernel_transposed_16_param_1];
	cvta.to.global.u64 	%rd540, %rd885;
	ld.global.u32 	%r41432, [%rd540+20492];
	xor.b32  	%r54742, %r54742, %r41432;
$L__BB9_602:
	ld.param.u32 	%r52178, [fused_batch_pir_kernel_transposed_16_param_4];
	mov.u32 	%r41434, %ctaid.x;
	shl.b32 	%r41435, %r41434, 11;
	mov.u32 	%r41436, %tid.x;
	and.b32  	%r41437, %r41436, 31;
	or.b32  	%r41438, %r41435, %r41437;
	shl.b32 	%r41439, %r41436, 3;
	and.b32  	%r41440, %r41439, 7936;
	add.s32 	%r41441, %r53743, %r41440;
	add.s32 	%r41442, %r41438, %r41441;
	setp.ge.s32 	%p474, %r41442, %r52178;
	mov.b32 	%r54766, 0;
	mov.u32 	%r54767, %r54766;
	mov.u32 	%r54768, %r54766;
	mov.u32 	%r54769, %r54766;
	@%p474 bra 	$L__BB9_616;
	ld.param.u64 	%rd886, [fused_batch_pir_kernel_transposed_16_param_1];
	cvta.to.global.u64 	%rd541, %rd886;
	ld.global.u8 	%rs682, [%rd541+20513];
	max.u16 	%rs683, %rs682, 11;
	cvt.u32.u16 	%r41443, %rs683;
	add.s32 	%r54757, %r41443, -11;
	ld.shared.v2.u32 	{%r54769, %r54768}, [s_mem+198216];
	ld.shared.v2.u32 	{%r54767, %r54766}, [s_mem+198224];
	ld.shared.u8 	%rs867, [s_mem+198232];
	cvt.u32.u16 	%r3918, %rs682;
	setp.ge.u32 	%p475, %r54757, %r3918;
	@%p475 bra 	$L__BB9_608;
	mov.u16 	%rs865, %rs867;
$L__BB9_605:
	ld.const.u32 	%r41444, [CHACHA_CONSTANTS];
	add.s32 	%r41445, %r41444, %r54769;
	shf.l.wrap.b32 	%r41446, %r41445, %r41445, 16;
	add.s32 	%r41447, %r54769, %r41446;
	xor.b32  	%r41448, %r54769, %r41447;
	shf.l.wrap.b32 	%r41449, %r41448, %r41448, 12;
	add.s32 	%r41450, %r41445, %r41449;
	xor.b32  	%r41451, %r41446, %r41450;
	shf.l.wrap.b32 	%r41452, %r41451, %r41451, 8;
	add.s32 	%r41453, %r41447, %r41452;
	xor.b32  	%r41454, %r41449, %r41453;
	shf.l.wrap.b32 	%r41455, %r41454, %r41454, 7;
	ld.const.u32 	%r41456, [CHACHA_CONSTANTS+4];
	add.s32 	%r41457, %r41456, %r54768;
	shf.l.wrap.b32 	%r41458, %r41457, %r41457, 16;
	add.s32 	%r41459, %r54768, %r41458;
	xor.b32  	%r41460, %r54768, %r41459;
	shf.l.wrap.b32 	%r41461, %r41460, %r41460, 12;
	add.s32 	%r41462, %r41457, %r41461;
	xor.b32  	%r41463, %r41458, %r41462;
	shf.l.wrap.b32 	%r41464, %r41463, %r41463, 8;
	add.s32 	%r41465, %r41459, %r41464;
	xor.b32  	%r41466, %r41461, %r41465;
	shf.l.wrap.b32 	%r41467, %r41466, %r41466, 7;
	ld.const.u32 	%r41468, [CHACHA_CONSTANTS+8];
	add.s32 	%r41469, %r41468, %r54767;
	shf.l.wrap.b32 	%r41470, %r41469, %r41469, 16;
	add.s32 	%r41471, %r54767, %r41470;
	xor.b32  	%r41472, %r54767, %r41471;
	shf.l.wrap.b32 	%r41473, %r41472, %r41472, 12;
	add.s32 	%r41474, %r41469, %r41473;
	xor.b32  	%r41475, %r41470, %r41474;
	shf.l.wrap.b32 	%r41476, %r41475, %r41475, 8;
	add.s32 	%r41477, %r41471, %r41476;
	xor.b32  	%r41478, %r41473, %r41477;
	shf.l.wrap.b32 	%r41479, %r41478, %r41478, 7;
	ld.const.u32 	%r41480, [CHACHA_CONSTANTS+12];
	add.s32 	%r41481, %r41480, %r54766;
	shf.l.wrap.b32 	%r41482, %r41481, %r41481, 16;
	add.s32 	%r41483, %r54766, %r41482;
	xor.b32  	%r41484, %r54766, %r41483;
	shf.l.wrap.b32 	%r41485, %r41484, %r41484, 12;
	add.s32 	%r41486, %r41481, %r41485;
	xor.b32  	%r41487, %r41482, %r41486;
	shf.l.wrap.b32 	%r41488, %r41487, %r41487, 8;
	add.s32 	%r41489, %r41483, %r41488;
	xor.b32  	%r41490, %r41485, %r41489;
	shf.l.wrap.b32 	%r41491, %r41490, %r41490, 7;
	add.s32 	%r41492, %r41450, %r41467;
	xor.b32  	%r41493, %r41488, %r41492;
	shf.l.wrap.b32 	%r41494, %r41493, %r41493, 16;
	add.s32 	%r41495, %r41477, %r41494;
	xor.b32  	%r41496, %r41467, %r41495;
	shf.l.wrap.b32 	%r41497, %r41496, %r41496, 12;
	add.s32 	%r41498, %r41492, %r41497;
	xor.b32  	%r41499, %r41494, %r41498;
	shf.l.wrap.b32 	%r41500, %r41499, %r41499, 8;
	add.s32 	%r41501, %r41495, %r41500;
	xor.b32  	%r41502, %r41497, %r41501;
	shf.l.wrap.b32 	%r41503, %r41502, %r41502, 7;
	add.s32 	%r41504, %r41462, %r41479;
	xor.b32  	%r41505, %r41452, %r41504;
	shf.l.wrap.b32 	%r41506, %r41505, %r41505, 16;
	add.s32 	%r41507, %r41489, %r41506;
	xor.b32  	%r41508, %r41479, %r41507;
	shf.l.wrap.b32 	%r41509, %r41508, %r41508, 12;
	add.s32 	%r41510, %r41504, %r41509;
	xor.b32  	%r41511, %r41506, %r41510;
	shf.l.wrap.b32 	%r41512, %r41511, %r41511, 8;
	add.s32 	%r41513, %r41507, %r41512;
	xor.b32  	%r41514, %r41509, %r41513;
	shf.l.wrap.b32 	%r41515, %r41514, %r41514, 7;
	add.s32 	%r41516, %r41474, %r41491;
	xor.b32  	%r41517, %r41464, %r41516;
	shf.l.wrap.b32 	%r41518, %r41517, %r41517, 16;
	add.s32 	%r41519, %r41453, %r41518;
	xor.b32  	%r41520, %r41491, %r41519;
	shf.l.wrap.b32 	%r41521, %r41520, %r41520, 12;
	add.s32 	%r41522, %r41516, %r41521;
	xor.b32  	%r41523, %r41518, %r41522;
	shf.l.wrap.b32 	%r41524, %r41523, %r41523, 8;
	add.s32 	%r41525, %r41519, %r41524;
	xor.b32  	%r41526, %r41521, %r41525;
	shf.l.wrap.b32 	%r41527, %r41526, %r41526, 7;
	add.s32 	%r41528, %r41486, %r41455;
	xor.b32  	%r41529, %r41476, %r41528;
	shf.l.wrap.b32 	%r41530, %r41529, %r41529, 16;
	add.s32 	%r41531, %r41465, %r41530;
	xor.b32  	%r41532, %r41455, %r41531;
	shf.l.wrap.b32 	%r41533, %r41532, %r41532, 12;
	add.s32 	%r41534, %r41528, %r41533;
	xor.b32  	%r41535, %r41530, %r41534;
	shf.l.wrap.b32 	%r41536, %r41535, %r41535, 8;
	add.s32 	%r41537, %r41531, %r41536;
	xor.b32  	%r41538, %r41533, %r41537;
	shf.l.wrap.b32 	%r41539, %r41538, %r41538, 7;
	add.s32 	%r41540, %r41498, %r41539;
	xor.b32  	%r41541, %r41512, %r41540;
	shf.l.wrap.b32 	%r41542, %r41541, %r41541, 16;
	add.s32 	%r41543, %r41525, %r41542;
	xor.b32  	%r41544, %r41539, %r41543;
	shf.l.wrap.b32 	%r41545, %r41544, %r41544, 12;
	add.s32 	%r41546, %r41540, %r41545;
	xor.b32  	%r41547, %r41542, %r41546;
	shf.l.wrap.b32 	%r41548, %r41547, %r41547, 8;
	add.s32 	%r41549, %r41543, %r41548;
	xor.b32  	%r41550, %r41545, %r41549;
	shf.l.wrap.b32 	%r41551, %r41550, %r41550, 7;
	add.s32 	%r41552, %r41510, %r41503;
	xor.b32  	%r41553, %r41524, %r41552;
	shf.l.wrap.b32 	%r41554, %r41553, %r41553, 16;
	add.s32 	%r41555, %r41537, %r41554;
	xor.b32  	%r41556, %r41503, %r41555;
	shf.l.wrap.b32 	%r41557, %r41556, %r41556, 12;
	add.s32 	%r41558, %r41552, %r41557;
	xor.b32  	%r41559, %r41554, %r41558;
	shf.l.wrap.b32 	%r41560, %r41559, %r41559, 8;
	add.s32 	%r41561, %r41555, %r41560;
	xor.b32  	%r41562, %r41557, %r41561;
	shf.l.wrap.b32 	%r41563, %r41562, %r41562, 7;
	add.s32 	%r41564, %r41522, %r41515;
	xor.b32  	%r41565, %r41536, %r41564;
	shf.l.wrap.b32 	%r41566, %r41565, %r41565, 16;
	add.s32 	%r41567, %r41501, %r41566;
	xor.b32  	%r41568, %r41515, %r41567;
	shf.l.wrap.b32 	%r41569, %r41568, %r41568, 12;
	add.s32 	%r41570, %r41564, %r41569;
	xor.b32  	%r41571, %r41566, %r41570;
	shf.l.wrap.b32 	%r41572, %r41571, %r41571, 8;
	add.s32 	%r41573, %r41567, %r41572;
	xor.b32  	%r41574, %r41569, %r41573;
	shf.l.wrap.b32 	%r41575, %r41574, %r41574, 7;
	add.s32 	%r41576, %r41534, %r41527;
	xor.b32  	%r41577, %r41500, %r41576;
	shf.l.wrap.b32 	%r41578, %r41577, %r41577, 16;
	add.s32 	%r41579, %r41513, %r41578;
	xor.b32  	%r41580, %r41527, %r41579;
	shf.l.wrap.b32 	%r41581, %r41580, %r41580, 12;
	add.s32 	%r41582, %r41576, %r41581;
	xor.b32  	%r41583, %r41578, %r41582;
	shf.l.wrap.b32 	%r41584, %r41583, %r41583, 8;
	add.s32 	%r41585, %r41579, %r41584;
	xor.b32  	%r41586, %r41581, %r41585;
	shf.l.wrap.b32 	%r41587, %r41586, %r41586, 7;
	add.s32 	%r41588, %r41546, %r41563;
	xor.b32  	%r41589, %r41584, %r41588;
	shf.l.wrap.b32 	%r41590, %r41589, %r41589, 16;
	add.s32 	%r41591, %r41573, %r41590;
	xor.b32  	%r41592, %r41563, %r41591;
	shf.l.wrap.b32 	%r41593, %r41592, %r41592, 12;
	add.s32 	%r41594, %r41588, %r41593;
	xor.b32  	%r41595, %r41590, %r41594;
	shf.l.wrap.b32 	%r41596, %r41595, %r41595, 8;
	add.s32 	%r41597, %r41591, %r41596;
	xor.b32  	%r41598, %r41593, %r41597;
	shf.l.wrap.b32 	%r41599, %r41598, %r41598, 7;
	add.s32 	%r41600, %r41558, %r41575;
	xor.b32  	%r41601, %r41548, %r41600;
	shf.l.wrap.b32 	%r41602, %r41601, %r41601, 16;
	add.s32 	%r41603, %r41585, %r41602;
	xor.b32  	%r41604, %r41575, %r41603;
	shf.l.wrap.b32 	%r41605, %r41604, %r41604, 12;
	add.s32 	%r41606, %r41600, %r41605;
	xor.b32  	%r41607, %r41602, %r41606;
	shf.l.wrap.b32 	%r41608, %r41607, %r41607, 8;
	add.s32 	%r41609, %r41603, %r41608;
	xor.b32  	%r41610, %r41605, %r41609;
	shf.l.wrap.b32 	%r41611, %r41610, %r41610, 7;
	add.s32 	%r41612, %r41570, %r41587;
	xor.b32  	%r41613, %r41560, %r41612;
	shf.l.wrap.b32 	%r41614, %r41613, %r41613, 16;
	add.s32 	%r41615, %r41549, %r41614;
	xor.b32  	%r41616, %r41587, %r41615;
	shf.l.wrap.b32 	%r41617, %r41616, %r41616, 12;
	add.s32 	%r41618, %r41612, %r41617;
	xor.b32  	%r41619, %r41614, %r41618;
	shf.l.wrap.b32 	%r41620, %r41619, %r41619, 8;
	add.s32 	%r41621, %r41615, %r41620;
	xor.b32  	%r41622, %r41617, %r41621;
	shf.l.wrap.b32 	%r41623, %r41622, %r41622, 7;
	add.s32 	%r41624, %r41582, %r41551;
	xor.b32  	%r41625, %r41572, %r41624;
	shf.l.wrap.b32 	%r41626, %r41625, %r41625, 16;
	add.s32 	%r41627, %r41561, %r41626;
	xor.b32  	%r41628, %r41551, %r41627;
	shf.l.wrap.b32 	%r41629, %r41628, %r41628, 12;
	add.s32 	%r41630, %r41624, %r41629;
	xor.b32  	%r41631, %r41626, %r41630;
	shf.l.wrap.b32 	%r41632, %r41631, %r41631, 8;
	add.s32 	%r41633, %r41627, %r41632;
	xor.b32  	%r41634, %r41629, %r41633;
	shf.l.wrap.b32 	%r41635, %r41634, %r41634, 7;
	add.s32 	%r41636, %r41594, %r41635;
	xor.b32  	%r41637, %r41608, %r41636;
	shf.l.wrap.b32 	%r41638, %r41637, %r41637, 16;
	add.s32 	%r41639, %r41621, %r41638;
	xor.b32  	%r41640, %r41635, %r41639;
	shf.l.wrap.b32 	%r41641, %r41640, %r41640, 12;
	add.s32 	%r41642, %r41636, %r41641;
	xor.b32  	%r41643, %r41638, %r41642;
	shf.l.wrap.b32 	%r41644, %r41643, %r41643, 8;
	add.s32 	%r41645, %r41639, %r41644;
	xor.b32  	%r41646, %r41641, %r41645;
	shf.l.wrap.b32 	%r41647, %r41646, %r41646, 7;
	add.s32 	%r41648, %r41606, %r41599;
	xor.b32  	%r41649, %r41620, %r41648;
	shf.l.wrap.b32 	%r41650, %r41649, %r41649, 16;
	add.s32 	%r41651, %r41633, %r41650;
	xor.b32  	%r41652, %r41599, %r41651;
	shf.l.wrap.b32 	%r41653, %r41652, %r41652, 12;
	add.s32 	%r41654, %r41648, %r41653;
	xor.b32  	%r41655, %r41650, %r41654;
	shf.l.wrap.b32 	%r41656, %r41655, %r41655, 8;
	add.s32 	%r41657, %r41651, %r41656;
	xor.b32  	%r41658, %r41653, %r41657;
	shf.l.wrap.b32 	%r41659, %r41658, %r41658, 7;
	add.s32 	%r41660, %r41618, %r41611;
	xor.b32  	%r41661, %r41632, %r41660;
	shf.l.wrap.b32 	%r41662, %r41661, %r41661, 16;
	add.s32 	%r41663, %r41597, %r41662;
	xor.b32  	%r41664, %r41611, %r41663;
	shf.l.wrap.b32 	%r41665, %r41664, %r41664, 12;
	add.s32 	%r41666, %r41660, %r41665;
	xor.b32  	%r41667, %r41662, %r41666;
	shf.l.wrap.b32 	%r41668, %r41667, %r41667, 8;
	add.s32 	%r41669, %r41663, %r41668;
	xor.b32  	%r41670, %r41665, %r41669;
	shf.l.wrap.b32 	%r41671, %r41670, %r41670, 7;
	add.s32 	%r41672, %r41630, %r41623;
	xor.b32  	%r41673, %r41596, %r41672;
	shf.l.wrap.b32 	%r41674, %r41673, %r41673, 16;
	add.s32 	%r41675, %r41609, %r41674;
	xor.b32  	%r41676, %r41623, %r41675;
	shf.l.wrap.b32 	%r41677, %r41676, %r41676, 12;
	add.s32 	%r41678, %r41672, %r41677;
	xor.b32  	%r41679, %r41674, %r41678;
	shf.l.wrap.b32 	%r41680, %r41679, %r41679, 8;
	add.s32 	%r41681, %r41675, %r41680;
	xor.b32  	%r41682, %r41677, %r41681;
	shf.l.wrap.b32 	%r41683, %r41682, %r41682, 7;
	add.s32 	%r41684, %r41642, %r41659;
	xor.b32  	%r41685, %r41680, %r41684;
	shf.l.wrap.b32 	%r41686, %r41685, %r41685, 16;
	add.s32 	%r41687, %r41669, %r41686;
	xor.b32  	%r41688, %r41659, %r41687;
	shf.l.wrap.b32 	%r41689, %r41688, %r41688, 12;
	add.s32 	%r41690, %r41684, %r41689;
	xor.b32  	%r41691, %r41686, %r41690;
	shf.l.wrap.b32 	%r41692, %r41691, %r41691, 8;
	add.s32 	%r41693, %r41687, %r41692;
	xor.b32  	%r41694, %r41689, %r41693;
	shf.l.wrap.b32 	%r41695, %r41694, %r41694, 7;
	add.s32 	%r41696, %r41654, %r41671;
	xor.b32  	%r41697, %r41644, %r41696;
	shf.l.wrap.b32 	%r41698, %r41697, %r41697, 16;
	add.s32 	%r41699, %r41681, %r41698;
	xor.b32  	%r41700, %r41671, %r41699;
	shf.l.wrap.b32 	%r41701, %r41700, %r41700, 12;
	add.s32 	%r41702, %r41696, %r41701;
	xor.b32  	%r41703, %r41698, %r41702;
	shf.l.wrap.b32 	%r41704, %r41703, %r41703, 8;
	add.s32 	%r41705, %r41699, %r41704;
	xor.b32  	%r41706, %r41701, %r41705;
	shf.l.wrap.b32 	%r41707, %r41706, %r41706, 7;
	add.s32 	%r41708, %r41666, %r41683;
	xor.b32  	%r41709, %r41656, %r41708;
	shf.l.wrap.b32 	%r41710, %r41709, %r41709, 16;
	add.s32 	%r41711, %r41645, %r41710;
	xor.b32  	%r41712, %r41683, %r41711;
	shf.l.wrap.b32 	%r41713, %r41712, %r41712, 12;
	add.s32 	%r41714, %r41708, %r41713;
	xor.b32  	%r41715, %r41710, %r41714;
	shf.l.wrap.b32 	%r41716, %r41715, %r41715, 8;
	add.s32 	%r41717, %r41711, %r41716;
	xor.b32  	%r41718, %r41713, %r41717;
	shf.l.wrap.b32 	%r41719, %r41718, %r41718, 7;
	add.s32 	%r41720, %r41678, %r41647;
	xor.b32  	%r41721, %r41668, %r41720;
	shf.l.wrap.b32 	%r41722, %r41721, %r41721, 16;
	add.s32 	%r41723, %r41657, %r41722;
	xor.b32  	%r41724, %r41647, %r41723;
	shf.l.wrap.b32 	%r41725, %r41724, %r41724, 12;
	add.s32 	%r41726, %r41720, %r41725;
	xor.b32  	%r41727, %r41722, %r41726;
	shf.l.wrap.b32 	%r41728, %r41727, %r41727, 8;
	add.s32 	%r41729, %r41723, %r41728;
	xor.b32  	%r41730, %r41725, %r41729;
	shf.l.wrap.b32 	%r41731, %r41730, %r41730, 7;
	add.s32 	%r41732, %r41690, %r41731;
	xor.b32  	%r41733, %r41704, %r41732;
	shf.l.wrap.b32 	%r41734, %r41733, %r41733, 16;
	add.s32 	%r41735, %r41717, %r41734;
	xor.b32  	%r41736, %r41731, %r41735;
	shf.l.wrap.b32 	%r41737, %r41736, %r41736, 12;
	add.s32 	%r41738, %r41732, %r41737;
	xor.b32  	%r41739, %r41734, %r41738;
	shf.l.wrap.b32 	%r41740, %r41739, %r41739, 8;
	add.s32 	%r41741, %r41735, %r41740;
	xor.b32  	%r41742, %r41737, %r41741;
	shf.l.wrap.b32 	%r41743, %r41742, %r41742, 7;
	add.s32 	%r41744, %r41702, %r41695;
	xor.b32  	%r41745, %r41716, %r41744;
	shf.l.wrap.b32 	%r41746, %r41745, %r41745, 16;
	add.s32 	%r41747, %r41729, %r41746;
	xor.b32  	%r41748, %r41695, %r41747;
	shf.l.wrap.b32 	%r41749, %r41748, %r41748, 12;
	add.s32 	%r41750, %r41744, %r41749;
	xor.b32  	%r41751, %r41746, %r41750;
	shf.l.wrap.b32 	%r41752, %r41751, %r41751, 8;
	add.s32 	%r41753, %r41747, %r41752;
	xor.b32  	%r41754, %r41749, %r41753;
	shf.l.wrap.b32 	%r41755, %r41754, %r41754, 7;
	add.s32 	%r41756, %r41714, %r41707;
	xor.b32  	%r41757, %r41728, %r41756;
	shf.l.wrap.b32 	%r41758, %r41757, %r41757, 16;
	add.s32 	%r41759, %r41693, %r41758;
	xor.b32  	%r41760, %r41707, %r41759;
	shf.l.wrap.b32 	%r41761, %r41760, %r41760, 12;
	add.s32 	%r41762, %r41756, %r41761;
	xor.b32  	%r41763, %r41758, %r41762;
	shf.l.wrap.b32 	%r41764, %r41763, %r41763, 8;
	add.s32 	%r41765, %r41759, %r41764;
	xor.b32  	%r41766, %r41761, %r41765;
	shf.l.wrap.b32 	%r41767, %r41766, %r41766, 7;
	add.s32 	%r41768, %r41726, %r41719;
	xor.b32  	%r41769, %r41692, %r41768;
	shf.l.wrap.b32 	%r41770, %r41769, %r41769, 16;
	add.s32 	%r41771, %r41705, %r41770;
	xor.b32  	%r41772, %r41719, %r41771;
	shf.l.wrap.b32 	%r41773, %r41772, %r41772, 12;
	add.s32 	%r41774, %r41768, %r41773;
	xor.b32  	%r41775, %r41770, %r41774;
	shf.l.wrap.b32 	%r41776, %r41775, %r41775, 8;
	add.s32 	%r41777, %r41771, %r41776;
	xor.b32  	%r41778, %r41773, %r41777;
	shf.l.wrap.b32 	%r41779, %r41778, %r41778, 7;
	add.s32 	%r41780, %r41738, %r41755;
	xor.b32  	%r41781, %r41776, %r41780;
	shf.l.wrap.b32 	%r41782, %r41781, %r41781, 16;
	add.s32 	%r41783, %r41765, %r41782;
	xor.b32  	%r41784, %r41755, %r41783;
	shf.l.wrap.b32 	%r41785, %r41784, %r41784, 12;
	add.s32 	%r41786, %r41780, %r41785;
	xor.b32  	%r41787, %r41782, %r41786;
	shf.l.wrap.b32 	%r41788, %r41787, %r41787, 8;
	add.s32 	%r41789, %r41783, %r41788;
	xor.b32  	%r41790, %r41785, %r41789;
	shf.l.wrap.b32 	%r41791, %r41790, %r41790, 7;
	add.s32 	%r41792, %r41750, %r41767;
	xor.b32  	%r41793, %r41740, %r41792;
	shf.l.wrap.b32 	%r41794, %r41793, %r41793, 16;
	add.s32 	%r41795, %r41777, %r41794;
	xor.b32  	%r41796, %r41767, %r41795;
	shf.l.wrap.b32 	%r41797, %r41796, %r41796, 12;
	add.s32 	%r41798, %r41792, %r41797;
	xor.b32  	%r41799, %r41794, %r41798;
	shf.l.wrap.b32 	%r41800, %r41799, %r41799, 8;
	add.s32 	%r41801, %r41795, %r41800;
	xor.b32  	%r41802, %r41797, %r41801;
	shf.l.wrap.b32 	%r41803, %r41802, %r41802, 7;
	add.s32 	%r41804, %r41762, %r41779;
	xor.b32  	%r41805, %r41752, %r41804;
	shf.l.wrap.b32 	%r41806, %r41805, %r41805, 16;
	add.s32 	%r41807, %r41741, %r41806;
	xor.b32  	%r41808, %r41779, %r41807;
	shf.l.wrap.b32 	%r41809, %r41808, %r41808, 12;
	add.s32 	%r41810, %r41804, %r41809;
	xor.b32  	%r41811, %r41806, %r41810;
	shf.l.wrap.b32 	%r41812, %r41811, %r41811, 8;
	add.s32 	%r41813, %r41807, %r41812;
	xor.b32  	%r41814, %r41809, %r41813;
	shf.l.wrap.b32 	%r41815, %r41814, %r41814, 7;
	add.s32 	%r41816, %r41774, %r41743;
	xor.b32  	%r41817, %r41764, %r41816;
	shf.l.wrap.b32 	%r41818, %r41817, %r41817, 16;
	add.s32 	%r41819, %r41753, %r41818;
	xor.b32  	%r41820, %r41743, %r41819;
	shf.l.wrap.b32 	%r41821, %r41820, %r41820, 12;
	add.s32 	%r41822, %r41816, %r41821;
	xor.b32  	%r41823, %r41818, %r41822;
	shf.l.wrap.b32 	%r41824, %r41823, %r41823, 8;
	add.s32 	%r41825, %r41819, %r41824;
	xor.b32  	%r41826, %r41821, %r41825;
	shf.l.wrap.b32 	%r41827, %r41826, %r41826, 7;
	add.s32 	%r54761, %r41444, %r41786;
	add.s32 	%r54760, %r41456, %r41798;
	add.s32 	%r54759, %r41468, %r41810;
	add.s32 	%r54758, %r41480, %r41822;
	add.s32 	%r54762, %r54769, %r41827;
	add.s32 	%r54763, %r54768, %r41791;
	add.s32 	%r54764, %r54767, %r41803;
	add.s32 	%r54765, %r54766, %r41815;
	xor.b32  	%r41828, %r41445, 1;
	shf.l.wrap.b32 	%r41829, %r41445, %r41828, 16;
	add.s32 	%r41830, %r54769, %r41829;
	xor.b32  	%r41831, %r54769, %r41830;
	shf.l.wrap.b32 	%r41832, %r41831, %r41831, 12;
	add.s32 	%r41833, %r41445, %r41832;
	xor.b32  	%r41834, %r41829, %r41833;
	shf.l.wrap.b32 	%r41835, %r41834, %r41834, 8;
	add.s32 	%r41836, %r41830, %r41835;
	xor.b32  	%r41837, %r41832, %r41836;
	shf.l.wrap.b32 	%r41838, %r41837, %r41837, 7;
	add.s32 	%r41839, %r41833, %r41467;
	xor.b32  	%r41840, %r41488, %r41839;
	shf.l.wrap.b32 	%r41841, %r41840, %r41840, 16;
	add.s32 	%r41842, %r41477, %r41841;
	xor.b32  	%r41843, %r41467, %r41842;
	shf.l.wrap.b32 	%r41844, %r41843, %r41843, 12;
	add.s32 	%r41845, %r41839, %r41844;
	xor.b32  	%r41846, %r41841, %r41845;
	shf.l.wrap.b32 	%r41847, %r41846, %r41846, 8;
	add.s32 	%r41848, %r41842, %r41847;
	xor.b32  	%r41849, %r41844, %r41848;
	shf.l.wrap.b32 	%r41850, %r41849, %r41849, 7;
	xor.b32  	%r41851, %r41835, %r41504;
	shf.l.wrap.b32 	%r41852, %r41851, %r41851, 16;
	add.s32 	%r41853, %r41489, %r41852;
	xor.b32  	%r41854, %r41479, %r41853;
	shf.l.wrap.b32 	%r41855, %r41854, %r41854, 12;
	add.s32 	%r41856, %r41504, %r41855;
	xor.b32  	%r41857, %r41852, %r41856;
	shf.l.wrap.b32 	%r41858, %r41857, %r41857, 8;
	add.s32 	%r41859, %r41853, %r41858;
	xor.b32  	%r41860, %r41855, %r41859;
	shf.l.wrap.b32 	%r41861, %r41860, %r41860, 7;
	add.s32 	%r41862, %r41836, %r41518;
	xor.b32  	%r41863, %r41491, %r41862;
	shf.l.wrap.b32 	%r41864, %r41863, %r41863, 12;
	add.s32 	%r41865, %r41516, %r41864;
	xor.b32  	%r41866, %r41518, %r41865;
	shf.l.wrap.b32 	%r41867, %r41866, %r41866, 8;
	add.s32 	%r41868, %r41862, %r41867;
	xor.b32  	%r41869, %r41864, %r41868;
	shf.l.wrap.b32 	%r41870, %r41869, %r41869, 7;
	add.s32 	%r41871, %r41486, %r41838;
	xor.b32  	%r41872, %r41476, %r41871;
	shf.l.wrap.b32 	%r41873, %r41872, %r41872, 16;
	add.s32 	%r41874, %r41465, %r41873;
	xor.b32  	%r41875, %r41838, %r41874;
	shf.l.wrap.b32 	%r41876, %r41875, %r41875, 12;
	add.s32 	%r41877, %r41871, %r41876;
	xor.b32  	%r41878, %r41873, %r41877;
	shf.l.wrap.b32 	%r41879, %r41878, %r41878, 8;
	add.s32 	%r41880, %r41874, %r41879;
	xor.b32  	%r41881, %r41876, %r41880;
	shf.l.wrap.b32 	%r41882, %r41881, %r41881, 7;
	add.s32 	%r41883, %r41845, %r41882;
	xor.b32  	%r41884, %r41858, %r41883;
	shf.l.wrap.b32 	%r41885, %r41884, %r41884, 16;
	add.s32 	%r41886, %r41868, %r41885;
	xor.b32  	%r41887, %r41882, %r41886;
	shf.l.wrap.b32 	%r41888, %r41887, %r41887, 12;
	add.s32 	%r41889, %r41883, %r41888;
	xor.b32  	%r41890, %r41885, %r41889;
	shf.l.wrap.b32 	%r41891, %r41890, %r41890, 8;
	add.s32 	%r41892, %r41886, %r41891;
	xor.b32  	%r41893, %r41888, %r41892;
	shf.l.wrap.b32 	%r41894, %r41893, %r41893, 7;
	add.s32 	%r41895, %r41856, %r41850;
	xor.b32  	%r41896, %r41867, %r41895;
	shf.l.wrap.b32 	%r41897, %r41896, %r41896, 16;
	add.s32 	%r41898, %r41880, %r41897;
	xor.b32  	%r41899, %r41850, %r41898;
	shf.l.wrap.b32 	%r41900, %r41899, %r41899, 12;
	add.s32 	%r41901, %r41895, %r41900;
	xor.b32  	%r41902, %r41897, %r41901;
	shf.l.wrap.b32 	%r41903, %r41902, %r41902, 8;
	add.s32 	%r41904, %r41898, %r41903;
	xor.b32  	%r41905, %r41900, %r41904;
	shf.l.wrap.b32 	%r41906, %r41905, %r41905, 7;
	add.s32 	%r41907, %r41865, %r41861;
	xor.b32  	%r41908, %r41879, %r41907;
	shf.l.wrap.b32 	%r41909, %r41908, %r41908, 16;
	add.s32 	%r41910, %r41848, %r41909;
	xor.b32  	%r41911, %r41861, %r41910;
	shf.l.wrap.b32 	%r41912, %r41911, %r41911, 12;
	add.s32 	%r41913, %r41907, %r41912;
	xor.b32  	%r41914, %r41909, %r41913;
	shf.l.wrap.b32 	%r41915, %r41914, %r41914, 8;
	add.s32 	%r41916, %r41910, %r41915;
	xor.b32  	%r41917, %r41912, %r41916;
	shf.l.wrap.b32 	%r41918, %r41917, %r41917, 7;
	add.s32 	%r41919, %r41877, %r41870;
	xor.b32  	%r41920, %r41847, %r41919;
	shf.l.wrap.b32 	%r41921, %r41920, %r41920, 16;
	add.s32 	%r41922, %r41859, %r41921;
	xor.b32  	%r41923, %r41870, %r41922;
	shf.l.wrap.b32 	%r41924, %r41923, %r41923, 12;
	add.s32 	%r41925, %r41919, %r41924;
	xor.b32  	%r41926, %r41921, %r41925;
	shf.l.wrap.b32 	%r41927, %r41926, %r41926, 8;
	add.s32 	%r41928, %r41922, %r41927;
	xor.b32  	%r41929, %r41924, %r41928;
	shf.l.wrap.b32 	%r41930, %r41929, %r41929, 7;
	add.s32 	%r41931, %r41889, %r41906;
	xor.b32  	%r41932, %r41927, %r41931;
	shf.l.wrap.b32 	%r41933, %r41932, %r41932, 16;
	add.s32 	%r41934, %r41916, %r41933;
	xor.b32  	%r41935, %r41906, %r41934;
	shf.l.wrap.b32 	%r41936, %r41935, %r41935, 12;
	add.s32 	%r41937, %r41931, %r41936;
	xor.b32  	%r41938, %r41933, %r41937;
	shf.l.wrap.b32 	%r41939, %r41938, %r41938, 8;
	add.s32 	%r41940, %r41934, %r41939;
	xor.b32  	%r41941, %r41936, %r41940;
	shf.l.wrap.b32 	%r41942, %r41941, %r41941, 7;
	add.s32 	%r41943, %r41901, %r41918;
	xor.b32  	%r41944, %r41891, %r41943;
	shf.l.wrap.b32 	%r41945, %r41944, %r41944, 16;
	add.s32 	%r41946, %r41928, %r41945;
	xor.b32  	%r41947, %r41918, %r41946;
	shf.l.wrap.b32 	%r41948, %r41947, %r41947, 12;
	add.s32 	%r41949, %r41943, %r41948;
	xor.b32  	%r41950, %r41945, %r41949;
	shf.l.wrap.b32 	%r41951, %r41950, %r41950, 8;
	add.s32 	%r41952, %r41946, %r41951;
	xor.b32  	%r41953, %r41948, %r41952;
	shf.l.wrap.b32 	%r41954, %r41953, %r41953, 7;
	add.s32 	%r41955, %r41913, %r41930;
	xor.b32  	%r41956, %r41903, %r41955;
	shf.l.wrap.b32 	%r41957, %r41956, %r41956, 16;
	add.s32 	%r41958, %r41892, %r41957;
	xor.b32  	%r41959, %r41930, %r41958;
	shf.l.wrap.b32 	%r41960, %r41959, %r41959, 12;
	add.s32 	%r41961, %r41955, %r41960;
	xor.b32  	%r41962, %r41957, %r41961;
	shf.l.wrap.b32 	%r41963, %r41962, %r41962, 8;
	add.s32 	%r41964, %r41958, %r41963;
	xor.b32  	%r41965, %r41960, %r41964;
	shf.l.wrap.b32 	%r41966, %r41965, %r41965, 7;
	add.s32 	%r41967, %r41925, %r41894;
	xor.b32  	%r41968, %r41915, %r41967;
	shf.l.wrap.b32 	%r41969, %r41968, %r41968, 16;
	add.s32 	%r41970, %r41904, %r41969;
	xor.b32  	%r41971, %r41894, %r41970;
	shf.l.wrap.b32 	%r41972, %r41971, %r41971, 12;
	add.s32 	%r41973, %r41967, %r41972;
	xor.b32  	%r41974, %r41969, %r41973;
	shf.l.wrap.b32 	%r41975, %r41974, %r41974, 8;
	add.s32 	%r41976, %r41970, %r41975;
	xor.b32  	%r41977, %r41972, %r41976;
	shf.l.wrap.b32 	%r41978, %r41977, %r41977, 7;
	add.s32 	%r41979, %r41937, %r41978;
	xor.b32  	%r41980, %r41951, %r41979;
	shf.l.wrap.b32 	%r41981, %r41980, %r41980, 16;
	add.s32 	%r41982, %r41964, %r41981;
	xor.b32  	%r41983, %r41978, %r41982;
	shf.l.wrap.b32 	%r41984, %r41983, %r41983, 12;
	add.s32 	%r41985, %r41979, %r41984;
	xor.b32  	%r41986, %r41981, %r41985;
	shf.l.wrap.b32 	%r41987, %r41986, %r41986, 8;
	add.s32 	%r41988, %r41982, %r41987;
	xor.b32  	%r41989, %r41984, %r41988;
	shf.l.wrap.b32 	%r41990, %r41989, %r41989, 7;
	add.s32 	%r41991, %r41949, %r41942;
	xor.b32  	%r41992, %r41963, %r41991;
	shf.l.wrap.b32 	%r41993, %r41992, %r41992, 16;
	add.s32 	%r41994, %r41976, %r41993;
	xor.b32  	%r41995, %r41942, %r41994;
	shf.l.wrap.b32 	%r41996, %r41995, %r41995, 12;
	add.s32 	%r41997, %r41991, %r41996;
	xor.b32  	%r41998, %r41993, %r41997;
	shf.l.wrap.b32 	%r41999, %r41998, %r41998, 8;
	add.s32 	%r42000, %r41994, %r41999;
	xor.b32  	%r42001, %r41996, %r42000;
	shf.l.wrap.b32 	%r42002, %r42001, %r42001, 7;
	add.s32 	%r42003, %r41961, %r41954;
	xor.b32  	%r42004, %r41975, %r42003;
	shf.l.wrap.b32 	%r42005, %r42004, %r42004, 16;
	add.s32 	%r42006, %r41940, %r42005;
	xor.b32  	%r42007, %r41954, %r42006;
	shf.l.wrap.b32 	%r42008, %r42007, %r42007, 12;
	add.s32 	%r42009, %r42003, %r42008;
	xor.b32  	%r42010, %r42005, %r42009;
	shf.l.wrap.b32 	%r42011, %r42010, %r42010, 8;
	add.s32 	%r42012, %r42006, %r42011;
	xor.b32  	%r42013, %r42008, %r42012;
	shf.l.wrap.b32 	%r42014, %r42013, %r42013, 7;
	add.s32 	%r42015, %r41973, %r41966;
	xor.b32  	%r42016, %r41939, %r42015;
	shf.l.wrap.b32 	%r42017, %r42016, %r42016, 16;
	add.s32 	%r42018, %r41952, %r42017;
	xor.b32  	%r42019, %r41966, %r42018;
	shf.l.wrap.b32 	%r42020, %r42019, %r42019, 12;
	add.s32 	%r42021, %r42015, %r42020;
	xor.b32  	%r42022, %r42017, %r42021;
	shf.l.wrap.b32 	%r42023, %r42022, %r42022, 8;
	add.s32 	%r42024, %r42018, %r42023;
	xor.b32  	%r42025, %r42020, %r42024;
	shf.l.wrap.b32 	%r42026, %r42025, %r42025, 7;
	add.s32 	%r42027, %r41985, %r42002;
	xor.b32  	%r42028, %r42023, %r42027;
	shf.l.wrap.b32 	%r42029, %r42028, %r42028, 16;
	add.s32 	%r42030, %r42012, %r42029;
	xor.b32  	%r42031, %r42002, %r42030;
	shf.l.wrap.b32 	%r42032, %r42031, %r42031, 12;
	add.s32 	%r42033, %r42027, %r42032;
	xor.b32  	%r42034, %r42029, %r42033;
	shf.l.wrap.b32 	%r42035, %r42034, %r42034, 8;
	add.s32 	%r42036, %r42030, %r42035;
	xor.b32  	%r42037, %r42032, %r42036;
	shf.l.wrap.b32 	%r42038, %r42037, %r42037, 7;
	add.s32 	%r42039, %r41997, %r42014;
	xor.b32  	%r42040, %r41987, %r42039;
	shf.l.wrap.b32 	%r42041, %r42040, %r42040, 16;
	add.s32 	%r42042, %r42024, %r42041;
	xor.b32  	%r42043, %r42014, %r42042;
	shf.l.wrap.b32 	%r42044, %r42043, %r42043, 12;
	add.s32 	%r42045, %r42039, %r42044;
	xor.b32  	%r42046, %r42041, %r42045;
	shf.l.wrap.b32 	%r42047, %r42046, %r42046, 8;
	add.s32 	%r42048, %r42042, %r42047;
	xor.b32  	%r42049, %r42044, %r42048;
	shf.l.wrap.b32 	%r42050, %r42049, %r42049, 7;
	add.s32 	%r42051, %r42009, %r42026;
	xor.b32  	%r42052, %r41999, %r42051;
	shf.l.wrap.b32 	%r42053, %r42052, %r42052, 16;
	add.s32 	%r42054, %r41988, %r42053;
	xor.b32  	%r42055, %r42026, %r42054;
	shf.l.wrap.b32 	%r42056, %r42055, %r42055, 12;
	add.s32 	%r42057, %r42051, %r42056;
	xor.b32  	%r42058, %r42053, %r42057;
	shf.l.wrap.b32 	%r42059, %r42058, %r42058, 8;
	add.s32 	%r42060, %r42054, %r42059;
	xor.b32  	%r42061, %r42056, %r42060;
	shf.l.wrap.b32 	%r42062, %r42061, %r42061, 7;
	add.s32 	%r42063, %r42021, %r41990;
	xor.b32  	%r42064, %r42011, %r42063;
	shf.l.wrap.b32 	%r42065, %r42064, %r42064, 16;
	add.s32 	%r42066, %r42000, %r42065;
	xor.b32  	%r42067, %r41990, %r42066;
	shf.l.wrap.b32 	%r42068, %r42067, %r42067, 12;
	add.s32 	%r42069, %r42063, %r42068;
	xor.b32  	%r42070, %r42065, %r42069;
	shf.l.wrap.b32 	%r42071, %r42070, %r42070, 8;
	add.s32 	%r42072, %r42066, %r42071;
	xor.b32  	%r42073, %r42068, %r42072;
	shf.l.wrap.b32 	%r42074, %r42073, %r42073, 7;
	add.s32 	%r42075, %r42033, %r42074;
	xor.b32  	%r42076, %r42047, %r42075;
	shf.l.wrap.b32 	%r42077, %r42076, %r42076, 16;
	add.s32 	%r42078, %r42060, %r42077;
	xor.b32  	%r42079, %r42074, %r42078;
	shf.l.wrap.b32 	%r42080, %r42079, %r42079, 12;
	add.s32 	%r42081, %r42075, %r42080;
	xor.b32  	%r42082, %r42077, %r42081;
	shf.l.wrap.b32 	%r42083, %r42082, %r42082, 8;
	add.s32 	%r42084, %r42045, %r42038;
	xor.b32  	%r42085, %r42059, %r42084;
	shf.l.wrap.b32 	%r42086, %r42085, %r42085, 16;
	add.s32 	%r42087, %r42072, %r42086;
	xor.b32  	%r42088, %r42038, %r42087;
	shf.l.wrap.b32 	%r42089, %r42088, %r42088, 12;
	add.s32 	%r42090, %r42084, %r42089;
	xor.b32  	%r42091, %r42086, %r42090;
	shf.l.wrap.b32 	%r42092, %r42091, %r42091, 8;
	add.s32 	%r42093, %r42087, %r42092;
	xor.b32  	%r42094, %r42089, %r42093;
	shf.l.wrap.b32 	%r42095, %r42094, %r42094, 7;
	add.s32 	%r42096, %r42057, %r42050;
	xor.b32  	%r42097, %r42071, %r42096;
	shf.l.wrap.b32 	%r42098, %r42097, %r42097, 16;
	add.s32 	%r42099, %r42036, %r42098;
	xor.b32  	%r42100, %r42050, %r42099;
	shf.l.wrap.b32 	%r42101, %r42100, %r42100, 12;
	add.s32 	%r42102, %r42096, %r42101;
	xor.b32  	%r42103, %r42098, %r42102;
	shf.l.wrap.b32 	%r42104, %r42103, %r42103, 8;
	add.s32 	%r42105, %r42099, %r42104;
	xor.b32  	%r42106, %r42101, %r42105;
	shf.l.wrap.b32 	%r42107, %r42106, %r42106, 7;
	add.s32 	%r42108, %r42069, %r42062;
	xor.b32  	%r42109, %r42035, %r42108;
	shf.l.wrap.b32 	%r42110, %r42109, %r42109, 16;
	add.s32 	%r42111, %r42048, %r42110;
	xor.b32  	%r42112, %r42062, %r42111;
	shf.l.wrap.b32 	%r42113, %r42112, %r42112, 12;
	add.s32 	%r42114, %r42108, %r42113;
	xor.b32  	%r42115, %r42110, %r42114;
	shf.l.wrap.b32 	%r42116, %r42115, %r42115, 8;
	add.s32 	%r42117, %r42111, %r42116;
	add.s32 	%r42118, %r42081, %r42095;
	xor.b32  	%r42119, %r42116, %r42118;
	shf.l.wrap.b32 	%r42120, %r42119, %r42119, 16;
	add.s32 	%r42121, %r42105, %r42120;
	xor.b32  	%r42122, %r42095, %r42121;
	shr.u32 	%r42123, %r42122, 20;
	add.s32 	%r42124, %r42118, %r42123;
	add.s32 	%r42125, %r42090, %r42107;
	xor.b32  	%r42126, %r42083, %r42125;
	shf.l.wrap.b32 	%r42127, %r42126, %r42126, 16;
	add.s32 	%r42128, %r42117, %r42127;
	xor.b32  	%r42129, %r42107, %r42128;
	shr.u32 	%r42130, %r42129, 20;
	add.s32 	%r42131, %r42125, %r42130;
	add.s32 	%r42132, %r41444, %r42124;
	add.s32 	%r42133, %r41456, %r42131;
	not.b32 	%r42134, %r54757;
	add.s32 	%r42135, %r3918, %r42134;
	mov.u32 	%r42136, %ctaid.x;
	shl.b32 	%r42137, %r42136, 11;
	mov.u32 	%r42138, %tid.x;
	and.b32  	%r42139, %r42138, 31;
	or.b32  	%r42140, %r42137, %r42139;
	shl.b32 	%r42141, %r42138, 3;
	and.b32  	%r42142, %r42141, 7936;
	add.s32 	%r42143, %r53743, %r42142;
	add.s32 	%r42144, %r42140, %r42143;
	shr.u32 	%r42145, %r42144, %r42135;
	and.b32  	%r42146, %r42145, 1;
	setp.eq.b32 	%p476, %r42146, 1;
	selp.b32 	%r42147, %r42133, %r42132, %p476;
	cvt.u16.u32 	%rs684, %r42147;
	and.b16  	%rs867, %rs684, 1;
	and.b16  	%rs685, %rs865, 255;
	setp.ne.s16 	%p477, %rs685, 1;
	@%p477 bra 	$L__BB9_607;
	ld.param.u64 	%rd887, [fused_batch_pir_kernel_transposed_16_param_1];
	not.b32 	%r42148, %r54757;
	add.s32 	%r42149, %r3918, %r42148;
	mov.u32 	%r42150, %ctaid.x;
	shl.b32 	%r42151, %r42150, 11;
	mov.u32 	%r42152, %tid.x;
	and.b32  	%r42153, %r42152, 31;
	or.b32  	%r42154, %r42151, %r42153;
	shl.b32 	%r42155, %r42152, 3;
	and.b32  	%r42156, %r42155, 7936;
	add.s32 	%r42157, %r53743, %r42156;
	add.s32 	%r42158, %r42154, %r42157;
	shr.u32 	%r42159, %r42158, %r42149;
	and.b32  	%r42160, %r42159, 1;
	setp.eq.b32 	%p478, %r42160, 1;
	cvt.s64.s32 	%rd542, %r54757;
	cvta.to.global.u64 	%rd543, %rd887;
	mul.wide.s32 	%rd544, %r54757, 16;
	add.s64 	%rd545, %rd543, %rd544;
	ld.global.u32 	%r42161, [%rd545+20516];
	selp.b32 	%r42162, %r54762, %r54761, %p478;
	xor.b32  	%r42163, %r42162, %r42161;
	selp.b32 	%r42164, %r54763, %r54760, %p478;
	selp.b32 	%r54761, %r54761, %r42163, %p478;
	selp.b32 	%r54762, %r42163, %r54762, %p478;
	ld.global.u32 	%r42165, [%rd545+20520];
	xor.b32  	%r42166, %r42164, %r42165;
	selp.b32 	%r42167, %r54764, %r54759, %p478;
	selp.b32 	%r54760, %r54760, %r42166, %p478;
	selp.b32 	%r54763, %r42166, %r54763, %p478;
	ld.global.u32 	%r42168, [%rd545+20524];
	xor.b32  	%r42169, %r42167, %r42168;
	selp.b32 	%r42170, %r54765, %r54758, %p478;
	selp.b32 	%r54759, %r54759, %r42169, %p478;
	selp.b32 	%r54764, %r42169, %r54764, %p478;
	ld.global.u32 	%r42171, [%rd545+20528];
	xor.b32  	%r42172, %r42170, %r42171;
	selp.b64 	%rd546, 445, 420, %p478;
	selp.b32 	%r54758, %r54758, %r42172, %p478;
	selp.b32 	%r54765, %r42172, %r54765, %p478;
	add.s64 	%rd547, %rd546, %rd542;
	add.s64 	%rd548, %rd543, %rd547;
	ld.global.u8 	%rs686, [%rd548+20496];
	xor.b16  	%rs867, %rs686, %rs867;
$L__BB9_607:
	not.b32 	%r42173, %r54757;
	add.s32 	%r42174, %r3918, %r42173;
	mov.u32 	%r42175, %ctaid.x;
	shl.b32 	%r42176, %r42175, 11;
	mov.u32 	%r42177, %tid.x;
	and.b32  	%r42178, %r42177, 31;
	or.b32  	%r42179, %r42176, %r42178;
	shl.b32 	%r42180, %r42177, 3;
	and.b32  	%r42181, %r42180, 7936;
	add.s32 	%r42182, %r53743, %r42181;
	add.s32 	%r42183, %r42179, %r42182;
	shr.u32 	%r42184, %r42183, %r42174;
	and.b32  	%r42185, %r42184, 1;
	setp.eq.b32 	%p479, %r42185, 1;
	selp.b32 	%r54769, %r54762, %r54761, %p479;
	selp.b32 	%r54768, %r54763, %r54760, %p479;
	selp.b32 	%r54767, %r54764, %r54759, %p479;
	selp.b32 	%r54766, %r54765, %r54758, %p479;
	add.s32 	%r54757, %r54757, 1;
	setp.lt.u32 	%p480, %r54757, %r3918;
	mov.u16 	%rs865, %rs867;
	@%p480 bra 	$L__BB9_605;
$L__BB9_608:
	and.b16  	%rs687, %rs867, 255;
	setp.ne.s16 	%p481, %rs687, 1;
	@%p481 bra 	$L__BB9_610;
	ld.param.u64 	%rd888, [fused_batch_pir_kernel_transposed_16_param_1];
	cvta.to.global.u64 	%rd549, %rd888;
	ld.global.u32 	%r42186, [%rd549+20968];
	xor.b32  	%r54769, %r54769, %r42186;
$L__BB9_610:
	@%p481 bra 	$L__BB9_612;
	ld.param.u64 	%rd889, [fused_batch_pir_kernel_transposed_16_param_1];
	cvta.to.global.u64 	%rd550, %rd889;
	ld.global.u32 	%r42187, [%rd550+20972];
	xor.b32  	%r54768, %r54768, %r42187;
$L__BB9_612:
	@%p481 bra 	$L__BB9_614;
	ld.param.u64 	%rd890, [fused_batch_pir_kernel_transposed_16_param_1];
	cvta.to.global.u64 	%rd551, %rd890;
	ld.global.u32 	%r42188, [%rd551+20976];
	xor.b32  	%r54767, %r54767, %r42188;
$L__BB9_614:
	@%p481 bra 	$L__BB9_616;
	ld.param.u64 	%rd891, [fused_batch_pir_kernel_transposed_16_param_1];
	cvta.to.global.u64 	%rd552, %rd891;
	ld.global.u32 	%r42189, [%rd552+20980];
	xor.b32  	%r54766, %r54766, %r42189;
$L__BB9_616:
	ld.param.u32 	%r52179, [fused_batch_pir_kernel_transposed_16_param_4];
	mov.u32 	%r42191, %ctaid.x;
	shl.b32 	%r42192, %r42191, 11;
	mov.u32 	%r42193, %tid.x;
	and.b32  	%r42194, %r42193, 31;
	or.b32  	%r42195, %r42192, %r42194;
	shl.b32 	%r42196, %r42193, 3;
	and.b32  	%r42197, %r42196, 7936;
	add.s32 	%r42198, %r53743, %r42197;
	add.s32 	%r42199, %r42195, %r42198;
	setp.ge.s32 	%p485, %r42199, %r52179;
	mov.b32 	%r54790, 0;
	mov.u32 	%r54791, %r54790;
	mov.u32 	%r54792, %r54790;
	mov.u32 	%r54793, %r54790;
	@%p485 bra 	$L__BB9_630;
	ld.param.u64 	%rd892, [fused_batch_pir_kernel_transposed_16_param_1];
	cvta.to.global.u64 	%rd553, %rd892;
	ld.global.u8 	%rs691, [%rd553+21001];
	max.u16 	%rs692, %rs691, 11;
	cvt.u32.u16 	%r42200, %rs692;
	add.s32 	%r54781, %r42200, -11;
	ld.shared.u32 	%r54793, [s_mem+198236];
	ld.shared.v4.u32 	{%r54792, %r54791, %r54790, %r42201}, [s_mem+198240];
	mov.b64 	%rd554, {%r54790, %r42201};
	shr.u64 	%rd555, %rd554, 32;
	cvt.u16.u64 	%rs870, %rd555;
	cvt.u32.u16 	%r3973, %rs691;
	setp.ge.u32 	%p486, %r54781, %r3973;
	@%p486 bra 	$L__BB9_622;
	mov.u16 	%rs868, %rs870;
$L__BB9_619:
	ld.const.u32 	%r42202, [CHACHA_CONSTANTS];
	add.s32 	%r42203, %r42202, %r54793;
	shf.l.wrap.b32 	%r42204, %r42203, %r42203, 16;
	add.s32 	%r42205, %r54793, %r42204;
	xor.b32  	%r42206, %r54793, %r42205;
	shf.l.wrap.b32 	%r42207, %r42206, %r42206, 12;
	add.s32 	%r42208, %r42203, %r42207;
	xor.b32  	%r42209, %r42204, %r42208;
	shf.l.wrap.b32 	%r42210, %r42209, %r42209, 8;
	add.s32 	%r42211, %r42205, %r42210;
	xor.b32  	%r42212, %r42207, %r42211;
	shf.l.wrap.b32 	%r42213, %r42212, %r42212, 7;
	ld.const.u32 	%r42214, [CHACHA_CONSTANTS+4];
	add.s32 	%r42215, %r42214, %r54792;
	shf.l.wrap.b32 	%r42216, %r42215, %r42215, 16;
	add.s32 	%r42217, %r54792, %r42216;
	xor.b32  	%r42218, %r54792, %r42217;
	shf.l.wrap.b32 	%r42219, %r42218, %r42218, 12;
	add.s32 	%r42220, %r42215, %r42219;
	xor.b32  	%r42221, %r42216, %r42220;
	shf.l.wrap.b32 	%r42222, %r42221, %r42221, 8;
	add.s32 	%r42223, %r42217, %r42222;
	xor.b32  	%r42224, %r42219, %r42223;
	shf.l.wrap.b32 	%r42225, %r42224, %r42224, 7;
	ld.const.u32 	%r42226, [CHACHA_CONSTANTS+8];
	add.s32 	%r42227, %r42226, %r54791;
	shf.l.wrap.b32 	%r42228, %r42227, %r42227, 16;
	add.s32 	%r42229, %r54791, %r42228;
	xor.b32  	%r42230, %r54791, %r42229;
	shf.l.wrap.b32 	%r42231, %r42230, %r42230, 12;
	add.s32 	%r42232, %r42227, %r42231;
	xor.b32  	%r42233, %r42228, %r42232;
	shf.l.wrap.b32 	%r42234, %r42233, %r42233, 8;
	add.s32 	%r42235, %r42229, %r42234;
	xor.b32  	%r42236, %r42231, %r42235;
	shf.l.wrap.b32 	%r42237, %r42236, %r42236, 7;
	ld.const.u32 	%r42238, [CHACHA_CONSTANTS+12];
	add.s32 	%r42239, %r42238, %r54790;
	shf.l.wrap.b32 	%r42240, %r42239, %r42239, 16;
	add.s32 	%r42241, %r54790, %r42240;
	xor.b32  	%r42242, %r54790, %r42241;
	shf.l.wrap.b32 	%r42243, %r42242, %r42242, 12;
	add.s32 	%r42244, %r42239, %r42243;
	xor.b32  	%r42245, %r42240, %r42244;
	shf.l.wrap.b32 	%r42246, %r42245, %r42245, 8;
	add.s32 	%r42247, %r42241, %r42246;
	xor.b32  	%r42248, %r42243, %r42247;
	shf.l.wrap.b32 	%r42249, %r42248, %r42248, 7;
	add.s32 	%r42250, %r42208, %r42225;
	xor.b32  	%r42251, %r42246, %r42250;
	shf.l.wrap.b32 	%r42252, %r42251, %r42251, 16;
	add.s32 	%r42253, %r42235, %r42252;
	xor.b32  	%r42254, %r42225, %r42253;
	shf.l.wrap.b32 	%r42255, %r42254, %r42254, 12;
	add.s32 	%r42256, %r42250, %r42255;
	xor.b32  	%r42257, %r42252, %r42256;
	shf.l.wrap.b32 	%r42258, %r42257, %r42257, 8;
	add.s32 	%r42259, %r42253, %r42258;
	xor.b32  	%r42260, %r42255, %r42259;
	shf.l.wrap.b32 	%r42261, %r42260, %r42260, 7;
	add.s32 	%r42262, %r42220, %r42237;
	xor.b32  	%r42263, %r42210, %r42262;
	shf.l.wrap.b32 	%r42264, %r42263, %r42263, 16;
	add.s32 	%r42265, %r42247, %r42264;
	xor.b32  	%r42266, %r42237, %r42265;
	shf.l.wrap.b32 	%r42267, %r42266, %r42266, 12;
	add.s32 	%r42268, %r42262, %r42267;
	xor.b32  	%r42269, %r42264, %r42268;
	shf.l.wrap.b32 	%r42270, %r42269, %r42269, 8;
	add.s32 	%r42271, %r42265, %r42270;
	xor.b32  	%r42272, %r42267, %r42271;
	shf.l.wrap.b32 	%r42273, %r42272, %r42272, 7;
	add.s32 	%r42274, %r42232, %r42249;
	xor.b32  	%r42275, %r42222, %r42274;
	shf.l.wrap.b32 	%r42276, %r42275, %r42275, 16;
	add.s32 	%r42277, %r42211, %r42276;
	xor.b32  	%r42278, %r42249, %r42277;
	shf.l.wrap.b32 	%r42279, %r42278, %r42278, 12;
	add.s32 	%r42280, %r42274, %r42279;
	xor.b32  	%r42281, %r42276, %r42280;
	shf.l.wrap.b32 	%r42282, %r42281, %r42281, 8;
	add.s32 	%r42283, %r42277, %r42282;
	xor.b32  	%r42284, %r42279, %r42283;
	shf.l.wrap.b32 	%r42285, %r42284, %r42284, 7;
	add.s32 	%r42286, %r42244, %r42213;
	xor.b32  	%r42287, %r42234, %r42286;
	shf.l.wrap.b32 	%r42288, %r42287, %r42287, 16;
	add.s32 	%r42289, %r42223, %r42288;
	xor.b32  	%r42290, %r42213, %r42289;
	shf.l.wrap.b32 	%r42291, %r42290, %r42290, 12;
	add.s32 	%r42292, %r42286, %r42291;
	xor.b32  	%r42293, %r42288, %r42292;
	shf.l.wrap.b32 	%r42294, %r42293, %r42293, 8;
	add.s32 	%r42295, %r42289, %r42294;
	xor.b32  	%r42296, %r42291, %r42295;
	shf.l.wrap.b32 	%r42297, %r42296, %r42296, 7;
	add.s32 	%r42298, %r42256, %r42297;
	xor.b32  	%r42299, %r42270, %r42298;
	shf.l.wrap.b32 	%r42300, %r42299, %r42299, 16;
	add.s32 	%r42301, %r42283, %r42300;
	xor.b32  	%r42302, %r42297, %r42301;
	shf.l.wrap.b32 	%r42303, %r42302, %r42302, 12;
	add.s32 	%r42304, %r42298, %r42303;
	xor.b32  	%r42305, %r42300, %r42304;
	shf.l.wrap.b32 	%r42306, %r42305, %r42305, 8;
	add.s32 	%r42307, %r42301, %r42306;
	xor.b32  	%r42308, %r42303, %r42307;
	shf.l.wrap.b32 	%r42309, %r42308, %r42308, 7;
	add.s32 	%r42310, %r42268, %r42261;
	xor.b32  	%r42311, %r42282, %r42310;
	shf.l.wrap.b32 	%r42312, %r42311, %r42311, 16;
	add.s32 	%r42313, %r42295, %r42312;
	xor.b32  	%r42314, %r42261, %r42313;
	shf.l.wrap.b32 	%r42315, %r42314, %r42314, 12;
	add.s32 	%r42316, %r42310, %r42315;
	xor.b32  	%r42317, %r42312, %r42316;
	shf.l.wrap.b32 	%r42318, %r42317, %r42317, 8;
	add.s32 	%r42319, %r42313, %r42318;
	xor.b32  	%r42320, %r42315, %r42319;
	shf.l.wrap.b32 	%r42321, %r42320, %r42320, 7;
	add.s32 	%r42322, %r42280, %r42273;
	xor.b32  	%r42323, %r42294, %r42322;
	shf.l.wrap.b32 	%r42324, %r42323, %r42323, 16;
	add.s32 	%r42325, %r42259, %r42324;
	xor.b32  	%r42326, %r42273, %r42325;
	shf.l.wrap.b32 	%r42327, %r42326, %r42326, 12;
	add.s32 	%r42328, %r42322, %r42327;
	xor.b32  	%r42329, %r42324, %r42328;
	shf.l.wrap.b32 	%r42330, %r42329, %r42329, 8;
	add.s32 	%r42331, %r42325, %r42330;
	xor.b32  	%r42332, %r42327, %r42331;
	shf.l.wrap.b32 	%r42333, %r42332, %r42332, 7;
	add.s32 	%r42334, %r42292, %r42285;
	xor.b32  	%r42335, %r42258, %r42334;
	shf.l.wrap.b32 	%r42336, %r42335, %r42335, 16;
	add.s32 	%r42337, %r42271, %r42336;
	xor.b32  	%r42338, %r42285, %r42337;
	shf.l.wrap.b32 	%r42339, %r42338, %r42338, 12;
	add.s32 	%r42340, %r42334, %r42339;
	xor.b32  	%r42341, %r42336, %r42340;
	shf.l.wrap.b32 	%r42342, %r42341, %r42341, 8;
	add.s32 	%r42343, %r42337, %r42342;
	xor.b32  	%r42344, %r42339, %r42343;
	shf.l.wrap.b32 	%r42345, %r42344, %r42344, 7;
	add.s32 	%r42346, %r42304, %r42321;
	xor.b32  	%r42347, %r42342, %r42346;
	shf.l.wrap.b32 	%r42348, %r42347, %r42347, 16;
	add.s32 	%r42349, %r42331, %r42348;
	xor.b32  	%r42350, %r42321, %r42349;
	shf.l.wrap.b32 	%r42351, %r42350, %r42350, 12;
	add.s32 	%r42352, %r42346, %r42351;
	xor.b32  	%r42353, %r42348, %r42352;
	shf.l.wrap.b32 	%r42354, %r42353, %r42353, 8;
	add.s32 	%r42355, %r42349, %r42354;
	xor.b32  	%r42356, %r42351, %r42355;
	shf.l.wrap.b32 	%r42357, %r42356, %r42356, 7;
	add.s32 	%r42358, %r42316, %r42333;
	xor.b32  	%r42359, %r42306, %r42358;
	shf.l.wrap.b32 	%r42360, %r42359, %r42359, 16;
	add.s32 	%r42361, %r42343, %r42360;
	xor.b32  	%r42362, %r42333, %r42361;
	shf.l.wrap.b32 	%r42363, %r42362, %r42362, 12;
	add.s32 	%r42364, %r42358, %r42363;
	xor.b32  	%r42365, %r42360, %r42364;
	shf.l.wrap.b32 	%r42366, %r42365, %r42365, 8;
	add.s32 	%r42367, %r42361, %r42366;
	xor.b32  	%r42368, %r42363, %r42367;
	shf.l.wrap.b32 	%r42369, %r42368, %r42368, 7;
	add.s32 	%r42370, %r42328, %r42345;
	xor.b32  	%r42371, %r42318, %r42370;
	shf.l.wrap.b32 	%r42372, %r42371, %r42371, 16;
	add.s32 	%r42373, %r42307, %r42372;
	xor.b32  	%r42374, %r42345, %r42373;
	shf.l.wrap.b32 	%r42375, %r42374, %r42374, 12;
	add.s32 	%r42376, %r42370, %r42375;
	xor.b32  	%r42377, %r42372, %r42376;
	shf.l.wrap.b32 	%r42378, %r42377, %r42377, 8;
	add.s32 	%r42379, %r42373, %r42378;
	xor.b32  	%r42380, %r42375, %r42379;
	shf.l.wrap.b32 	%r42381, %r42380, %r42380, 7;
	add.s32 	%r42382, %r42340, %r42309;
	xor.b32  	%r42383, %r42330, %r42382;
	shf.l.wrap.b32 	%r42384, %r42383, %r42383, 16;
	add.s32 	%r42385, %r42319, %r42384;
	xor.b32  	%r42386, %r42309, %r42385;
	shf.l.wrap.b32 	%r42387, %r42386, %r42386, 12;
	add.s32 	%r42388, %r42382, %r42387;
	xor.b32  	%r42389, %r42384, %r42388;
	shf.l.wrap.b32 	%r42390, %r42389, %r42389, 8;
	add.s32 	%r42391, %r42385, %r42390;
	xor.b32  	%r42392, %r42387, %r42391;
	shf.l.wrap.b32 	%r42393, %r42392, %r42392, 7;
	add.s32 	%r42394, %r42352, %r42393;
	xor.b32  	%r42395, %r42366, %r42394;
	shf.l.wrap.b32 	%r42396, %r42395, %r42395, 16;
	add.s32 	%r42397, %r42379, %r42396;
	xor.b32  	%r42398, %r42393, %r42397;
	shf.l.wrap.b32 	%r42399, %r42398, %r42398, 12;
	add.s32 	%r42400, %r42394, %r42399;
	xor.b32  	%r42401, %r42396, %r42400;
	shf.l.wrap.b32 	%r42402, %r42401, %r42401, 8;
	add.s32 	%r42403, %r42397, %r42402;
	xor.b32  	%r42404, %r42399, %r42403;
	shf.l.wrap.b32 	%r42405, %r42404, %r42404, 7;
	add.s32 	%r42406, %r42364, %r42357;
	xor.b32  	%r42407, %r42378, %r42406;
	shf.l.wrap.b32 	%r42408, %r42407, %r42407, 16;
	add.s32 	%r42409, %r42391, %r42408;
	xor.b32  	%r42410, %r42357, %r42409;
	shf.l.wrap.b32 	%r42411, %r42410, %r42410, 12;
	add.s32 	%r42412, %r42406, %r42411;
	xor.b32  	%r42413, %r42408, %r42412;
	shf.l.wrap.b32 	%r42414, %r42413, %r42413, 8;
	add.s32 	%r42415, %r42409, %r42414;
	xor.b32  	%r42416, %r42411, %r42415;
	shf.l.wrap.b32 	%r42417, %r42416, %r42416, 7;
	add.s32 	%r42418, %r42376, %r42369;
	xor.b32  	%r42419, %r42390, %r42418;
	shf.l.wrap.b32 	%r42420, %r42419, %r42419, 16;
	add.s32 	%r42421, %r42355, %r42420;
	xor.b32  	%r42422, %r42369, %r42421;
	shf.l.wrap.b32 	%r42423, %r42422, %r42422, 12;
	add.s32 	%r42424, %r42418, %r42423;
	xor.b32  	%r42425, %r42420, %r42424;
	shf.l.wrap.b32 	%r42426, %r42425, %r42425, 8;
	add.s32 	%r42427, %r42421, %r42426;
	xor.b32  	%r42428, %r42423, %r42427;
	shf.l.wrap.b32 	%r42429, %r42428, %r42428, 7;
	add.s32 	%r42430, %r42388, %r42381;
	xor.b32  	%r42431, %r42354, %r42430;
	shf.l.wrap.b32 	%r42432, %r42431, %r42431, 16;
	add.s32 	%r42433, %r42367, %r42432;
	xor.b32  	%r42434, %r42381, %r42433;
	shf.l.wrap.b32 	%r42435, %r42434, %r42434, 12;
	add.s32 	%r42436, %r42430, %r42435;
	xor.b32  	%r42437, %r42432, %r42436;
	shf.l.wrap.b32 	%r42438, %r42437, %r42437, 8;
	add.s32 	%r42439, %r42433, %r42438;
	xor.b32  	%r42440, %r42435, %r42439;
	shf.l.wrap.b32 	%r42441, %r42440, %r42440, 7;
	add.s32 	%r42442, %r42400, %r42417;
	xor.b32  	%r42443, %r42438, %r42442;
	shf.l.wrap.b32 	%r42444, %r42443, %r42443, 16;
	add.s32 	%r42445, %r42427, %r42444;
	xor.b32  	%r42446, %r42417, %r42445;
	shf.l.wrap.b32 	%r42447, %r42446, %r42446, 12;
	add.s32 	%r42448, %r42442, %r42447;
	xor.b32  	%r42449, %r42444, %r42448;
	shf.l.wrap.b32 	%r42450, %r42449, %r42449, 8;
	add.s32 	%r42451, %r42445, %r42450;
	xor.b32  	%r42452, %r42447, %r42451;
	shf.l.wrap.b32 	%r42453, %r42452, %r42452, 7;
	add.s32 	%r42454, %r42412, %r42429;
	xor.b32  	%r42455, %r42402, %r42454;
	shf.l.wrap.b32 	%r42456, %r42455, %r42455, 16;
	add.s32 	%r42457, %r42439, %r42456;
	xor.b32  	%r42458, %r42429, %r42457;
	shf.l.wrap.b32 	%r42459, %r42458, %r42458, 12;
	add.s32 	%r42460, %r42454, %r42459;
	xor.b32  	%r42461, %r42456, %r42460;
	shf.l.wrap.b32 	%r42462, %r42461, %r42461, 8;
	add.s32 	%r42463, %r42457, %r42462;
	xor.b32  	%r42464, %r42459, %r42463;
	shf.l.wrap.b32 	%r42465, %r42464, %r42464, 7;
	add.s32 	%r42466, %r42424, %r42441;
	xor.b32  	%r42467, %r42414, %r42466;
	shf.l.wrap.b32 	%r42468, %r42467, %r42467, 16;
	add.s32 	%r42469, %r42403, %r42468;
	xor.b32  	%r42470, %r42441, %r42469;
	shf.l.wrap.b32 	%r42471, %r42470, %r42470, 12;
	add.s32 	%r42472, %r42466, %r42471;
	xor.b32  	%r42473, %r42468, %r42472;
	shf.l.wrap.b32 	%r42474, %r42473, %r42473, 8;
	add.s32 	%r42475, %r42469, %r42474;
	xor.b32  	%r42476, %r42471, %r42475;
	shf.l.wrap.b32 	%r42477, %r42476, %r42476, 7;
	add.s32 	%r42478, %r42436, %r42405;
	xor.b32  	%r42479, %r42426, %r42478;
	shf.l.wrap.b32 	%r42480, %r42479, %r42479, 16;
	add.s32 	%r42481, %r42415, %r42480;
	xor.b32  	%r42482, %r42405, %r42481;
	shf.l.wrap.b32 	%r42483, %r42482, %r42482, 12;
	add.s32 	%r42484, %r42478, %r42483;
	xor.b32  	%r42485, %r42480, %r42484;
	shf.l.wrap.b32 	%r42486, %r42485, %r42485, 8;
	add.s32 	%r42487, %r42481, %r42486;
	xor.b32  	%r42488, %r42483, %r42487;
	shf.l.wrap.b32 	%r42489, %r42488, %r42488, 7;
	add.s32 	%r42490, %r42448, %r42489;
	xor.b32  	%r42491, %r42462, %r42490;
	shf.l.wrap.b32 	%r42492, %r42491, %r42491, 16;
	add.s32 	%r42493, %r42475, %r42492;
	xor.b32  	%r42494, %r42489, %r42493;
	shf.l.wrap.b32 	%r42495, %r42494, %r42494, 12;
	add.s32 	%r42496, %r42490, %r42495;
	xor.b32  	%r42497, %r42492, %r42496;
	shf.l.wrap.b32 	%r42498, %r42497, %r42497, 8;
	add.s32 	%r42499, %r42493, %r42498;
	xor.b32  	%r42500, %r42495, %r42499;
	shf.l.wrap.b32 	%r42501, %r42500, %r42500, 7;
	add.s32 	%r42502, %r42460, %r42453;
	xor.b32  	%r42503, %r42474, %r42502;
	shf.l.wrap.b32 	%r42504, %r42503, %r42503, 16;
	add.s32 	%r42505, %r42487, %r42504;
	xor.b32  	%r42506, %r42453, %r42505;
	shf.l.wrap.b32 	%r42507, %r42506, %r42506, 12;
	add.s32 	%r42508, %r42502, %r42507;
	xor.b32  	%r42509, %r42504, %r42508;
	shf.l.wrap.b32 	%r42510, %r42509, %r42509, 8;
	add.s32 	%r42511, %r42505, %r42510;
	xor.b32  	%r42512, %r42507, %r42511;
	shf.l.wrap.b32 	%r42513, %r42512, %r42512, 7;
	add.s32 	%r42514, %r42472, %r42465;
	xor.b32  	%r42515, %r42486, %r42514;
	shf.l.wrap.b32 	%r42516, %r42515, %r42515, 16;
	add.s32 	%r42517, %r42451, %r42516;
	xor.b32  	%r42518, %r42465, %r42517;
	shf.l.wrap.b32 	%r42519, %r42518, %r42518, 12;
	add.s32 	%r42520, %r42514, %r42519;
	xor.b32  	%r42521, %r42516, %r42520;
	shf.l.wrap.b32 	%r42522, %r42521, %r42521, 8;
	add.s32 	%r42523, %r42517, %r42522;
	xor.b32  	%r42524, %r42519, %r42523;
	shf.l.wrap.b32 	%r42525, %r42524, %r42524, 7;
	add.s32 	%r42526, %r42484, %r42477;
	xor.b32  	%r42527, %r42450, %r42526;
	shf.l.wrap.b32 	%r42528, %r42527, %r42527, 16;
	add.s32 	%r42529, %r42463, %r42528;
	xor.b32  	%r42530, %r42477, %r42529;
	shf.l.wrap.b32 	%r42531, %r42530, %r42530, 12;
	add.s32 	%r42532, %r42526, %r42531;
	xor.b32  	%r42533, %r42528, %r42532;
	shf.l.wrap.b32 	%r42534, %r42533, %r42533, 8;
	add.s32 	%r42535, %r42529, %r42534;
	xor.b32  	%r42536, %r42531, %r42535;
	shf.l.wrap.b32 	%r42537, %r42536, %r42536, 7;
	add.s32 	%r42538, %r42496, %r42513;
	xor.b32  	%r42539, %r42534, %r42538;
	shf.l.wrap.b32 	%r42540, %r42539, %r42539, 16;
	add.s32 	%r42541, %r42523, %r42540;
	xor.b32  	%r42542, %r42513, %r42541;
	shf.l.wrap.b32 	%r42543, %r42542, %r42542, 12;
	add.s32 	%r42544, %r42538, %r42543;
	xor.b32  	%r42545, %r42540, %r42544;
	shf.l.wrap.b32 	%r42546, %r42545, %r42545, 8;
	add.s32 	%r42547, %r42541, %r42546;
	xor.b32  	%r42548, %r42543, %r42547;
	shf.l.wrap.b32 	%r42549, %r42548, %r42548, 7;
	add.s32 	%r42550, %r42508, %r42525;
	xor.b32  	%r42551, %r42498, %r42550;
	shf.l.wrap.b32 	%r42552, %r42551, %r42551, 16;
	add.s32 	%r42553, %r42535, %r42552;
	xor.b32  	%r42554, %r42525, %r42553;
	shf.l.wrap.b32 	%r42555, %r42554, %r42554, 12;
	add.s32 	%r42556, %r42550, %r42555;
	xor.b32  	%r42557, %r42552, %r42556;
	shf.l.wrap.b32 	%r42558, %r42557, %r42557, 8;
	add.s32 	%r42559, %r42553, %r42558;
	xor.b32  	%r42560, %r42555, %r42559;
	shf.l.wrap.b32 	%r42561, %r42560, %r42560, 7;
	add.s32 	%r42562, %r42520, %r42537;
	xor.b32  	%r42563, %r42510, %r42562;
	shf.l.wrap.b32 	%r42564, %r42563, %r42563, 16;
	add.s32 	%r42565, %r42499, %r42564;
	xor.b32  	%r42566, %r42537, %r42565;
	shf.l.wrap.b32 	%r42567, %r42566, %r42566, 12;
	add.s32 	%r42568, %r42562, %r42567;
	xor.b32  	%r42569, %r42564, %r42568;
	shf.l.wrap.b32 	%r42570, %r42569, %r42569, 8;
	add.s32 	%r42571, %r42565, %r42570;
	xor.b32  	%r42572, %r42567, %r42571;
	shf.l.wrap.b32 	%r42573, %r42572, %r42572, 7;
	add.s32 	%r42574, %r42532, %r42501;
	xor.b32  	%r42575, %r42522, %r42574;
	shf.l.wrap.b32 	%r42576, %r42575, %r42575, 16;
	add.s32 	%r42577, %r42511, %r42576;
	xor.b32  	%r42578, %r42501, %r42577;
	shf.l.wrap.b32 	%r42579, %r42578, %r42578, 12;
	add.s32 	%r42580, %r42574, %r42579;
	xor.b32  	%r42581, %r42576, %r42580;
	shf.l.wrap.b32 	%r42582, %r42581, %r42581, 8;
	add.s32 	%r42583, %r42577, %r42582;
	xor.b32  	%r42584, %r42579, %r42583;
	shf.l.wrap.b32 	%r42585, %r42584, %r42584, 7;
	add.s32 	%r54785, %r42202, %r42544;
	add.s32 	%r54784, %r42214, %r42556;
	add.s32 	%r54783, %r42226, %r42568;
	add.s32 	%r54782, %r42238, %r42580;
	add.s32 	%r54786, %r54793, %r42585;
	add.s32 	%r54787, %r54792, %r42549;
	add.s32 	%r54788, %r54791, %r42561;
	add.s32 	%r54789, %r54790, %r42573;
	xor.b32  	%r42586, %r42203, 1;
	shf.l.wrap.b32 	%r42587, %r42203, %r42586, 16;
	add.s32 	%r42588, %r54793, %r42587;
	xor.b32  	%r42589, %r54793, %r42588;
	shf.l.wrap.b32 	%r42590, %r42589, %r42589, 12;
	add.s32 	%r42591, %r42203, %r42590;
	xor.b32  	%r42592, %r42587, %r42591;
	shf.l.wrap.b32 	%r42593, %r42592, %r42592, 8;
	add.s32 	%r42594, %r42588, %r42593;
	xor.b32  	%r42595, %r42590, %r42594;
	shf.l.wrap.b32 	%r42596, %r42595, %r42595, 7;
	add.s32 	%r42597, %r42591, %r42225;
	xor.b32  	%r42598, %r42246, %r42597;
	shf.l.wrap.b32 	%r42599, %r42598, %r42598, 16;
	add.s32 	%r42600, %r42235, %r42599;
	xor.b32  	%r42601, %r42225, %r42600;
	shf.l.wrap.b32 	%r42602, %r42601, %r42601, 12;
	add.s32 	%r42603, %r42597, %r42602;
	xor.b32  	%r42604, %r42599, %r42603;
	shf.l.wrap.b32 	%r42605, %r42604, %r42604, 8;
	add.s32 	%r42606, %r42600, %r42605;
	xor.b32  	%r42607, %r42602, %r42606;
	shf.l.wrap.b32 	%r42608, %r42607, %r42607, 7;
	xor.b32  	%r42609, %r42593, %r42262;
	shf.l.wrap.b32 	%r42610, %r42609, %r42609, 16;
	add.s32 	%r42611, %r42247, %r42610;
	xor.b32  	%r42612, %r42237, %r42611;
	shf.l.wrap.b32 	%r42613, %r42612, %r42612, 12;
	add.s32 	%r42614, %r42262, %r42613;
	xor.b32  	%r42615, %r42610, %r42614;
	shf.l.wrap.b32 	%r42616, %r42615, %r42615, 8;
	add.s32 	%r42617, %r42611, %r42616;
	xor.b32  	%r42618, %r42613, %r42617;
	shf.l.wrap.b32 	%r42619, %r42618, %r42618, 7;
	add.s32 	%r42620, %r42594, %r42276;
	xor.b32  	%r42621, %r42249, %r42620;
	shf.l.wrap.b32 	%r42622, %r42621, %r42621, 12;
	add.s32 	%r42623, %r42274, %r42622;
	xor.b32  	%r42624, %r42276, %r42623;
	shf.l.wrap.b32 	%r42625, %r42624, %r42624, 8;
	add.s32 	%r42626, %r42620, %r42625;
	xor.b32  	%r42627, %r42622, %r42626;
	shf.l.wrap.b32 	%r42628, %r42627, %r42627, 7;
	add.s32 	%r42629, %r42244, %r42596;
	xor.b32  	%r42630, %r42234, %r42629;
	shf.l.wrap.b32 	%r42631, %r42630, %r42630, 16;
	add.s32 	%r42632, %r42223, %r42631;
	xor.b32  	%r42633, %r42596, %r42632;
	shf.l.wrap.b32 	%r42634, %r42633, %r42633, 12;
	add.s32 	%r42635, %r42629, %r42634;
	xor.b32  	%r42636, %r42631, %r42635;
	shf.l.wrap.b32 	%r42637, %r42636, %r42636, 8;
	add.s32 	%r42638, %r42632, %r42637;
	xor.b32  	%r42639, %r42634, %r42638;
	shf.l.wrap.b32 	%r42640, %r42639, %r42639, 7;
	add.s32 	%r42641, %r42603, %r42640;
	xor.b32  	%r42642, %r42616, %r42641;
	shf.l.wrap.b32 	%r42643, %r42642, %r42642, 16;
	add.s32 	%r42644, %r42626, %r42643;
	xor.b32  	%r42645, %r42640, %r42644;
	shf.l.wrap.b32 	%r42646, %r42645, %r42645, 12;
	add.s32 	%r42647, %r42641, %r42646;
	xor.b32  	%r42648, %r42643, %r42647;
	shf.l.wrap.b32 	%r42649, %r42648, %r42648, 8;
	add.s32 	%r42650, %r42644, %r42649;
	xor.b32  	%r42651, %r42646, %r42650;
	shf.l.wrap.b32 	%r42652, %r42651, %r42651, 7;
	add.s32 	%r42653, %r42614, %r42608;
	xor.b32  	%r42654, %r42625, %r42653;
	shf.l.wrap.b32 	%r42655, %r42654, %r42654, 16;
	add.s32 	%r42656, %r42638, %r42655;
	xor.b32  	%r42657, %r42608, %r42656;
	shf.l.wrap.b32 	%r42658, %r42657, %r42657, 12;
	add.s32 	%r42659, %r42653, %r42658;
	xor.b32  	%r42660, %r42655, %r42659;
	shf.l.wrap.b32 	%r42661, %r42660, %r42660, 8;
	add.s32 	%r42662, %r42656, %r42661;
	xor.b32  	%r42663, %r42658, %r42662;
	shf.l.wrap.b32 	%r42664, %r42663, %r42663, 7;
	add.s32 	%r42665, %r42623, %r42619;
	xor.b32  	%r42666, %r42637, %r42665;
	shf.l.wrap.b32 	%r42667, %r42666, %r42666, 16;
	add.s32 	%r42668, %r42606, %r42667;
	xor.b32  	%r42669, %r42619, %r42668;
	shf.l.wrap.b32 	%r42670, %r42669, %r42669, 12;
	add.s32 	%r42671, %r42665, %r42670;
	xor.b32  	%r42672, %r42667, %r42671;
	shf.l.wrap.b32 	%r42673, %r42672, %r42672, 8;
	add.s32 	%r42674, %r42668, %r42673;
	xor.b32  	%r42675, %r42670, %r42674;
	shf.l.wrap.b32 	%r42676, %r42675, %r42675, 7;
	add.s32 	%r42677, %r42635, %r42628;
	xor.b32  	%r42678, %r42605, %r42677;
	shf.l.wrap.b32 	%r42679, %r42678, %r42678, 16;
	add.s32 	%r42680, %r42617, %r42679;
	xor.b32  	%r42681, %r42628, %r42680;
	shf.l.wrap.b32 	%r42682, %r42681, %r42681, 12;
	add.s32 	%r42683, %r42677, %r42682;
	xor.b32  	%r42684, %r42679, %r42683;
	shf.l.wrap.b32 	%r42685, %r42684, %r42684, 8;
	add.s32 	%r42686, %r42680, %r42685;
	xor.b32  	%r42687, %r42682, %r42686;
	shf.l.wrap.b32 	%r42688, %r42687, %r42687, 7;
	add.s32 	%r42689, %r42647, %r42664;
	xor.b32  	%r42690, %r42685, %r42689;
	shf.l.wrap.b32 	%r42691, %r42690, %r42690, 16;
	add.s32 	%r42692, %r42674, %r42691;
	xor.b32  	%r42693, %r42664, %r42692;
	shf.l.wrap.b32 	%r42694, %r42693, %r42693, 12;
	add.s32 	%r42695, %r42689, %r42694;
	xor.b32  	%r42696, %r42691, %r42695;
	shf.l.wrap.b32 	%r42697, %r42696, %r42696, 8;
	add.s32 	%r42698, %r42692, %r42697;
	xor.b32  	%r42699, %r42694, %r42698;
	shf.l.wrap.b32 	%r42700, %r42699, %r42699, 7;
	add.s32 	%r42701, %r42659, %r42676;
	xor.b32  	%r42702, %r42649, %r42701;
	shf.l.wrap.b32 	%r42703, %r42702, %r42702, 16;
	add.s32 	%r42704, %r42686, %r42703;
	xor.b32  	%r42705, %r42676, %r42704;
	shf.l.wrap.b32 	%r42706, %r42705, %r42705, 12;
	add.s32 	%r42707, %r42701, %r42706;
	xor.b32  	%r42708, %r42703, %r42707;
	shf.l.wrap.b32 	%r42709, %r42708, %r42708, 8;
	add.s32 	%r42710, %r42704, %r42709;
	xor.b32  	%r42711, %r42706, %r42710;
	shf.l.wrap.b32 	%r42712, %r42711, %r42711, 7;
	add.s32 	%r42713, %r42671, %r42688;
	xor.b32  	%r42714, %r42661, %r42713;
	shf.l.wrap.b32 	%r42715, %r42714, %r42714, 16;
	add.s32 	%r42716, %r42650, %r42715;
	xor.b32  	%r42717, %r42688, %r42716;
	shf.l.wrap.b32 	%r42718, %r42717, %r42717, 12;
	add.s32 	%r42719, %r42713, %r42718;
	xor.b32  	%r42720, %r42715, %r42719;
	shf.l.wrap.b32 	%r42721, %r42720, %r42720, 8;
	add.s32 	%r42722, %r42716, %r42721;
	xor.b32  	%r42723, %r42718, %r42722;
	shf.l.wrap.b32 	%r42724, %r42723, %r42723, 7;
	add.s32 	%r42725, %r42683, %r42652;
	xor.b32  	%r42726, %r42673, %r42725;
	shf.l.wrap.b32 	%r42727, %r42726, %r42726, 16;
	add.s32 	%r42728, %r42662, %r42727;
	xor.b32  	%r42729, %r42652, %r42728;
	shf.l.wrap.b32 	%r42730, %r42729, %r42729, 12;
	add.s32 	%r42731, %r42725, %r42730;
	xor.b32  	%r42732, %r42727, %r42731;
	shf.l.wrap.b32 	%r42733, %r42732, %r42732, 8;
	add.s32 	%r42734, %r42728, %r42733;
	xor.b32  	%r42735, %r42730, %r42734;
	shf.l.wrap.b32 	%r42736, %r42735, %r42735, 7;
	add.s32 	%r42737, %r42695, %r42736;
	xor.b32  	%r42738, %r42709, %r42737;
	shf.l.wrap.b32 	%r42739, %r42738, %r42738, 16;
	add.s32 	%r42740, %r42722, %r42739;
	xor.b32  	%r42741, %r42736, %r42740;
	shf.l.wrap.b32 	%r42742, %r42741, %r42741, 12;
	add.s32 	%r42743, %r42737, %r42742;
	xor.b32  	%r42744, %r42739, %r42743;
	shf.l.wrap.b32 	%r42745, %r42744, %r42744, 8;
	add.s32 	%r42746, %r42740, %r42745;
	xor.b32  	%r42747, %r42742, %r42746;
	shf.l.wrap.b32 	%r42748, %r42747, %r42747, 7;
	add.s32 	%r42749, %r42707, %r42700;
	xor.b32  	%r42750, %r42721, %r42749;
	shf.l.wrap.b32 	%r42751, %r42750, %r42750, 16;
	add.s32 	%r42752, %r42734, %r42751;
	xor.b32  	%r42753, %r42700, %r42752;
	shf.l.wrap.b32 	%r42754, %r42753, %r42753, 12;
	add.s32 	%r42755, %r42749, %r42754;
	xor.b32  	%r42756, %r42751, %r42755;
	shf.l.wrap.b32 	%r42757, %r42756, %r42756, 8;
	add.s32 	%r42758, %r42752, %r42757;
	xor.b32  	%r42759, %r42754, %r42758;
	shf.l.wrap.b32 	%r42760, %r42759, %r42759, 7;
	add.s32 	%r42761, %r42719, %r42712;
	xor.b32  	%r42762, %r42733, %r42761;
	shf.l.wrap.b32 	%r42763, %r42762, %r42762, 16;
	add.s32 	%r42764, %r42698, %r42763;
	xor.b32  	%r42765, %r42712, %r42764;
	shf.l.wrap.b32 	%r42766, %r42765, %r42765, 12;
	add.s32 	%r42767, %r42761, %r42766;
	xor.b32  	%r42768, %r42763, %r42767;
	shf.l.wrap.b32 	%r42769, %r42768, %r42768, 8;
	add.s32 	%r42770, %r42764, %r42769;
	xor.b32  	%r42771, %r42766, %r42770;
	shf.l.wrap.b32 	%r42772, %r42771, %r42771, 7;
	add.s32 	%r42773, %r42731, %r42724;
	xor.b32  	%r42774, %r42697, %r42773;
	shf.l.wrap.b32 	%r42775, %r42774, %r42774, 16;
	add.s32 	%r42776, %r42710, %r42775;
	xor.b32  	%r42777, %r42724, %r42776;
	shf.l.wrap.b32 	%r42778, %r42777, %r42777, 12;
	add.s32 	%r42779, %r42773, %r42778;
	xor.b32  	%r42780, %r42775, %r42779;
	shf.l.wrap.b32 	%r42781, %r42780, %r42780, 8;
	add.s32 	%r42782, %r42776, %r42781;
	xor.b32  	%r42783, %r42778, %r42782;
	shf.l.wrap.b32 	%r42784, %r42783, %r42783, 7;
	add.s32 	%r42785, %r42743, %r42760;
	xor.b32  	%r42786, %r42781, %r42785;
	shf.l.wrap.b32 	%r42787, %r42786, %r42786, 16;
	add.s32 	%r42788, %r42770, %r42787;
	xor.b32  	%r42789, %r42760, %r42788;
	shf.l.wrap.b32 	%r42790, %r42789, %r42789, 12;
	add.s32 	%r42791, %r42785, %r42790;
	xor.b32  	%r42792, %r42787, %r42791;
	shf.l.wrap.b32 	%r42793, %r42792, %r42792, 8;
	add.s32 	%r42794, %r42788, %r42793;
	xor.b32  	%r42795, %r42790, %r42794;
	shf.l.wrap.b32 	%r42796, %r42795, %r42795, 7;
	add.s32 	%r42797, %r42755, %r42772;
	xor.b32  	%r42798, %r42745, %r42797;
	shf.l.wrap.b32 	%r42799, %r42798, %r42798, 16;
	add.s32 	%r42800, %r42782, %r42799;
	xor.b32  	%r42801, %r42772, %r42800;
	shf.l.wrap.b32 	%r42802, %r42801, %r42801, 12;
	add.s32 	%r42803, %r42797, %r42802;
	xor.b32  	%r42804, %r42799, %r42803;
	shf.l.wrap.b32 	%r42805, %r42804, %r42804, 8;
	add.s32 	%r42806, %r42800, %r42805;
	xor.b32  	%r42807, %r42802, %r42806;
	shf.l.wrap.b32 	%r42808, %r42807, %r42807, 7;
	add.s32 	%r42809, %r42767, %r42784;
	xor.b32  	%r42810, %r42757, %r42809;
	shf.l.wrap.b32 	%r42811, %r42810, %r42810, 16;
	add.s32 	%r42812, %r42746, %r42811;
	xor.b32  	%r42813, %r42784, %r42812;
	shf.l.wrap.b32 	%r42814, %r42813, %r42813, 12;
	add.s32 	%r42815, %r42809, %r42814;
	xor.b32  	%r42816, %r42811, %r42815;
	shf.l.wrap.b32 	%r42817, %r42816, %r42816, 8;
	add.s32 	%r42818, %r42812, %r42817;
	xor.b32  	%r42819, %r42814, %r42818;
	shf.l.wrap.b32 	%r42820, %r42819, %r42819, 7;
	add.s32 	%r42821, %r42779, %r42748;
	xor.b32  	%r42822, %r42769, %r42821;
	shf.l.wrap.b32 	%r42823, %r42822, %r42822, 16;
	add.s32 	%r42824, %r42758, %r42823;
	xor.b32  	%r42825, %r42748, %r42824;
	shf.l.wrap.b32 	%r42826, %r42825, %r42825, 12;
	add.s32 	%r42827, %r42821, %r42826;
	xor.b32  	%r42828, %r42823, %r42827;
	shf.l.wrap.b32 	%r42829, %r42828, %r42828, 8;
	add.s32 	%r42830, %r42824, %r42829;
	xor.b32  	%r42831, %r42826, %r42830;
	shf.l.wrap.b32 	%r42832, %r42831, %r42831, 7;
	add.s32 	%r42833, %r42791, %r42832;
	xor.b32  	%r42834, %r42805, %r42833;
	shf.l.wrap.b32 	%r42835, %r42834, %r42834, 16;
	add.s32 	%r42836, %r42818, %r42835;
	xor.b32  	%r42837, %r42832, %r42836;
	shf.l.wrap.b32 	%r42838, %r42837, %r42837, 12;
	add.s32 	%r42839, %r42833, %r42838;
	xor.b32  	%r42840, %r42835, %r42839;
	shf.l.wrap.b32 	%r42841, %r42840, %r42840, 8;
	add.s32 	%r42842, %r42803, %r42796;
	xor.b32  	%r42843, %r42817, %r42842;
	shf.l.wrap.b32 	%r42844, %r42843, %r42843, 16;
	add.s32 	%r42845, %r42830, %r42844;
	xor.b32  	%r42846, %r42796, %r42845;
	shf.l.wrap.b32 	%r42847, %r42846, %r42846, 12;
	add.s32 	%r42848, %r42842, %r42847;
	xor.b32  	%r42849, %r42844, %r42848;
	shf.l.wrap.b32 	%r42850, %r42849, %r42849, 8;
	add.s32 	%r42851, %r42845, %r42850;
	xor.b32  	%r42852, %r42847, %r42851;
	shf.l.wrap.b32 	%r42853, %r42852, %r42852, 7;
	add.s32 	%r42854, %r42815, %r42808;
	xor.b32  	%r42855, %r42829, %r42854;
	shf.l.wrap.b32 	%r42856, %r42855, %r42855, 16;
	add.s32 	%r42857, %r42794, %r42856;
	xor.b32  	%r42858, %r42808, %r42857;
	shf.l.wrap.b32 	%r42859, %r42858, %r42858, 12;
	add.s32 	%r42860, %r42854, %r42859;
	xor.b32  	%r42861, %r42856, %r42860;
	shf.l.wrap.b32 	%r42862, %r42861, %r42861, 8;
	add.s32 	%r42863, %r42857, %r42862;
	xor.b32  	%r42864, %r42859, %r42863;
	shf.l.wrap.b32 	%r42865, %r42864, %r42864, 7;
	add.s32 	%r42866, %r42827, %r42820;
	xor.b32  	%r42867, %r42793, %r42866;
	shf.l.wrap.b32 	%r42868, %r42867, %r42867, 16;
	add.s32 	%r42869, %r42806, %r42868;
	xor.b32  	%r42870, %r42820, %r42869;
	shf.l.wrap.b32 	%r42871, %r42870, %r42870, 12;
	add.s32 	%r42872, %r42866, %r42871;
	xor.b32  	%r42873, %r42868, %r42872;
	shf.l.wrap.b32 	%r42874, %r42873, %r42873, 8;
	add.s32 	%r42875, %r42869, %r42874;
	add.s32 	%r42876, %r42839, %r42853;
	xor.b32  	%r42877, %r42874, %r42876;
	shf.l.wrap.b32 	%r42878, %r42877, %r42877, 16;
	add.s32 	%r42879, %r42863, %r42878;
	xor.b32  	%r42880, %r42853, %r42879;
	shr.u32 	%r42881, %r42880, 20;
	add.s32 	%r42882, %r42876, %r42881;
	add.s32 	%r42883, %r42848, %r42865;
	xor.b32  	%r42884, %r42841, %r42883;
	shf.l.wrap.b32 	%r42885, %r42884, %r42884, 16;
	add.s32 	%r42886, %r42875, %r42885;
	xor.b32  	%r42887, %r42865, %r42886;
	shr.u32 	%r42888, %r42887, 20;
	add.s32 	%r42889, %r42883, %r42888;
	add.s32 	%r42890, %r42202, %r42882;
	add.s32 	%r42891, %r42214, %r42889;
	not.b32 	%r42892, %r54781;
	add.s32 	%r42893, %r3973, %r42892;
	mov.u32 	%r42894, %ctaid.x;
	shl.b32 	%r42895, %r42894, 11;
	mov.u32 	%r42896, %tid.x;
	and.b32  	%r42897, %r42896, 31;
	or.b32  	%r42898, %r42895, %r42897;
	shl.b32 	%r42899, %r42896, 3;
	and.b32  	%r42900, %r42899, 7936;
	add.s32 	%r42901, %r53743, %r42900;
	add.s32 	%r42902, %r42898, %r42901;
	shr.u32 	%r42903, %r42902, %r42893;
	and.b32  	%r42904, %r42903, 1;
	setp.eq.b32 	%p487, %r42904, 1;
	selp.b32 	%r42905, %r42891, %r42890, %p487;
	cvt.u16.u32 	%rs693, %r42905;
	and.b16  	%rs870, %rs693, 1;
	and.b16  	%rs694, %rs868, 255;
	setp.ne.s16 	%p488, %rs694, 1;
	@%p488 bra 	$L__BB9_621;
	ld.param.u64 	%rd893, [fused_batch_pir_kernel_transposed_16_param_1];
	not.b32 	%r42906, %r54781;
	add.s32 	%r42907, %r3973, %r42906;
	mov.u32 	%r42908, %ctaid.x;
	shl.b32 	%r42909, %r42908, 11;
	mov.u32 	%r42910, %tid.x;
	and.b32  	%r42911, %r42910, 31;
	or.b32  	%r42912, %r42909, %r42911;
	shl.b32 	%r42913, %r42910, 3;
	and.b32  	%r42914, %r42913, 7936;
	add.s32 	%r42915, %r53743, %r42914;
	add.s32 	%r42916, %r42912, %r42915;
	shr.u32 	%r42917, %r42916, %r42907;
	and.b32  	%r42918, %r42917, 1;
	setp.eq.b32 	%p489, %r42918, 1;
	cvt.s64.s32 	%rd556, %r54781;
	cvta.to.global.u64 	%rd557, %rd893;
	mul.wide.s32 	%rd558, %r54781, 16;
	add.s64 	%rd559, %rd557, %rd558;
	ld.global.u32 	%r42919, [%rd559+21004];
	selp.b32 	%r42920, %r54786, %r54785, %p489;
	xor.b32  	%r42921, %r42920, %r42919;
	selp.b32 	%r42922, %r54787, %r54784, %p489;
	selp.b32 	%r54785, %r54785, %r42921, %p489;
	selp.b32 	%r54786, %r42921, %r54786, %p489;
	ld.global.u32 	%r42923, [%rd559+21008];
	xor.b32  	%r42924, %r42922, %r42923;
	selp.b32 	%r42925, %r54788, %r54783, %p489;
	selp.b32 	%r54784, %r54784, %r42924, %p489;
	selp.b32 	%r54787, %r42924, %r54787, %p489;
	ld.global.u32 	%r42926, [%rd559+21012];
	xor.b32  	%r42927, %r42925, %r42926;
	selp.b32 	%r42928, %r54789, %r54782, %p489;
	selp.b32 	%r54783, %r54783, %r42927, %p489;
	selp.b32 	%r54788, %r42927, %r54788, %p489;
	ld.global.u32 	%r42929, [%rd559+21016];
	xor.b32  	%r42930, %r42928, %r42929;
	selp.b64 	%rd560, 445, 420, %p489;
	selp.b32 	%r54782, %r54782, %r42930, %p489;
	selp.b32 	%r54789, %r42930, %r54789, %p489;
	add.s64 	%rd561, %rd560, %rd556;
	add.s64 	%rd562, %rd557, %rd561;
	ld.global.u8 	%rs695, [%rd562+20984];
	xor.b16  	%rs870, %rs695, %rs870;
$L__BB9_621:
	not.b32 	%r42931, %r54781;
	add.s32 	%r42932, %r3973, %r42931;
	mov.u32 	%r42933, %ctaid.x;
	shl.b32 	%r42934, %r42933, 11;
	mov.u32 	%r42935, %tid.x;
	and.b32  	%r42936, %r42935, 31;
	or.b32  	%r42937, %r42934, %r42936;
	shl.b32 	%r42938, %r42935, 3;
	and.b32  	%r42939, %r42938, 7936;
	add.s32 	%r42940, %r53743, %r42939;
	add.s32 	%r42941, %r42937, %r42940;
	shr.u32 	%r42942, %r42941, %r42932;
	and.b32  	%r42943, %r42942, 1;
	setp.eq.b32 	%p490, %r42943, 1;
	selp.b32 	%r54793, %r54786, %r54785, %p490;
	selp.b32 	%r54792, %r54787, %r54784, %p490;
	selp.b32 	%r54791, %r54788, %r54783, %p490;
	selp.b32 	%r54790, %r54789, %r54782, %p490;
	add.s32 	%r54781, %r54781, 1;
	setp.lt.u32 	%p491, %r54781, %r3973;
	mov.u16 	%rs868, %rs870;
	@%p491 bra 	$L__BB9_619;
$L__BB9_622:
	and.b16  	%rs696, %rs870, 255;
	setp.ne.s16 	%p492, %rs696, 1;
	@%p492 bra 	$L__BB9_624;
	ld.param.u64 	%rd894, [fused_batch_pir_kernel_transposed_16_param_1];
	cvta.to.global.u64 	%rd563, %rd894;
	ld.global.u32 	%r42944, [%rd563+21456];
	xor.b32  	%r54793, %r54793, %r42944;
$L__BB9_624:
	@%p492 bra 	$L__BB9_626;
	ld.param.u64 	%rd895, [fused_batch_pir_kernel_transposed_16_param_1];
	cvta.to.global.u64 	%rd564, %rd895;
	ld.global.u32 	%r42945, [%rd564+21460];
	xor.b32  	%r54792, %r54792, %r42945;
$L__BB9_626:
	@%p492 bra 	$L__BB9_628;
	ld.param.u64 	%rd896, [fused_batch_pir_kernel_transposed_16_param_1];
	cvta.to.global.u64 	%rd565, %rd896;
	ld.global.u32 	%r42946, [%rd565+21464];
	xor.b32  	%r54791, %r54791, %r42946;
$L__BB9_628:
	@%p492 bra 	$L__BB9_630;
	ld.param.u64 	%rd897, [fused_batch_pir_kernel_transposed_16_param_1];
	cvta.to.global.u64 	%rd566, %rd897;
	ld.global.u32 	%r42947, [%rd566+21468];
	xor.b32  	%r54790, %r54790, %r42947;
$L__BB9_630:
	ld.param.u32 	%r52180, [fused_batch_pir_kernel_transposed_16_param_4];
	mov.u32 	%r42949, %ctaid.x;
	shl.b32 	%r42950, %r42949, 11;
	mov.u32 	%r42951, %tid.x;
	and.b32  	%r42952, %r42951, 31;
	or.b32  	%r42953, %r42950, %r42952;
	shl.b32 	%r42954, %r42951, 3;
	and.b32  	%r42955, %r42954, 7936;
	add.s32 	%r42956, %r53743, %r42955;
	add.s32 	%r42957, %r42953, %r42956;
	setp.ge.s32 	%p496, %r42957, %r52180;
	mov.b32 	%r54814, 0;
	mov.u32 	%r54815, %r54814;
	mov.u32 	%r54816, %r54814;
	mov.u32 	%r54817, %r54814;
	@%p496 bra 	$L__BB9_644;
	ld.param.u64 	%rd898, [fused_batch_pir_kernel_transposed_16_param_1];
	cvta.to.global.u64 	%rd567, %rd898;
	ld.global.u8 	%rs700, [%rd567+21489];
	max.u16 	%rs701, %rs700, 11;
	cvt.u32.u16 	%r42958, %rs701;
	add.s32 	%r54805, %r42958, -11;
	ld.shared.v4.u32 	{%r54817, %r54816, %r54815, %r54814}, [s_mem+198256];
	ld.shared.u8 	%rs873, [s_mem+198272];
	cvt.u32.u16 	%r4028, %rs700;
	setp.ge.u32 	%p497, %r54805, %r4028;
	@%p497 bra 	$L__BB9_636;
	mov.u16 	%rs871, %rs873;
$L__BB9_633:
	ld.const.u32 	%r42959, [CHACHA_CONSTANTS];
	add.s32 	%r42960, %r42959, %r54817;
	shf.l.wrap.b32 	%r42961, %r42960, %r42960, 16;
	add.s32 	%r42962, %r54817, %r42961;
	xor.b32  	%r42963, %r54817, %r42962;
	shf.l.wrap.b32 	%r42964, %r42963, %r42963, 12;
	add.s32 	%r42965, %r42960, %r42964;
	xor.b32  	%r42966, %r42961, %r42965;
	shf.l.wrap.b32 	%r42967, %r42966, %r42966, 8;
	add.s32 	%r42968, %r42962, %r42967;
	xor.b32  	%r42969, %r42964, %r42968;
	shf.l.wrap.b32 	%r42970, %r42969, %r42969, 7;
	ld.const.u32 	%r42971, [CHACHA_CONSTANTS+4];
	add.s32 	%r42972, %r42971, %r54816;
	shf.l.wrap.b32 	%r42973, %r42972, %r42972, 16;
	add.s32 	%r42974, %r54816, %r42973;
	xor.b32  	%r42975, %r54816, %r42974;
	shf.l.wrap.b32 	%r42976, %r42975, %r42975, 12;
	add.s32 	%r42977, %r42972, %r42976;
	xor.b32  	%r42978, %r42973, %r42977;
	shf.l.wrap.b32 	%r42979, %r42978, %r42978, 8;
	add.s32 	%r42980, %r42974, %r42979;
	xor.b32  	%r42981, %r42976, %r42980;
	shf.l.wrap.b32 	%r42982, %r42981, %r42981, 7;
	ld.const.u32 	%r42983, [CHACHA_CONSTANTS+8];
	add.s32 	%r42984, %r42983, %r54815;
	shf.l.wrap.b32 	%r42985, %r42984, %r42984, 16;
	add.s32 	%r42986, %r54815, %r42985;
	xor.b32  	%r42987, %r54815, %r42986;
	shf.l.wrap.b32 	%r42988, %r42987, %r42987, 12;
	add.s32 	%r42989, %r42984, %r42988;
	xor.b32  	%r42990, %r42985, %r42989;
	shf.l.wrap.b32 	%r42991, %r42990, %r42990, 8;
	add.s32 	%r42992, %r42986, %r42991;
	xor.b32  	%r42993, %r42988, %r42992;
	shf.l.wrap.b32 	%r42994, %r42993, %r42993, 7;
	ld.const.u32 	%r42995, [CHACHA_CONSTANTS+12];
	add.s32 	%r42996, %r42995, %r54814;
	shf.l.wrap.b32 	%r42997, %r42996, %r42996, 16;
	add.s32 	%r42998, %r54814, %r42997;
	xor.b32  	%r42999, %r54814, %r42998;
	shf.l.wrap.b32 	%r43000, %r42999, %r42999, 12;
	add.s32 	%r43001, %r42996, %r43000;
	xor.b32  	%r43002, %r42997, %r43001;
	shf.l.wrap.b32 	%r43003, %r43002, %r43002, 8;
	add.s32 	%r43004, %r42998, %r43003;
	xor.b32  	%r43005, %r43000, %r43004;
	shf.l.wrap.b32 	%r43006, %r43005, %r43005, 7;
	add.s32 	%r43007, %r42965, %r42982;
	xor.b32  	%r43008, %r43003, %r43007;
	shf.l.wrap.b32 	%r43009, %r43008, %r43008, 16;
	add.s32 	%r43010, %r42992, %r43009;
	xor.b32  	%r43011, %r42982, %r43010;
	shf.l.wrap.b32 	%r43012, %r43011, %r43011, 12;
	add.s32 	%r43013, %r43007, %r43012;
	xor.b32  	%r43014, %r43009, %r43013;
	shf.l.wrap.b32 	%r43015, %r43014, %r43014, 8;
	add.s32 	%r43016, %r43010, %r43015;
	xor.b32  	%r43017, %r43012, %r43016;
	shf.l.wrap.b32 	%r43018, %r43017, %r43017, 7;
	add.s32 	%r43019, %r42977, %r42994;
	xor.b32  	%r43020, %r42967, %r43019;
	shf.l.wrap.b32 	%r43021, %r43020, %r43020, 16;
	add.s32 	%r43022, %r43004, %r43021;
	xor.b32  	%r43023, %r42994, %r43022;
	shf.l.wrap.b32 	%r43024, %r43023, %r43023, 12;
	add.s32 	%r43025, %r43019, %r43024;
	xor.b32  	%r43026, %r43021, %r43025;
	shf.l.wrap.b32 	%r43027, %r43026, %r43026, 8;
	add.s32 	%r43028, %r43022, %r43027;
	xor.b32  	%r43029, %r43024, %r43028;
	shf.l.wrap.b32 	%r43030, %r43029, %r43029, 7;
	add.s32 	%r43031, %r42989, %r43006;
	xor.b32  	%r43032, %r42979, %r43031;
	shf.l.wrap.b32 	%r43033, %r43032, %r43032, 16;
	add.s32 	%r43034, %r42968, %r43033;
	xor.b32  	%r43035, %r43006, %r43034;
	shf.l.wrap.b32 	%r43036, %r43035, %r43035, 12;
	add.s32 	%r43037, %r43031, %r43036;
	xor.b32  	%r43038, %r43033, %r43037;
	shf.l.wrap.b32 	%r43039, %r43038, %r43038, 8;
	add.s32 	%r43040, %r43034, %r43039;
	xor.b32  	%r43041, %r43036, %r43040;
	shf.l.wrap.b32 	%r43042, %r43041, %r43041, 7;
	add.s32 	%r43043, %r43001, %r42970;
	xor.b32  	%r43044, %r42991, %r43043;
	shf.l.wrap.b32 	%r43045, %r43044, %r43044, 16;
	add.s32 	%r43046, %r42980, %r43045;
	xor.b32  	%r43047, %r42970, %r43046;
	shf.l.wrap.b32 	%r43048, %r43047, %r43047, 12;
	add.s32 	%r43049, %r43043, %r43048;
	xor.b32  	%r43050, %r43045, %r43049;
	shf.l.wrap.b32 	%r43051, %r43050, %r43050, 8;
	add.s32 	%r43052, %r43046, %r43051;
	xor.b32  	%r43053, %r43048, %r43052;
	shf.l.wrap.b32 	%r43054, %r43053, %r43053, 7;
	add.s32 	%r43055, %r43013, %r43054;
	xor.b32  	%r43056, %r43027, %r43055;
	shf.l.wrap.b32 	%r43057, %r43056, %r43056, 16;
	add.s32 	%r43058, %r43040, %r43057;
	xor.b32  	%r43059, %r43054, %r43058;
	shf.l.wrap.b32 	%r43060, %r43059, %r43059, 12;
	add.s32 	%r43061, %r43055, %r43060;
	xor.b32  	%r43062, %r43057, %r43061;
	shf.l.wrap.b32 	%r43063, %r43062, %r43062, 8;
	add.s32 	%r43064, %r43058, %r43063;
	xor.b32  	%r43065, %r43060, %r43064;
	shf.l.wrap.b32 	%r43066, %r43065, %r43065, 7;
	add.s32 	%r43067, %r43025, %r43018;
	xor.b32  	%r43068, %r43039, %r43067;
	shf.l.wrap.b32 	%r43069, %r43068, %r43068, 16;
	add.s32 	%r43070, %r43052, %r43069;
	xor.b32  	%r43071, %r43018, %r43070;
	shf.l.wrap.b32 	%r43072, %r43071, %r43071, 12;
	add.s32 	%r43073, %r43067, %r43072;
	xor.b32  	%r43074, %r43069, %r43073;
	shf.l.wrap.b32 	%r43075, %r43074, %r43074, 8;
	add.s32 	%r43076, %r43070, %r43075;
	xor.b32  	%r43077, %r43072, %r43076;
	shf.l.wrap.b32 	%r43078, %r43077, %r43077, 7;
	add.s32 	%r43079, %r43037, %r43030;
	xor.b32  	%r43080, %r43051, %r43079;
	shf.l.wrap.b32 	%r43081, %r43080, %r43080, 16;
	add.s32 	%r43082, %r43016, %r43081;
	xor.b32  	%r43083, %r43030, %r43082;
	shf.l.wrap.b32 	%r43084, %r43083, %r43083, 12;
	add.s32 	%r43085, %r43079, %r43084;
	xor.b32  	%r43086, %r43081, %r43085;
	shf.l.wrap.b32 	%r43087, %r43086, %r43086, 8;
	add.s32 	%r43088, %r43082, %r43087;
	xor.b32  	%r43089, %r43084, %r43088;
	shf.l.wrap.b32 	%r43090, %r43089, %r43089, 7;
	add.s32 	%r43091, %r43049, %r43042;
	xor.b32  	%r43092, %r43015, %r43091;
	shf.l.wrap.b32 	%r43093, %r43092, %r43092, 16;
	add.s32 	%r43094, %r43028, %r43093;
	xor.b32  	%r43095, %r43042, %r43094;
	shf.l.wrap.b32 	%r43096, %r43095, %r43095, 12;
	add.s32 	%r43097, %r43091, %r43096;
	xor.b32  	%r43098, %r43093, %r43097;
	shf.l.wrap.b32 	%r43099, %r43098, %r43098, 8;
	add.s32 	%r43100, %r43094, %r43099;
	xor.b32  	%r43101, %r43096, %r43100;
	shf.l.wrap.b32 	%r43102, %r43101, %r43101, 7;
	add.s32 	%r43103, %r43061, %r43078;
	xor.b32  	%r43104, %r43099, %r43103;
	shf.l.wrap.b32 	%r43105, %r43104, %r43104, 16;
	add.s32 	%r43106, %r43088, %r43105;
	xor.b32  	%r43107, %r43078, %r43106;
	shf.l.wrap.b32 	%r43108, %r43107, %r43107, 12;
	add.s32 	%r43109, %r43103, %r43108;
	xor.b32  	%r43110, %r43105, %r43109;
	shf.l.wrap.b32 	%r43111, %r43110, %r43110, 8;
	add.s32 	%r43112, %r43106, %r43111;
	xor.b32  	%r43113, %r43108, %r43112;
	shf.l.wrap.b32 	%r43114, %r43113, %r43113, 7;
	add.s32 	%r43115, %r43073, %r43090;
	xor.b32  	%r43116, %r43063, %r43115;
	shf.l.wrap.b32 	%r43117, %r43116, %r43116, 16;
	add.s32 	%r43118, %r43100, %r43117;
	xor.b32  	%r43119, %r43090, %r43118;
	shf.l.wrap.b32 	%r43120, %r43119, %r43119, 12;
	add.s32 	%r43121, %r43115, %r43120;
	xor.b32  	%r43122, %r43117, %r43121;
	shf.l.wrap.b32 	%r43123, %r43122, %r43122, 8;
	add.s32 	%r43124, %r43118, %r43123;
	xor.b32  	%r43125, %r43120, %r43124;
	shf.l.wrap.b32 	%r43126, %r43125, %r43125, 7;
	add.s32 	%r43127, %r43085, %r43102;
	xor.b32  	%r43128, %r43075, %r43127;
	shf.l.wrap.b32 	%r43129, %r43128, %r43128, 16;
	add.s32 	%r43130, %r43064, %r43129;
	xor.b32  	%r43131, %r43102, %r43130;
	shf.l.wrap.b32 	%r43132, %r43131, %r43131, 12;
	add.s32 	%r43133, %r43127, %r43132;
	xor.b32  	%r43134, %r43129, %r43133;
	shf.l.wrap.b32 	%r43135, %r43134, %r43134, 8;
	add.s32 	%r43136, %r43130, %r43135;
	xor.b32  	%r43137, %r43132, %r43136;
	shf.l.wrap.b32 	%r43138, %r43137, %r43137, 7;
	add.s32 	%r43139, %r43097, %r43066;
	xor.b32  	%r43140, %r43087, %r43139;
	shf.l.wrap.b32 	%r43141, %r43140, %r43140, 16;
	add.s32 	%r43142, %r43076, %r43141;
	xor.b32  	%r43143, %r43066, %r43142;
	shf.l.wrap.b32 	%r43144, %r43143, %r43143, 12;
	add.s32 	%r43145, %r43139, %r43144;
	xor.b32  	%r43146, %r43141, %r43145;
	shf.l.wrap.b32 	%r43147, %r43146, %r43146, 8;
	add.s32 	%r43148, %r43142, %r43147;
	xor.b32  	%r43149, %r43144, %r43148;
	shf.l.wrap.b32 	%r43150, %r43149, %r43149, 7;
	add.s32 	%r43151, %r43109, %r43150;
	xor.b32  	%r43152, %r43123, %r43151;
	shf.l.wrap.b32 	%r43153, %r43152, %r43152, 16;
	add.s32 	%r43154, %r43136, %r43153;
	xor.b32  	%r43155, %r43150, %r43154;
	shf.l.wrap.b32 	%r43156, %r43155, %r43155, 12;
	add.s32 	%r43157, %r43151, %r43156;
	xor.b32  	%r43158, %r43153, %r43157;
	shf.l.wrap.b32 	%r43159, %r43158, %r43158, 8;
	add.s32 	%r43160, %r43154, %r43159;
	xor.b32  	%r43161, %r43156, %r43160;
	shf.l.wrap.b32 	%r43162, %r43161, %r43161, 7;
	add.s32 	%r43163, %r43121, %r43114;
	xor.b32  	%r43164, %r43135, %r43163;
	shf.l.wrap.b32 	%r43165, %r43164, %r43164, 16;
	add.s32 	%r43166, %r43148, %r43165;
	xor.b32  	%r43167, %r43114, %r43166;
	shf.l.wrap.b32 	%r43168, %r43167, %r43167, 12;
	add.s32 	%r43169, %r43163, %r43168;
	xor.b32  	%r43170, %r43165, %r43169;
	shf.l.wrap.b32 	%r43171, %r43170, %r43170, 8;
	add.s32 	%r43172, %r43166, %r43171;
	xor.b32  	%r43173, %r43168, %r43172;
	shf.l.wrap.b32 	%r43174, %r43173, %r43173, 7;
	add.s32 	%r43175, %r43133, %r43126;
	xor.b32  	%r43176, %r43147, %r43175;
	shf.l.wrap.b32 	%r43177, %r43176, %r43176, 16;
	add.s32 	%r43178, %r43112, %r43177;
	xor.b32  	%r43179, %r43126, %r43178;
	shf.l.wrap.b32 	%r43180, %r43179, %r43179, 12;
	add.s32 	%r43181, %r43175, %r43180;
	xor.b32  	%r43182, %r43177, %r43181;
	shf.l.wrap.b32 	%r43183, %r43182, %r43182, 8;
	add.s32 	%r43184, %r43178, %r43183;
	xor.b32  	%r43185, %r43180, %r43184;
	shf.l.wrap.b32 	%r43186, %r43185, %r43185, 7;
	add.s32 	%r43187, %r43145, %r43138;
	xor.b32  	%r43188, %r43111, %r43187;
	shf.l.wrap.b32 	%r43189, %r43188, %r43188, 16;
	add.s32 	%r43190, %r43124, %r43189;
	xor.b32  	%r43191, %r43138, %r43190;
	shf.l.wrap.b32 	%r43192, %r43191, %r43191, 12;
	add.s32 	%r43193, %r43187, %r43192;
	xor.b32  	%r43194, %r43189, %r43193;
	shf.l.wrap.b32 	%r43195, %r43194, %r43194, 8;
	add.s32 	%r43196, %r43190, %r43195;
	xor.b32  	%r43197, %r43192, %r43196;
	shf.l.wrap.b32 	%r43198, %r43197, %r43197, 7;
	add.s32 	%r43199, %r43157, %r43174;
	xor.b32  	%r43200, %r43195, %r43199;
	shf.l.wrap.b32 	%r43201, %r43200, %r43200, 16;
	add.s32 	%r43202, %r43184, %r43201;
	xor.b32  	%r43203, %r43174, %r43202;
	shf.l.wrap.b32 	%r43204, %r43203, %r43203, 12;
	add.s32 	%r43205, %r43199, %r43204;
	xor.b32  	%r43206, %r43201, %r43205;
	shf.l.wrap.b32 	%r43207, %r43206, %r43206, 8;
	add.s32 	%r43208, %r43202, %r43207;
	xor.b32  	%r43209, %r43204, %r43208;
	shf.l.wrap.b32 	%r43210, %r43209, %r43209, 7;
	add.s32 	%r43211, %r43169, %r43186;
	xor.b32  	%r43212, %r43159, %r43211;
	shf.l.wrap.b32 	%r43213, %r43212, %r43212, 16;
	add.s32 	%r43214, %r43196, %r43213;
	xor.b32  	%r43215, %r43186, %r43214;
	shf.l.wrap.b32 	%r43216, %r43215, %r43215, 12;
	add.s32 	%r43217, %r43211, %r43216;
	xor.b32  	%r43218, %r43213, %r43217;
	shf.l.wrap.b32 	%r43219, %r43218, %r43218, 8;
	add.s32 	%r43220, %r43214, %r43219;
	xor.b32  	%r43221, %r43216, %r43220;
	shf.l.wrap.b32 	%r43222, %r43221, %r43221, 7;
	add.s32 	%r43223, %r43181, %r43198;
	xor.b32  	%r43224, %r43171, %r43223;
	shf.l.wrap.b32 	%r43225, %r43224, %r43224, 16;
	add.s32 	%r43226, %r43160, %r43225;
	xor.b32  	%r43227, %r43198, %r43226;
	shf.l.wrap.b32 	%r43228, %r43227, %r43227, 12;
	add.s32 	%r43229, %r43223, %r43228;
	xor.b32  	%r43230, %r43225, %r43229;
	shf.l.wrap.b32 	%r43231, %r43230, %r43230, 8;
	add.s32 	%r43232, %r43226, %r43231;
	xor.b32  	%r43233, %r43228, %r43232;
	shf.l.wrap.b32 	%r43234, %r43233, %r43233, 7;
	add.s32 	%r43235, %r43193, %r43162;
	xor.b32  	%r43236, %r43183, %r43235;
	shf.l.wrap.b32 	%r43237, %r43236, %r43236, 16;
	add.s32 	%r43238, %r43172, %r43237;
	xor.b32  	%r43239, %r43162, %r43238;
	shf.l.wrap.b32 	%r43240, %r43239, %r43239, 12;
	add.s32 	%r43241, %r43235, %r43240;
	xor.b32  	%r43242, %r43237, %r43241;
	shf.l.wrap.b32 	%r43243, %r43242, %r43242, 8;
	add.s32 	%r43244, %r43238, %r43243;
	xor.b32  	%r43245, %r43240, %r43244;
	shf.l.wrap.b32 	%r43246, %r43245, %r43245, 7;
	add.s32 	%r43247, %r43205, %r43246;
	xor.b32  	%r43248, %r43219, %r43247;
	shf.l.wrap.b32 	%r43249, %r43248, %r43248, 16;
	add.s32 	%r43250, %r43232, %r43249;
	xor.b32  	%r43251, %r43246, %r43250;
	shf.l.wrap.b32 	%r43252, %r43251, %r43251, 12;
	add.s32 	%r43253, %r43247, %r43252;
	xor.b32  	%r43254, %r43249, %r43253;
	shf.l.wrap.b32 	%r43255, %r43254, %r43254, 8;
	add.s32 	%r43256, %r43250, %r43255;
	xor.b32  	%r43257, %r43252, %r43256;
	shf.l.wrap.b32 	%r43258, %r43257, %r43257, 7;
	add.s32 	%r43259, %r43217, %r43210;
	xor.b32  	%r43260, %r43231, %r43259;
	shf.l.wrap.b32 	%r43261, %r43260, %r43260, 16;
	add.s32 	%r43262, %r43244, %r43261;
	xor.b32  	%r43263, %r43210, %r43262;
	shf.l.wrap.b32 	%r43264, %r43263, %r43263, 12;
	add.s32 	%r43265, %r43259, %r43264;
	xor.b32  	%r43266, %r43261, %r43265;
	shf.l.wrap.b32 	%r43267, %r43266, %r43266, 8;
	add.s32 	%r43268, %r43262, %r43267;
	xor.b32  	%r43269, %r43264, %r43268;
	shf.l.wrap.b32 	%r43270, %r43269, %r43269, 7;
	add.s32 	%r43271, %r43229, %r43222;
	xor.b32  	%r43272, %r43243, %r43271;
	shf.l.wrap.b32 	%r43273, %r43272, %r43272, 16;
	add.s32 	%r43274, %r43208, %r43273;
	xor.b32  	%r43275, %r43222, %r43274;
	shf.l.wrap.b32 	%r43276, %r43275, %r43275, 12;
	add.s32 	%r43277, %r43271, %r43276;
	xor.b32  	%r43278, %r43273, %r43277;
	shf.l.wrap.b32 	%r43279, %r43278, %r43278, 8;
	add.s32 	%r43280, %r43274, %r43279;
	xor.b32  	%r43281, %r43276, %r43280;
	shf.l.wrap.b32 	%r43282, %r43281, %r43281, 7;
	add.s32 	%r43283, %r43241, %r43234;
	xor.b32  	%r43284, %r43207, %r43283;
	shf.l.wrap.b32 	%r43285, %r43284, %r43284, 16;
	add.s32 	%r43286, %r43220, %r43285;
	xor.b32  	%r43287, %r43234, %r43286;
	shf.l.wrap.b32 	%r43288, %r43287, %r43287, 12;
	add.s32 	%r43289, %r43283, %r43288;
	xor.b32  	%r43290, %r43285, %r43289;
	shf.l.wrap.b32 	%r43291, %r43290, %r43290, 8;
	add.s32 	%r43292, %r43286, %r43291;
	xor.b32  	%r43293, %r43288, %r43292;
	shf.l.wrap.b32 	%r43294, %r43293, %r43293, 7;
	add.s32 	%r43295, %r43253, %r43270;
	xor.b32  	%r43296, %r43291, %r43295;
	shf.l.wrap.b32 	%r43297, %r43296, %r43296, 16;
	add.s32 	%r43298, %r43280, %r43297;
	xor.b32  	%r43299, %r43270, %r43298;
	shf.l.wrap.b32 	%r43300, %r43299, %r43299, 12;
	add.s32 	%r43301, %r43295, %r43300;
	xor.b32  	%r43302, %r43297, %r43301;
	shf.l.wrap.b32 	%r43303, %r43302, %r43302, 8;
	add.s32 	%r43304, %r43298, %r43303;
	xor.b32  	%r43305, %r43300, %r43304;
	shf.l.wrap.b32 	%r43306, %r43305, %r43305, 7;
	add.s32 	%r43307, %r43265, %r43282;
	xor.b32  	%r43308, %r43255, %r43307;
	shf.l.wrap.b32 	%r43309, %r43308, %r43308, 16;
	add.s32 	%r43310, %r43292, %r43309;
	xor.b32  	%r43311, %r43282, %r43310;
	shf.l.wrap.b32 	%r43312, %r43311, %r43311, 12;
	add.s32 	%r43313, %r43307, %r43312;
	xor.b32  	%r43314, %r43309, %r43313;
	shf.l.wrap.b32 	%r43315, %r43314, %r43314, 8;
	add.s32 	%r43316, %r43310, %r43315;
	xor.b32  	%r43317, %r43312, %r43316;
	shf.l.wrap.b32 	%r43318, %r43317, %r43317, 7;
	add.s32 	%r43319, %r43277, %r43294;
	xor.b32  	%r43320, %r43267, %r43319;
	shf.l.wrap.b32 	%r43321, %r43320, %r43320, 16;
	add.s32 	%r43322, %r43256, %r43321;
	xor.b32  	%r43323, %r43294, %r43322;
	shf.l.wrap.b32 	%r43324, %r43323, %r43323, 12;
	add.s32 	%r43325, %r43319, %r43324;
	xor.b32  	%r43326, %r43321, %r43325;
	shf.l.wrap.b32 	%r43327, %r43326, %r43326, 8;
	add.s32 	%r43328, %r43322, %r43327;
	xor.b32  	%r43329, %r43324, %r43328;
	shf.l.wrap.b32 	%r43330, %r43329, %r43329, 7;
	add.s32 	%r43331, %r43289, %r43258;
	xor.b32  	%r43332, %r43279, %r43331;
	shf.l.wrap.b32 	%r43333, %r43332, %r43332, 16;
	add.s32 	%r43334, %r43268, %r43333;
	xor.b32  	%r43335, %r43258, %r43334;
	shf.l.wrap.b32 	%r43336, %r43335, %r43335, 12;
	add.s32 	%r43337, %r43331, %r43336;
	xor.b32  	%r43338, %r43333, %r43337;
	shf.l.wrap.b32 	%r43339, %r43338, %r43338, 8;
	add.s32 	%r43340, %r43334, %r43339;
	xor.b32  	%r43341, %r43336, %r43340;
	shf.l.wrap.b32 	%r43342, %r43341, %r43341, 7;
	add.s32 	%r54809, %r42959, %r43301;
	add.s32 	%r54808, %r42971, %r43313;
	add.s32 	%r54807, %r42983, %r43325;
	add.s32 	%r54806, %r42995, %r43337;
	add.s32 	%r54810, %r54817, %r43342;
	add.s32 	%r54811, %r54816, %r43306;
	add.s32 	%r54812, %r54815, %r43318;
	add.s32 	%r54813, %r54814, %r43330;
	xor.b32  	%r43343, %r42960, 1;
	shf.l.wrap.b32 	%r43344, %r42960, %r43343, 16;
	add.s32 	%r43345, %r54817, %r43344;
	xor.b32  	%r43346, %r54817, %r43345;
	shf.l.wrap.b32 	%r43347, %r43346, %r43346, 12;
	add.s32 	%r43348, %r42960, %r43347;
	xor.b32  	%r43349, %r43344, %r43348;
	shf.l.wrap.b32 	%r43350, %r43349, %r43349, 8;
	add.s32 	%r43351, %r43345, %r43350;
	xor.b32  	%r43352, %r43347, %r43351;
	shf.l.wrap.b32 	%r43353, %r43352, %r43352, 7;
	add.s32 	%r43354, %r43348, %r42982;
	xor.b32  	%r43355, %r43003, %r43354;
	shf.l.wrap.b32 	%r43356, %r43355, %r43355, 16;
	add.s32 	%r43357, %r42992, %r43356;
	xor.b32  	%r43358, %r42982, %r43357;
	shf.l.wrap.b32 	%r43359, %r43358, %r43358, 12;
	add.s32 	%r43360, %r43354, %r43359;
	xor.b32  	%r43361, %r43356, %r43360;
	shf.l.wrap.b32 	%r43362, %r43361, %r43361, 8;
	add.s32 	%r43363, %r43357, %r43362;
	xor.b32  	%r43364, %r43359, %r43363;
	shf.l.wrap.b32 	%r43365, %r43364, %r43364, 7;
	xor.b32  	%r43366, %r43350, %r43019;
	shf.l.wrap.b32 	%r43367, %r43366, %r43366, 16;
	add.s32 	%r43368, %r43004, %r43367;
	xor.b32  	%r43369, %r42994, %r43368;
	shf.l.wrap.b32 	%r43370, %r43369, %r43369, 12;
	add.s32 	%r43371, %r43019, %r43370;
	xor.b32  	%r43372, %r43367, %r43371;
	shf.l.wrap.b32 	%r43373, %r43372, %r43372, 8;
	add.s32 	%r43374, %r43368, %r43373;
	xor.b32  	%r43375, %r43370, %r43374;
	shf.l.wrap.b32 	%r43376, %r43375, %r43375, 7;
	add.s32 	%r43377, %r43351, %r43033;
	xor.b32  	%r43378, %r43006, %r43377;
	shf.l.wrap.b32 	%r43379, %r43378, %r43378, 12;
	add.s32 	%r43380, %r43031, %r43379;
	xor.b32  	%r43381, %r43033, %r43380;
	shf.l.wrap.b32 	%r43382, %r43381, %r43381, 8;
	add.s32 	%r43383, %r43377, %r43382;
	xor.b32  	%r43384, %r43379, %r43383;
	shf.l.wrap.b32 	%r43385, %r43384, %r43384, 7;
	add.s32 	%r43386, %r43001, %r43353;
	xor.b32  	%r43387, %r42991, %r43386;
	shf.l.wrap.b32 	%r43388, %r43387, %r43387, 16;
	add.s32 	%r43389, %r42980, %r43388;
	xor.b32  	%r43390, %r43353, %r43389;
	shf.l.wrap.b32 	%r43391, %r43390, %r43390, 12;
	add.s32 	%r43392, %r43386, %r43391;
	xor.b32  	%r43393, %r43388, %r43392;
	shf.l.wrap.b32 	%r43394, %r43393, %r43393, 8;
	add.s32 	%r43395, %r43389, %r43394;
	xor.b32  	%r43396, %r43391, %r43395;
	shf.l.wrap.b32 	%r43397, %r43396, %r43396, 7;
	add.s32 	%r43398, %r43360, %r43397;
	xor.b32  	%r43399, %r43373, %r43398;
	shf.l.wrap.b32 	%r43400, %r43399, %r43399, 16;
	add.s32 	%r43401, %r43383, %r43400;
	xor.b32  	%r43402, %r43397, %r43401;
	shf.l.wrap.b32 	%r43403, %r43402, %r43402, 12;
	add.s32 	%r43404, %r43398, %r43403;
	xor.b32  	%r43405, %r43400, %r43404;
	shf.l.wrap.b32 	%r43406, %r43405, %r43405, 8;
	add.s32 	%r43407, %r43401, %r43406;
	xor.b32  	%r43408, %r43403, %r43407;
	shf.l.wrap.b32 	%r43409, %r43408, %r43408, 7;
	add.s32 	%r43410, %r43371, %r43365;
	xor.b32  	%r43411, %r43382, %r43410;
	shf.l.wrap.b32 	%r43412, %r43411, %r43411, 16;
	add.s32 	%r43413, %r43395, %r43412;
	xor.b32  	%r43414, %r43365, %r43413;
	shf.l.wrap.b32 	%r43415, %r43414, %r43414, 12;
	add.s32 	%r43416, %r43410, %r43415;
	xor.b32  	%r43417, %r43412, %r43416;
	shf.l.wrap.b32 	%r43418, %r43417, %r43417, 8;
	add.s32 	%r43419, %r43413, %r43418;
	xor.b32  	%r43420, %r43415, %r43419;
	shf.l.wrap.b32 	%r43421, %r43420, %r43420, 7;
	add.s32 	%r43422, %r43380, %r43376;
	xor.b32  	%r43423, %r43394, %r43422;
	shf.l.wrap.b32 	%r43424, %r43423, %r43423, 16;
	add.s32 	%r43425, %r43363, %r43424;
	xor.b32  	%r43426, %r43376, %r43425;
	shf.l.wrap.b32 	%r43427, %r43426, %r43426, 12;
	add.s32 	%r43428, %r43422, %r43427;
	xor.b32  	%r43429, %r43424, %r43428;
	shf.l.wrap.b32 	%r43430, %r43429, %r43429, 8;
	add.s32 	%r43431, %r43425, %r43430;
	xor.b32  	%r43432, %r43427, %r43431;
	shf.l.wrap.b32 	%r43433, %r43432, %r43432, 7;
	add.s32 	%r43434, %r43392, %r43385;
	xor.b32  	%r43435, %r43362, %r43434;
	shf.l.wrap.b32 	%r43436, %r43435, %r43435, 16;
	add.s32 	%r43437, %r43374, %r43436;
	xor.b32  	%r43438, %r43385, %r43437;
	shf.l.wrap.b32 	%r43439, %r43438, %r43438, 12;
	add.s32 	%r43440, %r43434, %r43439;
	xor.b32  	%r43441, %r43436, %r43440;
	shf.l.wrap.b32 	%r43442, %r43441, %r43441, 8;
	add.s32 	%r43443, %r43437, %r43442;
	xor.b32  	%r43444, %r43439, %r43443;
	shf.l.wrap.b32 	%r43445, %r43444, %r43444, 7;
	add.s32 	%r43446, %r43404, %r43421;
	xor.b32  	%r43447, %r43442, %r43446;
	shf.l.wrap.b32 	%r43448, %r43447, %r43447, 16;
	add.s32 	%r43449, %r43431, %r43448;
	xor.b32  	%r43450, %r43421, %r43449;
	shf.l.wrap.b32 	%r43451, %r43450, %r43450, 12;
	add.s32 	%r43452, %r43446, %r43451;
	xor.b32  	%r43453, %r43448, %r43452;
	shf.l.wrap.b32 	%r43454, %r43453, %r43453, 8;
	add.s32 	%r43455, %r43449, %r43454;
	xor.b32  	%r43456, %r43451, %r43455;
	shf.l.wrap.b32 	%r43457, %r43456, %r43456, 7;
	add.s32 	%r43458, %r43416, %r43433;
	xor.b32  	%r43459, %r43406, %r43458;
	shf.l.wrap.b32 	%r43460, %r43459, %r43459, 16;
	add.s32 	%r43461, %r43443, %r43460;
	xor.b32  	%r43462, %r43433, %r43461;
	shf.l.wrap.b32 	%r43463, %r43462, %r43462, 12;
	add.s32 	%r43464, %r43458, %r43463;
	xor.b32  	%r43465, %r43460, %r43464;
	shf.l.wrap.b32 	%r43466, %r43465, %r43465, 8;
	add.s32 	%r43467, %r43461, %r43466;
	xor.b32  	%r43468, %r43463, %r43467;
	shf.l.wrap.b32 	%r43469, %r43468, %r43468, 7;
	add.s32 	%r43470, %r43428, %r43445;
	xor.b32  	%r43471, %r43418, %r43470;
	shf.l.wrap.b32 	%r43472, %r43471, %r43471, 16;
	add.s32 	%r43473, %r43407, %r43472;
	xor.b32  	%r43474, %r43445, %r43473;
	shf.l.wrap.b32 	%r43475, %r43474, %r43474, 12;
	add.s32 	%r43476, %r43470, %r43475;
	xor.b32  	%r43477, %r43472, %r43476;
	shf.l.wrap.b32 	%r43478, %r43477, %r43477, 8;
	add.s32 	%r43479, %r43473, %r43478;
	xor.b32  	%r43480, %r43475, %r43479;
	shf.l.wrap.b32 	%r43481, %r43480, %r43480, 7;
	add.s32 	%r43482, %r43440, %r43409;
	xor.b32  	%r43483, %r43430, %r43482;
	shf.l.wrap.b32 	%r43484, %r43483, %r43483, 16;
	add.s32 	%r43485, %r43419, %r43484;
	xor.b32  	%r43486, %r43409, %r43485;
	shf.l.wrap.b32 	%r43487, %r43486, %r43486, 12;
	add.s32 	%r43488, %r43482, %r43487;
	xor.b32  	%r43489, %r43484, %r43488;
	shf.l.wrap.b32 	%r43490, %r43489, %r43489, 8;
	add.s32 	%r43491, %r43485, %r43490;
	xor.b32  	%r43492, %r43487, %r43491;
	shf.l.wrap.b32 	%r43493, %r43492, %r43492, 7;
	add.s32 	%r43494, %r43452, %r43493;
	xor.b32  	%r43495, %r43466, %r43494;
	shf.l.wrap.b32 	%r43496, %r43495, %r43495, 16;
	add.s32 	%r43497, %r43479, %r43496;
	xor.b32  	%r43498, %r43493, %r43497;
	shf.l.wrap.b32 	%r43499, %r43498, %r43498, 12;
	add.s32 	%r43500, %r43494, %r43499;
	xor.b32  	%r43501, %r43496, %r43500;
	shf.l.wrap.b32 	%r43502, %r43501, %r43501, 8;
	add.s32 	%r43503, %r43497, %r43502;
	xor.b32  	%r43504, %r43499, %r43503;
	shf.l.wrap.b32 	%r43505, %r43504, %r43504, 7;
	add.s32 	%r43506, %r43464, %r43457;
	xor.b32  	%r43507, %r43478, %r43506;
	shf.l.wrap.b32 	%r43508, %r43507, %r43507, 16;
	add.s32 	%r43509, %r43491, %r43508;
	xor.b32  	%r43510, %r43457, %r43509;
	shf.l.wrap.b32 	%r43511, %r43510, %r43510, 12;
	add.s32 	%r43512, %r43506, %r43511;
	xor.b32  	%r43513, %r43508, %r43512;
	shf.l.wrap.b32 	%r43514, %r43513, %r43513, 8;
	add.s32 	%r43515, %r43509, %r43514;
	xor.b32  	%r43516, %r43511, %r43515;
	shf.l.wrap.b32 	%r43517, %r43516, %r43516, 7;
	add.s32 	%r43518, %r43476, %r43469;
	xor.b32  	%r43519, %r43490, %r43518;
	shf.l.wrap.b32 	%r43520, %r43519, %r43519, 16;
	add.s32 	%r43521, %r43455, %r43520;
	xor.b32  	%r43522, %r43469, %r43521;
	shf.l.wrap.b32 	%r43523, %r43522, %r43522, 12;
	add.s32 	%r43524, %r43518, %r43523;
	xor.b32  	%r43525, %r43520, %r43524;
	shf.l.wrap.b32 	%r43526, %r43525, %r43525, 8;
	add.s32 	%r43527, %r43521, %r43526;
	xor.b32  	%r43528, %r43523, %r43527;
	shf.l.wrap.b32 	%r43529, %r43528, %r43528, 7;
	add.s32 	%r43530, %r43488, %r43481;
	xor.b32  	%r43531, %r43454, %r43530;
	shf.l.wrap.b32 	%r43532, %r43531, %r43531, 16;
	add.s32 	%r43533, %r43467, %r43532;
	xor.b32  	%r43534, %r43481, %r43533;
	shf.l.wrap.b32 	%r43535, %r43534, %r43534, 12;
	add.s32 	%r43536, %r43530, %r43535;
	xor.b32  	%r43537, %r43532, %r43536;
	shf.l.wrap.b32 	%r43538, %r43537, %r43537, 8;
	add.s32 	%r43539, %r43533, %r43538;
	xor.b32  	%r43540, %r43535, %r43539;
	shf.l.wrap.b32 	%r43541, %r43540, %r43540, 7;
	add.s32 	%r43542, %r43500, %r43517;
	xor.b32  	%r43543, %r43538, %r43542;
	shf.l.wrap.b32 	%r43544, %r43543, %r43543, 16;
	add.s32 	%r43545, %r43527, %r43544;
	xor.b32  	%r43546, %r43517, %r43545;
	shf.l.wrap.b32 	%r43547, %r43546, %r43546, 12;
	add.s32 	%r43548, %r43542, %r43547;
	xor.b32  	%r43549, %r43544, %r43548;
	shf.l.wrap.b32 	%r43550, %r43549, %r43549, 8;
	add.s32 	%r43551, %r43545, %r43550;
	xor.b32  	%r43552, %r43547, %r43551;
	shf.l.wrap.b32 	%r43553, %r43552, %r43552, 7;
	add.s32 	%r43554, %r43512, %r43529;
	xor.b32  	%r43555, %r43502, %r43554;
	shf.l.wrap.b32 	%r43556, %r43555, %r43555, 16;
	add.s32 	%r43557, %r43539, %r43556;
	xor.b32  	%r43558, %r43529, %r43557;
	shf.l.wrap.b32 	%r43559, %r43558, %r43558, 12;
	add.s32 	%r43560, %r43554, %r43559;
	xor.b32  	%r43561, %r43556, %r43560;
	shf.l.wrap.b32 	%r43562, %r43561, %r43561, 8;
	add.s32 	%r43563, %r43557, %r43562;
	xor.b32  	%r43564, %r43559, %r43563;
	shf.l.wrap.b32 	%r43565, %r43564, %r43564, 7;
	add.s32 	%r43566, %r43524, %r43541;
	xor.b32  	%r43567, %r43514, %r43566;
	shf.l.wrap.b32 	%r43568, %r43567, %r43567, 16;
	add.s32 	%r43569, %r43503, %r43568;
	xor.b32  	%r43570, %r43541, %r43569;
	shf.l.wrap.b32 	%r43571, %r43570, %r43570, 12;
	add.s32 	%r43572, %r43566, %r43571;
	xor.b32  	%r43573, %r43568, %r43572;
	shf.l.wrap.b32 	%r43574, %r43573, %r43573, 8;
	add.s32 	%r43575, %r43569, %r43574;
	xor.b32  	%r43576, %r43571, %r43575;
	shf.l.wrap.b32 	%r43577, %r43576, %r43576, 7;
	add.s32 	%r43578, %r43536, %r43505;
	xor.b32  	%r43579, %r43526, %r43578;
	shf.l.wrap.b32 	%r43580, %r43579, %r43579, 16;
	add.s32 	%r43581, %r43515, %r43580;
	xor.b32  	%r43582, %r43505, %r43581;
	shf.l.wrap.b32 	%r43583, %r43582, %r43582, 12;
	add.s32 	%r43584, %r43578, %r43583;
	xor.b32  	%r43585, %r43580, %r43584;
	shf.l.wrap.b32 	%r43586, %r43585, %r43585, 8;
	add.s32 	%r43587, %r43581, %r43586;
	xor.b32  	%r43588, %r43583, %r43587;
	shf.l.wrap.b32 	%r43589, %r43588, %r43588, 7;
	add.s32 	%r43590, %r43548, %r43589;
	xor.b32  	%r43591, %r43562, %r43590;
	shf.l.wrap.b32 	%r43592, %r43591, %r43591, 16;
	add.s32 	%r43593, %r43575, %r43592;
	xor.b32  	%r43594, %r43589, %r43593;
	shf.l.wrap.b32 	%r43595, %r43594, %r43594, 12;
	add.s32 	%r43596, %r43590, %r43595;
	xor.b32  	%r43597, %r43592, %r43596;
	shf.l.wrap.b32 	%r43598, %r43597, %r43597, 8;
	add.s32 	%r43599, %r43560, %r43553;
	xor.b32  	%r43600, %r43574, %r43599;
	shf.l.wrap.b32 	%r43601, %r43600, %r43600, 16;
	add.s32 	%r43602, %r43587, %r43601;
	xor.b32  	%r43603, %r43553, %r43602;
	shf.l.wrap.b32 	%r43604, %r43603, %r43603, 12;
	add.s32 	%r43605, %r43599, %r43604;
	xor.b32  	%r43606, %r43601, %r43605;
	shf.l.wrap.b32 	%r43607, %r43606, %r43606, 8;
	add.s32 	%r43608, %r43602, %r43607;
	xor.b32  	%r43609, %r43604, %r43608;
	shf.l.wrap.b32 	%r43610, %r43609, %r43609, 7;
	add.s32 	%r43611, %r43572, %r43565;
	xor.b32  	%r43612, %r43586, %r43611;
	shf.l.wrap.b32 	%r43613, %r43612, %r43612, 16;
	add.s32 	%r43614, %r43551, %r43613;
	xor.b32  	%r43615, %r43565, %r43614;
	shf.l.wrap.b32 	%r43616, %r43615, %r43615, 12;
	add.s32 	%r43617, %r43611, %r43616;
	xor.b32  	%r43618, %r43613, %r43617;
	shf.l.wrap.b32 	%r43619, %r43618, %r43618, 8;
	add.s32 	%r43620, %r43614, %r43619;
	xor.b32  	%r43621, %r43616, %r43620;
	shf.l.wrap.b32 	%r43622, %r43621, %r43621, 7;
	add.s32 	%r43623, %r43584, %r43577;
	xor.b32  	%r43624, %r43550, %r43623;
	shf.l.wrap.b32 	%r43625, %r43624, %r43624, 16;
	add.s32 	%r43626, %r43563, %r43625;
	xor.b32  	%r43627, %r43577, %r43626;
	shf.l.wrap.b32 	%r43628, %r43627, %r43627, 12;
	add.s32 	%r43629, %r43623, %r43628;
	xor.b32  	%r43630, %r43625, %r43629;
	shf.l.wrap.b32 	%r43631, %r43630, %r43630, 8;
	add.s32 	%r43632, %r43626, %r43631;
	add.s32 	%r43633, %r43596, %r43610;
	xor.b32  	%r43634, %r43631, %r43633;
	shf.l.wrap.b32 	%r43635, %r43634, %r43634, 16;
	add.s32 	%r43636, %r43620, %r43635;
	xor.b32  	%r43637, %r43610, %r43636;
	shr.u32 	%r43638, %r43637, 20;
	add.s32 	%r43639, %r43633, %r43638;
	add.s32 	%r43640, %r43605, %r43622;
	xor.b32  	%r43641, %r43598, %r43640;
	shf.l.wrap.b32 	%r43642, %r43641, %r43641, 16;
	add.s32 	%r43643, %r43632, %r43642;
	xor.b32  	%r43644, %r43622, %r43643;
	shr.u32 	%r43645, %r43644, 20;
	add.s32 	%r43646, %r43640, %r43645;
	add.s32 	%r43647, %r42959, %r43639;
	add.s32 	%r43648, %r42971, %r43646;
	not.b32 	%r43649, %r54805;
	add.s32 	%r43650, %r4028, %r43649;
	mov.u32 	%r43651, %ctaid.x;
	shl.b32 	%r43652, %r43651, 11;
	mov.u32 	%r43653, %tid.x;
	and.b32  	%r43654, %r43653, 31;
	or.b32  	%r43655, %r43652, %r43654;
	shl.b32 	%r43656, %r43653, 3;
	and.b32  	%r43657, %r43656, 7936;
	add.s32 	%r43658, %r53743, %r43657;
	add.s32 	%r43659, %r43655, %r43658;
	shr.u32 	%r43660, %r43659, %r43650;
	and.b32  	%r43661, %r43660, 1;
	setp.eq.b32 	%p498, %r43661, 1;
	selp.b32 	%r43662, %r43648, %r43647, %p498;
	cvt.u16.u32 	%rs702, %r43662;
	and.b16  	%rs873, %rs702, 1;
	and.b16  	%rs703, %rs871, 255;
	setp.ne.s16 	%p499, %rs703, 1;
	@%p499 bra 	$L__BB9_635;
	ld.param.u64 	%rd899, [fused_batch_pir_kernel_transposed_16_param_1];
	not.b32 	%r43663, %r54805;
	add.s32 	%r43664, %r4028, %r43663;
	mov.u32 	%r43665, %ctaid.x;
	shl.b32 	%r43666, %r43665, 11;
	mov.u32 	%r43667, %tid.x;
	and.b32  	%r43668, %r43667, 31;
	or.b32  	%r43669, %r43666, %r43668;
	shl.b32 	%r43670, %r43667, 3;
	and.b32  	%r43671, %r43670, 7936;
	add.s32 	%r43672, %r53743, %r43671;
	add.s32 	%r43673, %r43669, %r43672;
	shr.u32 	%r43674, %r43673, %r43664;
	and.b32  	%r43675, %r43674, 1;
	setp.eq.b32 	%p500, %r43675, 1;
	cvt.s64.s32 	%rd568, %r54805;
	cvta.to.global.u64 	%rd569, %rd899;
	mul.wide.s32 	%rd570, %r54805, 16;
	add.s64 	%rd571, %rd569, %rd570;
	ld.global.u32 	%r43676, [%rd571+21492];
	selp.b32 	%r43677, %r54810, %r54809, %p500;
	xor.b32  	%r43678, %r43677, %r43676;
	selp.b32 	%r43679, %r54811, %r54808, %p500;
	selp.b32 	%r54809, %r54809, %r43678, %p500;
	selp.b32 	%r54810, %r43678, %r54810, %p500;
	ld.global.u32 	%r43680, [%rd571+21496];
	xor.b32  	%r43681, %r43679, %r43680;
	selp.b32 	%r43682, %r54812, %r54807, %p500;
	selp.b32 	%r54808, %r54808, %r43681, %p500;
	selp.b32 	%r54811, %r43681, %r54811, %p500;
	ld.global.u32 	%r43683, [%rd571+21500];
	xor.b32  	%r43684, %r43682, %r43683;
	selp.b32 	%r43685, %r54813, %r54806, %p500;
	selp.b32 	%r54807, %r54807, %r43684, %p500;
	selp.b32 	%r54812, %r43684, %r54812, %p500;
	ld.global.u32 	%r43686, [%rd571+21504];
	xor.b32  	%r43687, %r43685, %r43686;
	selp.b64 	%rd572, 445, 420, %p500;
	selp.b32 	%r54806, %r54806, %r43687, %p500;
	selp.b32 	%r54813, %r43687, %r54813, %p500;
	add.s64 	%rd573, %rd572, %rd568;
	add.s64 	%rd574, %rd569, %rd573;
	ld.global.u8 	%rs704, [%rd574+21472];
	xor.b16  	%rs873, %rs704, %rs873;
$L__BB9_635:
	not.b32 	%r43688, %r54805;
	add.s32 	%r43689, %r4028, %r43688;
	mov.u32 	%r43690, %ctaid.x;
	shl.b32 	%r43691, %r43690, 11;
	mov.u32 	%r43692, %tid.x;
	and.b32  	%r43693, %r43692, 31;
	or.b32  	%r43694, %r43691, %r43693;
	shl.b32 	%r43695, %r43692, 3;
	and.b32  	%r43696, %r43695, 7936;
	add.s32 	%r43697, %r53743, %r43696;
	add.s32 	%r43698, %r43694, %r43697;
	shr.u32 	%r43699, %r43698, %r43689;
	and.b32  	%r43700, %r43699, 1;
	setp.eq.b32 	%p501, %r43700, 1;
	selp.b32 	%r54817, %r54810, %r54809, %p501;
	selp.b32 	%r54816, %r54811, %r54808, %p501;
	selp.b32 	%r54815, %r54812, %r54807, %p501;
	selp.b32 	%r54814, %r54813, %r54806, %p501;
	add.s32 	%r54805, %r54805, 1;
	setp.lt.u32 	%p502, %r54805, %r4028;
	mov.u16 	%rs871, %rs873;
	@%p502 bra 	$L__BB9_633;
$L__BB9_636:
	and.b16  	%rs705, %rs873, 255;
	setp.ne.s16 	%p503, %rs705, 1;
	@%p503 bra 	$L__BB9_638;
	ld.param.u64 	%rd900, [fused_batch_pir_kernel_transposed_16_param_1];
	cvta.to.global.u64 	%rd575, %rd900;
	ld.global.u32 	%r43701, [%rd575+21944];
	xor.b32  	%r54817, %r54817, %r43701;
$L__BB9_638:
	@%p503 bra 	$L__BB9_640;
	ld.param.u64 	%rd901, [fused_batch_pir_kernel_transposed_16_param_1];
	cvta.to.global.u64 	%rd576, %rd901;
	ld.global.u32 	%r43702, [%rd576+21948];
	xor.b32  	%r54816, %r54816, %r43702;
$L__BB9_640:
	@%p503 bra 	$L__BB9_642;
	ld.param.u64 	%rd902, [fused_batch_pir_kernel_transposed_16_param_1];
	cvta.to.global.u64 	%rd577, %rd902;
	ld.global.u32 	%r43703, [%rd577+21952];
	xor.b32  	%r54815, %r54815, %r43703;
$L__BB9_642:
	@%p503 bra 	$L__BB9_644;
	ld.param.u64 	%rd903, [fused_batch_pir_kernel_transposed_16_param_1];
	cvta.to.global.u64 	%rd578, %rd903;
	ld.global.u32 	%r43704, [%rd578+21956];
	xor.b32  	%r54814, %r54814, %r43704;
$L__BB9_644:
	ld.param.u32 	%r52181, [fused_batch_pir_kernel_transposed_16_param_4];
	mov.u32 	%r43706, %ctaid.x;
	shl.b32 	%r43707, %r43706, 11;
	mov.u32 	%r43708, %tid.x;
	and.b32  	%r43709, %r43708, 31;
	or.b32  	%r43710, %r43707, %r43709;
	shl.b32 	%r43711, %r43708, 3;
	and.b32  	%r43712, %r43711, 7936;
	add.s32 	%r43713, %r53743, %r43712;
	add.s32 	%r43714, %r43710, %r43713;
	setp.ge.s32 	%p507, %r43714, %r52181;
	mov.b32 	%r54838, 0;
	mov.u32 	%r54839, %r54838;
	mov.u32 	%r54840, %r54838;
	mov.u32 	%r54841, %r54838;
	@%p507 bra 	$L__BB9_658;
	ld.param.u64 	%rd904, [fused_batch_pir_kernel_transposed_16_param_1];
	cvta.to.global.u64 	%rd579, %rd904;
	ld.global.u8 	%rs709, [%rd579+21977];
	max.u16 	%rs710, %rs709, 11;
	cvt.u32.u16 	%r43715, %rs710;
	add.s32 	%r54829, %r43715, -11;
	ld.shared.u32 	%r54841, [s_mem+198276];
	ld.shared.v2.u32 	{%r54840, %r54839}, [s_mem+198280];
	ld.shared.u32 	%r54838, [s_mem+198288];
	ld.shared.u8 	%rs876, [s_mem+198292];
	cvt.u32.u16 	%r4083, %rs709;
	setp.ge.u32 	%p508, %r54829, %r4083;
	@%p508 bra 	$L__BB9_650;
	mov.u16 	%rs874, %rs876;
$L__BB9_647:
	ld.const.u32 	%r43716, [CHACHA_CONSTANTS];
	add.s32 	%r43717, %r43716, %r54841;
	shf.l.wrap.b32 	%r43718, %r43717, %r43717, 16;
	add.s32 	%r43719, %r54841, %r43718;
	xor.b32  	%r43720, %r54841, %r43719;
	shf.l.wrap.b32 	%r43721, %r43720, %r43720, 12;
	add.s32 	%r43722, %r43717, %r43721;
	xor.b32  	%r43723, %r43718, %r43722;
	shf.l.wrap.b32 	%r43724, %r43723, %r43723, 8;
	add.s32 	%r43725, %r43719, %r43724;
	xor.b32  	%r43726, %r43721, %r43725;
	shf.l.wrap.b32 	%r43727, %r43726, %r43726, 7;
	ld.const.u32 	%r43728, [CHACHA_CONSTANTS+4];
	add.s32 	%r43729, %r43728, %r54840;
	shf.l.wrap.b32 	%r43730, %r43729, %r43729, 16;
	add.s32 	%r43731, %r54840, %r43730;
	xor.b32  	%r43732, %r54840, %r43731;
	shf.l.wrap.b32 	%r43733, %r43732, %r43732, 12;
	add.s32 	%r43734, %r43729, %r43733;
	xor.b32  	%r43735, %r43730, %r43734;
	shf.l.wrap.b32 	%r43736, %r43735, %r43735, 8;
	add.s32 	%r43737, %r43731, %r43736;
	xor.b32  	%r43738, %r43733, %r43737;
	shf.l.wrap.b32 	%r43739, %r43738, %r43738, 7;
	ld.const.u32 	%r43740, [CHACHA_CONSTANTS+8];
	add.s32 	%r43741, %r43740, %r54839;
	shf.l.wrap.b32 	%r43742, %r43741, %r43741, 16;
	add.s32 	%r43743, %r54839, %r43742;
	xor.b32  	%r43744, %r54839, %r43743;
	shf.l.wrap.b32 	%r43745, %r43744, %r43744, 12;
	add.s32 	%r43746, %r43741, %r43745;
	xor.b32  	%r43747, %r43742, %r43746;
	shf.l.wrap.b32 	%r43748, %r43747, %r43747, 8;
	add.s32 	%r43749, %r43743, %r43748;
	xor.b32  	%r43750, %r43745, %r43749;
	shf.l.wrap.b32 	%r43751, %r43750, %r43750, 7;
	ld.const.u32 	%r43752, [CHACHA_CONSTANTS+12];
	add.s32 	%r43753, %r43752, %r54838;
	shf.l.wrap.b32 	%r43754, %r43753, %r43753, 16;
	add.s32 	%r43755, %r54838, %r43754;
	xor.b32  	%r43756, %r54838, %r43755;
	shf.l.wrap.b32 	%r43757, %r43756, %r43756, 12;
	add.s32 	%r43758, %r43753, %r43757;
	xor.b32  	%r43759, %r43754, %r43758;
	shf.l.wrap.b32 	%r43760, %r43759, %r43759, 8;
	add.s32 	%r43761, %r43755, %r43760;
	xor.b32  	%r43762, %r43757, %r43761;
	shf.l.wrap.b32 	%r43763, %r43762, %r43762, 7;
	add.s32 	%r43764, %r43722, %r43739;
	xor.b32  	%r43765, %r43760, %r43764;
	shf.l.wrap.b32 	%r43766, %r43765, %r43765, 16;
	add.s32 	%r43767, %r43749, %r43766;
	xor.b32  	%r43768, %r43739, %r43767;
	shf.l.wrap.b32 	%r43769, %r43768, %r43768, 12;
	add.s32 	%r43770, %r43764, %r43769;
	xor.b32  	%r43771, %r43766, %r43770;
	shf.l.wrap.b32 	%r43772, %r43771, %r43771, 8;
	add.s32 	%r43773, %r43767, %r43772;
	xor.b32  	%r43774, %r43769, %r43773;
	shf.l.wrap.b32 	%r43775, %r43774, %r43774, 7;
	add.s32 	%r43776, %r43734, %r43751;
	xor.b32  	%r43777, %r43724, %r43776;
	shf.l.wrap.b32 	%r43778, %r43777, %r43777, 16;
	add.s32 	%r43779, %r43761, %r43778;
	xor.b32  	%r43780, %r43751, %r43779;
	shf.l.wrap.b32 	%r43781, %r43780, %r43780, 12;
	add.s32 	%r43782, %r43776, %r43781;
	xor.b32  	%r43783, %r43778, %r43782;
	shf.l.wrap.b32 	%r43784, %r43783, %r43783, 8;
	add.s32 	%r43785, %r43779, %r43784;
	xor.b32  	%r43786, %r43781, %r43785;
	shf.l.wrap.b32 	%r43787, %r43786, %r43786, 7;
	add.s32 	%r43788, %r43746, %r43763;
	xor.b32  	%r43789, %r43736, %r43788;
	shf.l.wrap.b32 	%r43790, %r43789, %r43789, 16;
	add.s32 	%r43791, %r43725, %r43790;
	xor.b32  	%r43792, %r43763, %r43791;
	shf.l.wrap.b32 	%r43793, %r43792, %r43792, 12;
	add.s32 	%r43794, %r43788, %r43793;
	xor.b32  	%r43795, %r43790, %r43794;
	shf.l.wrap.b32 	%r43796, %r43795, %r43795, 8;
	add.s32 	%r43797, %r43791, %r43796;
	xor.b32  	%r43798, %r43793, %r43797;
	shf.l.wrap.b32 	%r43799, %r43798, %r43798, 7;
	add.s32 	%r43800, %r43758, %r43727;
	xor.b32  	%r43801, %r43748, %r43800;
	shf.l.wrap.b32 	%r43802, %r43801, %r43801, 16;
	add.s32 	%r43803, %r43737, %r43802;
	xor.b32  	%r43804, %r43727, %r43803;
	shf.l.wrap.b32 	%r43805, %r43804, %r43804, 12;
	add.s32 	%r43806, %r43800, %r43805;
	xor.b32  	%r43807, %r43802, %r43806;
	shf.l.wrap.b32 	%r43808, %r43807, %r43807, 8;
	add.s32 	%r43809, %r43803, %r43808;
	xor.b32  	%r43810, %r43805, %r43809;
	shf.l.wrap.b32 	%r43811, %r43810, %r43810, 7;
	add.s32 	%r43812, %r43770, %r43811;
	xor.b32  	%r43813, %r43784, %r43812;
	shf.l.wrap.b32 	%r43814, %r43813, %r43813, 16;
	add.s32 	%r43815, %r43797, %r43814;
	xor.b32  	%r43816, %r43811, %r43815;
	shf.l.wrap.b32 	%r43817, %r43816, %r43816, 12;
	add.s32 	%r43818, %r43812, %r43817;
	xor.b32  	%r43819, %r43814, %r43818;
	shf.l.wrap.b32 	%r43820, %r43819, %r43819, 8;
	add.s32 	%r43821, %r43815, %r43820;
	xor.b32  	%r43822, %r43817, %r43821;
	shf.l.wrap.b32 	%r43823, %r43822, %r43822, 7;
	add.s32 	%r43824, %r43782, %r43775;
	xor.b32  	%r43825, %r43796, %r43824;
	shf.l.wrap.b32 	%r43826, %r43825, %r43825, 16;
	add.s32 	%r43827, %r43809, %r43826;
	xor.b32  	%r43828, %r43775, %r43827;
	shf.l.wrap.b32 	%r43829, %r43828, %r43828, 12;
	add.s32 	%r43830, %r43824, %r43829;
	xor.b32  	%r43831, %r43826, %r43830;
	shf.l.wrap.b32 	%r43832, %r43831, %r43831, 8;
	add.s32 	%r43833, %r43827, %r43832;
	xor.b32  	%r43834, %r43829, %r43833;
	shf.l.wrap.b32 	%r43835, %r43834, %r43834, 7;
	add.s32 	%r43836, %r43794, %r43787;
	xor.b32  	%r43837, %r43808, %r43836;
	shf.l.wrap.b32 	%r43838, %r43837, %r43837, 16;
	add.s32 	%r43839, %r43773, %r43838;
	xor.b32  	%r43840, %r43787, %r43839;
	shf.l.wrap.b32 	%r43841, %r43840, %r43840, 12;
	add.s32 	%r43842, %r43836, %r43841;
	xor.b32  	%r43843, %r43838, %r43842;
	shf.l.wrap.b32 	%r43844, %r43843, %r43843, 8;
	add.s32 	%r43845, %r43839, %r43844;
	xor.b32  	%r43846, %r43841, %r43845;
	shf.l.wrap.b32 	%r43847, %r43846, %r43846, 7;
	add.s32 	%r43848, %r43806, %r43799;
	xor.b32  	%r43849, %r43772, %r43848;
	shf.l.wrap.b32 	%r43850, %r43849, %r43849, 16;
	add.s32 	%r43851, %r43785, %r43850;
	xor.b32  	%r43852, %r43799, %r43851;
	shf.l.wrap.b32 	%r43853, %r43852, %r43852, 12;
	add.s32 	%r43854, %r43848, %r43853;
	xor.b32  	%r43855, %r43850, %r43854;
	shf.l.wrap.b32 	%r43856, %r43855, %r43855, 8;
	add.s32 	%r43857, %r43851, %r43856;
	xor.b32  	%r43858, %r43853, %r43857;
	shf.l.wrap.b32 	%r43859, %r43858, %r43858, 7;
	add.s32 	%r43860, %r43818, %r43835;
	xor.b32  	%r43861, %r43856, %r43860;
	shf.l.wrap.b32 	%r43862, %r43861, %r43861, 16;
	add.s32 	%r43863, %r43845, %r43862;
	xor.b32  	%r43864, %r43835, %r43863;
	shf.l.wrap.b32 	%r43865, %r43864, %r43864, 12;
	add.s32 	%r43866, %r43860, %r43865;
	xor.b32  	%r43867, %r43862, %r43866;
	shf.l.wrap.b32 	%r43868, %r43867, %r43867, 8;
	add.s32 	%r43869, %r43863, %r43868;
	xor.b32  	%r43870, %r43865, %r43869;
	shf.l.wrap.b32 	%r43871, %r43870, %r43870, 7;
	add.s32 	%r43872, %r43830, %r43847;
	xor.b32  	%r43873, %r43820, %r43872;
	shf.l.wrap.b32 	%r43874, %r43873, %r43873, 16;
	add.s32 	%r43875, %r43857, %r43874;
	xor.b32  	%r43876, %r43847, %r43875;
	shf.l.wrap.b32 	%r43877, %r43876, %r43876, 12;
	add.s32 	%r43878, %r43872, %r43877;
	xor.b32  	%r43879, %r43874, %r43878;
	shf.l.wrap.b32 	%r43880, %r43879, %r43879, 8;
	add.s32 	%r43881, %r43875, %r43880;
	xor.b32  	%r43882, %r43877, %r43881;
	shf.l.wrap.b32 	%r43883, %r43882, %r43882, 7;
	add.s32 	%r43884, %r43842, %r43859;
	xor.b32  	%r43885, %r43832, %r43884;
	shf.l.wrap.b32 	%r43886, %r43885, %r43885, 16;
	add.s32 	%r43887, %r43821, %r43886;
	xor.b32  	%r43888, %r43859, %r43887;
	shf.l.wrap.b32 	%r43889, %r43888, %r43888, 12;
	add.s32 	%r43890, %r43884, %r43889;
	xor.b32  	%r43891, %r43886, %r43890;
	shf.l.wrap.b32 	%r43892, %r43891, %r43891, 8;
	add.s32 	%r43893, %r43887, %r43892;
	xor.b32  	%r43894, %r43889, %r43893;
	shf.l.wrap.b32 	%r43895, %r43894, %r43894, 7;
	add.s32 	%r43896, %r43854, %r43823;
	xor.b32  	%r43897, %r43844, %r43896;
	shf.l.wrap.b32 	%r43898, %r43897, %r43897, 16;
	add.s32 	%r43899, %r43833, %r43898;
	xor.b32  	%r43900, %r43823, %r43899;
	shf.l.wrap.b32 	%r43901, %r43900, %r43900, 12;
	add.s32 	%r43902, %r43896, %r43901;
	xor.b32  	%r43903, %r43898, %r43902;
	shf.l.wrap.b32 	%r43904, %r43903, %r43903, 8;
	add.s32 	%r43905, %r43899, %r43904;
	xor.b32  	%r43906, %r43901, %r43905;
	shf.l.wrap.b32 	%r43907, %r43906, %r43906, 7;
	add.s32 	%r43908, %r43866, %r43907;
	xor.b32  	%r43909, %r43880, %r43908;
	shf.l.wrap.b32 	%r43910, %r43909, %r43909, 16;
	add.s32 	%r43911, %r43893, %r43910;
	xor.b32  	%r43912, %r43907, %r43911;
	shf.l.wrap.b32 	%r43913, %r43912, %r43912, 12;
	add.s32 	%r43914, %r43908, %r43913;
	xor.b32  	%r43915, %r43910, %r43914;
	shf.l.wrap.b32 	%r43916, %r43915, %r43915, 8;
	add.s32 	%r43917, %r43911, %r43916;
	xor.b32  	%r43918, %r43913, %r43917;
	shf.l.wrap.b32 	%r43919, %r43918, %r43918, 7;
	add.s32 	%r43920, %r43878, %r43871;
	xor.b32  	%r43921, %r43892, %r43920;
	shf.l.wrap.b32 	%r43922, %r43921, %r43921, 16;
	add.s32 	%r43923, %r43905, %r43922;
	xor.b32  	%r43924, %r43871, %r43923;
	shf.l.wrap.b32 	%r43925, %r43924, %r43924, 12;
	add.s32 	%r43926, %r43920, %r43925;
	xor.b32  	%r43927, %r43922, %r43926;
	shf.l.wrap.b32 	%r43928, %r43927, %r43927, 8;
	add.s32 	%r43929, %r43923, %r43928;
	xor.b32  	%r43930, %r43925, %r43929;
	shf.l.wrap.b32 	%r43931, %r43930, %r43930, 7;
	add.s32 	%r43932, %r43890, %r43883;
	xor.b32  	%r43933, %r43904, %r43932;
	shf.l.wrap.b32 	%r43934, %r43933, %r43933, 16;
	add.s32 	%r43935, %r43869, %r43934;
	xor.b32  	%r43936, %r43883, %r43935;
	shf.l.wrap.b32 	%r43937, %r43936, %r43936, 12;
	add.s32 	%r43938, %r43932, %r43937;
	xor.b32  	%r43939, %r43934, %r43938;
	shf.l.wrap.b32 	%r43940, %r43939, %r43939, 8;
	add.s32 	%r43941, %r43935, %r43940;
	xor.b32  	%r43942, %r43937, %r43941;
	shf.l.wrap.b32 	%r43943, %r43942, %r43942, 7;
	add.s32 	%r43944, %r43902, %r43895;
	xor.b32  	%r43945, %r43868, %r43944;
	shf.l.wrap.b32 	%r43946, %r43945, %r43945, 16;
	add.s32 	%r43947, %r43881, %r43946;
	xor.b32  	%r43948, %r43895, %r43947;
	shf.l.wrap.b32 	%r43949, %r43948, %r43948, 12;
	add.s32 	%r43950, %r43944, %r43949;
	xor.b32  	%r43951, %r43946, %r43950;
	shf.l.wrap.b32 	%r43952, %r43951, %r43951, 8;
	add.s32 	%r43953, %r43947, %r43952;
	xor.b32  	%r43954, %r43949, %r43953;
	shf.l.wrap.b32 	%r43955, %r43954, %r43954, 7;
	add.s32 	%r43956, %r43914, %r43931;
	xor.b32  	%r43957, %r43952, %r43956;
	shf.l.wrap.b32 	%r43958, %r43957, %r43957, 16;
	add.s32 	%r43959, %r43941, %r43958;
	xor.b32  	%r43960, %r43931, %r43959;
	shf.l.wrap.b32 	%r43961, %r43960, %r43960, 12;
	add.s32 	%r43962, %r43956, %r43961;
	xor.b32  	%r43963, %r43958, %r43962;
	shf.l.wrap.b32 	%r43964, %r43963, %r43963, 8;
	add.s32 	%r43965, %r43959, %r43964;
	xor.b32  	%r43966, %r43961, %r43965;
	shf.l.wrap.b32 	%r43967, %r43966, %r43966, 7;
	add.s32 	%r43968, %r43926, %r43943;
	xor.b32  	%r43969, %r43916, %r43968;
	shf.l.wrap.b32 	%r43970, %r43969, %r43969, 16;
	add.s32 	%r43971, %r43953, %r43970;
	xor.b32  	%r43972, %r43943, %r43971;
	shf.l.wrap.b32 	%r43973, %r43972, %r43972, 12;
	add.s32 	%r43974, %r43968, %r43973;
	xor.b32  	%r43975, %r43970, %r43974;
	shf.l.wrap.b32 	%r43976, %r43975, %r43975, 8;
	add.s32 	%r43977, %r43971, %r43976;
	xor.b32  	%r43978, %r43973, %r43977;
	shf.l.wrap.b32 	%r43979, %r43978, %r43978, 7;
	add.s32 	%r43980, %r43938, %r43955;
	xor.b32  	%r43981, %r43928, %r43980;
	shf.l.wrap.b32 	%r43982, %r43981, %r43981, 16;
	add.s32 	%r43983, %r43917, %r43982;
	xor.b32  	%r43984, %r43955, %r43983;
	shf.l.wrap.b32 	%r43985, %r43984, %r43984, 12;
	add.s32 	%r43986, %r43980, %r43985;
	xor.b32  	%r43987, %r43982, %r43986;
	shf.l.wrap.b32 	%r43988, %r43987, %r43987, 8;
	add.s32 	%r43989, %r43983, %r43988;
	xor.b32  	%r43990, %r43985, %r43989;
	shf.l.wrap.b32 	%r43991, %r43990, %r43990, 7;
	add.s32 	%r43992, %r43950, %r43919;
	xor.b32  	%r43993, %r43940, %r43992;
	shf.l.wrap.b32 	%r43994, %r43993, %r43993, 16;
	add.s32 	%r43995, %r43929, %r43994;
	xor.b32  	%r43996, %r43919, %r43995;
	shf.l.wrap.b32 	%r43997, %r43996, %r43996, 12;
	add.s32 	%r43998, %r43992, %r43997;
	xor.b32  	%r43999, %r43994, %r43998;
	shf.l.wrap.b32 	%r44000, %r43999, %r43999, 8;
	add.s32 	%r44001, %r43995, %r44000;
	xor.b32  	%r44002, %r43997, %r44001;
	shf.l.wrap.b32 	%r44003, %r44002, %r44002, 7;
	add.s32 	%r44004, %r43962, %r44003;
	xor.b32  	%r44005, %r43976, %r44004;
	shf.l.wrap.b32 	%r44006, %r44005, %r44005, 16;
	add.s32 	%r44007, %r43989, %r44006;
	xor.b32  	%r44008, %r44003, %r44007;
	shf.l.wrap.b32 	%r44009, %r44008, %r44008, 12;
	add.s32 	%r44010, %r44004, %r44009;
	xor.b32  	%r44011, %r44006, %r44010;
	shf.l.wrap.b32 	%r44012, %r44011, %r44011, 8;
	add.s32 	%r44013, %r44007, %r44012;
	xor.b32  	%r44014, %r44009, %r44013;
	shf.l.wrap.b32 	%r44015, %r44014, %r44014, 7;
	add.s32 	%r44016, %r43974, %r43967;
	xor.b32  	%r44017, %r43988, %r44016;
	shf.l.wrap.b32 	%r44018, %r44017, %r44017, 16;
	add.s32 	%r44019, %r44001, %r44018;
	xor.b32  	%r44020, %r43967, %r44019;
	shf.l.wrap.b32 	%r44021, %r44020, %r44020, 12;
	add.s32 	%r44022, %r44016, %r44021;
	xor.b32  	%r44023, %r44018, %r44022;
	shf.l.wrap.b32 	%r44024, %r44023, %r44023, 8;
	add.s32 	%r44025, %r44019, %r44024;
	xor.b32  	%r44026, %r44021, %r44025;
	shf.l.wrap.b32 	%r44027, %r44026, %r44026, 7;
	add.s32 	%r44028, %r43986, %r43979;
	xor.b32  	%r44029, %r44000, %r44028;
	shf.l.wrap.b32 	%r44030, %r44029, %r44029, 16;
	add.s32 	%r44031, %r43965, %r44030;
	xor.b32  	%r44032, %r43979, %r44031;
	shf.l.wrap.b32 	%r44033, %r44032, %r44032, 12;
	add.s32 	%r44034, %r44028, %r44033;
	xor.b32  	%r44035, %r44030, %r44034;
	shf.l.wrap.b32 	%r44036, %r44035, %r44035, 8;
	add.s32 	%r44037, %r44031, %r44036;
	xor.b32  	%r44038, %r44033, %r44037;
	shf.l.wrap.b32 	%r44039, %r44038, %r44038, 7;
	add.s32 	%r44040, %r43998, %r43991;
	xor.b32  	%r44041, %r43964, %r44040;
	shf.l.wrap.b32 	%r44042, %r44041, %r44041, 16;
	add.s32 	%r44043, %r43977, %r44042;
	xor.b32  	%r44044, %r43991, %r44043;
	shf.l.wrap.b32 	%r44045, %r44044, %r44044, 12;
	add.s32 	%r44046, %r44040, %r44045;
	xor.b32  	%r44047, %r44042, %r44046;
	shf.l.wrap.b32 	%r44048, %r44047, %r44047, 8;
	add.s32 	%r44049, %r44043, %r44048;
	xor.b32  	%r44050, %r44045, %r44049;
	shf.l.wrap.b32 	%r44051, %r44050, %r44050, 7;
	add.s32 	%r44052, %r44010, %r44027;
	xor.b32  	%r44053, %r44048, %r44052;
	shf.l.wrap.b32 	%r44054, %r44053, %r44053, 16;
	add.s32 	%r44055, %r44037, %r44054;
	xor.b32  	%r44056, %r44027, %r44055;
	shf.l.wrap.b32 	%r44057, %r44056, %r44056, 12;
	add.s32 	%r44058, %r44052, %r44057;
	xor.b32  	%r44059, %r44054, %r44058;
	shf.l.wrap.b32 	%r44060, %r44059, %r44059, 8;
	add.s32 	%r44061, %r44055, %r44060;
	xor.b32  	%r44062, %r44057, %r44061;
	shf.l.wrap.b32 	%r44063, %r44062, %r44062, 7;
	add.s32 	%r44064, %r44022, %r44039;
	xor.b32  	%r44065, %r44012, %r44064;
	shf.l.wrap.b32 	%r44066, %r44065, %r44065, 16;
	add.s32 	%r44067, %r44049, %r44066;
	xor.b32  	%r44068, %r44039, %r44067;
	shf.l.wrap.b32 	%r44069, %r44068, %r44068, 12;
	add.s32 	%r44070, %r44064, %r44069;
	xor.b32  	%r44071, %r44066, %r44070;
	shf.l.wrap.b32 	%r44072, %r44071, %r44071, 8;
	add.s32 	%r44073, %r44067, %r44072;
	xor.b32  	%r44074, %r44069, %r44073;
	shf.l.wrap.b32 	%r44075, %r44074, %r44074, 7;
	add.s32 	%r44076, %r44034, %r44051;
	xor.b32  	%r44077, %r44024, %r44076;
	shf.l.wrap.b32 	%r44078, %r44077, %r44077, 16;
	add.s32 	%r44079, %r44013, %r44078;
	xor.b32  	%r44080, %r44051, %r44079;
	shf.l.wrap.b32 	%r44081, %r44080, %r44080, 12;
	add.s32 	%r44082, %r44076, %r44081;
	xor.b32  	%r44083, %r44078, %r44082;
	shf.l.wrap.b32 	%r44084, %r44083, %r44083, 8;
	add.s32 	%r44085, %r44079, %r44084;
	xor.b32  	%r44086, %r44081, %r44085;
	shf.l.wrap.b32 	%r44087, %r44086, %r44086, 7;
	add.s32 	%r44088, %r44046, %r44015;
	xor.b32  	%r44089, %r44036, %r44088;
	shf.l.wrap.b32 	%r44090, %r44089, %r44089, 16;
	add.s32 	%r44091, %r44025, %r44090;
	xor.b32  	%r44092, %r44015, %r44091;
	shf.l.wrap.b32 	%r44093, %r44092, %r44092, 12;
	add.s32 	%r44094, %r44088, %r44093;
	xor.b32  	%r44095, %r44090, %r44094;
	shf.l.wrap.b32 	%r44096, %r44095, %r44095, 8;
	add.s32 	%r44097, %r44091, %r44096;
	xor.b32  	%r44098, %r44093, %r44097;
	shf.l.wrap.b32 	%r44099, %r44098, %r44098, 7;
	add.s32 	%r54833, %r43716, %r44058;
	add.s32 	%r54832, %r43728, %r44070;
	add.s32 	%r54831, %r43740, %r44082;
	add.s32 	%r54830, %r43752, %r44094;
	add.s32 	%r54834, %r54841, %r44099;
	add.s32 	%r54835, %r54840, %r44063;
	add.s32 	%r54836, %r54839, %r44075;
	add.s32 	%r54837, %r54838, %r44087;
	xor.b32  	%r44100, %r43717, 1;
	shf.l.wrap.b32 	%r44101, %r43717, %r44100, 16;
	add.s32 	%r44102, %r54841, %r44101;
	xor.b32  	%r44103, %r54841, %r44102;
	shf.l.wrap.b32 	%r44104, %r44103, %r44103, 12;
	add.s32 	%r44105, %r43717, %r44104;
	xor.b32  	%r44106, %r44101, %r44105;
	shf.l.wrap.b32 	%r44107, %r44106, %r44106, 8;
	add.s32 	%r44108, %r44102, %r44107;
	xor.b32  	%r44109, %r44104, %r44108;
	shf.l.wrap.b32 	%r44110, %r44109, %r44109, 7;
	add.s32 	%r44111, %r44105, %r43739;
	xor.b32  	%r44112, %r43760, %r44111;
	shf.l.wrap.b32 	%r44113, %r44112, %r44112, 16;
	add.s32 	%r44114, %r43749, %r44113;
	xor.b32  	%r44115, %r43739, %r44114;
	shf.l.wrap.b32 	%r44116, %r44115, %r44115, 12;
	add.s32 	%r44117, %r44111, %r44116;
	xor.b32  	%r44118, %r44113, %r44117;
	shf.l.wrap.b32 	%r44119, %r44118, %r44118, 8;
	add.s32 	%r44120, %r44114, %r44119;
	xor.b32  	%r44121, %r44116, %r44120;
	shf.l.wrap.b32 	%r44122, %r44121, %r44121, 7;
	xor.b32  	%r44123, %r44107, %r43776;
	shf.l.wrap.b32 	%r44124, %r44123, %r44123, 16;
	add.s32 	%r44125, %r43761, %r44124;
	xor.b32  	%r44126, %r43751, %r44125;
	shf.l.wrap.b32 	%r44127, %r44126, %r44126, 12;
	add.s32 	%r44128, %r43776, %r44127;
	xor.b32  	%r44129, %r44124, %r44128;
	shf.l.wrap.b32 	%r44130, %r44129, %r44129, 8;
	add.s32 	%r44131, %r44125, %r44130;
	xor.b32  	%r44132, %r44127, %r44131;
	shf.l.wrap.b32 	%r44133, %r44132, %r44132, 7;
	add.s32 	%r44134, %r44108, %r43790;
	xor.b32  	%r44135, %r43763, %r44134;
	shf.l.wrap.b32 	%r44136, %r44135, %r44135, 12;
	add.s32 	%r44137, %r43788, %r44136;
	xor.b32  	%r44138, %r43790, %r44137;
	shf.l.wrap.b32 	%r44139, %r44138, %r44138, 8;
	add.s32 	%r44140, %r44134, %r44139;
	xor.b32  	%r44141, %r44136, %r44140;
	shf.l.wrap.b32 	%r44142, %r44141, %r44141, 7;
	add.s32 	%r44143, %r43758, %r44110;
	xor.b32  	%r44144, %r43748, %r44143;
	shf.l.wrap.b32 	%r44145, %r44144, %r44144, 16;
	add.s32 	%r44146, %r43737, %r44145;
	xor.b32  	%r44147, %r44110, %r44146;
	shf.l.wrap.b32 	%r44148, %r44147, %r44147, 12;
	add.s32 	%r44149, %r44143, %r44148;
	xor.b32  	%r44150, %r44145, %r44149;
	shf.l.wrap.b32 	%r44151, %r44150, %r44150, 8;
	add.s32 	%r44152, %r44146, %r44151;
	xor.b32  	%r44153, %r44148, %r44152;
	shf.l.wrap.b32 	%r44154, %r44153, %r44153, 7;
	add.s32 	%r44155, %r44117, %r44154;
	xor.b32  	%r44156, %r44130, %r44155;
	shf.l.wrap.b32 	%r44157, %r44156, %r44156, 16;
	add.s32 	%r44158, %r44140, %r44157;
	xor.b32  	%r44159, %r44154, %r44158;
	shf.l.wrap.b32 	%r44160, %r44159, %r44159, 12;
	add.s32 	%r44161, %r44155, %r44160;
	xor.b32  	%r44162, %r44157, %r44161;
	shf.l.wrap.b32 	%r44163, %r44162, %r44162, 8;
	add.s32 	%r44164, %r44158, %r44163;
	xor.b32  	%r44165, %r44160, %r44164;
	shf.l.wrap.b32 	%r44166, %r44165, %r44165, 7;
	add.s32 	%r44167, %r44128, %r44122;
	xor.b32  	%r44168, %r44139, %r44167;
	shf.l.wrap.b32 	%r44169, %r44168, %r44168, 16;
	add.s32 	%r44170, %r44152, %r44169;
	xor.b32  	%r44171, %r44122, %r44170;
	shf.l.wrap.b32 	%r44172, %r44171, %r44171, 12;
	add.s32 	%r44173, %r44167, %r44172;
	xor.b32  	%r44174, %r44169, %r44173;
	shf.l.wrap.b32 	%r44175, %r44174, %r44174, 8;
	add.s32 	%r44176, %r44170, %r44175;
	xor.b32  	%r44177, %r44172, %r44176;
	shf.l.wrap.b32 	%r44178, %r44177, %r44177, 7;
	add.s32 	%r44179, %r44137, %r44133;
	xor.b32  	%r44180, %r44151, %r44179;
	shf.l.wrap.b32 	%r44181, %r44180, %r44180, 16;
	add.s32 	%r44182, %r44120, %r44181;
	xor.b32  	%r44183, %r44133, %r44182;
	shf.l.wrap.b32 	%r44184, %r44183, %r44183, 12;
	add.s32 	%r44185, %r44179, %r44184;
	xor.b32  	%r44186, %r44181, %r44185;
	shf.l.wrap.b32 	%r44187, %r44186, %r44186, 8;
	add.s32 	%r44188, %r44182, %r44187;
	xor.b32  	%r44189, %r44184, %r44188;
	shf.l.wrap.b32 	%r44190, %r44189, %r44189, 7;
	add.s32 	%r44191, %r44149, %r44142;
	xor.b32  	%r44192, %r44119, %r44191;
	shf.l.wrap.b32 	%r44193, %r44192, %r44192, 16;
	add.s32 	%r44194, %r44131, %r44193;
	xor.b32  	%r44195, %r44142, %r44194;
	shf.l.wrap.b32 	%r44196, %r44195, %r44195, 12;
	add.s32 	%r44197, %r44191, %r44196;
	xor.b32  	%r44198, %r44193, %r44197;
	shf.l.wrap.b32 	%r44199, %r44198, %r44198, 8;
	add.s32 	%r44200, %r44194, %r44199;
	xor.b32  	%r44201, %r44196, %r44200;
	shf.l.wrap.b32 	%r44202, %r44201, %r44201, 7;
	add.s32 	%r44203, %r44161, %r44178;
	xor.b32  	%r44204, %r44199, %r44203;
	shf.l.wrap.b32 	%r44205, %r44204, %r44204, 16;
	add.s32 	%r44206, %r44188, %r44205;
	xor.b32  	%r44207, %r44178, %r44206;
	shf.l.wrap.b32 	%r44208, %r44207, %r44207, 12;
	add.s32 	%r44209, %r44203, %r44208;
	xor.b32  	%r44210, %r44205, %r44209;
	shf.l.wrap.b32 	%r44211, %r44210, %r44210, 8;
	add.s32 	%r44212, %r44206, %r44211;
	xor.b32  	%r44213, %r44208, %r44212;
	shf.l.wrap.b32 	%r44214, %r44213, %r44213, 7;
	add.s32 	%r44215, %r44173, %r44190;
	xor.b32  	%r44216, %r44163, %r44215;
	shf.l.wrap.b32 	%r44217, %r44216, %r44216, 16;
	add.s32 	%r44218, %r44200, %r44217;
	xor.b32  	%r44219, %r44190, %r44218;
	shf.l.wrap.b32 	%r44220, %r44219, %r44219, 12;
	add.s32 	%r44221, %r44215, %r44220;
	xor.b32  	%r44222, %r44217, %r44221;
	shf.l.wrap.b32 	%r44223, %r44222, %r44222, 8;
	add.s32 	%r44224, %r44218, %r44223;
	xor.b32  	%r44225, %r44220, %r44224;
	shf.l.wrap.b32 	%r44226, %r44225, %r44225, 7;
	add.s32 	%r44227, %r44185, %r44202;
	xor.b32  	%r44228, %r44175, %r44227;
	shf.l.wrap.b32 	%r44229, %r44228, %r44228, 16;
	add.s32 	%r44230, %r44164, %r44229;
	xor.b32  	%r44231, %r44202, %r44230;
	shf.l.wrap.b32 	%r44232, %r44231, %r44231, 12;
	add.s32 	%r44233, %r44227, %r44232;
	xor.b32  	%r44234, %r44229, %r44233;
	shf.l.wrap.b32 	%r44235, %r44234, %r44234, 8;
	add.s32 	%r44236, %r44230, %r44235;
	xor.b32  	%r44237, %r44232, %r44236;
	shf.l.wrap.b32 	%r44238, %r44237, %r44237, 7;
	add.s32 	%r44239, %r44197, %r44166;
	xor.b32  	%r44240, %r44187, %r44239;
	shf.l.wrap.b32 	%r44241, %r44240, %r44240, 16;
	add.s32 	%r44242, %r44176, %r44241;
	xor.b32  	%r44243, %r44166, %r44242;
	shf.l.wrap.b32 	%r44244, %r44243, %r44243, 12;
	add.s32 	%r44245, %r44239, %r44244;
	xor.b32  	%r44246, %r44241, %r44245;
	shf.l.wrap.b32 	%r44247, %r44246, %r44246, 8;
	add.s32 	%r44248, %r44242, %r44247;
	xor.b32  	%r44249, %r44244, %r44248;
	shf.l.wrap.b32 	%r44250, %r44249, %r44249, 7;
	add.s32 	%r44251, %r44209, %r44250;
	xor.b32  	%r44252, %r44223, %r44251;
	shf.l.wrap.b32 	%r44253, %r44252, %r44252, 16;
	add.s32 	%r44254, %r44236, %r44253;
	xor.b32  	%r44255, %r44250, %r44254;
	shf.l.wrap.b32 	%r44256, %r44255, %r44255, 12;
	add.s32 	%r44257, %r44251, %r44256;
	xor.b32  	%r44258, %r44253, %r44257;
	shf.l.wrap.b32 	%r44259, %r44258, %r44258, 8;
	add.s32 	%r44260, %r44254, %r44259;
	xor.b32  	%r44261, %r44256, %r44260;
	shf.l.wrap.b32 	%r44262, %r44261, %r44261, 7;
	add.s32 	%r44263, %r44221, %r44214;
	xor.b32  	%r44264, %r44235, %r44263;
	shf.l.wrap.b32 	%r44265, %r44264, %r44264, 16;
	add.s32 	%r44266, %r44248, %r44265;
	xor.b32  	%r44267, %r44214, %r44266;
	shf.l.wrap.b32 	%r44268, %r44267, %r44267, 12;
	add.s32 	%r44269, %r44263, %r44268;
	xor.b32  	%r44270, %r44265, %r44269;
	shf.l.wrap.b32 	%r44271, %r44270, %r44270, 8;
	add.s32 	%r44272, %r44266, %r44271;
	xor.b32  	%r44273, %r44268, %r44272;
	shf.l.wrap.b32 	%r44274, %r44273, %r44273, 7;
	add.s32 	%r44275, %r44233, %r44226;
	xor.b32  	%r44276, %r44247, %r44275;
	shf.l.wrap.b32 	%r44277, %r44276, %r44276, 16;
	add.s32 	%r44278, %r44212, %r44277;
	xor.b32  	%r44279, %r44226, %r44278;
	shf.l.wrap.b32 	%r44280, %r44279, %r44279, 12;
	add.s32 	%r44281, %r44275, %r44280;
	xor.b32  	%r44282, %r44277, %r44281;
	shf.l.wrap.b32 	%r44283, %r44282, %r44282, 8;
	add.s32 	%r44284, %r44278, %r44283;
	xor.b32  	%r44285, %r44280, %r44284;
	shf.l.wrap.b32 	%r44286, %r44285, %r44285, 7;
	add.s32 	%r44287, %r44245, %r44238;
	xor.b32  	%r44288, %r44211, %r44287;
	shf.l.wrap.b32 	%r44289, %r44288, %r44288, 16;
	add.s32 	%r44290, %r44224, %r44289;
	xor.b32  	%r44291, %r44238, %r44290;
	shf.l.wrap.b32 	%r44292, %r44291, %r44291, 12;
	add.s32 	%r44293, %r44287, %r44292;
	xor.b32  	%r44294, %r44289, %r44293;
	shf.l.wrap.b32 	%r44295, %r44294, %r44294, 8;
	add.s32 	%r44296, %r44290, %r44295;
	xor.b32  	%r44297, %r44292, %r44296;
	shf.l.wrap.b32 	%r44298, %r44297, %r44297, 7;
	add.s32 	%r44299, %r44257, %r44274;
	xor.b32  	%r44300, %r44295, %r44299;
	shf.l.wrap.b32 	%r44301, %r44300, %r44300, 16;
	add.s32 	%r44302, %r44284, %r44301;
	xor.b32  	%r44303, %r44274, %r44302;
	shf.l.wrap.b32 	%r44304, %r44303, %r44303, 12;
	add.s32 	%r44305, %r44299, %r44304;
	xor.b32  	%r44306, %r44301, %r44305;
	shf.l.wrap.b32 	%r44307, %r44306, %r44306, 8;
	add.s32 	%r44308, %r44302, %r44307;
	xor.b32  	%r44309, %r44304, %r44308;
	shf.l.wrap.b32 	%r44310, %r44309, %r44309, 7;
	add.s32 	%r44311, %r44269, %r44286;
	xor.b32  	%r44312, %r44259, %r44311;
	shf.l.wrap.b32 	%r44313, %r44312, %r44312, 16;
	add.s32 	%r44314, %r44296, %r44313;
	xor.b32  	%r44315, %r44286, %r44314;
	shf.l.wrap.b32 	%r44316, %r44315, %r44315, 12;
	add.s32 	%r44317, %r44311, %r44316;
	xor.b32  	%r44318, %r44313, %r44317;
	shf.l.wrap.b32 	%r44319, %r44318, %r44318, 8;
	add.s32 	%r44320, %r44314, %r44319;
	xor.b32  	%r44321, %r44316, %r44320;
	shf.l.wrap.b32 	%r44322, %r44321, %r44321, 7;
	add.s32 	%r44323, %r44281, %r44298;
	xor.b32  	%r44324, %r44271, %r44323;
	shf.l.wrap.b32 	%r44325, %r44324, %r44324, 16;
	add.s32 	%r44326, %r44260, %r44325;
	xor.b32  	%r44327, %r44298, %r44326;
	shf.l.wrap.b32 	%r44328, %r44327, %r44327, 12;
	add.s32 	%r44329, %r44323, %r44328;
	xor.b32  	%r44330, %r44325, %r44329;
	shf.l.wrap.b32 	%r44331, %r44330, %r44330, 8;
	add.s32 	%r44332, %r44326, %r44331;
	xor.b32  	%r44333, %r44328, %r44332;
	shf.l.wrap.b32 	%r44334, %r44333, %r44333, 7;
	add.s32 	%r44335, %r44293, %r44262;
	xor.b32  	%r44336, %r44283, %r44335;
	shf.l.wrap.b32 	%r44337, %r44336, %r44336, 16;
	add.s32 	%r44338, %r44272, %r44337;
	xor.b32  	%r44339, %r44262, %r44338;
	shf.l.wrap.b32 	%r44340, %r44339, %r44339, 12;
	add.s32 	%r44341, %r44335, %r44340;
	xor.b32  	%r44342, %r44337, %r44341;
	shf.l.wrap.b32 	%r44343, %r44342, %r44342, 8;
	add.s32 	%r44344, %r44338, %r44343;
	xor.b32  	%r44345, %r44340, %r44344;
	shf.l.wrap.b32 	%r44346, %r44345, %r44345, 7;
	add.s32 	%r44347, %r44305, %r44346;
	xor.b32  	%r44348, %r44319, %r44347;
	shf.l.wrap.b32 	%r44349, %r44348, %r44348, 16;
	add.s32 	%r44350, %r44332, %r44349;
	xor.b32  	%r44351, %r44346, %r44350;
	shf.l.wrap.b32 	%r44352, %r44351, %r44351, 12;
	add.s32 	%r44353, %r44347, %r44352;
	xor.b32  	%r44354, %r44349, %r44353;
	shf.l.wrap.b32 	%r44355, %r44354, %r44354, 8;
	add.s32 	%r44356, %r44317, %r44310;
	xor.b32  	%r44357, %r44331, %r44356;
	shf.l.wrap.b32 	%r44358, %r44357, %r44357, 16;
	add.s32 	%r44359, %r44344, %r44358;
	xor.b32  	%r44360, %r44310, %r44359;
	shf.l.wrap.b32 	%r44361, %r44360, %r44360, 12;
	add.s32 	%r44362, %r44356, %r44361;
	xor.b32  	%r44363, %r44358, %r44362;
	shf.l.wrap.b32 	%r44364, %r44363, %r44363, 8;
	add.s32 	%r44365, %r44359, %r44364;
	xor.b32  	%r44366, %r44361, %r44365;
	shf.l.wrap.b32 	%r44367, %r44366, %r44366, 7;
	add.s32 	%r44368, %r44329, %r44322;
	xor.b32  	%r44369, %r44343, %r44368;
	shf.l.wrap.b32 	%r44370, %r44369, %r44369, 16;
	add.s32 	%r44371, %r44308, %r44370;
	xor.b32  	%r44372, %r44322, %r44371;
	shf.l.wrap.b32 	%r44373, %r44372, %r44372, 12;
	add.s32 	%r44374, %r44368, %r44373;
	xor.b32  	%r44375, %r44370, %r44374;
	shf.l.wrap.b32 	%r44376, %r44375, %r44375, 8;
	add.s32 	%r44377, %r44371, %r44376;
	xor.b32  	%r44378, %r44373, %r44377;
	shf.l.wrap.b32 	%r44379, %r44378, %r44378, 7;
	add.s32 	%r44380, %r44341, %r44334;
	xor.b32  	%r44381, %r44307, %r44380;
	shf.l.wrap.b32 	%r44382, %r44381, %r44381, 16;
	add.s32 	%r44383, %r44320, %r44382;
	xor.b32  	%r44384, %r44334, %r44383;
	shf.l.wrap.b32 	%r44385, %r44384, %r44384, 12;
	add.s32 	%r44386, %r44380, %r44385;
	xor.b32  	%r44387, %r44382, %r44386;
	shf.l.wrap.b32 	%r44388, %r44387, %r44387, 8;
	add.s32 	%r44389, %r44383, %r44388;
	add.s32 	%r44390, %r44353, %r44367;
	xor.b32  	%r44391, %r44388, %r44390;
	shf.l.wrap.b32 	%r44392, %r44391, %r44391, 16;
	add.s32 	%r44393, %r44377, %r44392;
	xor.b32  	%r44394, %r44367, %r44393;
	shr.u32 	%r44395, %r44394, 20;
	add.s32 	%r44396, %r44390, %r44395;
	add.s32 	%r44397, %r44362, %r44379;
	xor.b32  	%r44398, %r44355, %r44397;
	shf.l.wrap.b32 	%r44399, %r44398, %r44398, 16;
	add.s32 	%r44400, %r44389, %r44399;
	xor.b32  	%r44401, %r44379, %r44400;
	shr.u32 	%r44402, %r44401, 20;
	add.s32 	%r44403, %r44397, %r44402;
	add.s32 	%r44404, %r43716, %r44396;
	add.s32 	%r44405, %r43728, %r44403;
	not.b32 	%r44406, %r54829;
	add.s32 	%r44407, %r4083, %r44406;
	mov.u32 	%r44408, %ctaid.x;
	shl.b32 	%r44409, %r44408, 11;
	mov.u32 	%r44410, %tid.x;
	and.b32  	%r44411, %r44410, 31;
	or.b32  	%r44412, %r44409, %r44411;
	shl.b32 	%r44413, %r44410, 3;
	and.b32  	%r44414, %r44413, 7936;
	add.s32 	%r44415, %r53743, %r44414;
	add.s32 	%r44416, %r44412, %r44415;
	shr.u32 	%r44417, %r44416, %r44407;
	and.b32  	%r44418, %r44417, 1;
	setp.eq.b32 	%p509, %r44418, 1;
	selp.b32 	%r44419, %r44405, %r44404, %p509;
	cvt.u16.u32 	%rs711, %r44419;
	and.b16  	%rs876, %rs711, 1;
	and.b16  	%rs712, %rs874, 255;
	setp.ne.s16 	%p510, %rs712, 1;
	@%p510 bra 	$L__BB9_649;
	ld.param.u64 	%rd905, [fused_batch_pir_kernel_transposed_16_param_1];
	not.b32 	%r44420, %r54829;
	add.s32 	%r44421, %r4083, %r44420;
	mov.u32 	%r44422, %ctaid.x;
	shl.b32 	%r44423, %r44422, 11;
	mov.u32 	%r44424, %tid.x;
	and.b32  	%r44425, %r44424, 31;
	or.b32  	%r44426, %r44423, %r44425;
	shl.b32 	%r44427, %r44424, 3;
	and.b32  	%r44428, %r44427, 7936;
	add.s32 	%r44429, %r53743, %r44428;
	add.s32 	%r44430, %r44426, %r44429;
	shr.u32 	%r44431, %r44430, %r44421;
	and.b32  	%r44432, %r44431, 1;
	setp.eq.b32 	%p511, %r44432, 1;
	cvt.s64.s32 	%rd580, %r54829;
	cvta.to.global.u64 	%rd581, %rd905;
	mul.wide.s32 	%rd582, %r54829, 16;
	add.s64 	%rd583, %rd581, %rd582;
	ld.global.u32 	%r44433, [%rd583+21980];
	selp.b32 	%r44434, %r54834, %r54833, %p511;
	xor.b32  	%r44435, %r44434, %r44433;
	selp.b32 	%r44436, %r54835, %r54832, %p511;
	selp.b32 	%r54833, %r54833, %r44435, %p511;
	selp.b32 	%r54834, %r44435, %r54834, %p511;
	ld.global.u32 	%r44437, [%rd583+21984];
	xor.b32  	%r44438, %r44436, %r44437;
	selp.b32 	%r44439, %r54836, %r54831, %p511;
	selp.b32 	%r54832, %r54832, %r44438, %p511;
	selp.b32 	%r54835, %r44438, %r54835, %p511;
	ld.global.u32 	%r44440, [%rd583+21988];
	xor.b32  	%r44441, %r44439, %r44440;
	selp.b32 	%r44442, %r54837, %r54830, %p511;
	selp.b32 	%r54831, %r54831, %r44441, %p511;
	selp.b32 	%r54836, %r44441, %r54836, %p511;
	ld.global.u32 	%r44443, [%rd583+21992];
	xor.b32  	%r44444, %r44442, %r44443;
	selp.b64 	%rd584, 445, 420, %p511;
	selp.b32 	%r54830, %r54830, %r44444, %p511;
	selp.b32 	%r54837, %r44444, %r54837, %p511;
	add.s64 	%rd585, %rd584, %rd580;
	add.s64 	%rd586, %rd581, %rd585;
	ld.global.u8 	%rs713, [%rd586+21960];
	xor.b16  	%rs876, %rs713, %rs876;
$L__BB9_649:
	not.b32 	%r44445, %r54829;
	add.s32 	%r44446, %r4083, %r44445;
	mov.u32 	%r44447, %ctaid.x;
	shl.b32 	%r44448, %r44447, 11;
	mov.u32 	%r44449, %tid.x;
	and.b32  	%r44450, %r44449, 31;
	or.b32  	%r44451, %r44448, %r44450;
	shl.b32 	%r44452, %r44449, 3;
	and.b32  	%r44453, %r44452, 7936;
	add.s32 	%r44454, %r53743, %r44453;
	add.s32 	%r44455, %r44451, %r44454;
	shr.u32 	%r44456, %r44455, %r44446;
	and.b32  	%r44457, %r44456, 1;
	setp.eq.b32 	%p512, %r44457, 1;
	selp.b32 	%r54841, %r54834, %r54833, %p512;
	selp.b32 	%r54840, %r54835, %r54832, %p512;
	selp.b32 	%r54839, %r54836, %r54831, %p512;
	selp.b32 	%r54838, %r54837, %r54830, %p512;
	add.s32 	%r54829, %r54829, 1;
	setp.lt.u32 	%p513, %r54829, %r4083;
	mov.u16 	%rs874, %rs876;
	@%p513 bra 	$L__BB9_647;
$L__BB9_650:
	and.b16  	%rs714, %rs876, 255;
	setp.ne.s16 	%p514, %rs714, 1;
	@%p514 bra 	$L__BB9_652;
	ld.param.u64 	%rd906, [fused_batch_pir_kernel_transposed_16_param_1];
	cvta.to.global.u64 	%rd587, %rd906;
	ld.global.u32 	%r44458, [%rd587+22432];
	xor.b32  	%r54841, %r54841, %r44458;
$L__BB9_652:
	@%p514 bra 	$L__BB9_654;
	ld.param.u64 	%rd907, [fused_batch_pir_kernel_transposed_16_param_1];
	cvta.to.global.u64 	%rd588, %rd907;
	ld.global.u32 	%r44459, [%rd588+22436];
	xor.b32  	%r54840, %r54840, %r44459;
$L__BB9_654:
	@%p514 bra 	$L__BB9_656;
	ld.param.u64 	%rd908, [fused_batch_pir_kernel_transposed_16_param_1];
	cvta.to.global.u64 	%rd589, %rd908;
	ld.global.u32 	%r44460, [%rd589+22440];
	xor.b32  	%r54839, %r54839, %r44460;
$L__BB9_656:
	@%p514 bra 	$L__BB9_658;
	ld.param.u64 	%rd909, [fused_batch_pir_kernel_transposed_16_param_1];
	cvta.to.global.u64 	%rd590, %rd909;
	ld.global.u32 	%r44461, [%rd590+22444];
	xor.b32  	%r54838, %r54838, %r44461;
$L__BB9_658:
	ld.param.u32 	%r52182, [fused_batch_pir_kernel_transposed_16_param_4];
	mov.u32 	%r44463, %ctaid.x;
	shl.b32 	%r44464, %r44463, 11;
	mov.u32 	%r44465, %tid.x;
	and.b32  	%r44466, %r44465, 31;
	or.b32  	%r44467, %r44464, %r44466;
	shl.b32 	%r44468, %r44465, 3;
	and.b32  	%r44469, %r44468, 7936;
	add.s32 	%r44470, %r53743, %r44469;
	add.s32 	%r44471, %r44467, %r44470;
	setp.ge.s32 	%p518, %r44471, %r52182;
	mov.b32 	%r54862, 0;
	mov.u32 	%r54863, %r54862;
	mov.u32 	%r54864, %r54862;
	mov.u32 	%r54865, %r54862;
	@%p518 bra 	$L__BB9_672;
	ld.param.u64 	%rd910, [fused_batch_pir_kernel_transposed_16_param_1];
	cvta.to.global.u64 	%rd591, %rd910;
	ld.global.u8 	%rs718, [%rd591+22465];
	max.u16 	%rs719, %rs718, 11;
	cvt.u32.u16 	%r44472, %rs719;
	add.s32 	%r54853, %r44472, -11;
	ld.shared.v2.u32 	{%r54865, %r54864}, [s_mem+198296];
	ld.shared.v2.u32 	{%r54863, %r54862}, [s_mem+198304];
	ld.shared.u8 	%rs879, [s_mem+198312];
	cvt.u32.u16 	%r4138, %rs718;
	setp.ge.u32 	%p519, %r54853, %r4138;
	@%p519 bra 	$L__BB9_664;
	mov.u16 	%rs877, %rs879;
$L__BB9_661:
	ld.const.u32 	%r44473, [CHACHA_CONSTANTS];
	add.s32 	%r44474, %r44473, %r54865;
	shf.l.wrap.b32 	%r44475, %r44474, %r44474, 16;
	add.s32 	%r44476, %r54865, %r44475;
	xor.b32  	%r44477, %r54865, %r44476;
	shf.l.wrap.b32 	%r44478, %r44477, %r44477, 12;
	add.s32 	%r44479, %r44474, %r44478;
	xor.b32  	%r44480, %r44475, %r44479;
	shf.l.wrap.b32 	%r44481, %r44480, %r44480, 8;
	add.s32 	%r44482, %r44476, %r44481;
	xor.b32  	%r44483, %r44478, %r44482;
	shf.l.wrap.b32 	%r44484, %r44483, %r44483, 7;
	ld.const.u32 	%r44485, [CHACHA_CONSTANTS+4];
	add.s32 	%r44486, %r44485, %r54864;
	shf.l.wrap.b32 	%r44487, %r44486, %r44486, 16;
	add.s32 	%r44488, %r54864, %r44487;
	xor.b32  	%r44489, %r54864, %r44488;
	shf.l.wrap.b32 	%r44490, %r44489, %r44489, 12;
	add.s32 	%r44491, %r44486, %r44490;
	xor.b32  	%r44492, %r44487, %r44491;
	shf.l.wrap.b32 	%r44493, %r44492, %r44492, 8;
	add.s32 	%r44494, %r44488, %r44493;
	xor.b32  	%r44495, %r44490, %r44494;
	shf.l.wrap.b32 	%r44496, %r44495, %r44495, 7;
	ld.const.u32 	%r44497, [CHACHA_CONSTANTS+8];
	add.s32 	%r44498, %r44497, %r54863;
	shf.l.wrap.b32 	%r44499, %r44498, %r44498, 16;
	add.s32 	%r44500, %r54863, %r44499;
	xor.b32  	%r44501, %r54863, %r44500;
	shf.l.wrap.b32 	%r44502, %r44501, %r44501, 12;
	add.s32 	%r44503, %r44498, %r44502;
	xor.b32  	%r44504, %r44499, %r44503;
	shf.l.wrap.b32 	%r44505, %r44504, %r44504, 8;
	add.s32 	%r44506, %r44500, %r44505;
	xor.b32  	%r44507, %r44502, %r44506;
	shf.l.wrap.b32 	%r44508, %r44507, %r44507, 7;
	ld.const.u32 	%r44509, [CHACHA_CONSTANTS+12];
	add.s32 	%r44510, %r44509, %r54862;
	shf.l.wrap.b32 	%r44511, %r44510, %r44510, 16;
	add.s32 	%r44512, %r54862, %r44511;
	xor.b32  	%r44513, %r54862, %r44512;
	shf.l.wrap.b32 	%r44514, %r44513, %r44513, 12;
	add.s32 	%r44515, %r44510, %r44514;
	xor.b32  	%r44516, %r44511, %r44515;
	shf.l.wrap.b32 	%r44517, %r44516, %r44516, 8;
	add.s32 	%r44518, %r44512, %r44517;
	xor.b32  	%r44519, %r44514, %r44518;
	shf.l.wrap.b32 	%r44520, %r44519, %r44519, 7;
	add.s32 	%r44521, %r44479, %r44496;
	xor.b32  	%r44522, %r44517, %r44521;
	shf.l.wrap.b32 	%r44523, %r44522, %r44522, 16;
	add.s32 	%r44524, %r44506, %r44523;
	xor.b32  	%r44525, %r44496, %r44524;
	shf.l.wrap.b32 	%r44526, %r44525, %r44525, 12;
	add.s32 	%r44527, %r44521, %r44526;
	xor.b32  	%r44528, %r44523, %r44527;
	shf.l.wrap.b32 	%r44529, %r44528, %r44528, 8;
	add.s32 	%r44530, %r44524, %r44529;
	xor.b32  	%r44531, %r44526, %r44530;
	shf.l.wrap.b32 	%r44532, %r44531, %r44531, 7;
	add.s32 	%r44533, %r44491, %r44508;
	xor.b32  	%r44534, %r44481, %r44533;
	shf.l.wrap.b32 	%r44535, %r44534, %r44534, 16;
	add.s32 	%r44536, %r44518, %r44535;
	xor.b32  	%r44537, %r44508, %r44536;
	shf.l.wrap.b32 	%r44538, %r44537, %r44537, 12;
	add.s32 	%r44539, %r44533, %r44538;
	xor.b32  	%r44540, %r44535, %r44539;
	shf.l.wrap.b32 	%r44541, %r44540, %r44540, 8;
	add.s32 	%r44542, %r44536, %r44541;
	xor.b32  	%r44543, %r44538, %r44542;
	shf.l.wrap.b32 	%r44544, %r44543, %r44543, 7;
	add.s32 	%r44545, %r44503, %r44520;
	xor.b32  	%r44546, %r44493, %r44545;
	shf.l.wrap.b32 	%r44547, %r44546, %r44546, 16;
	add.s32 	%r44548, %r44482, %r44547;
	xor.b32  	%r44549, %r44520, %r44548;
	shf.l.wrap.b32 	%r44550, %r44549, %r44549, 12;
	add.s32 	%r44551, %r44545, %r44550;
	xor.b32  	%r44552, %r44547, %r44551;
	shf.l.wrap.b32 	%r44553, %r44552, %r44552, 8;
	add.s32 	%r44554, %r44548, %r44553;
	xor.b32  	%r44555, %r44550, %r44554;
	shf.l.wrap.b32 	%r44556, %r44555, %r44555, 7;
	add.s32 	%r44557, %r44515, %r44484;
	xor.b32  	%r44558, %r44505, %r44557;
	shf.l.wrap.b32 	%r44559, %r44558, %r44558, 16;
	add.s32 	%r44560, %r44494, %r44559;
	xor.b32  	%r44561, %r44484, %r44560;
	shf.l.wrap.b32 	%r44562, %r44561, %r44561, 12;
	add.s32 	%r44563, %r44557, %r44562;
	xor.b32  	%r44564, %r44559, %r44563;
	shf.l.wrap.b32 	%r44565, %r44564, %r44564, 8;
	add.s32 	%r44566, %r44560, %r44565;
	xor.b32  	%r44567, %r44562, %r44566;
	shf.l.wrap.b32 	%r44568, %r44567, %r44567, 7;
	add.s32 	%r44569, %r44527, %r44568;
	xor.b32  	%r44570, %r44541, %r44569;
	shf.l.wrap.b32 	%r44571, %r44570, %r44570, 16;
	add.s32 	%r44572, %r44554, %r44571;
	xor.b32  	%r44573, %r44568, %r44572;
	shf.l.wrap.b32 	%r44574, %r44573, %r44573, 12;
	add.s32 	%r44575, %r44569, %r44574;
	xor.b32  	%r44576, %r44571, %r44575;
	shf.l.wrap.b32 	%r44577, %r44576, %r44576, 8;
	add.s32 	%r44578, %r44572, %r44577;
	xor.b32  	%r44579, %r44574, %r44578;
	shf.l.wrap.b32 	%r44580, %r44579, %r44579, 7;
	add.s32 	%r44581, %r44539, %r44532;
	xor.b32  	%r44582, %r44553, %r44581;
	shf.l.wrap.b32 	%r44583, %r44582, %r44582, 16;
	add.s32 	%r44584, %r44566, %r44583;
	xor.b32  	%r44585, %r44532, %r44584;
	shf.l.wrap.b32 	%r44586, %r44585, %r44585, 12;
	add.s32 	%r44587, %r44581, %r44586;
	xor.b32  	%r44588, %r44583, %r44587;
	shf.l.wrap.b32 	%r44589, %r44588, %r44588, 8;
	add.s32 	%r44590, %r44584, %r44589;
	xor.b32  	%r44591, %r44586, %r44590;
	shf.l.wrap.b32 	%r44592, %r44591, %r44591, 7;
	add.s32 	%r44593, %r44551, %r44544;
	xor.b32  	%r44594, %r44565, %r44593;
	shf.l.wrap.b32 	%r44595, %r44594, %r44594, 16;
	add.s32 	%r44596, %r44530, %r44595;
	xor.b32  	%r44597, %r44544, %r44596;
	shf.l.wrap.b32 	%r44598, %r44597, %r44597, 12;
	add.s32 	%r44599, %r44593, %r44598;
	xor.b32  	%r44600, %r44595, %r44599;
	shf.l.wrap.b32 	%r44601, %r44600, %r44600, 8;
	add.s32 	%r44602, %r44596, %r44601;
	xor.b32  	%r44603, %r44598, %r44602;
	shf.l.wrap.b32 	%r44604, %r44603, %r44603, 7;
	add.s32 	%r44605, %r44563, %r44556;
	xor.b32  	%r44606, %r44529, %r44605;
	shf.l.wrap.b32 	%r44607, %r44606, %r44606, 16;
	add.s32 	%r44608, %r44542, %r44607;
	xor.b32  	%r44609, %r44556, %r44608;
	shf.l.wrap.b32 	%r44610, %r44609, %r44609, 12;
	add.s32 	%r44611, %r44605, %r44610;
	xor.b32  	%r44612, %r44607, %r44611;
	shf.l.wrap.b32 	%r44613, %r44612, %r44612, 8;
	add.s32 	%r44614, %r44608, %r44613;
	xor.b32  	%r44615, %r44610, %r44614;
	shf.l.wrap.b32 	%r44616, %r44615, %r44615, 7;
	add.s32 	%r44617, %r44575, %r44592;
	xor.b32  	%r44618, %r44613, %r44617;
	shf.l.wrap.b32 	%r44619, %r44618, %r44618, 16;
	add.s32 	%r44620, %r44602, %r44619;
	xor.b32  	%r44621, %r44592, %r44620;
	shf.l.wrap.b32 	%r44622, %r44621, %r44621, 12;
	add.s32 	%r44623, %r44617, %r44622;
	xor.b32  	%r44624, %r44619, %r44623;
	shf.l.wrap.b32 	%r44625, %r44624, %r44624, 8;
	add.s32 	%r44626, %r44620, %r44625;
	xor.b32  	%r44627, %r44622, %r44626;
	shf.l.wrap.b32 	%r44628, %r44627, %r44627, 7;
	add.s32 	%r44629, %r44587, %r44604;
	xor.b32  	%r44630, %r44577, %r44629;
	shf.l.wrap.b32 	%r44631, %r44630, %r44630, 16;
	add.s32 	%r44632, %r44614, %r44631;
	xor.b32  	%r44633, %r44604, %r44632;
	shf.l.wrap.b32 	%r44634, %r44633, %r44633, 12;
	add.s32 	%r44635, %r44629, %r44634;
	xor.b32  	%r44636, %r44631, %r44635;
	shf.l.wrap.b32 	%r44637, %r44636, %r44636, 8;
	add.s32 	%r44638, %r44632, %r44637;
	xor.b32  	%r44639, %r44634, %r44638;
	shf.l.wrap.b32 	%r44640, %r44639, %r44639, 7;
	add.s32 	%r44641, %r44599, %r44616;
	xor.b32  	%r44642, %r44589, %r44641;
	shf.l.wrap.b32 	%r44643, %r44642, %r44642, 16;
	add.s32 	%r44644, %r44578, %r44643;
	xor.b32  	%r44645, %r44616, %r44644;
	shf.l.wrap.b32 	%r44646, %r44645, %r44645, 12;
	add.s32 	%r44647, %r44641, %r44646;
	xor.b32  	%r44648, %r44643, %r44647;
	shf.l.wrap.b32 	%r44649, %r44648, %r44648, 8;
	add.s32 	%r44650, %r44644, %r44649;
	xor.b32  	%r44651, %r44646, %r44650;
	shf.l.wrap.b32 	%r44652, %r44651, %r44651, 7;
	add.s32 	%r44653, %r44611, %r44580;
	xor.b32  	%r44654, %r44601, %r44653;
	shf.l.wrap.b32 	%r44655, %r44654, %r44654, 16;
	add.s32 	%r44656, %r44590, %r44655;
	xor.b32  	%r44657, %r44580, %r44656;
	shf.l.wrap.b32 	%r44658, %r44657, %r44657, 12;
	add.s32 	%r44659, %r44653, %r44658;
	xor.b32  	%r44660, %r44655, %r44659;
	shf.l.wrap.b32 	%r44661, %r44660, %r44660, 8;
	add.s32 	%r44662, %r44656, %r44661;
	xor.b32  	%r44663, %r44658, %r44662;
	shf.l.wrap.b32 	%r44664, %r44663, %r44663, 7;
	add.s32 	%r44665, %r44623, %r44664;
	xor.b32  	%r44666, %r44637, %r44665;
	shf.l.wrap.b32 	%r44667, %r44666, %r44666, 16;
	add.s32 	%r44668, %r44650, %r44667;
	xor.b32  	%r44669, %r44664, %r44668;
	shf.l.wrap.b32 	%r44670, %r44669, %r44669, 12;
	add.s32 	%r44671, %r44665, %r44670;
	xor.b32  	%r44672, %r44667, %r44671;
	shf.l.wrap.b32 	%r44673, %r44672, %r44672, 8;
	add.s32 	%r44674, %r44668, %r44673;
	xor.b32  	%r44675, %r44670, %r44674;
	shf.l.wrap.b32 	%r44676, %r44675, %r44675, 7;
	add.s32 	%r44677, %r44635, %r44628;
	xor.b32  	%r44678, %r44649, %r44677;
	shf.l.wrap.b32 	%r44679, %r44678, %r44678, 16;
	add.s32 	%r44680, %r44662, %r44679;
	xor.b32  	%r44681, %r44628, %r44680;
	shf.l.wrap.b32 	%r44682, %r44681, %r44681, 12;
	add.s32 	%r44683, %r44677, %r44682;
	xor.b32  	%r44684, %r44679, %r44683;
	shf.l.wrap.b32 	%r44685, %r44684, %r44684, 8;
	add.s32 	%r44686, %r44680, %r44685;
	xor.b32  	%r44687, %r44682, %r44686;
	shf.l.wrap.b32 	%r44688, %r44687, %r44687, 7;
	add.s32 	%r44689, %r44647, %r44640;
	xor.b32  	%r44690, %r44661, %r44689;
	shf.l.wrap.b32 	%r44691, %r44690, %r44690, 16;
	add.s32 	%r44692, %r44626, %r44691;
	xor.b32  	%r44693, %r44640, %r44692;
	shf.l.wrap.b32 	%r44694, %r44693, %r44693, 12;
	add.s32 	%r44695, %r44689, %r44694;
	xor.b32  	%r44696, %r44691, %r44695;
	shf.l.wrap.b32 	%r44697, %r44696, %r44696, 8;
	add.s32 	%r44698, %r44692, %r44697;
	xor.b32  	%r44699, %r44694, %r44698;
	shf.l.wrap.b32 	%r44700, %r44699, %r44699, 7;
	add.s32 	%r44701, %r44659, %r44652;
	xor.b32  	%r44702, %r44625, %r44701;
	shf.l.wrap.b32 	%r44703, %r44702, %r44702, 16;
	add.s32 	%r44704, %r44638, %r44703;
	xor.b32  	%r44705, %r44652, %r44704;
	shf.l.wrap.b32 	%r44706, %r44705, %r44705, 12;
	add.s32 	%r44707, %r44701, %r44706;
	xor.b32  	%r44708, %r44703, %r44707;
	shf.l.wrap.b32 	%r44709, %r44708, %r44708, 8;
	add.s32 	%r44710, %r44704, %r44709;
	xor.b32  	%r44711, %r44706, %r44710;
	shf.l.wrap.b32 	%r44712, %r44711, %r44711, 7;
	add.s32 	%r44713, %r44671, %r44688;
	xor.b32  	%r44714, %r44709, %r44713;
	shf.l.wrap.b32 	%r44715, %r44714, %r44714, 16;
	add.s32 	%r44716, %r44698, %r44715;
	xor.b32  	%r44717, %r44688, %r44716;
	shf.l.wrap.b32 	%r44718, %r44717, %r44717, 12;
	add.s32 	%r44719, %r44713, %r44718;
	xor.b32  	%r44720, %r44715, %r44719;
	shf.l.wrap.b32 	%r44721, %r44720, %r44720, 8;
	add.s32 	%r44722, %r44716, %r44721;
	xor.b32  	%r44723, %r44718, %r44722;
	shf.l.wrap.b32 	%r44724, %r44723, %r44723, 7;
	add.s32 	%r44725, %r44683, %r44700;
	xor.b32  	%r44726, %r44673, %r44725;
	shf.l.wrap.b32 	%r44727, %r44726, %r44726, 16;
	add.s32 	%r44728, %r44710, %r44727;
	xor.b32  	%r44729, %r44700, %r44728;
	shf.l.wrap.b32 	%r44730, %r44729, %r44729, 12;
	add.s32 	%r44731, %r44725, %r44730;
	xor.b32  	%r44732, %r44727, %r44731;
	shf.l.wrap.b32 	%r44733, %r44732, %r44732, 8;
	add.s32 	%r44734, %r44728, %r44733;
	xor.b32  	%r44735, %r44730, %r44734;
	shf.l.wrap.b32 	%r44736, %r44735, %r44735, 7;
	add.s32 	%r44737, %r44695, %r44712;
	xor.b32  	%r44738, %r44685, %r44737;
	shf.l.wrap.b32 	%r44739, %r44738, %r44738, 16;
	add.s32 	%r44740, %r44674, %r44739;
	xor.b32  	%r44741, %r44712, %r44740;
	shf.l.wrap.b32 	%r44742, %r44741, %r44741, 12;
	add.s32 	%r44743, %r44737, %r44742;
	xor.b32  	%r44744, %r44739, %r44743;
	shf.l.wrap.b32 	%r44745, %r44744, %r44744, 8;
	add.s32 	%r44746, %r44740, %r44745;
	xor.b32  	%r44747, %r44742, %r44746;
	shf.l.wrap.b32 	%r44748, %r44747, %r44747, 7;
	add.s32 	%r44749, %r44707, %r44676;
	xor.b32  	%r44750, %r44697, %r44749;
	shf.l.wrap.b32 	%r44751, %r44750, %r44750, 16;
	add.s32 	%r44752, %r44686, %r44751;
	xor.b32  	%r44753, %r44676, %r44752;
	shf.l.wrap.b32 	%r44754, %r44753, %r44753, 12;
	add.s32 	%r44755, %r44749, %r44754;
	xor.b32  	%r44756, %r44751, %r44755;
	shf.l.wrap.b32 	%r44757, %r44756, %r44756, 8;
	add.s32 	%r44758, %r44752, %r44757;
	xor.b32  	%r44759, %r44754, %r44758;
	shf.l.wrap.b32 	%r44760, %r44759, %r44759, 7;
	add.s32 	%r44761, %r44719, %r44760;
	xor.b32  	%r44762, %r44733, %r44761;
	shf.l.wrap.b32 	%r44763, %r44762, %r44762, 16;
	add.s32 	%r44764, %r44746, %r44763;
	xor.b32  	%r44765, %r44760, %r44764;
	shf.l.wrap.b32 	%r44766, %r44765, %r44765, 12;
	add.s32 	%r44767, %r44761, %r44766;
	xor.b32  	%r44768, %r44763, %r44767;
	shf.l.wrap.b32 	%r44769, %r44768, %r44768, 8;
	add.s32 	%r44770, %r44764, %r44769;
	xor.b32  	%r44771, %r44766, %r44770;
	shf.l.wrap.b32 	%r44772, %r44771, %r44771, 7;
	add.s32 	%r44773, %r44731, %r44724;
	xor.b32  	%r44774, %r44745, %r44773;
	shf.l.wrap.b32 	%r44775, %r44774, %r44774, 16;
	add.s32 	%r44776, %r44758, %r44775;
	xor.b32  	%r44777, %r44724, %r44776;
	shf.l.wrap.b32 	%r44778, %r44777, %r44777, 12;
	add.s32 	%r44779, %r44773, %r44778;
	xor.b32  	%r44780, %r44775, %r44779;
	shf.l.wrap.b32 	%r44781, %r44780, %r44780, 8;
	add.s32 	%r44782, %r44776, %r44781;
	xor.b32  	%r44783, %r44778, %r44782;
	shf.l.wrap.b32 	%r44784, %r44783, %r44783, 7;
	add.s32 	%r44785, %r44743, %r44736;
	xor.b32  	%r44786, %r44757, %r44785;
	shf.l.wrap.b32 	%r44787, %r44786, %r44786, 16;
	add.s32 	%r44788, %r44722, %r44787;
	xor.b32  	%r44789, %r44736, %r44788;
	shf.l.wrap.b32 	%r44790, %r44789, %r44789, 12;
	add.s32 	%r44791, %r44785, %r44790;
	xor.b32  	%r44792, %r44787, %r44791;
	shf.l.wrap.b32 	%r44793, %r44792, %r44792, 8;
	add.s32 	%r44794, %r44788, %r44793;
	xor.b32  	%r44795, %r44790, %r44794;
	shf.l.wrap.b32 	%r44796, %r44795, %r44795, 7;
	add.s32 	%r44797, %r44755, %r44748;
	xor.b32  	%r44798, %r44721, %r44797;
	shf.l.wrap.b32 	%r44799, %r44798, %r44798, 16;
	add.s32 	%r44800, %r44734, %r44799;
	xor.b32  	%r44801, %r44748, %r44800;
	shf.l.wrap.b32 	%r44802, %r44801, %r44801, 12;
	add.s32 	%r44803, %r44797, %r44802;
	xor.b32  	%r44804, %r44799, %r44803;
	shf.l.wrap.b32 	%r44805, %r44804, %r44804, 8;
	add.s32 	%r44806, %r44800, %r44805;
	xor.b32  	%r44807, %r44802, %r44806;
	shf.l.wrap.b32 	%r44808, %r44807, %r44807, 7;
	add.s32 	%r44809, %r44767, %r44784;
	xor.b32  	%r44810, %r44805, %r44809;
	shf.l.wrap.b32 	%r44811, %r44810, %r44810, 16;
	add.s32 	%r44812, %r44794, %r44811;
	xor.b32  	%r44813, %r44784, %r44812;
	shf.l.wrap.b32 	%r44814, %r44813, %r44813, 12;
	add.s32 	%r44815, %r44809, %r44814;
	xor.b32  	%r44816, %r44811, %r44815;
	shf.l.wrap.b32 	%r44817, %r44816, %r44816, 8;
	add.s32 	%r44818, %r44812, %r44817;
	xor.b32  	%r44819, %r44814, %r44818;
	shf.l.wrap.b32 	%r44820, %r44819, %r44819, 7;
	add.s32 	%r44821, %r44779, %r44796;
	xor.b32  	%r44822, %r44769, %r44821;
	shf.l.wrap.b32 	%r44823, %r44822, %r44822, 16;
	add.s32 	%r44824, %r44806, %r44823;
	xor.b32  	%r44825, %r44796, %r44824;
	shf.l.wrap.b32 	%r44826, %r44825, %r44825, 12;
	add.s32 	%r44827, %r44821, %r44826;
	xor.b32  	%r44828, %r44823, %r44827;
	shf.l.wrap.b32 	%r44829, %r44828, %r44828, 8;
	add.s32 	%r44830, %r44824, %r44829;
	xor.b32  	%r44831, %r44826, %r44830;
	shf.l.wrap.b32 	%r44832, %r44831, %r44831, 7;
	add.s32 	%r44833, %r44791, %r44808;
	xor.b32  	%r44834, %r44781, %r44833;
	shf.l.wrap.b32 	%r44835, %r44834, %r44834, 16;
	add.s32 	%r44836, %r44770, %r44835;
	xor.b32  	%r44837, %r44808, %r44836;
	shf.l.wrap.b32 	%r44838, %r44837, %r44837, 12;
	add.s32 	%r44839, %r44833, %r44838;
	xor.b32  	%r44840, %r44835, %r44839;
	shf.l.wrap.b32 	%r44841, %r44840, %r44840, 8;
	add.s32 	%r44842, %r44836, %r44841;
	xor.b32  	%r44843, %r44838, %r44842;
	shf.l.wrap.b32 	%r44844, %r44843, %r44843, 7;
	add.s32 	%r44845, %r44803, %r44772;
	xor.b32  	%r44846, %r44793, %r44845;
	shf.l.wrap.b32 	%r44847, %r44846, %r44846, 16;
	add.s32 	%r44848, %r44782, %r44847;
	xor.b32  	%r44849, %r44772, %r44848;
	shf.l.wrap.b32 	%r44850, %r44849, %r44849, 12;
	add.s32 	%r44851, %r44845, %r44850;
	xor.b32  	%r44852, %r44847, %r44851;
	shf.l.wrap.b32 	%r44853, %r44852, %r44852, 8;
	add.s32 	%r44854, %r44848, %r44853;
	xor.b32  	%r44855, %r44850, %r44854;
	shf.l.wrap.b32 	%r44856, %r44855, %r44855, 7;
	add.s32 	%r54857, %r44473, %r44815;
	add.s32 	%r54856, %r44485, %r44827;
	add.s32 	%r54855, %r44497, %r44839;
	add.s32 	%r54854, %r44509, %r44851;
	add.s32 	%r54858, %r54865, %r44856;
	add.s32 	%r54859, %r54864, %r44820;
	add.s32 	%r54860, %r54863, %r44832;
	add.s32 	%r54861, %r54862, %r44844;
	xor.b32  	%r44857, %r44474, 1;
	shf.l.wrap.b32 	%r44858, %r44474, %r44857, 16;
	add.s32 	%r44859, %r54865, %r44858;
	xor.b32  	%r44860, %r54865, %r44859;
	shf.l.wrap.b32 	%r44861, %r44860, %r44860, 12;
	add.s32 	%r44862, %r44474, %r44861;
	xor.b32  	%r44863, %r44858, %r44862;
	shf.l.wrap.b32 	%r44864, %r44863, %r44863, 8;
	add.s32 	%r44865, %r44859, %r44864;
	xor.b32  	%r44866, %r44861, %r44865;
	shf.l.wrap.b32 	%r44867, %r44866, %r44866, 7;
	add.s32 	%r44868, %r44862, %r44496;
	xor.b32  	%r44869, %r44517, %r44868;
	shf.l.wrap.b32 	%r44870, %r44869, %r44869, 16;
	add.s32 	%r44871, %r44506, %r44870;
	xor.b32  	%r44872, %r44496, %r44871;
	shf.l.wrap.b32 	%r44873, %r44872, %r44872, 12;
	add.s32 	%r44874, %r44868, %r44873;
	xor.b32  	%r44875, %r44870, %r44874;
	shf.l.wrap.b32 	%r44876, %r44875, %r44875, 8;
	add.s32 	%r44877, %r44871, %r44876;
	xor.b32  	%r44878, %r44873, %r44877;
	shf.l.wrap.b32 	%r44879, %r44878, %r44878, 7;
	xor.b32  	%r44880, %r44864, %r44533;
	shf.l.wrap.b32 	%r44881, %r44880, %r44880, 16;
	add.s32 	%r44882, %r44518, %r44881;
	xor.b32  	%r44883, %r44508, %r44882;
	shf.l.wrap.b32 	%r44884, %r44883, %r44883, 12;
	add.s32 	%r44885, %r44533, %r44884;
	xor.b32  	%r44886, %r44881, %r44885;
	shf.l.wrap.b32 	%r44887, %r44886, %r44886, 8;
	add.s32 	%r44888, %r44882, %r44887;
	xor.b32  	%r44889, %r44884, %r44888;
	shf.l.wrap.b32 	%r44890, %r44889, %r44889, 7;
	add.s32 	%r44891, %r44865, %r44547;
	xor.b32  	%r44892, %r44520, %r44891;
	shf.l.wrap.b32 	%r44893, %r44892, %r44892, 12;
	add.s32 	%r44894, %r44545, %r44893;
	xor.b32  	%r44895, %r44547, %r44894;
	shf.l.wrap.b32 	%r44896, %r44895, %r44895, 8;
	add.s32 	%r44897, %r44891, %r44896;
	xor.b32  	%r44898, %r44893, %r44897;
	shf.l.wrap.b32 	%r44899, %r44898, %r44898, 7;
	add.s32 	%r44900, %r44515, %r44867;
	xor.b32  	%r44901, %r44505, %r44900;
	shf.l.wrap.b32 	%r44902, %r44901, %r44901, 16;
	add.s32 	%r44903, %r44494, %r44902;
	xor.b32  	%r44904, %r44867, %r44903;
	shf.l.wrap.b32 	%r44905, %r44904, %r44904, 12;
	add.s32 	%r44906, %r44900, %r44905;
	xor.b32  	%r44907, %r44902, %r44906;
	shf.l.wrap.b32 	%r44908, %r44907, %r44907, 8;
	add.s32 	%r44909, %r44903, %r44908;
	xor.b32  	%r44910, %r44905, %r44909;
	shf.l.wrap.b32 	%r44911, %r44910, %r44910, 7;
	add.s32 	%r44912, %r44874, %r44911;
	xor.b32  	%r44913, %r44887, %r44912;
	shf.l.wrap.b32 	%r44914, %r44913, %r44913, 16;
	add.s32 	%r44915, %r44897, %r44914;
	xor.b32  	%r44916, %r44911, %r44915;
	shf.l.wrap.b32 	%r44917, %r44916, %r44916, 12;
	add.s32 	%r44918, %r44912, %r44917;
	xor.b32  	%r44919, %r44914, %r44918;
	shf.l.wrap.b32 	%r44920, %r44919, %r44919, 8;
	add.s32 	%r44921, %r44915, %r44920;
	xor.b32  	%r44922, %r44917, %r44921;
	shf.l.wrap.b32 	%r44923, %r44922, %r44922, 7;
	add.s32 	%r44924, %r44885, %r44879;
	xor.b32  	%r44925, %r44896, %r44924;
	shf.l.wrap.b32 	%r44926, %r44925, %r44925, 16;
	add.s32 	%r44927, %r44909, %r44926;
	xor.b32  	%r44928, %r44879, %r44927;
	shf.l.wrap.b32 	%r44929, %r44928, %r44928, 12;
	add.s32 	%r44930, %r44924, %r44929;
	xor.b32  	%r44931, %r44926, %r44930;
	shf.l.wrap.b32 	%r44932, %r44931, %r44931, 8;
	add.s32 	%r44933, %r44927, %r44932;
	xor.b32  	%r44934, %r44929, %r44933;
	shf.l.wrap.b32 	%r44935, %r44934, %r44934, 7;
	add.s32 	%r44936, %r44894, %r44890;
	xor.b32  	%r44937, %r44908, %r44936;
	shf.l.wrap.b32 	%r44938, %r44937, %r44937, 16;
	add.s32 	%r44939, %r44877, %r44938;
	xor.b32  	%r44940, %r44890, %r44939;
	shf.l.wrap.b32 	%r44941, %r44940, %r44940, 12;
	add.s32 	%r44942, %r44936, %r44941;
	xor.b32  	%r44943, %r44938, %r44942;
	shf.l.wrap.b32 	%r44944, %r44943, %r44943, 8;
	add.s32 	%r44945, %r44939, %r44944;
	xor.b32  	%r44946, %r44941, %r44945;
	shf.l.wrap.b32 	%r44947, %r44946, %r44946, 7;
	add.s32 	%r44948, %r44906, %r44899;
	xor.b32  	%r44949, %r44876, %r44948;
	shf.l.wrap.b32 	%r44950, %r44949, %r44949, 16;
	add.s32 	%r44951, %r44888, %r44950;
	xor.b32  	%r44952, %r44899, %r44951;
	shf.l.wrap.b32 	%r44953, %r44952, %r44952, 12;
	add.s32 	%r44954, %r44948, %r44953;
	xor.b32  	%r44955, %r44950, %r44954;
	shf.l.wrap.b32 	%r44956, %r44955, %r44955, 8;
	add.s32 	%r44957, %r44951, %r44956;
	xor.b32  	%r44958, %r44953, %r44957;
	shf.l.wrap.b32 	%r44959, %r44958, %r44958, 7;
	add.s32 	%r44960, %r44918, %r44935;
	xor.b32  	%r44961, %r44956, %r44960;
	shf.l.wrap.b32 	%r44962, %r44961, %r44961, 16;
	add.s32 	%r44963, %r44945, %r44962;
	xor.b32  	%r44964, %r44935, %r44963;
	shf.l.wrap.b32 	%r44965, %r44964, %r44964, 12;
	add.s32 	%r44966, %r44960, %r44965;
	xor.b32  	%r44967, %r44962, %r44966;
	shf.l.wrap.b32 	%r44968, %r44967, %r44967, 8;
	add.s32 	%r44969, %r44963, %r44968;
	xor.b32  	%r44970, %r44965, %r44969;
	shf.l.wrap.b32 	%r44971, %r44970, %r44970, 7;
	add.s32 	%r44972, %r44930, %r44947;
	xor.b32  	%r44973, %r44920, %r44972;
	shf.l.wrap.b32 	%r44974, %r44973, %r44973, 16;
	add.s32 	%r44975, %r44957, %r44974;
	xor.b32  	%r44976, %r44947, %r44975;
	shf.l.wrap.b32 	%r44977, %r44976, %r44976, 12;
	add.s32 	%r44978, %r44972, %r44977;
	xor.b32  	%r44979, %r44974, %r44978;
	shf.l.wrap.b32 	%r44980, %r44979, %r44979, 8;
	add.s32 	%r44981, %r44975, %r44980;
	xor.b32  	%r44982, %r44977, %r44981;
	shf.l.wrap.b32 	%r44983, %r44982, %r44982, 7;
	add.s32 	%r44984, %r44942, %r44959;
	xor.b32  	%r44985, %r44932, %r44984;
	shf.l.wrap.b32 	%r44986, %r44985, %r44985, 16;
	add.s32 	%r44987, %r44921, %r44986;
	xor.b32  	%r44988, %r44959, %r44987;
	shf.l.wrap.b32 	%r44989, %r44988, %r44988, 12;
	add.s32 	%r44990, %r44984, %r44989;
	xor.b32  	%r44991, %r44986, %r44990;
	shf.l.wrap.b32 	%r44992, %r44991, %r44991, 8;
	add.s32 	%r44993, %r44987, %r44992;
	xor.b32  	%r44994, %r44989, %r44993;
	shf.l.wrap.b32 	%r44995, %r44994, %r44994, 7;
	add.s32 	%r44996, %r44954, %r44923;
	xor.b32  	%r44997, %r44944, %r44996;
	shf.l.wrap.b32 	%r44998, %r44997, %r44997, 16;
	add.s32 	%r44999, %r44933, %r44998;
	xor.b32  	%r45000, %r44923, %r44999;
	shf.l.wrap.b32 	%r45001, %r45000, %r45000, 12;
	add.s32 	%r45002, %r44996, %r45001;
	xor.b32  	%r45003, %r44998, %r45002;
	shf.l.wrap.b32 	%r45004, %r45003, %r45003, 8;
	add.s32 	%r45005, %r44999, %r45004;
	xor.b32  	%r45006, %r45001, %r45005;
	shf.l.wrap.b32 	%r45007, %r45006, %r45006, 7;
	add.s32 	%r45008, %r44966, %r45007;
	xor.b32  	%r45009, %r44980, %r45008;
	shf.l.wrap.b32 	%r45010, %r45009, %r45009, 16;
	add.s32 	%r45011, %r44993, %r45010;
	xor.b32  	%r45012, %r45007, %r45011;
	shf.l.wrap.b32 	%r45013, %r45012, %r45012, 12;
	add.s32 	%r45014, %r45008, %r45013;
	xor.b32  	%r45015, %r45010, %r45014;
	shf.l.wrap.b32 	%r45016, %r45015, %r45015, 8;
	add.s32 	%r45017, %r45011, %r45016;
	xor.b32  	%r45018, %r45013, %r45017;
	shf.l.wrap.b32 	%r45019, %r45018, %r45018, 7;
	add.s32 	%r45020, %r44978, %r44971;
	xor.b32  	%r45021, %r44992, %r45020;
	shf.l.wrap.b32 	%r45022, %r45021, %r45021, 16;
	add.s32 	%r45023, %r45005, %r45022;
	xor.b32  	%r45024, %r44971, %r45023;
	shf.l.wrap.b32 	%r45025, %r45024, %r45024, 12;
	add.s32 	%r45026, %r45020, %r45025;
	xor.b32  	%r45027, %r45022, %r45026;
	shf.l.wrap.b32 	%r45028, %r45027, %r45027, 8;
	add.s32 	%r45029, %r45023, %r45028;
	xor.b32  	%r45030, %r45025, %r45029;
	shf.l.wrap.b32 	%r45031, %r45030, %r45030, 7;
	add.s32 	%r45032, %r44990, %r44983;
	xor.b32  	%r45033, %r45004, %r45032;
	shf.l.wrap.b32 	%r45034, %r45033, %r45033, 16;
	add.s32 	%r45035, %r44969, %r45034;
	xor.b32  	%r45036, %r44983, %r45035;
	shf.l.wrap.b32 	%r45037, %r45036, %r45036, 12;
	add.s32 	%r45038, %r45032, %r45037;
	xor.b32  	%r45039, %r45034, %r45038;
	shf.l.wrap.b32 	%r45040, %r45039, %r45039, 8;
	add.s32 	%r45041, %r45035, %r45040;
	xor.b32  	%r45042, %r45037, %r45041;
	shf.l.wrap.b32 	%r45043, %r45042, %r45042, 7;
	add.s32 	%r45044, %r45002, %r44995;
	xor.b32  	%r45045, %r44968, %r45044;
	shf.l.wrap.b32 	%r45046, %r45045, %r45045, 16;
	add.s32 	%r45047, %r44981, %r45046;
	xor.b32  	%r45048, %r44995, %r45047;
	shf.l.wrap.b32 	%r45049, %r45048, %r45048, 12;
	add.s32 	%r45050, %r45044, %r45049;
	xor.b32  	%r45051, %r45046, %r45050;
	shf.l.wrap.b32 	%r45052, %r45051, %r45051, 8;
	add.s32 	%r45053, %r45047, %r45052;
	xor.b32  	%r45054, %r45049, %r45053;
	shf.l.wrap.b32 	%r45055, %r45054, %r45054, 7;
	add.s32 	%r45056, %r45014, %r45031;
	xor.b32  	%r45057, %r45052, %r45056;
	shf.l.wrap.b32 	%r45058, %r45057, %r45057, 16;
	add.s32 	%r45059, %r45041, %r45058;
	xor.b32  	%r45060, %r45031, %r45059;
	shf.l.wrap.b32 	%r45061, %r45060, %r45060, 12;
	add.s32 	%r45062, %r45056, %r45061;
	xor.b32  	%r45063, %r45058, %r45062;
	shf.l.wrap.b32 	%r45064, %r45063, %r45063, 8;
	add.s32 	%r45065, %r45059, %r45064;
	xor.b32  	%r45066, %r45061, %r45065;
	shf.l.wrap.b32 	%r45067, %r45066, %r45066, 7;
	add.s32 	%r45068, %r45026, %r45043;
	xor.b32  	%r45069, %r45016, %r45068;
	shf.l.wrap.b32 	%r45070, %r45069, %r45069, 16;
	add.s32 	%r45071, %r45053, %r45070;
	xor.b32  	%r45072, %r45043, %r45071;
	shf.l.wrap.b32 	%r45073, %r45072, %r45072, 12;
	add.s32 	%r45074, %r45068, %r45073;
	xor.b32  	%r45075, %r45070, %r45074;
	shf.l.wrap.b32 	%r45076, %r45075, %r45075, 8;
	add.s32 	%r45077, %r45071, %r45076;
	xor.b32  	%r45078, %r45073, %r45077;
	shf.l.wrap.b32 	%r45079, %r45078, %r45078, 7;
	add.s32 	%r45080, %r45038, %r45055;
	xor.b32  	%r45081, %r45028, %r45080;
	shf.l.wrap.b32 	%r45082, %r45081, %r45081, 16;
	add.s32 	%r45083, %r45017, %r45082;
	xor.b32  	%r45084, %r45055, %r45083;
	shf.l.wrap.b32 	%r45085, %r45084, %r45084, 12;
	add.s32 	%r45086, %r45080, %r45085;
	xor.b32  	%r45087, %r45082, %r45086;
	shf.l.wrap.b32 	%r45088, %r45087, %r45087, 8;
	add.s32 	%r45089, %r45083, %r45088;
	xor.b32  	%r45090, %r45085, %r45089;
	shf.l.wrap.b32 	%r45091, %r45090, %r45090, 7;
	add.s32 	%r45092, %r45050, %r45019;
	xor.b32  	%r45093, %r45040, %r45092;
	shf.l.wrap.b32 	%r45094, %r45093, %r45093, 16;
	add.s32 	%r45095, %r45029, %r45094;
	xor.b32  	%r45096, %r45019, %r45095;
	shf.l.wrap.b32 	%r45097, %r45096, %r45096, 12;
	add.s32 	%r45098, %r45092, %r45097;
	xor.b32  	%r45099, %r45094, %r45098;
	shf.l.wrap.b32 	%r45100, %r45099, %r45099, 8;
	add.s32 	%r45101, %r45095, %r45100;
	xor.b32  	%r45102, %r45097, %r45101;
	shf.l.wrap.b32 	%r45103, %r45102, %r45102, 7;
	add.s32 	%r45104, %r45062, %r45103;
	xor.b32  	%r45105, %r45076, %r45104;
	shf.l.wrap.b32 	%r45106, %r45105, %r45105, 16;
	add.s32 	%r45107, %r45089, %r45106;
	xor.b32  	%r45108, %r45103, %r45107;
	shf.l.wrap.b32 	%r45109, %r45108, %r45108, 12;
	add.s32 	%r45110, %r45104, %r45109;
	xor.b32  	%r45111, %r45106, %r45110;
	shf.l.wrap.b32 	%r45112, %r45111, %r45111, 8;
	add.s32 	%r45113, %r45074, %r45067;
	xor.b32  	%r45114, %r45088, %r45113;
	shf.l.wrap.b32 	%r45115, %r45114, %r45114, 16;
	add.s32 	%r45116, %r45101, %r45115;
	xor.b32  	%r45117, %r45067, %r45116;
	shf.l.wrap.b32 	%r45118, %r45117, %r45117, 12;
	add.s32 	%r45119, %r45113, %r45118;
	xor.b32  	%r45120, %r45115, %r45119;
	shf.l.wrap.b32 	%r45121, %r45120, %r45120, 8;
	add.s32 	%r45122, %r45116, %r45121;
	xor.b32  	%r45123, %r45118, %r45122;
	shf.l.wrap.b32 	%r45124, %r45123, %r45123, 7;
	add.s32 	%r45125, %r45086, %r45079;
	xor.b32  	%r45126, %r45100, %r45125;
	shf.l.wrap.b32 	%r45127, %r45126, %r45126, 16;
	add.s32 	%r45128, %r45065, %r45127;
	xor.b32  	%r45129, %r45079, %r45128;
	shf.l.wrap.b32 	%r45130, %r45129, %r45129, 12;
	add.s32 	%r45131, %r45125, %r45130;
	xor.b32  	%r45132, %r45127, %r45131;
	shf.l.wrap.b32 	%r45133, %r45132, %r45132, 8;
	add.s32 	%r45134, %r45128, %r45133;
	xor.b32  	%r45135, %r45130, %r45134;
	shf.l.wrap.b32 	%r45136, %r45135, %r45135, 7;
	add.s32 	%r45137, %r45098, %r45091;
	xor.b32  	%r45138, %r45064, %r45137;
	shf.l.wrap.b32 	%r45139, %r45138, %r45138, 16;
	add.s32 	%r45140, %r45077, %r45139;
	xor.b32  	%r45141, %r45091, %r45140;
	shf.l.wrap.b32 	%r45142, %r45141, %r45141, 12;
	add.s32 	%r45143, %r45137, %r45142;
	xor.b32  	%r45144, %r45139, %r45143;
	shf.l.wrap.b32 	%r45145, %r45144, %r45144, 8;
	add.s32 	%r45146, %r45140, %r45145;
	add.s32 	%r45147, %r45110, %r45124;
	xor.b32  	%r45148, %r45145, %r45147;
	shf.l.wrap.b32 	%r45149, %r45148, %r45148, 16;
	add.s32 	%r45150, %r45134, %r45149;
	xor.b32  	%r45151, %r45124, %r45150;
	shr.u32 	%r45152, %r45151, 20;
	add.s32 	%r45153, %r45147, %r45152;
	add.s32 	%r45154, %r45119, %r45136;
	xor.b32  	%r45155, %r45112, %r45154;
	shf.l.wrap.b32 	%r45156, %r45155, %r45155, 16;
	add.s32 	%r45157, %r45146, %r45156;
	xor.b32  	%r45158, %r45136, %r45157;
	shr.u32 	%r45159, %r45158, 20;
	add.s32 	%r45160, %r45154, %r45159;
	add.s32 	%r45161, %r44473, %r45153;
	add.s32 	%r45162, %r44485, %r45160;
	not.b32 	%r45163, %r54853;
	add.s32 	%r45164, %r4138, %r45163;
	mov.u32 	%r45165, %ctaid.x;
	shl.b32 	%r45166, %r45165, 11;
	mov.u32 	%r45167, %tid.x;
	and.b32  	%r45168, %r45167, 31;
	or.b32  	%r45169, %r45166, %r45168;
	shl.b32 	%r45170, %r45167, 3;
	and.b32  	%r45171, %r45170, 7936;
	add.s32 	%r45172, %r53743, %r45171;
	add.s32 	%r45173, %r45169, %r45172;
	shr.u32 	%r45174, %r45173, %r45164;
	and.b32  	%r45175, %r45174, 1;
	setp.eq.b32 	%p520, %r45175, 1;
	selp.b32 	%r45176, %r45162, %r45161, %p520;
	cvt.u16.u32 	%rs720, %r45176;
	and.b16  	%rs879, %rs720, 1;
	and.b16  	%rs721, %rs877, 255;
	setp.ne.s16 	%p521, %rs721, 1;
	@%p521 bra 	$L__BB9_663;
	ld.param.u64 	%rd911, [fused_batch_pir_kernel_transposed_16_param_1];
	not.b32 	%r45177, %r54853;
	add.s32 	%r45178, %r4138, %r45177;
	mov.u32 	%r45179, %ctaid.x;
	shl.b32 	%r45180, %r45179, 11;
	mov.u32 	%r45181, %tid.x;
	and.b32  	%r45182, %r45181, 31;
	or.b32  	%r45183, %r45180, %r45182;
	shl.b32 	%r45184, %r45181, 3;
	and.b32  	%r45185, %r45184, 7936;
	add.s32 	%r45186, %r53743, %r45185;
	add.s32 	%r45187, %r45183, %r45186;
	shr.u32 	%r45188, %r45187, %r45178;
	and.b32  	%r45189, %r45188, 1;
	setp.eq.b32 	%p522, %r45189, 1;
	cvt.s64.s32 	%rd592, %r54853;
	cvta.to.global.u64 	%rd593, %rd911;
	mul.wide.s32 	%rd594, %r54853, 16;
	add.s64 	%rd595, %rd593, %rd594;
	ld.global.u32 	%r45190, [%rd595+22468];
	selp.b32 	%r45191, %r54858, %r54857, %p522;
	xor.b32  	%r45192, %r45191, %r45190;
	selp.b32 	%r45193, %r54859, %r54856, %p522;
	selp.b32 	%r54857, %r54857, %r45192, %p522;
	selp.b32 	%r54858, %r45192, %r54858, %p522;
	ld.global.u32 	%r45194, [%rd595+22472];
	xor.b32  	%r45195, %r45193, %r45194;
	selp.b32 	%r45196, %r54860, %r54855, %p522;
	selp.b32 	%r54856, %r54856, %r45195, %p522;
	selp.b32 	%r54859, %r45195, %r54859, %p522;
	ld.global.u32 	%r45197, [%rd595+22476];
	xor.b32  	%r45198, %r45196, %r45197;
	selp.b32 	%r45199, %r54861, %r54854, %p522;
	selp.b32 	%r54855, %r54855, %r45198, %p522;
	selp.b32 	%r54860, %r45198, %r54860, %p522;
	ld.global.u32 	%r45200, [%rd595+22480];
	xor.b32  	%r45201, %r45199, %r45200;
	selp.b64 	%rd596, 445, 420, %p522;
	selp.b32 	%r54854, %r54854, %r45201, %p522;
	selp.b32 	%r54861, %r45201, %r54861, %p522;
	add.s64 	%rd597, %rd596, %rd592;
	add.s64 	%rd598, %rd593, %rd597;
	ld.global.u8 	%rs722, [%rd598+22448];
	xor.b16  	%rs879, %rs722, %rs879;
$L__BB9_663:
	not.b32 	%r45202, %r54853;
	add.s32 	%r45203, %r4138, %r45202;
	mov.u32 	%r45204, %ctaid.x;
	shl.b32 	%r45205, %r45204, 11;
	mov.u32 	%r45206, %tid.x;
	and.b32  	%r45207, %r45206, 31;
	or.b32  	%r45208, %r45205, %r45207;
	shl.b32 	%r45209, %r45206, 3;
	and.b32  	%r45210, %r45209, 7936;
	add.s32 	%r45211, %r53743, %r45210;
	add.s32 	%r45212, %r45208, %r45211;
	shr.u32 	%r45213, %r45212, %r45203;
	and.b32  	%r45214, %r45213, 1;
	setp.eq.b32 	%p523, %r45214, 1;
	selp.b32 	%r54865, %r54858, %r54857, %p523;
	selp.b32 	%r54864, %r54859, %r54856, %p523;
	selp.b32 	%r54863, %r54860, %r54855, %p523;
	selp.b32 	%r54862, %r54861, %r54854, %p523;
	add.s32 	%r54853, %r54853, 1;
	setp.lt.u32 	%p524, %r54853, %r4138;
	mov.u16 	%rs877, %rs879;
	@%p524 bra 	$L__BB9_661;
$L__BB9_664:
	and.b16  	%rs723, %rs879, 255;
	setp.ne.s16 	%p525, %rs723, 1;
	@%p525 bra 	$L__BB9_666;
	ld.param.u64 	%rd912, [fused_batch_pir_kernel_transposed_16_param_1];
	cvta.to.global.u64 	%rd599, %rd912;
	ld.global.u32 	%r45215, [%rd599+22920];
	xor.b32  	%r54865, %r54865, %r45215;
$L__BB9_666:
	@%p525 bra 	$L__BB9_668;
	ld.param.u64 	%rd913, [fused_batch_pir_kernel_transposed_16_param_1];
	cvta.to.global.u64 	%rd600, %rd913;
	ld.global.u32 	%r45216, [%rd600+22924];
	xor.b32  	%r54864, %r54864, %r45216;
$L__BB9_668:
	@%p525 bra 	$L__BB9_670;
	ld.param.u64 	%rd914, [fused_batch_pir_kernel_transposed_16_param_1];
	cvta.to.global.u64 	%rd601, %rd914;
	ld.global.u32 	%r45217, [%rd601+22928];
	xor.b32  	%r54863, %r54863, %r45217;
$L__BB9_670:
	@%p525 bra 	$L__BB9_672;
	ld.param.u64 	%rd915, [fused_batch_pir_kernel_transposed_16_param_1];
	cvta.to.global.u64 	%rd602, %rd915;
	ld.global.u32 	%r45218, [%rd602+22932];
	xor.b32  	%r54862, %r54862, %r45218;
$L__BB9_672:
	ld.param.u32 	%r52183, [fused_batch_pir_kernel_transposed_16_param_4];
	mov.u32 	%r45220, %ctaid.x;
	shl.b32 	%r45221, %r45220, 11;
	mov.u32 	%r45222, %tid.x;
	and.b32  	%r45223, %r45222, 31;
	or.b32  	%r45224, %r45221, %r45223;
	shl.b32 	%r45225, %r45222, 3;
	and.b32  	%r45226, %r45225, 7936;
	add.s32 	%r45227, %r53743, %r45226;
	add.s32 	%r45228, %r45224, %r45227;
	setp.ge.s32 	%p529, %r45228, %r52183;
	mov.b32 	%r54886, 0;
	mov.u32 	%r54887, %r54886;
	mov.u32 	%r54888, %r54886;
	mov.u32 	%r54889, %r54886;
	@%p529 bra 	$L__BB9_686;
	ld.param.u64 	%rd916, [fused_batch_pir_kernel_transposed_16_param_1];
	cvta.to.global.u64 	%rd603, %rd916;
	ld.global.u8 	%rs727, [%rd603+22953];
	max.u16 	%rs728, %rs727, 11;
	cvt.u32.u16 	%r45229, %rs728;
	add.s32 	%r54877, %r45229, -11;
	ld.shared.u32 	%r54889, [s_mem+198316];
	ld.shared.v4.u32 	{%r54888, %r54887, %r54886, %r45230}, [s_mem+198320];
	mov.b64 	%rd604, {%r54886, %r45230};
	shr.u64 	%rd605, %rd604, 32;
	cvt.u16.u64 	%rs882, %rd605;
	cvt.u32.u16 	%r4193, %rs727;
	setp.ge.u32 	%p530, %r54877, %r4193;
	@%p530 bra 	$L__BB9_678;
	mov.u16 	%rs880, %rs882;
$L__BB9_675:
	ld.const.u32 	%r45231, [CHACHA_CONSTANTS];
	add.s32 	%r45232, %r45231, %r54889;
	shf.l.wrap.b32 	%r45233, %r45232, %r45232, 16;
	add.s32 	%r45234, %r54889, %r45233;
	xor.b32  	%r45235, %r54889, %r45234;
	shf.l.wrap.b32 	%r45236, %r45235, %r45235, 12;
	add.s32 	%r45237, %r45232, %r45236;
	xor.b32  	%r45238, %r45233, %r45237;
	shf.l.wrap.b32 	%r45239, %r45238, %r45238, 8;
	add.s32 	%r45240, %r45234, %r45239;
	xor.b32  	%r45241, %r45236, %r45240;
	shf.l.wrap.b32 	%r45242, %r45241, %r45241, 7;
	ld.const.u32 	%r45243, [CHACHA_CONSTANTS+4];
	add.s32 	%r45244, %r45243, %r54888;
	shf.l.wrap.b32 	%r45245, %r45244, %r45244, 16;
	add.s32 	%r45246, %r54888, %r45245;
	xor.b32  	%r45247, %r54888, %r45246;
	shf.l.wrap.b32 	%r45248, %r45247, %r45247, 12;
	add.s32 	%r45249, %r45244, %r45248;
	xor.b32  	%r45250, %r45245, %r45249;
	shf.l.wrap.b32 	%r45251, %r45250, %r45250, 8;
	add.s32 	%r45252, %r45246, %r45251;
	xor.b32  	%r45253, %r45248, %r45252;
	shf.l.wrap.b32 	%r45254, %r45253, %r45253, 7;
	ld.const.u32 	%r45255, [CHACHA_CONSTANTS+8];
	add.s32 	%r45256, %r45255, %r54887;
	shf.l.wrap.b32 	%r45257, %r45256, %r45256, 16;
	add.s32 	%r45258, %r54887, %r45257;
	xor.b32  	%r45259, %r54887, %r45258;
	shf.l.wrap.b32 	%r45260, %r45259, %r45259, 12;
	add.s32 	%r45261, %r45256, %r45260;
	xor.b32  	%r45262, %r45257, %r45261;
	shf.l.wrap.b32 	%r45263, %r45262, %r45262, 8;
	add.s32 	%r45264, %r45258, %r45263;
	xor.b32  	%r45265, %r45260, %r45264;
	shf.l.wrap.b32 	%r45266, %r45265, %r45265, 7;
	ld.const.u32 	%r45267, [CHACHA_CONSTANTS+12];
	add.s32 	%r45268, %r45267, %r54886;
	shf.l.wrap.b32 	%r45269, %r45268, %r45268, 16;
	add.s32 	%r45270, %r54886, %r45269;
	xor.b32  	%r45271, %r54886, %r45270;
	shf.l.wrap.b32 	%r45272, %r45271, %r45271, 12;
	add.s32 	%r45273, %r45268, %r45272;
	xor.b32  	%r45274, %r45269, %r45273;
	shf.l.wrap.b32 	%r45275, %r45274, %r45274, 8;
	add.s32 	%r45276, %r45270, %r45275;
	xor.b32  	%r45277, %r45272, %r45276;
	shf.l.wrap.b32 	%r45278, %r45277, %r45277, 7;
	add.s32 	%r45279, %r45237, %r45254;
	xor.b32  	%r45280, %r45275, %r45279;
	shf.l.wrap.b32 	%r45281, %r45280, %r45280, 16;
	add.s32 	%r45282, %r45264, %r45281;
	xor.b32  	%r45283, %r45254, %r45282;
	shf.l.wrap.b32 	%r45284, %r45283, %r45283, 12;
	add.s32 	%r45285, %r45279, %r45284;
	xor.b32  	%r45286, %r45281, %r45285;
	shf.l.wrap.b32 	%r45287, %r45286, %r45286, 8;
	add.s32 	%r45288, %r45282, %r45287;
	xor.b32  	%r45289, %r45284, %r45288;
	shf.l.wrap.b32 	%r45290, %r45289, %r45289, 7;
	add.s32 	%r45291, %r45249, %r45266;
	xor.b32  	%r45292, %r45239, %r45291;
	shf.l.wrap.b32 	%r45293, %r45292, %r45292, 16;
	add.s32 	%r45294, %r45276, %r45293;
	xor.b32  	%r45295, %r45266, %r45294;
	shf.l.wrap.b32 	%r45296, %r45295, %r45295, 12;
	add.s32 	%r45297, %r45291, %r45296;
	xor.b32  	%r45298, %r45293, %r45297;
	shf.l.wrap.b32 	%r45299, %r45298, %r45298, 8;
	add.s32 	%r45300, %r45294, %r45299;
	xor.b32  	%r45301, %r45296, %r45300;
	shf.l.wrap.b32 	%r45302, %r45301, %r45301, 7;
	add.s32 	%r45303, %r45261, %r45278;
	xor.b32  	%r45304, %r45251, %r45303;
	shf.l.wrap.b32 	%r45305, %r45304, %r45304, 16;
	add.s32 	%r45306, %r45240, %r45305;
	xor.b32  	%r45307, %r45278, %r45306;
	shf.l.wrap.b32 	%r45308, %r45307, %r45307, 12;
	add.s32 	%r45309, %r45303, %r45308;
	xor.b32  	%r45310, %r45305, %r45309;
	shf.l.wrap.b32 	%r45311, %r45310, %r45310, 8;
	add.s32 	%r45312, %r45306, %r45311;
	xor.b32  	%r45313, %r45308, %r45312;
	shf.l.wrap.b32 	%r45314, %r45313, %r45313, 7;
	add.s32 	%r45315, %r45273, %r45242;
	xor.b32  	%r45316, %r45263, %r45315;
	shf.l.wrap.b32 	%r45317, %r45316, %r45316, 16;
	add.s32 	%r45318, %r45252, %r45317;
	xor.b32  	%r45319, %r45242, %r45318;
	shf.l.wrap.b32 	%r45320, %r45319, %r45319, 12;
	add.s32 	%r45321, %r45315, %r45320;
	xor.b32  	%r45322, %r45317, %r45321;
	shf.l.wrap.b32 	%r45323, %r45322, %r45322, 8;
	add.s32 	%r45324, %r45318, %r45323;
	xor.b32  	%r45325, %r45320, %r45324;
	shf.l.wrap.b32 	%r45326, %r45325, %r45325, 7;
	add.s32 	%r45327, %r45285, %r45326;
	xor.b32  	%r45328, %r45299, %r45327;
	shf.l.wrap.b32 	%r45329, %r45328, %r45328, 16;
	add.s32 	%r45330, %r45312, %r45329;
	xor.b32  	%r45331, %r45326, %r45330;
	shf.l.wrap.b32 	%r45332, %r45331, %r45331, 12;
	add.s32 	%r45333, %r45327, %r45332;
	xor.b32  	%r45334, %r45329, %r45333;
	shf.l.wrap.b32 	%r45335, %r45334, %r45334, 8;
	add.s32 	%r45336, %r45330, %r45335;
	xor.b32  	%r45337, %r45332, %r45336;
	shf.l.wrap.b32 	%r45338, %r45337, %r45337, 7;
	add.s32 	%r45339, %r45297, %r45290;
	xor.b32  	%r45340, %r45311, %r45339;
	shf.l.wrap.b32 	%r45341, %r45340, %r45340, 16;
	add.s32 	%r45342, %r45324, %r45341;
	xor.b32  	%r45343, %r45290, %r45342;
	shf.l.wrap.b32 	%r45344, %r45343, %r45343, 12;
	add.s32 	%r45345, %r45339, %r45344;
	xor.b32  	%r45346, %r45341, %r45345;
	shf.l.wrap.b32 	%r45347, %r45346, %r45346, 8;
	add.s32 	%r45348, %r45342, %r45347;
	xor.b32  	%r45349, %r45344, %r45348;
	shf.l.wrap.b32 	%r45350, %r45349, %r45349, 7;
	add.s32 	%r45351, %r45309, %r45302;
	xor.b32  	%r45352, %r45323, %r45351;
	shf.l.wrap.b32 	%r45353, %r45352, %r45352, 16;
	add.s32 	%r45354, %r45288, %r45353;
	xor.b32  	%r45355, %r45302, %r45354;
	shf.l.wrap.b32 	%r45356, %r45355, %r45355, 12;
	add.s32 	%r45357, %r45351, %r45356;
	xor.b32  	%r45358, %r45353, %r45357;
	shf.l.wrap.b32 	%r45359, %r45358, %r45358, 8;
	add.s32 	%r45360, %r45354, %r45359;
	xor.b32  	%r45361, %r45356, %r45360;
	shf.l.wrap.b32 	%r45362, %r45361, %r45361, 7;
	add.s32 	%r45363, %r45321, %r45314;
	xor.b32  	%r45364, %r45287, %r45363;
	shf.l.wrap.b32 	%r45365, %r45364, %r45364, 16;
	add.s32 	%r45366, %r45300, %r45365;
	xor.b32  	%r45367, %r45314, %r45366;
	shf.l.wrap.b32 	%r45368, %r45367, %r45367, 12;
	add.s32 	%r45369, %r45363, %r45368;
	xor.b32  	%r45370, %r45365, %r45369;
	shf.l.wrap.b32 	%r45371, %r45370, %r45370, 8;
	add.s32 	%r45372, %r45366, %r45371;
	xor.b32  	%r45373, %r45368, %r45372;
	shf.l.wrap.b32 	%r45374, %r45373, %r45373, 7;
	add.s32 	%r45375, %r45333, %r45350;
	xor.b32  	%r45376, %r45371, %r45375;
	shf.l.wrap.b32 	%r45377, %r45376, %r45376, 16;
	add.s32 	%r45378, %r45360, %r45377;
	xor.b32  	%r45379, %r45350, %r45378;
	shf.l.wrap.b32 	%r45380, %r45379, %r45379, 12;
	add.s32 	%r45381, %r45375, %r45380;
	xor.b32  	%r45382, %r45377, %r45381;
	shf.l.wrap.b32 	%r45383, %r45382, %r45382, 8;
	add.s32 	%r45384, %r45378, %r45383;
	xor.b32  	%r45385, %r45380, %r45384;
	shf.l.wrap.b32 	%r45386, %r45385, %r45385, 7;
	add.s32 	%r45387, %r45345, %r45362;
	xor.b32  	%r45388, %r45335, %r45387;
	shf.l.wrap.b32 	%r45389, %r45388, %r45388, 16;
	add.s32 	%r45390, %r45372, %r45389;
	xor.b32  	%r45391, %r45362, %r45390;
	shf.l.wrap.b32 	%r45392, %r45391, %r45391, 12;
	add.s32 	%r45393, %r45387, %r45392;
	xor.b32  	%r45394, %r45389, %r45393;
	shf.l.wrap.b32 	%r45395, %r45394, %r45394, 8;
	add.s32 	%r45396, %r45390, %r45395;
	xor.b32  	%r45397, %r45392, %r45396;
	shf.l.wrap.b32 	%r45398, %r45397, %r45397, 7;
	add.s32 	%r45399, %r45357, %r45374;
	xor.b32  	%r45400, %r45347, %r45399;
	shf.l.wrap.b32 	%r45401, %r45400, %r45400, 16;
	add.s32 	%r45402, %r45336, %r45401;
	xor.b32  	%r45403, %r45374, %r45402;
	shf.l.wrap.b32 	%r45404, %r45403, %r45403, 12;
	add.s32 	%r45405, %r45399, %r45404;
	xor.b32  	%r45406, %r45401, %r45405;
	shf.l.wrap.b32 	%r45407, %r45406, %r45406, 8;
	add.s32 	%r45408, %r45402, %r45407;
	xor.b32  	%r45409, %r45404, %r45408;
	shf.l.wrap.b32 	%r45410, %r45409, %r45409, 7;
	add.s32 	%r45411, %r45369, %r45338;
	xor.b32  	%r45412, %r45359, %r45411;
	shf.l.wrap.b32 	%r45413, %r45412, %r45412, 16;
	add.s32 	%r45414, %r45348, %r45413;
	xor.b32  	%r45415, %r45338, %r45414;
	shf.l.wrap.b32 	%r45416, %r45415, %r45415, 12;
	add.s32 	%r45417, %r45411, %r45416;
	xor.b32  	%r45418, %r45413, %r45417;
	shf.l.wrap.b32 	%r45419, %r45418, %r45418, 8;
	add.s32 	%r45420, %r45414, %r45419;
	xor.b32  	%r45421, %r45416, %r45420;
	shf.l.wrap.b32 	%r45422, %r45421, %r45421, 7;
	add.s32 	%r45423, %r45381, %r45422;
	xor.b32  	%r45424, %r45395, %r45423;
	shf.l.wrap.b32 	%r45425, %r45424, %r45424, 16;
	add.s32 	%r45426, %r45408, %r45425;
	xor.b32  	%r45427, %r45422, %r45426;
	shf.l.wrap.b32 	%r45428, %r45427, %r45427, 12;
	add.s32 	%r45429, %r45423, %r45428;
	xor.b32  	%r45430, %r45425, %r45429;
	shf.l.wrap.b32 	%r45431, %r45430, %r45430, 8;
	add.s32 	%r45432, %r45426, %r45431;
	xor.b32  	%r45433, %r45428, %r45432;
	shf.l.wrap.b32 	%r45434, %r45433, %r45433, 7;
	add.s32 	%r45435, %r45393, %r45386;
	xor.b32  	%r45436, %r45407, %r45435;
	shf.l.wrap.b32 	%r45437, %r45436, %r45436, 16;
	add.s32 	%r45438, %r45420, %r45437;
	xor.b32  	%r45439, %r45386, %r45438;
	shf.l.wrap.b32 	%r45440, %r45439, %r45439, 12;
	add.s32 	%r45441, %r45435, %r45440;
	xor.b32  	%r45442, %r45437, %r45441;
	shf.l.wrap.b32 	%r45443, %r45442, %r45442, 8;
	add.s32 	%r45444, %r45438, %r45443;
	xor.b32  	%r45445, %r45440, %r45444;
	shf.l.wrap.b32 	%r45446, %r45445, %r45445, 7;
	add.s32 	%r45447, %r45405, %r45398;
	xor.b32  	%r45448, %r45419, %r45447;
	shf.l.wrap.b32 	%r45449, %r45448, %r45448, 16;
	add.s32 	%r45450, %r45384, %r45449;
	xor.b32  	%r45451, %r45398, %r45450;
	shf.l.wrap.b32 	%r45452, %r45451, %r45451, 12;
	add.s32 	%r45453, %r45447, %r45452;
	xor.b32  	%r45454, %r45449, %r45453;
	shf.l.wrap.b32 	%r45455, %r45454, %r45454, 8;
	add.s32 	%r45456, %r45450, %r45455;
	xor.b32  	%r45457, %r45452, %r45456;
	shf.l.wrap.b32 	%r45458, %r45457, %r45457, 7;
	add.s32 	%r45459, %r45417, %r45410;
	xor.b32  	%r45460, %r45383, %r45459;
	shf.l.wrap.b32 	%r45461, %r45460, %r45460, 16;
	add.s32 	%r45462, %r45396, %r45461;
	xor.b32  	%r45463, %r45410, %r45462;
	shf.l.wrap.b32 	%r45464, %r45463, %r45463, 12;
	add.s32 	%r45465, %r45459, %r45464;
	xor.b32  	%r45466, %r45461, %r45465;
	shf.l.wrap.b32 	%r45467, %r45466, %r45466, 8;
	add.s32 	%r45468, %r45462, %r45467;
	xor.b32  	%r45469, %r45464, %r45468;
	shf.l.wrap.b32 	%r45470, %r45469, %r45469, 7;
	add.s32 	%r45471, %r45429, %r45446;
	xor.b32  	%r45472, %r45467, %r45471;
	shf.l.wrap.b32 	%r45473, %r45472, %r45472, 16;
	add.s32 	%r45474, %r45456, %r45473;
	xor.b32  	%r45475, %r45446, %r45474;
	shf.l.wrap.b32 	%r45476, %r45475, %r45475, 12;
	add.s32 	%r45477, %r45471, %r45476;
	xor.b32  	%r45478, %r45473, %r45477;
	shf.l.wrap.b32 	%r45479, %r45478, %r45478, 8;
	add.s32 	%r45480, %r45474, %r45479;
	xor.b32  	%r45481, %r45476, %r45480;
	shf.l.wrap.b32 	%r45482, %r45481, %r45481, 7;
	add.s32 	%r45483, %r45441, %r45458;
	xor.b32  	%r45484, %r45431, %r45483;
	shf.l.wrap.b32 	%r45485, %r45484, %r45484, 16;
	add.s32 	%r45486, %r45468, %r45485;
	xor.b32  	%r45487, %r45458, %r45486;
	shf.l.wrap.b32 	%r45488, %r45487, %r45487, 12;
	add.s32 	%r45489, %r45483, %r45488;
	xor.b32  	%r45490, %r45485, %r45489;
	shf.l.wrap.b32 	%r45491, %r45490, %r45490, 8;
	add.s32 	%r45492, %r45486, %r45491;
	xor.b32  	%r45493, %r45488, %r45492;
	shf.l.wrap.b32 	%r45494, %r45493, %r45493, 7;
	add.s32 	%r45495, %r45453, %r45470;
	xor.b32  	%r45496, %r45443, %r45495;
	shf.l.wrap.b32 	%r45497, %r45496, %r45496, 16;
	add.s32 	%r45498, %r45432, %r45497;
	xor.b32  	%r45499, %r45470, %r45498;
	shf.l.wrap.b32 	%r45500, %r45499, %r45499, 12;
	add.s32 	%r45501, %r45495, %r45500;
	xor.b32  	%r45502, %r45497, %r45501;
	shf.l.wrap.b32 	%r45503, %r45502, %r45502, 8;
	add.s32 	%r45504, %r45498, %r45503;
	xor.b32  	%r45505, %r45500, %r45504;
	shf.l.wrap.b32 	%r45506, %r45505, %r45505, 7;
	add.s32 	%r45507, %r45465, %r45434;
	xor.b32  	%r45508, %r45455, %r45507;
	shf.l.wrap.b32 	%r45509, %r45508, %r45508, 16;
	add.s32 	%r45510, %r45444, %r45509;
	xor.b32  	%r45511, %r45434, %r45510;
	shf.l.wrap.b32 	%r45512, %r45511, %r45511, 12;
	add.s32 	%r45513, %r45507, %r45512;
	xor.b32  	%r45514, %r45509, %r45513;
	shf.l.wrap.b32 	%r45515, %r45514, %r45514, 8;
	add.s32 	%r45516, %r45510, %r45515;
	xor.b32  	%r45517, %r45512, %r45516;
	shf.l.wrap.b32 	%r45518, %r45517, %r45517, 7;
	add.s32 	%r45519, %r45477, %r45518;
	xor.b32  	%r45520, %r45491, %r45519;
	shf.l.wrap.b32 	%r45521, %r45520, %r45520, 16;
	add.s32 	%r45522, %r45504, %r45521;
	xor.b32  	%r45523, %r45518, %r45522;
	shf.l.wrap.b32 	%r45524, %r45523, %r45523, 12;
	add.s32 	%r45525, %r45519, %r45524;
	xor.b32  	%r45526, %r45521, %r45525;
	shf.l.wrap.b32 	%r45527, %r45526, %r45526, 8;
	add.s32 	%r45528, %r45522, %r45527;
	xor.b32  	%r45529, %r45524, %r45528;
	shf.l.wrap.b32 	%r45530, %r45529, %r45529, 7;
	add.s32 	%r45531, %r45489, %r45482;
	xor.b32  	%r45532, %r45503, %r45531;
	shf.l.wrap.b32 	%r45533, %r45532, %r45532, 16;
	add.s32 	%r45534, %r45516, %r45533;
	xor.b32  	%r45535, %r45482, %r45534;
	shf.l.wrap.b32 	%r45536, %r45535, %r45535, 12;
	add.s32 	%r45537, %r45531, %r45536;
	xor.b32  	%r45538, %r45533, %r45537;
	shf.l.wrap.b32 	%r45539, %r45538, %r45538, 8;
	add.s32 	%r45540, %r45534, %r45539;
	xor.b32  	%r45541, %r45536, %r45540;
	shf.l.wrap.b32 	%r45542, %r45541, %r45541, 7;
	add.s32 	%r45543, %r45501, %r45494;
	xor.b32  	%r45544, %r45515, %r45543;
	shf.l.wrap.b32 	%r45545, %r45544, %r45544, 16;
	add.s32 	%r45546, %r45480, %r45545;
	xor.b32  	%r45547, %r45494, %r45546;
	shf.l.wrap.b32 	%r45548, %r45547, %r45547, 12;
	add.s32 	%r45549, %r45543, %r45548;
	xor.b32  	%r45550, %r45545, %r45549;
	shf.l.wrap.b32 	%r45551, %r45550, %r45550, 8;
	add.s32 	%r45552, %r45546, %r45551;
	xor.b32  	%r45553, %r45548, %r45552;
	shf.l.wrap.b32 	%r45554, %r45553, %r45553, 7;
	add.s32 	%r45555, %r45513, %r45506;
	xor.b32  	%r45556, %r45479, %r45555;
	shf.l.wrap.b32 	%r45557, %r45556, %r45556, 16;
	add.s32 	%r45558, %r45492, %r45557;
	xor.b32  	%r45559, %r45506, %r45558;
	shf.l.wrap.b32 	%r45560, %r45559, %r45559, 12;
	add.s32 	%r45561, %r45555, %r45560;
	xor.b32  	%r45562, %r45557, %r45561;
	shf.l.wrap.b32 	%r45563, %r45562, %r45562, 8;
	add.s32 	%r45564, %r45558, %r45563;
	xor.b32  	%r45565, %r45560, %r45564;
	shf.l.wrap.b32 	%r45566, %r45565, %r45565, 7;
	add.s32 	%r45567, %r45525, %r45542;
	xor.b32  	%r45568, %r45563, %r45567;
	shf.l.wrap.b32 	%r45569, %r45568, %r45568, 16;
	add.s32 	%r45570, %r45552, %r45569;
	xor.b32  	%r45571, %r45542, %r45570;
	shf.l.wrap.b32 	%r45572, %r45571, %r45571, 12;
	add.s32 	%r45573, %r45567, %r45572;
	xor.b32  	%r45574, %r45569, %r45573;
	shf.l.wrap.b32 	%r45575, %r45574, %r45574, 8;
	add.s32 	%r45576, %r45570, %r45575;
	xor.b32  	%r45577, %r45572, %r45576;
	shf.l.wrap.b32 	%r45578, %r45577, %r45577, 7;
	add.s32 	%r45579, %r45537, %r45554;
	xor.b32  	%r45580, %r45527, %r45579;
	shf.l.wrap.b32 	%r45581, %r45580, %r45580, 16;
	add.s32 	%r45582, %r45564, %r45581;
	xor.b32  	%r45583, %r45554, %r45582;
	shf.l.wrap.b32 	%r45584, %r45583, %r45583, 12;
	add.s32 	%r45585, %r45579, %r45584;
	xor.b32  	%r45586, %r45581, %r45585;
	shf.l.wrap.b32 	%r45587, %r45586, %r45586, 8;
	add.s32 	%r45588, %r45582, %r45587;
	xor.b32  	%r45589, %r45584, %r45588;
	shf.l.wrap.b32 	%r45590, %r45589, %r45589, 7;
	add.s32 	%r45591, %r45549, %r45566;
	xor.b32  	%r45592, %r45539, %r45591;
	shf.l.wrap.b32 	%r45593, %r45592, %r45592, 16;
	add.s32 	%r45594, %r45528, %r45593;
	xor.b32  	%r45595, %r45566, %r45594;
	shf.l.wrap.b32 	%r45596, %r45595, %r45595, 12;
	add.s32 	%r45597, %r45591, %r45596;
	xor.b32  	%r45598, %r45593, %r45597;
	shf.l.wrap.b32 	%r45599, %r45598, %r45598, 8;
	add.s32 	%r45600, %r45594, %r45599;
	xor.b32  	%r45601, %r45596, %r45600;
	shf.l.wrap.b32 	%r45602, %r45601, %r45601, 7;
	add.s32 	%r45603, %r45561, %r45530;
	xor.b32  	%r45604, %r45551, %r45603;
	shf.l.wrap.b32 	%r45605, %r45604, %r45604, 16;
	add.s32 	%r45606, %r45540, %r45605;
	xor.b32  	%r45607, %r45530, %r45606;
	shf.l.wrap.b32 	%r45608, %r45607, %r45607, 12;
	add.s32 	%r45609, %r45603, %r45608;
	xor.b32  	%r45610, %r45605, %r45609;
	shf.l.wrap.b32 	%r45611, %r45610, %r45610, 8;
	add.s32 	%r45612, %r45606, %r45611;
	xor.b32  	%r45613, %r45608, %r45612;
	shf.l.wrap.b32 	%r45614, %r45613, %r45613, 7;
	add.s32 	%r54881, %r45231, %r45573;
	add.s32 	%r54880, %r45243, %r45585;
	add.s32 	%r54879, %r45255, %r45597;
	add.s32 	%r54878, %r45267, %r45609;
	add.s32 	%r54882, %r54889, %r45614;
	add.s32 	%r54883, %r54888, %r45578;
	add.s32 	%r54884, %r54887, %r45590;
	add.s32 	%r54885, %r54886, %r45602;
	xor.b32  	%r45615, %r45232, 1;
	shf.l.wrap.b32 	%r45616, %r45232, %r45615, 16;
	add.s32 	%r45617, %r54889, %r45616;
	xor.b32  	%r45618, %r54889, %r45617;
	shf.l.wrap.b32 	%r45619, %r45618, %r45618, 12;
	add.s32 	%r45620, %r45232, %r45619;
	xor.b32  	%r45621, %r45616, %r45620;
	shf.l.wrap.b32 	%r45622, %r45621, %r45621, 8;
	add.s32 	%r45623, %r45617, %r45622;
	xor.b32  	%r45624, %r45619, %r45623;
	shf.l.wrap.b32 	%r45625, %r45624, %r45624, 7;
	add.s32 	%r45626, %r45620, %r45254;
	xor.b32  	%r45627, %r45275, %r45626;
	shf.l.wrap.b32 	%r45628, %r45627, %r45627, 16;
	add.s32 	%r45629, %r45264, %r45628;
	xor.b32  	%r45630, %r45254, %r45629;
	shf.l.wrap.b32 	%r45631, %r45630, %r45630, 12;
	add.s32 	%r45632, %r45626, %r45631;
	xor.b32  	%r45633, %r45628, %r45632;
	shf.l.wrap.b32 	%r45634, %r45633, %r45633, 8;
	add.s32 	%r45635, %r45629, %r45634;
	xor.b32  	%r45636, %r45631, %r45635;
	shf.l.wrap.b32 	%r45637, %r45636, %r45636, 7;
	xor.b32  	%r45638, %r45622, %r45291;
	shf.l.wrap.b32 	%r45639, %r45638, %r45638, 16;
	add.s32 	%r45640, %r45276, %r45639;
	xor.b32  	%r45641, %r45266, %r45640;
	shf.l.wrap.b32 	%r45642, %r45641, %r45641, 12;
	add.s32 	%r45643, %r45291, %r45642;
	xor.b32  	%r45644, %r45639, %r45643;
	shf.l.wrap.b32 	%r45645, %r45644, %r45644, 8;
	add.s32 	%r45646, %r45640, %r45645;
	xor.b32  	%r45647, %r45642, %r45646;
	shf.l.wrap.b32 	%r45648, %r45647, %r45647, 7;
	add.s32 	%r45649, %r45623, %r45305;
	xor.b32  	%r45650, %r45278, %r45649;
	shf.l.wrap.b32 	%r45651, %r45650, %r45650, 12;
	add.s32 	%r45652, %r45303, %r45651;
	xor.b32  	%r45653, %r45305, %r45652;
	shf.l.wrap.b32 	%r45654, %r45653, %r45653, 8;
	add.s32 	%r45655, %r45649, %r45654;
	xor.b32  	%r45656, %r45651, %r45655;
	shf.l.wrap.b32 	%r45657, %r45656, %r45656, 7;
	add.s32 	%r45658, %r45273, %r45625;
	xor.b32  	%r45659, %r45263, %r45658;
	shf.l.wrap.b32 	%r45660, %r45659, %r45659, 16;
	add.s32 	%r45661, %r45252, %r45660;
	xor.b32  	%r45662, %r45625, %r45661;
	shf.l.wrap.b32 	%r45663, %r45662, %r45662, 12;
	add.s32 	%r45664, %r45658, %r45663;
	xor.b32  	%r45665, %r45660, %r45664;
	shf.l.wrap.b32 	%r45666, %r45665, %r45665, 8;
	add.s32 	%r45667, %r45661, %r45666;
	xor.b32  	%r45668, %r45663, %r45667;
	shf.l.wrap.b32 	%r45669, %r45668, %r45668, 7;
	add.s32 	%r45670, %r45632, %r45669;
	xor.b32  	%r45671, %r45645, %r45670;
	shf.l.wrap.b32 	%r45672, %r45671, %r45671, 16;
	add.s32 	%r45673, %r45655, %r45672;
	xor.b32  	%r45674, %r45669, %r45673;
	shf.l.wrap.b32 	%r45675, %r45674, %r45674, 12;
	add.s32 	%r45676, %r45670, %r45675;
	xor.b32  	%r45677, %r45672, %r45676;
	shf.l.wrap.b32 	%r45678, %r45677, %r45677, 8;
	add.s32 	%r45679, %r45673, %r45678;
	xor.b32  	%r45680, %r45675, %r45679;
	shf.l.wrap.b32 	%r45681, %r45680, %r45680, 7;
	add.s32 	%r45682, %r45643, %r45637;
	xor.b32  	%r45683, %r45654, %r45682;
	shf.l.wrap.b32 	%r45684, %r45683, %r45683, 16;
	add.s32 	%r45685, %r45667, %r45684;
	xor.b32  	%r45686, %r45637, %r45685;
	shf.l.wrap.b32 	%r45687, %r45686, %r45686, 12;
	add.s32 	%r45688, %r45682, %r45687;
	xor.b32  	%r45689, %r45684, %r45688;
	shf.l.wrap.b32 	%r45690, %r45689, %r45689, 8;
	add.s32 	%r45691, %r45685, %r45690;
	xor.b32  	%r45692, %r45687, %r45691;
	shf.l.wrap.b32 	%r45693, %r45692, %r45692, 7;
	add.s32 	%r45694, %r45652, %r45648;
	xor.b32  	%r45695, %r45666, %r45694;
	shf.l.wrap.b32 	%r45696, %r45695, %r45695, 16;
	add.s32 	%r45697, %r45635, %r45696;
	xor.b32  	%r45698, %r45648, %r45697;
	shf.l.wrap.b32 	%r45699, %r45698, %r45698, 12;
	add.s32 	%r45700, %r45694, %r45699;
	xor.b32  	%r45701, %r45696, %r45700;
	shf.l.wrap.b32 	%r45702, %r45701, %r45701, 8;
	add.s32 	%r45703, %r45697, %r45702;
	xor.b32  	%r45704, %r45699, %r45703;
	shf.l.wrap.b32 	%r45705, %r45704, %r45704, 7;
	add.s32 	%r45706, %r45664, %r45657;
	xor.b32  	%r45707, %r45634, %r45706;
	shf.l.wrap.b32 	%r45708, %r45707, %r45707, 16;
	add.s32 	%r45709, %r45646, %r45708;
	xor.b32  	%r45710, %r45657, %r45709;
	shf.l.wrap.b32 	%r45711, %r45710, %r45710, 12;
	add.s32 	%r45712, %r45706, %r45711;
	xor.b32  	%r45713, %r45708, %r45712;
	shf.l.wrap.b32 	%r45714, %r45713, %r45713, 8;
	add.s32 	%r45715, %r45709, %r45714;
	xor.b32  	%r45716, %r45711, %r45715;
	shf.l.wrap.b32 	%r45717, %r45716, %r45716, 7;
	add.s32 	%r45718, %r45676, %r45693;
	xor.b32  	%r45719, %r45714, %r45718;
	shf.l.wrap.b32 	%r45720, %r45719, %r45719, 16;
	add.s32 	%r45721, %r45703, %r45720;
	xor.b32  	%r45722, %r45693, %r45721;
	shf.l.wrap.b32 	%r45723, %r45722, %r45722, 12;
	add.s32 	%r45724, %r45718, %r45723;
	xor.b32  	%r45725, %r45720, %r45724;
	shf.l.wrap.b32 	%r45726, %r45725, %r45725, 8;
	add.s32 	%r45727, %r45721, %r45726;
	xor.b32  	%r45728, %r45723, %r45727;
	shf.l.wrap.b32 	%r45729, %r45728, %r45728, 7;
	add.s32 	%r45730, %r45688, %r45705;
	xor.b32  	%r45731, %r45678, %r45730;
	shf.l.wrap.b32 	%r45732, %r45731, %r45731, 16;
	add.s32 	%r45733, %r45715, %r45732;
	xor.b32  	%r45734, %r45705, %r45733;
	shf.l.wrap.b32 	%r45735, %r45734, %r45734, 12;
	add.s32 	%r45736, %r45730, %r45735;
	xor.b32  	%r45737, %r45732, %r45736;
	shf.l.wrap.b32 	%r45738, %r45737, %r45737, 8;
	add.s32 	%r45739, %r45733, %r45738;
	xor.b32  	%r45740, %r45735, %r45739;
	shf.l.wrap.b32 	%r45741, %r45740, %r45740, 7;
	add.s32 	%r45742, %r45700, %r45717;
	xor.b32  	%r45743, %r45690, %r45742;
	shf.l.wrap.b32 	%r45744, %r45743, %r45743, 16;
	add.s32 	%r45745, %r45679, %r45744;
	xor.b32  	%r45746, %r45717, %r45745;
	shf.l.wrap.b32 	%r45747, %r45746, %r45746, 12;
	add.s32 	%r45748, %r45742, %r45747;
	xor.b32  	%r45749, %r45744, %r45748;
	shf.l.wrap.b32 	%r45750, %r45749, %r45749, 8;
	add.s32 	%r45751, %r45745, %r45750;
	xor.b32  	%r45752, %r45747, %r45751;
	shf.l.wrap.b32 	%r45753, %r45752, %r45752, 7;
	add.s32 	%r45754, %r45712, %r45681;
	xor.b32  	%r45755, %r45702, %r45754;
	shf.l.wrap.b32 	%r45756, %r45755, %r45755, 16;
	add.s32 	%r45757, %r45691, %r45756;
	xor.b32  	%r45758, %r45681, %r45757;
	shf.l.wrap.b32 	%r45759, %r45758, %r45758, 12;
	add.s32 	%r45760, %r45754, %r45759;
	xor.b32  	%r45761, %r45756, %r45760;
	shf.l.wrap.b32 	%r45762, %r45761, %r45761, 8;
	add.s32 	%r45763, %r45757, %r45762;
	xor.b32  	%r45764, %r45759, %r45763;
	shf.l.wrap.b32 	%r45765, %r45764, %r45764, 7;
	add.s32 	%r45766, %r45724, %r45765;
	xor.b32  	%r45767, %r45738, %r45766;
	shf.l.wrap.b32 	%r45768, %r45767, %r45767, 16;
	add.s32 	%r45769, %r45751, %r45768;
	xor.b32  	%r45770, %r45765, %r45769;
	shf.l.wrap.b32 	%r45771, %r45770, %r45770, 12;
	add.s32 	%r45772, %r45766, %r45771;
	xor.b32  	%r45773, %r45768, %r45772;
	shf.l.wrap.b32 	%r45774, %r45773, %r45773, 8;
	add.s32 	%r45775, %r45769, %r45774;
	xor.b32  	%r45776, %r45771, %r45775;
	shf.l.wrap.b32 	%r45777, %r45776, %r45776, 7;
	add.s32 	%r45778, %r45736, %r45729;
	xor.b32  	%r45779, %r45750, %r45778;
	shf.l.wrap.b32 	%r45780, %r45779, %r45779, 16;
	add.s32 	%r45781, %r45763, %r45780;
	xor.b32  	%r45782, %r45729, %r45781;
	shf.l.wrap.b32 	%r45783, %r45782, %r45782, 12;
	add.s32 	%r45784, %r45778, %r45783;
	xor.b32  	%r45785, %r45780, %r45784;
	shf.l.wrap.b32 	%r45786, %r45785, %r45785, 8;
	add.s32 	%r45787, %r45781, %r45786;
	xor.b32  	%r45788, %r45783, %r45787;
	shf.l.wrap.b32 	%r45789, %r45788, %r45788, 7;
	add.s32 	%r45790, %r45748, %r45741;
	xor.b32  	%r45791, %r45762, %r45790;
	shf.l.wrap.b32 	%r45792, %r45791, %r45791, 16;
	add.s32 	%r45793, %r45727, %r45792;
	xor.b32  	%r45794, %r45741, %r45793;
	shf.l.wrap.b32 	%r45795, %r45794, %r45794, 12;
	add.s32 	%r45796, %r45790, %r45795;
	xor.b32  	%r45797, %r45792, %r45796;
	shf.l.wrap.b32 	%r45798, %r45797, %r45797, 8;
	add.s32 	%r45799, %r45793, %r45798;
	xor.b32  	%r45800, %r45795, %r45799;
	shf.l.wrap.b32 	%r45801, %r45800, %r45800, 7;
	add.s32 	%r45802, %r45760, %r45753;
	xor.b32  	%r45803, %r45726, %r45802;
	shf.l.wrap.b32 	%r45804, %r45803, %r45803, 16;
	add.s32 	%r45805, %r45739, %r45804;
	xor.b32  	%r45806, %r45753, %r45805;
	shf.l.wrap.b32 	%r45807, %r45806, %r45806, 12;
	add.s32 	%r45808, %r45802, %r45807;
	xor.b32  	%r45809, %r45804, %r45808;
	shf.l.wrap.b32 	%r45810, %r45809, %r45809, 8;
	add.s32 	%r45811, %r45805, %r45810;
	xor.b32  	%r45812, %r45807, %r45811;
	shf.l.wrap.b32 	%r45813, %r45812, %r45812, 7;
	add.s32 	%r45814, %r45772, %r45789;
	xor.b32  	%r45815, %r45810, %r45814;
	shf.l.wrap.b32 	%r45816, %r45815, %r45815, 16;
	add.s32 	%r45817, %r45799, %r45816;
	xor.b32  	%r45818, %r45789, %r45817;
	shf.l.wrap.b32 	%r45819, %r45818, %r45818, 12;
	add.s32 	%r45820, %r45814, %r45819;
	xor.b32  	%r45821, %r45816, %r45820;
	shf.l.wrap.b32 	%r45822, %r45821, %r45821, 8;
	add.s32 	%r45823, %r45817, %r45822;
	xor.b32  	%r45824, %r45819, %r45823;
	shf.l.wrap.b32 	%r45825, %r45824, %r45824, 7;
	add.s32 	%r45826, %r45784, %r45801;
	xor.b32  	%r45827, %r45774, %r45826;
	shf.l.wrap.b32 	%r45828, %r45827, %r45827, 16;
	add.s32 	%r45829, %r45811, %r45828;
	xor.b32  	%r45830, %r45801, %r45829;
	shf.l.wrap.b32 	%r45831, %r45830, %r45830, 12;
	add.s32 	%r45832, %r45826, %r45831;
	xor.b32  	%r45833, %r45828, %r45832;
	shf.l.wrap.b32 	%r45834, %r45833, %r45833, 8;
	add.s32 	%r45835, %r45829, %r45834;
	xor.b32  	%r45836, %r45831, %r45835;
	shf.l.wrap.b32 	%r45837, %r45836, %r45836, 7;
	add.s32 	%r45838, %r45796, %r45813;
	xor.b32  	%r45839, %r45786, %r45838;
	shf.l.wrap.b32 	%r45840, %r45839, %r45839, 16;
	add.s32 	%r45841, %r45775, %r45840;
	xor.b32  	%r45842, %r45813, %r45841;
	shf.l.wrap.b32 	%r45843, %r45842, %r45842, 12;
	add.s32 	%r45844, %r45838, %r45843;
	xor.b32  	%r45845, %r45840, %r45844;
	shf.l.wrap.b32 	%r45846, %r45845, %r45845, 8;
	add.s32 	%r45847, %r45841, %r45846;
	xor.b32  	%r45848, %r45843, %r45847;
	shf.l.wrap.b32 	%r45849, %r45848, %r45848, 7;
	add.s32 	%r45850, %r45808, %r45777;
	xor.b32  	%r45851, %r45798, %r45850;
	shf.l.wrap.b32 	%r45852, %r45851, %r45851, 16;
	add.s32 	%r45853, %r45787, %r45852;
	xor.b32  	%r45854, %r45777, %r45853;
	shf.l.wrap.b32 	%r45855, %r45854, %r45854, 12;
	add.s32 	%r45856, %r45850, %r45855;
	xor.b32  	%r45857, %r45852, %r45856;
	shf.l.wrap.b32 	%r45858, %r45857, %r45857, 8;
	add.s32 	%r45859, %r45853, %r45858;
	xor.b32  	%r45860, %r45855, %r45859;
	shf.l.wrap.b32 	%r45861, %r45860, %r45860, 7;
	add.s32 	%r45862, %r45820, %r45861;
	xor.b32  	%r45863, %r45834, %r45862;
	shf.l.wrap.b32 	%r45864, %r45863, %r45863, 16;
	add.s32 	%r45865, %r45847, %r45864;
	xor.b32  	%r45866, %r45861, %r45865;
	shf.l.wrap.b32 	%r45867, %r45866, %r45866, 12;
	add.s32 	%r45868, %r45862, %r45867;
	xor.b32  	%r45869, %r45864, %r45868;
	shf.l.wrap.b32 	%r45870, %r45869, %r45869, 8;
	add.s32 	%r45871, %r45832, %r45825;
	xor.b32  	%r45872, %r45846, %r45871;
	shf.l.wrap.b32 	%r45873, %r45872, %r45872, 16;
	add.s32 	%r45874, %r45859, %r45873;
	xor.b32  	%r45875, %r45825, %r45874;
	shf.l.wrap.b32 	%r45876, %r45875, %r45875, 12;
	add.s32 	%r45877, %r45871, %r45876;
	xor.b32  	%r45878, %r45873, %r45877;
	shf.l.wrap.b32 	%r45879, %r45878, %r45878, 8;
	add.s32 	%r45880, %r45874, %r45879;
	xor.b32  	%r45881, %r45876, %r45880;
	shf.l.wrap.b32 	%r45882, %r45881, %r45881, 7;
	add.s32 	%r45883, %r45844, %r45837;
	xor.b32  	%r45884, %r45858, %r45883;
	shf.l.wrap.b32 	%r45885, %r45884, %r45884, 16;
	add.s32 	%r45886, %r45823, %r45885;
	xor.b32  	%r45887, %r45837, %r45886;
	shf.l.wrap.b32 	%r45888, %r45887, %r45887, 12;
	add.s32 	%r45889, %r45883, %r45888;
	xor.b32  	%r45890, %r45885, %r45889;
	shf.l.wrap.b32 	%r45891, %r45890, %r45890, 8;
	add.s32 	%r45892, %r45886, %r45891;
	xor.b32  	%r45893, %r45888, %r45892;
	shf.l.wrap.b32 	%r45894, %r45893, %r45893, 7;
	add.s32 	%r45895, %r45856, %r45849;
	xor.b32  	%r45896, %r45822, %r45895;
	shf.l.wrap.b32 	%r45897, %r45896, %r45896, 16;
	add.s32 	%r45898, %r45835, %r45897;
	xor.b32  	%r45899, %r45849, %r45898;
	shf.l.wrap.b32 	%r45900, %r45899, %r45899, 12;
	add.s32 	%r45901, %r45895, %r45900;
	xor.b32  	%r45902, %r45897, %r45901;
	shf.l.wrap.b32 	%r45903, %r45902, %r45902, 8;
	add.s32 	%r45904, %r45898, %r45903;
	add.s32 	%r45905, %r45868, %r45882;
	xor.b32  	%r45906, %r45903, %r45905;
	shf.l.wrap.b32 	%r45907, %r45906, %r45906, 16;
	add.s32 	%r45908, %r45892, %r45907;
	xor.b32  	%r45909, %r45882, %r45908;
	shr.u32 	%r45910, %r45909, 20;
	add.s32 	%r45911, %r45905, %r45910;
	add.s32 	%r45912, %r45877, %r45894;
	xor.b32  	%r45913, %r45870, %r45912;
	shf.l.wrap.b32 	%r45914, %r45913, %r45913, 16;
	add.s32 	%r45915, %r45904, %r45914;
	xor.b32  	%r45916, %r45894, %r45915;
	shr.u32 	%r45917, %r45916, 20;
	add.s32 	%r45918, %r45912, %r45917;
	add.s32 	%r45919, %r45231, %r45911;
	add.s32 	%r45920, %r45243, %r45918;
	not.b32 	%r45921, %r54877;
	add.s32 	%r45922, %r4193, %r45921;
	mov.u32 	%r45923, %ctaid.x;
	shl.b32 	%r45924, %r45923, 11;
	mov.u32 	%r45925, %tid.x;
	and.b32  	%r45926, %r45925, 31;
	or.b32  	%r45927, %r45924, %r45926;
	shl.b32 	%r45928, %r45925, 3;
	and.b32  	%r45929, %r45928, 7936;
	add.s32 	%r45930, %r53743, %r45929;
	add.s32 	%r45931, %r45927, %r45930;
	shr.u32 	%r45932, %r45931, %r45922;
	and.b32  	%r45933, %r45932, 1;
	setp.eq.b32 	%p531, %r45933, 1;
	selp.b32 	%r45934, %r45920, %r45919, %p531;
	cvt.u16.u32 	%rs729, %r45934;
	and.b16  	%rs882, %rs729, 1;
	and.b16  	%rs730, %rs880, 255;
	setp.ne.s16 	%p532, %rs730, 1;
	@%p532 bra 	$L__BB9_677;
	ld.param.u64 	%rd917, [fused_batch_pir_kernel_transposed_16_param_1];
	not.b32 	%r45935, %r54877;
	add.s32 	%r45936, %r4193, %r45935;
	mov.u32 	%r45937, %ctaid.x;
	shl.b32 	%r45938, %r45937, 11;
	mov.u32 	%r45939, %tid.x;
	and.b32  	%r45940, %r45939, 31;
	or.b32  	%r45941, %r45938, %r45940;
	shl.b32 	%r45942, %r45939, 3;
	and.b32  	%r45943, %r45942, 7936;
	add.s32 	%r45944, %r53743, %r45943;
	add.s32 	%r45945, %r45941, %r45944;
	shr.u32 	%r45946, %r45945, %r45936;
	and.b32  	%r45947, %r45946, 1;
	setp.eq.b32 	%p533, %r45947, 1;
	cvt.s64.s32 	%rd606, %r54877;
	cvta.to.global.u64 	%rd607, %rd917;
	mul.wide.s32 	%rd608, %r54877, 16;
	add.s64 	%rd609, %rd607, %rd608;
	ld.global.u32 	%r45948, [%rd609+22956];
	selp.b32 	%r45949, %r54882, %r54881, %p533;
	xor.b32  	%r45950, %r45949, %r45948;
	selp.b32 	%r45951, %r54883, %r54880, %p533;
	selp.b32 	%r54881, %r54881, %r45950, %p533;
	selp.b32 	%r54882, %r45950, %r54882, %p533;
	ld.global.u32 	%r45952, [%rd609+22960];
	xor.b32  	%r45953, %r45951, %r45952;
	selp.b32 	%r45954, %r54884, %r54879, %p533;
	selp.b32 	%r54880, %r54880, %r45953, %p533;
	selp.b32 	%r54883, %r45953, %r54883, %p533;
	ld.global.u32 	%r45955, [%rd609+22964];
	xor.b32  	%r45956, %r45954, %r45955;
	selp.b32 	%r45957, %r54885, %r54878, %p533;
	selp.b32 	%r54879, %r54879, %r45956, %p533;
	selp.b32 	%r54884, %r45956, %r54884, %p533;
	ld.global.u32 	%r45958, [%rd609+22968];
	xor.b32  	%r45959, %r45957, %r45958;
	selp.b64 	%rd610, 445, 420, %p533;
	selp.b32 	%r54878, %r54878, %r45959, %p533;
	selp.b32 	%r54885, %r45959, %r54885, %p533;
	add.s64 	%rd611, %rd610, %rd606;
	add.s64 	%rd612, %rd607, %rd611;
	ld.global.u8 	%rs731, [%rd612+22936];
	xor.b16  	%rs882, %rs731, %rs882;
$L__BB9_677:
	not.b32 	%r45960, %r54877;
	add.s32 	%r45961, %r4193, %r45960;
	mov.u32 	%r45962, %ctaid.x;
	shl.b32 	%r45963, %r45962, 11;
	mov.u32 	%r45964, %tid.x;
	and.b32  	%r45965, %r45964, 31;
	or.b32  	%r45966, %r45963, %r45965;
	shl.b32 	%r45967, %r45964, 3;
	and.b32  	%r45968, %r45967, 7936;
	add.s32 	%r45969, %r53743, %r45968;
	add.s32 	%r45970, %r45966, %r45969;
	shr.u32 	%r45971, %r45970, %r45961;
	and.b32  	%r45972, %r45971, 1;
	setp.eq.b32 	%p534, %r45972, 1;
	selp.b32 	%r54889, %r54882, %r54881, %p534;
	selp.b32 	%r54888, %r54883, %r54880, %p534;
	selp.b32 	%r54887, %r54884, %r54879, %p534;
	selp.b32 	%r54886, %r54885, %r54878, %p534;
	add.s32 	%r54877, %r54877, 1;
	setp.lt.u32 	%p535, %r54877, %r4193;
	mov.u16 	%rs880, %rs882;
	@%p535 bra 	$L__BB9_675;
$L__BB9_678:
	and.b16  	%rs732, %rs882, 255;
	setp.ne.s16 	%p536, %rs732, 1;
	@%p536 bra 	$L__BB9_680;
	ld.param.u64 	%rd918, [fused_batch_pir_kernel_transposed_16_param_1];
	cvta.to.global.u64 	%rd613, %rd918;
	ld.global.u32 	%r45973, [%rd613+23408];
	xor.b32  	%r54889, %r54889, %r45973;
$L__BB9_680:
	@%p536 bra 	$L__BB9_682;
	ld.param.u64 	%rd919, [fused_batch_pir_kernel_transposed_16_param_1];
	cvta.to.global.u64 	%rd614, %rd919;
	ld.global.u32 	%r45974, [%rd614+23412];
	xor.b32  	%r54888, %r54888, %r45974;
$L__BB9_682:
	@%p536 bra 	$L__BB9_684;
	ld.param.u64 	%rd920, [fused_batch_pir_kernel_transposed_16_param_1];
	cvta.to.global.u64 	%rd615, %rd920;
	ld.global.u32 	%r45975, [%rd615+23416];
	xor.b32  	%r54887, %r54887, %r45975;
$L__BB9_684:
	@%p536 bra 	$L__BB9_686;
	ld.param.u64 	%rd921, [fused_batch_pir_kernel_transposed_16_param_1];
	cvta.to.global.u64 	%rd616, %rd921;
	ld.global.u32 	%r45976, [%rd616+23420];
	xor.b32  	%r54886, %r54886, %r45976;
$L__BB9_686:
	mov.b32 	%r56433, 0;
$L__BB9_687:
	ld.param.u32 	%r52184, [fused_batch_pir_kernel_transposed_16_param_4];
	mov.u32 	%r45978, %tid.x;
	shl.b32 	%r45979, %r45978, 3;
	and.b32  	%r45980, %r45979, 7936;
	add.s32 	%r45981, %r53743, %r45980;
	mov.u32 	%r45982, %ctaid.x;
	shl.b32 	%r45983, %r45982, 11;
	add.s32 	%r45984, %r45981, %r45983;
	add.s32 	%r45985, %r45984, %r56433;
	setp.ge.s32 	%p540, %r45985, %r52184;
	@%p540 bra 	$L__BB9_689;
	ld.param.u64 	%rd633, [fused_batch_pir_kernel_transposed_16_param_0];
	mov.u32 	%r45986, %tid.x;
	shl.b32 	%r45987, %r45986, 3;
	and.b32  	%r45988, %r45987, 7936;
	add.s32 	%r45989, %r53743, %r45988;
	mov.u32 	%r45990, %ctaid.x;
	shl.b32 	%r45991, %r45990, 11;
	add.s32 	%r45992, %r45989, %r45991;
	add.s32 	%r45993, %r45992, %r56433;
	mul.wide.s32 	%rd617, %r45993, 4096;
	cvta.to.global.u64 	%rd618, %rd633;
	add.s64 	%rd619, %rd618, %rd617;
	shl.b32 	%r45994, %r45986, 4;
	cvt.u64.u32 	%rd620, %r45994;
	and.b64  	%rd621, %rd620, 496;
	add.s64 	%rd622, %rd619, %rd621;
	shfl.sync.idx.b32	%r45995|%p541, %r53753, %r56433, 31, -1;
	shfl.sync.idx.b32	%r45996|%p542, %r53752, %r56433, 31, -1;
	shfl.sync.idx.b32	%r45997|%p543, %r53751, %r56433, 31, -1;
	shfl.sync.idx.b32	%r45998|%p544, %r53750, %r56433, 31, -1;
	ld.global.v4.u32 	{%r45999, %r46000, %r46001, %r46002}, [%rd622];
	and.b32  	%r46003, %r45999, %r45995;
	xor.b32  	%r57969, %r57969, %r46003;
	and.b32  	%r46004, %r46000, %r45996;
	xor.b32  	%r57968, %r57968, %r46004;
	and.b32  	%r46005, %r46001, %r45997;
	xor.b32  	%r57967, %r57967, %r46005;
	and.b32  	%r46006, %r46002, %r45998;
	xor.b32  	%r57966, %r57966, %r46006;
	ld.global.v4.u32 	{%r46007, %r46008, %r46009, %r46010}, [%rd622+512];
	and.b32  	%r46011, %r46007, %r45995;
	xor.b32  	%r57965, %r57965, %r46011;
	and.b32  	%r46012, %r46008, %r45996;
	xor.b32  	%r57964, %r57964, %r46012;
	and.b32  	%r46013, %r46009, %r45997;
	xor.b32  	%r57963, %r57963, %r46013;
	and.b32  	%r46014, %r46010, %r45998;
	xor.b32  	%r57962, %r57962, %r46014;
	ld.global.v4.u32 	{%r46015, %r46016, %r46017, %r46018}, [%rd622+1024];
	and.b32  	%r46019, %r46015, %r45995;
	xor.b32  	%r57961, %r57961, %r46019;
	and.b32  	%r46020, %r46016, %r45996;
	xor.b32  	%r57960, %r57960, %r46020;
	and.b32  	%r46021, %r46017, %r45997;
	xor.b32  	%r57959, %r57959, %r46021;
	and.b32  	%r46022, %r46018, %r45998;
	xor.b32  	%r57958, %r57958, %r46022;
	ld.global.v4.u32 	{%r46023, %r46024, %r46025, %r46026}, [%rd622+1536];
	and.b32  	%r46027, %r46023, %r45995;
	xor.b32  	%r57957, %r57957, %r46027;
	and.b32  	%r46028, %r46024, %r45996;
	xor.b32  	%r57956, %r57956, %r46028;
	and.b32  	%r46029, %r46025, %r45997;
	xor.b32  	%r57955, %r57955, %r46029;
	and.b32  	%r46030, %r46026, %r45998;
	xor.b32  	%r57954, %r57954, %r46030;
	ld.global.v4.u32 	{%r46031, %r46032, %r46033, %r46034}, [%rd622+2048];
	and.b32  	%r46035, %r46031, %r45995;
	xor.b32  	%r57953, %r57953, %r46035;
	and.b32  	%r46036, %r46032, %r45996;
	xor.b32  	%r57952, %r57952, %r46036;
	and.b32  	%r46037, %r46033, %r45997;
	xor.b32  	%r57951, %r57951, %r46037;
	and.b32  	%r46038, %r46034, %r45998;
	xor.b32  	%r57950, %r57950, %r46038;
	ld.global.v4.u32 	{%r46039, %r46040, %r46041, %r46042}, [%rd622+2560];
	and.b32  	%r46043, %r46039, %r45995;
	xor.b32  	%r57949, %r57949, %r46043;
	and.b32  	%r46044, %r46040, %r45996;
	xor.b32  	%r57948, %r57948, %r46044;
	and.b32  	%r46045, %r46041, %r45997;
	xor.b32  	%r57947, %r57947, %r46045;
	and.b32  	%r46046, %r46042, %r45998;
	xor.b32  	%r57946, %r57946, %r46046;
	ld.global.v4.u32 	{%r46047, %r46048, %r46049, %r46050}, [%rd622+3072];
	and.b32  	%r46051, %r46047, %r45995;
	xor.b32  	%r57945, %r57945, %r46051;
	and.b32  	%r46052, %r46048, %r45996;
	xor.b32  	%r57944, %r57944, %r46052;
	and.b32  	%r46053, %r46049, %r45997;
	xor.b32  	%r57943, %r57943, %r46053;
	and.b32  	%r46054, %r46050, %r45998;
	xor.b32  	%r57942, %r57942, %r46054;
	ld.global.v4.u32 	{%r46055, %r46056, %r46057, %r46058}, [%rd622+3584];
	and.b32  	%r46059, %r46055, %r45995;
	xor.b32  	%r57941, %r57941, %r46059;
	and.b32  	%r46060, %r46056, %r45996;
	xor.b32  	%r57940, %r57940, %r46060;
	and.b32  	%r46061, %r46057, %r45997;
	xor.b32  	%r57939, %r57939, %r46061;
	and.b32  	%r46062, %r46058, %r45998;
	xor.b32  	%r57938, %r57938, %r46062;
	shfl.sync.idx.b32	%r46063|%p545, %r53785, %r56433, 31, -1;
	shfl.sync.idx.b32	%r46064|%p546, %r53784, %r56433, 31, -1;
	shfl.sync.idx.b32	%r46065|%p547, %r53783, %r56433, 31, -1;
	shfl.sync.idx.b32	%r46066|%p548, %r53782, %r56433, 31, -1;
	and.b32  	%r46067, %r45999, %r46063;
	xor.b32  	%r57937, %r57937, %r46067;
	and.b32  	%r46068, %r46000, %r46064;
	xor.b32  	%r57936, %r57936, %r46068;
	and.b32  	%r46069, %r46001, %r46065;
	xor.b32  	%r57935, %r57935, %r46069;
	and.b32  	%r46070, %r46002, %r46066;
	xor.b32  	%r57934, %r57934, %r46070;
	and.b32  	%r46071, %r46007, %r46063;
	xor.b32  	%r57933, %r57933, %r46071;
	and.b32  	%r46072, %r46008, %r46064;
	xor.b32  	%r57932, %r57932, %r46072;
	and.b32  	%r46073, %r46009, %r46065;
	xor.b32  	%r57931, %r57931, %r46073;
	and.b32  	%r46074, %r46010, %r46066;
	xor.b32  	%r57930, %r57930, %r46074;
	and.b32  	%r46075, %r46015, %r46063;
	xor.b32  	%r57929, %r57929, %r46075;
	and.b32  	%r46076, %r46016, %r46064;
	xor.b32  	%r57928, %r57928, %r46076;
	and.b32  	%r46077, %r46017, %r46065;
	xor.b32  	%r57927, %r57927, %r46077;
	and.b32  	%r46078, %r46018, %r46066;
	xor.b32  	%r57926, %r57926, %r46078;
	and.b32  	%r46079, %r46023, %r46063;
	xor.b32  	%r57925, %r57925, %r46079;
	and.b32  	%r46080, %r46024, %r46064;
	xor.b32  	%r57924, %r57924, %r46080;
	and.b32  	%r46081, %r46025, %r46065;
	xor.b32  	%r57923, %r57923, %r46081;
	and.b32  	%r46082, %r46026, %r46066;
	xor.b32  	%r57922, %r57922, %r46082;
	and.b32  	%r46083, %r46031, %r46063;
	xor.b32  	%r57921, %r57921, %r46083;
	and.b32  	%r46084, %r46032, %r46064;
	xor.b32  	%r57920, %r57920, %r46084;
	and.b32  	%r46085, %r46033, %r46065;
	xor.b32  	%r57919, %r57919, %r46085;
	and.b32  	%r46086, %r46034, %r46066;
	xor.b32  	%r57918, %r57918, %r46086;
	and.b32  	%r46087, %r46039, %r46063;
	xor.b32  	%r57917, %r57917, %r46087;
	and.b32  	%r46088, %r46040, %r46064;
	xor.b32  	%r57916, %r57916, %r46088;
	and.b32  	%r46089, %r46041, %r46065;
	xor.b32  	%r57915, %r57915, %r46089;
	and.b32  	%r46090, %r46042, %r46066;
	xor.b32  	%r57914, %r57914, %r46090;
	and.b32  	%r46091, %r46047, %r46063;
	xor.b32  	%r57913, %r57913, %r46091;
	and.b32  	%r46092, %r46048, %r46064;
	xor.b32  	%r57912, %r57912, %r46092;
	and.b32  	%r46093, %r46049, %r46065;
	xor.b32  	%r57911, %r57911, %r46093;
	and.b32  	%r46094, %r46050, %r46066;
	xor.b32  	%r57910, %r57910, %r46094;
	and.b32  	%r46095, %r46055, %r46063;
	xor.b32  	%r57909, %r57909, %r46095;
	and.b32  	%r46096, %r46056, %r46064;
	xor.b32  	%r57908, %r57908, %r46096;
	and.b32  	%r46097, %r46057, %r46065;
	xor.b32  	%r57907, %r57907, %r46097;
	and.b32  	%r46098, %r46058, %r46066;
	xor.b32  	%r57906, %r57906, %r46098;
	shfl.sync.idx.b32	%r46099|%p549, %r53809, %r56433, 31, -1;
	shfl.sync.idx.b32	%r46100|%p550, %r53808, %r56433, 31, -1;
	shfl.sync.idx.b32	%r46101|%p551, %r53807, %r56433, 31, -1;
	shfl.sync.idx.b32	%r46102|%p552, %r53806, %r56433, 31, -1;
	and.b32  	%r46103, %r45999, %r46099;
	xor.b32  	%r57905, %r57905, %r46103;
	and.b32  	%r46104, %r46000, %r46100;
	xor.b32  	%r57904, %r57904, %r46104;
	and.b32  	%r46105, %r46001, %r46101;
	xor.b32  	%r57903, %r57903, %r46105;
	and.b32  	%r46106, %r46002, %r46102;
	xor.b32  	%r57902, %r57902, %r46106;
	and.b32  	%r46107, %r46007, %r46099;
	xor.b32  	%r57901, %r57901, %r46107;
	and.b32  	%r46108, %r46008, %r46100;
	xor.b32  	%r57900, %r57900, %r46108;
	and.b32  	%r46109, %r46009, %r46101;
	xor.b32  	%r57899, %r57899, %r46109;
	and.b32  	%r46110, %r46010, %r46102;
	xor.b32  	%r57898, %r57898, %r46110;
	and.b32  	%r46111, %r46015, %r46099;
	xor.b32  	%r57897, %r57897, %r46111;
	and.b32  	%r46112, %r46016, %r46100;
	xor.b32  	%r57896, %r57896, %r46112;
	and.b32  	%r46113, %r46017, %r46101;
	xor.b32  	%r57895, %r57895, %r46113;
	and.b32  	%r46114, %r46018, %r46102;
	xor.b32  	%r57894, %r57894, %r46114;
	and.b32  	%r46115, %r46023, %r46099;
	xor.b32  	%r57893, %r57893, %r46115;
	and.b32  	%r46116, %r46024, %r46100;
	xor.b32  	%r57892, %r57892, %r46116;
	and.b32  	%r46117, %r46025, %r46101;
	xor.b32  	%r57891, %r57891, %r46117;
	and.b32  	%r46118, %r46026, %r46102;
	xor.b32  	%r57890, %r57890, %r46118;
	and.b32  	%r46119, %r46031, %r46099;
	xor.b32  	%r57889, %r57889, %r46119;
	and.b32  	%r46120, %r46032, %r46100;
	xor.b32  	%r57888, %r57888, %r46120;
	and.b32  	%r46121, %r46033, %r46101;
	xor.b32  	%r57887, %r57887, %r46121;
	and.b32  	%r46122, %r46034, %r46102;
	xor.b32  	%r57886, %r57886, %r46122;
	and.b32  	%r46123, %r46039, %r46099;
	xor.b32  	%r57885, %r57885, %r46123;
	and.b32  	%r46124, %r46040, %r46100;
	xor.b32  	%r57884, %r57884, %r46124;
	and.b32  	%r46125, %r46041, %r46101;
	xor.b32  	%r57883, %r57883, %r46125;
	and.b32  	%r46126, %r46042, %r46102;
	xor.b32  	%r57882, %r57882, %r46126;
	and.b32  	%r46127, %r46047, %r46099;
	xor.b32  	%r57881, %r57881, %r46127;
	and.b32  	%r46128, %r46048, %r46100;
	xor.b32  	%r57880, %r57880, %r46128;
	and.b32  	%r46129, %r46049, %r46101;
	xor.b32  	%r57879, %r57879, %r46129;
	and.b32  	%r46130, %r46050, %r46102;
	xor.b32  	%r57878, %r57878, %r46130;
	and.b32  	%r46131, %r46055, %r46099;
	xor.b32  	%r57877, %r57877, %r46131;
	and.b32  	%r46132, %r46056, %r46100;
	xor.b32  	%r57876, %r57876, %r46132;
	and.b32  	%r46133, %r46057, %r46101;
	xor.b32  	%r57875, %r57875, %r46133;
	and.b32  	%r46134, %r46058, %r46102;
	xor.b32  	%r57874, %r57874, %r46134;
	shfl.sync.idx.b32	%r46135|%p553, %r53833, %r56433, 31, -1;
	shfl.sync.idx.b32	%r46136|%p554, %r53832, %r56433, 31, -1;
	shfl.sync.idx.b32	%r46137|%p555, %r53831, %r56433, 31, -1;
	shfl.sync.idx.b32	%r46138|%p556, %r53830, %r56433, 31, -1;
	and.b32  	%r46139, %r45999, %r46135;
	xor.b32  	%r57873, %r57873, %r46139;
	and.b32  	%r46140, %r46000, %r46136;
	xor.b32  	%r57872, %r57872, %r46140;
	and.b32  	%r46141, %r46001, %r46137;
	xor.b32  	%r57871, %r57871, %r46141;
	and.b32  	%r46142, %r46002, %r46138;
	xor.b32  	%r57870, %r57870, %r46142;
	and.b32  	%r46143, %r46007, %r46135;
	xor.b32  	%r57869, %r57869, %r46143;
	and.b32  	%r46144, %r46008, %r46136;
	xor.b32  	%r57868, %r57868, %r46144;
	and.b32  	%r46145, %r46009, %r46137;
	xor.b32  	%r57867, %r57867, %r46145;
	and.b32  	%r46146, %r46010, %r46138;
	xor.b32  	%r57866, %r57866, %r46146;
	and.b32  	%r46147, %r46015, %r46135;
	xor.b32  	%r57865, %r57865, %r46147;
	and.b32  	%r46148, %r46016, %r46136;
	xor.b32  	%r57864, %r57864, %r46148;
	and.b32  	%r46149, %r46017, %r46137;
	xor.b32  	%r57863, %r57863, %r46149;
	and.b32  	%r46150, %r46018, %r46138;
	xor.b32  	%r57862, %r57862, %r46150;
	and.b32  	%r46151, %r46023, %r46135;
	xor.b32  	%r57861, %r57861, %r46151;
	and.b32  	%r46152, %r46024, %r46136;
	xor.b32  	%r57860, %r57860, %r46152;
	and.b32  	%r46153, %r46025, %r46137;
	xor.b32  	%r57859, %r57859, %r46153;
	and.b32  	%r46154, %r46026, %r46138;
	xor.b32  	%r57858, %r57858, %r46154;
	and.b32  	%r46155, %r46031, %r46135;
	xor.b32  	%r57857, %r57857, %r46155;
	and.b32  	%r46156, %r46032, %r46136;
	xor.b32  	%r57856, %r57856, %r46156;
	and.b32  	%r46157, %r46033, %r46137;
	xor.b32  	%r57855, %r57855, %r46157;
	and.b32  	%r46158, %r46034, %r46138;
	xor.b32  	%r57854, %r57854, %r46158;
	and.b32  	%r46159, %r46039, %r46135;
	xor.b32  	%r57853, %r57853, %r46159;
	and.b32  	%r46160, %r46040, %r46136;
	xor.b32  	%r57852, %r57852, %r46160;
	and.b32  	%r46161, %r46041, %r46137;
	xor.b32  	%r57851, %r57851, %r46161;
	and.b32  	%r46162, %r46042, %r46138;
	xor.b32  	%r57850, %r57850, %r46162;
	and.b32  	%r46163, %r46047, %r46135;
	xor.b32  	%r57849, %r57849, %r46163;
	and.b32  	%r46164, %r46048, %r46136;
	xor.b32  	%r57848, %r57848, %r46164;
	and.b32  	%r46165, %r46049, %r46137;
	xor.b32  	%r57847, %r57847, %r46165;
	and.b32  	%r46166, %r46050, %r46138;
	xor.b32  	%r57846, %r57846, %r46166;
	and.b32  	%r46167, %r46055, %r46135;
	xor.b32  	%r57845, %r57845, %r46167;
	and.b32  	%r46168, %r46056, %r46136;
	xor.b32  	%r57844, %r57844, %r46168;
	and.b32  	%r46169, %r46057, %r46137;
	xor.b32  	%r57843, %r57843, %r46169;
	and.b32  	%r46170, %r46058, %r46138;
	xor.b32  	%r57842, %r57842, %r46170;
	shfl.sync.idx.b32	%r46171|%p557, %r53857, %r56433, 31, -1;
	shfl.sync.idx.b32	%r46172|%p558, %r53856, %r56433, 31, -1;
	shfl.sync.idx.b32	%r46173|%p559, %r53855, %r56433, 31, -1;
	shfl.sync.idx.b32	%r46174|%p560, %r53854, %r56433, 31, -1;
	and.b32  	%r46175, %r45999, %r46171;
	xor.b32  	%r57841, %r57841, %r46175;
	and.b32  	%r46176, %r46000, %r46172;
	xor.b32  	%r57840, %r57840, %r46176;
	and.b32  	%r46177, %r46001, %r46173;
	xor.b32  	%r57839, %r57839, %r46177;
	and.b32  	%r46178, %r46002, %r46174;
	xor.b32  	%r57838, %r57838, %r46178;
	and.b32  	%r46179, %r46007, %r46171;
	xor.b32  	%r57837, %r57837, %r46179;
	and.b32  	%r46180, %r46008, %r46172;
	xor.b32  	%r57836, %r57836, %r46180;
	and.b32  	%r46181, %r46009, %r46173;
	xor.b32  	%r57835, %r57835, %r46181;
	and.b32  	%r46182, %r46010, %r46174;
	xor.b32  	%r57834, %r57834, %r46182;
	and.b32  	%r46183, %r46015, %r46171;
	xor.b32  	%r57833, %r57833, %r46183;
	and.b32  	%r46184, %r46016, %r46172;
	xor.b32  	%r57832, %r57832, %r46184;
	and.b32  	%r46185, %r46017, %r46173;
	xor.b32  	%r57831, %r57831, %r46185;
	and.b32  	%r46186, %r46018, %r46174;
	xor.b32  	%r57830, %r57830, %r46186;
	and.b32  	%r46187, %r46023, %r46171;
	xor.b32  	%r57829, %r57829, %r46187;
	and.b32  	%r46188, %r46024, %r46172;
	xor.b32  	%r57828, %r57828, %r46188;
	and.b32  	%r46189, %r46025, %r46173;
	xor.b32  	%r57827, %r57827, %r46189;
	and.b32  	%r46190, %r46026, %r46174;
	xor.b32  	%r57826, %r57826, %r46190;
	and.b32  	%r46191, %r46031, %r46171;
	xor.b32  	%r57825, %r57825, %r46191;
	and.b32  	%r46192, %r46032, %r46172;
	xor.b32  	%r57824, %r57824, %r46192;
	and.b32  	%r46193, %r46033, %r46173;
	xor.b32  	%r57823, %r57823, %r46193;
	and.b32  	%r46194, %r46034, %r46174;
	xor.b32  	%r57822, %r57822, %r46194;
	and.b32  	%r46195, %r46039, %r46171;
	xor.b32  	%r57821, %r57821, %r46195;
	and.b32  	%r46196, %r46040, %r46172;
	xor.b32  	%r57820, %r57820, %r46196;
	and.b32  	%r46197, %r46041, %r46173;
	xor.b32  	%r57819, %r57819, %r46197;
	and.b32  	%r46198, %r46042, %r46174;
	xor.b32  	%r57818, %r57818, %r46198;
	and.b32  	%r46199, %r46047, %r46171;
	xor.b32  	%r57817, %r57817, %r46199;
	and.b32  	%r46200, %r46048, %r46172;
	xor.b32  	%r57816, %r57816, %r46200;
	and.b32  	%r46201, %r46049, %r46173;
	xor.b32  	%r57815, %r57815, %r46201;
	and.b32  	%r46202, %r46050, %r46174;
	xor.b32  	%r57814, %r57814, %r46202;
	and.b32  	%r46203, %r46055, %r46171;
	xor.b32  	%r57813, %r57813, %r46203;
	and.b32  	%r46204, %r46056, %r46172;
	xor.b32  	%r57812, %r57812, %r46204;
	and.b32  	%r46205, %r46057, %r46173;
	xor.b32  	%r57811, %r57811, %r46205;
	and.b32  	%r46206, %r46058, %r46174;
	xor.b32  	%r57810, %r57810, %r46206;
	shfl.sync.idx.b32	%r46207|%p561, %r53881, %r56433, 31, -1;
	shfl.sync.idx.b32	%r46208|%p562, %r53880, %r56433, 31, -1;
	shfl.sync.idx.b32	%r46209|%p563, %r53879, %r56433, 31, -1;
	shfl.sync.idx.b32	%r46210|%p564, %r53878, %r56433, 31, -1;
	and.b32  	%r46211, %r45999, %r46207;
	xor.b32  	%r57809, %r57809, %r46211;
	and.b32  	%r46212, %r46000, %r46208;
	xor.b32  	%r57808, %r57808, %r46212;
	and.b32  	%r46213, %r46001, %r46209;
	xor.b32  	%r57807, %r57807, %r46213;
	and.b32  	%r46214, %r46002, %r46210;
	xor.b32  	%r57806, %r57806, %r46214;
	and.b32  	%r46215, %r46007, %r46207;
	xor.b32  	%r57805, %r57805, %r46215;
	and.b32  	%r46216, %r46008, %r46208;
	xor.b32  	%r57804, %r57804, %r46216;
	and.b32  	%r46217, %r46009, %r46209;
	xor.b32  	%r57803, %r57803, %r46217;
	and.b32  	%r46218, %r46010, %r46210;
	xor.b32  	%r57802, %r57802, %r46218;
	and.b32  	%r46219, %r46015, %r46207;
	xor.b32  	%r57801, %r57801, %r46219;
	and.b32  	%r46220, %r46016, %r46208;
	xor.b32  	%r57800, %r57800, %r46220;
	and.b32  	%r46221, %r46017, %r46209;
	xor.b32  	%r57799, %r57799, %r46221;
	and.b32  	%r46222, %r46018, %r46210;
	xor.b32  	%r57798, %r57798, %r46222;
	and.b32  	%r46223, %r46023, %r46207;
	xor.b32  	%r57797, %r57797, %r46223;
	and.b32  	%r46224, %r46024, %r46208;
	xor.b32  	%r57796, %r57796, %r46224;
	and.b32  	%r46225, %r46025, %r46209;
	xor.b32  	%r57795, %r57795, %r46225;
	and.b32  	%r46226, %r46026, %r46210;
	xor.b32  	%r57794, %r57794, %r46226;
	and.b32  	%r46227, %r46031, %r46207;
	xor.b32  	%r57793, %r57793, %r46227;
	and.b32  	%r46228, %r46032, %r46208;
	xor.b32  	%r57792, %r57792, %r46228;
	and.b32  	%r46229, %r46033, %r46209;
	xor.b32  	%r57791, %r57791, %r46229;
	and.b32  	%r46230, %r46034, %r46210;
	xor.b32  	%r57790, %r57790, %r46230;
	and.b32  	%r46231, %r46039, %r46207;
	xor.b32  	%r57789, %r57789, %r46231;
	and.b32  	%r46232, %r46040, %r46208;
	xor.b32  	%r57788, %r57788, %r46232;
	and.b32  	%r46233, %r46041, %r46209;
	xor.b32  	%r57787, %r57787, %r46233;
	and.b32  	%r46234, %r46042, %r46210;
	xor.b32  	%r57786, %r57786, %r46234;
	and.b32  	%r46235, %r46047, %r46207;
	xor.b32  	%r57785, %r57785, %r46235;
	and.b32  	%r46236, %r46048, %r46208;
	xor.b32  	%r57784, %r57784, %r46236;
	and.b32  	%r46237, %r46049, %r46209;
	xor.b32  	%r57783, %r57783, %r46237;
	and.b32  	%r46238, %r46050, %r46210;
	xor.b32  	%r57782, %r57782, %r46238;
	and.b32  	%r46239, %r46055, %r46207;
	xor.b32  	%r57781, %r57781, %r46239;
	and.b32  	%r46240, %r46056, %r46208;
	xor.b32  	%r57780, %r57780, %r46240;
	and.b32  	%r46241, %r46057, %r46209;
	xor.b32  	%r57779, %r57779, %r46241;
	and.b32  	%r46242, %r46058, %r46210;
	xor.b32  	%r57778, %r57778, %r46242;
	shfl.sync.idx.b32	%r46243|%p565, %r53905, %r56433, 31, -1;
	shfl.sync.idx.b32	%r46244|%p566, %r53904, %r56433, 31, -1;
	shfl.sync.idx.b32	%r46245|%p567, %r53903, %r56433, 31, -1;
	shfl.sync.idx.b32	%r46246|%p568, %r53902, %r56433, 31, -1;
	and.b32  	%r46247, %r45999, %r46243;
	xor.b32  	%r57777, %r57777, %r46247;
	and.b32  	%r46248, %r46000, %r46244;
	xor.b32  	%r57776, %r57776, %r46248;
	and.b32  	%r46249, %r46001, %r46245;
	xor.b32  	%r57775, %r57775, %r46249;
	and.b32  	%r46250, %r46002, %r46246;
	xor.b32  	%r57774, %r57774, %r46250;
	and.b32  	%r46251, %r46007, %r46243;
	xor.b32  	%r57773, %r57773, %r46251;
	and.b32  	%r46252, %r46008, %r46244;
	xor.b32  	%r57772, %r57772, %r46252;
	and.b32  	%r46253, %r46009, %r46245;
	xor.b32  	%r57771, %r57771, %r46253;
	and.b32  	%r46254, %r46010, %r46246;
	xor.b32  	%r57770, %r57770, %r46254;
	and.b32  	%r46255, %r46015, %r46243;
	xor.b32  	%r57769, %r57769, %r46255;
	and.b32  	%r46256, %r46016, %r46244;
	xor.b32  	%r57768, %r57768, %r46256;
	and.b32  	%r46257, %r46017, %r46245;
	xor.b32  	%r57767, %r57767, %r46257;
	and.b32  	%r46258, %r46018, %r46246;
	xor.b32  	%r57766, %r57766, %r46258;
	and.b32  	%r46259, %r46023, %r46243;
	xor.b32  	%r57765, %r57765, %r46259;
	and.b32  	%r46260, %r46024, %r46244;
	xor.b32  	%r57764, %r57764, %r46260;
	and.b32  	%r46261, %r46025, %r46245;
	xor.b32  	%r57763, %r57763, %r46261;
	and.b32  	%r46262, %r46026, %r46246;
	xor.b32  	%r57762, %r57762, %r46262;
	and.b32  	%r46263, %r46031, %r46243;
	xor.b32  	%r57761, %r57761, %r46263;
	and.b32  	%r46264, %r46032, %r46244;
	xor.b32  	%r57760, %r57760, %r46264;
	and.b32  	%r46265, %r46033, %r46245;
	xor.b32  	%r57759, %r57759, %r46265;
	and.b32  	%r46266, %r46034, %r46246;
	xor.b32  	%r57758, %r57758, %r46266;
	and.b32  	%r46267, %r46039, %r46243;
	xor.b32  	%r57757, %r57757, %r46267;
	and.b32  	%r46268, %r46040, %r46244;
	xor.b32  	%r57756, %r57756, %r46268;
	and.b32  	%r46269, %r46041, %r46245;
	xor.b32  	%r57755, %r57755, %r46269;
	and.b32  	%r46270, %r46042, %r46246;
	xor.b32  	%r57754, %r57754, %r46270;
	and.b32  	%r46271, %r46047, %r46243;
	xor.b32  	%r57753, %r57753, %r46271;
	and.b32  	%r46272, %r46048, %r46244;
	xor.b32  	%r57752, %r57752, %r46272;
	and.b32  	%r46273, %r46049, %r46245;
	xor.b32  	%r57751, %r57751, %r46273;
	and.b32  	%r46274, %r46050, %r46246;
	xor.b32  	%r57750, %r57750, %r46274;
	and.b32  	%r46275, %r46055, %r46243;
	xor.b32  	%r57749, %r57749, %r46275;
	and.b32  	%r46276, %r46056, %r46244;
	xor.b32  	%r57748, %r57748, %r46276;
	and.b32  	%r46277, %r46057, %r46245;
	xor.b32  	%r57747, %r57747, %r46277;
	and.b32  	%r46278, %r46058, %r46246;
	xor.b32  	%r57746, %r57746, %r46278;
	shfl.sync.idx.b32	%r46279|%p569, %r53929, %r56433, 31, -1;
	shfl.sync.idx.b32	%r46280|%p570, %r53928, %r56433, 31, -1;
	shfl.sync.idx.b32	%r46281|%p571, %r53927, %r56433, 31, -1;
	shfl.sync.idx.b32	%r46282|%p572, %r53926, %r56433, 31, -1;
	and.b32  	%r46283, %r45999, %r46279;
	xor.b32  	%r57745, %r57745, %r46283;
	and.b32  	%r46284, %r46000, %r46280;
	xor.b32  	%r57744, %r57744, %r46284;
	and.b32  	%r46285, %r46001, %r46281;
	xor.b32  	%r57743, %r57743, %r46285;
	and.b32  	%r46286, %r46002, %r46282;
	xor.b32  	%r57742, %r57742, %r46286;
	and.b32  	%r46287, %r46007, %r46279;
	xor.b32  	%r57741, %r57741, %r46287;
	and.b32  	%r46288, %r46008, %r46280;
	xor.b32  	%r57740, %r57740, %r46288;
	and.b32  	%r46289, %r46009, %r46281;
	xor.b32  	%r57739, %r57739, %r46289;
	and.b32  	%r46290, %r46010, %r46282;
	xor.b32  	%r57738, %r57738, %r46290;
	and.b32  	%r46291, %r46015, %r46279;
	xor.b32  	%r57737, %r57737, %r46291;
	and.b32  	%r46292, %r46016, %r46280;
	xor.b32  	%r57736, %r57736, %r46292;
	and.b32  	%r46293, %r46017, %r46281;
	xor.b32  	%r57735, %r57735, %r46293;
	and.b32  	%r46294, %r46018, %r46282;
	xor.b32  	%r57734, %r57734, %r46294;
	and.b32  	%r46295, %r46023, %r46279;
	xor.b32  	%r57733, %r57733, %r46295;
	and.b32  	%r46296, %r46024, %r46280;
	xor.b32  	%r57732, %r57732, %r46296;
	and.b32  	%r46297, %r46025, %r46281;
	xor.b32  	%r57731, %r57731, %r46297;
	and.b32  	%r46298, %r46026, %r46282;
	xor.b32  	%r57730, %r57730, %r46298;
	and.b32  	%r46299, %r46031, %r46279;
	xor.b32  	%r57729, %r57729, %r46299;
	and.b32  	%r46300, %r46032, %r46280;
	xor.b32  	%r57728, %r57728, %r46300;
	and.b32  	%r46301, %r46033, %r46281;
	xor.b32  	%r57727, %r57727, %r46301;
	and.b32  	%r46302, %r46034, %r46282;
	xor.b32  	%r57726, %r57726, %r46302;
	and.b32  	%r46303, %r46039, %r46279;
	xor.b32  	%r57725, %r57725, %r46303;
	and.b32  	%r46304, %r46040, %r46280;
	xor.b32  	%r57724, %r57724, %r46304;
	and.b32  	%r46305, %r46041, %r46281;
	xor.b32  	%r57723, %r57723, %r46305;
	and.b32  	%r46306, %r46042, %r46282;
	xor.b32  	%r57722, %r57722, %r46306;
	and.b32  	%r46307, %r46047, %r46279;
	xor.b32  	%r57721, %r57721, %r46307;
	and.b32  	%r46308, %r46048, %r46280;
	xor.b32  	%r57720, %r57720, %r46308;
	and.b32  	%r46309, %r46049, %r46281;
	xor.b32  	%r57719, %r57719, %r46309;
	and.b32  	%r46310, %r46050, %r46282;
	xor.b32  	%r57718, %r57718, %r46310;
	and.b32  	%r46311, %r46055, %r46279;
	xor.b32  	%r57717, %r57717, %r46311;
	and.b32  	%r46312, %r46056, %r46280;
	xor.b32  	%r57716, %r57716, %r46312;
	and.b32  	%r46313, %r46057, %r46281;
	xor.b32  	%r57715, %r57715, %r46313;
	and.b32  	%r46314, %r46058, %r46282;
	xor.b32  	%r57714, %r57714, %r46314;
	shfl.sync.idx.b32	%r46315|%p573, %r53953, %r56433, 31, -1;
	shfl.sync.idx.b32	%r46316|%p574, %r53952, %r56433, 31, -1;
	shfl.sync.idx.b32	%r46317|%p575, %r53951, %r56433, 31, -1;
	shfl.sync.idx.b32	%r46318|%p576, %r53950, %r56433, 31, -1;
	and.b32  	%r46319, %r45999, %r46315;
	xor.b32  	%r57713, %r57713, %r46319;
	and.b32  	%r46320, %r46000, %r46316;
	xor.b32  	%r57712, %r57712, %r46320;
	and.b32  	%r46321, %r46001, %r46317;
	xor.b32  	%r57711, %r57711, %r46321;
	and.b32  	%r46322, %r46002, %r46318;
	xor.b32  	%r57710, %r57710, %r46322;
	and.b32  	%r46323, %r46007, %r46315;
	xor.b32  	%r57709, %r57709, %r46323;
	and.b32  	%r46324, %r46008, %r46316;
	xor.b32  	%r57708, %r57708, %r46324;
	and.b32  	%r46325, %r46009, %r46317;
	xor.b32  	%r57707, %r57707, %r46325;
	and.b32  	%r46326, %r46010, %r46318;
	xor.b32  	%r57706, %r57706, %r46326;
	and.b32  	%r46327, %r46015, %r46315;
	xor.b32  	%r57705, %r57705, %r46327;
	and.b32  	%r46328, %r46016, %r46316;
	xor.b32  	%r57704, %r57704, %r46328;
	and.b32  	%r46329, %r46017, %r46317;
	xor.b32  	%r57703, %r57703, %r46329;
	and.b32  	%r46330, %r46018, %r46318;
	xor.b32  	%r57702, %r57702, %r46330;
	and.b32  	%r46331, %r46023, %r46315;
	xor.b32  	%r57701, %r57701, %r46331;
	and.b32  	%r46332, %r46024, %r46316;
	xor.b32  	%r57700, %r57700, %r46332;
	and.b32  	%r46333, %r46025, %r46317;
	xor.b32  	%r57699, %r57699, %r46333;
	and.b32  	%r46334, %r46026, %r46318;
	xor.b32  	%r57698, %r57698, %r46334;
	and.b32  	%r46335, %r46031, %r46315;
	xor.b32  	%r57697, %r57697, %r46335;
	and.b32  	%r46336, %r46032, %r46316;
	xor.b32  	%r57696, %r57696, %r46336;
	and.b32  	%r46337, %r46033, %r46317;
	xor.b32  	%r57695, %r57695, %r46337;
	and.b32  	%r46338, %r46034, %r46318;
	xor.b32  	%r57694, %r57694, %r46338;
	and.b32  	%r46339, %r46039, %r46315;
	xor.b32  	%r57693, %r57693, %r46339;
	and.b32  	%r46340, %r46040, %r46316;
	xor.b32  	%r57692, %r57692, %r46340;
	and.b32  	%r46341, %r46041, %r46317;
	xor.b32  	%r57691, %r57691, %r46341;
	and.b32  	%r46342, %r46042, %r46318;
	xor.b32  	%r57690, %r57690, %r46342;
	and.b32  	%r46343, %r46047, %r46315;
	xor.b32  	%r57689, %r57689, %r46343;
	and.b32  	%r46344, %r46048, %r46316;
	xor.b32  	%r57688, %r57688, %r46344;
	and.b32  	%r46345, %r46049, %r46317;
	xor.b32  	%r57687, %r57687, %r46345;
	and.b32  	%r46346, %r46050, %r46318;
	xor.b32  	%r57686, %r57686, %r46346;
	and.b32  	%r46347, %r46055, %r46315;
	xor.b32  	%r57685, %r57685, %r46347;
	and.b32  	%r46348, %r46056, %r46316;
	xor.b32  	%r57684, %r57684, %r46348;
	and.b32  	%r46349, %r46057, %r46317;
	xor.b32  	%r57683, %r57683, %r46349;
	and.b32  	%r46350, %r46058, %r46318;
	xor.b32  	%r57682, %r57682, %r46350;
	shfl.sync.idx.b32	%r46351|%p577, %r53977, %r56433, 31, -1;
	shfl.sync.idx.b32	%r46352|%p578, %r53976, %r56433, 31, -1;
	shfl.sync.idx.b32	%r46353|%p579, %r53975, %r56433, 31, -1;
	shfl.sync.idx.b32	%r46354|%p580, %r53974, %r56433, 31, -1;
	and.b32  	%r46355, %r45999, %r46351;
	xor.b32  	%r57681, %r57681, %r46355;
	and.b32  	%r46356, %r46000, %r46352;
	xor.b32  	%r57680, %r57680, %r46356;
	and.b32  	%r46357, %r46001, %r46353;
	xor.b32  	%r57679, %r57679, %r46357;
	and.b32  	%r46358, %r46002, %r46354;
	xor.b32  	%r57678, %r57678, %r46358;
	and.b32  	%r46359, %r46007, %r46351;
	xor.b32  	%r57677, %r57677, %r46359;
	and.b32  	%r46360, %r46008, %r46352;
	xor.b32  	%r57676, %r57676, %r46360;
	and.b32  	%r46361, %r46009, %r46353;
	xor.b32  	%r57675, %r57675, %r46361;
	and.b32  	%r46362, %r46010, %r46354;
	xor.b32  	%r57674, %r57674, %r46362;
	and.b32  	%r46363, %r46015, %r46351;
	xor.b32  	%r57673, %r57673, %r46363;
	and.b32  	%r46364, %r46016, %r46352;
	xor.b32  	%r57672, %r57672, %r46364;
	and.b32  	%r46365, %r46017, %r46353;
	xor.b32  	%r57671, %r57671, %r46365;
	and.b32  	%r46366, %r46018, %r46354;
	xor.b32  	%r57670, %r57670, %r46366;
	and.b32  	%r46367, %r46023, %r46351;
	xor.b32  	%r57669, %r57669, %r46367;
	and.b32  	%r46368, %r46024, %r46352;
	xor.b32  	%r57668, %r57668, %r46368;
	and.b32  	%r46369, %r46025, %r46353;
	xor.b32  	%r57667, %r57667, %r46369;
	and.b32  	%r46370, %r46026, %r46354;
	xor.b32  	%r57666, %r57666, %r46370;
	and.b32  	%r46371, %r46031, %r46351;
	xor.b32  	%r57665, %r57665, %r46371;
	and.b32  	%r46372, %r46032, %r46352;
	xor.b32  	%r57664, %r57664, %r46372;
	and.b32  	%r46373, %r46033, %r46353;
	xor.b32  	%r57663, %r57663, %r46373;
	and.b32  	%r46374, %r46034, %r46354;
	xor.b32  	%r57662, %r57662, %r46374;
	and.b32  	%r46375, %r46039, %r46351;
	xor.b32  	%r57661, %r57661, %r46375;
	and.b32  	%r46376, %r46040, %r46352;
	xor.b32  	%r57660, %r57660, %r46376;
	and.b32  	%r46377, %r46041, %r46353;
	xor.b32  	%r57659, %r57659, %r46377;
	and.b32  	%r46378, %r46042, %r46354;
	xor.b32  	%r57658, %r57658, %r46378;
	and.b32  	%r46379, %r46047, %r46351;
	xor.b32  	%r57657, %r57657, %r46379;
	and.b32  	%r46380, %r46048, %r46352;
	xor.b32  	%r57656, %r57656, %r46380;
	and.b32  	%r46381, %r46049, %r46353;
	xor.b32  	%r57655, %r57655, %r46381;
	and.b32  	%r46382, %r46050, %r46354;
	xor.b32  	%r57654, %r57654, %r46382;
	and.b32  	%r46383, %r46055, %r46351;
	xor.b32  	%r57653, %r57653, %r46383;
	and.b32  	%r46384, %r46056, %r46352;
	xor.b32  	%r57652, %r57652, %r46384;
	and.b32  	%r46385, %r46057, %r46353;
	xor.b32  	%r57651, %r57651, %r46385;
	and.b32  	%r46386, %r46058, %r46354;
	xor.b32  	%r57650, %r57650, %r46386;
	shfl.sync.idx.b32	%r46387|%p581, %r54001, %r56433, 31, -1;
	shfl.sync.idx.b32	%r46388|%p582, %r54000, %r56433, 31, -1;
	shfl.sync.idx.b32	%r46389|%p583, %r53999, %r56433, 31, -1;
	shfl.sync.idx.b32	%r46390|%p584, %r53998, %r56433, 31, -1;
	and.b32  	%r46391, %r45999, %r46387;
	xor.b32  	%r57649, %r57649, %r46391;
	and.b32  	%r46392, %r46000, %r46388;
	xor.b32  	%r57648, %r57648, %r46392;
	and.b32  	%r46393, %r46001, %r46389;
	xor.b32  	%r57647, %r57647, %r46393;
	and.b32  	%r46394, %r46002, %r46390;
	xor.b32  	%r57646, %r57646, %r46394;
	and.b32  	%r46395, %r46007, %r46387;
	xor.b32  	%r57645, %r57645, %r46395;
	and.b32  	%r46396, %r46008, %r46388;
	xor.b32  	%r57644, %r57644, %r46396;
	and.b32  	%r46397, %r46009, %r46389;
	xor.b32  	%r57643, %r57643, %r46397;
	and.b32  	%r46398, %r46010, %r46390;
	xor.b32  	%r57642, %r57642, %r46398;
	and.b32  	%r46399, %r46015, %r46387;
	xor.b32  	%r57641, %r57641, %r46399;
	and.b32  	%r46400, %r46016, %r46388;
	xor.b32  	%r57640, %r57640, %r46400;
	and.b32  	%r46401, %r46017, %r46389;
	xor.b32  	%r57639, %r57639, %r46401;
	and.b32  	%r46402, %r46018, %r46390;
	xor.b32  	%r57638, %r57638, %r46402;
	and.b32  	%r46403, %r46023, %r46387;
	xor.b32  	%r57637, %r57637, %r46403;
	and.b32  	%r46404, %r46024, %r46388;
	xor.b32  	%r57636, %r57636, %r46404;
	and.b32  	%r46405, %r46025, %r46389;
	xor.b32  	%r57635, %r57635, %r46405;
	and.b32  	%r46406, %r46026, %r46390;
	xor.b32  	%r57634, %r57634, %r46406;
	and.b32  	%r46407, %r46031, %r46387;
	xor.b32  	%r57633, %r57633, %r46407;
	and.b32  	%r46408, %r46032, %r46388;
	xor.b32  	%r57632, %r57632, %r46408;
	and.b32  	%r46409, %r46033, %r46389;
	xor.b32  	%r57631, %r57631, %r46409;
	and.b32  	%r46410, %r46034, %r46390;
	xor.b32  	%r57630, %r57630, %r46410;
	and.b32  	%r46411, %r46039, %r46387;
	xor.b32  	%r57629, %r57629, %r46411;
	and.b32  	%r46412, %r46040, %r46388;
	xor.b32  	%r57628, %r57628, %r46412;
	and.b32  	%r46413, %r46041, %r46389;
	xor.b32  	%r57627, %r57627, %r46413;
	and.b32  	%r46414, %r46042, %r46390;
	xor.b32  	%r57626, %r57626, %r46414;
	and.b32  	%r46415, %r46047, %r46387;
	xor.b32  	%r57625, %r57625, %r46415;
	and.b32  	%r46416, %r46048, %r46388;
	xor.b32  	%r57624, %r57624, %r46416;
	and.b32  	%r46417, %r46049, %r46389;
	xor.b32  	%r57623, %r57623, %r46417;
	and.b32  	%r46418, %r46050, %r46390;
	xor.b32  	%r57622, %r57622, %r46418;
	and.b32  	%r46419, %r46055, %r46387;
	xor.b32  	%r57621, %r57621, %r46419;
	and.b32  	%r46420, %r46056, %r46388;
	xor.b32  	%r57620, %r57620, %r46420;
	and.b32  	%r46421, %r46057, %r46389;
	xor.b32  	%r57619, %r57619, %r46421;
	and.b32  	%r46422, %r46058, %r46390;
	xor.b32  	%r57618, %r57618, %r46422;
	shfl.sync.idx.b32	%r46423|%p585, %r54025, %r56433, 31, -1;
	shfl.sync.idx.b32	%r46424|%p586, %r54024, %r56433, 31, -1;
	shfl.sync.idx.b32	%r46425|%p587, %r54023, %r56433, 31, -1;
	shfl.sync.idx.b32	%r46426|%p588, %r54022, %r56433, 31, -1;
	and.b32  	%r46427, %r45999, %r46423;
	xor.b32  	%r57617, %r57617, %r46427;
	and.b32  	%r46428, %r46000, %r46424;
	xor.b32  	%r57616, %r57616, %r46428;
	and.b32  	%r46429, %r46001, %r46425;
	xor.b32  	%r57615, %r57615, %r46429;
	and.b32  	%r46430, %r46002, %r46426;
	xor.b32  	%r57614, %r57614, %r46430;
	and.b32  	%r46431, %r46007, %r46423;
	xor.b32  	%r57613, %r57613, %r46431;
	and.b32  	%r46432, %r46008, %r46424;
	xor.b32  	%r57612, %r57612, %r46432;
	and.b32  	%r46433, %r46009, %r46425;
	xor.b32  	%r57611, %r57611, %r46433;
	and.b32  	%r46434, %r46010, %r46426;
	xor.b32  	%r57610, %r57610, %r46434;
	and.b32  	%r46435, %r46015, %r46423;
	xor.b32  	%r57609, %r57609, %r46435;
	and.b32  	%r46436, %r46016, %r46424;
	xor.b32  	%r57608, %r57608, %r46436;
	and.b32  	%r46437, %r46017, %r46425;
	xor.b32  	%r57607, %r57607, %r46437;
	and.b32  	%r46438, %r46018, %r46426;
	xor.b32  	%r57606, %r57606, %r46438;
	and.b32  	%r46439, %r46023, %r46423;
	xor.b32  	%r57605, %r57605, %r46439;
	and.b32  	%r46440, %r46024, %r46424;
	xor.b32  	%r57604, %r57604, %r46440;
	and.b32  	%r46441, %r46025, %r46425;
	xor.b32  	%r57603, %r57603, %r46441;
	and.b32  	%r46442, %r46026, %r46426;
	xor.b32  	%r57602, %r57602, %r46442;
	and.b32  	%r46443, %r46031, %r46423;
	xor.b32  	%r57601, %r57601, %r46443;
	and.b32  	%r46444, %r46032, %r46424;
	xor.b32  	%r57600, %r57600, %r46444;
	and.b32  	%r46445, %r46033, %r46425;
	xor.b32  	%r57599, %r57599, %r46445;
	and.b32  	%r46446, %r46034, %r46426;
	xor.b32  	%r57598, %r57598, %r46446;
	and.b32  	%r46447, %r46039, %r46423;
	xor.b32  	%r57597, %r57597, %r46447;
	and.b32  	%r46448, %r46040, %r46424;
	xor.b32  	%r57596, %r57596, %r46448;
	and.b32  	%r46449, %r46041, %r46425;
	xor.b32  	%r57595, %r57595, %r46449;
	and.b32  	%r46450, %r46042, %r46426;
	xor.b32  	%r57594, %r57594, %r46450;
	and.b32  	%r46451, %r46047, %r46423;
	xor.b32  	%r57593, %r57593, %r46451;
	and.b32  	%r46452, %r46048, %r46424;
	xor.b32  	%r57592, %r57592, %r46452;
	and.b32  	%r46453, %r46049, %r46425;
	xor.b32  	%r57591, %r57591, %r46453;
	and.b32  	%r46454, %r46050, %r46426;
	xor.b32  	%r57590, %r57590, %r46454;
	and.b32  	%r46455, %r46055, %r46423;
	xor.b32  	%r57589, %r57589, %r46455;
	and.b32  	%r46456, %r46056, %r46424;
	xor.b32  	%r57588, %r57588, %r46456;
	and.b32  	%r46457, %r46057, %r46425;
	xor.b32  	%r57587, %r57587, %r46457;
	and.b32  	%r46458, %r46058, %r46426;
	xor.b32  	%r57586, %r57586, %r46458;
	shfl.sync.idx.b32	%r46459|%p589, %r54049, %r56433, 31, -1;
	shfl.sync.idx.b32	%r46460|%p590, %r54048, %r56433, 31, -1;
	shfl.sync.idx.b32	%r46461|%p591, %r54047, %r56433, 31, -1;
	shfl.sync.idx.b32	%r46462|%p592, %r54046, %r56433, 31, -1;
	and.b32  	%r46463, %r45999, %r46459;
	xor.b32  	%r57585, %r57585, %r46463;
	and.b32  	%r46464, %r46000, %r46460;
	xor.b32  	%r57584, %r57584, %r46464;
	and.b32  	%r46465, %r46001, %r46461;
	xor.b32  	%r57583, %r57583, %r46465;
	and.b32  	%r46466, %r46002, %r46462;
	xor.b32  	%r57582, %r57582, %r46466;
	and.b32  	%r46467, %r46007, %r46459;
	xor.b32  	%r57581, %r57581, %r46467;
	and.b32  	%r46468, %r46008, %r46460;
	xor.b32  	%r57580, %r57580, %r46468;
	and.b32  	%r46469, %r46009, %r46461;
	xor.b32  	%r57579, %r57579, %r46469;
	and.b32  	%r46470, %r46010, %r46462;
	xor.b32  	%r57578, %r57578, %r46470;
	and.b32  	%r46471, %r46015, %r46459;
	xor.b32  	%r57577, %r57577, %r46471;
	and.b32  	%r46472, %r46016, %r46460;
	xor.b32  	%r57576, %r57576, %r46472;
	and.b32  	%r46473, %r46017, %r46461;
	xor.b32  	%r57575, %r57575, %r46473;
	and.b32  	%r46474, %r46018, %r46462;
	xor.b32  	%r57574, %r57574, %r46474;
	and.b32  	%r46475, %r46023, %r46459;
	xor.b32  	%r57573, %r57573, %r46475;
	and.b32  	%r46476, %r46024, %r46460;
	xor.b32  	%r57572, %r57572, %r46476;
	and.b32  	%r46477, %r46025, %r46461;
	xor.b32  	%r57571, %r57571, %r46477;
	and.b32  	%r46478, %r46026, %r46462;
	xor.b32  	%r57570, %r57570, %r46478;
	and.b32  	%r46479, %r46031, %r46459;
	xor.b32  	%r57569, %r57569, %r46479;
	and.b32  	%r46480, %r46032, %r46460;
	xor.b32  	%r57568, %r57568, %r46480;
	and.b32  	%r46481, %r46033, %r46461;
	xor.b32  	%r57567, %r57567, %r46481;
	and.b32  	%r46482, %r46034, %r46462;
	xor.b32  	%r57566, %r57566, %r46482;
	and.b32  	%r46483, %r46039, %r46459;
	xor.b32  	%r57565, %r57565, %r46483;
	and.b32  	%r46484, %r46040, %r46460;
	xor.b32  	%r57564, %r57564, %r46484;
	and.b32  	%r46485, %r46041, %r46461;
	xor.b32  	%r57563, %r57563, %r46485;
	and.b32  	%r46486, %r46042, %r46462;
	xor.b32  	%r57562, %r57562, %r46486;
	and.b32  	%r46487, %r46047, %r46459;
	xor.b32  	%r57561, %r57561, %r46487;
	and.b32  	%r46488, %r46048, %r46460;
	xor.b32  	%r57560, %r57560, %r46488;
	and.b32  	%r46489, %r46049, %r46461;
	xor.b32  	%r57559, %r57559, %r46489;
	and.b32  	%r46490, %r46050, %r46462;
	xor.b32  	%r57558, %r57558, %r46490;
	and.b32  	%r46491, %r46055, %r46459;
	xor.b32  	%r57557, %r57557, %r46491;
	and.b32  	%r46492, %r46056, %r46460;
	xor.b32  	%r57556, %r57556, %r46492;
	and.b32  	%r46493, %r46057, %r46461;
	xor.b32  	%r57555, %r57555, %r46493;
	and.b32  	%r46494, %r46058, %r46462;
	xor.b32  	%r57554, %r57554, %r46494;
	shfl.sync.idx.b32	%r46495|%p593, %r54073, %r56433, 31, -1;
	shfl.sync.idx.b32	%r46496|%p594, %r54072, %r56433, 31, -1;
	shfl.sync.idx.b32	%r46497|%p595, %r54071, %r56433, 31, -1;
	shfl.sync.idx.b32	%r46498|%p596, %r54070, %r56433, 31, -1;
	and.b32  	%r46499, %r45999, %r46495;
	xor.b32  	%r57553, %r57553, %r46499;
	and.b32  	%r46500, %r46000, %r46496;
	xor.b32  	%r57552, %r57552, %r46500;
	and.b32  	%r46501, %r46001, %r46497;
	xor.b32  	%r57551, %r57551, %r46501;
	and.b32  	%r46502, %r46002, %r46498;
	xor.b32  	%r57550, %r57550, %r46502;
	and.b32  	%r46503, %r46007, %r46495;
	xor.b32  	%r57549, %r57549, %r46503;
	and.b32  	%r46504, %r46008, %r46496;
	xor.b32  	%r57548, %r57548, %r46504;
	and.b32  	%r46505, %r46009, %r46497;
	xor.b32  	%r57547, %r57547, %r46505;
	and.b32  	%r46506, %r46010, %r46498;
	xor.b32  	%r57546, %r57546, %r46506;
	and.b32  	%r46507, %r46015, %r46495;
	xor.b32  	%r57545, %r57545, %r46507;
	and.b32  	%r46508, %r46016, %r46496;
	xor.b32  	%r57544, %r57544, %r46508;
	and.b32  	%r46509, %r46017, %r46497;
	xor.b32  	%r57543, %r57543, %r46509;
	and.b32  	%r46510, %r46018, %r46498;
	xor.b32  	%r57542, %r57542, %r46510;
	and.b32  	%r46511, %r46023, %r46495;
	xor.b32  	%r57541, %r57541, %r46511;
	and.b32  	%r46512, %r46024, %r46496;
	xor.b32  	%r57540, %r57540, %r46512;
	and.b32  	%r46513, %r46025, %r46497;
	xor.b32  	%r57539, %r57539, %r46513;
	and.b32  	%r46514, %r46026, %r46498;
	xor.b32  	%r57538, %r57538, %r46514;
	and.b32  	%r46515, %r46031, %r46495;
	xor.b32  	%r57537, %r57537, %r46515;
	and.b32  	%r46516, %r46032, %r46496;
	xor.b32  	%r57536, %r57536, %r46516;
	and.b32  	%r46517, %r46033, %r46497;
	xor.b32  	%r57535, %r57535, %r46517;
	and.b32  	%r46518, %r46034, %r46498;
	xor.b32  	%r57534, %r57534, %r46518;
	and.b32  	%r46519, %r46039, %r46495;
	xor.b32  	%r57533, %r57533, %r46519;
	and.b32  	%r46520, %r46040, %r46496;
	xor.b32  	%r57532, %r57532, %r46520;
	and.b32  	%r46521, %r46041, %r46497;
	xor.b32  	%r57531, %r57531, %r46521;
	and.b32  	%r46522, %r46042, %r46498;
	xor.b32  	%r57530, %r57530, %r46522;
	and.b32  	%r46523, %r46047, %r46495;
	xor.b32  	%r57529, %r57529, %r46523;
	and.b32  	%r46524, %r46048, %r46496;
	xor.b32  	%r57528, %r57528, %r46524;
	and.b32  	%r46525, %r46049, %r46497;
	xor.b32  	%r57527, %r57527, %r46525;
	and.b32  	%r46526, %r46050, %r46498;
	xor.b32  	%r57526, %r57526, %r46526;
	and.b32  	%r46527, %r46055, %r46495;
	xor.b32  	%r57525, %r57525, %r46527;
	and.b32  	%r46528, %r46056, %r46496;
	xor.b32  	%r57524, %r57524, %r46528;
	and.b32  	%r46529, %r46057, %r46497;
	xor.b32  	%r57523, %r57523, %r46529;
	and.b32  	%r46530, %r46058, %r46498;
	xor.b32  	%r57522, %r57522, %r46530;
	shfl.sync.idx.b32	%r46531|%p597, %r54097, %r56433, 31, -1;
	shfl.sync.idx.b32	%r46532|%p598, %r54096, %r56433, 31, -1;
	shfl.sync.idx.b32	%r46533|%p599, %r54095, %r56433, 31, -1;
	shfl.sync.idx.b32	%r46534|%p600, %r54094, %r56433, 31, -1;
	and.b32  	%r46535, %r45999, %r46531;
	xor.b32  	%r57521, %r57521, %r46535;
	and.b32  	%r46536, %r46000, %r46532;
	xor.b32  	%r57520, %r57520, %r46536;
	and.b32  	%r46537, %r46001, %r46533;
	xor.b32  	%r57519, %r57519, %r46537;
	and.b32  	%r46538, %r46002, %r46534;
	xor.b32  	%r57518, %r57518, %r46538;
	and.b32  	%r46539, %r46007, %r46531;
	xor.b32  	%r57517, %r57517, %r46539;
	and.b32  	%r46540, %r46008, %r46532;
	xor.b32  	%r57516, %r57516, %r46540;
	and.b32  	%r46541, %r46009, %r46533;
	xor.b32  	%r57515, %r57515, %r46541;
	and.b32  	%r46542, %r46010, %r46534;
	xor.b32  	%r57514, %r57514, %r46542;
	and.b32  	%r46543, %r46015, %r46531;
	xor.b32  	%r57513, %r57513, %r46543;
	and.b32  	%r46544, %r46016, %r46532;
	xor.b32  	%r57512, %r57512, %r46544;
	and.b32  	%r46545, %r46017, %r46533;
	xor.b32  	%r57511, %r57511, %r46545;
	and.b32  	%r46546, %r46018, %r46534;
	xor.b32  	%r57510, %r57510, %r46546;
	and.b32  	%r46547, %r46023, %r46531;
	xor.b32  	%r57509, %r57509, %r46547;
	and.b32  	%r46548, %r46024, %r46532;
	xor.b32  	%r57508, %r57508, %r46548;
	and.b32  	%r46549, %r46025, %r46533;
	xor.b32  	%r57507, %r57507, %r46549;
	and.b32  	%r46550, %r46026, %r46534;
	xor.b32  	%r57506, %r57506, %r46550;
	and.b32  	%r46551, %r46031, %r46531;
	xor.b32  	%r57505, %r57505, %r46551;
	and.b32  	%r46552, %r46032, %r46532;
	xor.b32  	%r57504, %r57504, %r46552;
	and.b32  	%r46553, %r46033, %r46533;
	xor.b32  	%r57503, %r57503, %r46553;
	and.b32  	%r46554, %r46034, %r46534;
	xor.b32  	%r57502, %r57502, %r46554;
	and.b32  	%r46555, %r46039, %r46531;
	xor.b32  	%r57501, %r57501, %r46555;
	and.b32  	%r46556, %r46040, %r46532;
	xor.b32  	%r57500, %r57500, %r46556;
	and.b32  	%r46557, %r46041, %r46533;
	xor.b32  	%r57499, %r57499, %r46557;
	and.b32  	%r46558, %r46042, %r46534;
	xor.b32  	%r57498, %r57498, %r46558;
	and.b32  	%r46559, %r46047, %r46531;
	xor.b32  	%r57497, %r57497, %r46559;
	and.b32  	%r46560, %r46048, %r46532;
	xor.b32  	%r57496, %r57496, %r46560;
	and.b32  	%r46561, %r46049, %r46533;
	xor.b32  	%r57495, %r57495, %r46561;
	and.b32  	%r46562, %r46050, %r46534;
	xor.b32  	%r57494, %r57494, %r46562;
	and.b32  	%r46563, %r46055, %r46531;
	xor.b32  	%r57493, %r57493, %r46563;
	and.b32  	%r46564, %r46056, %r46532;
	xor.b32  	%r57492, %r57492, %r46564;
	and.b32  	%r46565, %r46057, %r46533;
	xor.b32  	%r57491, %r57491, %r46565;
	and.b32  	%r46566, %r46058, %r46534;
	xor.b32  	%r57490, %r57490, %r46566;
	shfl.sync.idx.b32	%r46567|%p601, %r54121, %r56433, 31, -1;
	shfl.sync.idx.b32	%r46568|%p602, %r54120, %r56433, 31, -1;
	shfl.sync.idx.b32	%r46569|%p603, %r54119, %r56433, 31, -1;
	shfl.sync.idx.b32	%r46570|%p604, %r54118, %r56433, 31, -1;
	and.b32  	%r46571, %r45999, %r46567;
	xor.b32  	%r57489, %r57489, %r46571;
	and.b32  	%r46572, %r46000, %r46568;
	xor.b32  	%r57488, %r57488, %r46572;
	and.b32  	%r46573, %r46001, %r46569;
	xor.b32  	%r57487, %r57487, %r46573;
	and.b32  	%r46574, %r46002, %r46570;
	xor.b32  	%r57486, %r57486, %r46574;
	and.b32  	%r46575, %r46007, %r46567;
	xor.b32  	%r57485, %r57485, %r46575;
	and.b32  	%r46576, %r46008, %r46568;
	xor.b32  	%r57484, %r57484, %r46576;
	and.b32  	%r46577, %r46009, %r46569;
	xor.b32  	%r57483, %r57483, %r46577;
	and.b32  	%r46578, %r46010, %r46570;
	xor.b32  	%r57482, %r57482, %r46578;
	and.b32  	%r46579, %r46015, %r46567;
	xor.b32  	%r57481, %r57481, %r46579;
	and.b32  	%r46580, %r46016, %r46568;
	xor.b32  	%r57480, %r57480, %r46580;
	and.b32  	%r46581, %r46017, %r46569;
	xor.b32  	%r57479, %r57479, %r46581;
	and.b32  	%r46582, %r46018, %r46570;
	xor.b32  	%r57478, %r57478, %r46582;
	and.b32  	%r46583, %r46023, %r46567;
	xor.b32  	%r57477, %r57477, %r46583;
	and.b32  	%r46584, %r46024, %r46568;
	xor.b32  	%r57476, %r57476, %r46584;
	and.b32  	%r46585, %r46025, %r46569;
	xor.b32  	%r57475, %r57475, %r46585;
	and.b32  	%r46586, %r46026, %r46570;
	xor.b32  	%r57474, %r57474, %r46586;
	and.b32  	%r46587, %r46031, %r46567;
	xor.b32  	%r57473, %r57473, %r46587;
	and.b32  	%r46588, %r46032, %r46568;
	xor.b32  	%r57472, %r57472, %r46588;
	and.b32  	%r46589, %r46033, %r46569;
	xor.b32  	%r57471, %r57471, %r46589;
	and.b32  	%r46590, %r46034, %r46570;
	xor.b32  	%r57470, %r57470, %r46590;
	and.b32  	%r46591, %r46039, %r46567;
	xor.b32  	%r57469, %r57469, %r46591;
	and.b32  	%r46592, %r46040, %r46568;
	xor.b32  	%r57468, %r57468, %r46592;
	and.b32  	%r46593, %r46041, %r46569;
	xor.b32  	%r57467, %r57467, %r46593;
	and.b32  	%r46594, %r46042, %r46570;
	xor.b32  	%r57466, %r57466, %r46594;
	and.b32  	%r46595, %r46047, %r46567;
	xor.b32  	%r57465, %r57465, %r46595;
	and.b32  	%r46596, %r46048, %r46568;
	xor.b32  	%r57464, %r57464, %r46596;
	and.b32  	%r46597, %r46049, %r46569;
	xor.b32  	%r57463, %r57463, %r46597;
	and.b32  	%r46598, %r46050, %r46570;
	xor.b32  	%r57462, %r57462, %r46598;
	and.b32  	%r46599, %r46055, %r46567;
	xor.b32  	%r57461, %r57461, %r46599;
	and.b32  	%r46600, %r46056, %r46568;
	xor.b32  	%r57460, %r57460, %r46600;
	and.b32  	%r46601, %r46057, %r46569;
	xor.b32  	%r57459, %r57459, %r46601;
	and.b32  	%r46602, %r46058, %r46570;
	xor.b32  	%r57458, %r57458, %r46602;
	shfl.sync.idx.b32	%r46603|%p605, %r54145, %r56433, 31, -1;
	shfl.sync.idx.b32	%r46604|%p606, %r54144, %r56433, 31, -1;
	shfl.sync.idx.b32	%r46605|%p607, %r54143, %r56433, 31, -1;
	shfl.sync.idx.b32	%r46606|%p608, %r54142, %r56433, 31, -1;
	and.b32  	%r46607, %r45999, %r46603;
	xor.b32  	%r57457, %r57457, %r46607;
	and.b32  	%r46608, %r46000, %r46604;
	xor.b32  	%r57456, %r57456, %r46608;
	and.b32  	%r46609, %r46001, %r46605;
	xor.b32  	%r57455, %r57455, %r46609;
	and.b32  	%r46610, %r46002, %r46606;
	xor.b32  	%r57454, %r57454, %r46610;
	and.b32  	%r46611, %r46007, %r46603;
	xor.b32  	%r57453, %r57453, %r46611;
	and.b32  	%r46612, %r46008, %r46604;
	xor.b32  	%r57452, %r57452, %r46612;
	and.b32  	%r46613, %r46009, %r46605;
	xor.b32  	%r57451, %r57451, %r46613;
	and.b32  	%r46614, %r46010, %r46606;
	xor.b32  	%r57450, %r57450, %r46614;
	and.b32  	%r46615, %r46015, %r46603;
	xor.b32  	%r57449, %r57449, %r46615;
	and.b32  	%r46616, %r46016, %r46604;
	xor.b32  	%r57448, %r57448, %r46616;
	and.b32  	%r46617, %r46017, %r46605;
	xor.b32  	%r57447, %r57447, %r46617;
	and.b32  	%r46618, %r46018, %r46606;
	xor.b32  	%r57446, %r57446, %r46618;
	and.b32  	%r46619, %r46023, %r46603;
	xor.b32  	%r57445, %r57445, %r46619;
	and.b32  	%r46620, %r46024, %r46604;
	xor.b32  	%r57444, %r57444, %r46620;
	and.b32  	%r46621, %r46025, %r46605;
	xor.b32  	%r57443, %r57443, %r46621;
	and.b32  	%r46622, %r46026, %r46606;
	xor.b32  	%r57442, %r57442, %r46622;
	and.b32  	%r46623, %r46031, %r46603;
	xor.b32  	%r57441, %r57441, %r46623;
	and.b32  	%r46624, %r46032, %r46604;
	xor.b32  	%r57440, %r57440, %r46624;
	and.b32  	%r46625, %r46033, %r46605;
	xor.b32  	%r57439, %r57439, %r46625;
	and.b32  	%r46626, %r46034, %r46606;
	xor.b32  	%r57438, %r57438, %r46626;
	and.b32  	%r46627, %r46039, %r46603;
	xor.b32  	%r57437, %r57437, %r46627;
	and.b32  	%r46628, %r46040, %r46604;
	xor.b32  	%r57436, %r57436, %r46628;
	and.b32  	%r46629, %r46041, %r46605;
	xor.b32  	%r57435, %r57435, %r46629;
	and.b32  	%r46630, %r46042, %r46606;
	xor.b32  	%r57434, %r57434, %r46630;
	and.b32  	%r46631, %r46047, %r46603;
	xor.b32  	%r57433, %r57433, %r46631;
	and.b32  	%r46632, %r46048, %r46604;
	xor.b32  	%r57432, %r57432, %r46632;
	and.b32  	%r46633, %r46049, %r46605;
	xor.b32  	%r57431, %r57431, %r46633;
	and.b32  	%r46634, %r46050, %r46606;
	xor.b32  	%r57430, %r57430, %r46634;
	and.b32  	%r46635, %r46055, %r46603;
	xor.b32  	%r57429, %r57429, %r46635;
	and.b32  	%r46636, %r46056, %r46604;
	xor.b32  	%r57428, %r57428, %r46636;
	and.b32  	%r46637, %r46057, %r46605;
	xor.b32  	%r57427, %r57427, %r46637;
	and.b32  	%r46638, %r46058, %r46606;
	xor.b32  	%r57426, %r57426, %r46638;
	shfl.sync.idx.b32	%r46639|%p609, %r54169, %r56433, 31, -1;
	shfl.sync.idx.b32	%r46640|%p610, %r54168, %r56433, 31, -1;
	shfl.sync.idx.b32	%r46641|%p611, %r54167, %r56433, 31, -1;
	shfl.sync.idx.b32	%r46642|%p612, %r54166, %r56433, 31, -1;
	and.b32  	%r46643, %r45999, %r46639;
	xor.b32  	%r57425, %r57425, %r46643;
	and.b32  	%r46644, %r46000, %r46640;
	xor.b32  	%r57424, %r57424, %r46644;
	and.b32  	%r46645, %r46001, %r46641;
	xor.b32  	%r57423, %r57423, %r46645;
	and.b32  	%r46646, %r46002, %r46642;
	xor.b32  	%r57422, %r57422, %r46646;
	and.b32  	%r46647, %r46007, %r46639;
	xor.b32  	%r57421, %r57421, %r46647;
	and.b32  	%r46648, %r46008, %r46640;
	xor.b32  	%r57420, %r57420, %r46648;
	and.b32  	%r46649, %r46009, %r46641;
	xor.b32  	%r57419, %r57419, %r46649;
	and.b32  	%r46650, %r46010, %r46642;
	xor.b32  	%r57418, %r57418, %r46650;
	and.b32  	%r46651, %r46015, %r46639;
	xor.b32  	%r57417, %r57417, %r46651;
	and.b32  	%r46652, %r46016, %r46640;
	xor.b32  	%r57416, %r57416, %r46652;
	and.b32  	%r46653, %r46017, %r46641;
	xor.b32  	%r57415, %r57415, %r46653;
	and.b32  	%r46654, %r46018, %r46642;
	xor.b32  	%r57414, %r57414, %r46654;
	and.b32  	%r46655, %r46023, %r46639;
	xor.b32  	%r57413, %r57413, %r46655;
	and.b32  	%r46656, %r46024, %r46640;
	xor.b32  	%r57412, %r57412, %r46656;
	and.b32  	%r46657, %r46025, %r46641;
	xor.b32  	%r57411, %r57411, %r46657;
	and.b32  	%r46658, %r46026, %r46642;
	xor.b32  	%r57410, %r57410, %r46658;
	and.b32  	%r46659, %r46031, %r46639;
	xor.b32  	%r57409, %r57409, %r46659;
	and.b32  	%r46660, %r46032, %r46640;
	xor.b32  	%r57408, %r57408, %r46660;
	and.b32  	%r46661, %r46033, %r46641;
	xor.b32  	%r57407, %r57407, %r46661;
	and.b32  	%r46662, %r46034, %r46642;
	xor.b32  	%r57406, %r57406, %r46662;
	and.b32  	%r46663, %r46039, %r46639;
	xor.b32  	%r57405, %r57405, %r46663;
	and.b32  	%r46664, %r46040, %r46640;
	xor.b32  	%r57404, %r57404, %r46664;
	and.b32  	%r46665, %r46041, %r46641;
	xor.b32  	%r57403, %r57403, %r46665;
	and.b32  	%r46666, %r46042, %r46642;
	xor.b32  	%r57402, %r57402, %r46666;
	and.b32  	%r46667, %r46047, %r46639;
	xor.b32  	%r57401, %r57401, %r46667;
	and.b32  	%r46668, %r46048, %r46640;
	xor.b32  	%r57400, %r57400, %r46668;
	and.b32  	%r46669, %r46049, %r46641;
	xor.b32  	%r57399, %r57399, %r46669;
	and.b32  	%r46670, %r46050, %r46642;
	xor.b32  	%r57398, %r57398, %r46670;
	and.b32  	%r46671, %r46055, %r46639;
	xor.b32  	%r57397, %r57397, %r46671;
	and.b32  	%r46672, %r46056, %r46640;
	xor.b32  	%r57396, %r57396, %r46672;
	and.b32  	%r46673, %r46057, %r46641;
	xor.b32  	%r57395, %r57395, %r46673;
	and.b32  	%r46674, %r46058, %r46642;
	xor.b32  	%r57394, %r57394, %r46674;
	shfl.sync.idx.b32	%r46675|%p613, %r54193, %r56433, 31, -1;
	shfl.sync.idx.b32	%r46676|%p614, %r54192, %r56433, 31, -1;
	shfl.sync.idx.b32	%r46677|%p615, %r54191, %r56433, 31, -1;
	shfl.sync.idx.b32	%r46678|%p616, %r54190, %r56433, 31, -1;
	and.b32  	%r46679, %r45999, %r46675;
	xor.b32  	%r57393, %r57393, %r46679;
	and.b32  	%r46680, %r46000, %r46676;
	xor.b32  	%r57392, %r57392, %r46680;
	and.b32  	%r46681, %r46001, %r46677;
	xor.b32  	%r57391, %r57391, %r46681;
	and.b32  	%r46682, %r46002, %r46678;
	xor.b32  	%r57390, %r57390, %r46682;
	and.b32  	%r46683, %r46007, %r46675;
	xor.b32  	%r57389, %r57389, %r46683;
	and.b32  	%r46684, %r46008, %r46676;
	xor.b32  	%r57388, %r57388, %r46684;
	and.b32  	%r46685, %r46009, %r46677;
	xor.b32  	%r57387, %r57387, %r46685;
	and.b32  	%r46686, %r46010, %r46678;
	xor.b32  	%r57386, %r57386, %r46686;
	and.b32  	%r46687, %r46015, %r46675;
	xor.b32  	%r57385, %r57385, %r46687;
	and.b32  	%r46688, %r46016, %r46676;
	xor.b32  	%r57384, %r57384, %r46688;
	and.b32  	%r46689, %r46017, %r46677;
	xor.b32  	%r57383, %r57383, %r46689;
	and.b32  	%r46690, %r46018, %r46678;
	xor.b32  	%r57382, %r57382, %r46690;
	and.b32  	%r46691, %r46023, %r46675;
	xor.b32  	%r57381, %r57381, %r46691;
	and.b32  	%r46692, %r46024, %r46676;
	xor.b32  	%r57380, %r57380, %r46692;
	and.b32  	%r46693, %r46025, %r46677;
	xor.b32  	%r57379, %r57379, %r46693;
	and.b32  	%r46694, %r46026, %r46678;
	xor.b32  	%r57378, %r57378, %r46694;
	and.b32  	%r46695, %r46031, %r46675;
	xor.b32  	%r57377, %r57377, %r46695;
	and.b32  	%r46696, %r46032, %r46676;
	xor.b32  	%r57376, %r57376, %r46696;
	and.b32  	%r46697, %r46033, %r46677;
	xor.b32  	%r57375, %r57375, %r46697;
	and.b32  	%r46698, %r46034, %r46678;
	xor.b32  	%r57374, %r57374, %r46698;
	and.b32  	%r46699, %r46039, %r46675;
	xor.b32  	%r57373, %r57373, %r46699;
	and.b32  	%r46700, %r46040, %r46676;
	xor.b32  	%r57372, %r57372, %r46700;
	and.b32  	%r46701, %r46041, %r46677;
	xor.b32  	%r57371, %r57371, %r46701;
	and.b32  	%r46702, %r46042, %r46678;
	xor.b32  	%r57370, %r57370, %r46702;
	and.b32  	%r46703, %r46047, %r46675;
	xor.b32  	%r57369, %r57369, %r46703;
	and.b32  	%r46704, %r46048, %r46676;
	xor.b32  	%r57368, %r57368, %r46704;
	and.b32  	%r46705, %r46049, %r46677;
	xor.b32  	%r57367, %r57367, %r46705;
	and.b32  	%r46706, %r46050, %r46678;
	xor.b32  	%r57366, %r57366, %r46706;
	and.b32  	%r46707, %r46055, %r46675;
	xor.b32  	%r57365, %r57365, %r46707;
	and.b32  	%r46708, %r46056, %r46676;
	xor.b32  	%r57364, %r57364, %r46708;
	and.b32  	%r46709, %r46057, %r46677;
	xor.b32  	%r57363, %r57363, %r46709;
	and.b32  	%r46710, %r46058, %r46678;
	xor.b32  	%r57362, %r57362, %r46710;
	shfl.sync.idx.b32	%r46711|%p617, %r54217, %r56433, 31, -1;
	shfl.sync.idx.b32	%r46712|%p618, %r54216, %r56433, 31, -1;
	shfl.sync.idx.b32	%r46713|%p619, %r54215, %r56433, 31, -1;
	shfl.sync.idx.b32	%r46714|%p620, %r54214, %r56433, 31, -1;
	and.b32  	%r46715, %r45999, %r46711;
	xor.b32  	%r57361, %r57361, %r46715;
	and.b32  	%r46716, %r46000, %r46712;
	xor.b32  	%r57360, %r57360, %r46716;
	and.b32  	%r46717, %r46001, %r46713;
	xor.b32  	%r57359, %r57359, %r46717;
	and.b32  	%r46718, %r46002, %r46714;
	xor.b32  	%r57358, %r57358, %r46718;
	and.b32  	%r46719, %r46007, %r46711;
	xor.b32  	%r57357, %r57357, %r46719;
	and.b32  	%r46720, %r46008, %r46712;
	xor.b32  	%r57356, %r57356, %r46720;
	and.b32  	%r46721, %r46009, %r46713;
	xor.b32  	%r57355, %r57355, %r46721;
	and.b32  	%r46722, %r46010, %r46714;
	xor.b32  	%r57354, %r57354, %r46722;
	and.b32  	%r46723, %r46015, %r46711;
	xor.b32  	%r57353, %r57353, %r46723;
	and.b32  	%r46724, %r46016, %r46712;
	xor.b32  	%r57352, %r57352, %r46724;
	and.b32  	%r46725, %r46017, %r46713;
	xor.b32  	%r57351, %r57351, %r46725;
	and.b32  	%r46726, %r46018, %r46714;
	xor.b32  	%r57350, %r57350, %r46726;
	and.b32  	%r46727, %r46023, %r46711;
	xor.b32  	%r57349, %r57349, %r46727;
	and.b32  	%r46728, %r46024, %r46712;
	xor.b32  	%r57348, %r57348, %r46728;
	and.b32  	%r46729, %r46025, %r46713;
	xor.b32  	%r57347, %r57347, %r46729;
	and.b32  	%r46730, %r46026, %r46714;
	xor.b32  	%r57346, %r57346, %r46730;
	and.b32  	%r46731, %r46031, %r46711;
	xor.b32  	%r57345, %r57345, %r46731;
	and.b32  	%r46732, %r46032, %r46712;
	xor.b32  	%r57344, %r57344, %r46732;
	and.b32  	%r46733, %r46033, %r46713;
	xor.b32  	%r57343, %r57343, %r46733;
	and.b32  	%r46734, %r46034, %r46714;
	xor.b32  	%r57342, %r57342, %r46734;
	and.b32  	%r46735, %r46039, %r46711;
	xor.b32  	%r57341, %r57341, %r46735;
	and.b32  	%r46736, %r46040, %r46712;
	xor.b32  	%r57340, %r57340, %r46736;
	and.b32  	%r46737, %r46041, %r46713;
	xor.b32  	%r57339, %r57339, %r46737;
	and.b32  	%r46738, %r46042, %r46714;
	xor.b32  	%r57338, %r57338, %r46738;
	and.b32  	%r46739, %r46047, %r46711;
	xor.b32  	%r57337, %r57337, %r46739;
	and.b32  	%r46740, %r46048, %r46712;
	xor.b32  	%r57336, %r57336, %r46740;
	and.b32  	%r46741, %r46049, %r46713;
	xor.b32  	%r57335, %r57335, %r46741;
	and.b32  	%r46742, %r46050, %r46714;
	xor.b32  	%r57334, %r57334, %r46742;
	and.b32  	%r46743, %r46055, %r46711;
	xor.b32  	%r57333, %r57333, %r46743;
	and.b32  	%r46744, %r46056, %r46712;
	xor.b32  	%r57332, %r57332, %r46744;
	and.b32  	%r46745, %r46057, %r46713;
	xor.b32  	%r57331, %r57331, %r46745;
	and.b32  	%r46746, %r46058, %r46714;
	xor.b32  	%r57330, %r57330, %r46746;
	shfl.sync.idx.b32	%r46747|%p621, %r54241, %r56433, 31, -1;
	shfl.sync.idx.b32	%r46748|%p622, %r54240, %r56433, 31, -1;
	shfl.sync.idx.b32	%r46749|%p623, %r54239, %r56433, 31, -1;
	shfl.sync.idx.b32	%r46750|%p624, %r54238, %r56433, 31, -1;
	and.b32  	%r46751, %r45999, %r46747;
	xor.b32  	%r57329, %r57329, %r46751;
	and.b32  	%r46752, %r46000, %r46748;
	xor.b32  	%r57328, %r57328, %r46752;
	and.b32  	%r46753, %r46001, %r46749;
	xor.b32  	%r57327, %r57327, %r46753;
	and.b32  	%r46754, %r46002, %r46750;
	xor.b32  	%r57326, %r57326, %r46754;
	and.b32  	%r46755, %r46007, %r46747;
	xor.b32  	%r57325, %r57325, %r46755;
	and.b32  	%r46756, %r46008, %r46748;
	xor.b32  	%r57324, %r57324, %r46756;
	and.b32  	%r46757, %r46009, %r46749;
	xor.b32  	%r57323, %r57323, %r46757;
	and.b32  	%r46758, %r46010, %r46750;
	xor.b32  	%r57322, %r57322, %r46758;
	and.b32  	%r46759, %r46015, %r46747;
	xor.b32  	%r57321, %r57321, %r46759;
	and.b32  	%r46760, %r46016, %r46748;
	xor.b32  	%r57320, %r57320, %r46760;
	and.b32  	%r46761, %r46017, %r46749;
	xor.b32  	%r57319, %r57319, %r46761;
	and.b32  	%r46762, %r46018, %r46750;
	xor.b32  	%r57318, %r57318, %r46762;
	and.b32  	%r46763, %r46023, %r46747;
	xor.b32  	%r57317, %r57317, %r46763;
	and.b32  	%r46764, %r46024, %r46748;
	xor.b32  	%r57316, %r57316, %r46764;
	and.b32  	%r46765, %r46025, %r46749;
	xor.b32  	%r57315, %r57315, %r46765;
	and.b32  	%r46766, %r46026, %r46750;
	xor.b32  	%r57314, %r57314, %r46766;
	and.b32  	%r46767, %r46031, %r46747;
	xor.b32  	%r57313, %r57313, %r46767;
	and.b32  	%r46768, %r46032, %r46748;
	xor.b32  	%r57312, %r57312, %r46768;
	and.b32  	%r46769, %r46033, %r46749;
	xor.b32  	%r57311, %r57311, %r46769;
	and.b32  	%r46770, %r46034, %r46750;
	xor.b32  	%r57310, %r57310, %r46770;
	and.b32  	%r46771, %r46039, %r46747;
	xor.b32  	%r57309, %r57309, %r46771;
	and.b32  	%r46772, %r46040, %r46748;
	xor.b32  	%r57308, %r57308, %r46772;
	and.b32  	%r46773, %r46041, %r46749;
	xor.b32  	%r57307, %r57307, %r46773;
	and.b32  	%r46774, %r46042, %r46750;
	xor.b32  	%r57306, %r57306, %r46774;
	and.b32  	%r46775, %r46047, %r46747;
	xor.b32  	%r57305, %r57305, %r46775;
	and.b32  	%r46776, %r46048, %r46748;
	xor.b32  	%r57304, %r57304, %r46776;
	and.b32  	%r46777, %r46049, %r46749;
	xor.b32  	%r57303, %r57303, %r46777;
	and.b32  	%r46778, %r46050, %r46750;
	xor.b32  	%r57302, %r57302, %r46778;
	and.b32  	%r46779, %r46055, %r46747;
	xor.b32  	%r57301, %r57301, %r46779;
	and.b32  	%r46780, %r46056, %r46748;
	xor.b32  	%r57300, %r57300, %r46780;
	and.b32  	%r46781, %r46057, %r46749;
	xor.b32  	%r57299, %r57299, %r46781;
	and.b32  	%r46782, %r46058, %r46750;
	xor.b32  	%r57298, %r57298, %r46782;
	shfl.sync.idx.b32	%r46783|%p625, %r54265, %r56433, 31, -1;
	shfl.sync.idx.b32	%r46784|%p626, %r54264, %r56433, 31, -1;
	shfl.sync.idx.b32	%r46785|%p627, %r54263, %r56433, 31, -1;
	shfl.sync.idx.b32	%r46786|%p628, %r54262, %r56433, 31, -1;
	and.b32  	%r46787, %r45999, %r46783;
	xor.b32  	%r57297, %r57297, %r46787;
	and.b32  	%r46788, %r46000, %r46784;
	xor.b32  	%r57296, %r57296, %r46788;
	and.b32  	%r46789, %r46001, %r46785;
	xor.b32  	%r57295, %r57295, %r46789;
	and.b32  	%r46790, %r46002, %r46786;
	xor.b32  	%r57294, %r57294, %r46790;
	and.b32  	%r46791, %r46007, %r46783;
	xor.b32  	%r57293, %r57293, %r46791;
	and.b32  	%r46792, %r46008, %r46784;
	xor.b32  	%r57292, %r57292, %r46792;
	and.b32  	%r46793, %r46009, %r46785;
	xor.b32  	%r57291, %r57291, %r46793;
	and.b32  	%r46794, %r46010, %r46786;
	xor.b32  	%r57290, %r57290, %r46794;
	and.b32  	%r46795, %r46015, %r46783;
	xor.b32  	%r57289, %r57289, %r46795;
	and.b32  	%r46796, %r46016, %r46784;
	xor.b32  	%r57288, %r57288, %r46796;
	and.b32  	%r46797, %r46017, %r46785;
	xor.b32  	%r57287, %r57287, %r46797;
	and.b32  	%r46798, %r46018, %r46786;
	xor.b32  	%r57286, %r57286, %r46798;
	and.b32  	%r46799, %r46023, %r46783;
	xor.b32  	%r57285, %r57285, %r46799;
	and.b32  	%r46800, %r46024, %r46784;
	xor.b32  	%r57284, %r57284, %r46800;
	and.b32  	%r46801, %r46025, %r46785;
	xor.b32  	%r57283, %r57283, %r46801;
	and.b32  	%r46802, %r46026, %r46786;
	xor.b32  	%r57282, %r57282, %r46802;
	and.b32  	%r46803, %r46031, %r46783;
	xor.b32  	%r57281, %r57281, %r46803;
	and.b32  	%r46804, %r46032, %r46784;
	xor.b32  	%r57280, %r57280, %r46804;
	and.b32  	%r46805, %r46033, %r46785;
	xor.b32  	%r57279, %r57279, %r46805;
	and.b32  	%r46806, %r46034, %r46786;
	xor.b32  	%r57278, %r57278, %r46806;
	and.b32  	%r46807, %r46039, %r46783;
	xor.b32  	%r57277, %r57277, %r46807;
	and.b32  	%r46808, %r46040, %r46784;
	xor.b32  	%r57276, %r57276, %r46808;
	and.b32  	%r46809, %r46041, %r46785;
	xor.b32  	%r57275, %r57275, %r46809;
	and.b32  	%r46810, %r46042, %r46786;
	xor.b32  	%r57274, %r57274, %r46810;
	and.b32  	%r46811, %r46047, %r46783;
	xor.b32  	%r57273, %r57273, %r46811;
	and.b32  	%r46812, %r46048, %r46784;
	xor.b32  	%r57272, %r57272, %r46812;
	and.b32  	%r46813, %r46049, %r46785;
	xor.b32  	%r57271, %r57271, %r46813;
	and.b32  	%r46814, %r46050, %r46786;
	xor.b32  	%r57270, %r57270, %r46814;
	and.b32  	%r46815, %r46055, %r46783;
	xor.b32  	%r57269, %r57269, %r46815;
	and.b32  	%r46816, %r46056, %r46784;
	xor.b32  	%r57268, %r57268, %r46816;
	and.b32  	%r46817, %r46057, %r46785;
	xor.b32  	%r57267, %r57267, %r46817;
	and.b32  	%r46818, %r46058, %r46786;
	xor.b32  	%r57266, %r57266, %r46818;
	shfl.sync.idx.b32	%r46819|%p629, %r54289, %r56433, 31, -1;
	shfl.sync.idx.b32	%r46820|%p630, %r54288, %r56433, 31, -1;
	shfl.sync.idx.b32	%r46821|%p631, %r54287, %r56433, 31, -1;
	shfl.sync.idx.b32	%r46822|%p632, %r54286, %r56433, 31, -1;
	and.b32  	%r46823, %r45999, %r46819;
	xor.b32  	%r57265, %r57265, %r46823;
	and.b32  	%r46824, %r46000, %r46820;
	xor.b32  	%r57264, %r57264, %r46824;
	and.b32  	%r46825, %r46001, %r46821;
	xor.b32  	%r57263, %r57263, %r46825;
	and.b32  	%r46826, %r46002, %r46822;
	xor.b32  	%r57262, %r57262, %r46826;
	and.b32  	%r46827, %r46007, %r46819;
	xor.b32  	%r57261, %r57261, %r46827;
	and.b32  	%r46828, %r46008, %r46820;
	xor.b32  	%r57260, %r57260, %r46828;
	and.b32  	%r46829, %r46009, %r46821;
	xor.b32  	%r57259, %r57259, %r46829;
	and.b32  	%r46830, %r46010, %r46822;
	xor.b32  	%r57258, %r57258, %r46830;
	and.b32  	%r46831, %r46015, %r46819;
	xor.b32  	%r57257, %r57257, %r46831;
	and.b32  	%r46832, %r46016, %r46820;
	xor.b32  	%r57256, %r57256, %r46832;
	and.b32  	%r46833, %r46017, %r46821;
	xor.b32  	%r57255, %r57255, %r46833;
	and.b32  	%r46834, %r46018, %r46822;
	xor.b32  	%r57254, %r57254, %r46834;
	and.b32  	%r46835, %r46023, %r46819;
	xor.b32  	%r57253, %r57253, %r46835;
	and.b32  	%r46836, %r46024, %r46820;
	xor.b32  	%r57252, %r57252, %r46836;
	and.b32  	%r46837, %r46025, %r46821;
	xor.b32  	%r57251, %r57251, %r46837;
	and.b32  	%r46838, %r46026, %r46822;
	xor.b32  	%r57250, %r57250, %r46838;
	and.b32  	%r46839, %r46031, %r46819;
	xor.b32  	%r57249, %r57249, %r46839;
	and.b32  	%r46840, %r46032, %r46820;
	xor.b32  	%r57248, %r57248, %r46840;
	and.b32  	%r46841, %r46033, %r46821;
	xor.b32  	%r57247, %r57247, %r46841;
	and.b32  	%r46842, %r46034, %r46822;
	xor.b32  	%r57246, %r57246, %r46842;
	and.b32  	%r46843, %r46039, %r46819;
	xor.b32  	%r57245, %r57245, %r46843;
	and.b32  	%r46844, %r46040, %r46820;
	xor.b32  	%r57244, %r57244, %r46844;
	and.b32  	%r46845, %r46041, %r46821;
	xor.b32  	%r57243, %r57243, %r46845;
	and.b32  	%r46846, %r46042, %r46822;
	xor.b32  	%r57242, %r57242, %r46846;
	and.b32  	%r46847, %r46047, %r46819;
	xor.b32  	%r57241, %r57241, %r46847;
	and.b32  	%r46848, %r46048, %r46820;
	xor.b32  	%r57240, %r57240, %r46848;
	and.b32  	%r46849, %r46049, %r46821;
	xor.b32  	%r57239, %r57239, %r46849;
	and.b32  	%r46850, %r46050, %r46822;
	xor.b32  	%r57238, %r57238, %r46850;
	and.b32  	%r46851, %r46055, %r46819;
	xor.b32  	%r57237, %r57237, %r46851;
	and.b32  	%r46852, %r46056, %r46820;
	xor.b32  	%r57236, %r57236, %r46852;
	and.b32  	%r46853, %r46057, %r46821;
	xor.b32  	%r57235, %r57235, %r46853;
	and.b32  	%r46854, %r46058, %r46822;
	xor.b32  	%r57234, %r57234, %r46854;
	shfl.sync.idx.b32	%r46855|%p633, %r54313, %r56433, 31, -1;
	shfl.sync.idx.b32	%r46856|%p634, %r54312, %r56433, 31, -1;
	shfl.sync.idx.b32	%r46857|%p635, %r54311, %r56433, 31, -1;
	shfl.sync.idx.b32	%r46858|%p636, %r54310, %r56433, 31, -1;
	and.b32  	%r46859, %r45999, %r46855;
	xor.b32  	%r57233, %r57233, %r46859;
	and.b32  	%r46860, %r46000, %r46856;
	xor.b32  	%r57232, %r57232, %r46860;
	and.b32  	%r46861, %r46001, %r46857;
	xor.b32  	%r57231, %r57231, %r46861;
	and.b32  	%r46862, %r46002, %r46858;
	xor.b32  	%r57230, %r57230, %r46862;
	and.b32  	%r46863, %r46007, %r46855;
	xor.b32  	%r57229, %r57229, %r46863;
	and.b32  	%r46864, %r46008, %r46856;
	xor.b32  	%r57228, %r57228, %r46864;
	and.b32  	%r46865, %r46009, %r46857;
	xor.b32  	%r57227, %r57227, %r46865;
	and.b32  	%r46866, %r46010, %r46858;
	xor.b32  	%r57226, %r57226, %r46866;
	and.b32  	%r46867, %r46015, %r46855;
	xor.b32  	%r57225, %r57225, %r46867;
	and.b32  	%r46868, %r46016, %r46856;
	xor.b32  	%r57224, %r57224, %r46868;
	and.b32  	%r46869, %r46017, %r46857;
	xor.b32  	%r57223, %r57223, %r46869;
	and.b32  	%r46870, %r46018, %r46858;
	xor.b32  	%r57222, %r57222, %r46870;
	and.b32  	%r46871, %r46023, %r46855;
	xor.b32  	%r57221, %r57221, %r46871;
	and.b32  	%r46872, %r46024, %r46856;
	xor.b32  	%r57220, %r57220, %r46872;
	and.b32  	%r46873, %r46025, %r46857;
	xor.b32  	%r57219, %r57219, %r46873;
	and.b32  	%r46874, %r46026, %r46858;
	xor.b32  	%r57218, %r57218, %r46874;
	and.b32  	%r46875, %r46031, %r46855;
	xor.b32  	%r57217, %r57217, %r46875;
	and.b32  	%r46876, %r46032, %r46856;
	xor.b32  	%r57216, %r57216, %r46876;
	and.b32  	%r46877, %r46033, %r46857;
	xor.b32  	%r57215, %r57215, %r46877;
	and.b32  	%r46878, %r46034, %r46858;
	xor.b32  	%r57214, %r57214, %r46878;
	and.b32  	%r46879, %r46039, %r46855;
	xor.b32  	%r57213, %r57213, %r46879;
	and.b32  	%r46880, %r46040, %r46856;
	xor.b32  	%r57212, %r57212, %r46880;
	and.b32  	%r46881, %r46041, %r46857;
	xor.b32  	%r57211, %r57211, %r46881;
	and.b32  	%r46882, %r46042, %r46858;
	xor.b32  	%r57210, %r57210, %r46882;
	and.b32  	%r46883, %r46047, %r46855;
	xor.b32  	%r57209, %r57209, %r46883;
	and.b32  	%r46884, %r46048, %r46856;
	xor.b32  	%r57208, %r57208, %r46884;
	and.b32  	%r46885, %r46049, %r46857;
	xor.b32  	%r57207, %r57207, %r46885;
	and.b32  	%r46886, %r46050, %r46858;
	xor.b32  	%r57206, %r57206, %r46886;
	and.b32  	%r46887, %r46055, %r46855;
	xor.b32  	%r57205, %r57205, %r46887;
	and.b32  	%r46888, %r46056, %r46856;
	xor.b32  	%r57204, %r57204, %r46888;
	and.b32  	%r46889, %r46057, %r46857;
	xor.b32  	%r57203, %r57203, %r46889;
	and.b32  	%r46890, %r46058, %r46858;
	xor.b32  	%r57202, %r57202, %r46890;
	shfl.sync.idx.b32	%r46891|%p637, %r54337, %r56433, 31, -1;
	shfl.sync.idx.b32	%r46892|%p638, %r54336, %r56433, 31, -1;
	shfl.sync.idx.b32	%r46893|%p639, %r54335, %r56433, 31, -1;
	shfl.sync.idx.b32	%r46894|%p640, %r54334, %r56433, 31, -1;
	and.b32  	%r46895, %r45999, %r46891;
	xor.b32  	%r57201, %r57201, %r46895;
	and.b32  	%r46896, %r46000, %r46892;
	xor.b32  	%r57200, %r57200, %r46896;
	and.b32  	%r46897, %r46001, %r46893;
	xor.b32  	%r57199, %r57199, %r46897;
	and.b32  	%r46898, %r46002, %r46894;
	xor.b32  	%r57198, %r57198, %r46898;
	and.b32  	%r46899, %r46007, %r46891;
	xor.b32  	%r57197, %r57197, %r46899;
	and.b32  	%r46900, %r46008, %r46892;
	xor.b32  	%r57196, %r57196, %r46900;
	and.b32  	%r46901, %r46009, %r46893;
	xor.b32  	%r57195, %r57195, %r46901;
	and.b32  	%r46902, %r46010, %r46894;
	xor.b32  	%r57194, %r57194, %r46902;
	and.b32  	%r46903, %r46015, %r46891;
	xor.b32  	%r57193, %r57193, %r46903;
	and.b32  	%r46904, %r46016, %r46892;
	xor.b32  	%r57192, %r57192, %r46904;
	and.b32  	%r46905, %r46017, %r46893;
	xor.b32  	%r57191, %r57191, %r46905;
	and.b32  	%r46906, %r46018, %r46894;
	xor.b32  	%r57190, %r57190, %r46906;
	and.b32  	%r46907, %r46023, %r46891;
	xor.b32  	%r57189, %r57189, %r46907;
	and.b32  	%r46908, %r46024, %r46892;
	xor.b32  	%r57188, %r57188, %r46908;
	and.b32  	%r46909, %r46025, %r46893;
	xor.b32  	%r57187, %r57187, %r46909;
	and.b32  	%r46910, %r46026, %r46894;
	xor.b32  	%r57186, %r57186, %r46910;
	and.b32  	%r46911, %r46031, %r46891;
	xor.b32  	%r57185, %r57185, %r46911;
	and.b32  	%r46912, %r46032, %r46892;
	xor.b32  	%r57184, %r57184, %r46912;
	and.b32  	%r46913, %r46033, %r46893;
	xor.b32  	%r57183, %r57183, %r46913;
	and.b32  	%r46914, %r46034, %r46894;
	xor.b32  	%r57182, %r57182, %r46914;
	and.b32  	%r46915, %r46039, %r46891;
	xor.b32  	%r57181, %r57181, %r46915;
	and.b32  	%r46916, %r46040, %r46892;
	xor.b32  	%r57180, %r57180, %r46916;
	and.b32  	%r46917, %r46041, %r46893;
	xor.b32  	%r57179, %r57179, %r46917;
	and.b32  	%r46918, %r46042, %r46894;
	xor.b32  	%r57178, %r57178, %r46918;
	and.b32  	%r46919, %r46047, %r46891;
	xor.b32  	%r57177, %r57177, %r46919;
	and.b32  	%r46920, %r46048, %r46892;
	xor.b32  	%r57176, %r57176, %r46920;
	and.b32  	%r46921, %r46049, %r46893;
	xor.b32  	%r57175, %r57175, %r46921;
	and.b32  	%r46922, %r46050, %r46894;
	xor.b32  	%r57174, %r57174, %r46922;
	and.b32  	%r46923, %r46055, %r46891;
	xor.b32  	%r57173, %r57173, %r46923;
	and.b32  	%r46924, %r46056, %r46892;
	xor.b32  	%r57172, %r57172, %r46924;
	and.b32  	%r46925, %r46057, %r46893;
	xor.b32  	%r57171, %r57171, %r46925;
	and.b32  	%r46926, %r46058, %r46894;
	xor.b32  	%r57170, %r57170, %r46926;
	shfl.sync.idx.b32	%r46927|%p641, %r54361, %r56433, 31, -1;
	shfl.sync.idx.b32	%r46928|%p642, %r54360, %r56433, 31, -1;
	shfl.sync.idx.b32	%r46929|%p643, %r54359, %r56433, 31, -1;
	shfl.sync.idx.b32	%r46930|%p644, %r54358, %r56433, 31, -1;
	and.b32  	%r46931, %r45999, %r46927;
	xor.b32  	%r57169, %r57169, %r46931;
	and.b32  	%r46932, %r46000, %r46928;
	xor.b32  	%r57168, %r57168, %r46932;
	and.b32  	%r46933, %r46001, %r46929;
	xor.b32  	%r57167, %r57167, %r46933;
	and.b32  	%r46934, %r46002, %r46930;
	xor.b32  	%r57166, %r57166, %r46934;
	and.b32  	%r46935, %r46007, %r46927;
	xor.b32  	%r57165, %r57165, %r46935;
	and.b32  	%r46936, %r46008, %r46928;
	xor.b32  	%r57164, %r57164, %r46936;
	and.b32  	%r46937, %r46009, %r46929;
	xor.b32  	%r57163, %r57163, %r46937;
	and.b32  	%r46938, %r46010, %r46930;
	xor.b32  	%r57162, %r57162, %r46938;
	and.b32  	%r46939, %r46015, %r46927;
	xor.b32  	%r57161, %r57161, %r46939;
	and.b32  	%r46940, %r46016, %r46928;
	xor.b32  	%r57160, %r57160, %r46940;
	and.b32  	%r46941, %r46017, %r46929;
	xor.b32  	%r57159, %r57159, %r46941;
	and.b32  	%r46942, %r46018, %r46930;
	xor.b32  	%r57158, %r57158, %r46942;
	and.b32  	%r46943, %r46023, %r46927;
	xor.b32  	%r57157, %r57157, %r46943;
	and.b32  	%r46944, %r46024, %r46928;
	xor.b32  	%r57156, %r57156, %r46944;
	and.b32  	%r46945, %r46025, %r46929;
	xor.b32  	%r57155, %r57155, %r46945;
	and.b32  	%r46946, %r46026, %r46930;
	xor.b32  	%r57154, %r57154, %r46946;
	and.b32  	%r46947, %r46031, %r46927;
	xor.b32  	%r57153, %r57153, %r46947;
	and.b32  	%r46948, %r46032, %r46928;
	xor.b32  	%r57152, %r57152, %r46948;
	and.b32  	%r46949, %r46033, %r46929;
	xor.b32  	%r57151, %r57151, %r46949;
	and.b32  	%r46950, %r46034, %r46930;
	xor.b32  	%r57150, %r57150, %r46950;
	and.b32  	%r46951, %r46039, %r46927;
	xor.b32  	%r57149, %r57149, %r46951;
	and.b32  	%r46952, %r46040, %r46928;
	xor.b32  	%r57148, %r57148, %r46952;
	and.b32  	%r46953, %r46041, %r46929;
	xor.b32  	%r57147, %r57147, %r46953;
	and.b32  	%r46954, %r46042, %r46930;
	xor.b32  	%r57146, %r57146, %r46954;
	and.b32  	%r46955, %r46047, %r46927;
	xor.b32  	%r57145, %r57145, %r46955;
	and.b32  	%r46956, %r46048, %r46928;
	xor.b32  	%r57144, %r57144, %r46956;
	and.b32  	%r46957, %r46049, %r46929;
	xor.b32  	%r57143, %r57143, %r46957;
	and.b32  	%r46958, %r46050, %r46930;
	xor.b32  	%r57142, %r57142, %r46958;
	and.b32  	%r46959, %r46055, %r46927;
	xor.b32  	%r57141, %r57141, %r46959;
	and.b32  	%r46960, %r46056, %r46928;
	xor.b32  	%r57140, %r57140, %r46960;
	and.b32  	%r46961, %r46057, %r46929;
	xor.b32  	%r57139, %r57139, %r46961;
	and.b32  	%r46962, %r46058, %r46930;
	xor.b32  	%r57138, %r57138, %r46962;
	shfl.sync.idx.b32	%r46963|%p645, %r54385, %r56433, 31, -1;
	shfl.sync.idx.b32	%r46964|%p646, %r54384, %r56433, 31, -1;
	shfl.sync.idx.b32	%r46965|%p647, %r54383, %r56433, 31, -1;
	shfl.sync.idx.b32	%r46966|%p648, %r54382, %r56433, 31, -1;
	and.b32  	%r46967, %r45999, %r46963;
	xor.b32  	%r57137, %r57137, %r46967;
	and.b32  	%r46968, %r46000, %r46964;
	xor.b32  	%r57136, %r57136, %r46968;
	and.b32  	%r46969, %r46001, %r46965;
	xor.b32  	%r57135, %r57135, %r46969;
	and.b32  	%r46970, %r46002, %r46966;
	xor.b32  	%r57134, %r57134, %r46970;
	and.b32  	%r46971, %r46007, %r46963;
	xor.b32  	%r57133, %r57133, %r46971;
	and.b32  	%r46972, %r46008, %r46964;
	xor.b32  	%r57132, %r57132, %r46972;
	and.b32  	%r46973, %r46009, %r46965;
	xor.b32  	%r57131, %r57131, %r46973;
	and.b32  	%r46974, %r46010, %r46966;
	xor.b32  	%r57130, %r57130, %r46974;
	and.b32  	%r46975, %r46015, %r46963;
	xor.b32  	%r57129, %r57129, %r46975;
	and.b32  	%r46976, %r46016, %r46964;
	xor.b32  	%r57128, %r57128, %r46976;
	and.b32  	%r46977, %r46017, %r46965;
	xor.b32  	%r57127, %r57127, %r46977;
	and.b32  	%r46978, %r46018, %r46966;
	xor.b32  	%r57126, %r57126, %r46978;
	and.b32  	%r46979, %r46023, %r46963;
	xor.b32  	%r57125, %r57125, %r46979;
	and.b32  	%r46980, %r46024, %r46964;
	xor.b32  	%r57124, %r57124, %r46980;
	and.b32  	%r46981, %r46025, %r46965;
	xor.b32  	%r57123, %r57123, %r46981;
	and.b32  	%r46982, %r46026, %r46966;
	xor.b32  	%r57122, %r57122, %r46982;
	and.b32  	%r46983, %r46031, %r46963;
	xor.b32  	%r57121, %r57121, %r46983;
	and.b32  	%r46984, %r46032, %r46964;
	xor.b32  	%r57120, %r57120, %r46984;
	and.b32  	%r46985, %r46033, %r46965;
	xor.b32  	%r57119, %r57119, %r46985;
	and.b32  	%r46986, %r46034, %r46966;
	xor.b32  	%r57118, %r57118, %r46986;
	and.b32  	%r46987, %r46039, %r46963;
	xor.b32  	%r57117, %r57117, %r46987;
	and.b32  	%r46988, %r46040, %r46964;
	xor.b32  	%r57116, %r57116, %r46988;
	and.b32  	%r46989, %r46041, %r46965;
	xor.b32  	%r57115, %r57115, %r46989;
	and.b32  	%r46990, %r46042, %r46966;
	xor.b32  	%r57114, %r57114, %r46990;
	and.b32  	%r46991, %r46047, %r46963;
	xor.b32  	%r57113, %r57113, %r46991;
	and.b32  	%r46992, %r46048, %r46964;
	xor.b32  	%r57112, %r57112, %r46992;
	and.b32  	%r46993, %r46049, %r46965;
	xor.b32  	%r57111, %r57111, %r46993;
	and.b32  	%r46994, %r46050, %r46966;
	xor.b32  	%r57110, %r57110, %r46994;
	and.b32  	%r46995, %r46055, %r46963;
	xor.b32  	%r57109, %r57109, %r46995;
	and.b32  	%r46996, %r46056, %r46964;
	xor.b32  	%r57108, %r57108, %r46996;
	and.b32  	%r46997, %r46057, %r46965;
	xor.b32  	%r57107, %r57107, %r46997;
	and.b32  	%r46998, %r46058, %r46966;
	xor.b32  	%r57106, %r57106, %r46998;
	shfl.sync.idx.b32	%r46999|%p649, %r54409, %r56433, 31, -1;
	shfl.sync.idx.b32	%r47000|%p650, %r54408, %r56433, 31, -1;
	shfl.sync.idx.b32	%r47001|%p651, %r54407, %r56433, 31, -1;
	shfl.sync.idx.b32	%r47002|%p652, %r54406, %r56433, 31, -1;
	and.b32  	%r47003, %r45999, %r46999;
	xor.b32  	%r57105, %r57105, %r47003;
	and.b32  	%r47004, %r46000, %r47000;
	xor.b32  	%r57104, %r57104, %r47004;
	and.b32  	%r47005, %r46001, %r47001;
	xor.b32  	%r57103, %r57103, %r47005;
	and.b32  	%r47006, %r46002, %r47002;
	xor.b32  	%r57102, %r57102, %r47006;
	and.b32  	%r47007, %r46007, %r46999;
	xor.b32  	%r57101, %r57101, %r47007;
	and.b32  	%r47008, %r46008, %r47000;
	xor.b32  	%r57100, %r57100, %r47008;
	and.b32  	%r47009, %r46009, %r47001;
	xor.b32  	%r57099, %r57099, %r47009;
	and.b32  	%r47010, %r46010, %r47002;
	xor.b32  	%r57098, %r57098, %r47010;
	and.b32  	%r47011, %r46015, %r46999;
	xor.b32  	%r57097, %r57097, %r47011;
	and.b32  	%r47012, %r46016, %r47000;
	xor.b32  	%r57096, %r57096, %r47012;
	and.b32  	%r47013, %r46017, %r47001;
	xor.b32  	%r57095, %r57095, %r47013;
	and.b32  	%r47014, %r46018, %r47002;
	xor.b32  	%r57094, %r57094, %r47014;
	and.b32  	%r47015, %r46023, %r46999;
	xor.b32  	%r57093, %r57093, %r47015;
	and.b32  	%r47016, %r46024, %r47000;
	xor.b32  	%r57092, %r57092, %r47016;
	and.b32  	%r47017, %r46025, %r47001;
	xor.b32  	%r57091, %r57091, %r47017;
	and.b32  	%r47018, %r46026, %r47002;
	xor.b32  	%r57090, %r57090, %r47018;
	and.b32  	%r47019, %r46031, %r46999;
	xor.b32  	%r57089, %r57089, %r47019;
	and.b32  	%r47020, %r46032, %r47000;
	xor.b32  	%r57088, %r57088, %r47020;
	and.b32  	%r47021, %r46033, %r47001;
	xor.b32  	%r57087, %r57087, %r47021;
	and.b32  	%r47022, %r46034, %r47002;
	xor.b32  	%r57086, %r57086, %r47022;
	and.b32  	%r47023, %r46039, %r46999;
	xor.b32  	%r57085, %r57085, %r47023;
	and.b32  	%r47024, %r46040, %r47000;
	xor.b32  	%r57084, %r57084, %r47024;
	and.b32  	%r47025, %r46041, %r47001;
	xor.b32  	%r57083, %r57083, %r47025;
	and.b32  	%r47026, %r46042, %r47002;
	xor.b32  	%r57082, %r57082, %r47026;
	and.b32  	%r47027, %r46047, %r46999;
	xor.b32  	%r57081, %r57081, %r47027;
	and.b32  	%r47028, %r46048, %r47000;
	xor.b32  	%r57080, %r57080, %r47028;
	and.b32  	%r47029, %r46049, %r47001;
	xor.b32  	%r57079, %r57079, %r47029;
	and.b32  	%r47030, %r46050, %r47002;
	xor.b32  	%r57078, %r57078, %r47030;
	and.b32  	%r47031, %r46055, %r46999;
	xor.b32  	%r57077, %r57077, %r47031;
	and.b32  	%r47032, %r46056, %r47000;
	xor.b32  	%r57076, %r57076, %r47032;
	and.b32  	%r47033, %r46057, %r47001;
	xor.b32  	%r57075, %r57075, %r47033;
	and.b32  	%r47034, %r46058, %r47002;
	xor.b32  	%r57074, %r57074, %r47034;
	shfl.sync.idx.b32	%r47035|%p653, %r54433, %r56433, 31, -1;
	shfl.sync.idx.b32	%r47036|%p654, %r54432, %r56433, 31, -1;
	shfl.sync.idx.b32	%r47037|%p655, %r54431, %r56433, 31, -1;
	shfl.sync.idx.b32	%r47038|%p656, %r54430, %r56433, 31, -1;
	and.b32  	%r47039, %r45999, %r47035;
	xor.b32  	%r57073, %r57073, %r47039;
	and.b32  	%r47040, %r46000, %r47036;
	xor.b32  	%r57072, %r57072, %r47040;
	and.b32  	%r47041, %r46001, %r47037;
	xor.b32  	%r57071, %r57071, %r47041;
	and.b32  	%r47042, %r46002, %r47038;
	xor.b32  	%r57070, %r57070, %r47042;
	and.b32  	%r47043, %r46007, %r47035;
	xor.b32  	%r57069, %r57069, %r47043;
	and.b32  	%r47044, %r46008, %r47036;
	xor.b32  	%r57068, %r57068, %r47044;
	and.b32  	%r47045, %r46009, %r47037;
	xor.b32  	%r57067, %r57067, %r47045;
	and.b32  	%r47046, %r46010, %r47038;
	xor.b32  	%r57066, %r57066, %r47046;
	and.b32  	%r47047, %r46015, %r47035;
	xor.b32  	%r57065, %r57065, %r47047;
	and.b32  	%r47048, %r46016, %r47036;
	xor.b32  	%r57064, %r57064, %r47048;
	and.b32  	%r47049, %r46017, %r47037;
	xor.b32  	%r57063, %r57063, %r47049;
	and.b32  	%r47050, %r46018, %r47038;
	xor.b32  	%r57062, %r57062, %r47050;
	and.b32  	%r47051, %r46023, %r47035;
	xor.b32  	%r57061, %r57061, %r47051;
	and.b32  	%r47052, %r46024, %r47036;
	xor.b32  	%r57060, %r57060, %r47052;
	and.b32  	%r47053, %r46025, %r47037;
	xor.b32  	%r57059, %r57059, %r47053;
	and.b32  	%r47054, %r46026, %r47038;
	xor.b32  	%r57058, %r57058, %r47054;
	and.b32  	%r47055, %r46031, %r47035;
	xor.b32  	%r57057, %r57057, %r47055;
	and.b32  	%r47056, %r46032, %r47036;
	xor.b32  	%r57056, %r57056, %r47056;
	and.b32  	%r47057, %r46033, %r47037;
	xor.b32  	%r57055, %r57055, %r47057;
	and.b32  	%r47058, %r46034, %r47038;
	xor.b32  	%r57054, %r57054, %r47058;
	and.b32  	%r47059, %r46039, %r47035;
	xor.b32  	%r57053, %r57053, %r47059;
	and.b32  	%r47060, %r46040, %r47036;
	xor.b32  	%r57052, %r57052, %r47060;
	and.b32  	%r47061, %r46041, %r47037;
	xor.b32  	%r57051, %r57051, %r47061;
	and.b32  	%r47062, %r46042, %r47038;
	xor.b32  	%r57050, %r57050, %r47062;
	and.b32  	%r47063, %r46047, %r47035;
	xor.b32  	%r57049, %r57049, %r47063;
	and.b32  	%r47064, %r46048, %r47036;
	xor.b32  	%r57048, %r57048, %r47064;
	and.b32  	%r47065, %r46049, %r47037;
	xor.b32  	%r57047, %r57047, %r47065;
	and.b32  	%r47066, %r46050, %r47038;
	xor.b32  	%r57046, %r57046, %r47066;
	and.b32  	%r47067, %r46055, %r47035;
	xor.b32  	%r57045, %r57045, %r47067;
	and.b32  	%r47068, %r46056, %r47036;
	xor.b32  	%r57044, %r57044, %r47068;
	and.b32  	%r47069, %r46057, %r47037;
	xor.b32  	%r57043, %r57043, %r47069;
	and.b32  	%r47070, %r46058, %r47038;
	xor.b32  	%r57042, %r57042, %r47070;
	shfl.sync.idx.b32	%r47071|%p657, %r54457, %r56433, 31, -1;
	shfl.sync.idx.b32	%r47072|%p658, %r54456, %r56433, 31, -1;
	shfl.sync.idx.b32	%r47073|%p659, %r54455, %r56433, 31, -1;
	shfl.sync.idx.b32	%r47074|%p660, %r54454, %r56433, 31, -1;
	and.b32  	%r47075, %r45999, %r47071;
	xor.b32  	%r57041, %r57041, %r47075;
	and.b32  	%r47076, %r46000, %r47072;
	xor.b32  	%r57040, %r57040, %r47076;
	and.b32  	%r47077, %r46001, %r47073;
	xor.b32  	%r57039, %r57039, %r47077;
	and.b32  	%r47078, %r46002, %r47074;
	xor.b32  	%r57038, %r57038, %r47078;
	and.b32  	%r47079, %r46007, %r47071;
	xor.b32  	%r57037, %r57037, %r47079;
	and.b32  	%r47080, %r46008, %r47072;
	xor.b32  	%r57036, %r57036, %r47080;
	and.b32  	%r47081, %r46009, %r47073;
	xor.b32  	%r57035, %r57035, %r47081;
	and.b32  	%r47082, %r46010, %r47074;
	xor.b32  	%r57034, %r57034, %r47082;
	and.b32  	%r47083, %r46015, %r47071;
	xor.b32  	%r57033, %r57033, %r47083;
	and.b32  	%r47084, %r46016, %r47072;
	xor.b32  	%r57032, %r57032, %r47084;
	and.b32  	%r47085, %r46017, %r47073;
	xor.b32  	%r57031, %r57031, %r47085;
	and.b32  	%r47086, %r46018, %r47074;
	xor.b32  	%r57030, %r57030, %r47086;
	and.b32  	%r47087, %r46023, %r47071;
	xor.b32  	%r57029, %r57029, %r47087;
	and.b32  	%r47088, %r46024, %r47072;
	xor.b32  	%r57028, %r57028, %r47088;
	and.b32  	%r47089, %r46025, %r47073;
	xor.b32  	%r57027, %r57027, %r47089;
	and.b32  	%r47090, %r46026, %r47074;
	xor.b32  	%r57026, %r57026, %r47090;
	and.b32  	%r47091, %r46031, %r47071;
	xor.b32  	%r57025, %r57025, %r47091;
	and.b32  	%r47092, %r46032, %r47072;
	xor.b32  	%r57024, %r57024, %r47092;
	and.b32  	%r47093, %r46033, %r47073;
	xor.b32  	%r57023, %r57023, %r47093;
	and.b32  	%r47094, %r46034, %r47074;
	xor.b32  	%r57022, %r57022, %r47094;
	and.b32  	%r47095, %r46039, %r47071;
	xor.b32  	%r57021, %r57021, %r47095;
	and.b32  	%r47096, %r46040, %r47072;
	xor.b32  	%r57020, %r57020, %r47096;
	and.b32  	%r47097, %r46041, %r47073;
	xor.b32  	%r57019, %r57019, %r47097;
	and.b32  	%r47098, %r46042, %r47074;
	xor.b32  	%r57018, %r57018, %r47098;
	and.b32  	%r47099, %r46047, %r47071;
	xor.b32  	%r57017, %r57017, %r47099;
	and.b32  	%r47100, %r46048, %r47072;
	xor.b32  	%r57016, %r57016, %r47100;
	and.b32  	%r47101, %r46049, %r47073;
	xor.b32  	%r57015, %r57015, %r47101;
	and.b32  	%r47102, %r46050, %r47074;
	xor.b32  	%r57014, %r57014, %r47102;
	and.b32  	%r47103, %r46055, %r47071;
	xor.b32  	%r57013, %r57013, %r47103;
	and.b32  	%r47104, %r46056, %r47072;
	xor.b32  	%r57012, %r57012, %r47104;
	and.b32  	%r47105, %r46057, %r47073;
	xor.b32  	%r57011, %r57011, %r47105;
	and.b32  	%r47106, %r46058, %r47074;
	xor.b32  	%r57010, %r57010, %r47106;
	shfl.sync.idx.b32	%r47107|%p661, %r54481, %r56433, 31, -1;
	shfl.sync.idx.b32	%r47108|%p662, %r54480, %r56433, 31, -1;
	shfl.sync.idx.b32	%r47109|%p663, %r54479, %r56433, 31, -1;
	shfl.sync.idx.b32	%r47110|%p664, %r54478, %r56433, 31, -1;
	and.b32  	%r47111, %r45999, %r47107;
	xor.b32  	%r57009, %r57009, %r47111;
	and.b32  	%r47112, %r46000, %r47108;
	xor.b32  	%r57008, %r57008, %r47112;
	and.b32  	%r47113, %r46001, %r47109;
	xor.b32  	%r57007, %r57007, %r47113;
	and.b32  	%r47114, %r46002, %r47110;
	xor.b32  	%r57006, %r57006, %r47114;
	and.b32  	%r47115, %r46007, %r47107;
	xor.b32  	%r57005, %r57005, %r47115;
	and.b32  	%r47116, %r46008, %r47108;
	xor.b32  	%r57004, %r57004, %r47116;
	and.b32  	%r47117, %r46009, %r47109;
	xor.b32  	%r57003, %r57003, %r47117;
	and.b32  	%r47118, %r46010, %r47110;
	xor.b32  	%r57002, %r57002, %r47118;
	and.b32  	%r47119, %r46015, %r47107;
	xor.b32  	%r57001, %r57001, %r47119;
	and.b32  	%r47120, %r46016, %r47108;
	xor.b32  	%r57000, %r57000, %r47120;
	and.b32  	%r47121, %r46017, %r47109;
	xor.b32  	%r56999, %r56999, %r47121;
	and.b32  	%r47122, %r46018, %r47110;
	xor.b32  	%r56998, %r56998, %r47122;
	and.b32  	%r47123, %r46023, %r47107;
	xor.b32  	%r56997, %r56997, %r47123;
	and.b32  	%r47124, %r46024, %r47108;
	xor.b32  	%r56996, %r56996, %r47124;
	and.b32  	%r47125, %r46025, %r47109;
	xor.b32  	%r56995, %r56995, %r47125;
	and.b32  	%r47126, %r46026, %r47110;
	xor.b32  	%r56994, %r56994, %r47126;
	and.b32  	%r47127, %r46031, %r47107;
	xor.b32  	%r56993, %r56993, %r47127;
	and.b32  	%r47128, %r46032, %r47108;
	xor.b32  	%r56992, %r56992, %r47128;
	and.b32  	%r47129, %r46033, %r47109;
	xor.b32  	%r56991, %r56991, %r47129;
	and.b32  	%r47130, %r46034, %r47110;
	xor.b32  	%r56990, %r56990, %r47130;
	and.b32  	%r47131, %r46039, %r47107;
	xor.b32  	%r56989, %r56989, %r47131;
	and.b32  	%r47132, %r46040, %r47108;
	xor.b32  	%r56988, %r56988, %r47132;
	and.b32  	%r47133, %r46041, %r47109;
	xor.b32  	%r56987, %r56987, %r47133;
	and.b32  	%r47134, %r46042, %r47110;
	xor.b32  	%r56986, %r56986, %r47134;
	and.b32  	%r47135, %r46047, %r47107;
	xor.b32  	%r56985, %r56985, %r47135;
	and.b32  	%r47136, %r46048, %r47108;
	xor.b32  	%r56984, %r56984, %r47136;
	and.b32  	%r47137, %r46049, %r47109;
	xor.b32  	%r56983, %r56983, %r47137;
	and.b32  	%r47138, %r46050, %r47110;
	xor.b32  	%r56982, %r56982, %r47138;
	and.b32  	%r47139, %r46055, %r47107;
	xor.b32  	%r56981, %r56981, %r47139;
	and.b32  	%r47140, %r46056, %r47108;
	xor.b32  	%r56980, %r56980, %r47140;
	and.b32  	%r47141, %r46057, %r47109;
	xor.b32  	%r56979, %r56979, %r47141;
	and.b32  	%r47142, %r46058, %r47110;
	xor.b32  	%r56978, %r56978, %r47142;
	shfl.sync.idx.b32	%r47143|%p665, %r54505, %r56433, 31, -1;
	shfl.sync.idx.b32	%r47144|%p666, %r54504, %r56433, 31, -1;
	shfl.sync.idx.b32	%r47145|%p667, %r54503, %r56433, 31, -1;
	shfl.sync.idx.b32	%r47146|%p668, %r54502, %r56433, 31, -1;
	and.b32  	%r47147, %r45999, %r47143;
	xor.b32  	%r56977, %r56977, %r47147;
	and.b32  	%r47148, %r46000, %r47144;
	xor.b32  	%r56976, %r56976, %r47148;
	and.b32  	%r47149, %r46001, %r47145;
	xor.b32  	%r56975, %r56975, %r47149;
	and.b32  	%r47150, %r46002, %r47146;
	xor.b32  	%r56974, %r56974, %r47150;
	and.b32  	%r47151, %r46007, %r47143;
	xor.b32  	%r56973, %r56973, %r47151;
	and.b32  	%r47152, %r46008, %r47144;
	xor.b32  	%r56972, %r56972, %r47152;
	and.b32  	%r47153, %r46009, %r47145;
	xor.b32  	%r56971, %r56971, %r47153;
	and.b32  	%r47154, %r46010, %r47146;
	xor.b32  	%r56970, %r56970, %r47154;
	and.b32  	%r47155, %r46015, %r47143;
	and.b32  	%r47156, %r46016, %r47144;
	xor.b32  	%r56969, %r56969, %r47155;
	xor.b32  	%r56968, %r56968, %r47156;
	and.b32  	%r47157, %r46017, %r47145;
	and.b32  	%r47158, %r46018, %r47146;
	xor.b32  	%r56967, %r56967, %r47157;
	xor.b32  	%r56966, %r56966, %r47158;
	and.b32  	%r47159, %r46023, %r47143;
	and.b32  	%r47160, %r46024, %r47144;
	xor.b32  	%r56965, %r56965, %r47159;
	xor.b32  	%r56964, %r56964, %r47160;
	and.b32  	%r47161, %r46025, %r47145;
	and.b32  	%r47162, %r46026, %r47146;
	xor.b32  	%r56963, %r56963, %r47161;
	xor.b32  	%r56962, %r56962, %r47162;
	and.b32  	%r47163, %r46031, %r47143;
	and.b32  	%r47164, %r46032, %r47144;
	xor.b32  	%r56961, %r56961, %r47163;
	xor.b32  	%r56960, %r56960, %r47164;
	and.b32  	%r47165, %r46033, %r47145;
	and.b32  	%r47166, %r46034, %r47146;
	xor.b32  	%r56959, %r56959, %r47165;
	xor.b32  	%r56958, %r56958, %r47166;
	and.b32  	%r47167, %r46039, %r47143;
	and.b32  	%r47168, %r46040, %r47144;
	xor.b32  	%r56957, %r56957, %r47167;
	xor.b32  	%r56956, %r56956, %r47168;
	and.b32  	%r47169, %r46041, %r47145;
	and.b32  	%r47170, %r46042, %r47146;
	xor.b32  	%r56955, %r56955, %r47169;
	xor.b32  	%r56954, %r56954, %r47170;
	and.b32  	%r47171, %r46047, %r47143;
	and.b32  	%r47172, %r46048, %r47144;
	xor.b32  	%r56953, %r56953, %r47171;
	xor.b32  	%r56952, %r56952, %r47172;
	and.b32  	%r47173, %r46049, %r47145;
	and.b32  	%r47174, %r46050, %r47146;
	xor.b32  	%r56951, %r56951, %r47173;
	xor.b32  	%r56950, %r56950, %r47174;
	and.b32  	%r47175, %r46055, %r47143;
	and.b32  	%r47176, %r46056, %r47144;
	xor.b32  	%r56949, %r56949, %r47175;
	xor.b32  	%r56948, %r56948, %r47176;
	and.b32  	%r47177, %r46057, %r47145;
	and.b32  	%r47178, %r46058, %r47146;
	xor.b32  	%r56947, %r56947, %r47177;
	xor.b32  	%r56946, %r56946, %r47178;
	shfl.sync.idx.b32	%r47179|%p669, %r54529, %r56433, 31, -1;
	shfl.sync.idx.b32	%r47180|%p670, %r54528, %r56433, 31, -1;
	and.b32  	%r47181, %r45999, %r47179;
	and.b32  	%r47182, %r46000, %r47180;
	xor.b32  	%r56945, %r56945, %r47181;
	xor.b32  	%r56944, %r56944, %r47182;
	shfl.sync.idx.b32	%r47183|%p671, %r54527, %r56433, 31, -1;
	shfl.sync.idx.b32	%r47184|%p672, %r54526, %r56433, 31, -1;
	and.b32  	%r47185, %r46001, %r47183;
	and.b32  	%r47186, %r46002, %r47184;
	xor.b32  	%r56943, %r56943, %r47185;
	xor.b32  	%r56942, %r56942, %r47186;
	and.b32  	%r47187, %r46007, %r47179;
	and.b32  	%r47188, %r46008, %r47180;
	xor.b32  	%r56941, %r56941, %r47187;
	xor.b32  	%r56940, %r56940, %r47188;
	and.b32  	%r47189, %r46009, %r47183;
	and.b32  	%r47190, %r46010, %r47184;
	xor.b32  	%r56939, %r56939, %r47189;
	xor.b32  	%r56938, %r56938, %r47190;
	and.b32  	%r47191, %r46015, %r47179;
	and.b32  	%r47192, %r46016, %r47180;
	xor.b32  	%r56937, %r56937, %r47191;
	xor.b32  	%r56936, %r56936, %r47192;
	and.b32  	%r47193, %r46017, %r47183;
	and.b32  	%r47194, %r46018, %r47184;
	xor.b32  	%r56935, %r56935, %r47193;
	xor.b32  	%r56934, %r56934, %r47194;
	and.b32  	%r47195, %r46023, %r47179;
	and.b32  	%r47196, %r46024, %r47180;
	xor.b32  	%r56933, %r56933, %r47195;
	xor.b32  	%r56932, %r56932, %r47196;
	and.b32  	%r47197, %r46025, %r47183;
	and.b32  	%r47198, %r46026, %r47184;
	xor.b32  	%r56931, %r56931, %r47197;
	xor.b32  	%r56930, %r56930, %r47198;
	and.b32  	%r47199, %r46031, %r47179;
	and.b32  	%r47200, %r46032, %r47180;
	xor.b32  	%r56929, %r56929, %r47199;
	xor.b32  	%r56928, %r56928, %r47200;
	and.b32  	%r47201, %r46033, %r47183;
	and.b32  	%r47202, %r46034, %r47184;
	xor.b32  	%r56927, %r56927, %r47201;
	xor.b32  	%r56926, %r56926, %r47202;
	and.b32  	%r47203, %r46039, %r47179;
	and.b32  	%r47204, %r46040, %r47180;
	xor.b32  	%r56925, %r56925, %r47203;
	xor.b32  	%r56924, %r56924, %r47204;
	and.b32  	%r47205, %r46041, %r47183;
	and.b32  	%r47206, %r46042, %r47184;
	xor.b32  	%r56923, %r56923, %r47205;
	xor.b32  	%r56922, %r56922, %r47206;
	and.b32  	%r47207, %r46047, %r47179;
	and.b32  	%r47208, %r46048, %r47180;
	xor.b32  	%r56921, %r56921, %r47207;
	xor.b32  	%r56920, %r56920, %r47208;
	and.b32  	%r47209, %r46049, %r47183;
	and.b32  	%r47210, %r46050, %r47184;
	xor.b32  	%r56919, %r56919, %r47209;
	xor.b32  	%r56918, %r56918, %r47210;
	and.b32  	%r47211, %r46055, %r47179;
	and.b32  	%r47212, %r46056, %r47180;
	xor.b32  	%r56917, %r56917, %r47211;
	xor.b32  	%r56916, %r56916, %r47212;
	and.b32  	%r47213, %r46057, %r47183;
	and.b32  	%r47214, %r46058, %r47184;
	xor.b32  	%r56915, %r56915, %r47213;
	xor.b32  	%r56914, %r56914, %r47214;
	shfl.sync.idx.b32	%r47215|%p673, %r54553, %r56433, 31, -1;
	shfl.sync.idx.b32	%r47216|%p674, %r54552, %r56433, 31, -1;
	and.b32  	%r47217, %r45999, %r47215;
	and.b32  	%r47218, %r46000, %r47216;
	xor.b32  	%r56913, %r56913, %r47217;
	xor.b32  	%r56912, %r56912, %r47218;
	shfl.sync.idx.b32	%r47219|%p675, %r54551, %r56433, 31, -1;
	shfl.sync.idx.b32	%r47220|%p676, %r54550, %r56433, 31, -1;
	and.b32  	%r47221, %r46001, %r47219;
	and.b32  	%r47222, %r46002, %r47220;
	xor.b32  	%r56911, %r56911, %r47221;
	xor.b32  	%r56910, %r56910, %r47222;
	and.b32  	%r47223, %r46007, %r47215;
	and.b32  	%r47224, %r46008, %r47216;
	xor.b32  	%r56909, %r56909, %r47223;
	xor.b32  	%r56908, %r56908, %r47224;
	and.b32  	%r47225, %r46009, %r47219;
	and.b32  	%r47226, %r46010, %r47220;
	xor.b32  	%r56907, %r56907, %r47225;
	xor.b32  	%r56906, %r56906, %r47226;
	and.b32  	%r47227, %r46015, %r47215;
	and.b32  	%r47228, %r46016, %r47216;
	xor.b32  	%r56905, %r56905, %r47227;
	xor.b32  	%r56904, %r56904, %r47228;
	and.b32  	%r47229, %r46017, %r47219;
	and.b32  	%r47230, %r46018, %r47220;
	xor.b32  	%r56903, %r56903, %r47229;
	xor.b32  	%r56902, %r56902, %r47230;
	and.b32  	%r47231, %r46023, %r47215;
	and.b32  	%r47232, %r46024, %r47216;
	xor.b32  	%r56901, %r56901, %r47231;
	xor.b32  	%r56900, %r56900, %r47232;
	and.b32  	%r47233, %r46025, %r47219;
	and.b32  	%r47234, %r46026, %r47220;
	xor.b32  	%r56899, %r56899, %r47233;
	xor.b32  	%r56898, %r56898, %r47234;
	and.b32  	%r47235, %r46031, %r47215;
	and.b32  	%r47236, %r46032, %r47216;
	xor.b32  	%r56897, %r56897, %r47235;
	xor.b32  	%r56896, %r56896, %r47236;
	and.b32  	%r47237, %r46033, %r47219;
	and.b32  	%r47238, %r46034, %r47220;
	xor.b32  	%r56895, %r56895, %r47237;
	xor.b32  	%r56894, %r56894, %r47238;
	and.b32  	%r47239, %r46039, %r47215;
	and.b32  	%r47240, %r46040, %r47216;
	xor.b32  	%r56893, %r56893, %r47239;
	xor.b32  	%r56892, %r56892, %r47240;
	and.b32  	%r47241, %r46041, %r47219;
	and.b32  	%r47242, %r46042, %r47220;
	xor.b32  	%r56891, %r56891, %r47241;
	xor.b32  	%r56890, %r56890, %r47242;
	and.b32  	%r47243, %r46047, %r47215;
	and.b32  	%r47244, %r46048, %r47216;
	xor.b32  	%r56889, %r56889, %r47243;
	xor.b32  	%r56888, %r56888, %r47244;
	and.b32  	%r47245, %r46049, %r47219;
	and.b32  	%r47246, %r46050, %r47220;
	xor.b32  	%r56887, %r56887, %r47245;
	xor.b32  	%r56886, %r56886, %r47246;
	and.b32  	%r47247, %r46055, %r47215;
	and.b32  	%r47248, %r46056, %r47216;
	xor.b32  	%r56885, %r56885, %r47247;
	xor.b32  	%r56884, %r56884, %r47248;
	and.b32  	%r47249, %r46057, %r47219;
	and.b32  	%r47250, %r46058, %r47220;
	xor.b32  	%r56883, %r56883, %r47249;
	xor.b32  	%r56882, %r56882, %r47250;
	shfl.sync.idx.b32	%r47251|%p677, %r54577, %r56433, 31, -1;
	shfl.sync.idx.b32	%r47252|%p678, %r54576, %r56433, 31, -1;
	and.b32  	%r47253, %r45999, %r47251;
	and.b32  	%r47254, %r46000, %r47252;
	xor.b32  	%r56881, %r56881, %r47253;
	xor.b32  	%r56880, %r56880, %r47254;
	shfl.sync.idx.b32	%r47255|%p679, %r54575, %r56433, 31, -1;
	shfl.sync.idx.b32	%r47256|%p680, %r54574, %r56433, 31, -1;
	and.b32  	%r47257, %r46001, %r47255;
	and.b32  	%r47258, %r46002, %r47256;
	xor.b32  	%r56879, %r56879, %r47257;
	xor.b32  	%r56878, %r56878, %r47258;
	and.b32  	%r47259, %r46007, %r47251;
	and.b32  	%r47260, %r46008, %r47252;
	xor.b32  	%r56877, %r56877, %r47259;
	xor.b32  	%r56876, %r56876, %r47260;
	and.b32  	%r47261, %r46009, %r47255;
	and.b32  	%r47262, %r46010, %r47256;
	xor.b32  	%r56875, %r56875, %r47261;
	xor.b32  	%r56874, %r56874, %r47262;
	and.b32  	%r47263, %r46015, %r47251;
	and.b32  	%r47264, %r46016, %r47252;
	xor.b32  	%r56873, %r56873, %r47263;
	xor.b32  	%r56872, %r56872, %r47264;
	and.b32  	%r47265, %r46017, %r47255;
	and.b32  	%r47266, %r46018, %r47256;
	xor.b32  	%r56871, %r56871, %r47265;
	xor.b32  	%r56870, %r56870, %r47266;
	and.b32  	%r47267, %r46023, %r47251;
	and.b32  	%r47268, %r46024, %r47252;
	xor.b32  	%r56869, %r56869, %r47267;
	xor.b32  	%r56868, %r56868, %r47268;
	and.b32  	%r47269, %r46025, %r47255;
	and.b32  	%r47270, %r46026, %r47256;
	xor.b32  	%r56867, %r56867, %r47269;
	xor.b32  	%r56866, %r56866, %r47270;
	and.b32  	%r47271, %r46031, %r47251;
	and.b32  	%r47272, %r46032, %r47252;
	xor.b32  	%r56865, %r56865, %r47271;
	xor.b32  	%r56864, %r56864, %r47272;
	and.b32  	%r47273, %r46033, %r47255;
	and.b32  	%r47274, %r46034, %r47256;
	xor.b32  	%r56863, %r56863, %r47273;
	xor.b32  	%r56862, %r56862, %r47274;
	and.b32  	%r47275, %r46039, %r47251;
	and.b32  	%r47276, %r46040, %r47252;
	xor.b32  	%r56861, %r56861, %r47275;
	xor.b32  	%r56860, %r56860, %r47276;
	and.b32  	%r47277, %r46041, %r47255;
	and.b32  	%r47278, %r46042, %r47256;
	xor.b32  	%r56859, %r56859, %r47277;
	xor.b32  	%r56858, %r56858, %r47278;
	and.b32  	%r47279, %r46047, %r47251;
	and.b32  	%r47280, %r46048, %r47252;
	xor.b32  	%r56857, %r56857, %r47279;
	xor.b32  	%r56856, %r56856, %r47280;
	and.b32  	%r47281, %r46049, %r47255;
	and.b32  	%r47282, %r46050, %r47256;
	xor.b32  	%r56855, %r56855, %r47281;
	xor.b32  	%r56854, %r56854, %r47282;
	and.b32  	%r47283, %r46055, %r47251;
	and.b32  	%r47284, %r46056, %r47252;
	xor.b32  	%r56853, %r56853, %r47283;
	xor.b32  	%r56852, %r56852, %r47284;
	and.b32  	%r47285, %r46057, %r47255;
	and.b32  	%r47286, %r46058, %r47256;
	xor.b32  	%r56851, %r56851, %r47285;
	xor.b32  	%r56850, %r56850, %r47286;
	shfl.sync.idx.b32	%r47287|%p681, %r54601, %r56433, 31, -1;
	shfl.sync.idx.b32	%r47288|%p682, %r54600, %r56433, 31, -1;
	and.b32  	%r47289, %r45999, %r47287;
	and.b32  	%r47290, %r46000, %r47288;
	xor.b32  	%r56849, %r56849, %r47289;
	xor.b32  	%r56848, %r56848, %r47290;
	shfl.sync.idx.b32	%r47291|%p683, %r54599, %r56433, 31, -1;
	shfl.sync.idx.b32	%r47292|%p684, %r54598, %r56433, 31, -1;
	and.b32  	%r47293, %r46001, %r47291;
	and.b32  	%r47294, %r46002, %r47292;
	xor.b32  	%r56847, %r56847, %r47293;
	xor.b32  	%r56846, %r56846, %r47294;
	and.b32  	%r47295, %r46007, %r47287;
	and.b32  	%r47296, %r46008, %r47288;
	xor.b32  	%r56845, %r56845, %r47295;
	xor.b32  	%r56844, %r56844, %r47296;
	and.b32  	%r47297, %r46009, %r47291;
	and.b32  	%r47298, %r46010, %r47292;
	xor.b32  	%r56843, %r56843, %r47297;
	xor.b32  	%r56842, %r56842, %r47298;
	and.b32  	%r47299, %r46015, %r47287;
	and.b32  	%r47300, %r46016, %r47288;
	xor.b32  	%r56841, %r56841, %r47299;
	xor.b32  	%r56840, %r56840, %r47300;
	and.b32  	%r47301, %r46017, %r47291;
	and.b32  	%r47302, %r46018, %r47292;
	xor.b32  	%r56839, %r56839, %r47301;
	xor.b32  	%r56838, %r56838, %r47302;
	and.b32  	%r47303, %r46023, %r47287;
	and.b32  	%r47304, %r46024, %r47288;
	xor.b32  	%r56837, %r56837, %r47303;
	xor.b32  	%r56836, %r56836, %r47304;
	and.b32  	%r47305, %r46025, %r47291;
	and.b32  	%r47306, %r46026, %r47292;
	xor.b32  	%r56835, %r56835, %r47305;
	xor.b32  	%r56834, %r56834, %r47306;
	and.b32  	%r47307, %r46031, %r47287;
	and.b32  	%r47308, %r46032, %r47288;
	xor.b32  	%r56833, %r56833, %r47307;
	xor.b32  	%r56832, %r56832, %r47308;
	and.b32  	%r47309, %r46033, %r47291;
	and.b32  	%r47310, %r46034, %r47292;
	xor.b32  	%r56831, %r56831, %r47309;
	xor.b32  	%r56830, %r56830, %r47310;
	and.b32  	%r47311, %r46039, %r47287;
	and.b32  	%r47312, %r46040, %r47288;
	xor.b32  	%r56829, %r56829, %r47311;
	xor.b32  	%r56828, %r56828, %r47312;
	and.b32  	%r47313, %r46041, %r47291;
	and.b32  	%r47314, %r46042, %r47292;
	xor.b32  	%r56827, %r56827, %r47313;
	xor.b32  	%r56826, %r56826, %r47314;
	and.b32  	%r47315, %r46047, %r47287;
	and.b32  	%r47316, %r46048, %r47288;
	xor.b32  	%r56825, %r56825, %r47315;
	xor.b32  	%r56824, %r56824, %r47316;
	and.b32  	%r47317, %r46049, %r47291;
	and.b32  	%r47318, %r46050, %r47292;
	xor.b32  	%r56823, %r56823, %r47317;
	xor.b32  	%r56822, %r56822, %r47318;
	and.b32  	%r47319, %r46055, %r47287;
	and.b32  	%r47320, %r46056, %r47288;
	xor.b32  	%r56821, %r56821, %r47319;
	xor.b32  	%r56820, %r56820, %r47320;
	and.b32  	%r47321, %r46057, %r47291;
	and.b32  	%r47322, %r46058, %r47292;
	xor.b32  	%r56819, %r56819, %r47321;
	xor.b32  	%r56818, %r56818, %r47322;
	shfl.sync.idx.b32	%r47323|%p685, %r54625, %r56433, 31, -1;
	shfl.sync.idx.b32	%r47324|%p686, %r54624, %r56433, 31, -1;
	and.b32  	%r47325, %r45999, %r47323;
	and.b32  	%r47326, %r46000, %r47324;
	xor.b32  	%r56817, %r56817, %r47325;
	xor.b32  	%r56816, %r56816, %r47326;
	shfl.sync.idx.b32	%r47327|%p687, %r54623, %r56433, 31, -1;
	shfl.sync.idx.b32	%r47328|%p688, %r54622, %r56433, 31, -1;
	and.b32  	%r47329, %r46001, %r47327;
	and.b32  	%r47330, %r46002, %r47328;
	xor.b32  	%r56815, %r56815, %r47329;
	xor.b32  	%r56814, %r56814, %r47330;
	and.b32  	%r47331, %r46007, %r47323;
	and.b32  	%r47332, %r46008, %r47324;
	xor.b32  	%r56813, %r56813, %r47331;
	xor.b32  	%r56812, %r56812, %r47332;
	and.b32  	%r47333, %r46009, %r47327;
	and.b32  	%r47334, %r46010, %r47328;
	xor.b32  	%r56811, %r56811, %r47333;
	xor.b32  	%r56810, %r56810, %r47334;
	and.b32  	%r47335, %r46015, %r47323;
	and.b32  	%r47336, %r46016, %r47324;
	xor.b32  	%r56809, %r56809, %r47335;
	xor.b32  	%r56808, %r56808, %r47336;
	and.b32  	%r47337, %r46017, %r47327;
	and.b32  	%r47338, %r46018, %r47328;
	xor.b32  	%r56807, %r56807, %r47337;
	xor.b32  	%r56806, %r56806, %r47338;
	and.b32  	%r47339, %r46023, %r47323;
	and.b32  	%r47340, %r46024, %r47324;
	xor.b32  	%r56805, %r56805, %r47339;
	xor.b32  	%r56804, %r56804, %r47340;
	and.b32  	%r47341, %r46025, %r47327;
	and.b32  	%r47342, %r46026, %r47328;
	xor.b32  	%r56803, %r56803, %r47341;
	xor.b32  	%r56802, %r56802, %r47342;
	and.b32  	%r47343, %r46031, %r47323;
	and.b32  	%r47344, %r46032, %r47324;
	xor.b32  	%r56801, %r56801, %r47343;
	xor.b32  	%r56800, %r56800, %r47344;
	and.b32  	%r47345, %r46033, %r47327;
	and.b32  	%r47346, %r46034, %r47328;
	xor.b32  	%r56799, %r56799, %r47345;
	xor.b32  	%r56798, %r56798, %r47346;
	and.b32  	%r47347, %r46039, %r47323;
	and.b32  	%r47348, %r46040, %r47324;
	xor.b32  	%r56797, %r56797, %r47347;
	xor.b32  	%r56796, %r56796, %r47348;
	and.b32  	%r47349, %r46041, %r47327;
	and.b32  	%r47350, %r46042, %r47328;
	xor.b32  	%r56795, %r56795, %r47349;
	xor.b32  	%r56794, %r56794, %r47350;
	and.b32  	%r47351, %r46047, %r47323;
	and.b32  	%r47352, %r46048, %r47324;
	xor.b32  	%r56793, %r56793, %r47351;
	xor.b32  	%r56792, %r56792, %r47352;
	and.b32  	%r47353, %r46049, %r47327;
	and.b32  	%r47354, %r46050, %r47328;
	xor.b32  	%r56791, %r56791, %r47353;
	xor.b32  	%r56790, %r56790, %r47354;
	and.b32  	%r47355, %r46055, %r47323;
	and.b32  	%r47356, %r46056, %r47324;
	xor.b32  	%r56789, %r56789, %r47355;
	xor.b32  	%r56788, %r56788, %r47356;
	and.b32  	%r47357, %r46057, %r47327;
	and.b32  	%r47358, %r46058, %r47328;
	xor.b32  	%r56787, %r56787, %r47357;
	xor.b32  	%r56786, %r56786, %r47358;
	shfl.sync.idx.b32	%r47359|%p689, %r54649, %r56433, 31, -1;
	shfl.sync.idx.b32	%r47360|%p690, %r54648, %r56433, 31, -1;
	and.b32  	%r47361, %r45999, %r47359;
	and.b32  	%r47362, %r46000, %r47360;
	xor.b32  	%r56785, %r56785, %r47361;
	xor.b32  	%r56784, %r56784, %r47362;
	shfl.sync.idx.b32	%r47363|%p691, %r54647, %r56433, 31, -1;
	shfl.sync.idx.b32	%r47364|%p692, %r54646, %r56433, 31, -1;
	and.b32  	%r47365, %r46001, %r47363;
	and.b32  	%r47366, %r46002, %r47364;
	xor.b32  	%r56783, %r56783, %r47365;
	xor.b32  	%r56782, %r56782, %r47366;
	and.b32  	%r47367, %r46007, %r47359;
	and.b32  	%r47368, %r46008, %r47360;
	xor.b32  	%r56781, %r56781, %r47367;
	xor.b32  	%r56780, %r56780, %r47368;
	and.b32  	%r47369, %r46009, %r47363;
	and.b32  	%r47370, %r46010, %r47364;
	xor.b32  	%r56779, %r56779, %r47369;
	xor.b32  	%r56778, %r56778, %r47370;
	and.b32  	%r47371, %r46015, %r47359;
	and.b32  	%r47372, %r46016, %r47360;
	xor.b32  	%r56777, %r56777, %r47371;
	xor.b32  	%r56776, %r56776, %r47372;
	and.b32  	%r47373, %r46017, %r47363;
	and.b32  	%r47374, %r46018, %r47364;
	xor.b32  	%r56775, %r56775, %r47373;
	xor.b32  	%r56774, %r56774, %r47374;
	and.b32  	%r47375, %r46023, %r47359;
	and.b32  	%r47376, %r46024, %r47360;
	xor.b32  	%r56773, %r56773, %r47375;
	xor.b32  	%r56772, %r56772, %r47376;
	and.b32  	%r47377, %r46025, %r47363;
	and.b32  	%r47378, %r46026, %r47364;
	xor.b32  	%r56771, %r56771, %r47377;
	xor.b32  	%r56770, %r56770, %r47378;
	and.b32  	%r47379, %r46031, %r47359;
	and.b32  	%r47380, %r46032, %r47360;
	xor.b32  	%r56769, %r56769, %r47379;
	xor.b32  	%r56768, %r56768, %r47380;
	and.b32  	%r47381, %r46033, %r47363;
	and.b32  	%r47382, %r46034, %r47364;
	xor.b32  	%r56767, %r56767, %r47381;
	xor.b32  	%r56766, %r56766, %r47382;
	and.b32  	%r47383, %r46039, %r47359;
	and.b32  	%r47384, %r46040, %r47360;
	xor.b32  	%r56765, %r56765, %r47383;
	xor.b32  	%r56764, %r56764, %r47384;
	and.b32  	%r47385, %r46041, %r47363;
	and.b32  	%r47386, %r46042, %r47364;
	xor.b32  	%r56763, %r56763, %r47385;
	xor.b32  	%r56762, %r56762, %r47386;
	and.b32  	%r47387, %r46047, %r47359;
	and.b32  	%r47388, %r46048, %r47360;
	xor.b32  	%r56761, %r56761, %r47387;
	xor.b32  	%r56760, %r56760, %r47388;
	and.b32  	%r47389, %r46049, %r47363;
	and.b32  	%r47390, %r46050, %r47364;
	xor.b32  	%r56759, %r56759, %r47389;
	xor.b32  	%r56758, %r56758, %r47390;
	and.b32  	%r47391, %r46055, %r47359;
	and.b32  	%r47392, %r46056, %r47360;
	xor.b32  	%r56757, %r56757, %r47391;
	xor.b32  	%r56756, %r56756, %r47392;
	and.b32  	%r47393, %r46057, %r47363;
	and.b32  	%r47394, %r46058, %r47364;
	xor.b32  	%r56755, %r56755, %r47393;
	xor.b32  	%r56754, %r56754, %r47394;
	shfl.sync.idx.b32	%r47395|%p693, %r54673, %r56433, 31, -1;
	shfl.sync.idx.b32	%r47396|%p694, %r54672, %r56433, 31, -1;
	and.b32  	%r47397, %r45999, %r47395;
	and.b32  	%r47398, %r46000, %r47396;
	xor.b32  	%r56753, %r56753, %r47397;
	xor.b32  	%r56752, %r56752, %r47398;
	shfl.sync.idx.b32	%r47399|%p695, %r54671, %r56433, 31, -1;
	shfl.sync.idx.b32	%r47400|%p696, %r54670, %r56433, 31, -1;
	and.b32  	%r47401, %r46001, %r47399;
	and.b32  	%r47402, %r46002, %r47400;
	xor.b32  	%r56751, %r56751, %r47401;
	xor.b32  	%r56750, %r56750, %r47402;
	and.b32  	%r47403, %r46007, %r47395;
	and.b32  	%r47404, %r46008, %r47396;
	xor.b32  	%r56749, %r56749, %r47403;
	xor.b32  	%r56748, %r56748, %r47404;
	and.b32  	%r47405, %r46009, %r47399;
	and.b32  	%r47406, %r46010, %r47400;
	xor.b32  	%r56747, %r56747, %r47405;
	xor.b32  	%r56746, %r56746, %r47406;
	and.b32  	%r47407, %r46015, %r47395;
	and.b32  	%r47408, %r46016, %r47396;
	xor.b32  	%r56745, %r56745, %r47407;
	xor.b32  	%r56744, %r56744, %r47408;
	and.b32  	%r47409, %r46017, %r47399;
	and.b32  	%r47410, %r46018, %r47400;
	xor.b32  	%r56743, %r56743, %r47409;
	xor.b32  	%r56742, %r56742, %r47410;
	and.b32  	%r47411, %r46023, %r47395;
	and.b32  	%r47412, %r46024, %r47396;
	xor.b32  	%r56741, %r56741, %r47411;
	xor.b32  	%r56740, %r56740, %r47412;
	and.b32  	%r47413, %r46025, %r47399;
	and.b32  	%r47414, %r46026, %r47400;
	xor.b32  	%r56739, %r56739, %r47413;
	xor.b32  	%r56738, %r56738, %r47414;
	and.b32  	%r47415, %r46031, %r47395;
	and.b32  	%r47416, %r46032, %r47396;
	xor.b32  	%r56737, %r56737, %r47415;
	xor.b32  	%r56736, %r56736, %r47416;
	and.b32  	%r47417, %r46033, %r47399;
	and.b32  	%r47418, %r46034, %r47400;
	xor.b32  	%r56735, %r56735, %r47417;
	xor.b32  	%r56734, %r56734, %r47418;
	and.b32  	%r47419, %r46039, %r47395;
	and.b32  	%r47420, %r46040, %r47396;
	xor.b32  	%r56733, %r56733, %r47419;
	xor.b32  	%r56732, %r56732, %r47420;
	and.b32  	%r47421, %r46041, %r47399;
	and.b32  	%r47422, %r46042, %r47400;
	xor.b32  	%r56731, %r56731, %r47421;
	xor.b32  	%r56730, %r56730, %r47422;
	and.b32  	%r47423, %r46047, %r47395;
	and.b32  	%r47424, %r46048, %r47396;
	xor.b32  	%r56729, %r56729, %r47423;
	xor.b32  	%r56728, %r56728, %r47424;
	and.b32  	%r47425, %r46049, %r47399;
	and.b32  	%r47426, %r46050, %r47400;
	xor.b32  	%r56727, %r56727, %r47425;
	xor.b32  	%r56726, %r56726, %r47426;
	and.b32  	%r47427, %r46055, %r47395;
	and.b32  	%r47428, %r46056, %r47396;
	xor.b32  	%r56725, %r56725, %r47427;
	xor.b32  	%r56724, %r56724, %r47428;
	and.b32  	%r47429, %r46057, %r47399;
	and.b32  	%r47430, %r46058, %r47400;
	xor.b32  	%r56723, %r56723, %r47429;
	xor.b32  	%r56722, %r56722, %r47430;
	shfl.sync.idx.b32	%r47431|%p697, %r54697, %r56433, 31, -1;
	shfl.sync.idx.b32	%r47432|%p698, %r54696, %r56433, 31, -1;
	and.b32  	%r47433, %r45999, %r47431;
	and.b32  	%r47434, %r46000, %r47432;
	xor.b32  	%r56721, %r56721, %r47433;
	xor.b32  	%r56720, %r56720, %r47434;
	shfl.sync.idx.b32	%r47435|%p699, %r54695, %r56433, 31, -1;
	shfl.sync.idx.b32	%r47436|%p700, %r54694, %r56433, 31, -1;
	and.b32  	%r47437, %r46001, %r47435;
	and.b32  	%r47438, %r46002, %r47436;
	xor.b32  	%r56719, %r56719, %r47437;
	xor.b32  	%r56718, %r56718, %r47438;
	and.b32  	%r47439, %r46007, %r47431;
	and.b32  	%r47440, %r46008, %r47432;
	xor.b32  	%r56717, %r56717, %r47439;
	xor.b32  	%r56716, %r56716, %r47440;
	and.b32  	%r47441, %r46009, %r47435;
	and.b32  	%r47442, %r46010, %r47436;
	xor.b32  	%r56715, %r56715, %r47441;
	xor.b32  	%r56714, %r56714, %r47442;
	and.b32  	%r47443, %r46015, %r47431;
	and.b32  	%r47444, %r46016, %r47432;
	xor.b32  	%r56713, %r56713, %r47443;
	xor.b32  	%r56712, %r56712, %r47444;
	and.b32  	%r47445, %r46017, %r47435;
	and.b32  	%r47446, %r46018, %r47436;
	xor.b32  	%r56711, %r56711, %r47445;
	xor.b32  	%r56710, %r56710, %r47446;
	and.b32  	%r47447, %r46023, %r47431;
	and.b32  	%r47448, %r46024, %r47432;
	xor.b32  	%r56709, %r56709, %r47447;
	xor.b32  	%r56708, %r56708, %r47448;
	and.b32  	%r47449, %r46025, %r47435;
	and.b32  	%r47450, %r46026, %r47436;
	xor.b32  	%r56707, %r56707, %r47449;
	xor.b32  	%r56706, %r56706, %r47450;
	and.b32  	%r47451, %r46031, %r47431;
	and.b32  	%r47452, %r46032, %r47432;
	xor.b32  	%r56705, %r56705, %r47451;
	xor.b32  	%r56704, %r56704, %r47452;
	and.b32  	%r47453, %r46033, %r47435;
	and.b32  	%r47454, %r46034, %r47436;
	xor.b32  	%r56703, %r56703, %r47453;
	xor.b32  	%r56702, %r56702, %r47454;
	and.b32  	%r47455, %r46039, %r47431;
	and.b32  	%r47456, %r46040, %r47432;
	xor.b32  	%r56701, %r56701, %r47455;
	xor.b32  	%r56700, %r56700, %r47456;
	and.b32  	%r47457, %r46041, %r47435;
	and.b32  	%r47458, %r46042, %r47436;
	xor.b32  	%r56699, %r56699, %r47457;
	xor.b32  	%r56698, %r56698, %r47458;
	and.b32  	%r47459, %r46047, %r47431;
	and.b32  	%r47460, %r46048, %r47432;
	xor.b32  	%r56697, %r56697, %r47459;
	xor.b32  	%r56696, %r56696, %r47460;
	and.b32  	%r47461, %r46049, %r47435;
	and.b32  	%r47462, %r46050, %r47436;
	xor.b32  	%r56695, %r56695, %r47461;
	xor.b32  	%r56694, %r56694, %r47462;
	and.b32  	%r47463, %r46055, %r47431;
	and.b32  	%r47464, %r46056, %r47432;
	xor.b32  	%r56693, %r56693, %r47463;
	xor.b32  	%r56692, %r56692, %r47464;
	and.b32  	%r47465, %r46057, %r47435;
	and.b32  	%r47466, %r46058, %r47436;
	xor.b32  	%r56691, %r56691, %r47465;
	xor.b32  	%r56690, %r56690, %r47466;
	shfl.sync.idx.b32	%r47467|%p701, %r54721, %r56433, 31, -1;
	shfl.sync.idx.b32	%r47468|%p702, %r54720, %r56433, 31, -1;
	and.b32  	%r47469, %r45999, %r47467;
	and.b32  	%r47470, %r46000, %r47468;
	xor.b32  	%r56689, %r56689, %r47469;
	xor.b32  	%r56688, %r56688, %r47470;
	shfl.sync.idx.b32	%r47471|%p703, %r54719, %r56433, 31, -1;
	shfl.sync.idx.b32	%r47472|%p704, %r54718, %r56433, 31, -1;
	and.b32  	%r47473, %r46001, %r47471;
	and.b32  	%r47474, %r46002, %r47472;
	xor.b32  	%r56687, %r56687, %r47473;
	xor.b32  	%r56686, %r56686, %r47474;
	and.b32  	%r47475, %r46007, %r47467;
	and.b32  	%r47476, %r46008, %r47468;
	xor.b32  	%r56685, %r56685, %r47475;
	xor.b32  	%r56684, %r56684, %r47476;
	and.b32  	%r47477, %r46009, %r47471;
	and.b32  	%r47478, %r46010, %r47472;
	xor.b32  	%r56683, %r56683, %r47477;
	xor.b32  	%r56682, %r56682, %r47478;
	and.b32  	%r47479, %r46015, %r47467;
	and.b32  	%r47480, %r46016, %r47468;
	xor.b32  	%r56681, %r56681, %r47479;
	xor.b32  	%r56680, %r56680, %r47480;
	and.b32  	%r47481, %r46017, %r47471;
	and.b32  	%r47482, %r46018, %r47472;
	xor.b32  	%r56679, %r56679, %r47481;
	xor.b32  	%r56678, %r56678, %r47482;
	and.b32  	%r47483, %r46023, %r47467;
	and.b32  	%r47484, %r46024, %r47468;
	xor.b32  	%r56677, %r56677, %r47483;
	xor.b32  	%r56676, %r56676, %r47484;
	and.b32  	%r47485, %r46025, %r47471;
	and.b32  	%r47486, %r46026, %r47472;
	xor.b32  	%r56675, %r56675, %r47485;
	xor.b32  	%r56674, %r56674, %r47486;
	and.b32  	%r47487, %r46031, %r47467;
	and.b32  	%r47488, %r46032, %r47468;
	xor.b32  	%r56673, %r56673, %r47487;
	xor.b32  	%r56672, %r56672, %r47488;
	and.b32  	%r47489, %r46033, %r47471;
	and.b32  	%r47490, %r46034, %r47472;
	xor.b32  	%r56671, %r56671, %r47489;
	xor.b32  	%r56670, %r56670, %r47490;
	and.b32  	%r47491, %r46039, %r47467;
	and.b32  	%r47492, %r46040, %r47468;
	xor.b32  	%r56669, %r56669, %r47491;
	xor.b32  	%r56668, %r56668, %r47492;
	and.b32  	%r47493, %r46041, %r47471;
	and.b32  	%r47494, %r46042, %r47472;
	xor.b32  	%r56667, %r56667, %r47493;
	xor.b32  	%r56666, %r56666, %r47494;
	and.b32  	%r47495, %r46047, %r47467;
	and.b32  	%r47496, %r46048, %r47468;
	xor.b32  	%r56665, %r56665, %r47495;
	xor.b32  	%r56664, %r56664, %r47496;
	and.b32  	%r47497, %r46049, %r47471;
	and.b32  	%r47498, %r46050, %r47472;
	xor.b32  	%r56663, %r56663, %r47497;
	xor.b32  	%r56662, %r56662, %r47498;
	and.b32  	%r47499, %r46055, %r47467;
	and.b32  	%r47500, %r46056, %r47468;
	xor.b32  	%r56661, %r56661, %r47499;
	xor.b32  	%r56660, %r56660, %r47500;
	and.b32  	%r47501, %r46057, %r47471;
	and.b32  	%r47502, %r46058, %r47472;
	xor.b32  	%r56659, %r56659, %r47501;
	xor.b32  	%r56658, %r56658, %r47502;
	shfl.sync.idx.b32	%r47503|%p705, %r54745, %r56433, 31, -1;
	shfl.sync.idx.b32	%r47504|%p706, %r54744, %r56433, 31, -1;
	and.b32  	%r47505, %r45999, %r47503;
	and.b32  	%r47506, %r46000, %r47504;
	xor.b32  	%r56657, %r56657, %r47505;
	xor.b32  	%r56656, %r56656, %r47506;
	shfl.sync.idx.b32	%r47507|%p707, %r54743, %r56433, 31, -1;
	shfl.sync.idx.b32	%r47508|%p708, %r54742, %r56433, 31, -1;
	and.b32  	%r47509, %r46001, %r47507;
	and.b32  	%r47510, %r46002, %r47508;
	xor.b32  	%r56655, %r56655, %r47509;
	xor.b32  	%r56654, %r56654, %r47510;
	and.b32  	%r47511, %r46007, %r47503;
	and.b32  	%r47512, %r46008, %r47504;
	xor.b32  	%r56653, %r56653, %r47511;
	xor.b32  	%r56652, %r56652, %r47512;
	and.b32  	%r47513, %r46009, %r47507;
	and.b32  	%r47514, %r46010, %r47508;
	xor.b32  	%r56651, %r56651, %r47513;
	xor.b32  	%r56650, %r56650, %r47514;
	and.b32  	%r47515, %r46015, %r47503;
	and.b32  	%r47516, %r46016, %r47504;
	xor.b32  	%r56649, %r56649, %r47515;
	xor.b32  	%r56648, %r56648, %r47516;
	and.b32  	%r47517, %r46017, %r47507;
	and.b32  	%r47518, %r46018, %r47508;
	xor.b32  	%r56647, %r56647, %r47517;
	xor.b32  	%r56646, %r56646, %r47518;
	and.b32  	%r47519, %r46023, %r47503;
	and.b32  	%r47520, %r46024, %r47504;
	xor.b32  	%r56645, %r56645, %r47519;
	xor.b32  	%r56644, %r56644, %r47520;
	and.b32  	%r47521, %r46025, %r47507;
	and.b32  	%r47522, %r46026, %r47508;
	xor.b32  	%r56643, %r56643, %r47521;
	xor.b32  	%r56642, %r56642, %r47522;
	and.b32  	%r47523, %r46031, %r47503;
	and.b32  	%r47524, %r46032, %r47504;
	xor.b32  	%r56641, %r56641, %r47523;
	xor.b32  	%r56640, %r56640, %r47524;
	and.b32  	%r47525, %r46033, %r47507;
	and.b32  	%r47526, %r46034, %r47508;
	xor.b32  	%r56639, %r56639, %r47525;
	xor.b32  	%r56638, %r56638, %r47526;
	and.b32  	%r47527, %r46039, %r47503;
	and.b32  	%r47528, %r46040, %r47504;
	xor.b32  	%r56637, %r56637, %r47527;
	xor.b32  	%r56636, %r56636, %r47528;
	and.b32  	%r47529, %r46041, %r47507;
	and.b32  	%r47530, %r46042, %r47508;
	xor.b32  	%r56635, %r56635, %r47529;
	xor.b32  	%r56634, %r56634, %r47530;
	and.b32  	%r47531, %r46047, %r47503;
	and.b32  	%r47532, %r46048, %r47504;
	xor.b32  	%r56633, %r56633, %r47531;
	xor.b32  	%r56632, %r56632, %r47532;
	and.b32  	%r47533, %r46049, %r47507;
	and.b32  	%r47534, %r46050, %r47508;
	xor.b32  	%r56631, %r56631, %r47533;
	xor.b32  	%r56630, %r56630, %r47534;
	and.b32  	%r47535, %r46055, %r47503;
	and.b32  	%r47536, %r46056, %r47504;
	xor.b32  	%r56629, %r56629, %r47535;
	xor.b32  	%r56628, %r56628, %r47536;
	and.b32  	%r47537, %r46057, %r47507;
	and.b32  	%r47538, %r46058, %r47508;
	xor.b32  	%r56627, %r56627, %r47537;
	xor.b32  	%r56626, %r56626, %r47538;
	shfl.sync.idx.b32	%r47539|%p709, %r54769, %r56433, 31, -1;
	shfl.sync.idx.b32	%r47540|%p710, %r54768, %r56433, 31, -1;
	and.b32  	%r47541, %r45999, %r47539;
	and.b32  	%r47542, %r46000, %r47540;
	xor.b32  	%r56625, %r56625, %r47541;
	xor.b32  	%r56624, %r56624, %r47542;
	shfl.sync.idx.b32	%r47543|%p711, %r54767, %r56433, 31, -1;
	shfl.sync.idx.b32	%r47544|%p712, %r54766, %r56433, 31, -1;
	and.b32  	%r47545, %r46001, %r47543;
	and.b32  	%r47546, %r46002, %r47544;
	xor.b32  	%r56623, %r56623, %r47545;
	xor.b32  	%r56622, %r56622, %r47546;
	and.b32  	%r47547, %r46007, %r47539;
	and.b32  	%r47548, %r46008, %r47540;
	xor.b32  	%r56621, %r56621, %r47547;
	xor.b32  	%r56620, %r56620, %r47548;
	and.b32  	%r47549, %r46009, %r47543;
	and.b32  	%r47550, %r46010, %r47544;
	xor.b32  	%r56619, %r56619, %r47549;
	xor.b32  	%r56618, %r56618, %r47550;
	and.b32  	%r47551, %r46015, %r47539;
	and.b32  	%r47552, %r46016, %r47540;
	xor.b32  	%r56617, %r56617, %r47551;
	xor.b32  	%r56616, %r56616, %r47552;
	and.b32  	%r47553, %r46017, %r47543;
	and.b32  	%r47554, %r46018, %r47544;
	xor.b32  	%r56615, %r56615, %r47553;
	xor.b32  	%r56614, %r56614, %r47554;
	and.b32  	%r47555, %r46023, %r47539;
	and.b32  	%r47556, %r46024, %r47540;
	xor.b32  	%r56613, %r56613, %r47555;
	xor.b32  	%r56612, %r56612, %r47556;
	and.b32  	%r47557, %r46025, %r47543;
	and.b32  	%r47558, %r46026, %r47544;
	xor.b32  	%r56611, %r56611, %r47557;
	xor.b32  	%r56610, %r56610, %r47558;
	and.b32  	%r47559, %r46031, %r47539;
	and.b32  	%r47560, %r46032, %r47540;
	xor.b32  	%r56609, %r56609, %r47559;
	xor.b32  	%r56608, %r56608, %r47560;
	and.b32  	%r47561, %r46033, %r47543;
	and.b32  	%r47562, %r46034, %r47544;
	xor.b32  	%r56607, %r56607, %r47561;
	xor.b32  	%r56606, %r56606, %r47562;
	and.b32  	%r47563, %r46039, %r47539;
	and.b32  	%r47564, %r46040, %r47540;
	xor.b32  	%r56605, %r56605, %r47563;
	xor.b32  	%r56604, %r56604, %r47564;
	and.b32  	%r47565, %r46041, %r47543;
	and.b32  	%r47566, %r46042, %r47544;
	xor.b32  	%r56603, %r56603, %r47565;
	xor.b32  	%r56602, %r56602, %r47566;
	and.b32  	%r47567, %r46047, %r47539;
	and.b32  	%r47568, %r46048, %r47540;
	xor.b32  	%r56601, %r56601, %r47567;
	xor.b32  	%r56600, %r56600, %r47568;
	and.b32  	%r47569, %r46049, %r47543;
	and.b32  	%r47570, %r46050, %r47544;
	xor.b32  	%r56599, %r56599, %r47569;
	xor.b32  	%r56598, %r56598, %r47570;
	and.b32  	%r47571, %r46055, %r47539;
	and.b32  	%r47572, %r46056, %r47540;
	xor.b32  	%r56597, %r56597, %r47571;
	xor.b32  	%r56596, %r56596, %r47572;
	and.b32  	%r47573, %r46057, %r47543;
	and.b32  	%r47574, %r46058, %r47544;
	xor.b32  	%r56595, %r56595, %r47573;
	xor.b32  	%r56594, %r56594, %r47574;
	shfl.sync.idx.b32	%r47575|%p713, %r54793, %r56433, 31, -1;
	shfl.sync.idx.b32	%r47576|%p714, %r54792, %r56433, 31, -1;
	and.b32  	%r47577, %r45999, %r47575;
	and.b32  	%r47578, %r46000, %r47576;
	xor.b32  	%r56593, %r56593, %r47577;
	xor.b32  	%r56592, %r56592, %r47578;
	shfl.sync.idx.b32	%r47579|%p715, %r54791, %r56433, 31, -1;
	shfl.sync.idx.b32	%r47580|%p716, %r54790, %r56433, 31, -1;
	and.b32  	%r47581, %r46001, %r47579;
	and.b32  	%r47582, %r46002, %r47580;
	xor.b32  	%r56591, %r56591, %r47581;
	xor.b32  	%r56590, %r56590, %r47582;
	and.b32  	%r47583, %r46007, %r47575;
	and.b32  	%r47584, %r46008, %r47576;
	xor.b32  	%r56589, %r56589, %r47583;
	xor.b32  	%r56588, %r56588, %r47584;
	and.b32  	%r47585, %r46009, %r47579;
	and.b32  	%r47586, %r46010, %r47580;
	xor.b32  	%r56587, %r56587, %r47585;
	xor.b32  	%r56586, %r56586, %r47586;
	and.b32  	%r47587, %r46015, %r47575;
	and.b32  	%r47588, %r46016, %r47576;
	xor.b32  	%r56585, %r56585, %r47587;
	xor.b32  	%r56584, %r56584, %r47588;
	and.b32  	%r47589, %r46017, %r47579;
	and.b32  	%r47590, %r46018, %r47580;
	xor.b32  	%r56583, %r56583, %r47589;
	xor.b32  	%r56582, %r56582, %r47590;
	and.b32  	%r47591, %r46023, %r47575;
	and.b32  	%r47592, %r46024, %r47576;
	xor.b32  	%r56581, %r56581, %r47591;
	xor.b32  	%r56580, %r56580, %r47592;
	and.b32  	%r47593, %r46025, %r47579;
	and.b32  	%r47594, %r46026, %r47580;
	xor.b32  	%r56579, %r56579, %r47593;
	xor.b32  	%r56578, %r56578, %r47594;
	and.b32  	%r47595, %r46031, %r47575;
	and.b32  	%r47596, %r46032, %r47576;
	xor.b32  	%r56577, %r56577, %r47595;
	xor.b32  	%r56576, %r56576, %r47596;
	and.b32  	%r47597, %r46033, %r47579;
	and.b32  	%r47598, %r46034, %r47580;
	xor.b32  	%r56575, %r56575, %r47597;
	xor.b32  	%r56574, %r56574, %r47598;
	and.b32  	%r47599, %r46039, %r47575;
	and.b32  	%r47600, %r46040, %r47576;
	xor.b32  	%r56573, %r56573, %r47599;
	xor.b32  	%r56572, %r56572, %r47600;
	and.b32  	%r47601, %r46041, %r47579;
	and.b32  	%r47602, %r46042, %r47580;
	xor.b32  	%r56571, %r56571, %r47601;
	xor.b32  	%r56570, %r56570, %r47602;
	and.b32  	%r47603, %r46047, %r47575;
	and.b32  	%r47604, %r46048, %r47576;
	xor.b32  	%r56569, %r56569, %r47603;
	xor.b32  	%r56568, %r56568, %r47604;
	and.b32  	%r47605, %r46049, %r47579;
	and.b32  	%r47606, %r46050, %r47580;
	xor.b32  	%r56567, %r56567, %r47605;
	xor.b32  	%r56566, %r56566, %r47606;
	and.b32  	%r47607, %r46055, %r47575;
	and.b32  	%r47608, %r46056, %r47576;
	xor.b32  	%r56565, %r56565, %r47607;
	xor.b32  	%r56564, %r56564, %r47608;
	and.b32  	%r47609, %r46057, %r47579;
	and.b32  	%r47610, %r46058, %r47580;
	xor.b32  	%r56563, %r56563, %r47609;
	xor.b32  	%r56562, %r56562, %r47610;
	shfl.sync.idx.b32	%r47611|%p717, %r54817, %r56433, 31, -1;
	shfl.sync.idx.b32	%r47612|%p718, %r54816, %r56433, 31, -1;
	and.b32  	%r47613, %r45999, %r47611;
	and.b32  	%r47614, %r46000, %r47612;
	xor.b32  	%r56561, %r56561, %r47613;
	xor.b32  	%r56560, %r56560, %r47614;
	shfl.sync.idx.b32	%r47615|%p719, %r54815, %r56433, 31, -1;
	shfl.sync.idx.b32	%r47616|%p720, %r54814, %r56433, 31, -1;
	and.b32  	%r47617, %r46001, %r47615;
	and.b32  	%r47618, %r46002, %r47616;
	xor.b32  	%r56559, %r56559, %r47617;
	xor.b32  	%r56558, %r56558, %r47618;
	and.b32  	%r47619, %r46007, %r47611;
	and.b32  	%r47620, %r46008, %r47612;
	xor.b32  	%r56557, %r56557, %r47619;
	xor.b32  	%r56556, %r56556, %r47620;
	and.b32  	%r47621, %r46009, %r47615;
	and.b32  	%r47622, %r46010, %r47616;
	xor.b32  	%r56555, %r56555, %r47621;
	xor.b32  	%r56554, %r56554, %r47622;
	and.b32  	%r47623, %r46015, %r47611;
	and.b32  	%r47624, %r46016, %r47612;
	xor.b32  	%r56553, %r56553, %r47623;
	xor.b32  	%r56552, %r56552, %r47624;
	and.b32  	%r47625, %r46017, %r47615;
	and.b32  	%r47626, %r46018, %r47616;
	xor.b32  	%r56551, %r56551, %r47625;
	xor.b32  	%r56550, %r56550, %r47626;
	and.b32  	%r47627, %r46023, %r47611;
	and.b32  	%r47628, %r46024, %r47612;
	xor.b32  	%r56549, %r56549, %r47627;
	xor.b32  	%r56548, %r56548, %r47628;
	and.b32  	%r47629, %r46025, %r47615;
	and.b32  	%r47630, %r46026, %r47616;
	xor.b32  	%r56547, %r56547, %r47629;
	xor.b32  	%r56546, %r56546, %r47630;
	and.b32  	%r47631, %r46031, %r47611;
	and.b32  	%r47632, %r46032, %r47612;
	xor.b32  	%r56545, %r56545, %r47631;
	xor.b32  	%r56544, %r56544, %r47632;
	and.b32  	%r47633, %r46033, %r47615;
	and.b32  	%r47634, %r46034, %r47616;
	xor.b32  	%r56543, %r56543, %r47633;
	xor.b32  	%r56542, %r56542, %r47634;
	and.b32  	%r47635, %r46039, %r47611;
	and.b32  	%r47636, %r46040, %r47612;
	xor.b32  	%r56541, %r56541, %r47635;
	xor.b32  	%r56540, %r56540, %r47636;
	and.b32  	%r47637, %r46041, %r47615;
	and.b32  	%r47638, %r46042, %r47616;
	xor.b32  	%r56539, %r56539, %r47637;
	xor.b32  	%r56538, %r56538, %r47638;
	and.b32  	%r47639, %r46047, %r47611;
	and.b32  	%r47640, %r46048, %r47612;
	xor.b32  	%r56537, %r56537, %r47639;
	xor.b32  	%r56536, %r56536, %r47640;
	and.b32  	%r47641, %r46049, %r47615;
	and.b32  	%r47642, %r46050, %r47616;
	xor.b32  	%r56535, %r56535, %r47641;
	xor.b32  	%r56534, %r56534, %r47642;
	and.b32  	%r47643, %r46055, %r47611;
	and.b32  	%r47644, %r46056, %r47612;
	xor.b32  	%r56533, %r56533, %r47643;
	xor.b32  	%r56532, %r56532, %r47644;
	and.b32  	%r47645, %r46057, %r47615;
	and.b32  	%r47646, %r46058, %r47616;
	xor.b32  	%r56531, %r56531, %r47645;
	xor.b32  	%r56530, %r56530, %r47646;
	shfl.sync.idx.b32	%r47647|%p721, %r54841, %r56433, 31, -1;
	shfl.sync.idx.b32	%r47648|%p722, %r54840, %r56433, 31, -1;
	and.b32  	%r47649, %r45999, %r47647;
	and.b32  	%r47650, %r46000, %r47648;
	xor.b32  	%r56529, %r56529, %r47649;
	xor.b32  	%r56528, %r56528, %r47650;
	shfl.sync.idx.b32	%r47651|%p723, %r54839, %r56433, 31, -1;
	shfl.sync.idx.b32	%r47652|%p724, %r54838, %r56433, 31, -1;
	and.b32  	%r47653, %r46001, %r47651;
	and.b32  	%r47654, %r46002, %r47652;
	xor.b32  	%r56527, %r56527, %r47653;
	xor.b32  	%r56526, %r56526, %r47654;
	and.b32  	%r47655, %r46007, %r47647;
	and.b32  	%r47656, %r46008, %r47648;
	xor.b32  	%r56525, %r56525, %r47655;
	xor.b32  	%r56524, %r56524, %r47656;
	and.b32  	%r47657, %r46009, %r47651;
	and.b32  	%r47658, %r46010, %r47652;
	xor.b32  	%r56523, %r56523, %r47657;
	xor.b32  	%r56522, %r56522, %r47658;
	and.b32  	%r47659, %r46015, %r47647;
	and.b32  	%r47660, %r46016, %r47648;
	xor.b32  	%r56521, %r56521, %r47659;
	xor.b32  	%r56520, %r56520, %r47660;
	and.b32  	%r47661, %r46017, %r47651;
	and.b32  	%r47662, %r46018, %r47652;
	xor.b32  	%r56519, %r56519, %r47661;
	xor.b32  	%r56518, %r56518, %r47662;
	and.b32  	%r47663, %r46023, %r47647;
	and.b32  	%r47664, %r46024, %r47648;
	xor.b32  	%r56517, %r56517, %r47663;
	xor.b32  	%r56516, %r56516, %r47664;
	and.b32  	%r47665, %r46025, %r47651;
	and.b32  	%r47666, %r46026, %r47652;
	xor.b32  	%r56515, %r56515, %r47665;
	xor.b32  	%r56514, %r56514, %r47666;
	and.b32  	%r47667, %r46031, %r47647;
	and.b32  	%r47668, %r46032, %r47648;
	xor.b32  	%r56513, %r56513, %r47667;
	xor.b32  	%r56512, %r56512, %r47668;
	and.b32  	%r47669, %r46033, %r47651;
	and.b32  	%r47670, %r46034, %r47652;
	xor.b32  	%r56511, %r56511, %r47669;
	xor.b32  	%r56510, %r56510, %r47670;
	and.b32  	%r47671, %r46039, %r47647;
	and.b32  	%r47672, %r46040, %r47648;
	xor.b32  	%r56509, %r56509, %r47671;
	xor.b32  	%r56508, %r56508, %r47672;
	and.b32  	%r47673, %r46041, %r47651;
	and.b32  	%r47674, %r46042, %r47652;
	xor.b32  	%r56507, %r56507, %r47673;
	xor.b32  	%r56506, %r56506, %r47674;
	and.b32  	%r47675, %r46047, %r47647;
	and.b32  	%r47676, %r46048, %r47648;
	xor.b32  	%r56505, %r56505, %r47675;
	xor.b32  	%r56504, %r56504, %r47676;
	and.b32  	%r47677, %r46049, %r47651;
	and.b32  	%r47678, %r46050, %r47652;
	xor.b32  	%r56503, %r56503, %r47677;
	xor.b32  	%r56502, %r56502, %r47678;
	and.b32  	%r47679, %r46055, %r47647;
	and.b32  	%r47680, %r46056, %r47648;
	xor.b32  	%r56501, %r56501, %r47679;
	xor.b32  	%r56500, %r56500, %r47680;
	and.b32  	%r47681, %r46057, %r47651;
	and.b32  	%r47682, %r46058, %r47652;
	xor.b32  	%r56499, %r56499, %r47681;
	xor.b32  	%r56498, %r56498, %r47682;
	shfl.sync.idx.b32	%r47683|%p725, %r54865, %r56433, 31, -1;
	shfl.sync.idx.b32	%r47684|%p726, %r54864, %r56433, 31, -1;
	and.b32  	%r47685, %r45999, %r47683;
	and.b32  	%r47686, %r46000, %r47684;
	xor.b32  	%r56497, %r56497, %r47685;
	xor.b32  	%r56496, %r56496, %r47686;
	shfl.sync.idx.b32	%r47687|%p727, %r54863, %r56433, 31, -1;
	shfl.sync.idx.b32	%r47688|%p728, %r54862, %r56433, 31, -1;
	and.b32  	%r47689, %r46001, %r47687;
	and.b32  	%r47690, %r46002, %r47688;
	xor.b32  	%r56495, %r56495, %r47689;
	xor.b32  	%r56494, %r56494, %r47690;
	and.b32  	%r47691, %r46007, %r47683;
	and.b32  	%r47692, %r46008, %r47684;
	xor.b32  	%r56493, %r56493, %r47691;
	xor.b32  	%r56492, %r56492, %r47692;
	and.b32  	%r47693, %r46009, %r47687;
	and.b32  	%r47694, %r46010, %r47688;
	xor.b32  	%r56491, %r56491, %r47693;
	xor.b32  	%r56490, %r56490, %r47694;
	and.b32  	%r47695, %r46015, %r47683;
	and.b32  	%r47696, %r46016, %r47684;
	xor.b32  	%r56489, %r56489, %r47695;
	xor.b32  	%r56488, %r56488, %r47696;
	and.b32  	%r47697, %r46017, %r47687;
	and.b32  	%r47698, %r46018, %r47688;
	xor.b32  	%r56487, %r56487, %r47697;
	xor.b32  	%r56486, %r56486, %r47698;
	and.b32  	%r47699, %r46023, %r47683;
	and.b32  	%r47700, %r46024, %r47684;
	xor.b32  	%r56485, %r56485, %r47699;
	xor.b32  	%r56484, %r56484, %r47700;
	and.b32  	%r47701, %r46025, %r47687;
	and.b32  	%r47702, %r46026, %r47688;
	xor.b32  	%r56483, %r56483, %r47701;
	xor.b32  	%r56482, %r56482, %r47702;
	and.b32  	%r47703, %r46031, %r47683;
	and.b32  	%r47704, %r46032, %r47684;
	xor.b32  	%r56481, %r56481, %r47703;
	xor.b32  	%r56480, %r56480, %r47704;
	and.b32  	%r47705, %r46033, %r47687;
	and.b32  	%r47706, %r46034, %r47688;
	xor.b32  	%r56479, %r56479, %r47705;
	xor.b32  	%r56478, %r56478, %r47706;
	and.b32  	%r47707, %r46039, %r47683;
	and.b32  	%r47708, %r46040, %r47684;
	xor.b32  	%r56477, %r56477, %r47707;
	xor.b32  	%r56476, %r56476, %r47708;
	and.b32  	%r47709, %r46041, %r47687;
	and.b32  	%r47710, %r46042, %r47688;
	xor.b32  	%r56475, %r56475, %r47709;
	xor.b32  	%r56474, %r56474, %r47710;
	and.b32  	%r47711, %r46047, %r47683;
	and.b32  	%r47712, %r46048, %r47684;
	xor.b32  	%r56473, %r56473, %r47711;
	xor.b32  	%r56472, %r56472, %r47712;
	and.b32  	%r47713, %r46049, %r47687;
	and.b32  	%r47714, %r46050, %r47688;
	xor.b32  	%r56471, %r56471, %r47713;
	xor.b32  	%r56470, %r56470, %r47714;
	and.b32  	%r47715, %r46055, %r47683;
	and.b32  	%r47716, %r46056, %r47684;
	xor.b32  	%r56469, %r56469, %r47715;
	xor.b32  	%r56468, %r56468, %r47716;
	and.b32  	%r47717, %r46057, %r47687;
	and.b32  	%r47718, %r46058, %r47688;
	xor.b32  	%r56467, %r56467, %r47717;
	xor.b32  	%r56466, %r56466, %r47718;
	shfl.sync.idx.b32	%r47719|%p729, %r54889, %r56433, 31, -1;
	shfl.sync.idx.b32	%r47720|%p730, %r54888, %r56433, 31, -1;
	and.b32  	%r47721, %r45999, %r47719;
	and.b32  	%r47722, %r46000, %r47720;
	xor.b32  	%r56465, %r56465, %r47721;
	xor.b32  	%r56464, %r56464, %r47722;
	shfl.sync.idx.b32	%r47723|%p731, %r54887, %r56433, 31, -1;
	shfl.sync.idx.b32	%r47724|%p732, %r54886, %r56433, 31, -1;
	and.b32  	%r47725, %r46001, %r47723;
	and.b32  	%r47726, %r46002, %r47724;
	xor.b32  	%r56463, %r56463, %r47725;
	xor.b32  	%r56462, %r56462, %r47726;
	and.b32  	%r47727, %r46007, %r47719;
	and.b32  	%r47728, %r46008, %r47720;
	xor.b32  	%r56461, %r56461, %r47727;
	xor.b32  	%r56460, %r56460, %r47728;
	and.b32  	%r47729, %r46009, %r47723;
	and.b32  	%r47730, %r46010, %r47724;
	xor.b32  	%r56459, %r56459, %r47729;
	xor.b32  	%r56458, %r56458, %r47730;
	and.b32  	%r47731, %r46015, %r47719;
	and.b32  	%r47732, %r46016, %r47720;
	xor.b32  	%r56457, %r56457, %r47731;
	xor.b32  	%r56456, %r56456, %r47732;
	and.b32  	%r47733, %r46017, %r47723;
	and.b32  	%r47734, %r46018, %r47724;
	xor.b32  	%r56455, %r56455, %r47733;
	xor.b32  	%r56454, %r56454, %r47734;
	and.b32  	%r47735, %r46023, %r47719;
	and.b32  	%r47736, %r46024, %r47720;
	xor.b32  	%r56453, %r56453, %r47735;
	xor.b32  	%r56452, %r56452, %r47736;
	and.b32  	%r47737, %r46025, %r47723;
	and.b32  	%r47738, %r46026, %r47724;
	xor.b32  	%r56451, %r56451, %r47737;
	xor.b32  	%r56450, %r56450, %r47738;
	and.b32  	%r47739, %r46031, %r47719;
	and.b32  	%r47740, %r46032, %r47720;
	xor.b32  	%r56449, %r56449, %r47739;
	xor.b32  	%r56448, %r56448, %r47740;
	and.b32  	%r47741, %r46033, %r47723;
	and.b32  	%r47742, %r46034, %r47724;
	xor.b32  	%r56447, %r56447, %r47741;
	xor.b32  	%r56446, %r56446, %r47742;
	and.b32  	%r47743, %r46039, %r47719;
	and.b32  	%r47744, %r46040, %r47720;
	xor.b32  	%r56445, %r56445, %r47743;
	xor.b32  	%r56444, %r56444, %r47744;
	and.b32  	%r47745, %r46041, %r47723;
	and.b32  	%r47746, %r46042, %r47724;
	xor.b32  	%r56443, %r56443, %r47745;
	xor.b32  	%r56442, %r56442, %r47746;
	and.b32  	%r47747, %r46047, %r47719;
	and.b32  	%r47748, %r46048, %r47720;
	xor.b32  	%r56441, %r56441, %r47747;
	xor.b32  	%r56440, %r56440, %r47748;
	and.b32  	%r47749, %r46049, %r47723;
	and.b32  	%r47750, %r46050, %r47724;
	xor.b32  	%r56439, %r56439, %r47749;
	xor.b32  	%r56438, %r56438, %r47750;
	and.b32  	%r47751, %r46055, %r47719;
	and.b32  	%r47752, %r46056, %r47720;
	xor.b32  	%r56437, %r56437, %r47751;
	xor.b32  	%r56436, %r56436, %r47752;
	and.b32  	%r47753, %r46057, %r47723;
	xor.b32  	%r56435, %r56435, %r47753;
	and.b32  	%r47754, %r46058, %r47724;
	xor.b32  	%r56434, %r56434, %r47754;
	add.s32 	%r56433, %r56433, 1;
	setp.ne.s32 	%p733, %r56433, 32;
	@%p733 bra 	$L__BB9_687;
$L__BB9_689:
	add.s32 	%r8853, %r53743, 32;
	setp.lt.u32 	%p734, %r53743, 224;
	mov.u32 	%r53743, %r8853;
	@%p734 bra 	$L__BB9_14;
	or.b32  	%r47755, %r57968, %r57969;
	or.b32  	%r47756, %r47755, %r57967;
	or.b32  	%r47757, %r47756, %r57966;
	setp.eq.s32 	%p735, %r47757, 0;
	@%p735 bra 	$L__BB9_692;
	mov.u32 	%r47758, %tid.x;
	shl.b32 	%r47759, %r47758, 4;
	and.b32  	%r47760, %r47759, 496;
	mov.u32 	%r47761, s_mem;
	add.s32 	%r47762, %r47761, %r47760;
	atom.shared.xor.b32 	%r47763, [%r47762], %r57969;
	atom.shared.xor.b32 	%r47764, [%r47762+4], %r57968;
	atom.shared.xor.b32 	%r47765, [%r47762+8], %r57967;
	atom.shared.xor.b32 	%r47766, [%r47762+12], %r57966;
$L__BB9_692:
	or.b32  	%r47767, %r57964, %r57965;
	or.b32  	%r47768, %r47767, %r57963;
	or.b32  	%r47769, %r47768, %r57962;
	setp.eq.s32 	%p736, %r47769, 0;
	@%p736 bra 	$L__BB9_694;
	mov.u32 	%r47770, %tid.x;
	shl.b32 	%r47771, %r47770, 4;
	and.b32  	%r47772, %r47771, 496;
	mov.u32 	%r47773, s_mem;
	add.s32 	%r47774, %r47773, %r47772;
	atom.shared.xor.b32 	%r47775, [%r47774+512], %r57965;
	atom.shared.xor.b32 	%r47776, [%r47774+516], %r57964;
	atom.shared.xor.b32 	%r47777, [%r47774+520], %r57963;
	atom.shared.xor.b32 	%r47778, [%r47774+524], %r57962;
$L__BB9_694:
	or.b32  	%r47779, %r57960, %r57961;
	or.b32  	%r47780, %r47779, %r57959;
	or.b32  	%r47781, %r47780, %r57958;
	setp.eq.s32 	%p737, %r47781, 0;
	@%p737 bra 	$L__BB9_696;
	mov.u32 	%r47782, %tid.x;
	shl.b32 	%r47783, %r47782, 4;
	and.b32  	%r47784, %r47783, 496;
	mov.u32 	%r47785, s_mem;
	add.s32 	%r47786, %r47785, %r47784;
	atom.shared.xor.b32 	%r47787, [%r47786+1024], %r57961;
	atom.shared.xor.b32 	%r47788, [%r47786+1028], %r57960;
	atom.shared.xor.b32 	%r47789, [%r47786+1032], %r57959;
	atom.shared.xor.b32 	%r47790, [%r47786+1036], %r57958;
$L__BB9_696:
	or.b32  	%r47791, %r57956, %r57957;
	or.b32  	%r47792, %r47791, %r57955;
	or.b32  	%r47793, %r47792, %r57954;
	setp.eq.s32 	%p738, %r47793, 0;
	@%p738 bra 	$L__BB9_698;
	mov.u32 	%r47794, %tid.x;
	shl.b32 	%r47795, %r47794, 4;
	and.b32  	%r47796, %r47795, 496;
	mov.u32 	%r47797, s_mem;
	add.s32 	%r47798, %r47797, %r47796;
	atom.shared.xor.b32 	%r47799, [%r47798+1536], %r57957;
	atom.shared.xor.b32 	%r47800, [%r47798+1540], %r57956;
	atom.shared.xor.b32 	%r47801, [%r47798+1544], %r57955;
	atom.shared.xor.b32 	%r47802, [%r47798+1548], %r57954;
$L__BB9_698:
	or.b32  	%r47803, %r57952, %r57953;
	or.b32  	%r47804, %r47803, %r57951;
	or.b32  	%r47805, %r47804, %r57950;
	setp.eq.s32 	%p739, %r47805, 0;
	@%p739 bra 	$L__BB9_700;
	mov.u32 	%r47806, %tid.x;
	shl.b32 	%r47807, %r47806, 4;
	and.b32  	%r47808, %r47807, 496;
	mov.u32 	%r47809, s_mem;
	add.s32 	%r47810, %r47809, %r47808;
	atom.shared.xor.b32 	%r47811, [%r47810+2048], %r57953;
	atom.shared.xor.b32 	%r47812, [%r47810+2052], %r57952;
	atom.shared.xor.b32 	%r47813, [%r47810+2056], %r57951;
	atom.shared.xor.b32 	%r47814, [%r47810+2060], %r57950;
$L__BB9_700:
	or.b32  	%r47815, %r57948, %r57949;
	or.b32  	%r47816, %r47815, %r57947;
	or.b32  	%r47817, %r47816, %r57946;
	setp.eq.s32 	%p740, %r47817, 0;
	@%p740 bra 	$L__BB9_702;
	mov.u32 	%r47818, %tid.x;
	shl.b32 	%r47819, %r47818, 4;
	and.b32  	%r47820, %r47819, 496;
	mov.u32 	%r47821, s_mem;
	add.s32 	%r47822, %r47821, %r47820;
	atom.shared.xor.b32 	%r47823, [%r47822+2560], %r57949;
	atom.shared.xor.b32 	%r47824, [%r47822+2564], %r57948;
	atom.shared.xor.b32 	%r47825, [%r47822+2568], %r57947;
	atom.shared.xor.b32 	%r47826, [%r47822+2572], %r57946;
$L__BB9_702:
	or.b32  	%r47827, %r57944, %r57945;
	or.b32  	%r47828, %r47827, %r57943;
	or.b32  	%r47829, %r47828, %r57942;
	setp.eq.s32 	%p741, %r47829, 0;
	@%p741 bra 	$L__BB9_704;
	mov.u32 	%r47830, %tid.x;
	shl.b32 	%r47831, %r47830, 4;
	and.b32  	%r47832, %r47831, 496;
	mov.u32 	%r47833, s_mem;
	add.s32 	%r47834, %r47833, %r47832;
	atom.shared.xor.b32 	%r47835, [%r47834+3072], %r57945;
	atom.shared.xor.b32 	%r47836, [%r47834+3076], %r57944;
	atom.shared.xor.b32 	%r47837, [%r47834+3080], %r57943;
	atom.shared.xor.b32 	%r47838, [%r47834+3084], %r57942;
$L__BB9_704:
	or.b32  	%r47839, %r57940, %r57941;
	or.b32  	%r47840, %r47839, %r57939;
	or.b32  	%r47841, %r47840, %r57938;
	setp.eq.s32 	%p742, %r47841, 0;
	@%p742 bra 	$L__BB9_706;
	mov.u32 	%r47842, %tid.x;
	shl.b32 	%r47843, %r47842, 4;
	and.b32  	%r47844, %r47843, 496;
	mov.u32 	%r47845, s_mem;
	add.s32 	%r47846, %r47845, %r47844;
	atom.shared.xor.b32 	%r47847, [%r47846+3584], %r57941;
	atom.shared.xor.b32 	%r47848, [%r47846+3588], %r57940;
	atom.shared.xor.b32 	%r47849, [%r47846+3592], %r57939;
	atom.shared.xor.b32 	%r47850, [%r47846+3596], %r57938;
$L__BB9_706:
	or.b32  	%r47851, %r57936, %r57937;
	or.b32  	%r47852, %r47851, %r57935;
	or.b32  	%r47853, %r47852, %r57934;
	setp.eq.s32 	%p743, %r47853, 0;
	@%p743 bra 	$L__BB9_708;
	mov.u32 	%r47854, %tid.x;
	shl.b32 	%r47855, %r47854, 4;
	and.b32  	%r47856, %r47855, 496;
	mov.u32 	%r47857, s_mem;
	add.s32 	%r47858, %r47857, %r47856;
	atom.shared.xor.b32 	%r47859, [%r47858+4096], %r57937;
	atom.shared.xor.b32 	%r47860, [%r47858+4100], %r57936;
	atom.shared.xor.b32 	%r47861, [%r47858+4104], %r57935;
	atom.shared.xor.b32 	%r47862, [%r47858+4108], %r57934;
$L__BB9_708:
	or.b32  	%r47863, %r57932, %r57933;
	or.b32  	%r47864, %r47863, %r57931;
	or.b32  	%r47865, %r47864, %r57930;
	setp.eq.s32 	%p744, %r47865, 0;
	@%p744 bra 	$L__BB9_710;
	mov.u32 	%r47866, %tid.x;
	shl.b32 	%r47867, %r47866, 4;
	and.b32  	%r47868, %r47867, 496;
	mov.u32 	%r47869, s_mem;
	add.s32 	%r47870, %r47869, %r47868;
	atom.shared.xor.b32 	%r47871, [%r47870+4608], %r57933;
	atom.shared.xor.b32 	%r47872, [%r47870+4612], %r57932;
	atom.shared.xor.b32 	%r47873, [%r47870+4616], %r57931;
	atom.shared.xor.b32 	%r47874, [%r47870+4620], %r57930;
$L__BB9_710:
	or.b32  	%r47875, %r57928, %r57929;
	or.b32  	%r47876, %r47875, %r57927;
	or.b32  	%r47877, %r47876, %r57926;
	setp.eq.s32 	%p745, %r47877, 0;
	@%p745 bra 	$L__BB9_712;
	mov.u32 	%r47878, %tid.x;
	shl.b32 	%r47879, %r47878, 4;
	and.b32  	%r47880, %r47879, 496;
	mov.u32 	%r47881, s_mem;
	add.s32 	%r47882, %r47881, %r47880;
	atom.shared.xor.b32 	%r47883, [%r47882+5120], %r57929;
	atom.shared.xor.b32 	%r47884, [%r47882+5124], %r57928;
	atom.shared.xor.b32 	%r47885, [%r47882+5128], %r57927;
	atom.shared.xor.b32 	%r47886, [%r47882+5132], %r57926;
$L__BB9_712:
	or.b32  	%r47887, %r57924, %r57925;
	or.b32  	%r47888, %r47887, %r57923;
	or.b32  	%r47889, %r47888, %r57922;
	setp.eq.s32 	%p746, %r47889, 0;
	@%p746 bra 	$L__BB9_714;
	mov.u32 	%r47890, %tid.x;
	shl.b32 	%r47891, %r47890, 4;
	and.b32  	%r47892, %r47891, 496;
	mov.u32 	%r47893, s_mem;
	add.s32 	%r47894, %r47893, %r47892;
	atom.shared.xor.b32 	%r47895, [%r47894+5632], %r57925;
	atom.shared.xor.b32 	%r47896, [%r47894+5636], %r57924;
	atom.shared.xor.b32 	%r47897, [%r47894+5640], %r57923;
	atom.shared.xor.b32 	%r47898, [%r47894+5644], %r57922;
$L__BB9_714:
	or.b32  	%r47899, %r57920, %r57921;
	or.b32  	%r47900, %r47899, %r57919;
	or.b32  	%r47901, %r47900, %r57918;
	setp.eq.s32 	%p747, %r47901, 0;
	@%p747 bra 	$L__BB9_716;
	mov.u32 	%r47902, %tid.x;
	shl.b32 	%r47903, %r47902, 4;
	and.b32  	%r47904, %r47903, 496;
	mov.u32 	%r47905, s_mem;
	add.s32 	%r47906, %r47905, %r47904;
	atom.shared.xor.b32 	%r47907, [%r47906+6144], %r57921;
	atom.shared.xor.b32 	%r47908, [%r47906+6148], %r57920;
	atom.shared.xor.b32 	%r47909, [%r47906+6152], %r57919;
	atom.shared.xor.b32 	%r47910, [%r47906+6156], %r57918;
$L__BB9_716:
	or.b32  	%r47911, %r57916, %r57917;
	or.b32  	%r47912, %r47911, %r57915;
	or.b32  	%r47913, %r47912, %r57914;
	setp.eq.s32 	%p748, %r47913, 0;
	@%p748 bra 	$L__BB9_718;
	mov.u32 	%r47914, %tid.x;
	shl.b32 	%r47915, %r47914, 4;
	and.b32  	%r47916, %r47915, 496;
	mov.u32 	%r47917, s_mem;
	add.s32 	%r47918, %r47917, %r47916;
	atom.shared.xor.b32 	%r47919, [%r47918+6656], %r57917;
	atom.shared.xor.b32 	%r47920, [%r47918+6660], %r57916;
	atom.shared.xor.b32 	%r47921, [%r47918+6664], %r57915;
	atom.shared.xor.b32 	%r47922, [%r47918+6668], %r57914;
$L__BB9_718:
	or.b32  	%r47923, %r57912, %r57913;
	or.b32  	%r47924, %r47923, %r57911;
	or.b32  	%r47925, %r47924, %r57910;
	setp.eq.s32 	%p749, %r47925, 0;
	@%p749 bra 	$L__BB9_720;
	mov.u32 	%r47926, %tid.x;
	shl.b32 	%r47927, %r47926, 4;
	and.b32  	%r47928, %r47927, 496;
	mov.u32 	%r47929, s_mem;
	add.s32 	%r47930, %r47929, %r47928;
	atom.shared.xor.b32 	%r47931, [%r47930+7168], %r57913;
	atom.shared.xor.b32 	%r47932, [%r47930+7172], %r57912;
	atom.shared.xor.b32 	%r47933, [%r47930+7176], %r57911;
	atom.shared.xor.b32 	%r47934, [%r47930+7180], %r57910;
$L__BB9_720:
	or.b32  	%r47935, %r57908, %r57909;
	or.b32  	%r47936, %r47935, %r57907;
	or.b32  	%r47937, %r47936, %r57906;
	setp.eq.s32 	%p750, %r47937, 0;
	@%p750 bra 	$L__BB9_722;
	mov.u32 	%r47938, %tid.x;
	shl.b32 	%r47939, %r47938, 4;
	and.b32  	%r47940, %r47939, 496;
	mov.u32 	%r47941, s_mem;
	add.s32 	%r47942, %r47941, %r47940;
	atom.shared.xor.b32 	%r47943, [%r47942+7680], %r57909;
	atom.shared.xor.b32 	%r47944, [%r47942+7684], %r57908;
	atom.shared.xor.b32 	%r47945, [%r47942+7688], %r57907;
	atom.shared.xor.b32 	%r47946, [%r47942+7692], %r57906;
$L__BB9_722:
	or.b32  	%r47947, %r57904, %r57905;
	or.b32  	%r47948, %r47947, %r57903;
	or.b32  	%r47949, %r47948, %r57902;
	setp.eq.s32 	%p751, %r47949, 0;
	@%p751 bra 	$L__BB9_724;
	mov.u32 	%r47950, %tid.x;
	shl.b32 	%r47951, %r47950, 4;
	and.b32  	%r47952, %r47951, 496;
	mov.u32 	%r47953, s_mem;
	add.s32 	%r47954, %r47953, %r47952;
	atom.shared.xor.b32 	%r47955, [%r47954+8192], %r57905;
	atom.shared.xor.b32 	%r47956, [%r47954+8196], %r57904;
	atom.shared.xor.b32 	%r47957, [%r47954+8200], %r57903;
	atom.shared.xor.b32 	%r47958, [%r47954+8204], %r57902;
$L__BB9_724:
	or.b32  	%r47959, %r57900, %r57901;
	or.b32  	%r47960, %r47959, %r57899;
	or.b32  	%r47961, %r47960, %r57898;
	setp.eq.s32 	%p752, %r47961, 0;
	@%p752 bra 	$L__BB9_726;
	mov.u32 	%r47962, %tid.x;
	shl.b32 	%r47963, %r47962, 4;
	and.b32  	%r47964, %r47963, 496;
	mov.u32 	%r47965, s_mem;
	add.s32 	%r47966, %r47965, %r47964;
	atom.shared.xor.b32 	%r47967, [%r47966+8704], %r57901;
	atom.shared.xor.b32 	%r47968, [%r47966+8708], %r57900;
	atom.shared.xor.b32 	%r47969, [%r47966+8712], %r57899;
	atom.shared.xor.b32 	%r47970, [%r47966+8716], %r57898;
$L__BB9_726:
	or.b32  	%r47971, %r57896, %r57897;
	or.b32  	%r47972, %r47971, %r57895;
	or.b32  	%r47973, %r47972, %r57894;
	setp.eq.s32 	%p753, %r47973, 0;
	@%p753 bra 	$L__BB9_728;
	mov.u32 	%r47974, %tid.x;
	shl.b32 	%r47975, %r47974, 4;
	and.b32  	%r47976, %r47975, 496;
	mov.u32 	%r47977, s_mem;
	add.s32 	%r47978, %r47977, %r47976;
	atom.shared.xor.b32 	%r47979, [%r47978+9216], %r57897;
	atom.shared.xor.b32 	%r47980, [%r47978+9220], %r57896;
	atom.shared.xor.b32 	%r47981, [%r47978+9224], %r57895;
	atom.shared.xor.b32 	%r47982, [%r47978+9228], %r57894;
$L__BB9_728:
	or.b32  	%r47983, %r57892, %r57893;
	or.b32  	%r47984, %r47983, %r57891;
	or.b32  	%r47985, %r47984, %r57890;
	setp.eq.s32 	%p754, %r47985, 0;
	@%p754 bra 	$L__BB9_730;
	mov.u32 	%r47986, %tid.x;
	shl.b32 	%r47987, %r47986, 4;
	and.b32  	%r47988, %r47987, 496;
	mov.u32 	%r47989, s_mem;
	add.s32 	%r47990, %r47989, %r47988;
	atom.shared.xor.b32 	%r47991, [%r47990+9728], %r57893;
	atom.shared.xor.b32 	%r47992, [%r47990+9732], %r57892;
	atom.shared.xor.b32 	%r47993, [%r47990+9736], %r57891;
	atom.shared.xor.b32 	%r47994, [%r47990+9740], %r57890;
$L__BB9_730:
	or.b32  	%r47995, %r57888, %r57889;
	or.b32  	%r47996, %r47995, %r57887;
	or.b32  	%r47997, %r47996, %r57886;
	setp.eq.s32 	%p755, %r47997, 0;
	@%p755 bra 	$L__BB9_732;
	mov.u32 	%r47998, %tid.x;
	shl.b32 	%r47999, %r47998, 4;
	and.b32  	%r48000, %r47999, 496;
	mov.u32 	%r48001, s_mem;
	add.s32 	%r48002, %r48001, %r48000;
	atom.shared.xor.b32 	%r48003, [%r48002+10240], %r57889;
	atom.shared.xor.b32 	%r48004, [%r48002+10244], %r57888;
	atom.shared.xor.b32 	%r48005, [%r48002+10248], %r57887;
	atom.shared.xor.b32 	%r48006, [%r48002+10252], %r57886;
$L__BB9_732:
	or.b32  	%r48007, %r57884, %r57885;
	or.b32  	%r48008, %r48007, %r57883;
	or.b32  	%r48009, %r48008, %r57882;
	setp.eq.s32 	%p756, %r48009, 0;
	@%p756 bra 	$L__BB9_734;
	mov.u32 	%r48010, %tid.x;
	shl.b32 	%r48011, %r48010, 4;
	and.b32  	%r48012, %r48011, 496;
	mov.u32 	%r48013, s_mem;
	add.s32 	%r48014, %r48013, %r48012;
	atom.shared.xor.b32 	%r48015, [%r48014+10752], %r57885;
	atom.shared.xor.b32 	%r48016, [%r48014+10756], %r57884;
	atom.shared.xor.b32 	%r48017, [%r48014+10760], %r57883;
	atom.shared.xor.b32 	%r48018, [%r48014+10764], %r57882;
$L__BB9_734:
	or.b32  	%r48019, %r57880, %r57881;
	or.b32  	%r48020, %r48019, %r57879;
	or.b32  	%r48021, %r48020, %r57878;
	setp.eq.s32 	%p757, %r48021, 0;
	@%p757 bra 	$L__BB9_736;
	mov.u32 	%r48022, %tid.x;
	shl.b32 	%r48023, %r48022, 4;
	and.b32  	%r48024, %r48023, 496;
	mov.u32 	%r48025, s_mem;
	add.s32 	%r48026, %r48025, %r48024;
	atom.shared.xor.b32 	%r48027, [%r48026+11264], %r57881;
	atom.shared.xor.b32 	%r48028, [%r48026+11268], %r57880;
	atom.shared.xor.b32 	%r48029, [%r48026+11272], %r57879;
	atom.shared.xor.b32 	%r48030, [%r48026+11276], %r57878;
$L__BB9_736:
	or.b32  	%r48031, %r57876, %r57877;
	or.b32  	%r48032, %r48031, %r57875;
	or.b32  	%r48033, %r48032, %r57874;
	setp.eq.s32 	%p758, %r48033, 0;
	@%p758 bra 	$L__BB9_738;
	mov.u32 	%r48034, %tid.x;
	shl.b32 	%r48035, %r48034, 4;
	and.b32  	%r48036, %r48035, 496;
	mov.u32 	%r48037, s_mem;
	add.s32 	%r48038, %r48037, %r48036;
	atom.shared.xor.b32 	%r48039, [%r48038+11776], %r57877;
	atom.shared.xor.b32 	%r48040, [%r48038+11780], %r57876;
	atom.shared.xor.b32 	%r48041, [%r48038+11784], %r57875;
	atom.shared.xor.b32 	%r48042, [%r48038+11788], %r57874;
$L__BB9_738:
	or.b32  	%r48043, %r57872, %r57873;
	or.b32  	%r48044, %r48043, %r57871;
	or.b32  	%r48045, %r48044, %r57870;
	setp.eq.s32 	%p759, %r48045, 0;
	@%p759 bra 	$L__BB9_740;
	mov.u32 	%r48046, %tid.x;
	shl.b32 	%r48047, %r48046, 4;
	and.b32  	%r48048, %r48047, 496;
	mov.u32 	%r48049, s_mem;
	add.s32 	%r48050, %r48049, %r48048;
	atom.shared.xor.b32 	%r48051, [%r48050+12288], %r57873;
	atom.shared.xor.b32 	%r48052, [%r48050+12292], %r57872;
	atom.shared.xor.b32 	%r48053, [%r48050+12296], %r57871;
	atom.shared.xor.b32 	%r48054, [%r48050+12300], %r57870;
$L__BB9_740:
	or.b32  	%r48055, %r57868, %r57869;
	or.b32  	%r48056, %r48055, %r57867;
	or.b32  	%r48057, %r48056, %r57866;
	setp.eq.s32 	%p760, %r48057, 0;
	@%p760 bra 	$L__BB9_742;
	mov.u32 	%r48058, %tid.x;
	shl.b32 	%r48059, %r48058, 4;
	and.b32  	%r48060, %r48059, 496;
	mov.u32 	%r48061, s_mem;
	add.s32 	%r48062, %r48061, %r48060;
	atom.shared.xor.b32 	%r48063, [%r48062+12800], %r57869;
	atom.shared.xor.b32 	%r48064, [%r48062+12804], %r57868;
	atom.shared.xor.b32 	%r48065, [%r48062+12808], %r57867;
	atom.shared.xor.b32 	%r48066, [%r48062+12812], %r57866;
$L__BB9_742:
	or.b32  	%r48067, %r57864, %r57865;
	or.b32  	%r48068, %r48067, %r57863;
	or.b32  	%r48069, %r48068, %r57862;
	setp.eq.s32 	%p761, %r48069, 0;
	@%p761 bra 	$L__BB9_744;
	mov.u32 	%r48070, %tid.x;
	shl.b32 	%r48071, %r48070, 4;
	and.b32  	%r48072, %r48071, 496;
	mov.u32 	%r48073, s_mem;
	add.s32 	%r48074, %r48073, %r48072;
	atom.shared.xor.b32 	%r48075, [%r48074+13312], %r57865;
	atom.shared.xor.b32 	%r48076, [%r48074+13316], %r57864;
	atom.shared.xor.b32 	%r48077, [%r48074+13320], %r57863;
	atom.shared.xor.b32 	%r48078, [%r48074+13324], %r57862;
$L__BB9_744:
	or.b32  	%r48079, %r57860, %r57861;
	or.b32  	%r48080, %r48079, %r57859;
	or.b32  	%r48081, %r48080, %r57858;
	setp.eq.s32 	%p762, %r48081, 0;
	@%p762 bra 	$L__BB9_746;
	mov.u32 	%r48082, %tid.x;
	shl.b32 	%r48083, %r48082, 4;
	and.b32  	%r48084, %r48083, 496;
	mov.u32 	%r48085, s_mem;
	add.s32 	%r48086, %r48085, %r48084;
	atom.shared.xor.b32 	%r48087, [%r48086+13824], %r57861;
	atom.shared.xor.b32 	%r48088, [%r48086+13828], %r57860;
	atom.shared.xor.b32 	%r48089, [%r48086+13832], %r57859;
	atom.shared.xor.b32 	%r48090, [%r48086+13836], %r57858;
$L__BB9_746:
	or.b32  	%r48091, %r57856, %r57857;
	or.b32  	%r48092, %r48091, %r57855;
	or.b32  	%r48093, %r48092, %r57854;
	setp.eq.s32 	%p763, %r48093, 0;
	@%p763 bra 	$L__BB9_748;
	mov.u32 	%r48094, %tid.x;
	shl.b32 	%r48095, %r48094, 4;
	and.b32  	%r48096, %r48095, 496;
	mov.u32 	%r48097, s_mem;
	add.s32 	%r48098, %r48097, %r48096;
	atom.shared.xor.b32 	%r48099, [%r48098+14336], %r57857;
	atom.shared.xor.b32 	%r48100, [%r48098+14340], %r57856;
	atom.shared.xor.b32 	%r48101, [%r48098+14344], %r57855;
	atom.shared.xor.b32 	%r48102, [%r48098+14348], %r57854;
$L__BB9_748:
	or.b32  	%r48103, %r57852, %r57853;
	or.b32  	%r48104, %r48103, %r57851;
	or.b32  	%r48105, %r48104, %r57850;
	setp.eq.s32 	%p764, %r48105, 0;
	@%p764 bra 	$L__BB9_750;
	mov.u32 	%r48106, %tid.x;
	shl.b32 	%r48107, %r48106, 4;
	and.b32  	%r48108, %r48107, 496;
	mov.u32 	%r48109, s_mem;
	add.s32 	%r48110, %r48109, %r48108;
	atom.shared.xor.b32 	%r48111, [%r48110+14848], %r57853;
	atom.shared.xor.b32 	%r48112, [%r48110+14852], %r57852;
	atom.shared.xor.b32 	%r48113, [%r48110+14856], %r57851;
	atom.shared.xor.b32 	%r48114, [%r48110+14860], %r57850;
$L__BB9_750:
	or.b32  	%r48115, %r57848, %r57849;
	or.b32  	%r48116, %r48115, %r57847;
	or.b32  	%r48117, %r48116, %r57846;
	setp.eq.s32 	%p765, %r48117, 0;
	@%p765 bra 	$L__BB9_752;
	mov.u32 	%r48118, %tid.x;
	shl.b32 	%r48119, %r48118, 4;
	and.b32  	%r48120, %r48119, 496;
	mov.u32 	%r48121, s_mem;
	add.s32 	%r48122, %r48121, %r48120;
	atom.shared.xor.b32 	%r48123, [%r48122+15360], %r57849;
	atom.shared.xor.b32 	%r48124, [%r48122+15364], %r57848;
	atom.shared.xor.b32 	%r48125, [%r48122+15368], %r57847;
	atom.shared.xor.b32 	%r48126, [%r48122+15372], %r57846;
$L__BB9_752:
	or.b32  	%r48127, %r57844, %r57845;
	or.b32  	%r48128, %r48127, %r57843;
	or.b32  	%r48129, %r48128, %r57842;
	setp.eq.s32 	%p766, %r48129, 0;
	@%p766 bra 	$L__BB9_754;
	mov.u32 	%r48130, %tid.x;
	shl.b32 	%r48131, %r48130, 4;
	and.b32  	%r48132, %r48131, 496;
	mov.u32 	%r48133, s_mem;
	add.s32 	%r48134, %r48133, %r48132;
	atom.shared.xor.b32 	%r48135, [%r48134+15872], %r57845;
	atom.shared.xor.b32 	%r48136, [%r48134+15876], %r57844;
	atom.shared.xor.b32 	%r48137, [%r48134+15880], %r57843;
	atom.shared.xor.b32 	%r48138, [%r48134+15884], %r57842;
$L__BB9_754:
	or.b32  	%r48139, %r57840, %r57841;
	or.b32  	%r48140, %r48139, %r57839;
	or.b32  	%r48141, %r48140, %r57838;
	setp.eq.s32 	%p767, %r48141, 0;
	@%p767 bra 	$L__BB9_756;
	mov.u32 	%r48142, %tid.x;
	shl.b32 	%r48143, %r48142, 4;
	and.b32  	%r48144, %r48143, 496;
	mov.u32 	%r48145, s_mem;
	add.s32 	%r48146, %r48145, %r48144;
	atom.shared.xor.b32 	%r48147, [%r48146+16384], %r57841;
	atom.shared.xor.b32 	%r48148, [%r48146+16388], %r57840;
	atom.shared.xor.b32 	%r48149, [%r48146+16392], %r57839;
	atom.shared.xor.b32 	%r48150, [%r48146+16396], %r57838;
$L__BB9_756:
	or.b32  	%r48151, %r57836, %r57837;
	or.b32  	%r48152, %r48151, %r57835;
	or.b32  	%r48153, %r48152, %r57834;
	setp.eq.s32 	%p768, %r48153, 0;
	@%p768 bra 	$L__BB9_758;
	mov.u32 	%r48154, %tid.x;
	shl.b32 	%r48155, %r48154, 4;
	and.b32  	%r48156, %r48155, 496;
	mov.u32 	%r48157, s_mem;
	add.s32 	%r48158, %r48157, %r48156;
	atom.shared.xor.b32 	%r48159, [%r48158+16896], %r57837;
	atom.shared.xor.b32 	%r48160, [%r48158+16900], %r57836;
	atom.shared.xor.b32 	%r48161, [%r48158+16904], %r57835;
	atom.shared.xor.b32 	%r48162, [%r48158+16908], %r57834;
$L__BB9_758:
	or.b32  	%r48163, %r57832, %r57833;
	or.b32  	%r48164, %r48163, %r57831;
	or.b32  	%r48165, %r48164, %r57830;
	setp.eq.s32 	%p769, %r48165, 0;
	@%p769 bra 	$L__BB9_760;
	mov.u32 	%r48166, %tid.x;
	shl.b32 	%r48167, %r48166, 4;
	and.b32  	%r48168, %r48167, 496;
	mov.u32 	%r48169, s_mem;
	add.s32 	%r48170, %r48169, %r48168;
	atom.shared.xor.b32 	%r48171, [%r48170+17408], %r57833;
	atom.shared.xor.b32 	%r48172, [%r48170+17412], %r57832;
	atom.shared.xor.b32 	%r48173, [%r48170+17416], %r57831;
	atom.shared.xor.b32 	%r48174, [%r48170+17420], %r57830;
$L__BB9_760:
	or.b32  	%r48175, %r57828, %r57829;
	or.b32  	%r48176, %r48175, %r57827;
	or.b32  	%r48177, %r48176, %r57826;
	setp.eq.s32 	%p770, %r48177, 0;
	@%p770 bra 	$L__BB9_762;
	mov.u32 	%r48178, %tid.x;
	shl.b32 	%r48179, %r48178, 4;
	and.b32  	%r48180, %r48179, 496;
	mov.u32 	%r48181, s_mem;
	add.s32 	%r48182, %r48181, %r48180;
	atom.shared.xor.b32 	%r48183, [%r48182+17920], %r57829;
	atom.shared.xor.b32 	%r48184, [%r48182+17924], %r57828;
	atom.shared.xor.b32 	%r48185, [%r48182+17928], %r57827;
	atom.shared.xor.b32 	%r48186, [%r48182+17932], %r57826;
$L__BB9_762:
	or.b32  	%r48187, %r57824, %r57825;
	or.b32  	%r48188, %r48187, %r57823;
	or.b32  	%r48189, %r48188, %r57822;
	setp.eq.s32 	%p771, %r48189, 0;
	@%p771 bra 	$L__BB9_764;
	mov.u32 	%r48190, %tid.x;
	shl.b32 	%r48191, %r48190, 4;
	and.b32  	%r48192, %r48191, 496;
	mov.u32 	%r48193, s_mem;
	add.s32 	%r48194, %r48193, %r48192;
	atom.shared.xor.b32 	%r48195, [%r48194+18432], %r57825;
	atom.shared.xor.b32 	%r48196, [%r48194+18436], %r57824;
	atom.shared.xor.b32 	%r48197, [%r48194+18440], %r57823;
	atom.shared.xor.b32 	%r48198, [%r48194+18444], %r57822;
$L__BB9_764:
	or.b32  	%r48199, %r57820, %r57821;
	or.b32  	%r48200, %r48199, %r57819;
	or.b32  	%r48201, %r48200, %r57818;
	setp.eq.s32 	%p772, %r48201, 0;
	@%p772 bra 	$L__BB9_766;
	mov.u32 	%r48202, %tid.x;
	shl.b32 	%r48203, %r48202, 4;
	and.b32  	%r48204, %r48203, 496;
	mov.u32 	%r48205, s_mem;
	add.s32 	%r48206, %r48205, %r48204;
	atom.shared.xor.b32 	%r48207, [%r48206+18944], %r57821;
	atom.shared.xor.b32 	%r48208, [%r48206+18948], %r57820;
	atom.shared.xor.b32 	%r48209, [%r48206+18952], %r57819;
	atom.shared.xor.b32 	%r48210, [%r48206+18956], %r57818;
$L__BB9_766:
	or.b32  	%r48211, %r57816, %r57817;
	or.b32  	%r48212, %r48211, %r57815;
	or.b32  	%r48213, %r48212, %r57814;
	setp.eq.s32 	%p773, %r48213, 0;
	@%p773 bra 	$L__BB9_768;
	mov.u32 	%r48214, %tid.x;
	shl.b32 	%r48215, %r48214, 4;
	and.b32  	%r48216, %r48215, 496;
	mov.u32 	%r48217, s_mem;
	add.s32 	%r48218, %r48217, %r48216;
	atom.shared.xor.b32 	%r48219, [%r48218+19456], %r57817;
	atom.shared.xor.b32 	%r48220, [%r48218+19460], %r57816;
	atom.shared.xor.b32 	%r48221, [%r48218+19464], %r57815;
	atom.shared.xor.b32 	%r48222, [%r48218+19468], %r57814;
$L__BB9_768:
	or.b32  	%r48223, %r57812, %r57813;
	or.b32  	%r48224, %r48223, %r57811;
	or.b32  	%r48225, %r48224, %r57810;
	setp.eq.s32 	%p774, %r48225, 0;
	@%p774 bra 	$L__BB9_770;
	mov.u32 	%r48226, %tid.x;
	shl.b32 	%r48227, %r48226, 4;
	and.b32  	%r48228, %r48227, 496;
	mov.u32 	%r48229, s_mem;
	add.s32 	%r48230, %r48229, %r48228;
	atom.shared.xor.b32 	%r48231, [%r48230+19968], %r57813;
	atom.shared.xor.b32 	%r48232, [%r48230+19972], %r57812;
	atom.shared.xor.b32 	%r48233, [%r48230+19976], %r57811;
	atom.shared.xor.b32 	%r48234, [%r48230+19980], %r57810;
$L__BB9_770:
	or.b32  	%r48235, %r57808, %r57809;
	or.b32  	%r48236, %r48235, %r57807;
	or.b32  	%r48237, %r48236, %r57806;
	setp.eq.s32 	%p775, %r48237, 0;
	@%p775 bra 	$L__BB9_772;
	mov.u32 	%r48238, %tid.x;
	shl.b32 	%r48239, %r48238, 4;
	and.b32  	%r48240, %r48239, 496;
	mov.u32 	%r48241, s_mem;
	add.s32 	%r48242, %r48241, %r48240;
	atom.shared.xor.b32 	%r48243, [%r48242+20480], %r57809;
	atom.shared.xor.b32 	%r48244, [%r48242+20484], %r57808;
	atom.shared.xor.b32 	%r48245, [%r48242+20488], %r57807;
	atom.shared.xor.b32 	%r48246, [%r48242+20492], %r57806;
$L__BB9_772:
	or.b32  	%r48247, %r57804, %r57805;
	or.b32  	%r48248, %r48247, %r57803;
	or.b32  	%r48249, %r48248, %r57802;
	setp.eq.s32 	%p776, %r48249, 0;
	@%p776 bra 	$L__BB9_774;
	mov.u32 	%r48250, %tid.x;
	shl.b32 	%r48251, %r48250, 4;
	and.b32  	%r48252, %r48251, 496;
	mov.u32 	%r48253, s_mem;
	add.s32 	%r48254, %r48253, %r48252;
	atom.shared.xor.b32 	%r48255, [%r48254+20992], %r57805;
	atom.shared.xor.b32 	%r48256, [%r48254+20996], %r57804;
	atom.shared.xor.b32 	%r48257, [%r48254+21000], %r57803;
	atom.shared.xor.b32 	%r48258, [%r48254+21004], %r57802;
$L__BB9_774:
	or.b32  	%r48259, %r57800, %r57801;
	or.b32  	%r48260, %r48259, %r57799;
	or.b32  	%r48261, %r48260, %r57798;
	setp.eq.s32 	%p777, %r48261, 0;
	@%p777 bra 	$L__BB9_776;
	mov.u32 	%r48262, %tid.x;
	shl.b32 	%r48263, %r48262, 4;
	and.b32  	%r48264, %r48263, 496;
	mov.u32 	%r48265, s_mem;
	add.s32 	%r48266, %r48265, %r48264;
	atom.shared.xor.b32 	%r48267, [%r48266+21504], %r57801;
	atom.shared.xor.b32 	%r48268, [%r48266+21508], %r57800;
	atom.shared.xor.b32 	%r48269, [%r48266+21512], %r57799;
	atom.shared.xor.b32 	%r48270, [%r48266+21516], %r57798;
$L__BB9_776:
	or.b32  	%r48271, %r57796, %r57797;
	or.b32  	%r48272, %r48271, %r57795;
	or.b32  	%r48273, %r48272, %r57794;
	setp.eq.s32 	%p778, %r48273, 0;
	@%p778 bra 	$L__BB9_778;
	mov.u32 	%r48274, %tid.x;
	shl.b32 	%r48275, %r48274, 4;
	and.b32  	%r48276, %r48275, 496;
	mov.u32 	%r48277, s_mem;
	add.s32 	%r48278, %r48277, %r48276;
	atom.shared.xor.b32 	%r48279, [%r48278+22016], %r57797;
	atom.shared.xor.b32 	%r48280, [%r48278+22020], %r57796;
	atom.shared.xor.b32 	%r48281, [%r48278+22024], %r57795;
	atom.shared.xor.b32 	%r48282, [%r48278+22028], %r57794;
$L__BB9_778:
	or.b32  	%r48283, %r57792, %r57793;
	or.b32  	%r48284, %r48283, %r57791;
	or.b32  	%r48285, %r48284, %r57790;
	setp.eq.s32 	%p779, %r48285, 0;
	@%p779 bra 	$L__BB9_780;
	mov.u32 	%r48286, %tid.x;
	shl.b32 	%r48287, %r48286, 4;
	and.b32  	%r48288, %r48287, 496;
	mov.u32 	%r48289, s_mem;
	add.s32 	%r48290, %r48289, %r48288;
	atom.shared.xor.b32 	%r48291, [%r48290+22528], %r57793;
	atom.shared.xor.b32 	%r48292, [%r48290+22532], %r57792;
	atom.shared.xor.b32 	%r48293, [%r48290+22536], %r57791;
	atom.shared.xor.b32 	%r48294, [%r48290+22540], %r57790;
$L__BB9_780:
	or.b32  	%r48295, %r57788, %r57789;
	or.b32  	%r48296, %r48295, %r57787;
	or.b32  	%r48297, %r48296, %r57786;
	setp.eq.s32 	%p780, %r48297, 0;
	@%p780 bra 	$L__BB9_782;
	mov.u32 	%r48298, %tid.x;
	shl.b32 	%r48299, %r48298, 4;
	and.b32  	%r48300, %r48299, 496;
	mov.u32 	%r48301, s_mem;
	add.s32 	%r48302, %r48301, %r48300;
	atom.shared.xor.b32 	%r48303, [%r48302+23040], %r57789;
	atom.shared.xor.b32 	%r48304, [%r48302+23044], %r57788;
	atom.shared.xor.b32 	%r48305, [%r48302+23048], %r57787;
	atom.shared.xor.b32 	%r48306, [%r48302+23052], %r57786;
$L__BB9_782:
	or.b32  	%r48307, %r57784, %r57785;
	or.b32  	%r48308, %r48307, %r57783;
	or.b32  	%r48309, %r48308, %r57782;
	setp.eq.s32 	%p781, %r48309, 0;
	@%p781 bra 	$L__BB9_784;
	mov.u32 	%r48310, %tid.x;
	shl.b32 	%r48311, %r48310, 4;
	and.b32  	%r48312, %r48311, 496;
	mov.u32 	%r48313, s_mem;
	add.s32 	%r48314, %r48313, %r48312;
	atom.shared.xor.b32 	%r48315, [%r48314+23552], %r57785;
	atom.shared.xor.b32 	%r48316, [%r48314+23556], %r57784;
	atom.shared.xor.b32 	%r48317, [%r48314+23560], %r57783;
	atom.shared.xor.b32 	%r48318, [%r48314+23564], %r57782;
$L__BB9_784:
	or.b32  	%r48319, %r57780, %r57781;
	or.b32  	%r48320, %r48319, %r57779;
	or.b32  	%r48321, %r48320, %r57778;
	setp.eq.s32 	%p782, %r48321, 0;
	@%p782 bra 	$L__BB9_786;
	mov.u32 	%r48322, %tid.x;
	shl.b32 	%r48323, %r48322, 4;
	and.b32  	%r48324, %r48323, 496;
	mov.u32 	%r48325, s_mem;
	add.s32 	%r48326, %r48325, %r48324;
	atom.shared.xor.b32 	%r48327, [%r48326+24064], %r57781;
	atom.shared.xor.b32 	%r48328, [%r48326+24068], %r57780;
	atom.shared.xor.b32 	%r48329, [%r48326+24072], %r57779;
	atom.shared.xor.b32 	%r48330, [%r48326+24076], %r57778;
$L__BB9_786:
	or.b32  	%r48331, %r57776, %r57777;
	or.b32  	%r48332, %r48331, %r57775;
	or.b32  	%r48333, %r48332, %r57774;
	setp.eq.s32 	%p783, %r48333, 0;
	@%p783 bra 	$L__BB9_788;
	mov.u32 	%r48334, %tid.x;
	shl.b32 	%r48335, %r48334, 4;
	and.b32  	%r48336, %r48335, 496;
	mov.u32 	%r48337, s_mem;
	add.s32 	%r48338, %r48337, %r48336;
	atom.shared.xor.b32 	%r48339, [%r48338+24576], %r57777;
	atom.shared.xor.b32 	%r48340, [%r48338+24580], %r57776;
	atom.shared.xor.b32 	%r48341, [%r48338+24584], %r57775;
	atom.shared.xor.b32 	%r48342, [%r48338+24588], %r57774;
$L__BB9_788:
	or.b32  	%r48343, %r57772, %r57773;
	or.b32  	%r48344, %r48343, %r57771;
	or.b32  	%r48345, %r48344, %r57770;
	setp.eq.s32 	%p784, %r48345, 0;
	@%p784 bra 	$L__BB9_790;
	mov.u32 	%r48346, %tid.x;
	shl.b32 	%r48347, %r48346, 4;
	and.b32  	%r48348, %r48347, 496;
	mov.u32 	%r48349, s_mem;
	add.s32 	%r48350, %r48349, %r48348;
	atom.shared.xor.b32 	%r48351, [%r48350+25088], %r57773;
	atom.shared.xor.b32 	%r48352, [%r48350+25092], %r57772;
	atom.shared.xor.b32 	%r48353, [%r48350+25096], %r57771;
	atom.shared.xor.b32 	%r48354, [%r48350+25100], %r57770;
$L__BB9_790:
	or.b32  	%r48355, %r57768, %r57769;
	or.b32  	%r48356, %r48355, %r57767;
	or.b32  	%r48357, %r48356, %r57766;
	setp.eq.s32 	%p785, %r48357, 0;
	@%p785 bra 	$L__BB9_792;
	mov.u32 	%r48358, %tid.x;
	shl.b32 	%r48359, %r48358, 4;
	and.b32  	%r48360, %r48359, 496;
	mov.u32 	%r48361, s_mem;
	add.s32 	%r48362, %r48361, %r48360;
	atom.shared.xor.b32 	%r48363, [%r48362+25600], %r57769;
	atom.shared.xor.b32 	%r48364, [%r48362+25604], %r57768;
	atom.shared.xor.b32 	%r48365, [%r48362+25608], %r57767;
	atom.shared.xor.b32 	%r48366, [%r48362+25612], %r57766;
$L__BB9_792:
	or.b32  	%r48367, %r57764, %r57765;
	or.b32  	%r48368, %r48367, %r57763;
	or.b32  	%r48369, %r48368, %r57762;
	setp.eq.s32 	%p786, %r48369, 0;
	@%p786 bra 	$L__BB9_794;
	mov.u32 	%r48370, %tid.x;
	shl.b32 	%r48371, %r48370, 4;
	and.b32  	%r48372, %r48371, 496;
	mov.u32 	%r48373, s_mem;
	add.s32 	%r48374, %r48373, %r48372;
	atom.shared.xor.b32 	%r48375, [%r48374+26112], %r57765;
	atom.shared.xor.b32 	%r48376, [%r48374+26116], %r57764;
	atom.shared.xor.b32 	%r48377, [%r48374+26120], %r57763;
	atom.shared.xor.b32 	%r48378, [%r48374+26124], %r57762;
$L__BB9_794:
	or.b32  	%r48379, %r57760, %r57761;
	or.b32  	%r48380, %r48379, %r57759;
	or.b32  	%r48381, %r48380, %r57758;
	setp.eq.s32 	%p787, %r48381, 0;
	@%p787 bra 	$L__BB9_796;
	mov.u32 	%r48382, %tid.x;
	shl.b32 	%r48383, %r48382, 4;
	and.b32  	%r48384, %r48383, 496;
	mov.u32 	%r48385, s_mem;
	add.s32 	%r48386, %r48385, %r48384;
	atom.shared.xor.b32 	%r48387, [%r48386+26624], %r57761;
	atom.shared.xor.b32 	%r48388, [%r48386+26628], %r57760;
	atom.shared.xor.b32 	%r48389, [%r48386+26632], %r57759;
	atom.shared.xor.b32 	%r48390, [%r48386+26636], %r57758;
$L__BB9_796:
	or.b32  	%r48391, %r57756, %r57757;
	or.b32  	%r48392, %r48391, %r57755;
	or.b32  	%r48393, %r48392, %r57754;
	setp.eq.s32 	%p788, %r48393, 0;
	@%p788 bra 	$L__BB9_798;
	mov.u32 	%r48394, %tid.x;
	shl.b32 	%r48395, %r48394, 4;
	and.b32  	%r48396, %r48395, 496;
	mov.u32 	%r48397, s_mem;
	add.s32 	%r48398, %r48397, %r48396;
	atom.shared.xor.b32 	%r48399, [%r48398+27136], %r57757;
	atom.shared.xor.b32 	%r48400, [%r48398+27140], %r57756;
	atom.shared.xor.b32 	%r48401, [%r48398+27144], %r57755;
	atom.shared.xor.b32 	%r48402, [%r48398+27148], %r57754;
$L__BB9_798:
	or.b32  	%r48403, %r57752, %r57753;
	or.b32  	%r48404, %r48403, %r57751;
	or.b32  	%r48405, %r48404, %r57750;
	setp.eq.s32 	%p789, %r48405, 0;
	@%p789 bra 	$L__BB9_800;
	mov.u32 	%r48406, %tid.x;
	shl.b32 	%r48407, %r48406, 4;
	and.b32  	%r48408, %r48407, 496;
	mov.u32 	%r48409, s_mem;
	add.s32 	%r48410, %r48409, %r48408;
	atom.shared.xor.b32 	%r48411, [%r48410+27648], %r57753;
	atom.shared.xor.b32 	%r48412, [%r48410+27652], %r57752;
	atom.shared.xor.b32 	%r48413, [%r48410+27656], %r57751;
	atom.shared.xor.b32 	%r48414, [%r48410+27660], %r57750;
$L__BB9_800:
	or.b32  	%r48415, %r57748, %r57749;
	or.b32  	%r48416, %r48415, %r57747;
	or.b32  	%r48417, %r48416, %r57746;
	setp.eq.s32 	%p790, %r48417, 0;
	@%p790 bra 	$L__BB9_802;
	mov.u32 	%r48418, %tid.x;
	shl.b32 	%r48419, %r48418, 4;
	and.b32  	%r48420, %r48419, 496;
	mov.u32 	%r48421, s_mem;
	add.s32 	%r48422, %r48421, %r48420;
	atom.shared.xor.b32 	%r48423, [%r48422+28160], %r57749;
	atom.shared.xor.b32 	%r48424, [%r48422+28164], %r57748;
	atom.shared.xor.b32 	%r48425, [%r48422+28168], %r57747;
	atom.shared.xor.b32 	%r48426, [%r48422+28172], %r57746;
$L__BB9_802:
	or.b32  	%r48427, %r57744, %r57745;
	or.b32  	%r48428, %r48427, %r57743;
	or.b32  	%r48429, %r48428, %r57742;
	setp.eq.s32 	%p791, %r48429, 0;
	@%p791 bra 	$L__BB9_804;
	mov.u32 	%r48430, %tid.x;
	shl.b32 	%r48431, %r48430, 4;
	and.b32  	%r48432, %r48431, 496;
	mov.u32 	%r48433, s_mem;
	add.s32 	%r48434, %r48433, %r48432;
	atom.shared.xor.b32 	%r48435, [%r48434+28672], %r57745;
	atom.shared.xor.b32 	%r48436, [%r48434+28676], %r57744;
	atom.shared.xor.b32 	%r48437, [%r48434+28680], %r57743;
	atom.shared.xor.b32 	%r48438, [%r48434+28684], %r57742;
$L__BB9_804:
	or.b32  	%r48439, %r57740, %r57741;
	or.b32  	%r48440, %r48439, %r57739;
	or.b32  	%r48441, %r48440, %r57738;
	setp.eq.s32 	%p792, %r48441, 0;
	@%p792 bra 	$L__BB9_806;
	mov.u32 	%r48442, %tid.x;
	shl.b32 	%r48443, %r48442, 4;
	and.b32  	%r48444, %r48443, 496;
	mov.u32 	%r48445, s_mem;
	add.s32 	%r48446, %r48445, %r48444;
	atom.shared.xor.b32 	%r48447, [%r48446+29184], %r57741;
	atom.shared.xor.b32 	%r48448, [%r48446+29188], %r57740;
	atom.shared.xor.b32 	%r48449, [%r48446+29192], %r57739;
	atom.shared.xor.b32 	%r48450, [%r48446+29196], %r57738;
$L__BB9_806:
	or.b32  	%r48451, %r57736, %r57737;
	or.b32  	%r48452, %r48451, %r57735;
	or.b32  	%r48453, %r48452, %r57734;
	setp.eq.s32 	%p793, %r48453, 0;
	@%p793 bra 	$L__BB9_808;
	mov.u32 	%r48454, %tid.x;
	shl.b32 	%r48455, %r48454, 4;
	and.b32  	%r48456, %r48455, 496;
	mov.u32 	%r48457, s_mem;
	add.s32 	%r48458, %r48457, %r48456;
	atom.shared.xor.b32 	%r48459, [%r48458+29696], %r57737;
	atom.shared.xor.b32 	%r48460, [%r48458+29700], %r57736;
	atom.shared.xor.b32 	%r48461, [%r48458+29704], %r57735;
	atom.shared.xor.b32 	%r48462, [%r48458+29708], %r57734;
$L__BB9_808:
	or.b32  	%r48463, %r57732, %r57733;
	or.b32  	%r48464, %r48463, %r57731;
	or.b32  	%r48465, %r48464, %r57730;
	setp.eq.s32 	%p794, %r48465, 0;
	@%p794 bra 	$L__BB9_810;
	mov.u32 	%r48466, %tid.x;
	shl.b32 	%r48467, %r48466, 4;
	and.b32  	%r48468, %r48467, 496;
	mov.u32 	%r48469, s_mem;
	add.s32 	%r48470, %r48469, %r48468;
	atom.shared.xor.b32 	%r48471, [%r48470+30208], %r57733;
	atom.shared.xor.b32 	%r48472, [%r48470+30212], %r57732;
	atom.shared.xor.b32 	%r48473, [%r48470+30216], %r57731;
	atom.shared.xor.b32 	%r48474, [%r48470+30220], %r57730;
$L__BB9_810:
	or.b32  	%r48475, %r57728, %r57729;
	or.b32  	%r48476, %r48475, %r57727;
	or.b32  	%r48477, %r48476, %r57726;
	setp.eq.s32 	%p795, %r48477, 0;
	@%p795 bra 	$L__BB9_812;
	mov.u32 	%r48478, %tid.x;
	shl.b32 	%r48479, %r48478, 4;
	and.b32  	%r48480, %r48479, 496;
	mov.u32 	%r48481, s_mem;
	add.s32 	%r48482, %r48481, %r48480;
	atom.shared.xor.b32 	%r48483, [%r48482+30720], %r57729;
	atom.shared.xor.b32 	%r48484, [%r48482+30724], %r57728;
	atom.shared.xor.b32 	%r48485, [%r48482+30728], %r57727;
	atom.shared.xor.b32 	%r48486, [%r48482+30732], %r57726;
$L__BB9_812:
	or.b32  	%r48487, %r57724, %r57725;
	or.b32  	%r48488, %r48487, %r57723;
	or.b32  	%r48489, %r48488, %r57722;
	setp.eq.s32 	%p796, %r48489, 0;
	@%p796 bra 	$L__BB9_814;
	mov.u32 	%r48490, %tid.x;
	shl.b32 	%r48491, %r48490, 4;
	and.b32  	%r48492, %r48491, 496;
	mov.u32 	%r48493, s_mem;
	add.s32 	%r48494, %r48493, %r48492;
	atom.shared.xor.b32 	%r48495, [%r48494+31232], %r57725;
	atom.shared.xor.b32 	%r48496, [%r48494+31236], %r57724;
	atom.shared.xor.b32 	%r48497, [%r48494+31240], %r57723;
	atom.shared.xor.b32 	%r48498, [%r48494+31244], %r57722;
$L__BB9_814:
	or.b32  	%r48499, %r57720, %r57721;
	or.b32  	%r48500, %r48499, %r57719;
	or.b32  	%r48501, %r48500, %r57718;
	setp.eq.s32 	%p797, %r48501, 0;
	@%p797 bra 	$L__BB9_816;
	mov.u32 	%r48502, %tid.x;
	shl.b32 	%r48503, %r48502, 4;
	and.b32  	%r48504, %r48503, 496;
	mov.u32 	%r48505, s_mem;
	add.s32 	%r48506, %r48505, %r48504;
	atom.shared.xor.b32 	%r48507, [%r48506+31744], %r57721;
	atom.shared.xor.b32 	%r48508, [%r48506+31748], %r57720;
	atom.shared.xor.b32 	%r48509, [%r48506+31752], %r57719;
	atom.shared.xor.b32 	%r48510, [%r48506+31756], %r57718;
$L__BB9_816:
	or.b32  	%r48511, %r57716, %r57717;
	or.b32  	%r48512, %r48511, %r57715;
	or.b32  	%r48513, %r48512, %r57714;
	setp.eq.s32 	%p798, %r48513, 0;
	@%p798 bra 	$L__BB9_818;
	mov.u32 	%r48514, %tid.x;
	shl.b32 	%r48515, %r48514, 4;
	and.b32  	%r48516, %r48515, 496;
	mov.u32 	%r48517, s_mem;
	add.s32 	%r48518, %r48517, %r48516;
	atom.shared.xor.b32 	%r48519, [%r48518+32256], %r57717;
	atom.shared.xor.b32 	%r48520, [%r48518+32260], %r57716;
	atom.shared.xor.b32 	%r48521, [%r48518+32264], %r57715;
	atom.shared.xor.b32 	%r48522, [%r48518+32268], %r57714;
$L__BB9_818:
	or.b32  	%r48523, %r57712, %r57713;
	or.b32  	%r48524, %r48523, %r57711;
	or.b32  	%r48525, %r48524, %r57710;
	setp.eq.s32 	%p799, %r48525, 0;
	@%p799 bra 	$L__BB9_820;
	mov.u32 	%r48526, %tid.x;
	shl.b32 	%r48527, %r48526, 4;
	and.b32  	%r48528, %r48527, 496;
	mov.u32 	%r48529, s_mem;
	add.s32 	%r48530, %r48529, %r48528;
	atom.shared.xor.b32 	%r48531, [%r48530+32768], %r57713;
	atom.shared.xor.b32 	%r48532, [%r48530+32772], %r57712;
	atom.shared.xor.b32 	%r48533, [%r48530+32776], %r57711;
	atom.shared.xor.b32 	%r48534, [%r48530+32780], %r57710;
$L__BB9_820:
	or.b32  	%r48535, %r57708, %r57709;
	or.b32  	%r48536, %r48535, %r57707;
	or.b32  	%r48537, %r48536, %r57706;
	setp.eq.s32 	%p800, %r48537, 0;
	@%p800 bra 	$L__BB9_822;
	mov.u32 	%r48538, %tid.x;
	shl.b32 	%r48539, %r48538, 4;
	and.b32  	%r48540, %r48539, 496;
	mov.u32 	%r48541, s_mem;
	add.s32 	%r48542, %r48541, %r48540;
	atom.shared.xor.b32 	%r48543, [%r48542+33280], %r57709;
	atom.shared.xor.b32 	%r48544, [%r48542+33284], %r57708;
	atom.shared.xor.b32 	%r48545, [%r48542+33288], %r57707;
	atom.shared.xor.b32 	%r48546, [%r48542+33292], %r57706;
$L__BB9_822:
	or.b32  	%r48547, %r57704, %r57705;
	or.b32  	%r48548, %r48547, %r57703;
	or.b32  	%r48549, %r48548, %r57702;
	setp.eq.s32 	%p801, %r48549, 0;
	@%p801 bra 	$L__BB9_824;
	mov.u32 	%r48550, %tid.x;
	shl.b32 	%r48551, %r48550, 4;
	and.b32  	%r48552, %r48551, 496;
	mov.u32 	%r48553, s_mem;
	add.s32 	%r48554, %r48553, %r48552;
	atom.shared.xor.b32 	%r48555, [%r48554+33792], %r57705;
	atom.shared.xor.b32 	%r48556, [%r48554+33796], %r57704;
	atom.shared.xor.b32 	%r48557, [%r48554+33800], %r57703;
	atom.shared.xor.b32 	%r48558, [%r48554+33804], %r57702;
$L__BB9_824:
	or.b32  	%r48559, %r57700, %r57701;
	or.b32  	%r48560, %r48559, %r57699;
	or.b32  	%r48561, %r48560, %r57698;
	setp.eq.s32 	%p802, %r48561, 0;
	@%p802 bra 	$L__BB9_826;
	mov.u32 	%r48562, %tid.x;
	shl.b32 	%r48563, %r48562, 4;
	and.b32  	%r48564, %r48563, 496;
	mov.u32 	%r48565, s_mem;
	add.s32 	%r48566, %r48565, %r48564;
	atom.shared.xor.b32 	%r48567, [%r48566+34304], %r57701;
	atom.shared.xor.b32 	%r48568, [%r48566+34308], %r57700;
	atom.shared.xor.b32 	%r48569, [%r48566+34312], %r57699;
	atom.shared.xor.b32 	%r48570, [%r48566+34316], %r57698;
$L__BB9_826:
	or.b32  	%r48571, %r57696, %r57697;
	or.b32  	%r48572, %r48571, %r57695;
	or.b32  	%r48573, %r48572, %r57694;
	setp.eq.s32 	%p803, %r48573, 0;
	@%p803 bra 	$L__BB9_828;
	mov.u32 	%r48574, %tid.x;
	shl.b32 	%r48575, %r48574, 4;
	and.b32  	%r48576, %r48575, 496;
	mov.u32 	%r48577, s_mem;
	add.s32 	%r48578, %r48577, %r48576;
	atom.shared.xor.b32 	%r48579, [%r48578+34816], %r57697;
	atom.shared.xor.b32 	%r48580, [%r48578+34820], %r57696;
	atom.shared.xor.b32 	%r48581, [%r48578+34824], %r57695;
	atom.shared.xor.b32 	%r48582, [%r48578+34828], %r57694;
$L__BB9_828:
	or.b32  	%r48583, %r57692, %r57693;
	or.b32  	%r48584, %r48583, %r57691;
	or.b32  	%r48585, %r48584, %r57690;
	setp.eq.s32 	%p804, %r48585, 0;
	@%p804 bra 	$L__BB9_830;
	mov.u32 	%r48586, %tid.x;
	shl.b32 	%r48587, %r48586, 4;
	and.b32  	%r48588, %r48587, 496;
	mov.u32 	%r48589, s_mem;
	add.s32 	%r48590, %r48589, %r48588;
	atom.shared.xor.b32 	%r48591, [%r48590+35328], %r57693;
	atom.shared.xor.b32 	%r48592, [%r48590+35332], %r57692;
	atom.shared.xor.b32 	%r48593, [%r48590+35336], %r57691;
	atom.shared.xor.b32 	%r48594, [%r48590+35340], %r57690;
$L__BB9_830:
	or.b32  	%r48595, %r57688, %r57689;
	or.b32  	%r48596, %r48595, %r57687;
	or.b32  	%r48597, %r48596, %r57686;
	setp.eq.s32 	%p805, %r48597, 0;
	@%p805 bra 	$L__BB9_832;
	mov.u32 	%r48598, %tid.x;
	shl.b32 	%r48599, %r48598, 4;
	and.b32  	%r48600, %r48599, 496;
	mov.u32 	%r48601, s_mem;
	add.s32 	%r48602, %r48601, %r48600;
	atom.shared.xor.b32 	%r48603, [%r48602+35840], %r57689;
	atom.shared.xor.b32 	%r48604, [%r48602+35844], %r57688;
	atom.shared.xor.b32 	%r48605, [%r48602+35848], %r57687;
	atom.shared.xor.b32 	%r48606, [%r48602+35852], %r57686;
$L__BB9_832:
	or.b32  	%r48607, %r57684, %r57685;
	or.b32  	%r48608, %r48607, %r57683;
	or.b32  	%r48609, %r48608, %r57682;
	setp.eq.s32 	%p806, %r48609, 0;
	@%p806 bra 	$L__BB9_834;
	mov.u32 	%r48610, %tid.x;
	shl.b32 	%r48611, %r48610, 4;
	and.b32  	%r48612, %r48611, 496;
	mov.u32 	%r48613, s_mem;
	add.s32 	%r48614, %r48613, %r48612;
	atom.shared.xor.b32 	%r48615, [%r48614+36352], %r57685;
	atom.shared.xor.b32 	%r48616, [%r48614+36356], %r57684;
	atom.shared.xor.b32 	%r48617, [%r48614+36360], %r57683;
	atom.shared.xor.b32 	%r48618, [%r48614+36364], %r57682;
$L__BB9_834:
	or.b32  	%r48619, %r57680, %r57681;
	or.b32  	%r48620, %r48619, %r57679;
	or.b32  	%r48621, %r48620, %r57678;
	setp.eq.s32 	%p807, %r48621, 0;
	@%p807 bra 	$L__BB9_836;
	mov.u32 	%r48622, %tid.x;
	shl.b32 	%r48623, %r48622, 4;
	and.b32  	%r48624, %r48623, 496;
	mov.u32 	%r48625, s_mem;
	add.s32 	%r48626, %r48625, %r48624;
	atom.shared.xor.b32 	%r48627, [%r48626+36864], %r57681;
	atom.shared.xor.b32 	%r48628, [%r48626+36868], %r57680;
	atom.shared.xor.b32 	%r48629, [%r48626+36872], %r57679;
	atom.shared.xor.b32 	%r48630, [%r48626+36876], %r57678;
$L__BB9_836:
	or.b32  	%r48631, %r57676, %r57677;
	or.b32  	%r48632, %r48631, %r57675;
	or.b32  	%r48633, %r48632, %r57674;
	setp.eq.s32 	%p808, %r48633, 0;
	@%p808 bra 	$L__BB9_838;
	mov.u32 	%r48634, %tid.x;
	shl.b32 	%r48635, %r48634, 4;
	and.b32  	%r48636, %r48635, 496;
	mov.u32 	%r48637, s_mem;
	add.s32 	%r48638, %r48637, %r48636;
	atom.shared.xor.b32 	%r48639, [%r48638+37376], %r57677;
	atom.shared.xor.b32 	%r48640, [%r48638+37380], %r57676;
	atom.shared.xor.b32 	%r48641, [%r48638+37384], %r57675;
	atom.shared.xor.b32 	%r48642, [%r48638+37388], %r57674;
$L__BB9_838:
	or.b32  	%r48643, %r57672, %r57673;
	or.b32  	%r48644, %r48643, %r57671;
	or.b32  	%r48645, %r48644, %r57670;
	setp.eq.s32 	%p809, %r48645, 0;
	@%p809 bra 	$L__BB9_840;
	mov.u32 	%r48646, %tid.x;
	shl.b32 	%r48647, %r48646, 4;
	and.b32  	%r48648, %r48647, 496;
	mov.u32 	%r48649, s_mem;
	add.s32 	%r48650, %r48649, %r48648;
	atom.shared.xor.b32 	%r48651, [%r48650+37888], %r57673;
	atom.shared.xor.b32 	%r48652, [%r48650+37892], %r57672;
	atom.shared.xor.b32 	%r48653, [%r48650+37896], %r57671;
	atom.shared.xor.b32 	%r48654, [%r48650+37900], %r57670;
$L__BB9_840:
	or.b32  	%r48655, %r57668, %r57669;
	or.b32  	%r48656, %r48655, %r57667;
	or.b32  	%r48657, %r48656, %r57666;
	setp.eq.s32 	%p810, %r48657, 0;
	@%p810 bra 	$L__BB9_842;
	mov.u32 	%r48658, %tid.x;
	shl.b32 	%r48659, %r48658, 4;
	and.b32  	%r48660, %r48659, 496;
	mov.u32 	%r48661, s_mem;
	add.s32 	%r48662, %r48661, %r48660;
	atom.shared.xor.b32 	%r48663, [%r48662+38400], %r57669;
	atom.shared.xor.b32 	%r48664, [%r48662+38404], %r57668;
	atom.shared.xor.b32 	%r48665, [%r48662+38408], %r57667;
	atom.shared.xor.b32 	%r48666, [%r48662+38412], %r57666;
$L__BB9_842:
	or.b32  	%r48667, %r57664, %r57665;
	or.b32  	%r48668, %r48667, %r57663;
	or.b32  	%r48669, %r48668, %r57662;
	setp.eq.s32 	%p811, %r48669, 0;
	@%p811 bra 	$L__BB9_844;
	mov.u32 	%r48670, %tid.x;
	shl.b32 	%r48671, %r48670, 4;
	and.b32  	%r48672, %r48671, 496;
	mov.u32 	%r48673, s_mem;
	add.s32 	%r48674, %r48673, %r48672;
	atom.shared.xor.b32 	%r48675, [%r48674+38912], %r57665;
	atom.shared.xor.b32 	%r48676, [%r48674+38916], %r57664;
	atom.shared.xor.b32 	%r48677, [%r48674+38920], %r57663;
	atom.shared.xor.b32 	%r48678, [%r48674+38924], %r57662;
$L__BB9_844:
	or.b32  	%r48679, %r57660, %r57661;
	or.b32  	%r48680, %r48679, %r57659;
	or.b32  	%r48681, %r48680, %r57658;
	setp.eq.s32 	%p812, %r48681, 0;
	@%p812 bra 	$L__BB9_846;
	mov.u32 	%r48682, %tid.x;
	shl.b32 	%r48683, %r48682, 4;
	and.b32  	%r48684, %r48683, 496;
	mov.u32 	%r48685, s_mem;
	add.s32 	%r48686, %r48685, %r48684;
	atom.shared.xor.b32 	%r48687, [%r48686+39424], %r57661;
	atom.shared.xor.b32 	%r48688, [%r48686+39428], %r57660;
	atom.shared.xor.b32 	%r48689, [%r48686+39432], %r57659;
	atom.shared.xor.b32 	%r48690, [%r48686+39436], %r57658;
$L__BB9_846:
	or.b32  	%r48691, %r57656, %r57657;
	or.b32  	%r48692, %r48691, %r57655;
	or.b32  	%r48693, %r48692, %r57654;
	setp.eq.s32 	%p813, %r48693, 0;
	@%p813 bra 	$L__BB9_848;
	mov.u32 	%r48694, %tid.x;
	shl.b32 	%r48695, %r48694, 4;
	and.b32  	%r48696, %r48695, 496;
	mov.u32 	%r48697, s_mem;
	add.s32 	%r48698, %r48697, %r48696;
	atom.shared.xor.b32 	%r48699, [%r48698+39936], %r57657;
	atom.shared.xor.b32 	%r48700, [%r48698+39940], %r57656;
	atom.shared.xor.b32 	%r48701, [%r48698+39944], %r57655;
	atom.shared.xor.b32 	%r48702, [%r48698+39948], %r57654;
$L__BB9_848:
	or.b32  	%r48703, %r57652, %r57653;
	or.b32  	%r48704, %r48703, %r57651;
	or.b32  	%r48705, %r48704, %r57650;
	setp.eq.s32 	%p814, %r48705, 0;
	@%p814 bra 	$L__BB9_850;
	mov.u32 	%r48706, %tid.x;
	shl.b32 	%r48707, %r48706, 4;
	and.b32  	%r48708, %r48707, 496;
	mov.u32 	%r48709, s_mem;
	add.s32 	%r48710, %r48709, %r48708;
	atom.shared.xor.b32 	%r48711, [%r48710+40448], %r57653;
	atom.shared.xor.b32 	%r48712, [%r48710+40452], %r57652;
	atom.shared.xor.b32 	%r48713, [%r48710+40456], %r57651;
	atom.shared.xor.b32 	%r48714, [%r48710+40460], %r57650;
$L__BB9_850:
	or.b32  	%r48715, %r57648, %r57649;
	or.b32  	%r48716, %r48715, %r57647;
	or.b32  	%r48717, %r48716, %r57646;
	setp.eq.s32 	%p815, %r48717, 0;
	@%p815 bra 	$L__BB9_852;
	mov.u32 	%r48718, %tid.x;
	shl.b32 	%r48719, %r48718, 4;
	and.b32  	%r48720, %r48719, 496;
	mov.u32 	%r48721, s_mem;
	add.s32 	%r48722, %r48721, %r48720;
	atom.shared.xor.b32 	%r48723, [%r48722+40960], %r57649;
	atom.shared.xor.b32 	%r48724, [%r48722+40964], %r57648;
	atom.shared.xor.b32 	%r48725, [%r48722+40968], %r57647;
	atom.shared.xor.b32 	%r48726, [%r48722+40972], %r57646;
$L__BB9_852:
	or.b32  	%r48727, %r57644, %r57645;
	or.b32  	%r48728, %r48727, %r57643;
	or.b32  	%r48729, %r48728, %r57642;
	setp.eq.s32 	%p816, %r48729, 0;
	@%p816 bra 	$L__BB9_854;
	mov.u32 	%r48730, %tid.x;
	shl.b32 	%r48731, %r48730, 4;
	and.b32  	%r48732, %r48731, 496;
	mov.u32 	%r48733, s_mem;
	add.s32 	%r48734, %r48733, %r48732;
	atom.shared.xor.b32 	%r48735, [%r48734+41472], %r57645;
	atom.shared.xor.b32 	%r48736, [%r48734+41476], %r57644;
	atom.shared.xor.b32 	%r48737, [%r48734+41480], %r57643;
	atom.shared.xor.b32 	%r48738, [%r48734+41484], %r57642;
$L__BB9_854:
	or.b32  	%r48739, %r57640, %r57641;
	or.b32  	%r48740, %r48739, %r57639;
	or.b32  	%r48741, %r48740, %r57638;
	setp.eq.s32 	%p817, %r48741, 0;
	@%p817 bra 	$L__BB9_856;
	mov.u32 	%r48742, %tid.x;
	shl.b32 	%r48743, %r48742, 4;
	and.b32  	%r48744, %r48743, 496;
	mov.u32 	%r48745, s_mem;
	add.s32 	%r48746, %r48745, %r48744;
	atom.shared.xor.b32 	%r48747, [%r48746+41984], %r57641;
	atom.shared.xor.b32 	%r48748, [%r48746+41988], %r57640;
	atom.shared.xor.b32 	%r48749, [%r48746+41992], %r57639;
	atom.shared.xor.b32 	%r48750, [%r48746+41996], %r57638;
$L__BB9_856:
	or.b32  	%r48751, %r57636, %r57637;
	or.b32  	%r48752, %r48751, %r57635;
	or.b32  	%r48753, %r48752, %r57634;
	setp.eq.s32 	%p818, %r48753, 0;
	@%p818 bra 	$L__BB9_858;
	mov.u32 	%r48754, %tid.x;
	shl.b32 	%r48755, %r48754, 4;
	and.b32  	%r48756, %r48755, 496;
	mov.u32 	%r48757, s_mem;
	add.s32 	%r48758, %r48757, %r48756;
	atom.shared.xor.b32 	%r48759, [%r48758+42496], %r57637;
	atom.shared.xor.b32 	%r48760, [%r48758+42500], %r57636;
	atom.shared.xor.b32 	%r48761, [%r48758+42504], %r57635;
	atom.shared.xor.b32 	%r48762, [%r48758+42508], %r57634;
$L__BB9_858:
	or.b32  	%r48763, %r57632, %r57633;
	or.b32  	%r48764, %r48763, %r57631;
	or.b32  	%r48765, %r48764, %r57630;
	setp.eq.s32 	%p819, %r48765, 0;
	@%p819 bra 	$L__BB9_860;
	mov.u32 	%r48766, %tid.x;
	shl.b32 	%r48767, %r48766, 4;
	and.b32  	%r48768, %r48767, 496;
	mov.u32 	%r48769, s_mem;
	add.s32 	%r48770, %r48769, %r48768;
	atom.shared.xor.b32 	%r48771, [%r48770+43008], %r57633;
	atom.shared.xor.b32 	%r48772, [%r48770+43012], %r57632;
	atom.shared.xor.b32 	%r48773, [%r48770+43016], %r57631;
	atom.shared.xor.b32 	%r48774, [%r48770+43020], %r57630;
$L__BB9_860:
	or.b32  	%r48775, %r57628, %r57629;
	or.b32  	%r48776, %r48775, %r57627;
	or.b32  	%r48777, %r48776, %r57626;
	setp.eq.s32 	%p820, %r48777, 0;
	@%p820 bra 	$L__BB9_862;
	mov.u32 	%r48778, %tid.x;
	shl.b32 	%r48779, %r48778, 4;
	and.b32  	%r48780, %r48779, 496;
	mov.u32 	%r48781, s_mem;
	add.s32 	%r48782, %r48781, %r48780;
	atom.shared.xor.b32 	%r48783, [%r48782+43520], %r57629;
	atom.shared.xor.b32 	%r48784, [%r48782+43524], %r57628;
	atom.shared.xor.b32 	%r48785, [%r48782+43528], %r57627;
	atom.shared.xor.b32 	%r48786, [%r48782+43532], %r57626;
$L__BB9_862:
	or.b32  	%r48787, %r57624, %r57625;
	or.b32  	%r48788, %r48787, %r57623;
	or.b32  	%r48789, %r48788, %r57622;
	setp.eq.s32 	%p821, %r48789, 0;
	@%p821 bra 	$L__BB9_864;
	mov.u32 	%r48790, %tid.x;
	shl.b32 	%r48791, %r48790, 4;
	and.b32  	%r48792, %r48791, 496;
	mov.u32 	%r48793, s_mem;
	add.s32 	%r48794, %r48793, %r48792;
	atom.shared.xor.b32 	%r48795, [%r48794+44032], %r57625;
	atom.shared.xor.b32 	%r48796, [%r48794+44036], %r57624;
	atom.shared.xor.b32 	%r48797, [%r48794+44040], %r57623;
	atom.shared.xor.b32 	%r48798, [%r48794+44044], %r57622;
$L__BB9_864:
	or.b32  	%r48799, %r57620, %r57621;
	or.b32  	%r48800, %r48799, %r57619;
	or.b32  	%r48801, %r48800, %r57618;
	setp.eq.s32 	%p822, %r48801, 0;
	@%p822 bra 	$L__BB9_866;
	mov.u32 	%r48802, %tid.x;
	shl.b32 	%r48803, %r48802, 4;
	and.b32  	%r48804, %r48803, 496;
	mov.u32 	%r48805, s_mem;
	add.s32 	%r48806, %r48805, %r48804;
	atom.shared.xor.b32 	%r48807, [%r48806+44544], %r57621;
	atom.shared.xor.b32 	%r48808, [%r48806+44548], %r57620;
	atom.shared.xor.b32 	%r48809, [%r48806+44552], %r57619;
	atom.shared.xor.b32 	%r48810, [%r48806+44556], %r57618;
$L__BB9_866:
	or.b32  	%r48811, %r57616, %r57617;
	or.b32  	%r48812, %r48811, %r57615;
	or.b32  	%r48813, %r48812, %r57614;
	setp.eq.s32 	%p823, %r48813, 0;
	@%p823 bra 	$L__BB9_868;
	mov.u32 	%r48814, %tid.x;
	shl.b32 	%r48815, %r48814, 4;
	and.b32  	%r48816, %r48815, 496;
	mov.u32 	%r48817, s_mem;
	add.s32 	%r48818, %r48817, %r48816;
	atom.shared.xor.b32 	%r48819, [%r48818+45056], %r57617;
	atom.shared.xor.b32 	%r48820, [%r48818+45060], %r57616;
	atom.shared.xor.b32 	%r48821, [%r48818+45064], %r57615;
	atom.shared.xor.b32 	%r48822, [%r48818+45068], %r57614;
$L__BB9_868:
	or.b32  	%r48823, %r57612, %r57613;
	or.b32  	%r48824, %r48823, %r57611;
	or.b32  	%r48825, %r48824, %r57610;
	setp.eq.s32 	%p824, %r48825, 0;
	@%p824 bra 	$L__BB9_870;
	mov.u32 	%r48826, %tid.x;
	shl.b32 	%r48827, %r48826, 4;
	and.b32  	%r48828, %r48827, 496;
	mov.u32 	%r48829, s_mem;
	add.s32 	%r48830, %r48829, %r48828;
	atom.shared.xor.b32 	%r48831, [%r48830+45568], %r57613;
	atom.shared.xor.b32 	%r48832, [%r48830+45572], %r57612;
	atom.shared.xor.b32 	%r48833, [%r48830+45576], %r57611;
	atom.shared.xor.b32 	%r48834, [%r48830+45580], %r57610;
$L__BB9_870:
	or.b32  	%r48835, %r57608, %r57609;
	or.b32  	%r48836, %r48835, %r57607;
	or.b32  	%r48837, %r48836, %r57606;
	setp.eq.s32 	%p825, %r48837, 0;
	@%p825 bra 	$L__BB9_872;
	mov.u32 	%r48838, %tid.x;
	shl.b32 	%r48839, %r48838, 4;
	and.b32  	%r48840, %r48839, 496;
	mov.u32 	%r48841, s_mem;
	add.s32 	%r48842, %r48841, %r48840;
	atom.shared.xor.b32 	%r48843, [%r48842+46080], %r57609;
	atom.shared.xor.b32 	%r48844, [%r48842+46084], %r57608;
	atom.shared.xor.b32 	%r48845, [%r48842+46088], %r57607;
	atom.shared.xor.b32 	%r48846, [%r48842+46092], %r57606;
$L__BB9_872:
	or.b32  	%r48847, %r57604, %r57605;
	or.b32  	%r48848, %r48847, %r57603;
	or.b32  	%r48849, %r48848, %r57602;
	setp.eq.s32 	%p826, %r48849, 0;
	@%p826 bra 	$L__BB9_874;
	mov.u32 	%r48850, %tid.x;
	shl.b32 	%r48851, %r48850, 4;
	and.b32  	%r48852, %r48851, 496;
	mov.u32 	%r48853, s_mem;
	add.s32 	%r48854, %r48853, %r48852;
	atom.shared.xor.b32 	%r48855, [%r48854+46592], %r57605;
	atom.shared.xor.b32 	%r48856, [%r48854+46596], %r57604;
	atom.shared.xor.b32 	%r48857, [%r48854+46600], %r57603;
	atom.shared.xor.b32 	%r48858, [%r48854+46604], %r57602;
$L__BB9_874:
	or.b32  	%r48859, %r57600, %r57601;
	or.b32  	%r48860, %r48859, %r57599;
	or.b32  	%r48861, %r48860, %r57598;
	setp.eq.s32 	%p827, %r48861, 0;
	@%p827 bra 	$L__BB9_876;
	mov.u32 	%r48862, %tid.x;
	shl.b32 	%r48863, %r48862, 4;
	and.b32  	%r48864, %r48863, 496;
	mov.u32 	%r48865, s_mem;
	add.s32 	%r48866, %r48865, %r48864;
	atom.shared.xor.b32 	%r48867, [%r48866+47104], %r57601;
	atom.shared.xor.b32 	%r48868, [%r48866+47108], %r57600;
	atom.shared.xor.b32 	%r48869, [%r48866+47112], %r57599;
	atom.shared.xor.b32 	%r48870, [%r48866+47116], %r57598;
$L__BB9_876:
	or.b32  	%r48871, %r57596, %r57597;
	or.b32  	%r48872, %r48871, %r57595;
	or.b32  	%r48873, %r48872, %r57594;
	setp.eq.s32 	%p828, %r48873, 0;
	@%p828 bra 	$L__BB9_878;
	mov.u32 	%r48874, %tid.x;
	shl.b32 	%r48875, %r48874, 4;
	and.b32  	%r48876, %r48875, 496;
	mov.u32 	%r48877, s_mem;
	add.s32 	%r48878, %r48877, %r48876;
	atom.shared.xor.b32 	%r48879, [%r48878+47616], %r57597;
	atom.shared.xor.b32 	%r48880, [%r48878+47620], %r57596;
	atom.shared.xor.b32 	%r48881, [%r48878+47624], %r57595;
	atom.shared.xor.b32 	%r48882, [%r48878+47628], %r57594;
$L__BB9_878:
	or.b32  	%r48883, %r57592, %r57593;
	or.b32  	%r48884, %r48883, %r57591;
	or.b32  	%r48885, %r48884, %r57590;
	setp.eq.s32 	%p829, %r48885, 0;
	@%p829 bra 	$L__BB9_880;
	mov.u32 	%r48886, %tid.x;
	shl.b32 	%r48887, %r48886, 4;
	and.b32  	%r48888, %r48887, 496;
	mov.u32 	%r48889, s_mem;
	add.s32 	%r48890, %r48889, %r48888;
	atom.shared.xor.b32 	%r48891, [%r48890+48128], %r57593;
	atom.shared.xor.b32 	%r48892, [%r48890+48132], %r57592;
	atom.shared.xor.b32 	%r48893, [%r48890+48136], %r57591;
	atom.shared.xor.b32 	%r48894, [%r48890+48140], %r57590;
$L__BB9_880:
	or.b32  	%r48895, %r57588, %r57589;
	or.b32  	%r48896, %r48895, %r57587;
	or.b32  	%r48897, %r48896, %r57586;
	setp.eq.s32 	%p830, %r48897, 0;
	@%p830 bra 	$L__BB9_882;
	mov.u32 	%r48898, %tid.x;
	shl.b32 	%r48899, %r48898, 4;
	and.b32  	%r48900, %r48899, 496;
	mov.u32 	%r48901, s_mem;
	add.s32 	%r48902, %r48901, %r48900;
	atom.shared.xor.b32 	%r48903, [%r48902+48640], %r57589;
	atom.shared.xor.b32 	%r48904, [%r48902+48644], %r57588;
	atom.shared.xor.b32 	%r48905, [%r48902+48648], %r57587;
	atom.shared.xor.b32 	%r48906, [%r48902+48652], %r57586;
$L__BB9_882:
	or.b32  	%r48907, %r57584, %r57585;
	or.b32  	%r48908, %r48907, %r57583;
	or.b32  	%r48909, %r48908, %r57582;
	setp.eq.s32 	%p831, %r48909, 0;
	@%p831 bra 	$L__BB9_884;
	mov.u32 	%r48910, %tid.x;
	shl.b32 	%r48911, %r48910, 4;
	and.b32  	%r48912, %r48911, 496;
	mov.u32 	%r48913, s_mem;
	add.s32 	%r48914, %r48913, %r48912;
	atom.shared.xor.b32 	%r48915, [%r48914+49152], %r57585;
	atom.shared.xor.b32 	%r48916, [%r48914+49156], %r57584;
	atom.shared.xor.b32 	%r48917, [%r48914+49160], %r57583;
	atom.shared.xor.b32 	%r48918, [%r48914+49164], %r57582;
$L__BB9_884:
	or.b32  	%r48919, %r57580, %r57581;
	or.b32  	%r48920, %r48919, %r57579;
	or.b32  	%r48921, %r48920, %r57578;
	setp.eq.s32 	%p832, %r48921, 0;
	@%p832 bra 	$L__BB9_886;
	mov.u32 	%r48922, %tid.x;
	shl.b32 	%r48923, %r48922, 4;
	and.b32  	%r48924, %r48923, 496;
	mov.u32 	%r48925, s_mem;
	add.s32 	%r48926, %r48925, %r48924;
	atom.shared.xor.b32 	%r48927, [%r48926+49664], %r57581;
	atom.shared.xor.b32 	%r48928, [%r48926+49668], %r57580;
	atom.shared.xor.b32 	%r48929, [%r48926+49672], %r57579;
	atom.shared.xor.b32 	%r48930, [%r48926+49676], %r57578;
$L__BB9_886:
	or.b32  	%r48931, %r57576, %r57577;
	or.b32  	%r48932, %r48931, %r57575;
	or.b32  	%r48933, %r48932, %r57574;
	setp.eq.s32 	%p833, %r48933, 0;
	@%p833 bra 	$L__BB9_888;
	mov.u32 	%r48934, %tid.x;
	shl.b32 	%r48935, %r48934, 4;
	and.b32  	%r48936, %r48935, 496;
	mov.u32 	%r48937, s_mem;
	add.s32 	%r48938, %r48937, %r48936;
	atom.shared.xor.b32 	%r48939, [%r48938+50176], %r57577;
	atom.shared.xor.b32 	%r48940, [%r48938+50180], %r57576;
	atom.shared.xor.b32 	%r48941, [%r48938+50184], %r57575;
	atom.shared.xor.b32 	%r48942, [%r48938+50188], %r57574;
$L__BB9_888:
	or.b32  	%r48943, %r57572, %r57573;
	or.b32  	%r48944, %r48943, %r57571;
	or.b32  	%r48945, %r48944, %r57570;
	setp.eq.s32 	%p834, %r48945, 0;
	@%p834 bra 	$L__BB9_890;
	mov.u32 	%r48946, %tid.x;
	shl.b32 	%r48947, %r48946, 4;
	and.b32  	%r48948, %r48947, 496;
	mov.u32 	%r48949, s_mem;
	add.s32 	%r48950, %r48949, %r48948;
	atom.shared.xor.b32 	%r48951, [%r48950+50688], %r57573;
	atom.shared.xor.b32 	%r48952, [%r48950+50692], %r57572;
	atom.shared.xor.b32 	%r48953, [%r48950+50696], %r57571;
	atom.shared.xor.b32 	%r48954, [%r48950+50700], %r57570;
$L__BB9_890:
	or.b32  	%r48955, %r57568, %r57569;
	or.b32  	%r48956, %r48955, %r57567;
	or.b32  	%r48957, %r48956, %r57566;
	setp.eq.s32 	%p835, %r48957, 0;
	@%p835 bra 	$L__BB9_892;
	mov.u32 	%r48958, %tid.x;
	shl.b32 	%r48959, %r48958, 4;
	and.b32  	%r48960, %r48959, 496;
	mov.u32 	%r48961, s_mem;
	add.s32 	%r48962, %r48961, %r48960;
	atom.shared.xor.b32 	%r48963, [%r48962+51200], %r57569;
	atom.shared.xor.b32 	%r48964, [%r48962+51204], %r57568;
	atom.shared.xor.b32 	%r48965, [%r48962+51208], %r57567;
	atom.shared.xor.b32 	%r48966, [%r48962+51212], %r57566;
$L__BB9_892:
	or.b32  	%r48967, %r57564, %r57565;
	or.b32  	%r48968, %r48967, %r57563;
	or.b32  	%r48969, %r48968, %r57562;
	setp.eq.s32 	%p836, %r48969, 0;
	@%p836 bra 	$L__BB9_894;
	mov.u32 	%r48970, %tid.x;
	shl.b32 	%r48971, %r48970, 4;
	and.b32  	%r48972, %r48971, 496;
	mov.u32 	%r48973, s_mem;
	add.s32 	%r48974, %r48973, %r48972;
	atom.shared.xor.b32 	%r48975, [%r48974+51712], %r57565;
	atom.shared.xor.b32 	%r48976, [%r48974+51716], %r57564;
	atom.shared.xor.b32 	%r48977, [%r48974+51720], %r57563;
	atom.shared.xor.b32 	%r48978, [%r48974+51724], %r57562;
$L__BB9_894:
	or.b32  	%r48979, %r57560, %r57561;
	or.b32  	%r48980, %r48979, %r57559;
	or.b32  	%r48981, %r48980, %r57558;
	setp.eq.s32 	%p837, %r48981, 0;
	@%p837 bra 	$L__BB9_896;
	mov.u32 	%r48982, %tid.x;
	shl.b32 	%r48983, %r48982, 4;
	and.b32  	%r48984, %r48983, 496;
	mov.u32 	%r48985, s_mem;
	add.s32 	%r48986, %r48985, %r48984;
	atom.shared.xor.b32 	%r48987, [%r48986+52224], %r57561;
	atom.shared.xor.b32 	%r48988, [%r48986+52228], %r57560;
	atom.shared.xor.b32 	%r48989, [%r48986+52232], %r57559;
	atom.shared.xor.b32 	%r48990, [%r48986+52236], %r57558;
$L__BB9_896:
	or.b32  	%r48991, %r57556, %r57557;
	or.b32  	%r48992, %r48991, %r57555;
	or.b32  	%r48993, %r48992, %r57554;
	setp.eq.s32 	%p838, %r48993, 0;
	@%p838 bra 	$L__BB9_898;
	mov.u32 	%r48994, %tid.x;
	shl.b32 	%r48995, %r48994, 4;
	and.b32  	%r48996, %r48995, 496;
	mov.u32 	%r48997, s_mem;
	add.s32 	%r48998, %r48997, %r48996;
	atom.shared.xor.b32 	%r48999, [%r48998+52736], %r57557;
	atom.shared.xor.b32 	%r49000, [%r48998+52740], %r57556;
	atom.shared.xor.b32 	%r49001, [%r48998+52744], %r57555;
	atom.shared.xor.b32 	%r49002, [%r48998+52748], %r57554;
$L__BB9_898:
	or.b32  	%r49003, %r57552, %r57553;
	or.b32  	%r49004, %r49003, %r57551;
	or.b32  	%r49005, %r49004, %r57550;
	setp.eq.s32 	%p839, %r49005, 0;
	@%p839 bra 	$L__BB9_900;
	mov.u32 	%r49006, %tid.x;
	shl.b32 	%r49007, %r49006, 4;
	and.b32  	%r49008, %r49007, 496;
	mov.u32 	%r49009, s_mem;
	add.s32 	%r49010, %r49009, %r49008;
	atom.shared.xor.b32 	%r49011, [%r49010+53248], %r57553;
	atom.shared.xor.b32 	%r49012, [%r49010+53252], %r57552;
	atom.shared.xor.b32 	%r49013, [%r49010+53256], %r57551;
	atom.shared.xor.b32 	%r49014, [%r49010+53260], %r57550;
$L__BB9_900:
	or.b32  	%r49015, %r57548, %r57549;
	or.b32  	%r49016, %r49015, %r57547;
	or.b32  	%r49017, %r49016, %r57546;
	setp.eq.s32 	%p840, %r49017, 0;
	@%p840 bra 	$L__BB9_902;
	mov.u32 	%r49018, %tid.x;
	shl.b32 	%r49019, %r49018, 4;
	and.b32  	%r49020, %r49019, 496;
	mov.u32 	%r49021, s_mem;
	add.s32 	%r49022, %r49021, %r49020;
	atom.shared.xor.b32 	%r49023, [%r49022+53760], %r57549;
	atom.shared.xor.b32 	%r49024, [%r49022+53764], %r57548;
	atom.shared.xor.b32 	%r49025, [%r49022+53768], %r57547;
	atom.shared.xor.b32 	%r49026, [%r49022+53772], %r57546;
$L__BB9_902:
	or.b32  	%r49027, %r57544, %r57545;
	or.b32  	%r49028, %r49027, %r57543;
	or.b32  	%r49029, %r49028, %r57542;
	setp.eq.s32 	%p841, %r49029, 0;
	@%p841 bra 	$L__BB9_904;
	mov.u32 	%r49030, %tid.x;
	shl.b32 	%r49031, %r49030, 4;
	and.b32  	%r49032, %r49031, 496;
	mov.u32 	%r49033, s_mem;
	add.s32 	%r49034, %r49033, %r49032;
	atom.shared.xor.b32 	%r49035, [%r49034+54272], %r57545;
	atom.shared.xor.b32 	%r49036, [%r49034+54276], %r57544;
	atom.shared.xor.b32 	%r49037, [%r49034+54280], %r57543;
	atom.shared.xor.b32 	%r49038, [%r49034+54284], %r57542;
$L__BB9_904:
	or.b32  	%r49039, %r57540, %r57541;
	or.b32  	%r49040, %r49039, %r57539;
	or.b32  	%r49041, %r49040, %r57538;
	setp.eq.s32 	%p842, %r49041, 0;
	@%p842 bra 	$L__BB9_906;
	mov.u32 	%r49042, %tid.x;
	shl.b32 	%r49043, %r49042, 4;
	and.b32  	%r49044, %r49043, 496;
	mov.u32 	%r49045, s_mem;
	add.s32 	%r49046, %r49045, %r49044;
	atom.shared.xor.b32 	%r49047, [%r49046+54784], %r57541;
	atom.shared.xor.b32 	%r49048, [%r49046+54788], %r57540;
	atom.shared.xor.b32 	%r49049, [%r49046+54792], %r57539;
	atom.shared.xor.b32 	%r49050, [%r49046+54796], %r57538;
$L__BB9_906:
	or.b32  	%r49051, %r57536, %r57537;
	or.b32  	%r49052, %r49051, %r57535;
	or.b32  	%r49053, %r49052, %r57534;
	setp.eq.s32 	%p843, %r49053, 0;
	@%p843 bra 	$L__BB9_908;
	mov.u32 	%r49054, %tid.x;
	shl.b32 	%r49055, %r49054, 4;
	and.b32  	%r49056, %r49055, 496;
	mov.u32 	%r49057, s_mem;
	add.s32 	%r49058, %r49057, %r49056;
	atom.shared.xor.b32 	%r49059, [%r49058+55296], %r57537;
	atom.shared.xor.b32 	%r49060, [%r49058+55300], %r57536;
	atom.shared.xor.b32 	%r49061, [%r49058+55304], %r57535;
	atom.shared.xor.b32 	%r49062, [%r49058+55308], %r57534;
$L__BB9_908:
	or.b32  	%r49063, %r57532, %r57533;
	or.b32  	%r49064, %r49063, %r57531;
	or.b32  	%r49065, %r49064, %r57530;
	setp.eq.s32 	%p844, %r49065, 0;
	@%p844 bra 	$L__BB9_910;
	mov.u32 	%r49066, %tid.x;
	shl.b32 	%r49067, %r49066, 4;
	and.b32  	%r49068, %r49067, 496;
	mov.u32 	%r49069, s_mem;
	add.s32 	%r49070, %r49069, %r49068;
	atom.shared.xor.b32 	%r49071, [%r49070+55808], %r57533;
	atom.shared.xor.b32 	%r49072, [%r49070+55812], %r57532;
	atom.shared.xor.b32 	%r49073, [%r49070+55816], %r57531;
	atom.shared.xor.b32 	%r49074, [%r49070+55820], %r57530;
$L__BB9_910:
	or.b32  	%r49075, %r57528, %r57529;
	or.b32  	%r49076, %r49075, %r57527;
	or.b32  	%r49077, %r49076, %r57526;
	setp.eq.s32 	%p845, %r49077, 0;
	@%p845 bra 	$L__BB9_912;
	mov.u32 	%r49078, %tid.x;
	shl.b32 	%r49079, %r49078, 4;
	and.b32  	%r49080, %r49079, 496;
	mov.u32 	%r49081, s_mem;
	add.s32 	%r49082, %r49081, %r49080;
	atom.shared.xor.b32 	%r49083, [%r49082+56320], %r57529;
	atom.shared.xor.b32 	%r49084, [%r49082+56324], %r57528;
	atom.shared.xor.b32 	%r49085, [%r49082+56328], %r57527;
	atom.shared.xor.b32 	%r49086, [%r49082+56332], %r57526;
$L__BB9_912:
	or.b32  	%r49087, %r57524, %r57525;
	or.b32  	%r49088, %r49087, %r57523;
	or.b32  	%r49089, %r49088, %r57522;
	setp.eq.s32 	%p846, %r49089, 0;
	@%p846 bra 	$L__BB9_914;
	mov.u32 	%r49090, %tid.x;
	shl.b32 	%r49091, %r49090, 4;
	and.b32  	%r49092, %r49091, 496;
	mov.u32 	%r49093, s_mem;
	add.s32 	%r49094, %r49093, %r49092;
	atom.shared.xor.b32 	%r49095, [%r49094+56832], %r57525;
	atom.shared.xor.b32 	%r49096, [%r49094+56836], %r57524;
	atom.shared.xor.b32 	%r49097, [%r49094+56840], %r57523;
	atom.shared.xor.b32 	%r49098, [%r49094+56844], %r57522;
$L__BB9_914:
	or.b32  	%r49099, %r57520, %r57521;
	or.b32  	%r49100, %r49099, %r57519;
	or.b32  	%r49101, %r49100, %r57518;
	setp.eq.s32 	%p847, %r49101, 0;
	@%p847 bra 	$L__BB9_916;
	mov.u32 	%r49102, %tid.x;
	shl.b32 	%r49103, %r49102, 4;
	and.b32  	%r49104, %r49103, 496;
	mov.u32 	%r49105, s_mem;
	add.s32 	%r49106, %r49105, %r49104;
	atom.shared.xor.b32 	%r49107, [%r49106+57344], %r57521;
	atom.shared.xor.b32 	%r49108, [%r49106+57348], %r57520;
	atom.shared.xor.b32 	%r49109, [%r49106+57352], %r57519;
	atom.shared.xor.b32 	%r49110, [%r49106+57356], %r57518;
$L__BB9_916:
	or.b32  	%r49111, %r57516, %r57517;
	or.b32  	%r49112, %r49111, %r57515;
	or.b32  	%r49113, %r49112, %r57514;
	setp.eq.s32 	%p848, %r49113, 0;
	@%p848 bra 	$L__BB9_918;
	mov.u32 	%r49114, %tid.x;
	shl.b32 	%r49115, %r49114, 4;
	and.b32  	%r49116, %r49115, 496;
	mov.u32 	%r49117, s_mem;
	add.s32 	%r49118, %r49117, %r49116;
	atom.shared.xor.b32 	%r49119, [%r49118+57856], %r57517;
	atom.shared.xor.b32 	%r49120, [%r49118+57860], %r57516;
	atom.shared.xor.b32 	%r49121, [%r49118+57864], %r57515;
	atom.shared.xor.b32 	%r49122, [%r49118+57868], %r57514;
$L__BB9_918:
	or.b32  	%r49123, %r57512, %r57513;
	or.b32  	%r49124, %r49123, %r57511;
	or.b32  	%r49125, %r49124, %r57510;
	setp.eq.s32 	%p849, %r49125, 0;
	@%p849 bra 	$L__BB9_920;
	mov.u32 	%r49126, %tid.x;
	shl.b32 	%r49127, %r49126, 4;
	and.b32  	%r49128, %r49127, 496;
	mov.u32 	%r49129, s_mem;
	add.s32 	%r49130, %r49129, %r49128;
	atom.shared.xor.b32 	%r49131, [%r49130+58368], %r57513;
	atom.shared.xor.b32 	%r49132, [%r49130+58372], %r57512;
	atom.shared.xor.b32 	%r49133, [%r49130+58376], %r57511;
	atom.shared.xor.b32 	%r49134, [%r49130+58380], %r57510;
$L__BB9_920:
	or.b32  	%r49135, %r57508, %r57509;
	or.b32  	%r49136, %r49135, %r57507;
	or.b32  	%r49137, %r49136, %r57506;
	setp.eq.s32 	%p850, %r49137, 0;
	@%p850 bra 	$L__BB9_922;
	mov.u32 	%r49138, %tid.x;
	shl.b32 	%r49139, %r49138, 4;
	and.b32  	%r49140, %r49139, 496;
	mov.u32 	%r49141, s_mem;
	add.s32 	%r49142, %r49141, %r49140;
	atom.shared.xor.b32 	%r49143, [%r49142+58880], %r57509;
	atom.shared.xor.b32 	%r49144, [%r49142+58884], %r57508;
	atom.shared.xor.b32 	%r49145, [%r49142+58888], %r57507;
	atom.shared.xor.b32 	%r49146, [%r49142+58892], %r57506;
$L__BB9_922:
	or.b32  	%r49147, %r57504, %r57505;
	or.b32  	%r49148, %r49147, %r57503;
	or.b32  	%r49149, %r49148, %r57502;
	setp.eq.s32 	%p851, %r49149, 0;
	@%p851 bra 	$L__BB9_924;
	mov.u32 	%r49150, %tid.x;
	shl.b32 	%r49151, %r49150, 4;
	and.b32  	%r49152, %r49151, 496;
	mov.u32 	%r49153, s_mem;
	add.s32 	%r49154, %r49153, %r49152;
	atom.shared.xor.b32 	%r49155, [%r49154+59392], %r57505;
	atom.shared.xor.b32 	%r49156, [%r49154+59396], %r57504;
	atom.shared.xor.b32 	%r49157, [%r49154+59400], %r57503;
	atom.shared.xor.b32 	%r49158, [%r49154+59404], %r57502;
$L__BB9_924:
	or.b32  	%r49159, %r57500, %r57501;
	or.b32  	%r49160, %r49159, %r57499;
	or.b32  	%r49161, %r49160, %r57498;
	setp.eq.s32 	%p852, %r49161, 0;
	@%p852 bra 	$L__BB9_926;
	mov.u32 	%r49162, %tid.x;
	shl.b32 	%r49163, %r49162, 4;
	and.b32  	%r49164, %r49163, 496;
	mov.u32 	%r49165, s_mem;
	add.s32 	%r49166, %r49165, %r49164;
	atom.shared.xor.b32 	%r49167, [%r49166+59904], %r57501;
	atom.shared.xor.b32 	%r49168, [%r49166+59908], %r57500;
	atom.shared.xor.b32 	%r49169, [%r49166+59912], %r57499;
	atom.shared.xor.b32 	%r49170, [%r49166+59916], %r57498;
$L__BB9_926:
	or.b32  	%r49171, %r57496, %r57497;
	or.b32  	%r49172, %r49171, %r57495;
	or.b32  	%r49173, %r49172, %r57494;
	setp.eq.s32 	%p853, %r49173, 0;
	@%p853 bra 	$L__BB9_928;
	mov.u32 	%r49174, %tid.x;
	shl.b32 	%r49175, %r49174, 4;
	and.b32  	%r49176, %r49175, 496;
	mov.u32 	%r49177, s_mem;
	add.s32 	%r49178, %r49177, %r49176;
	atom.shared.xor.b32 	%r49179, [%r49178+60416], %r57497;
	atom.shared.xor.b32 	%r49180, [%r49178+60420], %r57496;
	atom.shared.xor.b32 	%r49181, [%r49178+60424], %r57495;
	atom.shared.xor.b32 	%r49182, [%r49178+60428], %r57494;
$L__BB9_928:
	or.b32  	%r49183, %r57492, %r57493;
	or.b32  	%r49184, %r49183, %r57491;
	or.b32  	%r49185, %r49184, %r57490;
	setp.eq.s32 	%p854, %r49185, 0;
	@%p854 bra 	$L__BB9_930;
	mov.u32 	%r49186, %tid.x;
	shl.b32 	%r49187, %r49186, 4;
	and.b32  	%r49188, %r49187, 496;
	mov.u32 	%r49189, s_mem;
	add.s32 	%r49190, %r49189, %r49188;
	atom.shared.xor.b32 	%r49191, [%r49190+60928], %r57493;
	atom.shared.xor.b32 	%r49192, [%r49190+60932], %r57492;
	atom.shared.xor.b32 	%r49193, [%r49190+60936], %r57491;
	atom.shared.xor.b32 	%r49194, [%r49190+60940], %r57490;
$L__BB9_930:
	or.b32  	%r49195, %r57488, %r57489;
	or.b32  	%r49196, %r49195, %r57487;
	or.b32  	%r49197, %r49196, %r57486;
	setp.eq.s32 	%p855, %r49197, 0;
	@%p855 bra 	$L__BB9_932;
	mov.u32 	%r49198, %tid.x;
	shl.b32 	%r49199, %r49198, 4;
	and.b32  	%r49200, %r49199, 496;
	mov.u32 	%r49201, s_mem;
	add.s32 	%r49202, %r49201, %r49200;
	atom.shared.xor.b32 	%r49203, [%r49202+61440], %r57489;
	atom.shared.xor.b32 	%r49204, [%r49202+61444], %r57488;
	atom.shared.xor.b32 	%r49205, [%r49202+61448], %r57487;
	atom.shared.xor.b32 	%r49206, [%r49202+61452], %r57486;
$L__BB9_932:
	or.b32  	%r49207, %r57484, %r57485;
	or.b32  	%r49208, %r49207, %r57483;
	or.b32  	%r49209, %r49208, %r57482;
	setp.eq.s32 	%p856, %r49209, 0;
	@%p856 bra 	$L__BB9_934;
	mov.u32 	%r49210, %tid.x;
	shl.b32 	%r49211, %r49210, 4;
	and.b32  	%r49212, %r49211, 496;
	mov.u32 	%r49213, s_mem;
	add.s32 	%r49214, %r49213, %r49212;
	atom.shared.xor.b32 	%r49215, [%r49214+61952], %r57485;
	atom.shared.xor.b32 	%r49216, [%r49214+61956], %r57484;
	atom.shared.xor.b32 	%r49217, [%r49214+61960], %r57483;
	atom.shared.xor.b32 	%r49218, [%r49214+61964], %r57482;
$L__BB9_934:
	or.b32  	%r49219, %r57480, %r57481;
	or.b32  	%r49220, %r49219, %r57479;
	or.b32  	%r49221, %r49220, %r57478;
	setp.eq.s32 	%p857, %r49221, 0;
	@%p857 bra 	$L__BB9_936;
	mov.u32 	%r49222, %tid.x;
	shl.b32 	%r49223, %r49222, 4;
	and.b32  	%r49224, %r49223, 496;
	mov.u32 	%r49225, s_mem;
	add.s32 	%r49226, %r49225, %r49224;
	atom.shared.xor.b32 	%r49227, [%r49226+62464], %r57481;
	atom.shared.xor.b32 	%r49228, [%r49226+62468], %r57480;
	atom.shared.xor.b32 	%r49229, [%r49226+62472], %r57479;
	atom.shared.xor.b32 	%r49230, [%r49226+62476], %r57478;
$L__BB9_936:
	or.b32  	%r49231, %r57476, %r57477;
	or.b32  	%r49232, %r49231, %r57475;
	or.b32  	%r49233, %r49232, %r57474;
	setp.eq.s32 	%p858, %r49233, 0;
	@%p858 bra 	$L__BB9_938;
	mov.u32 	%r49234, %tid.x;
	shl.b32 	%r49235, %r49234, 4;
	and.b32  	%r49236, %r49235, 496;
	mov.u32 	%r49237, s_mem;
	add.s32 	%r49238, %r49237, %r49236;
	atom.shared.xor.b32 	%r49239, [%r49238+62976], %r57477;
	atom.shared.xor.b32 	%r49240, [%r49238+62980], %r57476;
	atom.shared.xor.b32 	%r49241, [%r49238+62984], %r57475;
	atom.shared.xor.b32 	%r49242, [%r49238+62988], %r57474;
$L__BB9_938:
	or.b32  	%r49243, %r57472, %r57473;
	or.b32  	%r49244, %r49243, %r57471;
	or.b32  	%r49245, %r49244, %r57470;
	setp.eq.s32 	%p859, %r49245, 0;
	@%p859 bra 	$L__BB9_940;
	mov.u32 	%r49246, %tid.x;
	shl.b32 	%r49247, %r49246, 4;
	and.b32  	%r49248, %r49247, 496;
	mov.u32 	%r49249, s_mem;
	add.s32 	%r49250, %r49249, %r49248;
	atom.shared.xor.b32 	%r49251, [%r49250+63488], %r57473;
	atom.shared.xor.b32 	%r49252, [%r49250+63492], %r57472;
	atom.shared.xor.b32 	%r49253, [%r49250+63496], %r57471;
	atom.shared.xor.b32 	%r49254, [%r49250+63500], %r57470;
$L__BB9_940:
	or.b32  	%r49255, %r57468, %r57469;
	or.b32  	%r49256, %r49255, %r57467;
	or.b32  	%r49257, %r49256, %r57466;
	setp.eq.s32 	%p860, %r49257, 0;
	@%p860 bra 	$L__BB9_942;
	mov.u32 	%r49258, %tid.x;
	shl.b32 	%r49259, %r49258, 4;
	and.b32  	%r49260, %r49259, 496;
	mov.u32 	%r49261, s_mem;
	add.s32 	%r49262, %r49261, %r49260;
	atom.shared.xor.b32 	%r49263, [%r49262+64000], %r57469;
	atom.shared.xor.b32 	%r49264, [%r49262+64004], %r57468;
	atom.shared.xor.b32 	%r49265, [%r49262+64008], %r57467;
	atom.shared.xor.b32 	%r49266, [%r49262+64012], %r57466;
$L__BB9_942:
	or.b32  	%r49267, %r57464, %r57465;
	or.b32  	%r49268, %r49267, %r57463;
	or.b32  	%r49269, %r49268, %r57462;
	setp.eq.s32 	%p861, %r49269, 0;
	@%p861 bra 	$L__BB9_944;
	mov.u32 	%r49270, %tid.x;
	shl.b32 	%r49271, %r49270, 4;
	and.b32  	%r49272, %r49271, 496;
	mov.u32 	%r49273, s_mem;
	add.s32 	%r49274, %r49273, %r49272;
	atom.shared.xor.b32 	%r49275, [%r49274+64512], %r57465;
	atom.shared.xor.b32 	%r49276, [%r49274+64516], %r57464;
	atom.shared.xor.b32 	%r49277, [%r49274+64520], %r57463;
	atom.shared.xor.b32 	%r49278, [%r49274+64524], %r57462;
$L__BB9_944:
	or.b32  	%r49279, %r57460, %r57461;
	or.b32  	%r49280, %r49279, %r57459;
	or.b32  	%r49281, %r49280, %r57458;
	setp.eq.s32 	%p862, %r49281, 0;
	@%p862 bra 	$L__BB9_946;
	mov.u32 	%r49282, %tid.x;
	shl.b32 	%r49283, %r49282, 4;
	and.b32  	%r49284, %r49283, 496;
	mov.u32 	%r49285, s_mem;
	add.s32 	%r49286, %r49285, %r49284;
	atom.shared.xor.b32 	%r49287, [%r49286+65024], %r57461;
	atom.shared.xor.b32 	%r49288, [%r49286+65028], %r57460;
	atom.shared.xor.b32 	%r49289, [%r49286+65032], %r57459;
	atom.shared.xor.b32 	%r49290, [%r49286+65036], %r57458;
$L__BB9_946:
	or.b32  	%r49291, %r57456, %r57457;
	or.b32  	%r49292, %r49291, %r57455;
	or.b32  	%r49293, %r49292, %r57454;
	setp.eq.s32 	%p863, %r49293, 0;
	@%p863 bra 	$L__BB9_948;
	mov.u32 	%r49294, %tid.x;
	shl.b32 	%r49295, %r49294, 4;
	and.b32  	%r49296, %r49295, 496;
	mov.u32 	%r49297, s_mem;
	add.s32 	%r49298, %r49297, %r49296;
	atom.shared.xor.b32 	%r49299, [%r49298+65536], %r57457;
	atom.shared.xor.b32 	%r49300, [%r49298+65540], %r57456;
	atom.shared.xor.b32 	%r49301, [%r49298+65544], %r57455;
	atom.shared.xor.b32 	%r49302, [%r49298+65548], %r57454;
$L__BB9_948:
	or.b32  	%r49303, %r57452, %r57453;
	or.b32  	%r49304, %r49303, %r57451;
	or.b32  	%r49305, %r49304, %r57450;
	setp.eq.s32 	%p864, %r49305, 0;
	@%p864 bra 	$L__BB9_950;
	mov.u32 	%r49306, %tid.x;
	shl.b32 	%r49307, %r49306, 4;
	and.b32  	%r49308, %r49307, 496;
	mov.u32 	%r49309, s_mem;
	add.s32 	%r49310, %r49309, %r49308;
	atom.shared.xor.b32 	%r49311, [%r49310+66048], %r57453;
	atom.shared.xor.b32 	%r49312, [%r49310+66052], %r57452;
	atom.shared.xor.b32 	%r49313, [%r49310+66056], %r57451;
	atom.shared.xor.b32 	%r49314, [%r49310+66060], %r57450;
$L__BB9_950:
	or.b32  	%r49315, %r57448, %r57449;
	or.b32  	%r49316, %r49315, %r57447;
	or.b32  	%r49317, %r49316, %r57446;
	setp.eq.s32 	%p865, %r49317, 0;
	@%p865 bra 	$L__BB9_952;
	mov.u32 	%r49318, %tid.x;
	shl.b32 	%r49319, %r49318, 4;
	and.b32  	%r49320, %r49319, 496;
	mov.u32 	%r49321, s_mem;
	add.s32 	%r49322, %r49321, %r49320;
	atom.shared.xor.b32 	%r49323, [%r49322+66560], %r57449;
	atom.shared.xor.b32 	%r49324, [%r49322+66564], %r57448;
	atom.shared.xor.b32 	%r49325, [%r49322+66568], %r57447;
	atom.shared.xor.b32 	%r49326, [%r49322+66572], %r57446;
$L__BB9_952:
	or.b32  	%r49327, %r57444, %r57445;
	or.b32  	%r49328, %r49327, %r57443;
	or.b32  	%r49329, %r49328, %r57442;
	setp.eq.s32 	%p866, %r49329, 0;
	@%p866 bra 	$L__BB9_954;
	mov.u32 	%r49330, %tid.x;
	shl.b32 	%r49331, %r49330, 4;
	and.b32  	%r49332, %r49331, 496;
	mov.u32 	%r49333, s_mem;
	add.s32 	%r49334, %r49333, %r49332;
	atom.shared.xor.b32 	%r49335, [%r49334+67072], %r57445;
	atom.shared.xor.b32 	%r49336, [%r49334+67076], %r57444;
	atom.shared.xor.b32 	%r49337, [%r49334+67080], %r57443;
	atom.shared.xor.b32 	%r49338, [%r49334+67084], %r57442;
$L__BB9_954:
	or.b32  	%r49339, %r57440, %r57441;
	or.b32  	%r49340, %r49339, %r57439;
	or.b32  	%r49341, %r49340, %r57438;
	setp.eq.s32 	%p867, %r49341, 0;
	@%p867 bra 	$L__BB9_956;
	mov.u32 	%r49342, %tid.x;
	shl.b32 	%r49343, %r49342, 4;
	and.b32  	%r49344, %r49343, 496;
	mov.u32 	%r49345, s_mem;
	add.s32 	%r49346, %r49345, %r49344;
	atom.shared.xor.b32 	%r49347, [%r49346+67584], %r57441;
	atom.shared.xor.b32 	%r49348, [%r49346+67588], %r57440;
	atom.shared.xor.b32 	%r49349, [%r49346+67592], %r57439;
	atom.shared.xor.b32 	%r49350, [%r49346+67596], %r57438;
$L__BB9_956:
	or.b32  	%r49351, %r57436, %r57437;
	or.b32  	%r49352, %r49351, %r57435;
	or.b32  	%r49353, %r49352, %r57434;
	setp.eq.s32 	%p868, %r49353, 0;
	@%p868 bra 	$L__BB9_958;
	mov.u32 	%r49354, %tid.x;
	shl.b32 	%r49355, %r49354, 4;
	and.b32  	%r49356, %r49355, 496;
	mov.u32 	%r49357, s_mem;
	add.s32 	%r49358, %r49357, %r49356;
	atom.shared.xor.b32 	%r49359, [%r49358+68096], %r57437;
	atom.shared.xor.b32 	%r49360, [%r49358+68100], %r57436;
	atom.shared.xor.b32 	%r49361, [%r49358+68104], %r57435;
	atom.shared.xor.b32 	%r49362, [%r49358+68108], %r57434;
$L__BB9_958:
	or.b32  	%r49363, %r57432, %r57433;
	or.b32  	%r49364, %r49363, %r57431;
	or.b32  	%r49365, %r49364, %r57430;
	setp.eq.s32 	%p869, %r49365, 0;
	@%p869 bra 	$L__BB9_960;
	mov.u32 	%r49366, %tid.x;
	shl.b32 	%r49367, %r49366, 4;
	and.b32  	%r49368, %r49367, 496;
	mov.u32 	%r49369, s_mem;
	add.s32 	%r49370, %r49369, %r49368;
	atom.shared.xor.b32 	%r49371, [%r49370+68608], %r57433;
	atom.shared.xor.b32 	%r49372, [%r49370+68612], %r57432;
	atom.shared.xor.b32 	%r49373, [%r49370+68616], %r57431;
	atom.shared.xor.b32 	%r49374, [%r49370+68620], %r57430;
$L__BB9_960:
	or.b32  	%r49375, %r57428, %r57429;
	or.b32  	%r49376, %r49375, %r57427;
	or.b32  	%r49377, %r49376, %r57426;
	setp.eq.s32 	%p870, %r49377, 0;
	@%p870 bra 	$L__BB9_962;
	mov.u32 	%r49378, %tid.x;
	shl.b32 	%r49379, %r49378, 4;
	and.b32  	%r49380, %r49379, 496;
	mov.u32 	%r49381, s_mem;
	add.s32 	%r49382, %r49381, %r49380;
	atom.shared.xor.b32 	%r49383, [%r49382+69120], %r57429;
	atom.shared.xor.b32 	%r49384, [%r49382+69124], %r57428;
	atom.shared.xor.b32 	%r49385, [%r49382+69128], %r57427;
	atom.shared.xor.b32 	%r49386, [%r49382+69132], %r57426;
$L__BB9_962:
	or.b32  	%r49387, %r57424, %r57425;
	or.b32  	%r49388, %r49387, %r57423;
	or.b32  	%r49389, %r49388, %r57422;
	setp.eq.s32 	%p871, %r49389, 0;
	@%p871 bra 	$L__BB9_964;
	mov.u32 	%r49390, %tid.x;
	shl.b32 	%r49391, %r49390, 4;
	and.b32  	%r49392, %r49391, 496;
	mov.u32 	%r49393, s_mem;
	add.s32 	%r49394, %r49393, %r49392;
	atom.shared.xor.b32 	%r49395, [%r49394+69632], %r57425;
	atom.shared.xor.b32 	%r49396, [%r49394+69636], %r57424;
	atom.shared.xor.b32 	%r49397, [%r49394+69640], %r57423;
	atom.shared.xor.b32 	%r49398, [%r49394+69644], %r57422;
$L__BB9_964:
	or.b32  	%r49399, %r57420, %r57421;
	or.b32  	%r49400, %r49399, %r57419;
	or.b32  	%r49401, %r49400, %r57418;
	setp.eq.s32 	%p872, %r49401, 0;
	@%p872 bra 	$L__BB9_966;
	mov.u32 	%r49402, %tid.x;
	shl.b32 	%r49403, %r49402, 4;
	and.b32  	%r49404, %r49403, 496;
	mov.u32 	%r49405, s_mem;
	add.s32 	%r49406, %r49405, %r49404;
	atom.shared.xor.b32 	%r49407, [%r49406+70144], %r57421;
	atom.shared.xor.b32 	%r49408, [%r49406+70148], %r57420;
	atom.shared.xor.b32 	%r49409, [%r49406+70152], %r57419;
	atom.shared.xor.b32 	%r49410, [%r49406+70156], %r57418;
$L__BB9_966:
	or.b32  	%r49411, %r57416, %r57417;
	or.b32  	%r49412, %r49411, %r57415;
	or.b32  	%r49413, %r49412, %r57414;
	setp.eq.s32 	%p873, %r49413, 0;
	@%p873 bra 	$L__BB9_968;
	mov.u32 	%r49414, %tid.x;
	shl.b32 	%r49415, %r49414, 4;
	and.b32  	%r49416, %r49415, 496;
	mov.u32 	%r49417, s_mem;
	add.s32 	%r49418, %r49417, %r49416;
	atom.shared.xor.b32 	%r49419, [%r49418+70656], %r57417;
	atom.shared.xor.b32 	%r49420, [%r49418+70660], %r57416;
	atom.shared.xor.b32 	%r49421, [%r49418+70664], %r57415;
	atom.shared.xor.b32 	%r49422, [%r49418+70668], %r57414;
$L__BB9_968:
	or.b32  	%r49423, %r57412, %r57413;
	or.b32  	%r49424, %r49423, %r57411;
	or.b32  	%r49425, %r49424, %r57410;
	setp.eq.s32 	%p874, %r49425, 0;
	@%p874 bra 	$L__BB9_970;
	mov.u32 	%r49426, %tid.x;
	shl.b32 	%r49427, %r49426, 4;
	and.b32  	%r49428, %r49427, 496;
	mov.u32 	%r49429, s_mem;
	add.s32 	%r49430, %r49429, %r49428;
	atom.shared.xor.b32 	%r49431, [%r49430+71168], %r57413;
	atom.shared.xor.b32 	%r49432, [%r49430+71172], %r57412;
	atom.shared.xor.b32 	%r49433, [%r49430+71176], %r57411;
	atom.shared.xor.b32 	%r49434, [%r49430+71180], %r57410;
$L__BB9_970:
	or.b32  	%r49435, %r57408, %r57409;
	or.b32  	%r49436, %r49435, %r57407;
	or.b32  	%r49437, %r49436, %r57406;
	setp.eq.s32 	%p875, %r49437, 0;
	@%p875 bra 	$L__BB9_972;
	mov.u32 	%r49438, %tid.x;
	shl.b32 	%r49439, %r49438, 4;
	and.b32  	%r49440, %r49439, 496;
	mov.u32 	%r49441, s_mem;
	add.s32 	%r49442, %r49441, %r49440;
	atom.shared.xor.b32 	%r49443, [%r49442+71680], %r57409;
	atom.shared.xor.b32 	%r49444, [%r49442+71684], %r57408;
	atom.shared.xor.b32 	%r49445, [%r49442+71688], %r57407;
	atom.shared.xor.b32 	%r49446, [%r49442+71692], %r57406;
$L__BB9_972:
	or.b32  	%r49447, %r57404, %r57405;
	or.b32  	%r49448, %r49447, %r57403;
	or.b32  	%r49449, %r49448, %r57402;
	setp.eq.s32 	%p876, %r49449, 0;
	@%p876 bra 	$L__BB9_974;
	mov.u32 	%r49450, %tid.x;
	shl.b32 	%r49451, %r49450, 4;
	and.b32  	%r49452, %r49451, 496;
	mov.u32 	%r49453, s_mem;
	add.s32 	%r49454, %r49453, %r49452;
	atom.shared.xor.b32 	%r49455, [%r49454+72192], %r57405;
	atom.shared.xor.b32 	%r49456, [%r49454+72196], %r57404;
	atom.shared.xor.b32 	%r49457, [%r49454+72200], %r57403;
	atom.shared.xor.b32 	%r49458, [%r49454+72204], %r57402;
$L__BB9_974:
	or.b32  	%r49459, %r57400, %r57401;
	or.b32  	%r49460, %r49459, %r57399;
	or.b32  	%r49461, %r49460, %r57398;
	setp.eq.s32 	%p877, %r49461, 0;
	@%p877 bra 	$L__BB9_976;
	mov.u32 	%r49462, %tid.x;
	shl.b32 	%r49463, %r49462, 4;
	and.b32  	%r49464, %r49463, 496;
	mov.u32 	%r49465, s_mem;
	add.s32 	%r49466, %r49465, %r49464;
	atom.shared.xor.b32 	%r49467, [%r49466+72704], %r57401;
	atom.shared.xor.b32 	%r49468, [%r49466+72708], %r57400;
	atom.shared.xor.b32 	%r49469, [%r49466+72712], %r57399;
	atom.shared.xor.b32 	%r49470, [%r49466+72716], %r57398;
$L__BB9_976:
	or.b32  	%r49471, %r57396, %r57397;
	or.b32  	%r49472, %r49471, %r57395;
	or.b32  	%r49473, %r49472, %r57394;
	setp.eq.s32 	%p878, %r49473, 0;
	@%p878 bra 	$L__BB9_978;
	mov.u32 	%r49474, %tid.x;
	shl.b32 	%r49475, %r49474, 4;
	and.b32  	%r49476, %r49475, 496;
	mov.u32 	%r49477, s_mem;
	add.s32 	%r49478, %r49477, %r49476;
	atom.shared.xor.b32 	%r49479, [%r49478+73216], %r57397;
	atom.shared.xor.b32 	%r49480, [%r49478+73220], %r57396;
	atom.shared.xor.b32 	%r49481, [%r49478+73224], %r57395;
	atom.shared.xor.b32 	%r49482, [%r49478+73228], %r57394;
$L__BB9_978:
	or.b32  	%r49483, %r57392, %r57393;
	or.b32  	%r49484, %r49483, %r57391;
	or.b32  	%r49485, %r49484, %r57390;
	setp.eq.s32 	%p879, %r49485, 0;
	@%p879 bra 	$L__BB9_980;
	mov.u32 	%r49486, %tid.x;
	shl.b32 	%r49487, %r49486, 4;
	and.b32  	%r49488, %r49487, 496;
	mov.u32 	%r49489, s_mem;
	add.s32 	%r49490, %r49489, %r49488;
	atom.shared.xor.b32 	%r49491, [%r49490+73728], %r57393;
	atom.shared.xor.b32 	%r49492, [%r49490+73732], %r57392;
	atom.shared.xor.b32 	%r49493, [%r49490+73736], %r57391;
	atom.shared.xor.b32 	%r49494, [%r49490+73740], %r57390;
$L__BB9_980:
	or.b32  	%r49495, %r57388, %r57389;
	or.b32  	%r49496, %r49495, %r57387;
	or.b32  	%r49497, %r49496, %r57386;
	setp.eq.s32 	%p880, %r49497, 0;
	@%p880 bra 	$L__BB9_982;
	mov.u32 	%r49498, %tid.x;
	shl.b32 	%r49499, %r49498, 4;
	and.b32  	%r49500, %r49499, 496;
	mov.u32 	%r49501, s_mem;
	add.s32 	%r49502, %r49501, %r49500;
	atom.shared.xor.b32 	%r49503, [%r49502+74240], %r57389;
	atom.shared.xor.b32 	%r49504, [%r49502+74244], %r57388;
	atom.shared.xor.b32 	%r49505, [%r49502+74248], %r57387;
	atom.shared.xor.b32 	%r49506, [%r49502+74252], %r57386;
$L__BB9_982:
	or.b32  	%r49507, %r57384, %r57385;
	or.b32  	%r49508, %r49507, %r57383;
	or.b32  	%r49509, %r49508, %r57382;
	setp.eq.s32 	%p881, %r49509, 0;
	@%p881 bra 	$L__BB9_984;
	mov.u32 	%r49510, %tid.x;
	shl.b32 	%r49511, %r49510, 4;
	and.b32  	%r49512, %r49511, 496;
	mov.u32 	%r49513, s_mem;
	add.s32 	%r49514, %r49513, %r49512;
	atom.shared.xor.b32 	%r49515, [%r49514+74752], %r57385;
	atom.shared.xor.b32 	%r49516, [%r49514+74756], %r57384;
	atom.shared.xor.b32 	%r49517, [%r49514+74760], %r57383;
	atom.shared.xor.b32 	%r49518, [%r49514+74764], %r57382;
$L__BB9_984:
	or.b32  	%r49519, %r57380, %r57381;
	or.b32  	%r49520, %r49519, %r57379;
	or.b32  	%r49521, %r49520, %r57378;
	setp.eq.s32 	%p882, %r49521, 0;
	@%p882 bra 	$L__BB9_986;
	mov.u32 	%r49522, %tid.x;
	shl.b32 	%r49523, %r49522, 4;
	and.b32  	%r49524, %r49523, 496;
	mov.u32 	%r49525, s_mem;
	add.s32 	%r49526, %r49525, %r49524;
	atom.shared.xor.b32 	%r49527, [%r49526+75264], %r57381;
	atom.shared.xor.b32 	%r49528, [%r49526+75268], %r57380;
	atom.shared.xor.b32 	%r49529, [%r49526+75272], %r57379;
	atom.shared.xor.b32 	%r49530, [%r49526+75276], %r57378;
$L__BB9_986:
	or.b32  	%r49531, %r57376, %r57377;
	or.b32  	%r49532, %r49531, %r57375;
	or.b32  	%r49533, %r49532, %r57374;
	setp.eq.s32 	%p883, %r49533, 0;
	@%p883 bra 	$L__BB9_988;
	mov.u32 	%r49534, %tid.x;
	shl.b32 	%r49535, %r49534, 4;
	and.b32  	%r49536, %r49535, 496;
	mov.u32 	%r49537, s_mem;
	add.s32 	%r49538, %r49537, %r49536;
	atom.shared.xor.b32 	%r49539, [%r49538+75776], %r57377;
	atom.shared.xor.b32 	%r49540, [%r49538+75780], %r57376;
	atom.shared.xor.b32 	%r49541, [%r49538+75784], %r57375;
	atom.shared.xor.b32 	%r49542, [%r49538+75788], %r57374;
$L__BB9_988:
	or.b32  	%r49543, %r57372, %r57373;
	or.b32  	%r49544, %r49543, %r57371;
	or.b32  	%r49545, %r49544, %r57370;
	setp.eq.s32 	%p884, %r49545, 0;
	@%p884 bra 	$L__BB9_990;
	mov.u32 	%r49546, %tid.x;
	shl.b32 	%r49547, %r49546, 4;
	and.b32  	%r49548, %r49547, 496;
	mov.u32 	%r49549, s_mem;
	add.s32 	%r49550, %r49549, %r49548;
	atom.shared.xor.b32 	%r49551, [%r49550+76288], %r57373;
	atom.shared.xor.b32 	%r49552, [%r49550+76292], %r57372;
	atom.shared.xor.b32 	%r49553, [%r49550+76296], %r57371;
	atom.shared.xor.b32 	%r49554, [%r49550+76300], %r57370;
$L__BB9_990:
	or.b32  	%r49555, %r57368, %r57369;
	or.b32  	%r49556, %r49555, %r57367;
	or.b32  	%r49557, %r49556, %r57366;
	setp.eq.s32 	%p885, %r49557, 0;
	@%p885 bra 	$L__BB9_992;
	mov.u32 	%r49558, %tid.x;
	shl.b32 	%r49559, %r49558, 4;
	and.b32  	%r49560, %r49559, 496;
	mov.u32 	%r49561, s_mem;
	add.s32 	%r49562, %r49561, %r49560;
	atom.shared.xor.b32 	%r49563, [%r49562+76800], %r57369;
	atom.shared.xor.b32 	%r49564, [%r49562+76804], %r57368;
	atom.shared.xor.b32 	%r49565, [%r49562+76808], %r57367;
	atom.shared.xor.b32 	%r49566, [%r49562+76812], %r57366;
$L__BB9_992:
	or.b32  	%r49567, %r57364, %r57365;
	or.b32  	%r49568, %r49567, %r57363;
	or.b32  	%r49569, %r49568, %r57362;
	setp.eq.s32 	%p886, %r49569, 0;
	@%p886 bra 	$L__BB9_994;
	mov.u32 	%r49570, %tid.x;
	shl.b32 	%r49571, %r49570, 4;
	and.b32  	%r49572, %r49571, 496;
	mov.u32 	%r49573, s_mem;
	add.s32 	%r49574, %r49573, %r49572;
	atom.shared.xor.b32 	%r49575, [%r49574+77312], %r57365;
	atom.shared.xor.b32 	%r49576, [%r49574+77316], %r57364;
	atom.shared.xor.b32 	%r49577, [%r49574+77320], %r57363;
	atom.shared.xor.b32 	%r49578, [%r49574+77324], %r57362;
$L__BB9_994:
	or.b32  	%r49579, %r57360, %r57361;
	or.b32  	%r49580, %r49579, %r57359;
	or.b32  	%r49581, %r49580, %r57358;
	setp.eq.s32 	%p887, %r49581, 0;
	@%p887 bra 	$L__BB9_996;
	mov.u32 	%r49582, %tid.x;
	shl.b32 	%r49583, %r49582, 4;
	and.b32  	%r49584, %r49583, 496;
	mov.u32 	%r49585, s_mem;
	add.s32 	%r49586, %r49585, %r49584;
	atom.shared.xor.b32 	%r49587, [%r49586+77824], %r57361;
	atom.shared.xor.b32 	%r49588, [%r49586+77828], %r57360;
	atom.shared.xor.b32 	%r49589, [%r49586+77832], %r57359;
	atom.shared.xor.b32 	%r49590, [%r49586+77836], %r57358;
$L__BB9_996:
	or.b32  	%r49591, %r57356, %r57357;
	or.b32  	%r49592, %r49591, %r57355;
	or.b32  	%r49593, %r49592, %r57354;
	setp.eq.s32 	%p888, %r49593, 0;
	@%p888 bra 	$L__BB9_998;
	mov.u32 	%r49594, %tid.x;
	shl.b32 	%r49595, %r49594, 4;
	and.b32  	%r49596, %r49595, 496;
	mov.u32 	%r49597, s_mem;
	add.s32 	%r49598, %r49597, %r49596;
	atom.shared.xor.b32 	%r49599, [%r49598+78336], %r57357;
	atom.shared.xor.b32 	%r49600, [%r49598+78340], %r57356;
	atom.shared.xor.b32 	%r49601, [%r49598+78344], %r57355;
	atom.shared.xor.b32 	%r49602, [%r49598+78348], %r57354;
$L__BB9_998:
	or.b32  	%r49603, %r57352, %r57353;
	or.b32  	%r49604, %r49603, %r57351;
	or.b32  	%r49605, %r49604, %r57350;
	setp.eq.s32 	%p889, %r49605, 0;
	@%p889 bra 	$L__BB9_1000;
	mov.u32 	%r49606, %tid.x;
	shl.b32 	%r49607, %r49606, 4;
	and.b32  	%r49608, %r49607, 496;
	mov.u32 	%r49609, s_mem;
	add.s32 	%r49610, %r49609, %r49608;
	atom.shared.xor.b32 	%r49611, [%r49610+78848], %r57353;
	atom.shared.xor.b32 	%r49612, [%r49610+78852], %r57352;
	atom.shared.xor.b32 	%r49613, [%r49610+78856], %r57351;
	atom.shared.xor.b32 	%r49614, [%r49610+78860], %r57350;
$L__BB9_1000:
	or.b32  	%r49615, %r57348, %r57349;
	or.b32  	%r49616, %r49615, %r57347;
	or.b32  	%r49617, %r49616, %r57346;
	setp.eq.s32 	%p890, %r49617, 0;
	@%p890 bra 	$L__BB9_1002;
	mov.u32 	%r49618, %tid.x;
	shl.b32 	%r49619, %r49618, 4;
	and.b32  	%r49620, %r49619, 496;
	mov.u32 	%r49621, s_mem;
	add.s32 	%r49622, %r49621, %r49620;
	atom.shared.xor.b32 	%r49623, [%r49622+79360], %r57349;
	atom.shared.xor.b32 	%r49624, [%r49622+79364], %r57348;
	atom.shared.xor.b32 	%r49625, [%r49622+79368], %r57347;
	atom.shared.xor.b32 	%r49626, [%r49622+79372], %r57346;
$L__BB9_1002:
	or.b32  	%r49627, %r57344, %r57345;
	or.b32  	%r49628, %r49627, %r57343;
	or.b32  	%r49629, %r49628, %r57342;
	setp.eq.s32 	%p891, %r49629, 0;
	@%p891 bra 	$L__BB9_1004;
	mov.u32 	%r49630, %tid.x;
	shl.b32 	%r49631, %r49630, 4;
	and.b32  	%r49632, %r49631, 496;
	mov.u32 	%r49633, s_mem;
	add.s32 	%r49634, %r49633, %r49632;
	atom.shared.xor.b32 	%r49635, [%r49634+79872], %r57345;
	atom.shared.xor.b32 	%r49636, [%r49634+79876], %r57344;
	atom.shared.xor.b32 	%r49637, [%r49634+79880], %r57343;
	atom.shared.xor.b32 	%r49638, [%r49634+79884], %r57342;
$L__BB9_1004:
	or.b32  	%r49639, %r57340, %r57341;
	or.b32  	%r49640, %r49639, %r57339;
	or.b32  	%r49641, %r49640, %r57338;
	setp.eq.s32 	%p892, %r49641, 0;
	@%p892 bra 	$L__BB9_1006;
	mov.u32 	%r49642, %tid.x;
	shl.b32 	%r49643, %r49642, 4;
	and.b32  	%r49644, %r49643, 496;
	mov.u32 	%r49645, s_mem;
	add.s32 	%r49646, %r49645, %r49644;
	atom.shared.xor.b32 	%r49647, [%r49646+80384], %r57341;
	atom.shared.xor.b32 	%r49648, [%r49646+80388], %r57340;
	atom.shared.xor.b32 	%r49649, [%r49646+80392], %r57339;
	atom.shared.xor.b32 	%r49650, [%r49646+80396], %r57338;
$L__BB9_1006:
	or.b32  	%r49651, %r57336, %r57337;
	or.b32  	%r49652, %r49651, %r57335;
	or.b32  	%r49653, %r49652, %r57334;
	setp.eq.s32 	%p893, %r49653, 0;
	@%p893 bra 	$L__BB9_1008;
	mov.u32 	%r49654, %tid.x;
	shl.b32 	%r49655, %r49654, 4;
	and.b32  	%r49656, %r49655, 496;
	mov.u32 	%r49657, s_mem;
	add.s32 	%r49658, %r49657, %r49656;
	atom.shared.xor.b32 	%r49659, [%r49658+80896], %r57337;
	atom.shared.xor.b32 	%r49660, [%r49658+80900], %r57336;
	atom.shared.xor.b32 	%r49661, [%r49658+80904], %r57335;
	atom.shared.xor.b32 	%r49662, [%r49658+80908], %r57334;
$L__BB9_1008:
	or.b32  	%r49663, %r57332, %r57333;
	or.b32  	%r49664, %r49663, %r57331;
	or.b32  	%r49665, %r49664, %r57330;
	setp.eq.s32 	%p894, %r49665, 0;
	@%p894 bra 	$L__BB9_1010;
	mov.u32 	%r49666, %tid.x;
	shl.b32 	%r49667, %r49666, 4;
	and.b32  	%r49668, %r49667, 496;
	mov.u32 	%r49669, s_mem;
	add.s32 	%r49670, %r49669, %r49668;
	atom.shared.xor.b32 	%r49671, [%r49670+81408], %r57333;
	atom.shared.xor.b32 	%r49672, [%r49670+81412], %r57332;
	atom.shared.xor.b32 	%r49673, [%r49670+81416], %r57331;
	atom.shared.xor.b32 	%r49674, [%r49670+81420], %r57330;
$L__BB9_1010:
	or.b32  	%r49675, %r57328, %r57329;
	or.b32  	%r49676, %r49675, %r57327;
	or.b32  	%r49677, %r49676, %r57326;
	setp.eq.s32 	%p895, %r49677, 0;
	@%p895 bra 	$L__BB9_1012;
	mov.u32 	%r49678, %tid.x;
	shl.b32 	%r49679, %r49678, 4;
	and.b32  	%r49680, %r49679, 496;
	mov.u32 	%r49681, s_mem;
	add.s32 	%r49682, %r49681, %r49680;
	atom.shared.xor.b32 	%r49683, [%r49682+81920], %r57329;
	atom.shared.xor.b32 	%r49684, [%r49682+81924], %r57328;
	atom.shared.xor.b32 	%r49685, [%r49682+81928], %r57327;
	atom.shared.xor.b32 	%r49686, [%r49682+81932], %r57326;
$L__BB9_1012:
	or.b32  	%r49687, %r57324, %r57325;
	or.b32  	%r49688, %r49687, %r57323;
	or.b32  	%r49689, %r49688, %r57322;
	setp.eq.s32 	%p896, %r49689, 0;
	@%p896 bra 	$L__BB9_1014;
	mov.u32 	%r49690, %tid.x;
	shl.b32 	%r49691, %r49690, 4;
	and.b32  	%r49692, %r49691, 496;
	mov.u32 	%r49693, s_mem;
	add.s32 	%r49694, %r49693, %r49692;
	atom.shared.xor.b32 	%r49695, [%r49694+82432], %r57325;
	atom.shared.xor.b32 	%r49696, [%r49694+82436], %r57324;
	atom.shared.xor.b32 	%r49697, [%r49694+82440], %r57323;
	atom.shared.xor.b32 	%r49698, [%r49694+82444], %r57322;
$L__BB9_1014:
	or.b32  	%r49699, %r57320, %r57321;
	or.b32  	%r49700, %r49699, %r57319;
	or.b32  	%r49701, %r49700, %r57318;
	setp.eq.s32 	%p897, %r49701, 0;
	@%p897 bra 	$L__BB9_1016;
	mov.u32 	%r49702, %tid.x;
	shl.b32 	%r49703, %r49702, 4;
	and.b32  	%r49704, %r49703, 496;
	mov.u32 	%r49705, s_mem;
	add.s32 	%r49706, %r49705, %r49704;
	atom.shared.xor.b32 	%r49707, [%r49706+82944], %r57321;
	atom.shared.xor.b32 	%r49708, [%r49706+82948], %r57320;
	atom.shared.xor.b32 	%r49709, [%r49706+82952], %r57319;
	atom.shared.xor.b32 	%r49710, [%r49706+82956], %r57318;
$L__BB9_1016:
	or.b32  	%r49711, %r57316, %r57317;
	or.b32  	%r49712, %r49711, %r57315;
	or.b32  	%r49713, %r49712, %r57314;
	setp.eq.s32 	%p898, %r49713, 0;
	@%p898 bra 	$L__BB9_1018;
	mov.u32 	%r49714, %tid.x;
	shl.b32 	%r49715, %r49714, 4;
	and.b32  	%r49716, %r49715, 496;
	mov.u32 	%r49717, s_mem;
	add.s32 	%r49718, %r49717, %r49716;
	atom.shared.xor.b32 	%r49719, [%r49718+83456], %r57317;
	atom.shared.xor.b32 	%r49720, [%r49718+83460], %r57316;
	atom.shared.xor.b32 	%r49721, [%r49718+83464], %r57315;
	atom.shared.xor.b32 	%r49722, [%r49718+83468], %r57314;
$L__BB9_1018:
	or.b32  	%r49723, %r57312, %r57313;
	or.b32  	%r49724, %r49723, %r57311;
	or.b32  	%r49725, %r49724, %r57310;
	setp.eq.s32 	%p899, %r49725, 0;
	@%p899 bra 	$L__BB9_1020;
	mov.u32 	%r49726, %tid.x;
	shl.b32 	%r49727, %r49726, 4;
	and.b32  	%r49728, %r49727, 496;
	mov.u32 	%r49729, s_mem;
	add.s32 	%r49730, %r49729, %r49728;
	atom.shared.xor.b32 	%r49731, [%r49730+83968], %r57313;
	atom.shared.xor.b32 	%r49732, [%r49730+83972], %r57312;
	atom.shared.xor.b32 	%r49733, [%r49730+83976], %r57311;
	atom.shared.xor.b32 	%r49734, [%r49730+83980], %r57310;
$L__BB9_1020:
	or.b32  	%r49735, %r57308, %r57309;
	or.b32  	%r49736, %r49735, %r57307;
	or.b32  	%r49737, %r49736, %r57306;
	setp.eq.s32 	%p900, %r49737, 0;
	@%p900 bra 	$L__BB9_1022;
	mov.u32 	%r49738, %tid.x;
	shl.b32 	%r49739, %r49738, 4;
	and.b32  	%r49740, %r49739, 496;
	mov.u32 	%r49741, s_mem;
	add.s32 	%r49742, %r49741, %r49740;
	atom.shared.xor.b32 	%r49743, [%r49742+84480], %r57309;
	atom.shared.xor.b32 	%r49744, [%r49742+84484], %r57308;
	atom.shared.xor.b32 	%r49745, [%r49742+84488], %r57307;
	atom.shared.xor.b32 	%r49746, [%r49742+84492], %r57306;
$L__BB9_1022:
	or.b32  	%r49747, %r57304, %r57305;
	or.b32  	%r49748, %r49747, %r57303;
	or.b32  	%r49749, %r49748, %r57302;
	setp.eq.s32 	%p901, %r49749, 0;
	@%p901 bra 	$L__BB9_1024;
	mov.u32 	%r49750, %tid.x;
	shl.b32 	%r49751, %r49750, 4;
	and.b32  	%r49752, %r49751, 496;
	mov.u32 	%r49753, s_mem;
	add.s32 	%r49754, %r49753, %r49752;
	atom.shared.xor.b32 	%r49755, [%r49754+84992], %r57305;
	atom.shared.xor.b32 	%r49756, [%r49754+84996], %r57304;
	atom.shared.xor.b32 	%r49757, [%r49754+85000], %r57303;
	atom.shared.xor.b32 	%r49758, [%r49754+85004], %r57302;
$L__BB9_1024:
	or.b32  	%r49759, %r57300, %r57301;
	or.b32  	%r49760, %r49759, %r57299;
	or.b32  	%r49761, %r49760, %r57298;
	setp.eq.s32 	%p902, %r49761, 0;
	@%p902 bra 	$L__BB9_1026;
	mov.u32 	%r49762, %tid.x;
	shl.b32 	%r49763, %r49762, 4;
	and.b32  	%r49764, %r49763, 496;
	mov.u32 	%r49765, s_mem;
	add.s32 	%r49766, %r49765, %r49764;
	atom.shared.xor.b32 	%r49767, [%r49766+85504], %r57301;
	atom.shared.xor.b32 	%r49768, [%r49766+85508], %r57300;
	atom.shared.xor.b32 	%r49769, [%r49766+85512], %r57299;
	atom.shared.xor.b32 	%r49770, [%r49766+85516], %r57298;
$L__BB9_1026:
	or.b32  	%r49771, %r57296, %r57297;
	or.b32  	%r49772, %r49771, %r57295;
	or.b32  	%r49773, %r49772, %r57294;
	setp.eq.s32 	%p903, %r49773, 0;
	@%p903 bra 	$L__BB9_1028;
	mov.u32 	%r49774, %tid.x;
	shl.b32 	%r49775, %r49774, 4;
	and.b32  	%r49776, %r49775, 496;
	mov.u32 	%r49777, s_mem;
	add.s32 	%r49778, %r49777, %r49776;
	atom.shared.xor.b32 	%r49779, [%r49778+86016], %r57297;
	atom.shared.xor.b32 	%r49780, [%r49778+86020], %r57296;
	atom.shared.xor.b32 	%r49781, [%r49778+86024], %r57295;
	atom.shared.xor.b32 	%r49782, [%r49778+86028], %r57294;
$L__BB9_1028:
	or.b32  	%r49783, %r57292, %r57293;
	or.b32  	%r49784, %r49783, %r57291;
	or.b32  	%r49785, %r49784, %r57290;
	setp.eq.s32 	%p904, %r49785, 0;
	@%p904 bra 	$L__BB9_1030;
	mov.u32 	%r49786, %tid.x;
	shl.b32 	%r49787, %r49786, 4;
	and.b32  	%r49788, %r49787, 496;
	mov.u32 	%r49789, s_mem;
	add.s32 	%r49790, %r49789, %r49788;
	atom.shared.xor.b32 	%r49791, [%r49790+86528], %r57293;
	atom.shared.xor.b32 	%r49792, [%r49790+86532], %r57292;
	atom.shared.xor.b32 	%r49793, [%r49790+86536], %r57291;
	atom.shared.xor.b32 	%r49794, [%r49790+86540], %r57290;
$L__BB9_1030:
	or.b32  	%r49795, %r57288, %r57289;
	or.b32  	%r49796, %r49795, %r57287;
	or.b32  	%r49797, %r49796, %r57286;
	setp.eq.s32 	%p905, %r49797, 0;
	@%p905 bra 	$L__BB9_1032;
	mov.u32 	%r49798, %tid.x;
	shl.b32 	%r49799, %r49798, 4;
	and.b32  	%r49800, %r49799, 496;
	mov.u32 	%r49801, s_mem;
	add.s32 	%r49802, %r49801, %r49800;
	atom.shared.xor.b32 	%r49803, [%r49802+87040], %r57289;
	atom.shared.xor.b32 	%r49804, [%r49802+87044], %r57288;
	atom.shared.xor.b32 	%r49805, [%r49802+87048], %r57287;
	atom.shared.xor.b32 	%r49806, [%r49802+87052], %r57286;
$L__BB9_1032:
	or.b32  	%r49807, %r57284, %r57285;
	or.b32  	%r49808, %r49807, %r57283;
	or.b32  	%r49809, %r49808, %r57282;
	setp.eq.s32 	%p906, %r49809, 0;
	@%p906 bra 	$L__BB9_1034;
	mov.u32 	%r49810, %tid.x;
	shl.b32 	%r49811, %r49810, 4;
	and.b32  	%r49812, %r49811, 496;
	mov.u32 	%r49813, s_mem;
	add.s32 	%r49814, %r49813, %r49812;
	atom.shared.xor.b32 	%r49815, [%r49814+87552], %r57285;
	atom.shared.xor.b32 	%r49816, [%r49814+87556], %r57284;
	atom.shared.xor.b32 	%r49817, [%r49814+87560], %r57283;
	atom.shared.xor.b32 	%r49818, [%r49814+87564], %r57282;
$L__BB9_1034:
	or.b32  	%r49819, %r57280, %r57281;
	or.b32  	%r49820, %r49819, %r57279;
	or.b32  	%r49821, %r49820, %r57278;
	setp.eq.s32 	%p907, %r49821, 0;
	@%p907 bra 	$L__BB9_1036;
	mov.u32 	%r49822, %tid.x;
	shl.b32 	%r49823, %r49822, 4;
	and.b32  	%r49824, %r49823, 496;
	mov.u32 	%r49825, s_mem;
	add.s32 	%r49826, %r49825, %r49824;
	atom.shared.xor.b32 	%r49827, [%r49826+88064], %r57281;
	atom.shared.xor.b32 	%r49828, [%r49826+88068], %r57280;
	atom.shared.xor.b32 	%r49829, [%r49826+88072], %r57279;
	atom.shared.xor.b32 	%r49830, [%r49826+88076], %r57278;
$L__BB9_1036:
	or.b32  	%r49831, %r57276, %r57277;
	or.b32  	%r49832, %r49831, %r57275;
	or.b32  	%r49833, %r49832, %r57274;
	setp.eq.s32 	%p908, %r49833, 0;
	@%p908 bra 	$L__BB9_1038;
	mov.u32 	%r49834, %tid.x;
	shl.b32 	%r49835, %r49834, 4;
	and.b32  	%r49836, %r49835, 496;
	mov.u32 	%r49837, s_mem;
	add.s32 	%r49838, %r49837, %r49836;
	atom.shared.xor.b32 	%r49839, [%r49838+88576], %r57277;
	atom.shared.xor.b32 	%r49840, [%r49838+88580], %r57276;
	atom.shared.xor.b32 	%r49841, [%r49838+88584], %r57275;
	atom.shared.xor.b32 	%r49842, [%r49838+88588], %r57274;
$L__BB9_1038:
	or.b32  	%r49843, %r57272, %r57273;
	or.b32  	%r49844, %r49843, %r57271;
	or.b32  	%r49845, %r49844, %r57270;
	setp.eq.s32 	%p909, %r49845, 0;
	@%p909 bra 	$L__BB9_1040;
	mov.u32 	%r49846, %tid.x;
	shl.b32 	%r49847, %r49846, 4;
	and.b32  	%r49848, %r49847, 496;
	mov.u32 	%r49849, s_mem;
	add.s32 	%r49850, %r49849, %r49848;
	atom.shared.xor.b32 	%r49851, [%r49850+89088], %r57273;
	atom.shared.xor.b32 	%r49852, [%r49850+89092], %r57272;
	atom.shared.xor.b32 	%r49853, [%r49850+89096], %r57271;
	atom.shared.xor.b32 	%r49854, [%r49850+89100], %r57270;
$L__BB9_1040:
	or.b32  	%r49855, %r57268, %r57269;
	or.b32  	%r49856, %r49855, %r57267;
	or.b32  	%r49857, %r49856, %r57266;
	setp.eq.s32 	%p910, %r49857, 0;
	@%p910 bra 	$L__BB9_1042;
	mov.u32 	%r49858, %tid.x;
	shl.b32 	%r49859, %r49858, 4;
	and.b32  	%r49860, %r49859, 496;
	mov.u32 	%r49861, s_mem;
	add.s32 	%r49862, %r49861, %r49860;
	atom.shared.xor.b32 	%r49863, [%r49862+89600], %r57269;
	atom.shared.xor.b32 	%r49864, [%r49862+89604], %r57268;
	atom.shared.xor.b32 	%r49865, [%r49862+89608], %r57267;
	atom.shared.xor.b32 	%r49866, [%r49862+89612], %r57266;
$L__BB9_1042:
	or.b32  	%r49867, %r57264, %r57265;
	or.b32  	%r49868, %r49867, %r57263;
	or.b32  	%r49869, %r49868, %r57262;
	setp.eq.s32 	%p911, %r49869, 0;
	@%p911 bra 	$L__BB9_1044;
	mov.u32 	%r49870, %tid.x;
	shl.b32 	%r49871, %r49870, 4;
	and.b32  	%r49872, %r49871, 496;
	mov.u32 	%r49873, s_mem;
	add.s32 	%r49874, %r49873, %r49872;
	atom.shared.xor.b32 	%r49875, [%r49874+90112], %r57265;
	atom.shared.xor.b32 	%r49876, [%r49874+90116], %r57264;
	atom.shared.xor.b32 	%r49877, [%r49874+90120], %r57263;
	atom.shared.xor.b32 	%r49878, [%r49874+90124], %r57262;
$L__BB9_1044:
	or.b32  	%r49879, %r57260, %r57261;
	or.b32  	%r49880, %r49879, %r57259;
	or.b32  	%r49881, %r49880, %r57258;
	setp.eq.s32 	%p912, %r49881, 0;
	@%p912 bra 	$L__BB9_1046;
	mov.u32 	%r49882, %tid.x;
	shl.b32 	%r49883, %r49882, 4;
	and.b32  	%r49884, %r49883, 496;
	mov.u32 	%r49885, s_mem;
	add.s32 	%r49886, %r49885, %r49884;
	atom.shared.xor.b32 	%r49887, [%r49886+90624], %r57261;
	atom.shared.xor.b32 	%r49888, [%r49886+90628], %r57260;
	atom.shared.xor.b32 	%r49889, [%r49886+90632], %r57259;
	atom.shared.xor.b32 	%r49890, [%r49886+90636], %r57258;
$L__BB9_1046:
	or.b32  	%r49891, %r57256, %r57257;
	or.b32  	%r49892, %r49891, %r57255;
	or.b32  	%r49893, %r49892, %r57254;
	setp.eq.s32 	%p913, %r49893, 0;
	@%p913 bra 	$L__BB9_1048;
	mov.u32 	%r49894, %tid.x;
	shl.b32 	%r49895, %r49894, 4;
	and.b32  	%r49896, %r49895, 496;
	mov.u32 	%r49897, s_mem;
	add.s32 	%r49898, %r49897, %r49896;
	atom.shared.xor.b32 	%r49899, [%r49898+91136], %r57257;
	atom.shared.xor.b32 	%r49900, [%r49898+91140], %r57256;
	atom.shared.xor.b32 	%r49901, [%r49898+91144], %r57255;
	atom.shared.xor.b32 	%r49902, [%r49898+91148], %r57254;
$L__BB9_1048:
	or.b32  	%r49903, %r57252, %r57253;
	or.b32  	%r49904, %r49903, %r57251;
	or.b32  	%r49905, %r49904, %r57250;
	setp.eq.s32 	%p914, %r49905, 0;
	@%p914 bra 	$L__BB9_1050;
	mov.u32 	%r49906, %tid.x;
	shl.b32 	%r49907, %r49906, 4;
	and.b32  	%r49908, %r49907, 496;
	mov.u32 	%r49909, s_mem;
	add.s32 	%r49910, %r49909, %r49908;
	atom.shared.xor.b32 	%r49911, [%r49910+91648], %r57253;
	atom.shared.xor.b32 	%r49912, [%r49910+91652], %r57252;
	atom.shared.xor.b32 	%r49913, [%r49910+91656], %r57251;
	atom.shared.xor.b32 	%r49914, [%r49910+91660], %r57250;
$L__BB9_1050:
	or.b32  	%r49915, %r57248, %r57249;
	or.b32  	%r49916, %r49915, %r57247;
	or.b32  	%r49917, %r49916, %r57246;
	setp.eq.s32 	%p915, %r49917, 0;
	@%p915 bra 	$L__BB9_1052;
	mov.u32 	%r49918, %tid.x;
	shl.b32 	%r49919, %r49918, 4;
	and.b32  	%r49920, %r49919, 496;
	mov.u32 	%r49921, s_mem;
	add.s32 	%r49922, %r49921, %r49920;
	atom.shared.xor.b32 	%r49923, [%r49922+92160], %r57249;
	atom.shared.xor.b32 	%r49924, [%r49922+92164], %r57248;
	atom.shared.xor.b32 	%r49925, [%r49922+92168], %r57247;
	atom.shared.xor.b32 	%r49926, [%r49922+92172], %r57246;
$L__BB9_1052:
	or.b32  	%r49927, %r57244, %r57245;
	or.b32  	%r49928, %r49927, %r57243;
	or.b32  	%r49929, %r49928, %r57242;
	setp.eq.s32 	%p916, %r49929, 0;
	@%p916 bra 	$L__BB9_1054;
	mov.u32 	%r49930, %tid.x;
	shl.b32 	%r49931, %r49930, 4;
	and.b32  	%r49932, %r49931, 496;
	mov.u32 	%r49933, s_mem;
	add.s32 	%r49934, %r49933, %r49932;
	atom.shared.xor.b32 	%r49935, [%r49934+92672], %r57245;
	atom.shared.xor.b32 	%r49936, [%r49934+92676], %r57244;
	atom.shared.xor.b32 	%r49937, [%r49934+92680], %r57243;
	atom.shared.xor.b32 	%r49938, [%r49934+92684], %r57242;
$L__BB9_1054:
	or.b32  	%r49939, %r57240, %r57241;
	or.b32  	%r49940, %r49939, %r57239;
	or.b32  	%r49941, %r49940, %r57238;
	setp.eq.s32 	%p917, %r49941, 0;
	@%p917 bra 	$L__BB9_1056;
	mov.u32 	%r49942, %tid.x;
	shl.b32 	%r49943, %r49942, 4;
	and.b32  	%r49944, %r49943, 496;
	mov.u32 	%r49945, s_mem;
	add.s32 	%r49946, %r49945, %r49944;
	atom.shared.xor.b32 	%r49947, [%r49946+93184], %r57241;
	atom.shared.xor.b32 	%r49948, [%r49946+93188], %r57240;
	atom.shared.xor.b32 	%r49949, [%r49946+93192], %r57239;
	atom.shared.xor.b32 	%r49950, [%r49946+93196], %r57238;
$L__BB9_1056:
	or.b32  	%r49951, %r57236, %r57237;
	or.b32  	%r49952, %r49951, %r57235;
	or.b32  	%r49953, %r49952, %r57234;
	setp.eq.s32 	%p918, %r49953, 0;
	@%p918 bra 	$L__BB9_1058;
	mov.u32 	%r49954, %tid.x;
	shl.b32 	%r49955, %r49954, 4;
	and.b32  	%r49956, %r49955, 496;
	mov.u32 	%r49957, s_mem;
	add.s32 	%r49958, %r49957, %r49956;
	atom.shared.xor.b32 	%r49959, [%r49958+93696], %r57237;
	atom.shared.xor.b32 	%r49960, [%r49958+93700], %r57236;
	atom.shared.xor.b32 	%r49961, [%r49958+93704], %r57235;
	atom.shared.xor.b32 	%r49962, [%r49958+93708], %r57234;
$L__BB9_1058:
	or.b32  	%r49963, %r57232, %r57233;
	or.b32  	%r49964, %r49963, %r57231;
	or.b32  	%r49965, %r49964, %r57230;
	setp.eq.s32 	%p919, %r49965, 0;
	@%p919 bra 	$L__BB9_1060;
	mov.u32 	%r49966, %tid.x;
	shl.b32 	%r49967, %r49966, 4;
	and.b32  	%r49968, %r49967, 496;
	mov.u32 	%r49969, s_mem;
	add.s32 	%r49970, %r49969, %r49968;
	atom.shared.xor.b32 	%r49971, [%r49970+94208], %r57233;
	atom.shared.xor.b32 	%r49972, [%r49970+94212], %r57232;
	atom.shared.xor.b32 	%r49973, [%r49970+94216], %r57231;
	atom.shared.xor.b32 	%r49974, [%r49970+94220], %r57230;
$L__BB9_1060:
	or.b32  	%r49975, %r57228, %r57229;
	or.b32  	%r49976, %r49975, %r57227;
	or.b32  	%r49977, %r49976, %r57226;
	setp.eq.s32 	%p920, %r49977, 0;
	@%p920 bra 	$L__BB9_1062;
	mov.u32 	%r49978, %tid.x;
	shl.b32 	%r49979, %r49978, 4;
	and.b32  	%r49980, %r49979, 496;
	mov.u32 	%r49981, s_mem;
	add.s32 	%r49982, %r49981, %r49980;
	atom.shared.xor.b32 	%r49983, [%r49982+94720], %r57229;
	atom.shared.xor.b32 	%r49984, [%r49982+94724], %r57228;
	atom.shared.xor.b32 	%r49985, [%r49982+94728], %r57227;
	atom.shared.xor.b32 	%r49986, [%r49982+94732], %r57226;
$L__BB9_1062:
	or.b32  	%r49987, %r57224, %r57225;
	or.b32  	%r49988, %r49987, %r57223;
	or.b32  	%r49989, %r49988, %r57222;
	setp.eq.s32 	%p921, %r49989, 0;
	@%p921 bra 	$L__BB9_1064;
	mov.u32 	%r49990, %tid.x;
	shl.b32 	%r49991, %r49990, 4;
	and.b32  	%r49992, %r49991, 496;
	mov.u32 	%r49993, s_mem;
	add.s32 	%r49994, %r49993, %r49992;
	atom.shared.xor.b32 	%r49995, [%r49994+95232], %r57225;
	atom.shared.xor.b32 	%r49996, [%r49994+95236], %r57224;
	atom.shared.xor.b32 	%r49997, [%r49994+95240], %r57223;
	atom.shared.xor.b32 	%r49998, [%r49994+95244], %r57222;
$L__BB9_1064:
	or.b32  	%r49999, %r57220, %r57221;
	or.b32  	%r50000, %r49999, %r57219;
	or.b32  	%r50001, %r50000, %r57218;
	setp.eq.s32 	%p922, %r50001, 0;
	@%p922 bra 	$L__BB9_1066;
	mov.u32 	%r50002, %tid.x;
	shl.b32 	%r50003, %r50002, 4;
	and.b32  	%r50004, %r50003, 496;
	mov.u32 	%r50005, s_mem;
	add.s32 	%r50006, %r50005, %r50004;
	atom.shared.xor.b32 	%r50007, [%r50006+95744], %r57221;
	atom.shared.xor.b32 	%r50008, [%r50006+95748], %r57220;
	atom.shared.xor.b32 	%r50009, [%r50006+95752], %r57219;
	atom.shared.xor.b32 	%r50010, [%r50006+95756], %r57218;
$L__BB9_1066:
	or.b32  	%r50011, %r57216, %r57217;
	or.b32  	%r50012, %r50011, %r57215;
	or.b32  	%r50013, %r50012, %r57214;
	setp.eq.s32 	%p923, %r50013, 0;
	@%p923 bra 	$L__BB9_1068;
	mov.u32 	%r50014, %tid.x;
	shl.b32 	%r50015, %r50014, 4;
	and.b32  	%r50016, %r50015, 496;
	mov.u32 	%r50017, s_mem;
	add.s32 	%r50018, %r50017, %r50016;
	atom.shared.xor.b32 	%r50019, [%r50018+96256], %r57217;
	atom.shared.xor.b32 	%r50020, [%r50018+96260], %r57216;
	atom.shared.xor.b32 	%r50021, [%r50018+96264], %r57215;
	atom.shared.xor.b32 	%r50022, [%r50018+96268], %r57214;
$L__BB9_1068:
	or.b32  	%r50023, %r57212, %r57213;
	or.b32  	%r50024, %r50023, %r57211;
	or.b32  	%r50025, %r50024, %r57210;
	setp.eq.s32 	%p924, %r50025, 0;
	@%p924 bra 	$L__BB9_1070;
	mov.u32 	%r50026, %tid.x;
	shl.b32 	%r50027, %r50026, 4;
	and.b32  	%r50028, %r50027, 496;
	mov.u32 	%r50029, s_mem;
	add.s32 	%r50030, %r50029, %r50028;
	atom.shared.xor.b32 	%r50031, [%r50030+96768], %r57213;
	atom.shared.xor.b32 	%r50032, [%r50030+96772], %r57212;
	atom.shared.xor.b32 	%r50033, [%r50030+96776], %r57211;
	atom.shared.xor.b32 	%r50034, [%r50030+96780], %r57210;
$L__BB9_1070:
	or.b32  	%r50035, %r57208, %r57209;
	or.b32  	%r50036, %r50035, %r57207;
	or.b32  	%r50037, %r50036, %r57206;
	setp.eq.s32 	%p925, %r50037, 0;
	@%p925 bra 	$L__BB9_1072;
	mov.u32 	%r50038, %tid.x;
	shl.b32 	%r50039, %r50038, 4;
	and.b32  	%r50040, %r50039, 496;
	mov.u32 	%r50041, s_mem;
	add.s32 	%r50042, %r50041, %r50040;
	atom.shared.xor.b32 	%r50043, [%r50042+97280], %r57209;
	atom.shared.xor.b32 	%r50044, [%r50042+97284], %r57208;
	atom.shared.xor.b32 	%r50045, [%r50042+97288], %r57207;
	atom.shared.xor.b32 	%r50046, [%r50042+97292], %r57206;
$L__BB9_1072:
	or.b32  	%r50047, %r57204, %r57205;
	or.b32  	%r50048, %r50047, %r57203;
	or.b32  	%r50049, %r50048, %r57202;
	setp.eq.s32 	%p926, %r50049, 0;
	@%p926 bra 	$L__BB9_1074;
	mov.u32 	%r50050, %tid.x;
	shl.b32 	%r50051, %r50050, 4;
	and.b32  	%r50052, %r50051, 496;
	mov.u32 	%r50053, s_mem;
	add.s32 	%r50054, %r50053, %r50052;
	atom.shared.xor.b32 	%r50055, [%r50054+97792], %r57205;
	atom.shared.xor.b32 	%r50056, [%r50054+97796], %r57204;
	atom.shared.xor.b32 	%r50057, [%r50054+97800], %r57203;
	atom.shared.xor.b32 	%r50058, [%r50054+97804], %r57202;
$L__BB9_1074:
	or.b32  	%r50059, %r57200, %r57201;
	or.b32  	%r50060, %r50059, %r57199;
	or.b32  	%r50061, %r50060, %r57198;
	setp.eq.s32 	%p927, %r50061, 0;
	@%p927 bra 	$L__BB9_1076;
	mov.u32 	%r50062, %tid.x;
	shl.b32 	%r50063, %r50062, 4;
	and.b32  	%r50064, %r50063, 496;
	mov.u32 	%r50065, s_mem;
	add.s32 	%r50066, %r50065, %r50064;
	atom.shared.xor.b32 	%r50067, [%r50066+98304], %r57201;
	atom.shared.xor.b32 	%r50068, [%r50066+98308], %r57200;
	atom.shared.xor.b32 	%r50069, [%r50066+98312], %r57199;
	atom.shared.xor.b32 	%r50070, [%r50066+98316], %r57198;
$L__BB9_1076:
	or.b32  	%r50071, %r57196, %r57197;
	or.b32  	%r50072, %r50071, %r57195;
	or.b32  	%r50073, %r50072, %r57194;
	setp.eq.s32 	%p928, %r50073, 0;
	@%p928 bra 	$L__BB9_1078;
	mov.u32 	%r50074, %tid.x;
	shl.b32 	%r50075, %r50074, 4;
	and.b32  	%r50076, %r50075, 496;
	mov.u32 	%r50077, s_mem;
	add.s32 	%r50078, %r50077, %r50076;
	atom.shared.xor.b32 	%r50079, [%r50078+98816], %r57197;
	atom.shared.xor.b32 	%r50080, [%r50078+98820], %r57196;
	atom.shared.xor.b32 	%r50081, [%r50078+98824], %r57195;
	atom.shared.xor.b32 	%r50082, [%r50078+98828], %r57194;
$L__BB9_1078:
	or.b32  	%r50083, %r57192, %r57193;
	or.b32  	%r50084, %r50083, %r57191;
	or.b32  	%r50085, %r50084, %r57190;
	setp.eq.s32 	%p929, %r50085, 0;
	@%p929 bra 	$L__BB9_1080;
	mov.u32 	%r50086, %tid.x;
	shl.b32 	%r50087, %r50086, 4;
	and.b32  	%r50088, %r50087, 496;
	mov.u32 	%r50089, s_mem;
	add.s32 	%r50090, %r50089, %r50088;
	atom.shared.xor.b32 	%r50091, [%r50090+99328], %r57193;
	atom.shared.xor.b32 	%r50092, [%r50090+99332], %r57192;
	atom.shared.xor.b32 	%r50093, [%r50090+99336], %r57191;
	atom.shared.xor.b32 	%r50094, [%r50090+99340], %r57190;
$L__BB9_1080:
	or.b32  	%r50095, %r57188, %r57189;
	or.b32  	%r50096, %r50095, %r57187;
	or.b32  	%r50097, %r50096, %r57186;
	setp.eq.s32 	%p930, %r50097, 0;
	@%p930 bra 	$L__BB9_1082;
	mov.u32 	%r50098, %tid.x;
	shl.b32 	%r50099, %r50098, 4;
	and.b32  	%r50100, %r50099, 496;
	mov.u32 	%r50101, s_mem;
	add.s32 	%r50102, %r50101, %r50100;
	atom.shared.xor.b32 	%r50103, [%r50102+99840], %r57189;
	atom.shared.xor.b32 	%r50104, [%r50102+99844], %r57188;
	atom.shared.xor.b32 	%r50105, [%r50102+99848], %r57187;
	atom.shared.xor.b32 	%r50106, [%r50102+99852], %r57186;
$L__BB9_1082:
	or.b32  	%r50107, %r57184, %r57185;
	or.b32  	%r50108, %r50107, %r57183;
	or.b32  	%r50109, %r50108, %r57182;
	setp.eq.s32 	%p931, %r50109, 0;
	@%p931 bra 	$L__BB9_1084;
	mov.u32 	%r50110, %tid.x;
	shl.b32 	%r50111, %r50110, 4;
	and.b32  	%r50112, %r50111, 496;
	mov.u32 	%r50113, s_mem;
	add.s32 	%r50114, %r50113, %r50112;
	atom.shared.xor.b32 	%r50115, [%r50114+100352], %r57185;
	atom.shared.xor.b32 	%r50116, [%r50114+100356], %r57184;
	atom.shared.xor.b32 	%r50117, [%r50114+100360], %r57183;
	atom.shared.xor.b32 	%r50118, [%r50114+100364], %r57182;
$L__BB9_1084:
	or.b32  	%r50119, %r57180, %r57181;
	or.b32  	%r50120, %r50119, %r57179;
	or.b32  	%r50121, %r50120, %r57178;
	setp.eq.s32 	%p932, %r50121, 0;
	@%p932 bra 	$L__BB9_1086;
	mov.u32 	%r50122, %tid.x;
	shl.b32 	%r50123, %r50122, 4;
	and.b32  	%r50124, %r50123, 496;
	mov.u32 	%r50125, s_mem;
	add.s32 	%r50126, %r50125, %r50124;
	atom.shared.xor.b32 	%r50127, [%r50126+100864], %r57181;
	atom.shared.xor.b32 	%r50128, [%r50126+100868], %r57180;
	atom.shared.xor.b32 	%r50129, [%r50126+100872], %r57179;
	atom.shared.xor.b32 	%r50130, [%r50126+100876], %r57178;
$L__BB9_1086:
	or.b32  	%r50131, %r57176, %r57177;
	or.b32  	%r50132, %r50131, %r57175;
	or.b32  	%r50133, %r50132, %r57174;
	setp.eq.s32 	%p933, %r50133, 0;
	@%p933 bra 	$L__BB9_1088;
	mov.u32 	%r50134, %tid.x;
	shl.b32 	%r50135, %r50134, 4;
	and.b32  	%r50136, %r50135, 496;
	mov.u32 	%r50137, s_mem;
	add.s32 	%r50138, %r50137, %r50136;
	atom.shared.xor.b32 	%r50139, [%r50138+101376], %r57177;
	atom.shared.xor.b32 	%r50140, [%r50138+101380], %r57176;
	atom.shared.xor.b32 	%r50141, [%r50138+101384], %r57175;
	atom.shared.xor.b32 	%r50142, [%r50138+101388], %r57174;
$L__BB9_1088:
	or.b32  	%r50143, %r57172, %r57173;
	or.b32  	%r50144, %r50143, %r57171;
	or.b32  	%r50145, %r50144, %r57170;
	setp.eq.s32 	%p934, %r50145, 0;
	@%p934 bra 	$L__BB9_1090;
	mov.u32 	%r50146, %tid.x;
	shl.b32 	%r50147, %r50146, 4;
	and.b32  	%r50148, %r50147, 496;
	mov.u32 	%r50149, s_mem;
	add.s32 	%r50150, %r50149, %r50148;
	atom.shared.xor.b32 	%r50151, [%r50150+101888], %r57173;
	atom.shared.xor.b32 	%r50152, [%r50150+101892], %r57172;
	atom.shared.xor.b32 	%r50153, [%r50150+101896], %r57171;
	atom.shared.xor.b32 	%r50154, [%r50150+101900], %r57170;
$L__BB9_1090:
	or.b32  	%r50155, %r57168, %r57169;
	or.b32  	%r50156, %r50155, %r57167;
	or.b32  	%r50157, %r50156, %r57166;
	setp.eq.s32 	%p935, %r50157, 0;
	@%p935 bra 	$L__BB9_1092;
	mov.u32 	%r50158, %tid.x;
	shl.b32 	%r50159, %r50158, 4;
	and.b32  	%r50160, %r50159, 496;
	mov.u32 	%r50161, s_mem;
	add.s32 	%r50162, %r50161, %r50160;
	atom.shared.xor.b32 	%r50163, [%r50162+102400], %r57169;
	atom.shared.xor.b32 	%r50164, [%r50162+102404], %r57168;
	atom.shared.xor.b32 	%r50165, [%r50162+102408], %r57167;
	atom.shared.xor.b32 	%r50166, [%r50162+102412], %r57166;
$L__BB9_1092:
	or.b32  	%r50167, %r57164, %r57165;
	or.b32  	%r50168, %r50167, %r57163;
	or.b32  	%r50169, %r50168, %r57162;
	setp.eq.s32 	%p936, %r50169, 0;
	@%p936 bra 	$L__BB9_1094;
	mov.u32 	%r50170, %tid.x;
	shl.b32 	%r50171, %r50170, 4;
	and.b32  	%r50172, %r50171, 496;
	mov.u32 	%r50173, s_mem;
	add.s32 	%r50174, %r50173, %r50172;
	atom.shared.xor.b32 	%r50175, [%r50174+102912], %r57165;
	atom.shared.xor.b32 	%r50176, [%r50174+102916], %r57164;
	atom.shared.xor.b32 	%r50177, [%r50174+102920], %r57163;
	atom.shared.xor.b32 	%r50178, [%r50174+102924], %r57162;
$L__BB9_1094:
	or.b32  	%r50179, %r57160, %r57161;
	or.b32  	%r50180, %r50179, %r57159;
	or.b32  	%r50181, %r50180, %r57158;
	setp.eq.s32 	%p937, %r50181, 0;
	@%p937 bra 	$L__BB9_1096;
	mov.u32 	%r50182, %tid.x;
	shl.b32 	%r50183, %r50182, 4;
	and.b32  	%r50184, %r50183, 496;
	mov.u32 	%r50185, s_mem;
	add.s32 	%r50186, %r50185, %r50184;
	atom.shared.xor.b32 	%r50187, [%r50186+103424], %r57161;
	atom.shared.xor.b32 	%r50188, [%r50186+103428], %r57160;
	atom.shared.xor.b32 	%r50189, [%r50186+103432], %r57159;
	atom.shared.xor.b32 	%r50190, [%r50186+103436], %r57158;
$L__BB9_1096:
	or.b32  	%r50191, %r57156, %r57157;
	or.b32  	%r50192, %r50191, %r57155;
	or.b32  	%r50193, %r50192, %r57154;
	setp.eq.s32 	%p938, %r50193, 0;
	@%p938 bra 	$L__BB9_1098;
	mov.u32 	%r50194, %tid.x;
	shl.b32 	%r50195, %r50194, 4;
	and.b32  	%r50196, %r50195, 496;
	mov.u32 	%r50197, s_mem;
	add.s32 	%r50198, %r50197, %r50196;
	atom.shared.xor.b32 	%r50199, [%r50198+103936], %r57157;
	atom.shared.xor.b32 	%r50200, [%r50198+103940], %r57156;
	atom.shared.xor.b32 	%r50201, [%r50198+103944], %r57155;
	atom.shared.xor.b32 	%r50202, [%r50198+103948], %r57154;
$L__BB9_1098:
	or.b32  	%r50203, %r57152, %r57153;
	or.b32  	%r50204, %r50203, %r57151;
	or.b32  	%r50205, %r50204, %r57150;
	setp.eq.s32 	%p939, %r50205, 0;
	@%p939 bra 	$L__BB9_1100;
	mov.u32 	%r50206, %tid.x;
	shl.b32 	%r50207, %r50206, 4;
	and.b32  	%r50208, %r50207, 496;
	mov.u32 	%r50209, s_mem;
	add.s32 	%r50210, %r50209, %r50208;
	atom.shared.xor.b32 	%r50211, [%r50210+104448], %r57153;
	atom.shared.xor.b32 	%r50212, [%r50210+104452], %r57152;
	atom.shared.xor.b32 	%r50213, [%r50210+104456], %r57151;
	atom.shared.xor.b32 	%r50214, [%r50210+104460], %r57150;
$L__BB9_1100:
	or.b32  	%r50215, %r57148, %r57149;
	or.b32  	%r50216, %r50215, %r57147;
	or.b32  	%r50217, %r50216, %r57146;
	setp.eq.s32 	%p940, %r50217, 0;
	@%p940 bra 	$L__BB9_1102;
	mov.u32 	%r50218, %tid.x;
	shl.b32 	%r50219, %r50218, 4;
	and.b32  	%r50220, %r50219, 496;
	mov.u32 	%r50221, s_mem;
	add.s32 	%r50222, %r50221, %r50220;
	atom.shared.xor.b32 	%r50223, [%r50222+104960], %r57149;
	atom.shared.xor.b32 	%r50224, [%r50222+104964], %r57148;
	atom.shared.xor.b32 	%r50225, [%r50222+104968], %r57147;
	atom.shared.xor.b32 	%r50226, [%r50222+104972], %r57146;
$L__BB9_1102:
	or.b32  	%r50227, %r57144, %r57145;
	or.b32  	%r50228, %r50227, %r57143;
	or.b32  	%r50229, %r50228, %r57142;
	setp.eq.s32 	%p941, %r50229, 0;
	@%p941 bra 	$L__BB9_1104;
	mov.u32 	%r50230, %tid.x;
	shl.b32 	%r50231, %r50230, 4;
	and.b32  	%r50232, %r50231, 496;
	mov.u32 	%r50233, s_mem;
	add.s32 	%r50234, %r50233, %r50232;
	atom.shared.xor.b32 	%r50235, [%r50234+105472], %r57145;
	atom.shared.xor.b32 	%r50236, [%r50234+105476], %r57144;
	atom.shared.xor.b32 	%r50237, [%r50234+105480], %r57143;
	atom.shared.xor.b32 	%r50238, [%r50234+105484], %r57142;
$L__BB9_1104:
	or.b32  	%r50239, %r57140, %r57141;
	or.b32  	%r50240, %r50239, %r57139;
	or.b32  	%r50241, %r50240, %r57138;
	setp.eq.s32 	%p942, %r50241, 0;
	@%p942 bra 	$L__BB9_1106;
	mov.u32 	%r50242, %tid.x;
	shl.b32 	%r50243, %r50242, 4;
	and.b32  	%r50244, %r50243, 496;
	mov.u32 	%r50245, s_mem;
	add.s32 	%r50246, %r50245, %r50244;
	atom.shared.xor.b32 	%r50247, [%r50246+105984], %r57141;
	atom.shared.xor.b32 	%r50248, [%r50246+105988], %r57140;
	atom.shared.xor.b32 	%r50249, [%r50246+105992], %r57139;
	atom.shared.xor.b32 	%r50250, [%r50246+105996], %r57138;
$L__BB9_1106:
	or.b32  	%r50251, %r57136, %r57137;
	or.b32  	%r50252, %r50251, %r57135;
	or.b32  	%r50253, %r50252, %r57134;
	setp.eq.s32 	%p943, %r50253, 0;
	@%p943 bra 	$L__BB9_1108;
	mov.u32 	%r50254, %tid.x;
	shl.b32 	%r50255, %r50254, 4;
	and.b32  	%r50256, %r50255, 496;
	mov.u32 	%r50257, s_mem;
	add.s32 	%r50258, %r50257, %r50256;
	atom.shared.xor.b32 	%r50259, [%r50258+106496], %r57137;
	atom.shared.xor.b32 	%r50260, [%r50258+106500], %r57136;
	atom.shared.xor.b32 	%r50261, [%r50258+106504], %r57135;
	atom.shared.xor.b32 	%r50262, [%r50258+106508], %r57134;
$L__BB9_1108:
	or.b32  	%r50263, %r57132, %r57133;
	or.b32  	%r50264, %r50263, %r57131;
	or.b32  	%r50265, %r50264, %r57130;
	setp.eq.s32 	%p944, %r50265, 0;
	@%p944 bra 	$L__BB9_1110;
	mov.u32 	%r50266, %tid.x;
	shl.b32 	%r50267, %r50266, 4;
	and.b32  	%r50268, %r50267, 496;
	mov.u32 	%r50269, s_mem;
	add.s32 	%r50270, %r50269, %r50268;
	atom.shared.xor.b32 	%r50271, [%r50270+107008], %r57133;
	atom.shared.xor.b32 	%r50272, [%r50270+107012], %r57132;
	atom.shared.xor.b32 	%r50273, [%r50270+107016], %r57131;
	atom.shared.xor.b32 	%r50274, [%r50270+107020], %r57130;
$L__BB9_1110:
	or.b32  	%r50275, %r57128, %r57129;
	or.b32  	%r50276, %r50275, %r57127;
	or.b32  	%r50277, %r50276, %r57126;
	setp.eq.s32 	%p945, %r50277, 0;
	@%p945 bra 	$L__BB9_1112;
	mov.u32 	%r50278, %tid.x;
	shl.b32 	%r50279, %r50278, 4;
	and.b32  	%r50280, %r50279, 496;
	mov.u32 	%r50281, s_mem;
	add.s32 	%r50282, %r50281, %r50280;
	atom.shared.xor.b32 	%r50283, [%r50282+107520], %r57129;
	atom.shared.xor.b32 	%r50284, [%r50282+107524], %r57128;
	atom.shared.xor.b32 	%r50285, [%r50282+107528], %r57127;
	atom.shared.xor.b32 	%r50286, [%r50282+107532], %r57126;
$L__BB9_1112:
	or.b32  	%r50287, %r57124, %r57125;
	or.b32  	%r50288, %r50287, %r57123;
	or.b32  	%r50289, %r50288, %r57122;
	setp.eq.s32 	%p946, %r50289, 0;
	@%p946 bra 	$L__BB9_1114;
	mov.u32 	%r50290, %tid.x;
	shl.b32 	%r50291, %r50290, 4;
	and.b32  	%r50292, %r50291, 496;
	mov.u32 	%r50293, s_mem;
	add.s32 	%r50294, %r50293, %r50292;
	atom.shared.xor.b32 	%r50295, [%r50294+108032], %r57125;
	atom.shared.xor.b32 	%r50296, [%r50294+108036], %r57124;
	atom.shared.xor.b32 	%r50297, [%r50294+108040], %r57123;
	atom.shared.xor.b32 	%r50298, [%r50294+108044], %r57122;
$L__BB9_1114:
	or.b32  	%r50299, %r57120, %r57121;
	or.b32  	%r50300, %r50299, %r57119;
	or.b32  	%r50301, %r50300, %r57118;
	setp.eq.s32 	%p947, %r50301, 0;
	@%p947 bra 	$L__BB9_1116;
	mov.u32 	%r50302, %tid.x;
	shl.b32 	%r50303, %r50302, 4;
	and.b32  	%r50304, %r50303, 496;
	mov.u32 	%r50305, s_mem;
	add.s32 	%r50306, %r50305, %r50304;
	atom.shared.xor.b32 	%r50307, [%r50306+108544], %r57121;
	atom.shared.xor.b32 	%r50308, [%r50306+108548], %r57120;
	atom.shared.xor.b32 	%r50309, [%r50306+108552], %r57119;
	atom.shared.xor.b32 	%r50310, [%r50306+108556], %r57118;
$L__BB9_1116:
	or.b32  	%r50311, %r57116, %r57117;
	or.b32  	%r50312, %r50311, %r57115;
	or.b32  	%r50313, %r50312, %r57114;
	setp.eq.s32 	%p948, %r50313, 0;
	@%p948 bra 	$L__BB9_1118;
	mov.u32 	%r50314, %tid.x;
	shl.b32 	%r50315, %r50314, 4;
	and.b32  	%r50316, %r50315, 496;
	mov.u32 	%r50317, s_mem;
	add.s32 	%r50318, %r50317, %r50316;
	atom.shared.xor.b32 	%r50319, [%r50318+109056], %r57117;
	atom.shared.xor.b32 	%r50320, [%r50318+109060], %r57116;
	atom.shared.xor.b32 	%r50321, [%r50318+109064], %r57115;
	atom.shared.xor.b32 	%r50322, [%r50318+109068], %r57114;
$L__BB9_1118:
	or.b32  	%r50323, %r57112, %r57113;
	or.b32  	%r50324, %r50323, %r57111;
	or.b32  	%r50325, %r50324, %r57110;
	setp.eq.s32 	%p949, %r50325, 0;
	@%p949 bra 	$L__BB9_1120;
	mov.u32 	%r50326, %tid.x;
	shl.b32 	%r50327, %r50326, 4;
	and.b32  	%r50328, %r50327, 496;
	mov.u32 	%r50329, s_mem;
	add.s32 	%r50330, %r50329, %r50328;
	atom.shared.xor.b32 	%r50331, [%r50330+109568], %r57113;
	atom.shared.xor.b32 	%r50332, [%r50330+109572], %r57112;
	atom.shared.xor.b32 	%r50333, [%r50330+109576], %r57111;
	atom.shared.xor.b32 	%r50334, [%r50330+109580], %r57110;
$L__BB9_1120:
	or.b32  	%r50335, %r57108, %r57109;
	or.b32  	%r50336, %r50335, %r57107;
	or.b32  	%r50337, %r50336, %r57106;
	setp.eq.s32 	%p950, %r50337, 0;
	@%p950 bra 	$L__BB9_1122;
	mov.u32 	%r50338, %tid.x;
	shl.b32 	%r50339, %r50338, 4;
	and.b32  	%r50340, %r50339, 496;
	mov.u32 	%r50341, s_mem;
	add.s32 	%r50342, %r50341, %r50340;
	atom.shared.xor.b32 	%r50343, [%r50342+110080], %r57109;
	atom.shared.xor.b32 	%r50344, [%r50342+110084], %r57108;
	atom.shared.xor.b32 	%r50345, [%r50342+110088], %r57107;
	atom.shared.xor.b32 	%r50346, [%r50342+110092], %r57106;
$L__BB9_1122:
	or.b32  	%r50347, %r57104, %r57105;
	or.b32  	%r50348, %r50347, %r57103;
	or.b32  	%r50349, %r50348, %r57102;
	setp.eq.s32 	%p951, %r50349, 0;
	@%p951 bra 	$L__BB9_1124;
	mov.u32 	%r50350, %tid.x;
	shl.b32 	%r50351, %r50350, 4;
	and.b32  	%r50352, %r50351, 496;
	mov.u32 	%r50353, s_mem;
	add.s32 	%r50354, %r50353, %r50352;
	atom.shared.xor.b32 	%r50355, [%r50354+110592], %r57105;
	atom.shared.xor.b32 	%r50356, [%r50354+110596], %r57104;
	atom.shared.xor.b32 	%r50357, [%r50354+110600], %r57103;
	atom.shared.xor.b32 	%r50358, [%r50354+110604], %r57102;
$L__BB9_1124:
	or.b32  	%r50359, %r57100, %r57101;
	or.b32  	%r50360, %r50359, %r57099;
	or.b32  	%r50361, %r50360, %r57098;
	setp.eq.s32 	%p952, %r50361, 0;
	@%p952 bra 	$L__BB9_1126;
	mov.u32 	%r50362, %tid.x;
	shl.b32 	%r50363, %r50362, 4;
	and.b32  	%r50364, %r50363, 496;
	mov.u32 	%r50365, s_mem;
	add.s32 	%r50366, %r50365, %r50364;
	atom.shared.xor.b32 	%r50367, [%r50366+111104], %r57101;
	atom.shared.xor.b32 	%r50368, [%r50366+111108], %r57100;
	atom.shared.xor.b32 	%r50369, [%r50366+111112], %r57099;
	atom.shared.xor.b32 	%r50370, [%r50366+111116], %r57098;
$L__BB9_1126:
	or.b32  	%r50371, %r57096, %r57097;
	or.b32  	%r50372, %r50371, %r57095;
	or.b32  	%r50373, %r50372, %r57094;
	setp.eq.s32 	%p953, %r50373, 0;
	@%p953 bra 	$L__BB9_1128;
	mov.u32 	%r50374, %tid.x;
	shl.b32 	%r50375, %r50374, 4;
	and.b32  	%r50376, %r50375, 496;
	mov.u32 	%r50377, s_mem;
	add.s32 	%r50378, %r50377, %r50376;
	atom.shared.xor.b32 	%r50379, [%r50378+111616], %r57097;
	atom.shared.xor.b32 	%r50380, [%r50378+111620], %r57096;
	atom.shared.xor.b32 	%r50381, [%r50378+111624], %r57095;
	atom.shared.xor.b32 	%r50382, [%r50378+111628], %r57094;
$L__BB9_1128:
	or.b32  	%r50383, %r57092, %r57093;
	or.b32  	%r50384, %r50383, %r57091;
	or.b32  	%r50385, %r50384, %r57090;
	setp.eq.s32 	%p954, %r50385, 0;
	@%p954 bra 	$L__BB9_1130;
	mov.u32 	%r50386, %tid.x;
	shl.b32 	%r50387, %r50386, 4;
	and.b32  	%r50388, %r50387, 496;
	mov.u32 	%r50389, s_mem;
	add.s32 	%r50390, %r50389, %r50388;
	atom.shared.xor.b32 	%r50391, [%r50390+112128], %r57093;
	atom.shared.xor.b32 	%r50392, [%r50390+112132], %r57092;
	atom.shared.xor.b32 	%r50393, [%r50390+112136], %r57091;
	atom.shared.xor.b32 	%r50394, [%r50390+112140], %r57090;
$L__BB9_1130:
	or.b32  	%r50395, %r57088, %r57089;
	or.b32  	%r50396, %r50395, %r57087;
	or.b32  	%r50397, %r50396, %r57086;
	setp.eq.s32 	%p955, %r50397, 0;
	@%p955 bra 	$L__BB9_1132;
	mov.u32 	%r50398, %tid.x;
	shl.b32 	%r50399, %r50398, 4;
	and.b32  	%r50400, %r50399, 496;
	mov.u32 	%r50401, s_mem;
	add.s32 	%r50402, %r50401, %r50400;
	atom.shared.xor.b32 	%r50403, [%r50402+112640], %r57089;
	atom.shared.xor.b32 	%r50404, [%r50402+112644], %r57088;
	atom.shared.xor.b32 	%r50405, [%r50402+112648], %r57087;
	atom.shared.xor.b32 	%r50406, [%r50402+112652], %r57086;
$L__BB9_1132:
	or.b32  	%r50407, %r57084, %r57085;
	or.b32  	%r50408, %r50407, %r57083;
	or.b32  	%r50409, %r50408, %r57082;
	setp.eq.s32 	%p956, %r50409, 0;
	@%p956 bra 	$L__BB9_1134;
	mov.u32 	%r50410, %tid.x;
	shl.b32 	%r50411, %r50410, 4;
	and.b32  	%r50412, %r50411, 496;
	mov.u32 	%r50413, s_mem;
	add.s32 	%r50414, %r50413, %r50412;
	atom.shared.xor.b32 	%r50415, [%r50414+113152], %r57085;
	atom.shared.xor.b32 	%r50416, [%r50414+113156], %r57084;
	atom.shared.xor.b32 	%r50417, [%r50414+113160], %r57083;
	atom.shared.xor.b32 	%r50418, [%r50414+113164], %r57082;
$L__BB9_1134:
	or.b32  	%r50419, %r57080, %r57081;
	or.b32  	%r50420, %r50419, %r57079;
	or.b32  	%r50421, %r50420, %r57078;
	setp.eq.s32 	%p957, %r50421, 0;
	@%p957 bra 	$L__BB9_1136;
	mov.u32 	%r50422, %tid.x;
	shl.b32 	%r50423, %r50422, 4;
	and.b32  	%r50424, %r50423, 496;
	mov.u32 	%r50425, s_mem;
	add.s32 	%r50426, %r50425, %r50424;
	atom.shared.xor.b32 	%r50427, [%r50426+113664], %r57081;
	atom.shared.xor.b32 	%r50428, [%r50426+113668], %r57080;
	atom.shared.xor.b32 	%r50429, [%r50426+113672], %r57079;
	atom.shared.xor.b32 	%r50430, [%r50426+113676], %r57078;
$L__BB9_1136:
	or.b32  	%r50431, %r57076, %r57077;
	or.b32  	%r50432, %r50431, %r57075;
	or.b32  	%r50433, %r50432, %r57074;
	setp.eq.s32 	%p958, %r50433, 0;
	@%p958 bra 	$L__BB9_1138;
	mov.u32 	%r50434, %tid.x;
	shl.b32 	%r50435, %r50434, 4;
	and.b32  	%r50436, %r50435, 496;
	mov.u32 	%r50437, s_mem;
	add.s32 	%r50438, %r50437, %r50436;
	atom.shared.xor.b32 	%r50439, [%r50438+114176], %r57077;
	atom.shared.xor.b32 	%r50440, [%r50438+114180], %r57076;
	atom.shared.xor.b32 	%r50441, [%r50438+114184], %r57075;
	atom.shared.xor.b32 	%r50442, [%r50438+114188], %r57074;
$L__BB9_1138:
	or.b32  	%r50443, %r57072, %r57073;
	or.b32  	%r50444, %r50443, %r57071;
	or.b32  	%r50445, %r50444, %r57070;
	setp.eq.s32 	%p959, %r50445, 0;
	@%p959 bra 	$L__BB9_1140;
	mov.u32 	%r50446, %tid.x;
	shl.b32 	%r50447, %r50446, 4;
	and.b32  	%r50448, %r50447, 496;
	mov.u32 	%r50449, s_mem;
	add.s32 	%r50450, %r50449, %r50448;
	atom.shared.xor.b32 	%r50451, [%r50450+114688], %r57073;
	atom.shared.xor.b32 	%r50452, [%r50450+114692], %r57072;
	atom.shared.xor.b32 	%r50453, [%r50450+114696], %r57071;
	atom.shared.xor.b32 	%r50454, [%r50450+114700], %r57070;
$L__BB9_1140:
	or.b32  	%r50455, %r57068, %r57069;
	or.b32  	%r50456, %r50455, %r57067;
	or.b32  	%r50457, %r50456, %r57066;
	setp.eq.s32 	%p960, %r50457, 0;
	@%p960 bra 	$L__BB9_1142;
	mov.u32 	%r50458, %tid.x;
	shl.b32 	%r50459, %r50458, 4;
	and.b32  	%r50460, %r50459, 496;
	mov.u32 	%r50461, s_mem;
	add.s32 	%r50462, %r50461, %r50460;
	atom.shared.xor.b32 	%r50463, [%r50462+115200], %r57069;
	atom.shared.xor.b32 	%r50464, [%r50462+115204], %r57068;
	atom.shared.xor.b32 	%r50465, [%r50462+115208], %r57067;
	atom.shared.xor.b32 	%r50466, [%r50462+115212], %r57066;
$L__BB9_1142:
	or.b32  	%r50467, %r57064, %r57065;
	or.b32  	%r50468, %r50467, %r57063;
	or.b32  	%r50469, %r50468, %r57062;
	setp.eq.s32 	%p961, %r50469, 0;
	@%p961 bra 	$L__BB9_1144;
	mov.u32 	%r50470, %tid.x;
	shl.b32 	%r50471, %r50470, 4;
	and.b32  	%r50472, %r50471, 496;
	mov.u32 	%r50473, s_mem;
	add.s32 	%r50474, %r50473, %r50472;
	atom.shared.xor.b32 	%r50475, [%r50474+115712], %r57065;
	atom.shared.xor.b32 	%r50476, [%r50474+115716], %r57064;
	atom.shared.xor.b32 	%r50477, [%r50474+115720], %r57063;
	atom.shared.xor.b32 	%r50478, [%r50474+115724], %r57062;
$L__BB9_1144:
	or.b32  	%r50479, %r57060, %r57061;
	or.b32  	%r50480, %r50479, %r57059;
	or.b32  	%r50481, %r50480, %r57058;
	setp.eq.s32 	%p962, %r50481, 0;
	@%p962 bra 	$L__BB9_1146;
	mov.u32 	%r50482, %tid.x;
	shl.b32 	%r50483, %r50482, 4;
	and.b32  	%r50484, %r50483, 496;
	mov.u32 	%r50485, s_mem;
	add.s32 	%r50486, %r50485, %r50484;
	atom.shared.xor.b32 	%r50487, [%r50486+116224], %r57061;
	atom.shared.xor.b32 	%r50488, [%r50486+116228], %r57060;
	atom.shared.xor.b32 	%r50489, [%r50486+116232], %r57059;
	atom.shared.xor.b32 	%r50490, [%r50486+116236], %r57058;
$L__BB9_1146:
	or.b32  	%r50491, %r57056, %r57057;
	or.b32  	%r50492, %r50491, %r57055;
	or.b32  	%r50493, %r50492, %r57054;
	setp.eq.s32 	%p963, %r50493, 0;
	@%p963 bra 	$L__BB9_1148;
	mov.u32 	%r50494, %tid.x;
	shl.b32 	%r50495, %r50494, 4;
	and.b32  	%r50496, %r50495, 496;
	mov.u32 	%r50497, s_mem;
	add.s32 	%r50498, %r50497, %r50496;
	atom.shared.xor.b32 	%r50499, [%r50498+116736], %r57057;
	atom.shared.xor.b32 	%r50500, [%r50498+116740], %r57056;
	atom.shared.xor.b32 	%r50501, [%r50498+116744], %r57055;
	atom.shared.xor.b32 	%r50502, [%r50498+116748], %r57054;
$L__BB9_1148:
	or.b32  	%r50503, %r57052, %r57053;
	or.b32  	%r50504, %r50503, %r57051;
	or.b32  	%r50505, %r50504, %r57050;
	setp.eq.s32 	%p964, %r50505, 0;
	@%p964 bra 	$L__BB9_1150;
	mov.u32 	%r50506, %tid.x;
	shl.b32 	%r50507, %r50506, 4;
	and.b32  	%r50508, %r50507, 496;
	mov.u32 	%r50509, s_mem;
	add.s32 	%r50510, %r50509, %r50508;
	atom.shared.xor.b32 	%r50511, [%r50510+117248], %r57053;
	atom.shared.xor.b32 	%r50512, [%r50510+117252], %r57052;
	atom.shared.xor.b32 	%r50513, [%r50510+117256], %r57051;
	atom.shared.xor.b32 	%r50514, [%r50510+117260], %r57050;
$L__BB9_1150:
	or.b32  	%r50515, %r57048, %r57049;
	or.b32  	%r50516, %r50515, %r57047;
	or.b32  	%r50517, %r50516, %r57046;
	setp.eq.s32 	%p965, %r50517, 0;
	@%p965 bra 	$L__BB9_1152;
	mov.u32 	%r50518, %tid.x;
	shl.b32 	%r50519, %r50518, 4;
	and.b32  	%r50520, %r50519, 496;
	mov.u32 	%r50521, s_mem;
	add.s32 	%r50522, %r50521, %r50520;
	atom.shared.xor.b32 	%r50523, [%r50522+117760], %r57049;
	atom.shared.xor.b32 	%r50524, [%r50522+117764], %r57048;
	atom.shared.xor.b32 	%r50525, [%r50522+117768], %r57047;
	atom.shared.xor.b32 	%r50526, [%r50522+117772], %r57046;
$L__BB9_1152:
	or.b32  	%r50527, %r57044, %r57045;
	or.b32  	%r50528, %r50527, %r57043;
	or.b32  	%r50529, %r50528, %r57042;
	setp.eq.s32 	%p966, %r50529, 0;
	@%p966 bra 	$L__BB9_1154;
	mov.u32 	%r50530, %tid.x;
	shl.b32 	%r50531, %r50530, 4;
	and.b32  	%r50532, %r50531, 496;
	mov.u32 	%r50533, s_mem;
	add.s32 	%r50534, %r50533, %r50532;
	atom.shared.xor.b32 	%r50535, [%r50534+118272], %r57045;
	atom.shared.xor.b32 	%r50536, [%r50534+118276], %r57044;
	atom.shared.xor.b32 	%r50537, [%r50534+118280], %r57043;
	atom.shared.xor.b32 	%r50538, [%r50534+118284], %r57042;
$L__BB9_1154:
	or.b32  	%r50539, %r57040, %r57041;
	or.b32  	%r50540, %r50539, %r57039;
	or.b32  	%r50541, %r50540, %r57038;
	setp.eq.s32 	%p967, %r50541, 0;
	@%p967 bra 	$L__BB9_1156;
	mov.u32 	%r50542, %tid.x;
	shl.b32 	%r50543, %r50542, 4;
	and.b32  	%r50544, %r50543, 496;
	mov.u32 	%r50545, s_mem;
	add.s32 	%r50546, %r50545, %r50544;
	atom.shared.xor.b32 	%r50547, [%r50546+118784], %r57041;
	atom.shared.xor.b32 	%r50548, [%r50546+118788], %r57040;
	atom.shared.xor.b32 	%r50549, [%r50546+118792], %r57039;
	atom.shared.xor.b32 	%r50550, [%r50546+118796], %r57038;
$L__BB9_1156:
	or.b32  	%r50551, %r57036, %r57037;
	or.b32  	%r50552, %r50551, %r57035;
	or.b32  	%r50553, %r50552, %r57034;
	setp.eq.s32 	%p968, %r50553, 0;
	@%p968 bra 	$L__BB9_1158;
	mov.u32 	%r50554, %tid.x;
	shl.b32 	%r50555, %r50554, 4;
	and.b32  	%r50556, %r50555, 496;
	mov.u32 	%r50557, s_mem;
	add.s32 	%r50558, %r50557, %r50556;
	atom.shared.xor.b32 	%r50559, [%r50558+119296], %r57037;
	atom.shared.xor.b32 	%r50560, [%r50558+119300], %r57036;
	atom.shared.xor.b32 	%r50561, [%r50558+119304], %r57035;
	atom.shared.xor.b32 	%r50562, [%r50558+119308], %r57034;
$L__BB9_1158:
	or.b32  	%r50563, %r57032, %r57033;
	or.b32  	%r50564, %r50563, %r57031;
	or.b32  	%r50565, %r50564, %r57030;
	setp.eq.s32 	%p969, %r50565, 0;
	@%p969 bra 	$L__BB9_1160;
	mov.u32 	%r50566, %tid.x;
	shl.b32 	%r50567, %r50566, 4;
	and.b32  	%r50568, %r50567, 496;
	mov.u32 	%r50569, s_mem;
	add.s32 	%r50570, %r50569, %r50568;
	atom.shared.xor.b32 	%r50571, [%r50570+119808], %r57033;
	atom.shared.xor.b32 	%r50572, [%r50570+119812], %r57032;
	atom.shared.xor.b32 	%r50573, [%r50570+119816], %r57031;
	atom.shared.xor.b32 	%r50574, [%r50570+119820], %r57030;
$L__BB9_1160:
	or.b32  	%r50575, %r57028, %r57029;
	or.b32  	%r50576, %r50575, %r57027;
	or.b32  	%r50577, %r50576, %r57026;
	setp.eq.s32 	%p970, %r50577, 0;
	@%p970 bra 	$L__BB9_1162;
	mov.u32 	%r50578, %tid.x;
	shl.b32 	%r50579, %r50578, 4;
	and.b32  	%r50580, %r50579, 496;
	mov.u32 	%r50581, s_mem;
	add.s32 	%r50582, %r50581, %r50580;
	atom.shared.xor.b32 	%r50583, [%r50582+120320], %r57029;
	atom.shared.xor.b32 	%r50584, [%r50582+120324], %r57028;
	atom.shared.xor.b32 	%r50585, [%r50582+120328], %r57027;
	atom.shared.xor.b32 	%r50586, [%r50582+120332], %r57026;
$L__BB9_1162:
	or.b32  	%r50587, %r57024, %r57025;
	or.b32  	%r50588, %r50587, %r57023;
	or.b32  	%r50589, %r50588, %r57022;
	setp.eq.s32 	%p971, %r50589, 0;
	@%p971 bra 	$L__BB9_1164;
	mov.u32 	%r50590, %tid.x;
	shl.b32 	%r50591, %r50590, 4;
	and.b32  	%r50592, %r50591, 496;
	mov.u32 	%r50593, s_mem;
	add.s32 	%r50594, %r50593, %r50592;
	atom.shared.xor.b32 	%r50595, [%r50594+120832], %r57025;
	atom.shared.xor.b32 	%r50596, [%r50594+120836], %r57024;
	atom.shared.xor.b32 	%r50597, [%r50594+120840], %r57023;
	atom.shared.xor.b32 	%r50598, [%r50594+120844], %r57022;
$L__BB9_1164:
	or.b32  	%r50599, %r57020, %r57021;
	or.b32  	%r50600, %r50599, %r57019;
	or.b32  	%r50601, %r50600, %r57018;
	setp.eq.s32 	%p972, %r50601, 0;
	@%p972 bra 	$L__BB9_1166;
	mov.u32 	%r50602, %tid.x;
	shl.b32 	%r50603, %r50602, 4;
	and.b32  	%r50604, %r50603, 496;
	mov.u32 	%r50605, s_mem;
	add.s32 	%r50606, %r50605, %r50604;
	atom.shared.xor.b32 	%r50607, [%r50606+121344], %r57021;
	atom.shared.xor.b32 	%r50608, [%r50606+121348], %r57020;
	atom.shared.xor.b32 	%r50609, [%r50606+121352], %r57019;
	atom.shared.xor.b32 	%r50610, [%r50606+121356], %r57018;
$L__BB9_1166:
	or.b32  	%r50611, %r57016, %r57017;
	or.b32  	%r50612, %r50611, %r57015;
	or.b32  	%r50613, %r50612, %r57014;
	setp.eq.s32 	%p973, %r50613, 0;
	@%p973 bra 	$L__BB9_1168;
	mov.u32 	%r50614, %tid.x;
	shl.b32 	%r50615, %r50614, 4;
	and.b32  	%r50616, %r50615, 496;
	mov.u32 	%r50617, s_mem;
	add.s32 	%r50618, %r50617, %r50616;
	atom.shared.xor.b32 	%r50619, [%r50618+121856], %r57017;
	atom.shared.xor.b32 	%r50620, [%r50618+121860], %r57016;
	atom.shared.xor.b32 	%r50621, [%r50618+121864], %r57015;
	atom.shared.xor.b32 	%r50622, [%r50618+121868], %r57014;
$L__BB9_1168:
	or.b32  	%r50623, %r57012, %r57013;
	or.b32  	%r50624, %r50623, %r57011;
	or.b32  	%r50625, %r50624, %r57010;
	setp.eq.s32 	%p974, %r50625, 0;
	@%p974 bra 	$L__BB9_1170;
	mov.u32 	%r50626, %tid.x;
	shl.b32 	%r50627, %r50626, 4;
	and.b32  	%r50628, %r50627, 496;
	mov.u32 	%r50629, s_mem;
	add.s32 	%r50630, %r50629, %r50628;
	atom.shared.xor.b32 	%r50631, [%r50630+122368], %r57013;
	atom.shared.xor.b32 	%r50632, [%r50630+122372], %r57012;
	atom.shared.xor.b32 	%r50633, [%r50630+122376], %r57011;
	atom.shared.xor.b32 	%r50634, [%r50630+122380], %r57010;
$L__BB9_1170:
	or.b32  	%r50635, %r57008, %r57009;
	or.b32  	%r50636, %r50635, %r57007;
	or.b32  	%r50637, %r50636, %r57006;
	setp.eq.s32 	%p975, %r50637, 0;
	@%p975 bra 	$L__BB9_1172;
	mov.u32 	%r50638, %tid.x;
	shl.b32 	%r50639, %r50638, 4;
	and.b32  	%r50640, %r50639, 496;
	mov.u32 	%r50641, s_mem;
	add.s32 	%r50642, %r50641, %r50640;
	atom.shared.xor.b32 	%r50643, [%r50642+122880], %r57009;
	atom.shared.xor.b32 	%r50644, [%r50642+122884], %r57008;
	atom.shared.xor.b32 	%r50645, [%r50642+122888], %r57007;
	atom.shared.xor.b32 	%r50646, [%r50642+122892], %r57006;
$L__BB9_1172:
	or.b32  	%r50647, %r57004, %r57005;
	or.b32  	%r50648, %r50647, %r57003;
	or.b32  	%r50649, %r50648, %r57002;
	setp.eq.s32 	%p976, %r50649, 0;
	@%p976 bra 	$L__BB9_1174;
	mov.u32 	%r50650, %tid.x;
	shl.b32 	%r50651, %r50650, 4;
	and.b32  	%r50652, %r50651, 496;
	mov.u32 	%r50653, s_mem;
	add.s32 	%r50654, %r50653, %r50652;
	atom.shared.xor.b32 	%r50655, [%r50654+123392], %r57005;
	atom.shared.xor.b32 	%r50656, [%r50654+123396], %r57004;
	atom.shared.xor.b32 	%r50657, [%r50654+123400], %r57003;
	atom.shared.xor.b32 	%r50658, [%r50654+123404], %r57002;
$L__BB9_1174:
	or.b32  	%r50659, %r57000, %r57001;
	or.b32  	%r50660, %r50659, %r56999;
	or.b32  	%r50661, %r50660, %r56998;
	setp.eq.s32 	%p977, %r50661, 0;
	@%p977 bra 	$L__BB9_1176;
	mov.u32 	%r50662, %tid.x;
	shl.b32 	%r50663, %r50662, 4;
	and.b32  	%r50664, %r50663, 496;
	mov.u32 	%r50665, s_mem;
	add.s32 	%r50666, %r50665, %r50664;
	atom.shared.xor.b32 	%r50667, [%r50666+123904], %r57001;
	atom.shared.xor.b32 	%r50668, [%r50666+123908], %r57000;
	atom.shared.xor.b32 	%r50669, [%r50666+123912], %r56999;
	atom.shared.xor.b32 	%r50670, [%r50666+123916], %r56998;
$L__BB9_1176:
	or.b32  	%r50671, %r56996, %r56997;
	or.b32  	%r50672, %r50671, %r56995;
	or.b32  	%r50673, %r50672, %r56994;
	setp.eq.s32 	%p978, %r50673, 0;
	@%p978 bra 	$L__BB9_1178;
	mov.u32 	%r50674, %tid.x;
	shl.b32 	%r50675, %r50674, 4;
	and.b32  	%r50676, %r50675, 496;
	mov.u32 	%r50677, s_mem;
	add.s32 	%r50678, %r50677, %r50676;
	atom.shared.xor.b32 	%r50679, [%r50678+124416], %r56997;
	atom.shared.xor.b32 	%r50680, [%r50678+124420], %r56996;
	atom.shared.xor.b32 	%r50681, [%r50678+124424], %r56995;
	atom.shared.xor.b32 	%r50682, [%r50678+124428], %r56994;
$L__BB9_1178:
	or.b32  	%r50683, %r56992, %r56993;
	or.b32  	%r50684, %r50683, %r56991;
	or.b32  	%r50685, %r50684, %r56990;
	setp.eq.s32 	%p979, %r50685, 0;
	@%p979 bra 	$L__BB9_1180;
	mov.u32 	%r50686, %tid.x;
	shl.b32 	%r50687, %r50686, 4;
	and.b32  	%r50688, %r50687, 496;
	mov.u32 	%r50689, s_mem;
	add.s32 	%r50690, %r50689, %r50688;
	atom.shared.xor.b32 	%r50691, [%r50690+124928], %r56993;
	atom.shared.xor.b32 	%r50692, [%r50690+124932], %r56992;
	atom.shared.xor.b32 	%r50693, [%r50690+124936], %r56991;
	atom.shared.xor.b32 	%r50694, [%r50690+124940], %r56990;
$L__BB9_1180:
	or.b32  	%r50695, %r56988, %r56989;
	or.b32  	%r50696, %r50695, %r56987;
	or.b32  	%r50697, %r50696, %r56986;
	setp.eq.s32 	%p980, %r50697, 0;
	@%p980 bra 	$L__BB9_1182;
	mov.u32 	%r50698, %tid.x;
	shl.b32 	%r50699, %r50698, 4;
	and.b32  	%r50700, %r50699, 496;
	mov.u32 	%r50701, s_mem;
	add.s32 	%r50702, %r50701, %r50700;
	atom.shared.xor.b32 	%r50703, [%r50702+125440], %r56989;
	atom.shared.xor.b32 	%r50704, [%r50702+125444], %r56988;
	atom.shared.xor.b32 	%r50705, [%r50702+125448], %r56987;
	atom.shared.xor.b32 	%r50706, [%r50702+125452], %r56986;
$L__BB9_1182:
	or.b32  	%r50707, %r56984, %r56985;
	or.b32  	%r50708, %r50707, %r56983;
	or.b32  	%r50709, %r50708, %r56982;
	setp.eq.s32 	%p981, %r50709, 0;
	@%p981 bra 	$L__BB9_1184;
	mov.u32 	%r50710, %tid.x;
	shl.b32 	%r50711, %r50710, 4;
	and.b32  	%r50712, %r50711, 496;
	mov.u32 	%r50713, s_mem;
	add.s32 	%r50714, %r50713, %r50712;
	atom.shared.xor.b32 	%r50715, [%r50714+125952], %r56985;
	atom.shared.xor.b32 	%r50716, [%r50714+125956], %r56984;
	atom.shared.xor.b32 	%r50717, [%r50714+125960], %r56983;
	atom.shared.xor.b32 	%r50718, [%r50714+125964], %r56982;
$L__BB9_1184:
	or.b32  	%r50719, %r56980, %r56981;
	or.b32  	%r50720, %r50719, %r56979;
	or.b32  	%r50721, %r50720, %r56978;
	setp.eq.s32 	%p982, %r50721, 0;
	@%p982 bra 	$L__BB9_1186;
	mov.u32 	%r50722, %tid.x;
	shl.b32 	%r50723, %r50722, 4;
	and.b32  	%r50724, %r50723, 496;
	mov.u32 	%r50725, s_mem;
	add.s32 	%r50726, %r50725, %r50724;
	atom.shared.xor.b32 	%r50727, [%r50726+126464], %r56981;
	atom.shared.xor.b32 	%r50728, [%r50726+126468], %r56980;
	atom.shared.xor.b32 	%r50729, [%r50726+126472], %r56979;
	atom.shared.xor.b32 	%r50730, [%r50726+126476], %r56978;
$L__BB9_1186:
	or.b32  	%r50731, %r56976, %r56977;
	or.b32  	%r50732, %r50731, %r56975;
	or.b32  	%r50733, %r50732, %r56974;
	setp.eq.s32 	%p983, %r50733, 0;
	@%p983 bra 	$L__BB9_1188;
	mov.u32 	%r50734, %tid.x;
	shl.b32 	%r50735, %r50734, 4;
	and.b32  	%r50736, %r50735, 496;
	mov.u32 	%r50737, s_mem;
	add.s32 	%r50738, %r50737, %r50736;
	atom.shared.xor.b32 	%r50739, [%r50738+126976], %r56977;
	atom.shared.xor.b32 	%r50740, [%r50738+126980], %r56976;
	atom.shared.xor.b32 	%r50741, [%r50738+126984], %r56975;
	atom.shared.xor.b32 	%r50742, [%r50738+126988], %r56974;
$L__BB9_1188:
	or.b32  	%r50743, %r56972, %r56973;
	or.b32  	%r50744, %r50743, %r56971;
	or.b32  	%r50745, %r50744, %r56970;
	setp.eq.s32 	%p984, %r50745, 0;
	@%p984 bra 	$L__BB9_1190;
	mov.u32 	%r50746, %tid.x;
	shl.b32 	%r50747, %r50746, 4;
	and.b32  	%r50748, %r50747, 496;
	mov.u32 	%r50749, s_mem;
	add.s32 	%r50750, %r50749, %r50748;
	atom.shared.xor.b32 	%r50751, [%r50750+127488], %r56973;
	atom.shared.xor.b32 	%r50752, [%r50750+127492], %r56972;
	atom.shared.xor.b32 	%r50753, [%r50750+127496], %r56971;
	atom.shared.xor.b32 	%r50754, [%r50750+127500], %r56970;
$L__BB9_1190:
	or.b32  	%r50755, %r56968, %r56969;
	or.b32  	%r50756, %r50755, %r56967;
	or.b32  	%r50757, %r50756, %r56966;
	setp.eq.s32 	%p985, %r50757, 0;
	@%p985 bra 	$L__BB9_1192;
	mov.u32 	%r50758, %tid.x;
	shl.b32 	%r50759, %r50758, 4;
	and.b32  	%r50760, %r50759, 496;
	mov.u32 	%r50761, s_mem;
	add.s32 	%r50762, %r50761, %r50760;
	atom.shared.xor.b32 	%r50763, [%r50762+128000], %r56969;
	atom.shared.xor.b32 	%r50764, [%r50762+128004], %r56968;
	atom.shared.xor.b32 	%r50765, [%r50762+128008], %r56967;
	atom.shared.xor.b32 	%r50766, [%r50762+128012], %r56966;
$L__BB9_1192:
	or.b32  	%r50767, %r56964, %r56965;
	or.b32  	%r50768, %r50767, %r56963;
	or.b32  	%r50769, %r50768, %r56962;
	setp.eq.s32 	%p986, %r50769, 0;
	@%p986 bra 	$L__BB9_1194;
	mov.u32 	%r50770, %tid.x;
	shl.b32 	%r50771, %r50770, 4;
	and.b32  	%r50772, %r50771, 496;
	mov.u32 	%r50773, s_mem;
	add.s32 	%r50774, %r50773, %r50772;
	atom.shared.xor.b32 	%r50775, [%r50774+128512], %r56965;
	atom.shared.xor.b32 	%r50776, [%r50774+128516], %r56964;
	atom.shared.xor.b32 	%r50777, [%r50774+128520], %r56963;
	atom.shared.xor.b32 	%r50778, [%r50774+128524], %r56962;
$L__BB9_1194:
	or.b32  	%r50779, %r56960, %r56961;
	or.b32  	%r50780, %r50779, %r56959;
	or.b32  	%r50781, %r50780, %r56958;
	setp.eq.s32 	%p987, %r50781, 0;
	@%p987 bra 	$L__BB9_1196;
	mov.u32 	%r50782, %tid.x;
	shl.b32 	%r50783, %r50782, 4;
	and.b32  	%r50784, %r50783, 496;
	mov.u32 	%r50785, s_mem;
	add.s32 	%r50786, %r50785, %r50784;
	atom.shared.xor.b32 	%r50787, [%r50786+129024], %r56961;
	atom.shared.xor.b32 	%r50788, [%r50786+129028], %r56960;
	atom.shared.xor.b32 	%r50789, [%r50786+129032], %r56959;
	atom.shared.xor.b32 	%r50790, [%r50786+129036], %r56958;
$L__BB9_1196:
	or.b32  	%r50791, %r56956, %r56957;
	or.b32  	%r50792, %r50791, %r56955;
	or.b32  	%r50793, %r50792, %r56954;
	setp.eq.s32 	%p988, %r50793, 0;
	@%p988 bra 	$L__BB9_1198;
	mov.u32 	%r50794, %tid.x;
	shl.b32 	%r50795, %r50794, 4;
	and.b32  	%r50796, %r50795, 496;
	mov.u32 	%r50797, s_mem;
	add.s32 	%r50798, %r50797, %r50796;
	atom.shared.xor.b32 	%r50799, [%r50798+129536], %r56957;
	atom.shared.xor.b32 	%r50800, [%r50798+129540], %r56956;
	atom.shared.xor.b32 	%r50801, [%r50798+129544], %r56955;
	atom.shared.xor.b32 	%r50802, [%r50798+129548], %r56954;
$L__BB9_1198:
	or.b32  	%r50803, %r56952, %r56953;
	or.b32  	%r50804, %r50803, %r56951;
	or.b32  	%r50805, %r50804, %r56950;
	setp.eq.s32 	%p989, %r50805, 0;
	@%p989 bra 	$L__BB9_1200;
	mov.u32 	%r50806, %tid.x;
	shl.b32 	%r50807, %r50806, 4;
	and.b32  	%r50808, %r50807, 496;
	mov.u32 	%r50809, s_mem;
	add.s32 	%r50810, %r50809, %r50808;
	atom.shared.xor.b32 	%r50811, [%r50810+130048], %r56953;
	atom.shared.xor.b32 	%r50812, [%r50810+130052], %r56952;
	atom.shared.xor.b32 	%r50813, [%r50810+130056], %r56951;
	atom.shared.xor.b32 	%r50814, [%r50810+130060], %r56950;
$L__BB9_1200:
	or.b32  	%r50815, %r56948, %r56949;
	or.b32  	%r50816, %r50815, %r56947;
	or.b32  	%r50817, %r50816, %r56946;
	setp.eq.s32 	%p990, %r50817, 0;
	@%p990 bra 	$L__BB9_1202;
	mov.u32 	%r50818, %tid.x;
	shl.b32 	%r50819, %r50818, 4;
	and.b32  	%r50820, %r50819, 496;
	mov.u32 	%r50821, s_mem;
	add.s32 	%r50822, %r50821, %r50820;
	atom.shared.xor.b32 	%r50823, [%r50822+130560], %r56949;
	atom.shared.xor.b32 	%r50824, [%r50822+130564], %r56948;
	atom.shared.xor.b32 	%r50825, [%r50822+130568], %r56947;
	atom.shared.xor.b32 	%r50826, [%r50822+130572], %r56946;
$L__BB9_1202:
	or.b32  	%r50827, %r56944, %r56945;
	or.b32  	%r50828, %r50827, %r56943;
	or.b32  	%r50829, %r50828, %r56942;
	setp.eq.s32 	%p991, %r50829, 0;
	@%p991 bra 	$L__BB9_1204;
	mov.u32 	%r50830, %tid.x;
	shl.b32 	%r50831, %r50830, 4;
	and.b32  	%r50832, %r50831, 496;
	mov.u32 	%r50833, s_mem;
	add.s32 	%r50834, %r50833, %r50832;
	atom.shared.xor.b32 	%r50835, [%r50834+131072], %r56945;
	atom.shared.xor.b32 	%r50836, [%r50834+131076], %r56944;
	atom.shared.xor.b32 	%r50837, [%r50834+131080], %r56943;
	atom.shared.xor.b32 	%r50838, [%r50834+131084], %r56942;
$L__BB9_1204:
	or.b32  	%r50839, %r56940, %r56941;
	or.b32  	%r50840, %r50839, %r56939;
	or.b32  	%r50841, %r50840, %r56938;
	setp.eq.s32 	%p992, %r50841, 0;
	@%p992 bra 	$L__BB9_1206;
	mov.u32 	%r50842, %tid.x;
	shl.b32 	%r50843, %r50842, 4;
	and.b32  	%r50844, %r50843, 496;
	mov.u32 	%r50845, s_mem;
	add.s32 	%r50846, %r50845, %r50844;
	atom.shared.xor.b32 	%r50847, [%r50846+131584], %r56941;
	atom.shared.xor.b32 	%r50848, [%r50846+131588], %r56940;
	atom.shared.xor.b32 	%r50849, [%r50846+131592], %r56939;
	atom.shared.xor.b32 	%r50850, [%r50846+131596], %r56938;
$L__BB9_1206:
	or.b32  	%r50851, %r56936, %r56937;
	or.b32  	%r50852, %r50851, %r56935;
	or.b32  	%r50853, %r50852, %r56934;
	setp.eq.s32 	%p993, %r50853, 0;
	@%p993 bra 	$L__BB9_1208;
	mov.u32 	%r50854, %tid.x;
	shl.b32 	%r50855, %r50854, 4;
	and.b32  	%r50856, %r50855, 496;
	mov.u32 	%r50857, s_mem;
	add.s32 	%r50858, %r50857, %r50856;
	atom.shared.xor.b32 	%r50859, [%r50858+132096], %r56937;
	atom.shared.xor.b32 	%r50860, [%r50858+132100], %r56936;
	atom.shared.xor.b32 	%r50861, [%r50858+132104], %r56935;
	atom.shared.xor.b32 	%r50862, [%r50858+132108], %r56934;
$L__BB9_1208:
	or.b32  	%r50863, %r56932, %r56933;
	or.b32  	%r50864, %r50863, %r56931;
	or.b32  	%r50865, %r50864, %r56930;
	setp.eq.s32 	%p994, %r50865, 0;
	@%p994 bra 	$L__BB9_1210;
	mov.u32 	%r50866, %tid.x;
	shl.b32 	%r50867, %r50866, 4;
	and.b32  	%r50868, %r50867, 496;
	mov.u32 	%r50869, s_mem;
	add.s32 	%r50870, %r50869, %r50868;
	atom.shared.xor.b32 	%r50871, [%r50870+132608], %r56933;
	atom.shared.xor.b32 	%r50872, [%r50870+132612], %r56932;
	atom.shared.xor.b32 	%r50873, [%r50870+132616], %r56931;
	atom.shared.xor.b32 	%r50874, [%r50870+132620], %r56930;
$L__BB9_1210:
	or.b32  	%r50875, %r56928, %r56929;
	or.b32  	%r50876, %r50875, %r56927;
	or.b32  	%r50877, %r50876, %r56926;
	setp.eq.s32 	%p995, %r50877, 0;
	@%p995 bra 	$L__BB9_1212;
	mov.u32 	%r50878, %tid.x;
	shl.b32 	%r50879, %r50878, 4;
	and.b32  	%r50880, %r50879, 496;
	mov.u32 	%r50881, s_mem;
	add.s32 	%r50882, %r50881, %r50880;
	atom.shared.xor.b32 	%r50883, [%r50882+133120], %r56929;
	atom.shared.xor.b32 	%r50884, [%r50882+133124], %r56928;
	atom.shared.xor.b32 	%r50885, [%r50882+133128], %r56927;
	atom.shared.xor.b32 	%r50886, [%r50882+133132], %r56926;
$L__BB9_1212:
	or.b32  	%r50887, %r56924, %r56925;
	or.b32  	%r50888, %r50887, %r56923;
	or.b32  	%r50889, %r50888, %r56922;
	setp.eq.s32 	%p996, %r50889, 0;
	@%p996 bra 	$L__BB9_1214;
	mov.u32 	%r50890, %tid.x;
	shl.b32 	%r50891, %r50890, 4;
	and.b32  	%r50892, %r50891, 496;
	mov.u32 	%r50893, s_mem;
	add.s32 	%r50894, %r50893, %r50892;
	atom.shared.xor.b32 	%r50895, [%r50894+133632], %r56925;
	atom.shared.xor.b32 	%r50896, [%r50894+133636], %r56924;
	atom.shared.xor.b32 	%r50897, [%r50894+133640], %r56923;
	atom.shared.xor.b32 	%r50898, [%r50894+133644], %r56922;
$L__BB9_1214:
	or.b32  	%r50899, %r56920, %r56921;
	or.b32  	%r50900, %r50899, %r56919;
	or.b32  	%r50901, %r50900, %r56918;
	setp.eq.s32 	%p997, %r50901, 0;
	@%p997 bra 	$L__BB9_1216;
	mov.u32 	%r50902, %tid.x;
	shl.b32 	%r50903, %r50902, 4;
	and.b32  	%r50904, %r50903, 496;
	mov.u32 	%r50905, s_mem;
	add.s32 	%r50906, %r50905, %r50904;
	atom.shared.xor.b32 	%r50907, [%r50906+134144], %r56921;
	atom.shared.xor.b32 	%r50908, [%r50906+134148], %r56920;
	atom.shared.xor.b32 	%r50909, [%r50906+134152], %r56919;
	atom.shared.xor.b32 	%r50910, [%r50906+134156], %r56918;
$L__BB9_1216:
	or.b32  	%r50911, %r56916, %r56917;
	or.b32  	%r50912, %r50911, %r56915;
	or.b32  	%r50913, %r50912, %r56914;
	setp.eq.s32 	%p998, %r50913, 0;
	@%p998 bra 	$L__BB9_1218;
	mov.u32 	%r50914, %tid.x;
	shl.b32 	%r50915, %r50914, 4;
	and.b32  	%r50916, %r50915, 496;
	mov.u32 	%r50917, s_mem;
	add.s32 	%r50918, %r50917, %r50916;
	atom.shared.xor.b32 	%r50919, [%r50918+134656], %r56917;
	atom.shared.xor.b32 	%r50920, [%r50918+134660], %r56916;
	atom.shared.xor.b32 	%r50921, [%r50918+134664], %r56915;
	atom.shared.xor.b32 	%r50922, [%r50918+134668], %r56914;
$L__BB9_1218:
	or.b32  	%r50923, %r56912, %r56913;
	or.b32  	%r50924, %r50923, %r56911;
	or.b32  	%r50925, %r50924, %r56910;
	setp.eq.s32 	%p999, %r50925, 0;
	@%p999 bra 	$L__BB9_1220;
	mov.u32 	%r50926, %tid.x;
	shl.b32 	%r50927, %r50926, 4;
	and.b32  	%r50928, %r50927, 496;
	mov.u32 	%r50929, s_mem;
	add.s32 	%r50930, %r50929, %r50928;
	atom.shared.xor.b32 	%r50931, [%r50930+135168], %r56913;
	atom.shared.xor.b32 	%r50932, [%r50930+135172], %r56912;
	atom.shared.xor.b32 	%r50933, [%r50930+135176], %r56911;
	atom.shared.xor.b32 	%r50934, [%r50930+135180], %r56910;
$L__BB9_1220:
	or.b32  	%r50935, %r56908, %r56909;
	or.b32  	%r50936, %r50935, %r56907;
	or.b32  	%r50937, %r50936, %r56906;
	setp.eq.s32 	%p1000, %r50937, 0;
	@%p1000 bra 	$L__BB9_1222;
	mov.u32 	%r50938, %tid.x;
	shl.b32 	%r50939, %r50938, 4;
	and.b32  	%r50940, %r50939, 496;
	mov.u32 	%r50941, s_mem;
	add.s32 	%r50942, %r50941, %r50940;
	atom.shared.xor.b32 	%r50943, [%r50942+135680], %r56909;
	atom.shared.xor.b32 	%r50944, [%r50942+135684], %r56908;
	atom.shared.xor.b32 	%r50945, [%r50942+135688], %r56907;
	atom.shared.xor.b32 	%r50946, [%r50942+135692], %r56906;
$L__BB9_1222:
	or.b32  	%r50947, %r56904, %r56905;
	or.b32  	%r50948, %r50947, %r56903;
	or.b32  	%r50949, %r50948, %r56902;
	setp.eq.s32 	%p1001, %r50949, 0;
	@%p1001 bra 	$L__BB9_1224;
	mov.u32 	%r50950, %tid.x;
	shl.b32 	%r50951, %r50950, 4;
	and.b32  	%r50952, %r50951, 496;
	mov.u32 	%r50953, s_mem;
	add.s32 	%r50954, %r50953, %r50952;
	atom.shared.xor.b32 	%r50955, [%r50954+136192], %r56905;
	atom.shared.xor.b32 	%r50956, [%r50954+136196], %r56904;
	atom.shared.xor.b32 	%r50957, [%r50954+136200], %r56903;
	atom.shared.xor.b32 	%r50958, [%r50954+136204], %r56902;
$L__BB9_1224:
	or.b32  	%r50959, %r56900, %r56901;
	or.b32  	%r50960, %r50959, %r56899;
	or.b32  	%r50961, %r50960, %r56898;
	setp.eq.s32 	%p1002, %r50961, 0;
	@%p1002 bra 	$L__BB9_1226;
	mov.u32 	%r50962, %tid.x;
	shl.b32 	%r50963, %r50962, 4;
	and.b32  	%r50964, %r50963, 496;
	mov.u32 	%r50965, s_mem;
	add.s32 	%r50966, %r50965, %r50964;
	atom.shared.xor.b32 	%r50967, [%r50966+136704], %r56901;
	atom.shared.xor.b32 	%r50968, [%r50966+136708], %r56900;
	atom.shared.xor.b32 	%r50969, [%r50966+136712], %r56899;
	atom.shared.xor.b32 	%r50970, [%r50966+136716], %r56898;
$L__BB9_1226:
	or.b32  	%r50971, %r56896, %r56897;
	or.b32  	%r50972, %r50971, %r56895;
	or.b32  	%r50973, %r50972, %r56894;
	setp.eq.s32 	%p1003, %r50973, 0;
	@%p1003 bra 	$L__BB9_1228;
	mov.u32 	%r50974, %tid.x;
	shl.b32 	%r50975, %r50974, 4;
	and.b32  	%r50976, %r50975, 496;
	mov.u32 	%r50977, s_mem;
	add.s32 	%r50978, %r50977, %r50976;
	atom.shared.xor.b32 	%r50979, [%r50978+137216], %r56897;
	atom.shared.xor.b32 	%r50980, [%r50978+137220], %r56896;
	atom.shared.xor.b32 	%r50981, [%r50978+137224], %r56895;
	atom.shared.xor.b32 	%r50982, [%r50978+137228], %r56894;
$L__BB9_1228:
	or.b32  	%r50983, %r56892, %r56893;
	or.b32  	%r50984, %r50983, %r56891;
	or.b32  	%r50985, %r50984, %r56890;
	setp.eq.s32 	%p1004, %r50985, 0;
	@%p1004 bra 	$L__BB9_1230;
	mov.u32 	%r50986, %tid.x;
	shl.b32 	%r50987, %r50986, 4;
	and.b32  	%r50988, %r50987, 496;
	mov.u32 	%r50989, s_mem;
	add.s32 	%r50990, %r50989, %r50988;
	atom.shared.xor.b32 	%r50991, [%r50990+137728], %r56893;
	atom.shared.xor.b32 	%r50992, [%r50990+137732], %r56892;
	atom.shared.xor.b32 	%r50993, [%r50990+137736], %r56891;
	atom.shared.xor.b32 	%r50994, [%r50990+137740], %r56890;
$L__BB9_1230:
	or.b32  	%r50995, %r56888, %r56889;
	or.b32  	%r50996, %r50995, %r56887;
	or.b32  	%r50997, %r50996, %r56886;
	setp.eq.s32 	%p1005, %r50997, 0;
	@%p1005 bra 	$L__BB9_1232;
	mov.u32 	%r50998, %tid.x;
	shl.b32 	%r50999, %r50998, 4;
	and.b32  	%r51000, %r50999, 496;
	mov.u32 	%r51001, s_mem;
	add.s32 	%r51002, %r51001, %r51000;
	atom.shared.xor.b32 	%r51003, [%r51002+138240], %r56889;
	atom.shared.xor.b32 	%r51004, [%r51002+138244], %r56888;
	atom.shared.xor.b32 	%r51005, [%r51002+138248], %r56887;
	atom.shared.xor.b32 	%r51006, [%r51002+138252], %r56886;
$L__BB9_1232:
	or.b32  	%r51007, %r56884, %r56885;
	or.b32  	%r51008, %r51007, %r56883;
	or.b32  	%r51009, %r51008, %r56882;
	setp.eq.s32 	%p1006, %r51009, 0;
	@%p1006 bra 	$L__BB9_1234;
	mov.u32 	%r51010, %tid.x;
	shl.b32 	%r51011, %r51010, 4;
	and.b32  	%r51012, %r51011, 496;
	mov.u32 	%r51013, s_mem;
	add.s32 	%r51014, %r51013, %r51012;
	atom.shared.xor.b32 	%r51015, [%r51014+138752], %r56885;
	atom.shared.xor.b32 	%r51016, [%r51014+138756], %r56884;
	atom.shared.xor.b32 	%r51017, [%r51014+138760], %r56883;
	atom.shared.xor.b32 	%r51018, [%r51014+138764], %r56882;
$L__BB9_1234:
	or.b32  	%r51019, %r56880, %r56881;
	or.b32  	%r51020, %r51019, %r56879;
	or.b32  	%r51021, %r51020, %r56878;
	setp.eq.s32 	%p1007, %r51021, 0;
	@%p1007 bra 	$L__BB9_1236;
	mov.u32 	%r51022, %tid.x;
	shl.b32 	%r51023, %r51022, 4;
	and.b32  	%r51024, %r51023, 496;
	mov.u32 	%r51025, s_mem;
	add.s32 	%r51026, %r51025, %r51024;
	atom.shared.xor.b32 	%r51027, [%r51026+139264], %r56881;
	atom.shared.xor.b32 	%r51028, [%r51026+139268], %r56880;
	atom.shared.xor.b32 	%r51029, [%r51026+139272], %r56879;
	atom.shared.xor.b32 	%r51030, [%r51026+139276], %r56878;
$L__BB9_1236:
	or.b32  	%r51031, %r56876, %r56877;
	or.b32  	%r51032, %r51031, %r56875;
	or.b32  	%r51033, %r51032, %r56874;
	setp.eq.s32 	%p1008, %r51033, 0;
	@%p1008 bra 	$L__BB9_1238;
	mov.u32 	%r51034, %tid.x;
	shl.b32 	%r51035, %r51034, 4;
	and.b32  	%r51036, %r51035, 496;
	mov.u32 	%r51037, s_mem;
	add.s32 	%r51038, %r51037, %r51036;
	atom.shared.xor.b32 	%r51039, [%r51038+139776], %r56877;
	atom.shared.xor.b32 	%r51040, [%r51038+139780], %r56876;
	atom.shared.xor.b32 	%r51041, [%r51038+139784], %r56875;
	atom.shared.xor.b32 	%r51042, [%r51038+139788], %r56874;
$L__BB9_1238:
	or.b32  	%r51043, %r56872, %r56873;
	or.b32  	%r51044, %r51043, %r56871;
	or.b32  	%r51045, %r51044, %r56870;
	setp.eq.s32 	%p1009, %r51045, 0;
	@%p1009 bra 	$L__BB9_1240;
	mov.u32 	%r51046, %tid.x;
	shl.b32 	%r51047, %r51046, 4;
	and.b32  	%r51048, %r51047, 496;
	mov.u32 	%r51049, s_mem;
	add.s32 	%r51050, %r51049, %r51048;
	atom.shared.xor.b32 	%r51051, [%r51050+140288], %r56873;
	atom.shared.xor.b32 	%r51052, [%r51050+140292], %r56872;
	atom.shared.xor.b32 	%r51053, [%r51050+140296], %r56871;
	atom.shared.xor.b32 	%r51054, [%r51050+140300], %r56870;
$L__BB9_1240:
	or.b32  	%r51055, %r56868, %r56869;
	or.b32  	%r51056, %r51055, %r56867;
	or.b32  	%r51057, %r51056, %r56866;
	setp.eq.s32 	%p1010, %r51057, 0;
	@%p1010 bra 	$L__BB9_1242;
	mov.u32 	%r51058, %tid.x;
	shl.b32 	%r51059, %r51058, 4;
	and.b32  	%r51060, %r51059, 496;
	mov.u32 	%r51061, s_mem;
	add.s32 	%r51062, %r51061, %r51060;
	atom.shared.xor.b32 	%r51063, [%r51062+140800], %r56869;
	atom.shared.xor.b32 	%r51064, [%r51062+140804], %r56868;
	atom.shared.xor.b32 	%r51065, [%r51062+140808], %r56867;
	atom.shared.xor.b32 	%r51066, [%r51062+140812], %r56866;
$L__BB9_1242:
	or.b32  	%r51067, %r56864, %r56865;
	or.b32  	%r51068, %r51067, %r56863;
	or.b32  	%r51069, %r51068, %r56862;
	setp.eq.s32 	%p1011, %r51069, 0;
	@%p1011 bra 	$L__BB9_1244;
	mov.u32 	%r51070, %tid.x;
	shl.b32 	%r51071, %r51070, 4;
	and.b32  	%r51072, %r51071, 496;
	mov.u32 	%r51073, s_mem;
	add.s32 	%r51074, %r51073, %r51072;
	atom.shared.xor.b32 	%r51075, [%r51074+141312], %r56865;
	atom.shared.xor.b32 	%r51076, [%r51074+141316], %r56864;
	atom.shared.xor.b32 	%r51077, [%r51074+141320], %r56863;
	atom.shared.xor.b32 	%r51078, [%r51074+141324], %r56862;
$L__BB9_1244:
	or.b32  	%r51079, %r56860, %r56861;
	or.b32  	%r51080, %r51079, %r56859;
	or.b32  	%r51081, %r51080, %r56858;
	setp.eq.s32 	%p1012, %r51081, 0;
	@%p1012 bra 	$L__BB9_1246;
	mov.u32 	%r51082, %tid.x;
	shl.b32 	%r51083, %r51082, 4;
	and.b32  	%r51084, %r51083, 496;
	mov.u32 	%r51085, s_mem;
	add.s32 	%r51086, %r51085, %r51084;
	atom.shared.xor.b32 	%r51087, [%r51086+141824], %r56861;
	atom.shared.xor.b32 	%r51088, [%r51086+141828], %r56860;
	atom.shared.xor.b32 	%r51089, [%r51086+141832], %r56859;
	atom.shared.xor.b32 	%r51090, [%r51086+141836], %r56858;
$L__BB9_1246:
	or.b32  	%r51091, %r56856, %r56857;
	or.b32  	%r51092, %r51091, %r56855;
	or.b32  	%r51093, %r51092, %r56854;
	setp.eq.s32 	%p1013, %r51093, 0;
	@%p1013 bra 	$L__BB9_1248;
	mov.u32 	%r51094, %tid.x;
	shl.b32 	%r51095, %r51094, 4;
	and.b32  	%r51096, %r51095, 496;
	mov.u32 	%r51097, s_mem;
	add.s32 	%r51098, %r51097, %r51096;
	atom.shared.xor.b32 	%r51099, [%r51098+142336], %r56857;
	atom.shared.xor.b32 	%r51100, [%r51098+142340], %r56856;
	atom.shared.xor.b32 	%r51101, [%r51098+142344], %r56855;
	atom.shared.xor.b32 	%r51102, [%r51098+142348], %r56854;
$L__BB9_1248:
	or.b32  	%r51103, %r56852, %r56853;
	or.b32  	%r51104, %r51103, %r56851;
	or.b32  	%r51105, %r51104, %r56850;
	setp.eq.s32 	%p1014, %r51105, 0;
	@%p1014 bra 	$L__BB9_1250;
	mov.u32 	%r51106, %tid.x;
	shl.b32 	%r51107, %r51106, 4;
	and.b32  	%r51108, %r51107, 496;
	mov.u32 	%r51109, s_mem;
	add.s32 	%r51110, %r51109, %r51108;
	atom.shared.xor.b32 	%r51111, [%r51110+142848], %r56853;
	atom.shared.xor.b32 	%r51112, [%r51110+142852], %r56852;
	atom.shared.xor.b32 	%r51113, [%r51110+142856], %r56851;
	atom.shared.xor.b32 	%r51114, [%r51110+142860], %r56850;
$L__BB9_1250:
	or.b32  	%r51115, %r56848, %r56849;
	or.b32  	%r51116, %r51115, %r56847;
	or.b32  	%r51117, %r51116, %r56846;
	setp.eq.s32 	%p1015, %r51117, 0;
	@%p1015 bra 	$L__BB9_1252;
	mov.u32 	%r51118, %tid.x;
	shl.b32 	%r51119, %r51118, 4;
	and.b32  	%r51120, %r51119, 496;
	mov.u32 	%r51121, s_mem;
	add.s32 	%r51122, %r51121, %r51120;
	atom.shared.xor.b32 	%r51123, [%r51122+143360], %r56849;
	atom.shared.xor.b32 	%r51124, [%r51122+143364], %r56848;
	atom.shared.xor.b32 	%r51125, [%r51122+143368], %r56847;
	atom.shared.xor.b32 	%r51126, [%r51122+143372], %r56846;
$L__BB9_1252:
	or.b32  	%r51127, %r56844, %r56845;
	or.b32  	%r51128, %r51127, %r56843;
	or.b32  	%r51129, %r51128, %r56842;
	setp.eq.s32 	%p1016, %r51129, 0;
	@%p1016 bra 	$L__BB9_1254;
	mov.u32 	%r51130, %tid.x;
	shl.b32 	%r51131, %r51130, 4;
	and.b32  	%r51132, %r51131, 496;
	mov.u32 	%r51133, s_mem;
	add.s32 	%r51134, %r51133, %r51132;
	atom.shared.xor.b32 	%r51135, [%r51134+143872], %r56845;
	atom.shared.xor.b32 	%r51136, [%r51134+143876], %r56844;
	atom.shared.xor.b32 	%r51137, [%r51134+143880], %r56843;
	atom.shared.xor.b32 	%r51138, [%r51134+143884], %r56842;
$L__BB9_1254:
	or.b32  	%r51139, %r56840, %r56841;
	or.b32  	%r51140, %r51139, %r56839;
	or.b32  	%r51141, %r51140, %r56838;
	setp.eq.s32 	%p1017, %r51141, 0;
	@%p1017 bra 	$L__BB9_1256;
	mov.u32 	%r51142, %tid.x;
	shl.b32 	%r51143, %r51142, 4;
	and.b32  	%r51144, %r51143, 496;
	mov.u32 	%r51145, s_mem;
	add.s32 	%r51146, %r51145, %r51144;
	atom.shared.xor.b32 	%r51147, [%r51146+144384], %r56841;
	atom.shared.xor.b32 	%r51148, [%r51146+144388], %r56840;
	atom.shared.xor.b32 	%r51149, [%r51146+144392], %r56839;
	atom.shared.xor.b32 	%r51150, [%r51146+144396], %r56838;
$L__BB9_1256:
	or.b32  	%r51151, %r56836, %r56837;
	or.b32  	%r51152, %r51151, %r56835;
	or.b32  	%r51153, %r51152, %r56834;
	setp.eq.s32 	%p1018, %r51153, 0;
	@%p1018 bra 	$L__BB9_1258;
	mov.u32 	%r51154, %tid.x;
	shl.b32 	%r51155, %r51154, 4;
	and.b32  	%r51156, %r51155, 496;
	mov.u32 	%r51157, s_mem;
	add.s32 	%r51158, %r51157, %r51156;
	atom.shared.xor.b32 	%r51159, [%r51158+144896], %r56837;
	atom.shared.xor.b32 	%r51160, [%r51158+144900], %r56836;
	atom.shared.xor.b32 	%r51161, [%r51158+144904], %r56835;
	atom.shared.xor.b32 	%r51162, [%r51158+144908], %r56834;
$L__BB9_1258:
	or.b32  	%r51163, %r56832, %r56833;
	or.b32  	%r51164, %r51163, %r56831;
	or.b32  	%r51165, %r51164, %r56830;
	setp.eq.s32 	%p1019, %r51165, 0;
	@%p1019 bra 	$L__BB9_1260;
	mov.u32 	%r51166, %tid.x;
	shl.b32 	%r51167, %r51166, 4;
	and.b32  	%r51168, %r51167, 496;
	mov.u32 	%r51169, s_mem;
	add.s32 	%r51170, %r51169, %r51168;
	atom.shared.xor.b32 	%r51171, [%r51170+145408], %r56833;
	atom.shared.xor.b32 	%r51172, [%r51170+145412], %r56832;
	atom.shared.xor.b32 	%r51173, [%r51170+145416], %r56831;
	atom.shared.xor.b32 	%r51174, [%r51170+145420], %r56830;
$L__BB9_1260:
	or.b32  	%r51175, %r56828, %r56829;
	or.b32  	%r51176, %r51175, %r56827;
	or.b32  	%r51177, %r51176, %r56826;
	setp.eq.s32 	%p1020, %r51177, 0;
	@%p1020 bra 	$L__BB9_1262;
	mov.u32 	%r51178, %tid.x;
	shl.b32 	%r51179, %r51178, 4;
	and.b32  	%r51180, %r51179, 496;
	mov.u32 	%r51181, s_mem;
	add.s32 	%r51182, %r51181, %r51180;
	atom.shared.xor.b32 	%r51183, [%r51182+145920], %r56829;
	atom.shared.xor.b32 	%r51184, [%r51182+145924], %r56828;
	atom.shared.xor.b32 	%r51185, [%r51182+145928], %r56827;
	atom.shared.xor.b32 	%r51186, [%r51182+145932], %r56826;
$L__BB9_1262:
	or.b32  	%r51187, %r56824, %r56825;
	or.b32  	%r51188, %r51187, %r56823;
	or.b32  	%r51189, %r51188, %r56822;
	setp.eq.s32 	%p1021, %r51189, 0;
	@%p1021 bra 	$L__BB9_1264;
	mov.u32 	%r51190, %tid.x;
	shl.b32 	%r51191, %r51190, 4;
	and.b32  	%r51192, %r51191, 496;
	mov.u32 	%r51193, s_mem;
	add.s32 	%r51194, %r51193, %r51192;
	atom.shared.xor.b32 	%r51195, [%r51194+146432], %r56825;
	atom.shared.xor.b32 	%r51196, [%r51194+146436], %r56824;
	atom.shared.xor.b32 	%r51197, [%r51194+146440], %r56823;
	atom.shared.xor.b32 	%r51198, [%r51194+146444], %r56822;
$L__BB9_1264:
	or.b32  	%r51199, %r56820, %r56821;
	or.b32  	%r51200, %r51199, %r56819;
	or.b32  	%r51201, %r51200, %r56818;
	setp.eq.s32 	%p1022, %r51201, 0;
	@%p1022 bra 	$L__BB9_1266;
	mov.u32 	%r51202, %tid.x;
	shl.b32 	%r51203, %r51202, 4;
	and.b32  	%r51204, %r51203, 496;
	mov.u32 	%r51205, s_mem;
	add.s32 	%r51206, %r51205, %r51204;
	atom.shared.xor.b32 	%r51207, [%r51206+146944], %r56821;
	atom.shared.xor.b32 	%r51208, [%r51206+146948], %r56820;
	atom.shared.xor.b32 	%r51209, [%r51206+146952], %r56819;
	atom.shared.xor.b32 	%r51210, [%r51206+146956], %r56818;
$L__BB9_1266:
	or.b32  	%r51211, %r56816, %r56817;
	or.b32  	%r51212, %r51211, %r56815;
	or.b32  	%r51213, %r51212, %r56814;
	setp.eq.s32 	%p1023, %r51213, 0;
	@%p1023 bra 	$L__BB9_1268;
	mov.u32 	%r51214, %tid.x;
	shl.b32 	%r51215, %r51214, 4;
	and.b32  	%r51216, %r51215, 496;
	mov.u32 	%r51217, s_mem;
	add.s32 	%r51218, %r51217, %r51216;
	atom.shared.xor.b32 	%r51219, [%r51218+147456], %r56817;
	atom.shared.xor.b32 	%r51220, [%r51218+147460], %r56816;
	atom.shared.xor.b32 	%r51221, [%r51218+147464], %r56815;
	atom.shared.xor.b32 	%r51222, [%r51218+147468], %r56814;
$L__BB9_1268:
	or.b32  	%r51223, %r56812, %r56813;
	or.b32  	%r51224, %r51223, %r56811;
	or.b32  	%r51225, %r51224, %r56810;
	setp.eq.s32 	%p1024, %r51225, 0;
	@%p1024 bra 	$L__BB9_1270;
	mov.u32 	%r51226, %tid.x;
	shl.b32 	%r51227, %r51226, 4;
	and.b32  	%r51228, %r51227, 496;
	mov.u32 	%r51229, s_mem;
	add.s32 	%r51230, %r51229, %r51228;
	atom.shared.xor.b32 	%r51231, [%r51230+147968], %r56813;
	atom.shared.xor.b32 	%r51232, [%r51230+147972], %r56812;
	atom.shared.xor.b32 	%r51233, [%r51230+147976], %r56811;
	atom.shared.xor.b32 	%r51234, [%r51230+147980], %r56810;
$L__BB9_1270:
	or.b32  	%r51235, %r56808, %r56809;
	or.b32  	%r51236, %r51235, %r56807;
	or.b32  	%r51237, %r51236, %r56806;
	setp.eq.s32 	%p1025, %r51237, 0;
	@%p1025 bra 	$L__BB9_1272;
	mov.u32 	%r51238, %tid.x;
	shl.b32 	%r51239, %r51238, 4;
	and.b32  	%r51240, %r51239, 496;
	mov.u32 	%r51241, s_mem;
	add.s32 	%r51242, %r51241, %r51240;
	atom.shared.xor.b32 	%r51243, [%r51242+148480], %r56809;
	atom.shared.xor.b32 	%r51244, [%r51242+148484], %r56808;
	atom.shared.xor.b32 	%r51245, [%r51242+148488], %r56807;
	atom.shared.xor.b32 	%r51246, [%r51242+148492], %r56806;
$L__BB9_1272:
	or.b32  	%r51247, %r56804, %r56805;
	or.b32  	%r51248, %r51247, %r56803;
	or.b32  	%r51249, %r51248, %r56802;
	setp.eq.s32 	%p1026, %r51249, 0;
	@%p1026 bra 	$L__BB9_1274;
	mov.u32 	%r51250, %tid.x;
	shl.b32 	%r51251, %r51250, 4;
	and.b32  	%r51252, %r51251, 496;
	mov.u32 	%r51253, s_mem;
	add.s32 	%r51254, %r51253, %r51252;
	atom.shared.xor.b32 	%r51255, [%r51254+148992], %r56805;
	atom.shared.xor.b32 	%r51256, [%r51254+148996], %r56804;
	atom.shared.xor.b32 	%r51257, [%r51254+149000], %r56803;
	atom.shared.xor.b32 	%r51258, [%r51254+149004], %r56802;
$L__BB9_1274:
	or.b32  	%r51259, %r56800, %r56801;
	or.b32  	%r51260, %r51259, %r56799;
	or.b32  	%r51261, %r51260, %r56798;
	setp.eq.s32 	%p1027, %r51261, 0;
	@%p1027 bra 	$L__BB9_1276;
	mov.u32 	%r51262, %tid.x;
	shl.b32 	%r51263, %r51262, 4;
	and.b32  	%r51264, %r51263, 496;
	mov.u32 	%r51265, s_mem;
	add.s32 	%r51266, %r51265, %r51264;
	atom.shared.xor.b32 	%r51267, [%r51266+149504], %r56801;
	atom.shared.xor.b32 	%r51268, [%r51266+149508], %r56800;
	atom.shared.xor.b32 	%r51269, [%r51266+149512], %r56799;
	atom.shared.xor.b32 	%r51270, [%r51266+149516], %r56798;
$L__BB9_1276:
	or.b32  	%r51271, %r56796, %r56797;
	or.b32  	%r51272, %r51271, %r56795;
	or.b32  	%r51273, %r51272, %r56794;
	setp.eq.s32 	%p1028, %r51273, 0;
	@%p1028 bra 	$L__BB9_1278;
	mov.u32 	%r51274, %tid.x;
	shl.b32 	%r51275, %r51274, 4;
	and.b32  	%r51276, %r51275, 496;
	mov.u32 	%r51277, s_mem;
	add.s32 	%r51278, %r51277, %r51276;
	atom.shared.xor.b32 	%r51279, [%r51278+150016], %r56797;
	atom.shared.xor.b32 	%r51280, [%r51278+150020], %r56796;
	atom.shared.xor.b32 	%r51281, [%r51278+150024], %r56795;
	atom.shared.xor.b32 	%r51282, [%r51278+150028], %r56794;
$L__BB9_1278:
	or.b32  	%r51283, %r56792, %r56793;
	or.b32  	%r51284, %r51283, %r56791;
	or.b32  	%r51285, %r51284, %r56790;
	setp.eq.s32 	%p1029, %r51285, 0;
	@%p1029 bra 	$L__BB9_1280;
	mov.u32 	%r51286, %tid.x;
	shl.b32 	%r51287, %r51286, 4;
	and.b32  	%r51288, %r51287, 496;
	mov.u32 	%r51289, s_mem;
	add.s32 	%r51290, %r51289, %r51288;
	atom.shared.xor.b32 	%r51291, [%r51290+150528], %r56793;
	atom.shared.xor.b32 	%r51292, [%r51290+150532], %r56792;
	atom.shared.xor.b32 	%r51293, [%r51290+150536], %r56791;
	atom.shared.xor.b32 	%r51294, [%r51290+150540], %r56790;
$L__BB9_1280:
	or.b32  	%r51295, %r56788, %r56789;
	or.b32  	%r51296, %r51295, %r56787;
	or.b32  	%r51297, %r51296, %r56786;
	setp.eq.s32 	%p1030, %r51297, 0;
	@%p1030 bra 	$L__BB9_1282;
	mov.u32 	%r51298, %tid.x;
	shl.b32 	%r51299, %r51298, 4;
	and.b32  	%r51300, %r51299, 496;
	mov.u32 	%r51301, s_mem;
	add.s32 	%r51302, %r51301, %r51300;
	atom.shared.xor.b32 	%r51303, [%r51302+151040], %r56789;
	atom.shared.xor.b32 	%r51304, [%r51302+151044], %r56788;
	atom.shared.xor.b32 	%r51305, [%r51302+151048], %r56787;
	atom.shared.xor.b32 	%r51306, [%r51302+151052], %r56786;
$L__BB9_1282:
	or.b32  	%r51307, %r56784, %r56785;
	or.b32  	%r51308, %r51307, %r56783;
	or.b32  	%r51309, %r51308, %r56782;
	setp.eq.s32 	%p1031, %r51309, 0;
	@%p1031 bra 	$L__BB9_1284;
	mov.u32 	%r51310, %tid.x;
	shl.b32 	%r51311, %r51310, 4;
	and.b32  	%r51312, %r51311, 496;
	mov.u32 	%r51313, s_mem;
	add.s32 	%r51314, %r51313, %r51312;
	atom.shared.xor.b32 	%r51315, [%r51314+151552], %r56785;
	atom.shared.xor.b32 	%r51316, [%r51314+151556], %r56784;
	atom.shared.xor.b32 	%r51317, [%r51314+151560], %r56783;
	atom.shared.xor.b32 	%r51318, [%r51314+151564], %r56782;
$L__BB9_1284:
	or.b32  	%r51319, %r56780, %r56781;
	or.b32  	%r51320, %r51319, %r56779;
	or.b32  	%r51321, %r51320, %r56778;
	setp.eq.s32 	%p1032, %r51321, 0;
	@%p1032 bra 	$L__BB9_1286;
	mov.u32 	%r51322, %tid.x;
	shl.b32 	%r51323, %r51322, 4;
	and.b32  	%r51324, %r51323, 496;
	mov.u32 	%r51325, s_mem;
	add.s32 	%r51326, %r51325, %r51324;
	atom.shared.xor.b32 	%r51327, [%r51326+152064], %r56781;
	atom.shared.xor.b32 	%r51328, [%r51326+152068], %r56780;
	atom.shared.xor.b32 	%r51329, [%r51326+152072], %r56779;
	atom.shared.xor.b32 	%r51330, [%r51326+152076], %r56778;
$L__BB9_1286:
	or.b32  	%r51331, %r56776, %r56777;
	or.b32  	%r51332, %r51331, %r56775;
	or.b32  	%r51333, %r51332, %r56774;
	setp.eq.s32 	%p1033, %r51333, 0;
	@%p1033 bra 	$L__BB9_1288;
	mov.u32 	%r51334, %tid.x;
	shl.b32 	%r51335, %r51334, 4;
	and.b32  	%r51336, %r51335, 496;
	mov.u32 	%r51337, s_mem;
	add.s32 	%r51338, %r51337, %r51336;
	atom.shared.xor.b32 	%r51339, [%r51338+152576], %r56777;
	atom.shared.xor.b32 	%r51340, [%r51338+152580], %r56776;
	atom.shared.xor.b32 	%r51341, [%r51338+152584], %r56775;
	atom.shared.xor.b32 	%r51342, [%r51338+152588], %r56774;
$L__BB9_1288:
	or.b32  	%r51343, %r56772, %r56773;
	or.b32  	%r51344, %r51343, %r56771;
	or.b32  	%r51345, %r51344, %r56770;
	setp.eq.s32 	%p1034, %r51345, 0;
	@%p1034 bra 	$L__BB9_1290;
	mov.u32 	%r51346, %tid.x;
	shl.b32 	%r51347, %r51346, 4;
	and.b32  	%r51348, %r51347, 496;
	mov.u32 	%r51349, s_mem;
	add.s32 	%r51350, %r51349, %r51348;
	atom.shared.xor.b32 	%r51351, [%r51350+153088], %r56773;
	atom.shared.xor.b32 	%r51352, [%r51350+153092], %r56772;
	atom.shared.xor.b32 	%r51353, [%r51350+153096], %r56771;
	atom.shared.xor.b32 	%r51354, [%r51350+153100], %r56770;
$L__BB9_1290:
	or.b32  	%r51355, %r56768, %r56769;
	or.b32  	%r51356, %r51355, %r56767;
	or.b32  	%r51357, %r51356, %r56766;
	setp.eq.s32 	%p1035, %r51357, 0;
	@%p1035 bra 	$L__BB9_1292;
	mov.u32 	%r51358, %tid.x;
	shl.b32 	%r51359, %r51358, 4;
	and.b32  	%r51360, %r51359, 496;
	mov.u32 	%r51361, s_mem;
	add.s32 	%r51362, %r51361, %r51360;
	atom.shared.xor.b32 	%r51363, [%r51362+153600], %r56769;
	atom.shared.xor.b32 	%r51364, [%r51362+153604], %r56768;
	atom.shared.xor.b32 	%r51365, [%r51362+153608], %r56767;
	atom.shared.xor.b32 	%r51366, [%r51362+153612], %r56766;
$L__BB9_1292:
	or.b32  	%r51367, %r56764, %r56765;
	or.b32  	%r51368, %r51367, %r56763;
	or.b32  	%r51369, %r51368, %r56762;
	setp.eq.s32 	%p1036, %r51369, 0;
	@%p1036 bra 	$L__BB9_1294;
	mov.u32 	%r51370, %tid.x;
	shl.b32 	%r51371, %r51370, 4;
	and.b32  	%r51372, %r51371, 496;
	mov.u32 	%r51373, s_mem;
	add.s32 	%r51374, %r51373, %r51372;
	atom.shared.xor.b32 	%r51375, [%r51374+154112], %r56765;
	atom.shared.xor.b32 	%r51376, [%r51374+154116], %r56764;
	atom.shared.xor.b32 	%r51377, [%r51374+154120], %r56763;
	atom.shared.xor.b32 	%r51378, [%r51374+154124], %r56762;
$L__BB9_1294:
	or.b32  	%r51379, %r56760, %r56761;
	or.b32  	%r51380, %r51379, %r56759;
	or.b32  	%r51381, %r51380, %r56758;
	setp.eq.s32 	%p1037, %r51381, 0;
	@%p1037 bra 	$L__BB9_1296;
	mov.u32 	%r51382, %tid.x;
	shl.b32 	%r51383, %r51382, 4;
	and.b32  	%r51384, %r51383, 496;
	mov.u32 	%r51385, s_mem;
	add.s32 	%r51386, %r51385, %r51384;
	atom.shared.xor.b32 	%r51387, [%r51386+154624], %r56761;
	atom.shared.xor.b32 	%r51388, [%r51386+154628], %r56760;
	atom.shared.xor.b32 	%r51389, [%r51386+154632], %r56759;
	atom.shared.xor.b32 	%r51390, [%r51386+154636], %r56758;
$L__BB9_1296:
	or.b32  	%r51391, %r56756, %r56757;
	or.b32  	%r51392, %r51391, %r56755;
	or.b32  	%r51393, %r51392, %r56754;
	setp.eq.s32 	%p1038, %r51393, 0;
	@%p1038 bra 	$L__BB9_1298;
	mov.u32 	%r51394, %tid.x;
	shl.b32 	%r51395, %r51394, 4;
	and.b32  	%r51396, %r51395, 496;
	mov.u32 	%r51397, s_mem;
	add.s32 	%r51398, %r51397, %r51396;
	atom.shared.xor.b32 	%r51399, [%r51398+155136], %r56757;
	atom.shared.xor.b32 	%r51400, [%r51398+155140], %r56756;
	atom.shared.xor.b32 	%r51401, [%r51398+155144], %r56755;
	atom.shared.xor.b32 	%r51402, [%r51398+155148], %r56754;
$L__BB9_1298:
	or.b32  	%r51403, %r56752, %r56753;
	or.b32  	%r51404, %r51403, %r56751;
	or.b32  	%r51405, %r51404, %r56750;
	setp.eq.s32 	%p1039, %r51405, 0;
	@%p1039 bra 	$L__BB9_1300;
	mov.u32 	%r51406, %tid.x;
	shl.b32 	%r51407, %r51406, 4;
	and.b32  	%r51408, %r51407, 496;
	mov.u32 	%r51409, s_mem;
	add.s32 	%r51410, %r51409, %r51408;
	atom.shared.xor.b32 	%r51411, [%r51410+155648], %r56753;
	atom.shared.xor.b32 	%r51412, [%r51410+155652], %r56752;
	atom.shared.xor.b32 	%r51413, [%r51410+155656], %r56751;
	atom.shared.xor.b32 	%r51414, [%r51410+155660], %r56750;
$L__BB9_1300:
	or.b32  	%r51415, %r56748, %r56749;
	or.b32  	%r51416, %r51415, %r56747;
	or.b32  	%r51417, %r51416, %r56746;
	setp.eq.s32 	%p1040, %r51417, 0;
	@%p1040 bra 	$L__BB9_1302;
	mov.u32 	%r51418, %tid.x;
	shl.b32 	%r51419, %r51418, 4;
	and.b32  	%r51420, %r51419, 496;
	mov.u32 	%r51421, s_mem;
	add.s32 	%r51422, %r51421, %r51420;
	atom.shared.xor.b32 	%r51423, [%r51422+156160], %r56749;
	atom.shared.xor.b32 	%r51424, [%r51422+156164], %r56748;
	atom.shared.xor.b32 	%r51425, [%r51422+156168], %r56747;
	atom.shared.xor.b32 	%r51426, [%r51422+156172], %r56746;
$L__BB9_1302:
	or.b32  	%r51427, %r56744, %r56745;
	or.b32  	%r51428, %r51427, %r56743;
	or.b32  	%r51429, %r51428, %r56742;
	setp.eq.s32 	%p1041, %r51429, 0;
	@%p1041 bra 	$L__BB9_1304;
	mov.u32 	%r51430, %tid.x;
	shl.b32 	%r51431, %r51430, 4;
	and.b32  	%r51432, %r51431, 496;
	mov.u32 	%r51433, s_mem;
	add.s32 	%r51434, %r51433, %r51432;
	atom.shared.xor.b32 	%r51435, [%r51434+156672], %r56745;
	atom.shared.xor.b32 	%r51436, [%r51434+156676], %r56744;
	atom.shared.xor.b32 	%r51437, [%r51434+156680], %r56743;
	atom.shared.xor.b32 	%r51438, [%r51434+156684], %r56742;
$L__BB9_1304:
	or.b32  	%r51439, %r56740, %r56741;
	or.b32  	%r51440, %r51439, %r56739;
	or.b32  	%r51441, %r51440, %r56738;
	setp.eq.s32 	%p1042, %r51441, 0;
	@%p1042 bra 	$L__BB9_1306;
	mov.u32 	%r51442, %tid.x;
	shl.b32 	%r51443, %r51442, 4;
	and.b32  	%r51444, %r51443, 496;
	mov.u32 	%r51445, s_mem;
	add.s32 	%r51446, %r51445, %r51444;
	atom.shared.xor.b32 	%r51447, [%r51446+157184], %r56741;
	atom.shared.xor.b32 	%r51448, [%r51446+157188], %r56740;
	atom.shared.xor.b32 	%r51449, [%r51446+157192], %r56739;
	atom.shared.xor.b32 	%r51450, [%r51446+157196], %r56738;
$L__BB9_1306:
	or.b32  	%r51451, %r56736, %r56737;
	or.b32  	%r51452, %r51451, %r56735;
	or.b32  	%r51453, %r51452, %r56734;
	setp.eq.s32 	%p1043, %r51453, 0;
	@%p1043 bra 	$L__BB9_1308;
	mov.u32 	%r51454, %tid.x;
	shl.b32 	%r51455, %r51454, 4;
	and.b32  	%r51456, %r51455, 496;
	mov.u32 	%r51457, s_mem;
	add.s32 	%r51458, %r51457, %r51456;
	atom.shared.xor.b32 	%r51459, [%r51458+157696], %r56737;
	atom.shared.xor.b32 	%r51460, [%r51458+157700], %r56736;
	atom.shared.xor.b32 	%r51461, [%r51458+157704], %r56735;
	atom.shared.xor.b32 	%r51462, [%r51458+157708], %r56734;
$L__BB9_1308:
	or.b32  	%r51463, %r56732, %r56733;
	or.b32  	%r51464, %r51463, %r56731;
	or.b32  	%r51465, %r51464, %r56730;
	setp.eq.s32 	%p1044, %r51465, 0;
	@%p1044 bra 	$L__BB9_1310;
	mov.u32 	%r51466, %tid.x;
	shl.b32 	%r51467, %r51466, 4;
	and.b32  	%r51468, %r51467, 496;
	mov.u32 	%r51469, s_mem;
	add.s32 	%r51470, %r51469, %r51468;
	atom.shared.xor.b32 	%r51471, [%r51470+158208], %r56733;
	atom.shared.xor.b32 	%r51472, [%r51470+158212], %r56732;
	atom.shared.xor.b32 	%r51473, [%r51470+158216], %r56731;
	atom.shared.xor.b32 	%r51474, [%r51470+158220], %r56730;
$L__BB9_1310:
	or.b32  	%r51475, %r56728, %r56729;
	or.b32  	%r51476, %r51475, %r56727;
	or.b32  	%r51477, %r51476, %r56726;
	setp.eq.s32 	%p1045, %r51477, 0;
	@%p1045 bra 	$L__BB9_1312;
	mov.u32 	%r51478, %tid.x;
	shl.b32 	%r51479, %r51478, 4;
	and.b32  	%r51480, %r51479, 496;
	mov.u32 	%r51481, s_mem;
	add.s32 	%r51482, %r51481, %r51480;
	atom.shared.xor.b32 	%r51483, [%r51482+158720], %r56729;
	atom.shared.xor.b32 	%r51484, [%r51482+158724], %r56728;
	atom.shared.xor.b32 	%r51485, [%r51482+158728], %r56727;
	atom.shared.xor.b32 	%r51486, [%r51482+158732], %r56726;
$L__BB9_1312:
	or.b32  	%r51487, %r56724, %r56725;
	or.b32  	%r51488, %r51487, %r56723;
	or.b32  	%r51489, %r51488, %r56722;
	setp.eq.s32 	%p1046, %r51489, 0;
	@%p1046 bra 	$L__BB9_1314;
	mov.u32 	%r51490, %tid.x;
	shl.b32 	%r51491, %r51490, 4;
	and.b32  	%r51492, %r51491, 496;
	mov.u32 	%r51493, s_mem;
	add.s32 	%r51494, %r51493, %r51492;
	atom.shared.xor.b32 	%r51495, [%r51494+159232], %r56725;
	atom.shared.xor.b32 	%r51496, [%r51494+159236], %r56724;
	atom.shared.xor.b32 	%r51497, [%r51494+159240], %r56723;
	atom.shared.xor.b32 	%r51498, [%r51494+159244], %r56722;
$L__BB9_1314:
	or.b32  	%r51499, %r56720, %r56721;
	or.b32  	%r51500, %r51499, %r56719;
	or.b32  	%r51501, %r51500, %r56718;
	setp.eq.s32 	%p1047, %r51501, 0;
	@%p1047 bra 	$L__BB9_1316;
	mov.u32 	%r51502, %tid.x;
	shl.b32 	%r51503, %r51502, 4;
	and.b32  	%r51504, %r51503, 496;
	mov.u32 	%r51505, s_mem;
	add.s32 	%r51506, %r51505, %r51504;
	atom.shared.xor.b32 	%r51507, [%r51506+159744], %r56721;
	atom.shared.xor.b32 	%r51508, [%r51506+159748], %r56720;
	atom.shared.xor.b32 	%r51509, [%r51506+159752], %r56719;
	atom.shared.xor.b32 	%r51510, [%r51506+159756], %r56718;
$L__BB9_1316:
	or.b32  	%r51511, %r56716, %r56717;
	or.b32  	%r51512, %r51511, %r56715;
	or.b32  	%r51513, %r51512, %r56714;
	setp.eq.s32 	%p1048, %r51513, 0;
	@%p1048 bra 	$L__BB9_1318;
	mov.u32 	%r51514, %tid.x;
	shl.b32 	%r51515, %r51514, 4;
	and.b32  	%r51516, %r51515, 496;
	mov.u32 	%r51517, s_mem;
	add.s32 	%r51518, %r51517, %r51516;
	atom.shared.xor.b32 	%r51519, [%r51518+160256], %r56717;
	atom.shared.xor.b32 	%r51520, [%r51518+160260], %r56716;
	atom.shared.xor.b32 	%r51521, [%r51518+160264], %r56715;
	atom.shared.xor.b32 	%r51522, [%r51518+160268], %r56714;
$L__BB9_1318:
	or.b32  	%r51523, %r56712, %r56713;
	or.b32  	%r51524, %r51523, %r56711;
	or.b32  	%r51525, %r51524, %r56710;
	setp.eq.s32 	%p1049, %r51525, 0;
	@%p1049 bra 	$L__BB9_1320;
	mov.u32 	%r51526, %tid.x;
	shl.b32 	%r51527, %r51526, 4;
	and.b32  	%r51528, %r51527, 496;
	mov.u32 	%r51529, s_mem;
	add.s32 	%r51530, %r51529, %r51528;
	atom.shared.xor.b32 	%r51531, [%r51530+160768], %r56713;
	atom.shared.xor.b32 	%r51532, [%r51530+160772], %r56712;
	atom.shared.xor.b32 	%r51533, [%r51530+160776], %r56711;
	atom.shared.xor.b32 	%r51534, [%r51530+160780], %r56710;
$L__BB9_1320:
	or.b32  	%r51535, %r56708, %r56709;
	or.b32  	%r51536, %r51535, %r56707;
	or.b32  	%r51537, %r51536, %r56706;
	setp.eq.s32 	%p1050, %r51537, 0;
	@%p1050 bra 	$L__BB9_1322;
	mov.u32 	%r51538, %tid.x;
	shl.b32 	%r51539, %r51538, 4;
	and.b32  	%r51540, %r51539, 496;
	mov.u32 	%r51541, s_mem;
	add.s32 	%r51542, %r51541, %r51540;
	atom.shared.xor.b32 	%r51543, [%r51542+161280], %r56709;
	atom.shared.xor.b32 	%r51544, [%r51542+161284], %r56708;
	atom.shared.xor.b32 	%r51545, [%r51542+161288], %r56707;
	atom.shared.xor.b32 	%r51546, [%r51542+161292], %r56706;
$L__BB9_1322:
	or.b32  	%r51547, %r56704, %r56705;
	or.b32  	%r51548, %r51547, %r56703;
	or.b32  	%r51549, %r51548, %r56702;
	setp.eq.s32 	%p1051, %r51549, 0;
	@%p1051 bra 	$L__BB9_1324;
	mov.u32 	%r51550, %tid.x;
	shl.b32 	%r51551, %r51550, 4;
	and.b32  	%r51552, %r51551, 496;
	mov.u32 	%r51553, s_mem;
	add.s32 	%r51554, %r51553, %r51552;
	atom.shared.xor.b32 	%r51555, [%r51554+161792], %r56705;
	atom.shared.xor.b32 	%r51556, [%r51554+161796], %r56704;
	atom.shared.xor.b32 	%r51557, [%r51554+161800], %r56703;
	atom.shared.xor.b32 	%r51558, [%r51554+161804], %r56702;
$L__BB9_1324:
	or.b32  	%r51559, %r56700, %r56701;
	or.b32  	%r51560, %r51559, %r56699;
	or.b32  	%r51561, %r51560, %r56698;
	setp.eq.s32 	%p1052, %r51561, 0;
	@%p1052 bra 	$L__BB9_1326;
	mov.u32 	%r51562, %tid.x;
	shl.b32 	%r51563, %r51562, 4;
	and.b32  	%r51564, %r51563, 496;
	mov.u32 	%r51565, s_mem;
	add.s32 	%r51566, %r51565, %r51564;
	atom.shared.xor.b32 	%r51567, [%r51566+162304], %r56701;
	atom.shared.xor.b32 	%r51568, [%r51566+162308], %r56700;
	atom.shared.xor.b32 	%r51569, [%r51566+162312], %r56699;
	atom.shared.xor.b32 	%r51570, [%r51566+162316], %r56698;
$L__BB9_1326:
	or.b32  	%r51571, %r56696, %r56697;
	or.b32  	%r51572, %r51571, %r56695;
	or.b32  	%r51573, %r51572, %r56694;
	setp.eq.s32 	%p1053, %r51573, 0;
	@%p1053 bra 	$L__BB9_1328;
	mov.u32 	%r51574, %tid.x;
	shl.b32 	%r51575, %r51574, 4;
	and.b32  	%r51576, %r51575, 496;
	mov.u32 	%r51577, s_mem;
	add.s32 	%r51578, %r51577, %r51576;
	atom.shared.xor.b32 	%r51579, [%r51578+162816], %r56697;
	atom.shared.xor.b32 	%r51580, [%r51578+162820], %r56696;
	atom.shared.xor.b32 	%r51581, [%r51578+162824], %r56695;
	atom.shared.xor.b32 	%r51582, [%r51578+162828], %r56694;
$L__BB9_1328:
	or.b32  	%r51583, %r56692, %r56693;
	or.b32  	%r51584, %r51583, %r56691;
	or.b32  	%r51585, %r51584, %r56690;
	setp.eq.s32 	%p1054, %r51585, 0;
	@%p1054 bra 	$L__BB9_1330;
	mov.u32 	%r51586, %tid.x;
	shl.b32 	%r51587, %r51586, 4;
	and.b32  	%r51588, %r51587, 496;
	mov.u32 	%r51589, s_mem;
	add.s32 	%r51590, %r51589, %r51588;
	atom.shared.xor.b32 	%r51591, [%r51590+163328], %r56693;
	atom.shared.xor.b32 	%r51592, [%r51590+163332], %r56692;
	atom.shared.xor.b32 	%r51593, [%r51590+163336], %r56691;
	atom.shared.xor.b32 	%r51594, [%r51590+163340], %r56690;
$L__BB9_1330:
	or.b32  	%r51595, %r56688, %r56689;
	or.b32  	%r51596, %r51595, %r56687;
	or.b32  	%r51597, %r51596, %r56686;
	setp.eq.s32 	%p1055, %r51597, 0;
	@%p1055 bra 	$L__BB9_1332;
	mov.u32 	%r51598, %tid.x;
	shl.b32 	%r51599, %r51598, 4;
	and.b32  	%r51600, %r51599, 496;
	mov.u32 	%r51601, s_mem;
	add.s32 	%r51602, %r51601, %r51600;
	atom.shared.xor.b32 	%r51603, [%r51602+163840], %r56689;
	atom.shared.xor.b32 	%r51604, [%r51602+163844], %r56688;
	atom.shared.xor.b32 	%r51605, [%r51602+163848], %r56687;
	atom.shared.xor.b32 	%r51606, [%r51602+163852], %r56686;
$L__BB9_1332:
	or.b32  	%r51607, %r56684, %r56685;
	or.b32  	%r51608, %r51607, %r56683;
	or.b32  	%r51609, %r51608, %r56682;
	setp.eq.s32 	%p1056, %r51609, 0;
	@%p1056 bra 	$L__BB9_1334;
	mov.u32 	%r51610, %tid.x;
	shl.b32 	%r51611, %r51610, 4;
	and.b32  	%r51612, %r51611, 496;
	mov.u32 	%r51613, s_mem;
	add.s32 	%r51614, %r51613, %r51612;
	atom.shared.xor.b32 	%r51615, [%r51614+164352], %r56685;
	atom.shared.xor.b32 	%r51616, [%r51614+164356], %r56684;
	atom.shared.xor.b32 	%r51617, [%r51614+164360], %r56683;
	atom.shared.xor.b32 	%r51618, [%r51614+164364], %r56682;
$L__BB9_1334:
	or.b32  	%r51619, %r56680, %r56681;
	or.b32  	%r51620, %r51619, %r56679;
	or.b32  	%r51621, %r51620, %r56678;
	setp.eq.s32 	%p1057, %r51621, 0;
	@%p1057 bra 	$L__BB9_1336;
	mov.u32 	%r51622, %tid.x;
	shl.b32 	%r51623, %r51622, 4;
	and.b32  	%r51624, %r51623, 496;
	mov.u32 	%r51625, s_mem;
	add.s32 	%r51626, %r51625, %r51624;
	atom.shared.xor.b32 	%r51627, [%r51626+164864], %r56681;
	atom.shared.xor.b32 	%r51628, [%r51626+164868], %r56680;
	atom.shared.xor.b32 	%r51629, [%r51626+164872], %r56679;
	atom.shared.xor.b32 	%r51630, [%r51626+164876], %r56678;
$L__BB9_1336:
	or.b32  	%r51631, %r56676, %r56677;
	or.b32  	%r51632, %r51631, %r56675;
	or.b32  	%r51633, %r51632, %r56674;
	setp.eq.s32 	%p1058, %r51633, 0;
	@%p1058 bra 	$L__BB9_1338;
	mov.u32 	%r51634, %tid.x;
	shl.b32 	%r51635, %r51634, 4;
	and.b32  	%r51636, %r51635, 496;
	mov.u32 	%r51637, s_mem;
	add.s32 	%r51638, %r51637, %r51636;
	atom.shared.xor.b32 	%r51639, [%r51638+165376], %r56677;
	atom.shared.xor.b32 	%r51640, [%r51638+165380], %r56676;
	atom.shared.xor.b32 	%r51641, [%r51638+165384], %r56675;
	atom.shared.xor.b32 	%r51642, [%r51638+165388], %r56674;
$L__BB9_1338:
	or.b32  	%r51643, %r56672, %r56673;
	or.b32  	%r51644, %r51643, %r56671;
	or.b32  	%r51645, %r51644, %r56670;
	setp.eq.s32 	%p1059, %r51645, 0;
	@%p1059 bra 	$L__BB9_1340;
	mov.u32 	%r51646, %tid.x;
	shl.b32 	%r51647, %r51646, 4;
	and.b32  	%r51648, %r51647, 496;
	mov.u32 	%r51649, s_mem;
	add.s32 	%r51650, %r51649, %r51648;
	atom.shared.xor.b32 	%r51651, [%r51650+165888], %r56673;
	atom.shared.xor.b32 	%r51652, [%r51650+165892], %r56672;
	atom.shared.xor.b32 	%r51653, [%r51650+165896], %r56671;
	atom.shared.xor.b32 	%r51654, [%r51650+165900], %r56670;
$L__BB9_1340:
	or.b32  	%r51655, %r56668, %r56669;
	or.b32  	%r51656, %r51655, %r56667;
	or.b32  	%r51657, %r51656, %r56666;
	setp.eq.s32 	%p1060, %r51657, 0;
	@%p1060 bra 	$L__BB9_1342;
	mov.u32 	%r51658, %tid.x;
	shl.b32 	%r51659, %r51658, 4;
	and.b32  	%r51660, %r51659, 496;
	mov.u32 	%r51661, s_mem;
	add.s32 	%r51662, %r51661, %r51660;
	atom.shared.xor.b32 	%r51663, [%r51662+166400], %r56669;
	atom.shared.xor.b32 	%r51664, [%r51662+166404], %r56668;
	atom.shared.xor.b32 	%r51665, [%r51662+166408], %r56667;
	atom.shared.xor.b32 	%r51666, [%r51662+166412], %r56666;
$L__BB9_1342:
	or.b32  	%r51667, %r56664, %r56665;
	or.b32  	%r51668, %r51667, %r56663;
	or.b32  	%r51669, %r51668, %r56662;
	setp.eq.s32 	%p1061, %r51669, 0;
	@%p1061 bra 	$L__BB9_1344;
	mov.u32 	%r51670, %tid.x;
	shl.b32 	%r51671, %r51670, 4;
	and.b32  	%r51672, %r51671, 496;
	mov.u32 	%r51673, s_mem;
	add.s32 	%r51674, %r51673, %r51672;
	atom.shared.xor.b32 	%r51675, [%r51674+166912], %r56665;
	atom.shared.xor.b32 	%r51676, [%r51674+166916], %r56664;
	atom.shared.xor.b32 	%r51677, [%r51674+166920], %r56663;
	atom.shared.xor.b32 	%r51678, [%r51674+166924], %r56662;
$L__BB9_1344:
	or.b32  	%r51679, %r56660, %r56661;
	or.b32  	%r51680, %r51679, %r56659;
	or.b32  	%r51681, %r51680, %r56658;
	setp.eq.s32 	%p1062, %r51681, 0;
	@%p1062 bra 	$L__BB9_1346;
	mov.u32 	%r51682, %tid.x;
	shl.b32 	%r51683, %r51682, 4;
	and.b32  	%r51684, %r51683, 496;
	mov.u32 	%r51685, s_mem;
	add.s32 	%r51686, %r51685, %r51684;
	atom.shared.xor.b32 	%r51687, [%r51686+167424], %r56661;
	atom.shared.xor.b32 	%r51688, [%r51686+167428], %r56660;
	atom.shared.xor.b32 	%r51689, [%r51686+167432], %r56659;
	atom.shared.xor.b32 	%r51690, [%r51686+167436], %r56658;
$L__BB9_1346:
	mov.u32 	%r57972, %tid.x;
	shl.b32 	%r51692, %r57972, 4;
	and.b32  	%r51693, %r51692, 496;
	mov.u32 	%r51694, s_mem;
	add.s32 	%r8854, %r51694, %r51693;
	or.b32  	%r51695, %r56656, %r56657;
	or.b32  	%r51696, %r51695, %r56655;
	or.b32  	%r51697, %r51696, %r56654;
	setp.eq.s32 	%p1063, %r51697, 0;
	@%p1063 bra 	$L__BB9_1348;
	atom.shared.xor.b32 	%r51698, [%r8854+167936], %r56657;
	atom.shared.xor.b32 	%r51699, [%r8854+167940], %r56656;
	atom.shared.xor.b32 	%r51700, [%r8854+167944], %r56655;
	atom.shared.xor.b32 	%r51701, [%r8854+167948], %r56654;
$L__BB9_1348:
	or.b32  	%r51702, %r56652, %r56653;
	or.b32  	%r51703, %r51702, %r56651;
	or.b32  	%r51704, %r51703, %r56650;
	setp.eq.s32 	%p1064, %r51704, 0;
	@%p1064 bra 	$L__BB9_1350;
	atom.shared.xor.b32 	%r51705, [%r8854+168448], %r56653;
	atom.shared.xor.b32 	%r51706, [%r8854+168452], %r56652;
	atom.shared.xor.b32 	%r51707, [%r8854+168456], %r56651;
	atom.shared.xor.b32 	%r51708, [%r8854+168460], %r56650;
$L__BB9_1350:
	or.b32  	%r51709, %r56648, %r56649;
	or.b32  	%r51710, %r51709, %r56647;
	or.b32  	%r51711, %r51710, %r56646;
	setp.eq.s32 	%p1065, %r51711, 0;
	@%p1065 bra 	$L__BB9_1352;
	atom.shared.xor.b32 	%r51712, [%r8854+168960], %r56649;
	atom.shared.xor.b32 	%r51713, [%r8854+168964], %r56648;
	atom.shared.xor.b32 	%r51714, [%r8854+168968], %r56647;
	atom.shared.xor.b32 	%r51715, [%r8854+168972], %r56646;
$L__BB9_1352:
	or.b32  	%r51716, %r56644, %r56645;
	or.b32  	%r51717, %r51716, %r56643;
	or.b32  	%r51718, %r51717, %r56642;
	setp.eq.s32 	%p1066, %r51718, 0;
	@%p1066 bra 	$L__BB9_1354;
	atom.shared.xor.b32 	%r51719, [%r8854+169472], %r56645;
	atom.shared.xor.b32 	%r51720, [%r8854+169476], %r56644;
	atom.shared.xor.b32 	%r51721, [%r8854+169480], %r56643;
	atom.shared.xor.b32 	%r51722, [%r8854+169484], %r56642;
$L__BB9_1354:
	or.b32  	%r51723, %r56640, %r56641;
	or.b32  	%r51724, %r51723, %r56639;
	or.b32  	%r51725, %r51724, %r56638;
	setp.eq.s32 	%p1067, %r51725, 0;
	@%p1067 bra 	$L__BB9_1356;
	atom.shared.xor.b32 	%r51726, [%r8854+169984], %r56641;
	atom.shared.xor.b32 	%r51727, [%r8854+169988], %r56640;
	atom.shared.xor.b32 	%r51728, [%r8854+169992], %r56639;
	atom.shared.xor.b32 	%r51729, [%r8854+169996], %r56638;
$L__BB9_1356:
	or.b32  	%r51730, %r56636, %r56637;
	or.b32  	%r51731, %r51730, %r56635;
	or.b32  	%r51732, %r51731, %r56634;
	setp.eq.s32 	%p1068, %r51732, 0;
	@%p1068 bra 	$L__BB9_1358;
	atom.shared.xor.b32 	%r51733, [%r8854+170496], %r56637;
	atom.shared.xor.b32 	%r51734, [%r8854+170500], %r56636;
	atom.shared.xor.b32 	%r51735, [%r8854+170504], %r56635;
	atom.shared.xor.b32 	%r51736, [%r8854+170508], %r56634;
$L__BB9_1358:
	or.b32  	%r51737, %r56632, %r56633;
	or.b32  	%r51738, %r51737, %r56631;
	or.b32  	%r51739, %r51738, %r56630;
	setp.eq.s32 	%p1069, %r51739, 0;
	@%p1069 bra 	$L__BB9_1360;
	atom.shared.xor.b32 	%r51740, [%r8854+171008], %r56633;
	atom.shared.xor.b32 	%r51741, [%r8854+171012], %r56632;
	atom.shared.xor.b32 	%r51742, [%r8854+171016], %r56631;
	atom.shared.xor.b32 	%r51743, [%r8854+171020], %r56630;
$L__BB9_1360:
	or.b32  	%r51744, %r56628, %r56629;
	or.b32  	%r51745, %r51744, %r56627;
	or.b32  	%r51746, %r51745, %r56626;
	setp.eq.s32 	%p1070, %r51746, 0;
	@%p1070 bra 	$L__BB9_1362;
	atom.shared.xor.b32 	%r51747, [%r8854+171520], %r56629;
	atom.shared.xor.b32 	%r51748, [%r8854+171524], %r56628;
	atom.shared.xor.b32 	%r51749, [%r8854+171528], %r56627;
	atom.shared.xor.b32 	%r51750, [%r8854+171532], %r56626;
$L__BB9_1362:
	or.b32  	%r51751, %r56624, %r56625;
	or.b32  	%r51752, %r51751, %r56623;
	or.b32  	%r51753, %r51752, %r56622;
	setp.eq.s32 	%p1071, %r51753, 0;
	@%p1071 bra 	$L__BB9_1364;
	atom.shared.xor.b32 	%r51754, [%r8854+172032], %r56625;
	atom.shared.xor.b32 	%r51755, [%r8854+172036], %r56624;
	atom.shared.xor.b32 	%r51756, [%r8854+172040], %r56623;
	atom.shared.xor.b32 	%r51757, [%r8854+172044], %r56622;
$L__BB9_1364:
	or.b32  	%r51758, %r56620, %r56621;
	or.b32  	%r51759, %r51758, %r56619;
	or.b32  	%r51760, %r51759, %r56618;
	setp.eq.s32 	%p1072, %r51760, 0;
	@%p1072 bra 	$L__BB9_1366;
	atom.shared.xor.b32 	%r51761, [%r8854+172544], %r56621;
	atom.shared.xor.b32 	%r51762, [%r8854+172548], %r56620;
	atom.shared.xor.b32 	%r51763, [%r8854+172552], %r56619;
	atom.shared.xor.b32 	%r51764, [%r8854+172556], %r56618;
$L__BB9_1366:
	or.b32  	%r51765, %r56616, %r56617;
	or.b32  	%r51766, %r51765, %r56615;
	or.b32  	%r51767, %r51766, %r56614;
	setp.eq.s32 	%p1073, %r51767, 0;
	@%p1073 bra 	$L__BB9_1368;
	atom.shared.xor.b32 	%r51768, [%r8854+173056], %r56617;
	atom.shared.xor.b32 	%r51769, [%r8854+173060], %r56616;
	atom.shared.xor.b32 	%r51770, [%r8854+173064], %r56615;
	atom.shared.xor.b32 	%r51771, [%r8854+173068], %r56614;
$L__BB9_1368:
	or.b32  	%r51772, %r56612, %r56613;
	or.b32  	%r51773, %r51772, %r56611;
	or.b32  	%r51774, %r51773, %r56610;
	setp.eq.s32 	%p1074, %r51774, 0;
	@%p1074 bra 	$L__BB9_1370;
	atom.shared.xor.b32 	%r51775, [%r8854+173568], %r56613;
	atom.shared.xor.b32 	%r51776, [%r8854+173572], %r56612;
	atom.shared.xor.b32 	%r51777, [%r8854+173576], %r56611;
	atom.shared.xor.b32 	%r51778, [%r8854+173580], %r56610;
$L__BB9_1370:
	or.b32  	%r51779, %r56608, %r56609;
	or.b32  	%r51780, %r51779, %r56607;
	or.b32  	%r51781, %r51780, %r56606;
	setp.eq.s32 	%p1075, %r51781, 0;
	@%p1075 bra 	$L__BB9_1372;
	atom.shared.xor.b32 	%r51782, [%r8854+174080], %r56609;
	atom.shared.xor.b32 	%r51783, [%r8854+174084], %r56608;
	atom.shared.xor.b32 	%r51784, [%r8854+174088], %r56607;
	atom.shared.xor.b32 	%r51785, [%r8854+174092], %r56606;
$L__BB9_1372:
	or.b32  	%r51786, %r56604, %r56605;
	or.b32  	%r51787, %r51786, %r56603;
	or.b32  	%r51788, %r51787, %r56602;
	setp.eq.s32 	%p1076, %r51788, 0;
	@%p1076 bra 	$L__BB9_1374;
	atom.shared.xor.b32 	%r51789, [%r8854+174592], %r56605;
	atom.shared.xor.b32 	%r51790, [%r8854+174596], %r56604;
	atom.shared.xor.b32 	%r51791, [%r8854+174600], %r56603;
	atom.shared.xor.b32 	%r51792, [%r8854+174604], %r56602;
$L__BB9_1374:
	or.b32  	%r51793, %r56600, %r56601;
	or.b32  	%r51794, %r51793, %r56599;
	or.b32  	%r51795, %r51794, %r56598;
	setp.eq.s32 	%p1077, %r51795, 0;
	@%p1077 bra 	$L__BB9_1376;
	atom.shared.xor.b32 	%r51796, [%r8854+175104], %r56601;
	atom.shared.xor.b32 	%r51797, [%r8854+175108], %r56600;
	atom.shared.xor.b32 	%r51798, [%r8854+175112], %r56599;
	atom.shared.xor.b32 	%r51799, [%r8854+175116], %r56598;
$L__BB9_1376:
	or.b32  	%r51800, %r56596, %r56597;
	or.b32  	%r51801, %r51800, %r56595;
	or.b32  	%r51802, %r51801, %r56594;
	setp.eq.s32 	%p1078, %r51802, 0;
	@%p1078 bra 	$L__BB9_1378;
	atom.shared.xor.b32 	%r51803, [%r8854+175616], %r56597;
	atom.shared.xor.b32 	%r51804, [%r8854+175620], %r56596;
	atom.shared.xor.b32 	%r51805, [%r8854+175624], %r56595;
	atom.shared.xor.b32 	%r51806, [%r8854+175628], %r56594;
$L__BB9_1378:
	or.b32  	%r51807, %r56592, %r56593;
	or.b32  	%r51808, %r51807, %r56591;
	or.b32  	%r51809, %r51808, %r56590;
	setp.eq.s32 	%p1079, %r51809, 0;
	@%p1079 bra 	$L__BB9_1380;
	atom.shared.xor.b32 	%r51810, [%r8854+176128], %r56593;
	atom.shared.xor.b32 	%r51811, [%r8854+176132], %r56592;
	atom.shared.xor.b32 	%r51812, [%r8854+176136], %r56591;
	atom.shared.xor.b32 	%r51813, [%r8854+176140], %r56590;
$L__BB9_1380:
	or.b32  	%r51814, %r56588, %r56589;
	or.b32  	%r51815, %r51814, %r56587;
	or.b32  	%r51816, %r51815, %r56586;
	setp.eq.s32 	%p1080, %r51816, 0;
	@%p1080 bra 	$L__BB9_1382;
	atom.shared.xor.b32 	%r51817, [%r8854+176640], %r56589;
	atom.shared.xor.b32 	%r51818, [%r8854+176644], %r56588;
	atom.shared.xor.b32 	%r51819, [%r8854+176648], %r56587;
	atom.shared.xor.b32 	%r51820, [%r8854+176652], %r56586;
$L__BB9_1382:
	or.b32  	%r51821, %r56584, %r56585;
	or.b32  	%r51822, %r51821, %r56583;
	or.b32  	%r51823, %r51822, %r56582;
	setp.eq.s32 	%p1081, %r51823, 0;
	@%p1081 bra 	$L__BB9_1384;
	atom.shared.xor.b32 	%r51824, [%r8854+177152], %r56585;
	atom.shared.xor.b32 	%r51825, [%r8854+177156], %r56584;
	atom.shared.xor.b32 	%r51826, [%r8854+177160], %r56583;
	atom.shared.xor.b32 	%r51827, [%r8854+177164], %r56582;
$L__BB9_1384:
	or.b32  	%r51828, %r56580, %r56581;
	or.b32  	%r51829, %r51828, %r56579;
	or.b32  	%r51830, %r51829, %r56578;
	setp.eq.s32 	%p1082, %r51830, 0;
	@%p1082 bra 	$L__BB9_1386;
	atom.shared.xor.b32 	%r51831, [%r8854+177664], %r56581;
	atom.shared.xor.b32 	%r51832, [%r8854+177668], %r56580;
	atom.shared.xor.b32 	%r51833, [%r8854+177672], %r56579;
	atom.shared.xor.b32 	%r51834, [%r8854+177676], %r56578;
$L__BB9_1386:
	or.b32  	%r51835, %r56576, %r56577;
	or.b32  	%r51836, %r51835, %r56575;
	or.b32  	%r51837, %r51836, %r56574;
	setp.eq.s32 	%p1083, %r51837, 0;
	@%p1083 bra 	$L__BB9_1388;
	atom.shared.xor.b32 	%r51838, [%r8854+178176], %r56577;
	atom.shared.xor.b32 	%r51839, [%r8854+178180], %r56576;
	atom.shared.xor.b32 	%r51840, [%r8854+178184], %r56575;
	atom.shared.xor.b32 	%r51841, [%r8854+178188], %r56574;
$L__BB9_1388:
	or.b32  	%r51842, %r56572, %r56573;
	or.b32  	%r51843, %r51842, %r56571;
	or.b32  	%r51844, %r51843, %r56570;
	setp.eq.s32 	%p1084, %r51844, 0;
	@%p1084 bra 	$L__BB9_1390;
	atom.shared.xor.b32 	%r51845, [%r8854+178688], %r56573;
	atom.shared.xor.b32 	%r51846, [%r8854+178692], %r56572;
	atom.shared.xor.b32 	%r51847, [%r8854+178696], %r56571;
	atom.shared.xor.b32 	%r51848, [%r8854+178700], %r56570;
$L__BB9_1390:
	or.b32  	%r51849, %r56568, %r56569;
	or.b32  	%r51850, %r51849, %r56567;
	or.b32  	%r51851, %r51850, %r56566;
	setp.eq.s32 	%p1085, %r51851, 0;
	@%p1085 bra 	$L__BB9_1392;
	atom.shared.xor.b32 	%r51852, [%r8854+179200], %r56569;
	atom.shared.xor.b32 	%r51853, [%r8854+179204], %r56568;
	atom.shared.xor.b32 	%r51854, [%r8854+179208], %r56567;
	atom.shared.xor.b32 	%r51855, [%r8854+179212], %r56566;
$L__BB9_1392:
	or.b32  	%r51856, %r56564, %r56565;
	or.b32  	%r51857, %r51856, %r56563;
	or.b32  	%r51858, %r51857, %r56562;
	setp.eq.s32 	%p1086, %r51858, 0;
	@%p1086 bra 	$L__BB9_1394;
	atom.shared.xor.b32 	%r51859, [%r8854+179712], %r56565;
	atom.shared.xor.b32 	%r51860, [%r8854+179716], %r56564;
	atom.shared.xor.b32 	%r51861, [%r8854+179720], %r56563;
	atom.shared.xor.b32 	%r51862, [%r8854+179724], %r56562;
$L__BB9_1394:
	or.b32  	%r51863, %r56560, %r56561;
	or.b32  	%r51864, %r51863, %r56559;
	or.b32  	%r51865, %r51864, %r56558;
	setp.eq.s32 	%p1087, %r51865, 0;
	@%p1087 bra 	$L__BB9_1396;
	atom.shared.xor.b32 	%r51866, [%r8854+180224], %r56561;
	atom.shared.xor.b32 	%r51867, [%r8854+180228], %r56560;
	atom.shared.xor.b32 	%r51868, [%r8854+180232], %r56559;
	atom.shared.xor.b32 	%r51869, [%r8854+180236], %r56558;
$L__BB9_1396:
	or.b32  	%r51870, %r56556, %r56557;
	or.b32  	%r51871, %r51870, %r56555;
	or.b32  	%r51872, %r51871, %r56554;
	setp.eq.s32 	%p1088, %r51872, 0;
	@%p1088 bra 	$L__BB9_1398;
	atom.shared.xor.b32 	%r51873, [%r8854+180736], %r56557;
	atom.shared.xor.b32 	%r51874, [%r8854+180740], %r56556;
	atom.shared.xor.b32 	%r51875, [%r8854+180744], %r56555;
	atom.shared.xor.b32 	%r51876, [%r8854+180748], %r56554;
$L__BB9_1398:
	or.b32  	%r51877, %r56552, %r56553;
	or.b32  	%r51878, %r51877, %r56551;
	or.b32  	%r51879, %r51878, %r56550;
	setp.eq.s32 	%p1089, %r51879, 0;
	@%p1089 bra 	$L__BB9_1400;
	atom.shared.xor.b32 	%r51880, [%r8854+181248], %r56553;
	atom.shared.xor.b32 	%r51881, [%r8854+181252], %r56552;
	atom.shared.xor.b32 	%r51882, [%r8854+181256], %r56551;
	atom.shared.xor.b32 	%r51883, [%r8854+181260], %r56550;
$L__BB9_1400:
	or.b32  	%r51884, %r56548, %r56549;
	or.b32  	%r51885, %r51884, %r56547;
	or.b32  	%r51886, %r51885, %r56546;
	setp.eq.s32 	%p1090, %r51886, 0;
	@%p1090 bra 	$L__BB9_1402;
	atom.shared.xor.b32 	%r51887, [%r8854+181760], %r56549;
	atom.shared.xor.b32 	%r51888, [%r8854+181764], %r56548;
	atom.shared.xor.b32 	%r51889, [%r8854+181768], %r56547;
	atom.shared.xor.b32 	%r51890, [%r8854+181772], %r56546;
$L__BB9_1402:
	or.b32  	%r51891, %r56544, %r56545;
	or.b32  	%r51892, %r51891, %r56543;
	or.b32  	%r51893, %r51892, %r56542;
	setp.eq.s32 	%p1091, %r51893, 0;
	@%p1091 bra 	$L__BB9_1404;
	atom.shared.xor.b32 	%r51894, [%r8854+182272], %r56545;
	atom.shared.xor.b32 	%r51895, [%r8854+182276], %r56544;
	atom.shared.xor.b32 	%r51896, [%r8854+182280], %r56543;
	atom.shared.xor.b32 	%r51897, [%r8854+182284], %r56542;
$L__BB9_1404:
	or.b32  	%r51898, %r56540, %r56541;
	or.b32  	%r51899, %r51898, %r56539;
	or.b32  	%r51900, %r51899, %r56538;
	setp.eq.s32 	%p1092, %r51900, 0;
	@%p1092 bra 	$L__BB9_1406;
	atom.shared.xor.b32 	%r51901, [%r8854+182784], %r56541;
	atom.shared.xor.b32 	%r51902, [%r8854+182788], %r56540;
	atom.shared.xor.b32 	%r51903, [%r8854+182792], %r56539;
	atom.shared.xor.b32 	%r51904, [%r8854+182796], %r56538;
$L__BB9_1406:
	or.b32  	%r51905, %r56536, %r56537;
	or.b32  	%r51906, %r51905, %r56535;
	or.b32  	%r51907, %r51906, %r56534;
	setp.eq.s32 	%p1093, %r51907, 0;
	@%p1093 bra 	$L__BB9_1408;
	atom.shared.xor.b32 	%r51908, [%r8854+183296], %r56537;
	atom.shared.xor.b32 	%r51909, [%r8854+183300], %r56536;
	atom.shared.xor.b32 	%r51910, [%r8854+183304], %r56535;
	atom.shared.xor.b32 	%r51911, [%r8854+183308], %r56534;
$L__BB9_1408:
	or.b32  	%r51912, %r56532, %r56533;
	or.b32  	%r51913, %r51912, %r56531;
	or.b32  	%r51914, %r51913, %r56530;
	setp.eq.s32 	%p1094, %r51914, 0;
	@%p1094 bra 	$L__BB9_1410;
	atom.shared.xor.b32 	%r51915, [%r8854+183808], %r56533;
	atom.shared.xor.b32 	%r51916, [%r8854+183812], %r56532;
	atom.shared.xor.b32 	%r51917, [%r8854+183816], %r56531;
	atom.shared.xor.b32 	%r51918, [%r8854+183820], %r56530;
$L__BB9_1410:
	or.b32  	%r51919, %r56528, %r56529;
	or.b32  	%r51920, %r51919, %r56527;
	or.b32  	%r51921, %r51920, %r56526;
	setp.eq.s32 	%p1095, %r51921, 0;
	@%p1095 bra 	$L__BB9_1412;
	atom.shared.xor.b32 	%r51922, [%r8854+184320], %r56529;
	atom.shared.xor.b32 	%r51923, [%r8854+184324], %r56528;
	atom.shared.xor.b32 	%r51924, [%r8854+184328], %r56527;
	atom.shared.xor.b32 	%r51925, [%r8854+184332], %r56526;
$L__BB9_1412:
	or.b32  	%r51926, %r56524, %r56525;
	or.b32  	%r51927, %r51926, %r56523;
	or.b32  	%r51928, %r51927, %r56522;
	setp.eq.s32 	%p1096, %r51928, 0;
	@%p1096 bra 	$L__BB9_1414;
	atom.shared.xor.b32 	%r51929, [%r8854+184832], %r56525;
	atom.shared.xor.b32 	%r51930, [%r8854+184836], %r56524;
	atom.shared.xor.b32 	%r51931, [%r8854+184840], %r56523;
	atom.shared.xor.b32 	%r51932, [%r8854+184844], %r56522;
$L__BB9_1414:
	or.b32  	%r51933, %r56520, %r56521;
	or.b32  	%r51934, %r51933, %r56519;
	or.b32  	%r51935, %r51934, %r56518;
	setp.eq.s32 	%p1097, %r51935, 0;
	@%p1097 bra 	$L__BB9_1416;
	atom.shared.xor.b32 	%r51936, [%r8854+185344], %r56521;
	atom.shared.xor.b32 	%r51937, [%r8854+185348], %r56520;
	atom.shared.xor.b32 	%r51938, [%r8854+185352], %r56519;
	atom.shared.xor.b32 	%r51939, [%r8854+185356], %r56518;
$L__BB9_1416:
	or.b32  	%r51940, %r56516, %r56517;
	or.b32  	%r51941, %r51940, %r56515;
	or.b32  	%r51942, %r51941, %r56514;
	setp.eq.s32 	%p1098, %r51942, 0;
	@%p1098 bra 	$L__BB9_1418;
	atom.shared.xor.b32 	%r51943, [%r8854+185856], %r56517;
	atom.shared.xor.b32 	%r51944, [%r8854+185860], %r56516;
	atom.shared.xor.b32 	%r51945, [%r8854+185864], %r56515;
	atom.shared.xor.b32 	%r51946, [%r8854+185868], %r56514;
$L__BB9_1418:
	or.b32  	%r51947, %r56512, %r56513;
	or.b32  	%r51948, %r51947, %r56511;
	or.b32  	%r51949, %r51948, %r56510;
	setp.eq.s32 	%p1099, %r51949, 0;
	@%p1099 bra 	$L__BB9_1420;
	atom.shared.xor.b32 	%r51950, [%r8854+186368], %r56513;
	atom.shared.xor.b32 	%r51951, [%r8854+186372], %r56512;
	atom.shared.xor.b32 	%r51952, [%r8854+186376], %r56511;
	atom.shared.xor.b32 	%r51953, [%r8854+186380], %r56510;
$L__BB9_1420:
	or.b32  	%r51954, %r56508, %r56509;
	or.b32  	%r51955, %r51954, %r56507;
	or.b32  	%r51956, %r51955, %r56506;
	setp.eq.s32 	%p1100, %r51956, 0;
	@%p1100 bra 	$L__BB9_1422;
	atom.shared.xor.b32 	%r51957, [%r8854+186880], %r56509;
	atom.shared.xor.b32 	%r51958, [%r8854+186884], %r56508;
	atom.shared.xor.b32 	%r51959, [%r8854+186888], %r56507;
	atom.shared.xor.b32 	%r51960, [%r8854+186892], %r56506;
$L__BB9_1422:
	or.b32  	%r51961, %r56504, %r56505;
	or.b32  	%r51962, %r51961, %r56503;
	or.b32  	%r51963, %r51962, %r56502;
	setp.eq.s32 	%p1101, %r51963, 0;
	@%p1101 bra 	$L__BB9_1424;
	atom.shared.xor.b32 	%r51964, [%r8854+187392], %r56505;
	atom.shared.xor.b32 	%r51965, [%r8854+187396], %r56504;
	atom.shared.xor.b32 	%r51966, [%r8854+187400], %r56503;
	atom.shared.xor.b32 	%r51967, [%r8854+187404], %r56502;
$L__BB9_1424:
	or.b32  	%r51968, %r56500, %r56501;
	or.b32  	%r51969, %r51968, %r56499;
	or.b32  	%r51970, %r51969, %r56498;
	setp.eq.s32 	%p1102, %r51970, 0;
	@%p1102 bra 	$L__BB9_1426;
	atom.shared.xor.b32 	%r51971, [%r8854+187904], %r56501;
	atom.shared.xor.b32 	%r51972, [%r8854+187908], %r56500;
	atom.shared.xor.b32 	%r51973, [%r8854+187912], %r56499;
	atom.shared.xor.b32 	%r51974, [%r8854+187916], %r56498;
$L__BB9_1426:
	or.b32  	%r51975, %r56496, %r56497;
	or.b32  	%r51976, %r51975, %r56495;
	or.b32  	%r51977, %r51976, %r56494;
	setp.eq.s32 	%p1103, %r51977, 0;
	@%p1103 bra 	$L__BB9_1428;
	atom.shared.xor.b32 	%r51978, [%r8854+188416], %r56497;
	atom.shared.xor.b32 	%r51979, [%r8854+188420], %r56496;
	atom.shared.xor.b32 	%r51980, [%r8854+188424], %r56495;
	atom.shared.xor.b32 	%r51981, [%r8854+188428], %r56494;
$L__BB9_1428:
	or.b32  	%r51982, %r56492, %r56493;
	or.b32  	%r51983, %r51982, %r56491;
	or.b32  	%r51984, %r51983, %r56490;
	setp.eq.s32 	%p1104, %r51984, 0;
	@%p1104 bra 	$L__BB9_1430;
	atom.shared.xor.b32 	%r51985, [%r8854+188928], %r56493;
	atom.shared.xor.b32 	%r51986, [%r8854+188932], %r56492;
	atom.shared.xor.b32 	%r51987, [%r8854+188936], %r56491;
	atom.shared.xor.b32 	%r51988, [%r8854+188940], %r56490;
$L__BB9_1430:
	or.b32  	%r51989, %r56488, %r56489;
	or.b32  	%r51990, %r51989, %r56487;
	or.b32  	%r51991, %r51990, %r56486;
	setp.eq.s32 	%p1105, %r51991, 0;
	@%p1105 bra 	$L__BB9_1432;
	atom.shared.xor.b32 	%r51992, [%r8854+189440], %r56489;
	atom.shared.xor.b32 	%r51993, [%r8854+189444], %r56488;
	atom.shared.xor.b32 	%r51994, [%r8854+189448], %r56487;
	atom.shared.xor.b32 	%r51995, [%r8854+189452], %r56486;
$L__BB9_1432:
	or.b32  	%r51996, %r56484, %r56485;
	or.b32  	%r51997, %r51996, %r56483;
	or.b32  	%r51998, %r51997, %r56482;
	setp.eq.s32 	%p1106, %r51998, 0;
	@%p1106 bra 	$L__BB9_1434;
	atom.shared.xor.b32 	%r51999, [%r8854+189952], %r56485;
	atom.shared.xor.b32 	%r52000, [%r8854+189956], %r56484;
	atom.shared.xor.b32 	%r52001, [%r8854+189960], %r56483;
	atom.shared.xor.b32 	%r52002, [%r8854+189964], %r56482;
$L__BB9_1434:
	or.b32  	%r52003, %r56480, %r56481;
	or.b32  	%r52004, %r52003, %r56479;
	or.b32  	%r52005, %r52004, %r56478;
	setp.eq.s32 	%p1107, %r52005, 0;
	@%p1107 bra 	$L__BB9_1436;
	atom.shared.xor.b32 	%r52006, [%r8854+190464], %r56481;
	atom.shared.xor.b32 	%r52007, [%r8854+190468], %r56480;
	atom.shared.xor.b32 	%r52008, [%r8854+190472], %r56479;
	atom.shared.xor.b32 	%r52009, [%r8854+190476], %r56478;
$L__BB9_1436:
	or.b32  	%r52010, %r56476, %r56477;
	or.b32  	%r52011, %r52010, %r56475;
	or.b32  	%r52012, %r52011, %r56474;
	setp.eq.s32 	%p1108, %r52012, 0;
	@%p1108 bra 	$L__BB9_1438;
	atom.shared.xor.b32 	%r52013, [%r8854+190976], %r56477;
	atom.shared.xor.b32 	%r52014, [%r8854+190980], %r56476;
	atom.shared.xor.b32 	%r52015, [%r8854+190984], %r56475;
	atom.shared.xor.b32 	%r52016, [%r8854+190988], %r56474;
$L__BB9_1438:
	or.b32  	%r52017, %r56472, %r56473;
	or.b32  	%r52018, %r52017, %r56471;
	or.b32  	%r52019, %r52018, %r56470;
	setp.eq.s32 	%p1109, %r52019, 0;
	@%p1109 bra 	$L__BB9_1440;
	atom.shared.xor.b32 	%r52020, [%r8854+191488], %r56473;
	atom.shared.xor.b32 	%r52021, [%r8854+191492], %r56472;
	atom.shared.xor.b32 	%r52022, [%r8854+191496], %r56471;
	atom.shared.xor.b32 	%r52023, [%r8854+191500], %r56470;
$L__BB9_1440:
	or.b32  	%r52024, %r56468, %r56469;
	or.b32  	%r52025, %r52024, %r56467;
	or.b32  	%r52026, %r52025, %r56466;
	setp.eq.s32 	%p1110, %r52026, 0;
	@%p1110 bra 	$L__BB9_1442;
	atom.shared.xor.b32 	%r52027, [%r8854+192000], %r56469;
	atom.shared.xor.b32 	%r52028, [%r8854+192004], %r56468;
	atom.shared.xor.b32 	%r52029, [%r8854+192008], %r56467;
	atom.shared.xor.b32 	%r52030, [%r8854+192012], %r56466;
$L__BB9_1442:
	or.b32  	%r52031, %r56464, %r56465;
	or.b32  	%r52032, %r52031, %r56463;
	or.b32  	%r52033, %r52032, %r56462;
	setp.eq.s32 	%p1111, %r52033, 0;
	@%p1111 bra 	$L__BB9_1444;
	atom.shared.xor.b32 	%r52034, [%r8854+192512], %r56465;
	atom.shared.xor.b32 	%r52035, [%r8854+192516], %r56464;
	atom.shared.xor.b32 	%r52036, [%r8854+192520], %r56463;
	atom.shared.xor.b32 	%r52037, [%r8854+192524], %r56462;
$L__BB9_1444:
	or.b32  	%r52038, %r56460, %r56461;
	or.b32  	%r52039, %r52038, %r56459;
	or.b32  	%r52040, %r52039, %r56458;
	setp.eq.s32 	%p1112, %r52040, 0;
	@%p1112 bra 	$L__BB9_1446;
	atom.shared.xor.b32 	%r52041, [%r8854+193024], %r56461;
	atom.shared.xor.b32 	%r52042, [%r8854+193028], %r56460;
	atom.shared.xor.b32 	%r52043, [%r8854+193032], %r56459;
	atom.shared.xor.b32 	%r52044, [%r8854+193036], %r56458;
$L__BB9_1446:
	or.b32  	%r52045, %r56456, %r56457;
	or.b32  	%r52046, %r52045, %r56455;
	or.b32  	%r52047, %r52046, %r56454;
	setp.eq.s32 	%p1113, %r52047, 0;
	@%p1113 bra 	$L__BB9_1448;
	atom.shared.xor.b32 	%r52048, [%r8854+193536], %r56457;
	atom.shared.xor.b32 	%r52049, [%r8854+193540], %r56456;
	atom.shared.xor.b32 	%r52050, [%r8854+193544], %r56455;
	atom.shared.xor.b32 	%r52051, [%r8854+193548], %r56454;
$L__BB9_1448:
	or.b32  	%r52052, %r56452, %r56453;
	or.b32  	%r52053, %r52052, %r56451;
	or.b32  	%r52054, %r52053, %r56450;
	setp.eq.s32 	%p1114, %r52054, 0;
	@%p1114 bra 	$L__BB9_1450;
	atom.shared.xor.b32 	%r52055, [%r8854+194048], %r56453;
	atom.shared.xor.b32 	%r52056, [%r8854+194052], %r56452;
	atom.shared.xor.b32 	%r52057, [%r8854+194056], %r56451;
	atom.shared.xor.b32 	%r52058, [%r8854+194060], %r56450;
$L__BB9_1450:
	or.b32  	%r52059, %r56448, %r56449;
	or.b32  	%r52060, %r52059, %r56447;
	or.b32  	%r52061, %r52060, %r56446;
	setp.eq.s32 	%p1115, %r52061, 0;
	@%p1115 bra 	$L__BB9_1452;
	atom.shared.xor.b32 	%r52062, [%r8854+194560], %r56449;
	atom.shared.xor.b32 	%r52063, [%r8854+194564], %r56448;
	atom.shared.xor.b32 	%r52064, [%r8854+194568], %r56447;
	atom.shared.xor.b32 	%r52065, [%r8854+194572], %r56446;
$L__BB9_1452:
	or.b32  	%r52066, %r56444, %r56445;
	or.b32  	%r52067, %r52066, %r56443;
	or.b32  	%r52068, %r52067, %r56442;
	setp.eq.s32 	%p1116, %r52068, 0;
	@%p1116 bra 	$L__BB9_1454;
	atom.shared.xor.b32 	%r52069, [%r8854+195072], %r56445;
	atom.shared.xor.b32 	%r52070, [%r8854+195076], %r56444;
	atom.shared.xor.b32 	%r52071, [%r8854+195080], %r56443;
	atom.shared.xor.b32 	%r52072, [%r8854+195084], %r56442;
$L__BB9_1454:
	or.b32  	%r52073, %r56440, %r56441;
	or.b32  	%r52074, %r52073, %r56439;
	or.b32  	%r52075, %r52074, %r56438;
	setp.eq.s32 	%p1117, %r52075, 0;
	@%p1117 bra 	$L__BB9_1456;
	atom.shared.xor.b32 	%r52076, [%r8854+195584], %r56441;
	atom.shared.xor.b32 	%r52077, [%r8854+195588], %r56440;
	atom.shared.xor.b32 	%r52078, [%r8854+195592], %r56439;
	atom.shared.xor.b32 	%r52079, [%r8854+195596], %r56438;
$L__BB9_1456:
	or.b32  	%r52080, %r56436, %r56437;
	or.b32  	%r52081, %r52080, %r56435;
	or.b32  	%r52082, %r52081, %r56434;
	setp.eq.s32 	%p1118, %r52082, 0;
	@%p1118 bra 	$L__BB9_1458;
	atom.shared.xor.b32 	%r52083, [%r8854+196096], %r56437;
	atom.shared.xor.b32 	%r52084, [%r8854+196100], %r56436;
	atom.shared.xor.b32 	%r52085, [%r8854+196104], %r56435;
	atom.shared.xor.b32 	%r52086, [%r8854+196108], %r56434;
$L__BB9_1458:
	ld.param.u64 	%rd922, [fused_batch_pir_kernel_transposed_16_param_2];
	mov.u32 	%r8855, %ntid.x;
	cvta.to.global.u64 	%rd9, %rd922;
	setp.eq.s16 	%p1119, %rs1, 2;
	bar.sync 	0;
	@%p1119 bra 	$L__BB9_1463;
	mov.b32 	%r57971, 0;
$L__BB9_1460:
	.pragma "nounroll";
	shl.b32 	%r52088, %r57972, 4;
	add.s32 	%r52090, %r51694, %r52088;
	ld.shared.v4.u32 	{%r8859, %r8860, %r8861, %r8862}, [%r52090];
	or.b32  	%r52091, %r8860, %r8859;
	or.b32  	%r52092, %r52091, %r8861;
	or.b32  	%r52093, %r52092, %r8862;
	setp.eq.s32 	%p1120, %r52093, 0;
	@%p1120 bra 	$L__BB9_1462;
	mul.wide.u32 	%rd623, %r57972, 16;
	add.s64 	%rd624, %rd9, %rd623;
	atom.global.xor.b32 	%r52094, [%rd624], %r8859;
	atom.global.xor.b32 	%r52095, [%rd624+4], %r8860;
	atom.global.xor.b32 	%r52096, [%rd624+8], %r8861;
	atom.global.xor.b32 	%r52097, [%rd624+12], %r8862;
$L__BB9_1462:
	add.s32 	%r57972, %r57972, %r8855;
	add.s32 	%r57971, %r57971, 1;
	xor.b32  	%r52098, %r57971, %r3;
	setp.ne.s32 	%p1121, %r52098, 2;
	@%p1121 bra 	$L__BB9_1460;
$L__BB9_1463:
	shl.b32 	%r52099, %r8855, 1;
	add.s32 	%r57976, %r57972, %r52099;
	mad.lo.s32 	%r57975, %r8855, 3, %r57972;
	add.s32 	%r57974, %r8855, %r57972;
	shl.b32 	%r52100, %r57972, 4;
	add.s32 	%r57973, %r51694, %r52100;
	shl.b32 	%r8870, %r8855, 6;
	shl.b32 	%r8871, %r8855, 5;
	mul.lo.s32 	%r8872, %r8855, 48;
$L__BB9_1464:
	ld.shared.v4.u32 	{%r8878, %r8879, %r8880, %r8881}, [%r57973];
	or.b32  	%r52102, %r8879, %r8878;
	or.b32  	%r52103, %r52102, %r8880;
	or.b32  	%r52104, %r52103, %r8881;
	setp.eq.s32 	%p1122, %r52104, 0;
	@%p1122 bra 	$L__BB9_1466;
	mul.wide.u32 	%rd625, %r57972, 16;
	add.s64 	%rd626, %rd9, %rd625;
	atom.global.xor.b32 	%r52105, [%rd626], %r8878;
	atom.global.xor.b32 	%r52106, [%rd626+4], %r8879;
	atom.global.xor.b32 	%r52107, [%rd626+8], %r8880;
	atom.global.xor.b32 	%r52108, [%rd626+12], %r8881;
$L__BB9_1466:
	shl.b32 	%r52109, %r8855, 4;
	add.s32 	%r52110, %r57973, %r52109;
	ld.shared.v4.u32 	{%r8882, %r8883, %r8884, %r8885}, [%r52110];
	or.b32  	%r52111, %r8883, %r8882;
	or.b32  	%r52112, %r52111, %r8884;
	or.b32  	%r52113, %r52112, %r8885;
	setp.eq.s32 	%p1123, %r52113, 0;
	@%p1123 bra 	$L__BB9_1468;
	mul.wide.u32 	%rd627, %r57974, 16;
	add.s64 	%rd628, %rd9, %rd627;
	atom.global.xor.b32 	%r52114, [%rd628], %r8882;
	atom.global.xor.b32 	%r52115, [%rd628+4], %r8883;
	atom.global.xor.b32 	%r52116, [%rd628+8], %r8884;
	atom.global.xor.b32 	%r52117, [%rd628+12], %r8885;
$L__BB9_1468:
	add.s32 	%r8886, %r57972, %r8855;
	add.s32 	%r52118, %r57973, %r8871;
	ld.shared.v4.u32 	{%r8887, %r8888, %r8889, %r8890}, [%r52118];
	or.b32  	%r52119, %r8888, %r8887;
	or.b32  	%r52120, %r52119, %r8889;
	or.b32  	%r52121, %r52120, %r8890;
	setp.eq.s32 	%p1124, %r52121, 0;
	@%p1124 bra 	$L__BB9_1470;
	mul.wide.u32 	%rd629, %r57976, 16;
	add.s64 	%rd630, %rd9, %rd629;
	atom.global.xor.b32 	%r52122, [%rd630], %r8887;
	atom.global.xor.b32 	%r52123, [%rd630+4], %r8888;
	atom.global.xor.b32 	%r52124, [%rd630+8], %r8889;
	atom.global.xor.b32 	%r52125, [%rd630+12], %r8890;
$L__BB9_1470:
	add.s32 	%r8891, %r8886, %r8855;
	add.s32 	%r52126, %r57973, %r8872;
	ld.shared.v4.u32 	{%r8892, %r8893, %r8894, %r8895}, [%r52126];
	or.b32  	%r52127, %r8893, %r8892;
	or.b32  	%r52128, %r52127, %r8894;
	or.b32  	%r52129, %r52128, %r8895;
	setp.eq.s32 	%p1125, %r52129, 0;
	@%p1125 bra 	$L__BB9_1472;
	mul.wide.u32 	%rd631, %r57975, 16;
	add.s64 	%rd632, %rd9, %rd631;
	atom.global.xor.b32 	%r52130, [%rd632], %r8892;
	atom.global.xor.b32 	%r52131, [%rd632+4], %r8893;
	atom.global.xor.b32 	%r52132, [%rd632+8], %r8894;
	atom.global.xor.b32 	%r52133, [%rd632+12], %r8895;
$L__BB9_1472:
	add.s32 	%r52134, %r8891, %r8855;
	add.s32 	%r57972, %r52134, %r8855;
	shl.b32 	%r52135, %r8855, 2;
	add.s32 	%r57976, %r57976, %r52135;
	add.s32 	%r57975, %r57975, %r52135;
	add.s32 	%r57974, %r57974, %r52135;
	add.s32 	%r57973, %r57973, %r8870;
	setp.lt.u32 	%p1126, %r57972, 12288;
	@%p1126 bra 	$L__BB9_1464;
	ret;

}


// ===== COMPILED SASS (sm_100) =====

	.target	sm_100

	.elftype	@"ET_EXEC"


//--------------------- .note.nv.tkinfo           --------------------------
	.section	.note.nv.tkinfo,"",@"SHT_NOTE"
	.sectionflags	@"SHF_NOTE_NV_TKINFO"
	.tkinfo
        /*0018*/ 	.word	0x00000002
        /*0030*/ 	.string	""
        /*0030*/ 	.string	"ptxas"
        /*0030*/ 	.string	"Cuda compilation tools, release 13.0, V13.0.88"
        /*0030*/ 	.string	"Build cuda_13.0.r13.0/compiler.36424714_0"
        /*0030*/ 	.string	"-arch sm_100 -m 64 "



//--------------------- .note.nv.cuinfo           --------------------------
	.section	.note.nv.cuinfo,"",@"SHT_NOTE"
	.sectionflags	@"SHF_NOTE_NV_CUINFO"
        /*0018*/ 	.short	0x0002
        /*001a*/ 	.short	0x0064
        /*001c*/ 	.short	0x0082
	.zero		2


//--------------------- .nv.info                  --------------------------
	.section	.nv.info,"",@"SHT_CUDA_INFO"
	.align	4


	//----- nvinfo : EIATTR_REGCOUNT
	.align		4
        /*0000*/ 	.byte	0x04, 0x2f
        /*0002*/ 	.short	(.L_2 - .L_1)
	.align		4
.L_1:
        /*0004*/ 	.word	index@(fused_batch_pir_kernel_1)
        /*0008*/ 	.word	0x0000009e


	//----- nvinfo : EIATTR_FRAME_SIZE
	.align		4
.L_2:
        /*000c*/ 	.byte	0x04, 0x11
        /*000e*/ 	.short	(.L_4 - .L_3)
	.align		4
.L_3:
        /*0010*/ 	.word	index@(fused_batch_pir_kernel_1)
        /*0014*/ 	.word	0x00000000


	//----- nvinfo : EIATTR_REGCOUNT
	.align		4
.L_4:
        /*0018*/ 	.byte	0x04, 0x2f
        /*001a*/ 	.short	(.L_6 - .L_5)
	.align		4
.L_5:
        /*001c*/ 	.word	index@(fused_batch_pir_kernel_2)
        /*0020*/ 	.word	0x000000ff


	//----- nvinfo : EIATTR_FRAME_SIZE
	.align		4
.L_6:
        /*0024*/ 	.byte	0x04, 0x11
        /*0026*/ 	.short	(.L_8 - .L_7)
	.align		4
.L_7:
        /*0028*/ 	.word	index@(fused_batch_pir_kernel_2)
        /*002c*/ 	.word	0x00000020


	//----- nvinfo : EIATTR_REGCOUNT
	.align		4
.L_8:
        /*0030*/ 	.byte	0x04, 0x2f
        /*0032*/ 	.short	(.L_10 - .L_9)
	.align		4
.L_9:
        /*0034*/ 	.word	index@(fused_batch_pir_kernel_4)
        /*0038*/ 	.word	0x000000ff


	//----- nvinfo : EIATTR_FRAME_SIZE
	.align		4
.L_10:
        /*003c*/ 	.byte	0x04, 0x11
        /*003e*/ 	.short	(.L_12 - .L_11)
	.align		4
.L_11:
        /*0040*/ 	.word	index@($__internal_5_$__cuda_sm20_div_u16)
        /*0044*/ 	.word	0x00000568


	//----- nvinfo : EIATTR_FRAME_SIZE
	.align		4
.L_12:
        /*0048*/ 	.byte	0x04, 0x11
        /*004a*/ 	.short	(.L_14 - .L_13)
	.align		4
.L_13:
        /*004c*/ 	.word	index@(fused_batch_pir_kernel_4)
        /*0050*/ 	.word	0x00000568


	//----- nvinfo : EIATTR_REGCOUNT
	.align		4
.L_14:
        /*0054*/ 	.byte	0x04, 0x2f
        /*0056*/ 	.short	(.L_16 - .L_15)
	.align		4
.L_15:
        /*0058*/ 	.word	index@(fused_batch_pir_kernel_8)
        /*005c*/ 	.word	0x000000ff


	//----- nvinfo : EIATTR_FRAME_SIZE
	.align		4
.L_16:
        /*0060*/ 	.byte	0x04, 0x11
        /*0062*/ 	.short	(.L_18 - .L_17)
	.align		4
.L_17:
        /*0064*/ 	.word	index@($__internal_4_$__cuda_sm20_div_u16)
        /*0068*/ 	.word	0x00000d68


	//----- nvinfo : EIATTR_FRAME_SIZE
	.align		4
.L_18:
        /*006c*/ 	.byte	0x04, 0x11
        /*006e*/ 	.short	(.L_20 - .L_19)
	.align		4
.L_19:
        /*0070*/ 	.word	index@(fused_batch_pir_kernel_8)
        /*0074*/ 	.word	0x00000d68


	//----- nvinfo : EIATTR_REGCOUNT
	.align		4
.L_20:
        /*0078*/ 	.byte	0x04, 0x2f
        /*007a*/ 	.short	(.L_22 - .L_21)
	.align		4
.L_21:
        /*007c*/ 	.word	index@(fused_batch_pir_kernel_16)
        /*0080*/ 	.word	0x000000ff


	//----- nvinfo : EIATTR_FRAME_SIZE
	.align		4
.L_22:
        /*0084*/ 	.byte	0x04, 0x11
        /*0086*/ 	.short	(.L_24 - .L_23)
	.align		4
.L_23:
        /*0088*/ 	.word	index@($__internal_3_$__cuda_sm20_div_u16)
        /*008c*/ 	.word	0x00001d90


	//----- nvinfo : EIATTR_FRAME_SIZE
	.align		4
.L_24:
        /*0090*/ 	.byte	0x04, 0x11
        /*0092*/ 	.short	(.L_26 - .L_25)
	.align		4
.L_25:
        /*0094*/ 	.word	index@(fused_batch_pir_kernel_16)
        /*0098*/ 	.word	0x00001d90


	//----- nvinfo : EIATTR_REGCOUNT
	.align		4
.L_26:
        /*009c*/ 	.byte	0x04, 0x2f
        /*009e*/ 	.short	(.L_28 - .L_27)
	.align		4
.L_27:
        /*00a0*/ 	.word	index@(fused_batch_pir_kernel_transposed_1)
        /*00a4*/ 	.word	0x0000009e


	//----- nvinfo : EIATTR_FRAME_SIZE
	.align		4
.L_28:
        /*00a8*/ 	.byte	0x04, 0x11
        /*00aa*/ 	.short	(.L_30 - .L_29)
	.align		4
.L_29:
        /*00ac*/ 	.word	index@(fused_batch_pir_kernel_transposed_1)
        /*00b0*/ 	.word	0x00000000


	//----- nvinfo : EIATTR_REGCOUNT
	.align		4
.L_30:
        /*00b4*/ 	.byte	0x04, 0x2f
        /*00b6*/ 	.short	(.L_32 - .L_31)
	.align		4
.L_31:
        /*00b8*/ 	.word	index@(fused_batch_pir_kernel_transposed_2)
        /*00bc*/ 	.word	0x000000ff


	//----- nvinfo : EIATTR_FRAME_SIZE
	.align		4
.L_32:
        /*00c0*/ 	.byte	0x04, 0x11
        /*00c2*/ 	.short	(.L_34 - .L_33)
	.align		4
.L_33:
        /*00c4*/ 	.word	index@(fused_batch_pir_kernel_transposed_2)
        /*00c8*/ 	.word	0x00000020


	//----- nvinfo : EIATTR_REGCOUNT
	.align		4
.L_34:
        /*00cc*/ 	.byte	0x04, 0x2f
        /*00ce*/ 	.short	(.L_36 - .L_35)
	.align		4
.L_35:
        /*00d0*/ 	.word	index@(fused_batch_pir_kernel_transposed_4)
        /*00d4*/ 	.word	0x000000ff


	//----- nvinfo : EIATTR_FRAME_SIZE
	.align		4
.L_36:
        /*00d8*/ 	.byte	0x04, 0x11
        /*00da*/ 	.short	(.L_38 - .L_37)
	.align		4
.L_37:
        /*00dc*/ 	.word	index@($__internal_2_$__cuda_sm20_div_u16)
        /*00e0*/ 	.word	0x00000568


	//----- nvinfo : EIATTR_FRAME_SIZE
	.align		4
.L_38:
        /*00e4*/ 	.byte	0x04, 0x11
        /*00e6*/ 	.short	(.L_40 - .L_39)
	.align		4
.L_39:
        /*00e8*/ 	.word	index@(fused_batch_pir_kernel_transposed_4)
        /*00ec*/ 	.word	0x00000568


	//----- nvinfo : EIATTR_REGCOUNT
	.align		4
.L_40:
        /*00f0*/ 	.byte	0x04, 0x2f
        /*00f2*/ 	.short	(.L_42 - .L_41)
	.align		4
.L_41:
        /*00f4*/ 	.word	index@(fused_batch_pir_kernel_transposed_8)
        /*00f8*/ 	.word	0x000000ff


	//----- nvinfo : EIATTR_FRAME_SIZE
	.align		4
.L_42:
        /*00fc*/ 	.byte	0x04, 0x11
        /*00fe*/ 	.short	(.L_44 - .L_43)
	.align		4
.L_43:
        /*0100*/ 	.word	index@($__internal_1_$__cuda_sm20_div_u16)
        /*0104*/ 	.word	0x00000d68


	//----- nvinfo : EIATTR_FRAME_SIZE
	.align		4
.L_44:
        /*0108*/ 	.byte	0x04, 0x11
        /*010a*/ 	.short	(.L_46 - .L_45)
	.align		4
.L_45:
        /*010c*/ 	.word	index@(fused_batch_pir_kernel_transposed_8)
        /*0110*/ 	.word	0x00000d68


	//----- nvinfo : EIATTR_REGCOUNT
	.align		4
.L_46:
        /*0114*/ 	.byte	0x04, 0x2f
        /*0116*/ 	.short	(.L_48 - .L_47)
	.align		4
.L_47:
        /*0118*/ 	.word	index@(fused_batch_pir_kernel_transposed_16)
        /*011c*/ 	.word	0x000000ff


	//----- nvinfo : EIATTR_FRAME_SIZE
	.align		4
.L_48:
        /*0120*/ 	.byte	0x04, 0x11
        /*0122*/ 	.short	(.L_50 - .L_49)
	.align		4
.L_49:
        /*0124*/ 	.word	index@($__internal_0_$__cuda_sm20_div_u16)
        /*0128*/ 	.word	0x00001d90


	//----- nvinfo : EIATTR_FRAME_SIZE
	.align		4
.L_50:
        /*012c*/ 	.byte	0x04, 0x11
        /*012e*/ 	.short	(.L_52 - .L_51)
	.align		4
.L_51:
        /*0130*/ 	.word	index@(fused_batch_pir_kernel_transposed_16)
        /*0134*/ 	.word	0x00001d90


	//----- nvinfo : EIATTR_MIN_STACK_SIZE
	.align		4
.L_52:
        /*0138*/ 	.byte	0x04, 0x12
        /*013a*/ 	.short	(.L_54 - .L_53)
	.align		4
.L_53:
        /*013c*/ 	.word	index@(fused_batch_pir_kernel_transposed_16)
        /*0140*/ 	.word	0x00001d90


	//----- nvinfo : EIATTR_MIN_STACK_SIZE
	.align		4
.L_54:
        /*0144*/ 	.byte	0x04, 0x12
        /*0146*/ 	.short	(.L_56 - .L_55)
	.align		4
.L_55:
        /*0148*/ 	.word	index@(fused_batch_pir_kernel_transposed_8)
        /*014c*/ 	.word	0x00000d68


	//----- nvinfo : EIATTR_MIN_STACK_SIZE
	.align		4
.L_56:
        /*0150*/ 	.byte	0x04, 0x12
        /*0152*/ 	.short	(.L_58 - .L_57)
	.align		4
.L_57:
        /*0154*/ 	.word	index@(fused_batch_pir_kernel_transposed_4)
        /*0158*/ 	.word	0x00000568


	//----- nvinfo : EIATTR_MIN_STACK_SIZE
	.align		4
.L_58:
        /*015c*/ 	.byte	0x04, 0x12
        /*015e*/ 	.short	(.L_60 - .L_59)
	.align		4
.L_59:
        /*0160*/ 	.word	index@(fused_batch_pir_kernel_transposed_2)
        /*0164*/ 	.word	0x00000020


	//----- nvinfo : EIATTR_MIN_STACK_SIZE
	.align		4
.L_60:
        /*0168*/ 	.byte	0x04, 0x12
        /*016a*/ 	.short	(.L_62 - .L_61)
	.align		4
.L_61:
        /*016c*/ 	.word	index@(fused_batch_pir_kernel_transposed_1)
        /*0170*/ 	.word	0x00000000


	//----- nvinfo : EIATTR_MIN_STACK_SIZE
	.align		4
.L_62:
        /*0174*/ 	.byte	0x04, 0x12
        /*0176*/ 	.short	(.L_64 - .L_63)
	.align		4
.L_63:
        /*0178*/ 	.word	index@(fused_batch_pir_kernel_16)
        /*017c*/ 	.word	0x00001d90


	//----- nvinfo : EIATTR_MIN_STACK_SIZE
	.align		4
.L_64:
        /*0180*/ 	.byte	0x04, 0x12
        /*0182*/ 	.short	(.L_66 - .L_65)
	.align		4
.L_65:
        /*0184*/ 	.word	index@(fused_batch_pir_kernel_8)
        /*0188*/ 	.word	0x00000d68


	//----- nvinfo : EIATTR_MIN_STACK_SIZE
	.align		4
.L_66:
        /*018c*/ 	.byte	0x04, 0x12
        /*018e*/ 	.short	(.L_68 - .L_67)
	.align		4
.L_67:
        /*0190*/ 	.word	index@(fused_batch_pir_kernel_4)
        /*0194*/ 	.word	0x00000568


	//----- nvinfo : EIATTR_MIN_STACK_SIZE
	.align		4
.L_68:
        /*0198*/ 	.byte	0x04, 0x12
        /*019a*/ 	.short	(.L_70 - .L_69)
	.align		4
.L_69:
        /*019c*/ 	.word	index@(fused_batch_pir_kernel_2)
        /*01a0*/ 	.word	0x00000020


	//----- nvinfo : EIATTR_MIN_STACK_SIZE
	.align		4
.L_70:
        /*01a4*/ 	.byte	0x04, 0x12
        /*01a6*/ 	.short	(.L_72 - .L_71)
	.align		4
.L_71:
        /*01a8*/ 	.word	index@(fused_batch_pir_kernel_1)
        /*01ac*/ 	.word	0x00000000
.L_72:


//--------------------- .nv.compat                --------------------------
	.section	.nv.compat,"",@"SHT_CUDA_COMPAT_INFO"
	.align	4
        /*0000*/ 	.byte	0x02, 0x09, 0x00, 0x00, 0x02, 0x02, 0x01, 0x00, 0x02, 0x05, 0x05, 0x00, 0x03, 0x07, 0x01, 0x01
        /*0010*/ 	.byte	0x02, 0x03, 0x00, 0x00, 0x02, 0x06, 0x01, 0x00, 0x04, 0x0b, 0x08, 0x00, 0x01, 0x00, 0x00, 0x00
        /*0020*/ 	.byte	0x00, 0x00, 0x00, 0x00


//--------------------- .nv.info.fused_batch_pir_kernel_transposed_16 --------------------------
	.section	.nv.info.fused_batch_pir_kernel_transposed_16,"",@"SHT_CUDA_INFO"
	.sectionflags	@""
	.align	4


	//----- nvinfo : EIATTR_CUDA_API_VERSION
	.align		4
        /*0000*/ 	.byte	0x04, 0x37
        /*0002*/ 	.short	(.L_74 - .L_73)
.L_73:
        /*0004*/ 	.word	0x00000082


	//----- nvinfo : EIATTR_KPARAM_INFO
	.align		4
.L_74:
        /*0008*/ 	.byte	0x04, 0x17
        /*000a*/ 	.short	(.L_76 - .L_75)
.L_75:
        /*000c*/ 	.word	0x00000000
        /*0010*/ 	.short	0x0005
        /*0012*/ 	.short	0x0024
        /*0014*/ 	.byte	0x00, 0xf0, 0x11, 0x00


	//----- nvinfo : EIATTR_KPARAM_INFO
	.align		4
.L_76:
        /*0018*/ 	.byte	0x04, 0x17
        /*001a*/ 	.short	(.L_78 - .L_77)
.L_77:
        /*001c*/ 	.word	0x00000000
        /*0020*/ 	.short	0x0004
        /*0022*/ 	.short	0x0020
        /*0024*/ 	.byte	0x00, 0xf0, 0x11, 0x00


	//----- nvinfo : EIATTR_KPARAM_INFO
	.align		4
.L_78:
        /*0028*/ 	.byte	0x04, 0x17
        /*002a*/ 	.short	(.L_80 - .L_79)
.L_79:
        /*002c*/ 	.word	0x00000000
        /*0030*/ 	.short	0x0003
        /*0032*/ 	.short	0x0018
        /*0034*/ 	.byte	0x00, 0xf5, 0x21, 0x00


	//----- nvinfo : EIATTR_KPARAM_INFO
	.align		4
.L_80:
        /*0038*/ 	.byte	0x04, 0x17
        /*003a*/ 	.short	(.L_82 - .L_81)
.L_81:
        /*003c*/ 	.word	0x00000000
        /*0040*/ 	.short	0x0002
        /*0042*/ 	.short	0x0010
        /*0044*/ 	.byte	0x00, 0xf5, 0x21, 0x00


	//----- nvinfo : EIATTR_KPARAM_INFO
	.align		4
.L_82:
        /*0048*/ 	.byte	0x04, 0x17
        /*004a*/ 	.short	(.L_84 - .L_83)
.L_83:
        /*004c*/ 	.word	0x00000000
        /*0050*/ 	.short	0x0001
        /*0052*/ 	.short	0x0008
        /*0054*/ 	.byte	0x00, 0xf5, 0x21, 0x00


	//----- nvinfo : EIATTR_KPARAM_INFO
	.align		4
.L_84:
        /*0058*/ 	.byte	0x04, 0x17
        /*005a*/ 	.short	(.L_86 - .L_85)
.L_85:
        /*005c*/ 	.word	0x00000000
        /*0060*/ 	.short	0x0000
        /*0062*/ 	.short	0x0000
        /*0064*/ 	.byte	0x00, 0xf5, 0x21, 0x00


	//----- nvinfo : EIATTR_SPARSE_MMA_MASK
	.align		4
.L_86:
        /*0068*/ 	.byte	0x03, 0x50
        /*006a*/ 	.short	0x0000


	//----- nvinfo : EIATTR_MAXREG_COUNT
	.align		4
        /*006c*/ 	.byte	0x03, 0x1b
        /*006e*/ 	.short	0x00ff


	//----- nvinfo : EIATTR_NUM_BARRIERS
	.align		4
        /*0070*/ 	.byte	0x02, 0x4c
        /*0072*/ 	.byte	0x01
	.zero		1


	//----- nvinfo : EIATTR_ANNOTATIONS
	.align		4
        /*0074*/ 	.byte	0x04, 0x55
        /*0076*/ 	.short	(.L_88 - .L_87)


	//   ....[0]....
.L_87:
        /*0078*/ 	.word	0x00000001
        /*007c*/ 	.byte	0x10, 0x01, 0x00, 0x00, 0x01, 0x00, 0x00, 0x00, 0x90, 0x01, 0x00, 0x00, 0x01, 0x00, 0x00, 0x00
        /* <DEDUP_REMOVED lines=3426> */
        /*d6ac*/ 	.byte	0x80, 0x89, 0x0b, 0x00, 0x01, 0x00, 0x00, 0x00, 0x90, 0x89, 0x0b, 0x00


	//----- nvinfo : EIATTR_MERCURY_ISA_VERSION
	.align		4
.L_88:
        /*d6b8*/ 	.byte	0x03, 0x5f
        /*d6ba*/ 	.short	0x0101


	//----- nvinfo : EIATTR_UNUSED_LOAD_BYTE_OFFSET
	.align		4
        /*d6bc*/ 	.byte	0x04, 0x44
        /*d6be*/ 	.short	(.L_90 - .L_89)


	//   ....[0]....
.L_89:
        /*d6c0*/ 	.word	0x0000c610
        /*d6c4*/ 	.word	0x0000fff0


	//   ....[1]....
        /*d6c8*/ 	.word	0x00018a30
        /*d6cc*/ 	.word	0x0000fff0


	//   ....[2]....
        /*d6d0*/ 	.word	0x00024e70
        /*d6d4*/ 	.word	0x0000fff0


	//   ....[3]....
        /*d6d8*/ 	.word	0x000312b0
        /*d6dc*/ 	.word	0x0000fff0


	//   ....[4]....
        /*d6e0*/ 	.word	0x0003d6f0
        /*d6e4*/ 	.word	0x0000fff0


	//   ....[5]....
        /*d6e8*/ 	.word	0x00049b30
        /*d6ec*/ 	.word	0x0000fff0


	//   ....[6]....
        /*d6f0*/ 	.word	0x00055f70
        /*d6f4*/ 	.word	0x0000fff0


	//   ....[7]....
        /*d6f8*/ 	.word	0x000623a0
        /*d6fc*/ 	.word	0x0000fff0


	//   ....[8]....
        /*d700*/ 	.word	0x0006e7b0
        /*d704*/ 	.word	0x0000fff0


	//   ....[9]....
        /*d708*/ 	.word	0x0007abc0
        /*d70c*/ 	.word	0x0000fff0


	//   ....[10]....
        /*d710*/ 	.word	0x00086fd0
        /*d714*/ 	.word	0x0000fff0


	//   ....[11]....
        /*d718*/ 	.word	0x000933e0
        /*d71c*/ 	.word	0x0000fff0


	//----- nvinfo : EIATTR_COOP_GROUP_MASK_REGIDS
	.align		4
.L_90:
        /*d720*/ 	.byte	0x04, 0x29
        /*d722*/ 	.short	(.L_92 - .L_91)


	//   ....[0]....
.L_91:
        /*d724*/ 	.word	0xffffffff


	//   ....[1]....
        /*d728*/ 	.word	0xffffffff


	//   ....[2]....
        /*d72c*/ 	.word	0xffffffff


	//   ....[3]....
        /*d730*/ 	.word	0xffffffff


	//   ....[4]....
        /*d734*/ 	.word	0xffffffff


	//   ....[5]....
        /*d738*/ 	.word	0xffffffff


	//   ....[6]....
        /*d73c*/ 	.word	0xffffffff


	//   ....[7]....
        /*d740*/ 	.word	0xffffffff


	//   ....[8]....
        /*d744*/ 	.word	0xffffffff


	//   ....[9]....
        /*d748*/ 	.word	0xffffffff


	//   ....[10]....
        /*d74c*/ 	.word	0xffffffff


	//   ....[11]....
        /*d750*/ 	.word	0xffffffff


	//   ....[12]....
        /*d754*/ 	.word	0xffffffff


	//   ....[13]....
        /*d758*/ 	.word	0xffffffff


	//   ....[14]....
        /*d75c*/ 	.word	0xffffffff


	//   ....[15]....
        /*d760*/ 	.word	0xffffffff


	//   ....[16]....
        /*d764*/ 	.word	0xffffffff


	//   ....[17]....
        /*d768*/ 	.word	0xffffffff


	//   ....[18]....
        /*d76c*/ 	.word	0xffffffff


	//   ....[19]....
        /*d770*/ 	.word	0xffffffff


	//   ....[20]....
        /*d774*/ 	.word	0xffffffff


	//   ....[21]....
        /*d778*/ 	.word	0xffffffff


	//   ....[22]....
        /*d77c*/ 	.word	0xffffffff


	//   ....[23]....
        /*d780*/ 	.word	0xffffffff


	//   ....[24]....
        /*d784*/ 	.word	0xffffffff


	//   ....[25]....
        /*d788*/ 	.word	0xffffffff


	//   ....[26]....
        /*d78c*/ 	.word	0xffffffff


	//   ....[27]....
        /*d790*/ 	.word	0xffffffff


	//   ....[28]....
        /*d794*/ 	.word	0xffffffff


	//   ....[29]....
        /*d798*/ 	.word	0xffffffff


	//   ....[30]....
        /*d79c*/ 	.word	0xffffffff


	//   ....[31]....
        /*d7a0*/ 	.word	0xffffffff


	//   ....[32]....
        /*d7a4*/ 	.word	0xffffffff


	//   ....[33]....
        /*d7a8*/ 	.word	0xffffffff


	//   ....[34]....
        /*d7ac*/ 	.word	0xffffffff


	//   ....[35]....
        /*d7b0*/ 	.word	0xffffffff


	//   ....[36]....
        /*d7b4*/ 	.word	0xffffffff


	//   ....[37]....
        /*d7b8*/ 	.word	0xffffffff


	//   ....[38]....
        /*d7bc*/ 	.word	0xffffffff


	//   ....[39]....
        /*d7c0*/ 	.word	0xffffffff


	//   ....[40]....
        /*d7c4*/ 	.word	0xffffffff


	//   ....[41]....
        /*d7c8*/ 	.word	0xffffffff


	//   ....[42]....
        /*d7cc*/ 	.word	0xffffffff


	//   ....[43]....
        /*d7d0*/ 	.word	0xffffffff


	//   ....[44]....
        /*d7d4*/ 	.word	0xffffffff


	//   ....[45]....
        /*d7d8*/ 	.word	0xffffffff


	//   ....[46]....
        /*d7dc*/ 	.word	0xffffffff


	//   ....[47]....
        /*d7e0*/ 	.word	0xffffffff


	//   ....[48]....
        /*d7e4*/ 	.word	0xffffffff


	//   ....[49]....
        /*d7e8*/ 	.word	0xffffffff


	//   ....[50]....
        /*d7ec*/ 	.word	0xffffffff


	//   ....[51]....
        /*d7f0*/ 	.word	0xffffffff


	//   ....[52]....
        /*d7f4*/ 	.word	0xffffffff


	//   ....[53]....
        /*d7f8*/ 	.word	0xffffffff


	//   ....[54]....
        /*d7fc*/ 	.word	0xffffffff


	//   ....[55]....
        /*d800*/ 	.word	0xffffffff


	//   ....[56]....
        /*d804*/ 	.word	0xffffffff


	//   ....[57]....
        /*d808*/ 	.word	0xffffffff


	//   ....[58]....
        /*d80c*/ 	.word	0xffffffff


	//   ....[59]....
        /*d810*/ 	.word	0xffffffff


	//   ....[60]....
        /*d814*/ 	.word	0xffffffff


	//   ....[61]....
        /*d818*/ 	.word	0xffffffff


	//   ....[62]....
        /*d81c*/ 	.word	0xffffffff


	//   ....[63]....
        /*d820*/ 	.word	0xffffffff


	//   ....[64]....
        /*d824*/ 	.word	0xffffffff


	//   ....[65]....
        /*d828*/ 	.word	0xffffffff


	//   ....[66]....
        /*d82c*/ 	.word	0xffffffff


	//   ....[67]....
        /*d830*/ 	.word	0xffffffff


	//   ....[68]....
        /*d834*/ 	.word	0xffffffff


	//   ....[69]....
        /*d838*/ 	.word	0xffffffff


	//   ....[70]....
        /*d83c*/ 	.word	0xffffffff


	//   ....[71]....
        /*d840*/ 	.word	0xffffffff


	//   ....[72]....
        /*d844*/ 	.word	0xffffffff


	//   ....[73]....
        /*d848*/ 	.word	0xffffffff


	//   ....[74]....
        /*d84c*/ 	.word	0xffffffff


	//   ....[75]....
        /*d850*/ 	.word	0xffffffff


	//   ....[76]....
        /*d854*/ 	.word	0xffffffff


	//   ....[77]....
        /*d858*/ 	.word	0xffffffff


	//   ....[78]....
        /*d85c*/ 	.word	0xffffffff


	//   ....[79]....
        /*d860*/ 	.word	0xffffffff


	//   ....[80]....
        /*d864*/ 	.word	0xffffffff


	//   ....[81]....
        /*d868*/ 	.word	0xffffffff


	//   ....[82]....
        /*d86c*/ 	.word	0xffffffff


	//   ....[83]....
        /*d870*/ 	.word	0xffffffff


	//   ....[84]....
        /*d874*/ 	.word	0xffffffff


	//   ....[85]....
        /*d878*/ 	.word	0xffffffff


	//   ....[86]....
        /*d87c*/ 	.word	0xffffffff


	//   ....[87]....
        /*d880*/ 	.word	0xffffffff


	//   ....[88]....
        /*d884*/ 	.word	0xffffffff


	//   ....[89]....
        /*d888*/ 	.word	0xffffffff


	//   ....[90]....
        /*d88c*/ 	.word	0xffffffff


	//   ....[91]....
        /*d890*/ 	.word	0xffffffff


	//   ....[92]....
        /*d894*/ 	.word	0xffffffff


	//   ....[93]....
        /*d898*/ 	.word	0xffffffff


	//   ....[94]....
        /*d89c*/ 	.word	0xffffffff


	//   ....[95]....
        /*d8a0*/ 	.word	0xffffffff


	//   ....[96]....
        /*d8a4*/ 	.word	0xffffffff


	//   ....[97]....
        /*d8a8*/ 	.word	0xffffffff


	//   ....[98]....
        /*d8ac*/ 	.word	0xffffffff


	//   ....[99]....
        /*d8b0*/ 	.word	0xffffffff


	//   ....[100]....
        /*d8b4*/ 	.word	0xffffffff


	//   ....[101]....
        /*d8b8*/ 	.word	0xffffffff


	//   ....[102]....
        /*d8bc*/ 	.word	0xffffffff


	//   ....[103]....
        /*d8c0*/ 	.word	0xffffffff


	//   ....[104]....
        /*d8c4*/ 	.word	0xffffffff


	//   ....[105]....
        /*d8c8*/ 	.word	0xffffffff


	//   ....[106]....
        /*d8cc*/ 	.word	0xffffffff


	//   ....[107]....
        /*d8d0*/ 	.word	0xffffffff


	//   ....[108]....
        /*d8d4*/ 	.word	0xffffffff


	//   ....[109]....
        /*d8d8*/ 	.word	0xffffffff


	//   ....[110]....
        /*d8dc*/ 	.word	0xffffffff


	//   ....[111]....
        /*d8e0*/ 	.word	0xffffffff


	//   ....[112]....
        /*d8e4*/ 	.word	0xffffffff


	//   ....[113]....
        /*d8e8*/ 	.word	0xffffffff


	//   ....[114]....
        /*d8ec*/ 	.word	0xffffffff


	//   ....[115]....
        /*d8f0*/ 	.word	0xffffffff


	//   ....[116]....
        /*d8f4*/ 	.word	0xffffffff


	//   ....[117]....
        /*d8f8*/ 	.word	0xffffffff


	//   ....[118]....
        /*d8fc*/ 	.word	0xffffffff


	//   ....[119]....
        /*d900*/ 	.word	0xffffffff


	//   ....[120]....
        /*d904*/ 	.word	0xffffffff


	//   ....[121]....
        /*d908*/ 	.word	0xffffffff


	//   ....[122]....
        /*d90c*/ 	.word	0xffffffff


	//   ....[123]....
        /*d910*/ 	.word	0xffffffff


	//   ....[124]....
        /*d914*/ 	.word	0xffffffff


	//   ....[125]....
        /*d918*/ 	.word	0xffffffff


	//   ....[126]....
        /*d91c*/ 	.word	0xffffffff


	//   ....[127]....
        /*d920*/ 	.word	0xffffffff


	//   ....[128]....
        /*d924*/ 	.word	0xffffffff


	//   ....[129]....
        /*d928*/ 	.word	0xffffffff


	//   ....[130]....
        /*d92c*/ 	.word	0xffffffff


	//   ....[131]....
        /*d930*/ 	.word	0xffffffff


	//   ....[132]....
        /*d934*/ 	.word	0xffffffff


	//   ....[133]....
        /*d938*/ 	.word	0xffffffff


	//   ....[134]....
        /*d93c*/ 	.word	0xffffffff


	//   ....[135]....
        /*d940*/ 	.word	0xffffffff


	//   ....[136]....
        /*d944*/ 	.word	0xffffffff


	//   ....[137]....
        /*d948*/ 	.word	0xffffffff


	//   ....[138]....
        /*d94c*/ 	.word	0xffffffff


	//   ....[139]....
        /*d950*/ 	.word	0xffffffff


	//   ....[140]....
        /*d954*/ 	.word	0xffffffff


	//   ....[141]....
        /*d958*/ 	.word	0xffffffff


	//   ....[142]....
        /*d95c*/ 	.word	0xffffffff


	//   ....[143]....
        /*d960*/ 	.word	0xffffffff


	//   ....[144]....
        /*d964*/ 	.word	0xffffffff


	//   ....[145]....
        /*d968*/ 	.word	0xffffffff


	//   ....[146]....
        /*d96c*/ 	.word	0xffffffff


	//   ....[147]....
        /*d970*/ 	.word	0xffffffff


	//   ....[148]....
        /*d974*/ 	.word	0xffffffff


	//   ....[149]....
        /*d978*/ 	.word	0xffffffff


	//   ....[150]....
        /*d97c*/ 	.word	0xffffffff


	//   ....[151]....
        /*d980*/ 	.word	0xffffffff


	//   ....[152]....
        /*d984*/ 	.word	0xffffffff


	//   ....[153]....
        /*d988*/ 	.word	0xffffffff


	//   ....[154]....
        /*d98c*/ 	.word	0xffffffff


	//   ....[155]....
        /*d990*/ 	.word	0xffffffff


	//   ....[156]....
        /*d994*/ 	.word	0xffffffff


	//   ....[157]....
        /*d998*/ 	.word	0xffffffff


	//   ....[158]....
        /*d99c*/ 	.word	0xffffffff


	//   ....[159]....
        /*d9a0*/ 	.word	0xffffffff


	//   ....[160]....
        /*d9a4*/ 	.word	0xffffffff


	//   ....[161]....
        /*d9a8*/ 	.word	0xffffffff


	//   ....[162]....
        /*d9ac*/ 	.word	0xffffffff


	//   ....[163]....
        /*d9b0*/ 	.word	0xffffffff


	//   ....[164]....
        /*d9b4*/ 	.word	0xffffffff


	//   ....[165]....
        /*d9b8*/ 	.word	0xffffffff


	//   ....[166]....
        /*d9bc*/ 	.word	0xffffffff


	//   ....[167]....
        /*d9c0*/ 	.word	0xffffffff


	//   ....[168]....
        /*d9c4*/ 	.word	0xffffffff


	//   ....[169]....
        /*d9c8*/ 	.word	0xffffffff


	//   ....[170]....
        /*d9cc*/ 	.word	0xffffffff


	//   ....[171]....
        /*d9d0*/ 	.word	0xffffffff


	//   ....[172]....
        /*d9d4*/ 	.word	0xffffffff


	//   ....[173]....
        /*d9d8*/ 	.word	0xffffffff


	//   ....[174]....
        /*d9dc*/ 	.word	0xffffffff


	//   ....[175]....
        /*d9e0*/ 	.word	0xffffffff


	//   ....[176]....
        /*d9e4*/ 	.word	0xffffffff


	//   ....[177]....
        /*d9e8*/ 	.word	0xffffffff


	//   ....[178]....
        /*d9ec*/ 	.word	0xffffffff


	//   ....[179]....
        /*d9f0*/ 	.word	0xffffffff


	//   ....[180]....
        /*d9f4*/ 	.word	0xffffffff


	//   ....[181]....
        /*d9f8*/ 	.word	0xffffffff


	//   ....[182]....
        /*d9fc*/ 	.word	0xffffffff


	//   ....[183]....
        /*da00*/ 	.word	0xffffffff


	//   ....[184]....
        /*da04*/ 	.word	0xffffffff


	//   ....[185]....
        /*da08*/ 	.word	0xffffffff


	//   ....[186]....
        /*da0c*/ 	.word	0xffffffff


	//   ....[187]....
        /*da10*/ 	.word	0xffffffff


	//   ....[188]....
        /*da14*/ 	.word	0xffffffff


	//   ....[189]....
        /*da18*/ 	.word	0xffffffff


	//   ....[190]....
        /*da1c*/ 	.word	0xffffffff


	//   ....[191]....
        /*da20*/ 	.word	0xffffffff


	//   ....[192]....
        /*da24*/ 	.word	0x05000073


	//   ....[193]....
        /*da28*/ 	.word	0x05000073


	//   ....[194]....
        /*da2c*/ 	.word	0x05000073


	//   ....[195]....
        /*da30*/ 	.word	0x05000073


	//   ....[196]....
        /*da34*/ 	.word	0x05000073


	//   ....[197]....
        /*da38*/ 	.word	0x05000073


	//   ....[198]....
        /*da3c*/ 	.word	0x05000073


	//   ....[199]....
        /*da40*/ 	.word	0x05000073


	//   ....[200]....
        /*da44*/ 	.word	0x05000073


	//   ....[201]....
        /*da48*/ 	.word	0x05000073


	//   ....[202]....
        /*da4c*/ 	.word	0x05000073


	//   ....[203]....
        /*da50*/ 	.word	0x05000073


	//   ....[204]....
        /*da54*/ 	.word	0x05000073


	//   ....[205]....
        /*da58*/ 	.word	0x05000073


	//   ....[206]....
        /*da5c*/ 	.word	0x05000073


	//   ....[207]....
        /*da60*/ 	.word	0x05000073


	//   ....[208]....
        /*da64*/ 	.word	0x05000073


	//   ....[209]....
        /*da68*/ 	.word	0x05000073


	//   ....[210]....
        /*da6c*/ 	.word	0x05000073


	//   ....[211]....
        /*da70*/ 	.word	0x05000073


	//   ....[212]....
        /*da74*/ 	.word	0x05000073


	//   ....[213]....
        /*da78*/ 	.word	0x05000073


	//   ....[214]....
        /*da7c*/ 	.word	0x05000073


	//   ....[215]....
        /*da80*/ 	.word	0x05000073


	//   ....[216]....
        /*da84*/ 	.word	0x05000073


	//   ....[217]....
        /*da88*/ 	.word	0x05000073


	//   ....[218]....
        /*da8c*/ 	.word	0x05000073


	//   ....[219]....
        /*da90*/ 	.word	0x05000073


	//   ....[220]....
        /*da94*/ 	.word	0x05000073


	//   ....[221]....
        /*da98*/ 	.word	0x05000073


	//   ....[222]....
        /*da9c*/ 	.word	0x05000073


	//   ....[223]....
        /*daa0*/ 	.word	0x05000073


	//   ....[224]....
        /*daa4*/ 	.word	0x05000073


	//   ....[225]....
        /*daa8*/ 	.word	0x05000073


	//   ....[226]....
        /*daac*/ 	.word	0x05000073


	//   ....[227]....
        /*dab0*/ 	.word	0x05000073


	//   ....[228]....
        /*dab4*/ 	.word	0x05000073


	//   ....[229]....
        /*dab8*/ 	.word	0x05000073


	//   ....[230]....
        /*dabc*/ 	.word	0x05000073


	//   ....[231]....
        /*dac0*/ 	.word	0x05000073


	//   ....[232]....
        /*dac4*/ 	.word	0x05000073


	//   ....[233]....
        /*dac8*/ 	.word	0x05000073


	//   ....[234]....
        /*dacc*/ 	.word	0x05000073


	//   ....[235]....
        /*dad0*/ 	.word	0x05000073


	//   ....[236]....
        /*dad4*/ 	.word	0x05000073


	//   ....[237]....
        /*dad8*/ 	.word	0x05000073


	//   ....[238]....
        /*dadc*/ 	.word	0x05000073


	//   ....[239]....
        /*dae0*/ 	.word	0x05000073


	//   ....[240]....
        /*dae4*/ 	.word	0x05000073


	//   ....[241]....
        /*dae8*/ 	.word	0x05000073


	//   ....[242]....
        /*daec*/ 	.word	0x05000073


	//   ....[243]....
        /*daf0*/ 	.word	0x05000073


	//   ....[244]....
        /*daf4*/ 	.word	0x05000073


	//   ....[245]....
        /*daf8*/ 	.word	0x05000073


	//   ....[246]....
        /*dafc*/ 	.word	0x05000073


	//   ....[247]....
        /*db00*/ 	.word	0x05000073


	//   ....[248]....
        /*db04*/ 	.word	0x05000073


	//   ....[249]....
        /*db08*/ 	.word	0x05000073


	//   ....[250]....
        /*db0c*/ 	.word	0x05000073


	//   ....[251]....
        /*db10*/ 	.word	0x05000073


	//   ....[252]....
        /*db14*/ 	.word	0x05000073


	//   ....[253]....
        /*db18*/ 	.word	0x05000073


	//   ....[254]....
        /*db1c*/ 	.word	0x05000073


	//   ....[255]....
        /*db20*/ 	.word	0x05000073


	//   ....[0]....
        /*db24*/ 	.word	0x05000073


	//   ....[1]....
        /*db28*/ 	.word	0x05000073


	//   ....[2]....
        /*db2c*/ 	.word	0x05000073


	//   ....[3]....
        /*db30*/ 	.word	0x05000073


	//   ....[4]....
        /*db34*/ 	.word	0x05000073


	//   ....[5]....
        /*db38*/ 	.word	0x05000073


	//   ....[6]....
        /*db3c*/ 	.word	0x05000073


	//   ....[7]....
        /*db40*/ 	.word	0x05000073


	//   ....[8]....
        /*db44*/ 	.word	0x05000073


	//   ....[9]....
        /*db48*/ 	.word	0x05000073


	//   ....[10]....
        /*db4c*/ 	.word	0x05000073


	//   ....[11]....
        /*db50*/ 	.word	0x05000073


	//   ....[12]....
        /*db54*/ 	.word	0x05000073


	//   ....[13]....
        /*db58*/ 	.word	0x05000073


	//   ....[14]....
        /*db5c*/ 	.word	0x05000073


	//   ....[15]....
        /*db60*/ 	.word	0x05000073


	//   ....[16]....
        /*db64*/ 	.word	0x05000073


	//   ....[17]....
        /*db68*/ 	.word	0x05000073


	//   ....[18]....
        /*db6c*/ 	.word	0x05000073


	//   ....[19]....
        /*db70*/ 	.word	0x05000073


	//   ....[20]....
        /*db74*/ 	.word	0x05000073


	//   ....[21]....
        /*db78*/ 	.word	0x05000073


	//   ....[22]....
        /*db7c*/ 	.word	0x05000073


	//   ....[23]....
        /*db80*/ 	.word	0x05000073


	//   ....[24]....
        /*db84*/ 	.word	0x05000073


	//   ....[25]....
        /*db88*/ 	.word	0x05000073


	//   ....[26]....
        /*db8c*/ 	.word	0x05000073


	//   ....[27]....
        /*db90*/ 	.word	0x05000073


	//   ....[28]....
        /*db94*/ 	.word	0x05000073


	//   ....[29]....
        /*db98*/ 	.word	0x05000073


	//   ....[30]....
        /*db9c*/ 	.word	0x05000073


	//   ....[31]....
        /*dba0*/ 	.word	0x05000073


	//   ....[32]....
        /*dba4*/ 	.word	0x05000073


	//   ....[33]....
        /*dba8*/ 	.word	0x05000073


	//   ....[34]....
        /*dbac*/ 	.word	0x05000073


	//   ....[35]....
        /*dbb0*/ 	.word	0x05000073


	//   ....[36]....
        /*dbb4*/ 	.word	0x05000073


	//   ....[37]....
        /*dbb8*/ 	.word	0x05000073


	//   ....[38]....
        /*dbbc*/ 	.word	0x05000073


	//   ....[39]....
        /*dbc0*/ 	.word	0x05000073


	//   ....[40]....
        /*dbc4*/ 	.word	0x05000073


	//   ....[41]....
        /*dbc8*/ 	.word	0x05000073


	//   ....[42]....
        /*dbcc*/ 	.word	0x05000073


	//   ....[43]....
        /*dbd0*/ 	.word	0x05000073


	//   ....[44]....
        /*dbd4*/ 	.word	0x05000073


	//   ....[45]....
        /*dbd8*/ 	.word	0x05000073


	//   ....[46]....
        /*dbdc*/ 	.word	0x05000073


	//   ....[47]....
        /*dbe0*/ 	.word	0x05000073


	//   ....[48]....
        /*dbe4*/ 	.word	0x05000073


	//   ....[49]....
        /*dbe8*/ 	.word	0x05000073


	//   ....[50]....
        /*dbec*/ 	.word	0x05000073


	//   ....[51]....
        /*dbf0*/ 	.word	0x05000073


	//   ....[52]....
        /*dbf4*/ 	.word	0x05000073


	//   ....[53]....
        /*dbf8*/ 	.word	0x05000073


	//   ....[54]....
        /*dbfc*/ 	.word	0x05000073


	//   ....[55]....
        /*dc00*/ 	.word	0x05000073


	//   ....[56]....
        /*dc04*/ 	.word	0x05000073


	//   ....[57]....
        /*dc08*/ 	.word	0x05000073


	//   ....[58]....
        /*dc0c*/ 	.word	0x05000073


	//   ....[59]....
        /*dc10*/ 	.word	0x05000073


	//   ....[60]....
        /*dc14*/ 	.word	0x05000073


	//   ....[61]....
        /*dc18*/ 	.word	0x05000073


	//   ....[62]....
        /*dc1c*/ 	.word	0x05000073


	//   ....[63]....
        /*dc20*/ 	.word	0x05000073


	//   ....[64]....
        /*dc24*/ 	.word	0x05000073


	//   ....[65]....
        /*dc28*/ 	.word	0x05000073


	//   ....[66]....
        /*dc2c*/ 	.word	0x05000073


	//   ....[67]....
        /*dc30*/ 	.word	0x05000073


	//   ....[68]....
        /*dc34*/ 	.word	0x05000073


	//   ....[69]....
        /*dc38*/ 	.word	0x05000073


	//   ....[70]....
        /*dc3c*/ 	.word	0x05000073


	//   ....[71]....
        /*dc40*/ 	.word	0x05000073


	//   ....[72]....
        /*dc44*/ 	.word	0x05000073


	//   ....[73]....
        /*dc48*/ 	.word	0x05000073


	//   ....[74]....
        /*dc4c*/ 	.word	0x05000073


	//   ....[75]....
        /*dc50*/ 	.word	0x05000073


	//   ....[76]....
        /*dc54*/ 	.word	0x05000073


	//   ....[77]....
        /*dc58*/ 	.word	0x05000073


	//   ....[78]....
        /*dc5c*/ 	.word	0x05000073


	//   ....[79]....
        /*dc60*/ 	.word	0x05000073


	//   ....[80]....
        /*dc64*/ 	.word	0x05000073


	//   ....[81]....
        /*dc68*/ 	.word	0x05000073


	//   ....[82]....
        /*dc6c*/ 	.word	0x05000073


	//   ....[83]....
        /*dc70*/ 	.word	0x05000073


	//   ....[84]....
        /*dc74*/ 	.word	0x05000073


	//   ....[85]....
        /*dc78*/ 	.word	0x05000073


	//   ....[86]....
        /*dc7c*/ 	.word	0x05000073


	//   ....[87]....
        /*dc80*/ 	.word	0x05000073


	//   ....[88]....
        /*dc84*/ 	.word	0x05000073


	//   ....[89]....
        /*dc88*/ 	.word	0x05000073


	//   ....[90]....
        /*dc8c*/ 	.word	0x05000073


	//   ....[91]....
        /*dc90*/ 	.word	0x05000073


	//   ....[92]....
        /*dc94*/ 	.word	0x05000073


	//   ....[93]....
        /*dc98*/ 	.word	0x05000073


	//   ....[94]....
        /*dc9c*/ 	.word	0x05000073


	//   ....[95]....
        /*dca0*/ 	.word	0x05000073


	//   ....[96]....
        /*dca4*/ 	.word	0x05000073


	//   ....[97]....
        /*dca8*/ 	.word	0x05000073


	//   ....[98]....
        /*dcac*/ 	.word	0x05000073


	//   ....[99]....
        /*dcb0*/ 	.word	0x05000073


	//   ....[100]....
        /*dcb4*/ 	.word	0x05000073


	//   ....[101]....
        /*dcb8*/ 	.word	0x05000073


	//   ....[102]....
        /*dcbc*/ 	.word	0x05000073


	//   ....[103]....
        /*dcc0*/ 	.word	0x05000073


	//   ....[104]....
        /*dcc4*/ 	.word	0x05000073


	//   ....[105]....
        /*dcc8*/ 	.word	0x05000073


	//   ....[106]....
        /*dccc*/ 	.word	0x05000073


	//   ....[107]....
        /*dcd0*/ 	.word	0x05000073


	//   ....[108]....
        /*dcd4*/ 	.word	0x05000073


	//   ....[109]....
        /*dcd8*/ 	.word	0x05000073


	//   ....[110]....
        /*dcdc*/ 	.word	0x05000073


	//   ....[111]....
        /*dce0*/ 	.word	0x05000073


	//   ....[112]....
        /*dce4*/ 	.word	0x05000073


	//   ....[113]....
        /*dce8*/ 	.word	0x05000073


	//   ....[114]....
        /*dcec*/ 	.word	0x05000073


	//   ....[115]....
        /*dcf0*/ 	.word	0x05000073


	//   ....[116]....
        /*dcf4*/ 	.word	0x05000073


	//   ....[117]....
        /*dcf8*/ 	.word	0x05000073


	//   ....[118]....
        /*dcfc*/ 	.word	0x05000073


	//   ....[119]....
        /*dd00*/ 	.word	0x05000073


	//   ....[120]....
        /*dd04*/ 	.word	0x05000073


	//   ....[121]....
        /*dd08*/ 	.word	0x05000073


	//   ....[122]....
        /*dd0c*/ 	.word	0x05000073


	//   ....[123]....
        /*dd10*/ 	.word	0x05000073


	//   ....[124]....
        /*dd14*/ 	.word	0x05000073


	//   ....[125]....
        /*dd18*/ 	.word	0x05000073


	//   ....[126]....
        /*dd1c*/ 	.word	0x05000073


	//   ....[127]....
        /*dd20*/ 	.word	0x05000073


	//----- nvinfo : EIATTR_COOP_GROUP_INSTR_OFFSETS
	.align		4
.L_92:
        /*dd24*/ 	.byte	0x04, 0x28
        /*dd26*/ 	.short	(.L_94 - .L_93)


	//   ....[0]....
.L_93:
        /*dd28*/ 	.word	0x0009c970


	//   ....[1]....
        /*dd2c*/ 	.word	0x0009c9a0


	//   ....[2]....
        /*dd30*/ 	.word	0x0009c9d0


	//   ....[3]....
        /*dd34*/ 	.word	0x0009ccf0


	//   ....[4]....
        /*dd38*/ 	.word	0x0009cd10


	//   ....[5]....
        /*dd3c*/ 	.word	0x0009ce50


	//   ....[6]....
        /*dd40*/ 	.word	0x0009d040


	//   ....[7]....
        /*dd44*/ 	.word	0x0009d190


	//   ....[8]....
        /*dd48*/ 	.word	0x0009d6a0


	//   ....[9]....
        /*dd4c*/ 	.word	0x0009d6c0


	//   ....[10]....
        /*dd50*/ 	.word	0x0009d9e0


	//   ....[11]....
        /*dd54*/ 	.word	0x0009d9f0


	//   ....[12]....
        /*dd58*/ 	.word	0x0009da10


	//   ....[13]....
        /*dd5c*/ 	.word	0x0009db50


	//   ....[14]....
        /*dd60*/ 	.word	0x0009e060


	//   ....[15]....
        /*dd64*/ 	.word	0x0009e070


	//   ....[16]....
        /*dd68*/ 	.word	0x0009e090


	//   ....[17]....
        /*dd6c*/ 	.word	0x0009e3c0


	//   ....[18]....
        /*dd70*/ 	.word	0x0009e6e0


	//   ....[19]....
        /*dd74*/ 	.word	0x0009e6f0


	//   ....[20]....
        /*dd78*/ 	.word	0x0009e710


	//   ....[21]....
        /*dd7c*/ 	.word	0x0009ea40


	//   ....[22]....
        /*dd80*/ 	.word	0x0009eb80


	//   ....[23]....
        /*dd84*/ 	.word	0x0009ed70


	//   ....[24]....
        /*dd88*/ 	.word	0x0009f0a0


	//   ....[25]....
        /*dd8c*/ 	.word	0x0009f0c0


	//   ....[26]....
        /*dd90*/ 	.word	0x0009f3e0


	//   ....[27]....
        /*dd94*/ 	.word	0x0009f3f0


	//   ....[28]....
        /*dd98*/ 	.word	0x0009f410


	//   ....[29]....
        /*dd9c*/ 	.word	0x0009f740


	//   ....[30]....
        /*dda0*/ 	.word	0x0009fa60


	//   ....[31]....
        /*dda4*/ 	.word	0x0009fa80


	//   ....[32]....
        /*dda8*/ 	.word	0x0009fda0


	//   ....[33]....
        /*ddac*/ 	.word	0x0009fdc0


	//   ....[34]....
        /*ddb0*/ 	.word	0x000a00e0


	//   ....[35]....
        /*ddb4*/ 	.word	0x000a0100


	//   ....[36]....
        /*ddb8*/ 	.word	0x000a0420


	//   ....[37]....
        /*ddbc*/ 	.word	0x000a0440


	//   ....[38]....
        /*ddc0*/ 	.word	0x000a0760


	//   ....[39]....
        /*ddc4*/ 	.word	0x000a0780


	//   ....[40]....
        /*ddc8*/ 	.word	0x000a0aa0


	//   ....[41]....
        /*ddcc*/ 	.word	0x000a0ac0


	//   ....[42]....
        /*ddd0*/ 	.word	0x000a0de0


	//   ....[43]....
        /*ddd4*/ 	.word	0x000a0e00


	//   ....[44]....
        /*ddd8*/ 	.word	0x000a1120


	//   ....[45]....
        /*dddc*/ 	.word	0x000a1140


	//   ....[46]....
        /*dde0*/ 	.word	0x000a1460


	//   ....[47]....
        /*dde4*/ 	.word	0x000a1480


	//   ....[48]....
        /*dde8*/ 	.word	0x000a17a0


	//   ....[49]....
        /*ddec*/ 	.word	0x000a17c0


	//   ....[50]....
        /*ddf0*/ 	.word	0x000a1ae0


	//   ....[51]....
        /*ddf4*/ 	.word	0x000a1b00


	//   ....[52]....
        /*ddf8*/ 	.word	0x000a1e20


	//   ....[53]....
        /*ddfc*/ 	.word	0x000a1e40


	//   ....[54]....
        /*de00*/ 	.word	0x000a2160


	//   ....[55]....
        /*de04*/ 	.word	0x000a2180


	//   ....[56]....
        /*de08*/ 	.word	0x000a24a0


	//   ....[57]....
        /*de0c*/ 	.word	0x000a24c0


	//   ....[58]....
        /*de10*/ 	.word	0x000a27e0


	//   ....[59]....
        /*de14*/ 	.word	0x000a2800


	//   ....[60]....
        /*de18*/ 	.word	0x000a2b20


	//   ....[61]....
        /*de1c*/ 	.word	0x000a2b40


	//   ....[62]....
        /*de20*/ 	.word	0x000a2e60


	//   ....[63]....
        /*de24*/ 	.word	0x000a2e80


	//   ....[64]....
        /*de28*/ 	.word	0x000a31a0


	//   ....[65]....
        /*de2c*/ 	.word	0x000a31c0


	//   ....[66]....
        /*de30*/ 	.word	0x000a34e0


	//   ....[67]....
        /*de34*/ 	.word	0x000a3500


	//   ....[68]....
        /*de38*/ 	.word	0x000a3820


	//   ....[69]....
        /*de3c*/ 	.word	0x000a3840


	//   ....[70]....
        /*de40*/ 	.word	0x000a3b60


	//   ....[71]....
        /*de44*/ 	.word	0x000a3b80


	//   ....[72]....
        /*de48*/ 	.word	0x000a3ea0


	//   ....[73]....
        /*de4c*/ 	.word	0x000a3ec0


	//   ....[74]....
        /*de50*/ 	.word	0x000a41e0


	//   ....[75]....
        /*de54*/ 	.word	0x000a4200


	//   ....[76]....
        /*de58*/ 	.word	0x000a4520


	//   ....[77]....
        /*de5c*/ 	.word	0x000a4540


	//   ....[78]....
        /*de60*/ 	.word	0x000a4860


	//   ....[79]....
        /*de64*/ 	.word	0x000a4880


	//   ....[80]....
        /*de68*/ 	.word	0x000a4ba0


	//   ....[81]....
        /*de6c*/ 	.word	0x000a4bc0


	//   ....[82]....
        /*de70*/ 	.word	0x000a4ee0


	//   ....[83]....
        /*de74*/ 	.word	0x000a4f00


	//   ....[84]....
        /*de78*/ 	.word	0x000a5200


	//   ....[85]....
        /*de7c*/ 	.word	0x000a5240


	//   ....[86]....
        /*de80*/ 	.word	0x000a54e0


	//   ....[87]....
        /*de84*/ 	.word	0x000a5560


	//   ....[88]....
        /*de88*/ 	.word	0x000a5820


	//   ....[89]....
        /*de8c*/ 	.word	0x000a5840


	//   ....[90]....
        /*de90*/ 	.word	0x000a5b40


	//   ....[91]....
        /*de94*/ 	.word	0x000a5b70


	//   ....[92]....
        /*de98*/ 	.word	0x000a5e30


	//   ....[93]....
        /*de9c*/ 	.word	0x000a60a0


	//   ....[94]....
        /*dea0*/ 	.word	0x000a60e0


	//   ....[95]....
        /*dea4*/ 	.word	0x000a63c0


	//   ....[96]....
        /*dea8*/ 	.word	0x000a63d0


	//   ....[97]....
        /*deac*/ 	.word	0x000a66a0


	//   ....[98]....
        /*deb0*/ 	.word	0x000a66d0


	//   ....[99]....
        /*deb4*/ 	.word	0x000a6980


	//   ....[100]....
        /*deb8*/ 	.word	0x000a6c00


	//   ....[101]....
        /*debc*/ 	.word	0x000a6c40


	//   ....[102]....
        /*dec0*/ 	.word	0x000a6f20


	//   ....[103]....
        /*dec4*/ 	.word	0x000a6f30


	//   ....[104]....
        /*dec8*/ 	.word	0x000a71f0


	//   ....[105]....
        /*decc*/ 	.word	0x000a7230


	//   ....[106]....
        /*ded0*/ 	.word	0x000a74f0


	//   ....[107]....
        /*ded4*/ 	.word	0x000a7760


	//   ....[108]....
        /*ded8*/ 	.word	0x000a77a0


	//   ....[109]....
        /*dedc*/ 	.word	0x000a7a80


	//   ....[110]....
        /*dee0*/ 	.word	0x000a7a90


	//   ....[111]....
        /*dee4*/ 	.word	0x000a7d50


	//   ....[112]....
        /*dee8*/ 	.word	0x000a7d90


	//   ....[113]....
        /*deec*/ 	.word	0x000a7fe0


	//   ....[114]....
        /*def0*/ 	.word	0x000a82c0


	//   ....[115]....
        /*def4*/ 	.word	0x000a82d0


	//   ....[116]....
        /*def8*/ 	.word	0x000a85f0


	//   ....[117]....
        /*defc*/ 	.word	0x000a8600


	//   ....[118]....
        /*df00*/ 	.word	0x000a8940


	//   ....[119]....
        /*df04*/ 	.word	0x000a8950


	//   ....[120]....
        /*df08*/ 	.word	0x000a8c90


	//   ....[121]....
        /*df0c*/ 	.word	0x000a8ca0


	//   ....[122]....
        /*df10*/ 	.word	0x000a8cd0


	//   ....[123]....
        /*df14*/ 	.word	0x000a8fe0


	//   ....[124]....
        /*df18*/ 	.word	0x000a9310


	//   ....[125]....
        /*df1c*/ 	.word	0x000a9320


	//   ....[126]....
        /*df20*/ 	.word	0x000a9650


	//   ....[127]....
        /*df24*/ 	.word	0x000a9660


	//   ....[128]....
        /*df28*/ 	.word	0x000a9990


	//   ....[129]....
        /*df2c*/ 	.word	0x000a99a0


	//   ....[130]....
        /*df30*/ 	.word	0x000a9cd0


	//   ....[131]....
        /*df34*/ 	.word	0x000a9ce0


	//   ....[132]....
        /*df38*/ 	.word	0x000aa010


	//   ....[133]....
        /*df3c*/ 	.word	0x000aa020


	//   ....[134]....
        /*df40*/ 	.word	0x000aa350


	//   ....[135]....
        /*df44*/ 	.word	0x000aa360


	//   ....[136]....
        /*df48*/ 	.word	0x000aa690


	//   ....[137]....
        /*df4c*/ 	.word	0x000aa6a0


	//   ....[138]....
        /*df50*/ 	.word	0x000aa6d0


	//   ....[139]....
        /*df54*/ 	.word	0x000aa9e0


	//   ....[140]....
        /*df58*/ 	.word	0x000aad10


	//   ....[141]....
        /*df5c*/ 	.word	0x000aad20


	//   ....[142]....
        /*df60*/ 	.word	0x000ab050


	//   ....[143]....
        /*df64*/ 	.word	0x000ab060


	//   ....[144]....
        /*df68*/ 	.word	0x000ab390


	//   ....[145]....
        /*df6c*/ 	.word	0x000ab3a0


	//   ....[146]....
        /*df70*/ 	.word	0x000ab670


	//   ....[147]....
        /*df74*/ 	.word	0x000ab6d0


	//   ....[148]....
        /*df78*/ 	.word	0x000ab8d0


	//   ....[149]....
        /*df7c*/ 	.word	0x000abb50


	//   ....[150]....
        /*df80*/ 	.word	0x000abb90


	//   ....[151]....
        /*df84*/ 	.word	0x000abdb0


	//   ....[152]....
        /*df88*/ 	.word	0x000ac050


	//   ....[153]....
        /*df8c*/ 	.word	0x000ac060


	//   ....[154]....
        /*df90*/ 	.word	0x000ac0f0


	//   ....[155]....
        /*df94*/ 	.word	0x000ac530


	//   ....[156]....
        /*df98*/ 	.word	0x000ac540


	//   ....[157]....
        /*df9c*/ 	.word	0x000ac7b0


	//   ....[158]....
        /*dfa0*/ 	.word	0x000aca10


	//   ....[159]....
        /*dfa4*/ 	.word	0x000aca20


	//   ....[160]....
        /*dfa8*/ 	.word	0x000acc90


	//   ....[161]....
        /*dfac*/ 	.word	0x000acee0


	//   ....[162]....
        /*dfb0*/ 	.word	0x000acef0


	//   ....[163]....
        /*dfb4*/ 	.word	0x000ad120


	//   ....[164]....
        /*dfb8*/ 	.word	0x000ad330


	//   ....[165]....
        /*dfbc*/ 	.word	0x000ad520


	//   ....[166]....
        /*dfc0*/ 	.word	0x000ad530


	//   ....[167]....
        /*dfc4*/ 	.word	0x000ad720


	//   ....[168]....
        /*dfc8*/ 	.word	0x000ad730


	//   ....[169]....
        /*dfcc*/ 	.word	0x000ad910


	//   ....[170]....
        /*dfd0*/ 	.word	0x000ad930


	//   ....[171]....
        /*dfd4*/ 	.word	0x000adb10


	//   ....[172]....
        /*dfd8*/ 	.word	0x000adb30


	//   ....[173]....
        /*dfdc*/ 	.word	0x000adcf0


	//   ....[174]....
        /*dfe0*/ 	.word	0x000add40


	//   ....[175]....
        /*dfe4*/ 	.word	0x000adef0


	//   ....[176]....
        /*dfe8*/ 	.word	0x000adf40


	//   ....[177]....
        /*dfec*/ 	.word	0x000ae110


	//   ....[178]....
        /*dff0*/ 	.word	0x000ae300


	//   ....[179]....
        /*dff4*/ 	.word	0x000ae310


	//   ....[180]....
        /*dff8*/ 	.word	0x000ae320


	//   ....[181]....
        /*dffc*/ 	.word	0x000ae580


	//   ....[182]....
        /*e000*/ 	.word	0x000ae5a0


	//   ....[183]....
        /*e004*/ 	.word	0x000ae750


	//   ....[184]....
        /*e008*/ 	.word	0x000ae770


	//   ....[185]....
        /*e00c*/ 	.word	0x000ae9d0


	//   ....[186]....
        /*e010*/ 	.word	0x000aea20


	//   ....[187]....
        /*e014*/ 	.word	0x000aebe0


	//   ....[188]....
        /*e018*/ 	.word	0x000aebf0


	//   ....[189]....
        /*e01c*/ 	.word	0x000aec00


	//   ....[190]....
        /*e020*/ 	.word	0x000bbbb0


	//   ....[191]....
        /*e024*/ 	.word	0x000bbbc0


	//   ....[192]....
        /*e028*/ 	.word	0x000d92e0


	//   ....[193]....
        /*e02c*/ 	.word	0x000d95a0


	//   ....[194]....
        /*e030*/ 	.word	0x000d9780


	//   ....[195]....
        /*e034*/ 	.word	0x000d9970


	//   ....[196]....
        /*e038*/ 	.word	0x000d9b50


	//   ....[197]....
        /*e03c*/ 	.word	0x000d9d40


	//   ....[198]....
        /*e040*/ 	.word	0x000d9f30


	//   ....[199]....
        /*e044*/ 	.word	0x000da120


	//   ....[200]....
        /*e048*/ 	.word	0x000da310


	//   ....[201]....
        /*e04c*/ 	.word	0x000da4f0


	//   ....[202]....
        /*e050*/ 	.word	0x000da6e0


	//   ....[203]....
        /*e054*/ 	.word	0x000da8d0


	//   ....[204]....
        /*e058*/ 	.word	0x000daab0


	//   ....[205]....
        /*e05c*/ 	.word	0x000daca0


	//   ....[206]....
        /*e060*/ 	.word	0x000dae80


	//   ....[207]....
        /*e064*/ 	.word	0x000db060


	//   ....[208]....
        /*e068*/ 	.word	0x000db250


	//   ....[209]....
        /*e06c*/ 	.word	0x000db440


	//   ....[210]....
        /*e070*/ 	.word	0x000db620


	//   ....[211]....
        /*e074*/ 	.word	0x000db800


	//   ....[212]....
        /*e078*/ 	.word	0x000dba00


	//   ....[213]....
        /*e07c*/ 	.word	0x000dbbe0


	//   ....[214]....
        /*e080*/ 	.word	0x000dbde0


	//   ....[215]....
        /*e084*/ 	.word	0x000dbfb0


	//   ....[216]....
        /*e088*/ 	.word	0x000dc180


	//   ....[217]....
        /*e08c*/ 	.word	0x000dc370


	//   ....[218]....
        /*e090*/ 	.word	0x000dc590


	//   ....[219]....
        /*e094*/ 	.word	0x000dc750


	//   ....[220]....
        /*e098*/ 	.word	0x000dc8f0


	//   ....[221]....
        /*e09c*/ 	.word	0x000dcb40


	//   ....[222]....
        /*e0a0*/ 	.word	0x000dcd00


	//   ....[223]....
        /*e0a4*/ 	.word	0x000dcf40


	//   ....[224]....
        /*e0a8*/ 	.word	0x000dd140


	//   ....[225]....
        /*e0ac*/ 	.word	0x000dd2b0


	//   ....[226]....
        /*e0b0*/ 	.word	0x000dd4b0


	//   ....[227]....
        /*e0b4*/ 	.word	0x000dd6c0


	//   ....[228]....
        /*e0b8*/ 	.word	0x000dd8a0


	//   ....[229]....
        /*e0bc*/ 	.word	0x000dd9f0


	//   ....[230]....
        /*e0c0*/ 	.word	0x000ddcc0


	//   ....[231]....
        /*e0c4*/ 	.word	0x000dde80


	//   ....[232]....
        /*e0c8*/ 	.word	0x000de0a0


	//   ....[233]....
        /*e0cc*/ 	.word	0x000de260


	//   ....[234]....
        /*e0d0*/ 	.word	0x000de440


	//   ....[235]....
        /*e0d4*/ 	.word	0x000de630


	//   ....[236]....
        /*e0d8*/ 	.word	0x000de820


	//   ....[237]....
        /*e0dc*/ 	.word	0x000dea00


	//   ....[238]....
        /*e0e0*/ 	.word	0x000debf0


	//   ....[239]....
        /*e0e4*/ 	.word	0x000dedc0


	//   ....[240]....
        /*e0e8*/ 	.word	0x000defc0


	//   ....[241]....
        /*e0ec*/ 	.word	0x000df190


	//   ....[242]....
        /*e0f0*/ 	.word	0x000df3a0


	//   ....[243]....
        /*e0f4*/ 	.word	0x000df520


	//   ....[244]....
        /*e0f8*/ 	.word	0x000df7e0


	//   ....[245]....
        /*e0fc*/ 	.word	0x000df9d0


	//   ....[246]....
        /*e100*/ 	.word	0x000dfbb0


	//   ....[247]....
        /*e104*/ 	.word	0x000dfda0


	//   ....[248]....
        /*e108*/ 	.word	0x000dff90


	//   ....[249]....
        /*e10c*/ 	.word	0x000e0170


	//   ....[250]....
        /*e110*/ 	.word	0x000e0360


	//   ....[251]....
        /*e114*/ 	.word	0x000e0550


	//   ....[252]....
        /*e118*/ 	.word	0x000e0730


	//   ....[253]....
        /*e11c*/ 	.word	0x000e0920


	//   ....[254]....
        /*e120*/ 	.word	0x000e0b10


	//   ....[255]....
        /*e124*/ 	.word	0x000e0cf0


	//   ....[0]....
        /*e128*/ 	.word	0x000e0ee0


	//   ....[1]....
        /*e12c*/ 	.word	0x000e10d0


	//   ....[2]....
        /*e130*/ 	.word	0x000e12b0


	//   ....[3]....
        /*e134*/ 	.word	0x000e14a0


	//   ....[4]....
        /*e138*/ 	.word	0x000e1690


	//   ....[5]....
        /*e13c*/ 	.word	0x000e1870


	//   ....[6]....
        /*e140*/ 	.word	0x000e1a60


	//   ....[7]....
        /*e144*/ 	.word	0x000e1c50


	//   ....[8]....
        /*e148*/ 	.word	0x000e1e30


	//   ....[9]....
        /*e14c*/ 	.word	0x000e2020


	//   ....[10]....
        /*e150*/ 	.word	0x000e2210


	//   ....[11]....
        /*e154*/ 	.word	0x000e23f0


	//   ....[12]....
        /*e158*/ 	.word	0x000e25e0


	//   ....[13]....
        /*e15c*/ 	.word	0x000e27d0


	//   ....[14]....
        /*e160*/ 	.word	0x000e29b0


	//   ....[15]....
        /*e164*/ 	.word	0x000e2ba0


	//   ....[16]....
        /*e168*/ 	.word	0x000e2d90


	//   ....[17]....
        /*e16c*/ 	.word	0x000e2f70


	//   ....[18]....
        /*e170*/ 	.word	0x000e3160


	//   ....[19]....
        /*e174*/ 	.word	0x000e3350


	//   ....[20]....
        /*e178*/ 	.word	0x000e3530


	//   ....[21]....
        /*e17c*/ 	.word	0x000e3720


	//   ....[22]....
        /*e180*/ 	.word	0x000e3910


	//   ....[23]....
        /*e184*/ 	.word	0x000e3af0


	//   ....[24]....
        /*e188*/ 	.word	0x000e3ce0


	//   ....[25]....
        /*e18c*/ 	.word	0x000e3ed0


	//   ....[26]....
        /*e190*/ 	.word	0x000e40b0


	//   ....[27]....
        /*e194*/ 	.word	0x000e42a0


	//   ....[28]....
        /*e198*/ 	.word	0x000e4490


	//   ....[29]....
        /*e19c*/ 	.word	0x000e4670


	//   ....[30]....
        /*e1a0*/ 	.word	0x000e4860


	//   ....[31]....
        /*e1a4*/ 	.word	0x000e4a50


	//   ....[32]....
        /*e1a8*/ 	.word	0x000e4c30


	//   ....[33]....
        /*e1ac*/ 	.word	0x000e4e20


	//   ....[34]....
        /*e1b0*/ 	.word	0x000e5010


	//   ....[35]....
        /*e1b4*/ 	.word	0x000e51f0


	//   ....[36]....
        /*e1b8*/ 	.word	0x000e53e0


	//   ....[37]....
        /*e1bc*/ 	.word	0x000e55d0


	//   ....[38]....
        /*e1c0*/ 	.word	0x000e57b0


	//   ....[39]....
        /*e1c4*/ 	.word	0x000e59a0


	//   ....[40]....
        /*e1c8*/ 	.word	0x000e5b90


	//   ....[41]....
        /*e1cc*/ 	.word	0x000e5d70


	//   ....[42]....
        /*e1d0*/ 	.word	0x000e5f60


	//   ....[43]....
        /*e1d4*/ 	.word	0x000e6150


	//   ....[44]....
        /*e1d8*/ 	.word	0x000e6330


	//   ....[45]....
        /*e1dc*/ 	.word	0x000e6520


	//   ....[46]....
        /*e1e0*/ 	.word	0x000e6710


	//   ....[47]....
        /*e1e4*/ 	.word	0x000e68f0


	//   ....[48]....
        /*e1e8*/ 	.word	0x000e6ae0


	//   ....[49]....
        /*e1ec*/ 	.word	0x000e6cd0


	//   ....[50]....
        /*e1f0*/ 	.word	0x000e6eb0


	//   ....[51]....
        /*e1f4*/ 	.word	0x000e70a0


	//   ....[52]....
        /*e1f8*/ 	.word	0x000e7290


	//   ....[53]....
        /*e1fc*/ 	.word	0x000e7470


	//   ....[54]....
        /*e200*/ 	.word	0x000e7660


	//   ....[55]....
        /*e204*/ 	.word	0x000e7850


	//   ....[56]....
        /*e208*/ 	.word	0x000e7a30


	//   ....[57]....
        /*e20c*/ 	.word	0x000e7c20


	//   ....[58]....
        /*e210*/ 	.word	0x000e7e10


	//   ....[59]....
        /*e214*/ 	.word	0x000e7ff0


	//   ....[60]....
        /*e218*/ 	.word	0x000e81e0


	//   ....[61]....
        /*e21c*/ 	.word	0x000e83d0


	//   ....[62]....
        /*e220*/ 	.word	0x000e85b0


	//   ....[63]....
        /*e224*/ 	.word	0x000e87a0


	//   ....[64]....
        /*e228*/ 	.word	0x000e8990


	//   ....[65]....
        /*e22c*/ 	.word	0x000e8b70


	//   ....[66]....
        /*e230*/ 	.word	0x000e8d60


	//   ....[67]....
        /*e234*/ 	.word	0x000e8f50


	//   ....[68]....
        /*e238*/ 	.word	0x000e9130


	//   ....[69]....
        /*e23c*/ 	.word	0x000e9320


	//   ....[70]....
        /*e240*/ 	.word	0x000e9510


	//   ....[71]....
        /*e244*/ 	.word	0x000e96f0


	//   ....[72]....
        /*e248*/ 	.word	0x000e98e0


	//   ....[73]....
        /*e24c*/ 	.word	0x000e9ad0


	//   ....[74]....
        /*e250*/ 	.word	0x000e9cb0


	//   ....[75]....
        /*e254*/ 	.word	0x000e9ea0


	//   ....[76]....
        /*e258*/ 	.word	0x000ea090


	//   ....[77]....
        /*e25c*/ 	.word	0x000ea270


	//   ....[78]....
        /*e260*/ 	.word	0x000ea460


	//   ....[79]....
        /*e264*/ 	.word	0x000ea650


	//   ....[80]....
        /*e268*/ 	.word	0x000ea830


	//   ....[81]....
        /*e26c*/ 	.word	0x000eaa20


	//   ....[82]....
        /*e270*/ 	.word	0x000eac10


	//   ....[83]....
        /*e274*/ 	.word	0x000eadf0


	//   ....[84]....
        /*e278*/ 	.word	0x000eafe0


	//   ....[85]....
        /*e27c*/ 	.word	0x000eb1d0


	//   ....[86]....
        /*e280*/ 	.word	0x000eb3b0


	//   ....[87]....
        /*e284*/ 	.word	0x000eb5a0


	//   ....[88]....
        /*e288*/ 	.word	0x000eb790


	//   ....[89]....
        /*e28c*/ 	.word	0x000eb970


	//   ....[90]....
        /*e290*/ 	.word	0x000ebb60


	//   ....[91]....
        /*e294*/ 	.word	0x000ebd50


	//   ....[92]....
        /*e298*/ 	.word	0x000ebf30


	//   ....[93]....
        /*e29c*/ 	.word	0x000ec120


	//   ....[94]....
        /*e2a0*/ 	.word	0x000ec310


	//   ....[95]....
        /*e2a4*/ 	.word	0x000ec4f0


	//   ....[96]....
        /*e2a8*/ 	.word	0x000ec6e0


	//   ....[97]....
        /*e2ac*/ 	.word	0x000ec8d0


	//   ....[98]....
        /*e2b0*/ 	.word	0x000ecab0


	//   ....[99]....
        /*e2b4*/ 	.word	0x000ecc50


	//   ....[100]....
        /*e2b8*/ 	.word	0x000ece90


	//   ....[101]....
        /*e2bc*/ 	.word	0x000ed020


	//   ....[102]....
        /*e2c0*/ 	.word	0x000ed180


	//   ....[103]....
        /*e2c4*/ 	.word	0x000ed2e0


	//   ....[104]....
        /*e2c8*/ 	.word	0x000ed430


	//   ....[105]....
        /*e2cc*/ 	.word	0x000ed490


	//   ....[106]....
        /*e2d0*/ 	.word	0x000ed700


	//   ....[107]....
        /*e2d4*/ 	.word	0x000ed840


	//   ....[108]....
        /*e2d8*/ 	.word	0x000ed9a0


	//   ....[109]....
        /*e2dc*/ 	.word	0x000edb10


	//   ....[110]....
        /*e2e0*/ 	.word	0x000edc50


	//   ....[111]....
        /*e2e4*/ 	.word	0x000edcb0


	//   ....[112]....
        /*e2e8*/ 	.word	0x000edf00


	//   ....[113]....
        /*e2ec*/ 	.word	0x000ee040


	//   ....[114]....
        /*e2f0*/ 	.word	0x000ee180


	//   ....[115]....
        /*e2f4*/ 	.word	0x000ee2e0


	//   ....[116]....
        /*e2f8*/ 	.word	0x000ee430


	//   ....[117]....
        /*e2fc*/ 	.word	0x000ee490


	//   ....[118]....
        /*e300*/ 	.word	0x000ee6a0


	//   ....[119]....
        /*e304*/ 	.word	0x000ee840


	//   ....[120]....
        /*e308*/ 	.word	0x000ee990


	//   ....[121]....
        /*e30c*/ 	.word	0x000eea30


	//   ....[122]....
        /*e310*/ 	.word	0x000eeb40


	//   ....[123]....
        /*e314*/ 	.word	0x000eeca0


	//   ....[124]....
        /*e318*/ 	.word	0x000eed60


	//   ....[125]....
        /*e31c*/ 	.word	0x000eee40


	//   ....[126]....
        /*e320*/ 	.word	0x000fb2e0


	//   ....[127]....
        /*e324*/ 	.word	0x000fb340


	//----- nvinfo : EIATTR_VRC_CTA_INIT_COUNT
	.align		4
.L_94:
        /*e328*/ 	.byte	0x02, 0x4a
	.zero		1
	.zero		1


	//----- nvinfo : EIATTR_EXIT_INSTR_OFFSETS
	.align		4
        /*e32c*/ 	.byte	0x04, 0x1c
        /*e32e*/ 	.short	(.L_96 - .L_95)


	//   ....[0]....
.L_95:
        /*e330*/ 	.word	0x000d9200


	//----- nvinfo : EIATTR_CRS_STACK_SIZE
	.align		4
.L_96:
        /*e334*/ 	.byte	0x04, 0x1e
        /*e336*/ 	.short	(.L_98 - .L_97)
.L_97:
        /*e338*/ 	.word	0x00000000


	//----- nvinfo : EIATTR_CBANK_PARAM_SIZE
	.align		4
.L_98:
        /*e33c*/ 	.byte	0x03, 0x19
        /*e33e*/ 	.short	0x0028


	//----- nvinfo : EIATTR_PARAM_CBANK
	.align		4
        /*e340*/ 	.byte	0x04, 0x0a
        /*e342*/ 	.short	(.L_100 - .L_99)
	.align		4
.L_99:
        /*e344*/ 	.word	index@(.nv.constant0.fused_batch_pir_kernel_transposed_16)
        /*e348*/ 	.short	0x0380
        /*e34a*/ 	.short	0x0028


	//----- nvinfo : EIATTR_SW_WAR
	.align		4
.L_100:
        /*e34c*/ 	.byte	0x04, 0x36
        /*e34e*/ 	.short	(.L_102 - .L_101)
.L_101:
        /*e350*/ 	.word	0x00000008
.L_102:


//--------------------- .nv.info.fused_batch_pir_kernel_transposed_8 --------------------------
	.section	.nv.info.fused_batch_pir_kernel_transposed_8,"",@"SHT_CUDA_INFO"
	.sectionflags	@""
	.align	4


	//----- nvinfo : EIATTR_CUDA_API_VERSION
	.align		4
        /*0000*/ 	.byte	0x04, 0x37
        /*0002*/ 	.short	(.L_104 - .L_103)
.L_103:
        /*0004*/ 	.word	0x00000082


	//----- nvinfo : EIATTR_KPARAM_INFO
	.align		4
.L_104:
        /*0008*/ 	.byte	0x04, 0x17
        /*000a*/ 	.short	(.L_106 - .L_105)
.L_105:
        /*000c*/ 	.word	0x00000000
        /*0010*/ 	.short	0x0005
        /*0012*/ 	.short	0x0024
        /*0014*/ 	.byte	0x00, 0xf0, 0x11, 0x00


	//----- nvinfo : EIATTR_KPARAM_INFO
	.align		4
.L_106:
        /*0018*/ 	.byte	0x04, 0x17
        /*001a*/ 	.short	(.L_108 - .L_107)
.L_107:
        /*001c*/ 	.word	0x00000000
        /*0020*/ 	.short	0x0004
        /*0022*/ 	.short	0x0020
        /*0024*/ 	.byte	0x00, 0xf0, 0x11, 0x00


	//----- nvinfo : EIATTR_KPARAM_INFO
	.align		4
.L_108:
        /*0028*/ 	.byte	0x04, 0x17
        /*002a*/ 	.short	(.L_110 - .L_109)
.L_109:
        /*002c*/ 	.word	0x00000000
        /*0030*/ 	.short	0x0003
        /*0032*/ 	.short	0x0018
        /*0034*/ 	.byte	0x00, 0xf5, 0x21, 0x00


	//----- nvinfo : EIATTR_KPARAM_INFO
	.align		4
.L_110:
        /*0038*/ 	.byte	0x04, 0x17
        /*003a*/ 	.short	(.L_112 - .L_111)
.L_111:
        /*003c*/ 	.word	0x00000000
        /*0040*/ 	.short	0x0002
        /*0042*/ 	.short	0x0010
        /*0044*/ 	.byte	0x00, 0xf5, 0x21, 0x00


	//----- nvinfo : EIATTR_KPARAM_INFO
	.align		4
.L_112:
        /*0048*/ 	.byte	0x04, 0x17
        /*004a*/ 	.short	(.L_114 - .L_113)
.L_113:
        /*004c*/ 	.word	0x00000000
        /*0050*/ 	.short	0x0001
        /*0052*/ 	.short	0x0008
        /*0054*/ 	.byte	0x00, 0xf5, 0x21, 0x00


	//----- nvinfo : EIATTR_KPARAM_INFO
	.align		4
.L_114:
        /*0058*/ 	.byte	0x04, 0x17
        /*005a*/ 	.short	(.L_116 - .L_115)
.L_115:
        /*005c*/ 	.word	0x00000000
        /*0060*/ 	.short	0x0000
        /*0062*/ 	.short	0x0000
        /*0064*/ 	.byte	0x00, 0xf5, 0x21, 0x00


	//----- nvinfo : EIATTR_SPARSE_MMA_MASK
	.align		4
.L_116:
        /*0068*/ 	.byte	0x03, 0x50
        /*006a*/ 	.short	0x0000


	//----- nvinfo : EIATTR_MAXREG_COUNT
	.align		4
        /*006c*/ 	.byte	0x03, 0x1b
        /*006e*/ 	.short	0x00ff


	//----- nvinfo : EIATTR_NUM_BARRIERS
	.align		4
        /*0070*/ 	.byte	0x02, 0x4c
        /*0072*/ 	.byte	0x01
	.zero		1


	//----- nvinfo : EIATTR_ANNOTATIONS
	.align		4
        /*0074*/ 	.byte	0x04, 0x55
        /*0076*/ 	.short	(.L_118 - .L_117)


	//   ....[0]....
.L_117:
        /* <DEDUP_REMOVED lines=3282> */


	//----- nvinfo : EIATTR_MERCURY_ISA_VERSION
	.align		4
.L_118:
        /*cd88*/ 	.byte	0x03, 0x5f
        /*cd8a*/ 	.short	0x0101


	//----- nvinfo : EIATTR_UNUSED_LOAD_BYTE_OFFSET
	.align		4
        /*cd8c*/ 	.byte	0x04, 0x44
        /*cd8e*/ 	.short	(.L_120 - .L_119)


	//   ....[0]....
.L_119:
        /*cd90*/ 	.word	0x00009430
        /*cd94*/ 	.word	0x0000fff0


	//   ....[1]....
        /*cd98*/ 	.word	0x00015850
        /*cd9c*/ 	.word	0x0000fff0


	//   ....[2]....
        /*cda0*/ 	.word	0x00021c90
        /*cda4*/ 	.word	0x0000fff0


	//   ....[3]....
        /*cda8*/ 	.word	0x0002e0d0
        /*cdac*/ 	.word	0x0000fff0


	//   ....[4]....
        /*cdb0*/ 	.word	0x0003a510
        /*cdb4*/ 	.word	0x0000fff0


	//   ....[5]....
        /*cdb8*/ 	.word	0x00046950
        /*cdbc*/ 	.word	0x0000fff0


	//----- nvinfo : EIATTR_COOP_GROUP_MASK_REGIDS
	.align		4
.L_120:
        /*cdc0*/ 	.byte	0x04, 0x29
        /*cdc2*/ 	.short	(.L_122 - .L_121)


	//   ....[0]....
.L_121:
        /*cdc4*/ 	.word	0xffffffff


	//   ....[1]....
        /*cdc8*/ 	.word	0xffffffff


	//   ....[2]....
        /*cdcc*/ 	.word	0xffffffff


	//   ....[3]....
        /*cdd0*/ 	.word	0xffffffff


	//   ....[4]....
        /*cdd4*/ 	.word	0xffffffff


	//   ....[5]....
        /*cdd8*/ 	.word	0xffffffff


	//   ....[6]....
        /*cddc*/ 	.word	0xffffffff


	//   ....[7]....
        /*cde0*/ 	.word	0xffffffff


	//   ....[8]....
        /*cde4*/ 	.word	0xffffffff


	//   ....[9]....
        /*cde8*/ 	.word	0xffffffff


	//   ....[10]....
        /*cdec*/ 	.word	0xffffffff


	//   ....[11]....
        /*cdf0*/ 	.word	0xffffffff


	//   ....[12]....
        /*cdf4*/ 	.word	0xffffffff


	//   ....[13]....
        /*cdf8*/ 	.word	0xffffffff


	//   ....[14]....
        /*cdfc*/ 	.word	0xffffffff


	//   ....[15]....
        /*ce00*/ 	.word	0xffffffff


	//   ....[16]....
        /*ce04*/ 	.word	0xffffffff


	//   ....[17]....
        /*ce08*/ 	.word	0xffffffff


	//   ....[18]....
        /*ce0c*/ 	.word	0xffffffff


	//   ....[19]....
        /*ce10*/ 	.word	0xffffffff


	//   ....[20]....
        /*ce14*/ 	.word	0xffffffff


	//   ....[21]....
        /*ce18*/ 	.word	0xffffffff


	//   ....[22]....
        /*ce1c*/ 	.word	0xffffffff


	//   ....[23]....
        /*ce20*/ 	.word	0xffffffff


	//   ....[24]....
        /*ce24*/ 	.word	0xffffffff


	//   ....[25]....
        /*ce28*/ 	.word	0xffffffff


	//   ....[26]....
        /*ce2c*/ 	.word	0xffffffff


	//   ....[27]....
        /*ce30*/ 	.word	0xffffffff


	//   ....[28]....
        /*ce34*/ 	.word	0xffffffff


	//   ....[29]....
        /*ce38*/ 	.word	0xffffffff


	//   ....[30]....
        /*ce3c*/ 	.word	0xffffffff


	//   ....[31]....
        /*ce40*/ 	.word	0xffffffff


	//   ....[32]....
        /*ce44*/ 	.word	0xffffffff


	//   ....[33]....
        /*ce48*/ 	.word	0xffffffff


	//   ....[34]....
        /*ce4c*/ 	.word	0xffffffff


	//   ....[35]....
        /*ce50*/ 	.word	0xffffffff


	//   ....[36]....
        /*ce54*/ 	.word	0xffffffff


	//   ....[37]....
        /*ce58*/ 	.word	0xffffffff


	//   ....[38]....
        /*ce5c*/ 	.word	0xffffffff


	//   ....[39]....
        /*ce60*/ 	.word	0xffffffff


	//   ....[40]....
        /*ce64*/ 	.word	0xffffffff


	//   ....[41]....
        /*ce68*/ 	.word	0xffffffff


	//   ....[42]....
        /*ce6c*/ 	.word	0xffffffff


	//   ....[43]....
        /*ce70*/ 	.word	0xffffffff


	//   ....[44]....
        /*ce74*/ 	.word	0xffffffff


	//   ....[45]....
        /*ce78*/ 	.word	0xffffffff


	//   ....[46]....
        /*ce7c*/ 	.word	0xffffffff


	//   ....[47]....
        /*ce80*/ 	.word	0xffffffff


	//   ....[48]....
        /*ce84*/ 	.word	0xffffffff


	//   ....[49]....
        /*ce88*/ 	.word	0xffffffff


	//   ....[50]....
        /*ce8c*/ 	.word	0xffffffff


	//   ....[51]....
        /*ce90*/ 	.word	0xffffffff


	//   ....[52]....
        /*ce94*/ 	.word	0xffffffff


	//   ....[53]....
        /*ce98*/ 	.word	0xffffffff


	//   ....[54]....
        /*ce9c*/ 	.word	0xffffffff


	//   ....[55]....
        /*cea0*/ 	.word	0xffffffff


	//   ....[56]....
        /*cea4*/ 	.word	0xffffffff


	//   ....[57]....
        /*cea8*/ 	.word	0xffffffff


	//   ....[58]....
        /*ceac*/ 	.word	0xffffffff


	//   ....[59]....
        /*ceb0*/ 	.word	0xffffffff


	//   ....[60]....
        /*ceb4*/ 	.word	0xffffffff


	//   ....[61]....
        /*ceb8*/ 	.word	0xffffffff


	//   ....[62]....
        /*cebc*/ 	.word	0xffffffff


	//   ....[63]....
        /*cec0*/ 	.word	0xffffffff


	//   ....[64]....
        /*cec4*/ 	.word	0xffffffff


	//   ....[65]....
        /*cec8*/ 	.word	0xffffffff


	//   ....[66]....
        /*cecc*/ 	.word	0xffffffff


	//   ....[67]....
        /*ced0*/ 	.word	0xffffffff


	//   ....[68]....
        /*ced4*/ 	.word	0xffffffff


	//   ....[69]....
        /*ced8*/ 	.word	0xffffffff


	//   ....[70]....
        /*cedc*/ 	.word	0xffffffff


	//   ....[71]....
        /*cee0*/ 	.word	0xffffffff


	//   ....[72]....
        /*cee4*/ 	.word	0xffffffff


	//   ....[73]....
        /*cee8*/ 	.word	0xffffffff


	//   ....[74]....
        /*ceec*/ 	.word	0xffffffff


	//   ....[75]....
        /*cef0*/ 	.word	0xffffffff


	//   ....[76]....
        /*cef4*/ 	.word	0xffffffff


	//   ....[77]....
        /*cef8*/ 	.word	0xffffffff


	//   ....[78]....
        /*cefc*/ 	.word	0xffffffff


	//   ....[79]....
        /*cf00*/ 	.word	0xffffffff


	//   ....[80]....
        /*cf04*/ 	.word	0xffffffff


	//   ....[81]....
        /*cf08*/ 	.word	0xffffffff


	//   ....[82]....
        /*cf0c*/ 	.word	0xffffffff


	//   ....[83]....
        /*cf10*/ 	.word	0xffffffff


	//   ....[84]....
        /*cf14*/ 	.word	0xffffffff


	//   ....[85]....
        /*cf18*/ 	.word	0xffffffff


	//   ....[86]....
        /*cf1c*/ 	.word	0xffffffff


	//   ....[87]....
        /*cf20*/ 	.word	0xffffffff


	//   ....[88]....
        /*cf24*/ 	.word	0xffffffff


	//   ....[89]....
        /*cf28*/ 	.word	0xffffffff


	//   ....[90]....
        /*cf2c*/ 	.word	0xffffffff


	//   ....[91]....
        /*cf30*/ 	.word	0xffffffff


	//   ....[92]....
        /*cf34*/ 	.word	0xffffffff


	//   ....[93]....
        /*cf38*/ 	.word	0xffffffff


	//   ....[94]....
        /*cf3c*/ 	.word	0xffffffff


	//   ....[95]....
        /*cf40*/ 	.word	0xffffffff


	//   ....[96]....
        /*cf44*/ 	.word	0x05000010


	//   ....[97]....
        /*cf48*/ 	.word	0x05000010


	//   ....[98]....
        /*cf4c*/ 	.word	0x05000010


	//   ....[99]....
        /*cf50*/ 	.word	0x05000010


	//   ....[100]....
        /*cf54*/ 	.word	0x05000010


	//   ....[101]....
        /*cf58*/ 	.word	0x05000010


	//   ....[102]....
        /*cf5c*/ 	.word	0x05000010


	//   ....[103]....
        /*cf60*/ 	.word	0x05000010


	//   ....[104]....
        /*cf64*/ 	.word	0x05000010


	//   ....[105]....
        /*cf68*/ 	.word	0x05000010


	//   ....[106]....
        /*cf6c*/ 	.word	0x05000010


	//   ....[107]....
        /*cf70*/ 	.word	0x05000010


	//   ....[108]....
        /*cf74*/ 	.word	0x05000010


	//   ....[109]....
        /*cf78*/ 	.word	0x05000010


	//   ....[110]....
        /*cf7c*/ 	.word	0x05000010


	//   ....[111]....
        /*cf80*/ 	.word	0x05000010


	//   ....[112]....
        /*cf84*/ 	.word	0x05000010


	//   ....[113]....
        /*cf88*/ 	.word	0x05000010


	//   ....[114]....
        /*cf8c*/ 	.word	0x05000010


	//   ....[115]....
        /*cf90*/ 	.word	0x05000010


	//   ....[116]....
        /*cf94*/ 	.word	0x05000010


	//   ....[117]....
        /*cf98*/ 	.word	0x05000010


	//   ....[118]....
        /*cf9c*/ 	.word	0x05000010


	//   ....[119]....
        /*cfa0*/ 	.word	0x05000010


	//   ....[120]....
        /*cfa4*/ 	.word	0x05000010


	//   ....[121]....
        /*cfa8*/ 	.word	0x05000010


	//   ....[122]....
        /*cfac*/ 	.word	0x05000010


	//   ....[123]....
        /*cfb0*/ 	.word	0x05000010


	//   ....[124]....
        /*cfb4*/ 	.word	0x05000010


	//   ....[125]....
        /*cfb8*/ 	.word	0x05000010


	//   ....[126]....
        /*cfbc*/ 	.word	0x05000010


	//   ....[127]....
        /*cfc0*/ 	.word	0x05000010


	//   ....[128]....
        /*cfc4*/ 	.word	0x05000010


	//   ....[129]....
        /*cfc8*/ 	.word	0x05000010


	//   ....[130]....
        /*cfcc*/ 	.word	0x05000010


	//   ....[131]....
        /*cfd0*/ 	.word	0x05000010


	//   ....[132]....
        /*cfd4*/ 	.word	0x05000010


	//   ....[133]....
        /*cfd8*/ 	.word	0x05000010


	//   ....[134]....
        /*cfdc*/ 	.word	0x05000010


	//   ....[135]....
        /*cfe0*/ 	.word	0x05000010


	//   ....[136]....
        /*cfe4*/ 	.word	0x05000010


	//   ....[137]....
        /*cfe8*/ 	.word	0x05000010


	//   ....[138]....
        /*cfec*/ 	.word	0x05000010


	//   ....[139]....
        /*cff0*/ 	.word	0x05000010


	//   ....[140]....
        /*cff4*/ 	.word	0x05000010


	//   ....[141]....
        /*cff8*/ 	.word	0x05000010


	//   ....[142]....
        /*cffc*/ 	.word	0x05000010


	//   ....[143]....
        /*d000*/ 	.word	0x05000010


	//   ....[144]....
        /*d004*/ 	.word	0x05000010


	//   ....[145]....
        /*d008*/ 	.word	0x05000010


	//   ....[146]....
        /*d00c*/ 	.word	0x05000010


	//   ....[147]....
        /*d010*/ 	.word	0x05000010


	//   ....[148]....
        /*d014*/ 	.word	0x05000010


	//   ....[149]....
        /*d018*/ 	.word	0x05000010


	//   ....[150]....
        /*d01c*/ 	.word	0x05000010


	//   ....[151]....
        /*d020*/ 	.word	0x05000010


	//   ....[152]....
        /*d024*/ 	.word	0x05000010


	//   ....[153]....
        /*d028*/ 	.word	0x05000010


	//   ....[154]....
        /*d02c*/ 	.word	0x05000010


	//   ....[155]....
        /*d030*/ 	.word	0x05000010


	//   ....[156]....
        /*d034*/ 	.word	0x05000010


	//   ....[157]....
        /*d038*/ 	.word	0x05000010


	//   ....[158]....
        /*d03c*/ 	.word	0x05000010


	//   ....[159]....
        /*d040*/ 	.word	0x05000010


	//   ....[160]....
        /*d044*/ 	.word	0x05000010


	//   ....[161]....
        /*d048*/ 	.word	0x05000010


	//   ....[162]....
        /*d04c*/ 	.word	0x05000010


	//   ....[163]....
        /*d050*/ 	.word	0x05000010


	//   ....[164]....
        /*d054*/ 	.word	0x05000010


	//   ....[165]....
        /*d058*/ 	.word	0x05000010


	//   ....[166]....
        /*d05c*/ 	.word	0x05000010


	//   ....[167]....
        /*d060*/ 	.word	0x05000010


	//   ....[168]....
        /*d064*/ 	.word	0x05000010


	//   ....[169]....
        /*d068*/ 	.word	0x05000010


	//   ....[170]....
        /*d06c*/ 	.word	0x05000010


	//   ....[171]....
        /*d070*/ 	.word	0x05000010


	//   ....[172]....
        /*d074*/ 	.word	0x05000010


	//   ....[173]....
        /*d078*/ 	.word	0x05000010


	//   ....[174]....
        /*d07c*/ 	.word	0x05000010


	//   ....[175]....
        /*d080*/ 	.word	0x05000010


	//   ....[176]....
        /*d084*/ 	.word	0x05000010


	//   ....[177]....
        /*d088*/ 	.word	0x05000010


	//   ....[178]....
        /*d08c*/ 	.word	0x05000010


	//   ....[179]....
        /*d090*/ 	.word	0x05000010


	//   ....[180]....
        /*d094*/ 	.word	0x05000010


	//   ....[181]....
        /*d098*/ 	.word	0x05000010


	//   ....[182]....
        /*d09c*/ 	.word	0x05000010


	//   ....[183]....
        /*d0a0*/ 	.word	0x05000010


	//   ....[184]....
        /*d0a4*/ 	.word	0x05000010


	//   ....[185]....
        /*d0a8*/ 	.word	0x05000010


	//   ....[186]....
        /*d0ac*/ 	.word	0x05000010


	//   ....[187]....
        /*d0b0*/ 	.word	0x05000010


	//   ....[188]....
        /*d0b4*/ 	.word	0x05000010


	//   ....[189]....
        /*d0b8*/ 	.word	0x05000010


	//   ....[190]....
        /*d0bc*/ 	.word	0x05000010


	//   ....[191]....
        /*d0c0*/ 	.word	0x05000010


	//----- nvinfo : EIATTR_COOP_GROUP_INSTR_OFFSETS
	.align		4
.L_122:
        /*d0c4*/ 	.byte	0x04, 0x28
        /*d0c6*/ 	.short	(.L_124 - .L_123)


	//   ....[0]....
.L_123:
        /*d0c8*/ 	.word	0x0004fec0


	//   ....[1]....
        /*d0cc*/ 	.word	0x0004ff80


	//   ....[2]....
        /*d0d0*/ 	.word	0x000502a0


	//   ....[3]....
        /*d0d4*/ 	.word	0x000502c0


	//   ....[4]....
        /*d0d8*/ 	.word	0x000505e0


	//   ....[5]....
        /*d0dc*/ 	.word	0x00050600


	//   ....[6]....
        /*d0e0*/ 	.word	0x00050790


	//   ....[7]....
        /*d0e4*/ 	.word	0x00050930


	//   ....[8]....
        /*d0e8*/ 	.word	0x00050c60


	//   ....[9]....
        /*d0ec*/ 	.word	0x00050c80


	//   ....[10]....
        /*d0f0*/ 	.word	0x00050fa0


	//   ....[11]....
        /*d0f4*/ 	.word	0x00050fb0


	//   ....[12]....
        /*d0f8*/ 	.word	0x00050fd0


	//   ....[13]....
        /*d0fc*/ 	.word	0x00051300


	//   ....[14]....
        /*d100*/ 	.word	0x00051620


	//   ....[15]....
        /*d104*/ 	.word	0x00051640


	//   ....[16]....
        /*d108*/ 	.word	0x00051960


	//   ....[17]....
        /*d10c*/ 	.word	0x00051980


	//   ....[18]....
        /*d110*/ 	.word	0x00051ca0


	//   ....[19]....
        /*d114*/ 	.word	0x00051cc0


	//   ....[20]....
        /*d118*/ 	.word	0x00051fe0


	//   ....[21]....
        /*d11c*/ 	.word	0x00052000


	//   ....[22]....
        /*d120*/ 	.word	0x00052320


	//   ....[23]....
        /*d124*/ 	.word	0x00052340


	//   ....[24]....
        /*d128*/ 	.word	0x00052610


	//   ....[25]....
        /*d12c*/ 	.word	0x00052680


	//   ....[26]....
        /*d130*/ 	.word	0x00052920


	//   ....[27]....
        /*d134*/ 	.word	0x000529c0


	//   ....[28]....
        /*d138*/ 	.word	0x00052c40


	//   ....[29]....
        /*d13c*/ 	.word	0x00052d00


	//   ....[30]....
        /*d140*/ 	.word	0x00052f10


	//   ....[31]....
        /*d144*/ 	.word	0x00053020


	//   ....[32]....
        /*d148*/ 	.word	0x00053280


	//   ....[33]....
        /*d14c*/ 	.word	0x000534c0


	//   ....[34]....
        /*d150*/ 	.word	0x00053620


	//   ....[35]....
        /*d154*/ 	.word	0x00053630


	//   ....[36]....
        /*d158*/ 	.word	0x000538f0


	//   ....[37]....
        /*d15c*/ 	.word	0x00053ae0


	//   ....[38]....
        /*d160*/ 	.word	0x00053ba0


	//   ....[39]....
        /*d164*/ 	.word	0x00053e20


	//   ....[40]....
        /*d168*/ 	.word	0x00054040


	//   ....[41]....
        /*d16c*/ 	.word	0x00054190


	//   ....[42]....
        /*d170*/ 	.word	0x00054360


	//   ....[43]....
        /*d174*/ 	.word	0x00054480


	//   ....[44]....
        /*d178*/ 	.word	0x00054650


	//   ....[45]....
        /*d17c*/ 	.word	0x00054740


	//   ....[46]....
        /*d180*/ 	.word	0x000548e0


	//   ....[47]....
        /*d184*/ 	.word	0x00054bb0


	//   ....[48]....
        /*d188*/ 	.word	0x00054be0


	//   ....[49]....
        /*d18c*/ 	.word	0x00054d80


	//   ....[50]....
        /*d190*/ 	.word	0x00054f20


	//   ....[51]....
        /*d194*/ 	.word	0x00055230


	//   ....[52]....
        /*d198*/ 	.word	0x00055260


	//   ....[53]....
        /*d19c*/ 	.word	0x00055570


	//   ....[54]....
        /*d1a0*/ 	.word	0x000555a0


	//   ....[55]....
        /*d1a4*/ 	.word	0x000558b0


	//   ....[56]....
        /*d1a8*/ 	.word	0x000558e0


	//   ....[57]....
        /*d1ac*/ 	.word	0x00055b90


	//   ....[58]....
        /*d1b0*/ 	.word	0x00055c20


	//   ....[59]....
        /*d1b4*/ 	.word	0x00055de0


	//   ....[60]....
        /*d1b8*/ 	.word	0x000560b0


	//   ....[61]....
        /*d1bc*/ 	.word	0x000560c0


	//   ....[62]....
        /*d1c0*/ 	.word	0x00056380


	//   ....[63]....
        /*d1c4*/ 	.word	0x000563a0


	//   ....[64]....
        /*d1c8*/ 	.word	0x000565d0


	//   ....[65]....
        /*d1cc*/ 	.word	0x00056830


	//   ....[66]....
        /*d1d0*/ 	.word	0x00056880


	//   ....[67]....
        /*d1d4*/ 	.word	0x00056a70


	//   ....[68]....
        /*d1d8*/ 	.word	0x00056ca0


	//   ....[69]....
        /*d1dc*/ 	.word	0x00056d00


	//   ....[70]....
        /*d1e0*/ 	.word	0x00056e70


	//   ....[71]....
        /*d1e4*/ 	.word	0x000570c0


	//   ....[72]....
        /*d1e8*/ 	.word	0x000570e0


	//   ....[73]....
        /*d1ec*/ 	.word	0x00057120


	//   ....[74]....
        /*d1f0*/ 	.word	0x000572a0


	//   ....[75]....
        /*d1f4*/ 	.word	0x000574e0


	//   ....[76]....
        /*d1f8*/ 	.word	0x000574f0


	//   ....[77]....
        /*d1fc*/ 	.word	0x00057550


	//   ....[78]....
        /*d200*/ 	.word	0x00057840


	//   ....[79]....
        /*d204*/ 	.word	0x00057860


	//   ....[80]....
        /*d208*/ 	.word	0x00057980


	//   ....[81]....
        /*d20c*/ 	.word	0x000579e0


	//   ....[82]....
        /*d210*/ 	.word	0x00057a50


	//   ....[83]....
        /*d214*/ 	.word	0x00057ae0


	//   ....[84]....
        /*d218*/ 	.word	0x00057c50


	//   ....[85]....
        /*d21c*/ 	.word	0x00057c70


	//   ....[86]....
        /*d220*/ 	.word	0x00057d10


	//   ....[87]....
        /*d224*/ 	.word	0x00057d90


	//   ....[88]....
        /*d228*/ 	.word	0x00057f40


	//   ....[89]....
        /*d22c*/ 	.word	0x00057fd0


	//   ....[90]....
        /*d230*/ 	.word	0x00058060


	//   ....[91]....
        /*d234*/ 	.word	0x000580f0


	//   ....[92]....
        /*d238*/ 	.word	0x0005da70


	//   ....[93]....
        /*d23c*/ 	.word	0x0005da80


	//   ....[94]....
        /*d240*/ 	.word	0x0005da90


	//   ....[95]....
        /*d244*/ 	.word	0x0005daa0


	//   ....[96]....
        /*d248*/ 	.word	0x0006bd00


	//   ....[97]....
        /*d24c*/ 	.word	0x0006bfe0


	//   ....[98]....
        /*d250*/ 	.word	0x0006c1e0


	//   ....[99]....
        /*d254*/ 	.word	0x0006c3f0


	//   ....[100]....
        /*d258*/ 	.word	0x0006c5e0


	//   ....[101]....
        /*d25c*/ 	.word	0x0006c7e0


	//   ....[102]....
        /*d260*/ 	.word	0x0006c9e0


	//   ....[103]....
        /*d264*/ 	.word	0x0006cbd0


	//   ....[104]....
        /*d268*/ 	.word	0x0006cdc0


	//   ....[105]....
        /*d26c*/ 	.word	0x0006cfc0


	//   ....[106]....
        /*d270*/ 	.word	0x0006d1d0


	//   ....[107]....
        /*d274*/ 	.word	0x0006d3c0


	//   ....[108]....
        /*d278*/ 	.word	0x0006d5e0


	//   ....[109]....
        /*d27c*/ 	.word	0x0006d790


	//   ....[110]....
        /*d280*/ 	.word	0x0006d9d0


	//   ....[111]....
        /*d284*/ 	.word	0x0006dbd0


	//   ....[112]....
        /*d288*/ 	.word	0x0006ddc0


	//   ....[113]....
        /*d28c*/ 	.word	0x0006dfc0


	//   ....[114]....
        /*d290*/ 	.word	0x0006e180


	//   ....[115]....
        /*d294*/ 	.word	0x0006e3b0


	//   ....[116]....
        /*d298*/ 	.word	0x0006e550


	//   ....[117]....
        /*d29c*/ 	.word	0x0006e7e0


	//   ....[118]....
        /*d2a0*/ 	.word	0x0006e9d0


	//   ....[119]....
        /*d2a4*/ 	.word	0x0006ebd0


	//   ....[120]....
        /*d2a8*/ 	.word	0x0006edd0


	//   ....[121]....
        /*d2ac*/ 	.word	0x0006efc0


	//   ....[122]....
        /*d2b0*/ 	.word	0x0006f1c0


	//   ....[123]....
        /*d2b4*/ 	.word	0x0006f3c0


	//   ....[124]....
        /*d2b8*/ 	.word	0x0006f5b0


	//   ....[125]....
        /*d2bc*/ 	.word	0x0006f7b0


	//   ....[126]....
        /*d2c0*/ 	.word	0x0006f9b0


	//   ....[127]....
        /*d2c4*/ 	.word	0x0006fba0


	//   ....[128]....
        /*d2c8*/ 	.word	0x0006fda0


	//   ....[129]....
        /*d2cc*/ 	.word	0x0006ffa0


	//   ....[130]....
        /*d2d0*/ 	.word	0x00070190


	//   ....[131]....
        /*d2d4*/ 	.word	0x00070390


	//   ....[132]....
        /*d2d8*/ 	.word	0x00070590


	//   ....[133]....
        /*d2dc*/ 	.word	0x00070780


	//   ....[134]....
        /*d2e0*/ 	.word	0x00070980


	//   ....[135]....
        /*d2e4*/ 	.word	0x00070b80


	//   ....[136]....
        /*d2e8*/ 	.word	0x00070d70


	//   ....[137]....
        /*d2ec*/ 	.word	0x00070f70


	//   ....[138]....
        /*d2f0*/ 	.word	0x00071170


	//   ....[139]....
        /*d2f4*/ 	.word	0x00071360


	//   ....[140]....
        /*d2f8*/ 	.word	0x00071560


	//   ....[141]....
        /*d2fc*/ 	.word	0x00071760


	//   ....[142]....
        /*d300*/ 	.word	0x00071950


	//   ....[143]....
        /*d304*/ 	.word	0x00071b50


	//   ....[144]....
        /*d308*/ 	.word	0x00071d50


	//   ....[145]....
        /*d30c*/ 	.word	0x00071f40


	//   ....[146]....
        /*d310*/ 	.word	0x00072140


	//   ....[147]....
        /*d314*/ 	.word	0x00072340


	//   ....[148]....
        /*d318*/ 	.word	0x00072530


	//   ....[149]....
        /*d31c*/ 	.word	0x00072720


	//   ....[150]....
        /*d320*/ 	.word	0x00072930


	//   ....[151]....
        /*d324*/ 	.word	0x00072b00


	//   ....[152]....
        /*d328*/ 	.word	0x00072d20


	//   ....[153]....
        /*d32c*/ 	.word	0x00072f20


	//   ....[154]....
        /*d330*/ 	.word	0x00073110


	//   ....[155]....
        /*d334*/ 	.word	0x000732e0


	//   ....[156]....
        /*d338*/ 	.word	0x00073510


	//   ....[157]....
        /*d33c*/ 	.word	0x000736c0


	//   ....[158]....
        /*d340*/ 	.word	0x00073900


	//   ....[159]....
        /*d344*/ 	.word	0x00073ae0


	//   ....[160]....
        /*d348*/ 	.word	0x00073cf0


	//   ....[161]....
        /*d34c*/ 	.word	0x00073e90


	//   ....[162]....
        /*d350*/ 	.word	0x000740f0


	//   ....[163]....
        /*d354*/ 	.word	0x00074250


	//   ....[164]....
        /*d358*/ 	.word	0x000744f0


	//   ....[165]....
        /*d35c*/ 	.word	0x00074650


	//   ....[166]....
        /*d360*/ 	.word	0x000747a0


	//   ....[167]....
        /*d364*/ 	.word	0x00074900


	//   ....[168]....
        /*d368*/ 	.word	0x00074a80


	//   ....[169]....
        /*d36c*/ 	.word	0x00074bc0


	//   ....[170]....
        /*d370*/ 	.word	0x00074d20


	//   ....[171]....
        /*d374*/ 	.word	0x00074e80


	//   ....[172]....
        /*d378*/ 	.word	0x00074f80


	//   ....[173]....
        /*d37c*/ 	.word	0x000750f0


	//   ....[174]....
        /*d380*/ 	.word	0x000751a0


	//   ....[175]....
        /*d384*/ 	.word	0x00075270


	//   ....[176]....
        /*d388*/ 	.word	0x000754e0


	//   ....[177]....
        /*d38c*/ 	.word	0x000755d0


	//   ....[178]....
        /*d390*/ 	.word	0x000756b0


	//   ....[179]....
        /*d394*/ 	.word	0x00075790


	//   ....[180]....
        /*d398*/ 	.word	0x00075870


	//   ....[181]....
        /*d39c*/ 	.word	0x00075950


	//   ....[182]....
        /*d3a0*/ 	.word	0x00075a30


	//   ....[183]....
        /*d3a4*/ 	.word	0x00075b10


	//   ....[184]....
        /*d3a8*/ 	.word	0x00075bf0


	//   ....[185]....
        /*d3ac*/ 	.word	0x00075cd0


	//   ....[186]....
        /*d3b0*/ 	.word	0x00075db0


	//   ....[187]....
        /*d3b4*/ 	.word	0x00075e90


	//   ....[188]....
        /*d3b8*/ 	.word	0x0007b460


	//   ....[189]....
        /*d3bc*/ 	.word	0x0007b4c0


	//   ....[190]....
        /*d3c0*/ 	.word	0x0007b520


	//   ....[191]....
        /*d3c4*/ 	.word	0x0007b580


	//----- nvinfo : EIATTR_VRC_CTA_INIT_COUNT
	.align		4
.L_124:
        /*d3c8*/ 	.byte	0x02, 0x4a
	.zero		1
	.zero		1


	//----- nvinfo : EIATTR_EXIT_INSTR_OFFSETS
	.align		4
        /*d3cc*/ 	.byte	0x04, 0x1c
        /*d3ce*/ 	.short	(.L_126 - .L_125)


	//   ....[0]....
.L_125:
        /*d3d0*/ 	.word	0x0006bc20


	//----- nvinfo : EIATTR_CRS_STACK_SIZE
	.align		4
.L_126:
        /*d3d4*/ 	.byte	0x04, 0x1e
        /*d3d6*/ 	.short	(.L_128 - .L_127)
.L_127:
        /*d3d8*/ 	.word	0x00000000


	//----- nvinfo : EIATTR_CBANK_PARAM_SIZE
	.align		4
.L_128:
        /*d3dc*/ 	.byte	0x03, 0x19
        /*d3de*/ 	.short	0x0028


	//----- nvinfo : EIATTR_PARAM_CBANK
	.align		4
        /*d3e0*/ 	.byte	0x04, 0x0a
        /*d3e2*/ 	.short	(.L_130 - .L_129)
	.align		4
.L_129:
        /*d3e4*/ 	.word	index@(.nv.constant0.fused_batch_pir_kernel_transposed_8)
        /*d3e8*/ 	.short	0x0380
        /*d3ea*/ 	.short	0x0028


	//----- nvinfo : EIATTR_SW_WAR
	.align		4
.L_130:
        /*d3ec*/ 	.byte	0x04, 0x36
        /*d3ee*/ 	.short	(.L_132 - .L_131)
.L_131:
        /*d3f0*/ 	.word	0x00000008
.L_132:


//--------------------- .nv.info.fused_batch_pir_kernel_transposed_4 --------------------------
	.section	.nv.info.fused_batch_pir_kernel_transposed_4,"",@"SHT_CUDA_INFO"
	.sectionflags	@""
	.align	4


	//----- nvinfo : EIATTR_CUDA_API_VERSION
	.align		4
        /*0000*/ 	.byte	0x04, 0x37
        /*0002*/ 	.short	(.L_134 - .L_133)
.L_133:
        /*0004*/ 	.word	0x00000082


	//----- nvinfo : EIATTR_KPARAM_INFO
	.align		4
.L_134:
        /*0008*/ 	.byte	0x04, 0x17
        /*000a*/ 	.short	(.L_136 - .L_135)
.L_135:
        /*000c*/ 	.word	0x00000000
        /*0010*/ 	.short	0x0005
        /*0012*/ 	.short	0x0024
        /*0014*/ 	.byte	0x00, 0xf0, 0x11, 0x00


	//----- nvinfo : EIATTR_KPARAM_INFO
	.align		4
.L_136:
        /*0018*/ 	.byte	0x04, 0x17
        /*001a*/ 	.short	(.L_138 - .L_137)
.L_137:
        /*001c*/ 	.word	0x00000000
        /*0020*/ 	.short	0x0004
        /*0022*/ 	.short	0x0020
        /*0024*/ 	.byte	0x00, 0xf0, 0x11, 0x00


	//----- nvinfo : EIATTR_KPARAM_INFO
	.align		4
.L_138:
        /*0028*/ 	.byte	0x04, 0x17
        /*002a*/ 	.short	(.L_140 - .L_139)
.L_139:
        /*002c*/ 	.word	0x00000000
        /*0030*/ 	.short	0x0003
        /*0032*/ 	.short	0x0018
        /*0034*/ 	.byte	0x00, 0xf5, 0x21, 0x00


	//----- nvinfo : EIATTR_KPARAM_INFO
	.align		4
.L_140:
        /*0038*/ 	.byte	0x04, 0x17
        /*003a*/ 	.short	(.L_142 - .L_141)
.L_141:
        /*003c*/ 	.word	0x00000000
        /*0040*/ 	.short	0x0002
        /*0042*/ 	.short	0x0010
        /*0044*/ 	.byte	0x00, 0xf5, 0x21, 0x00


	//----- nvinfo : EIATTR_KPARAM_INFO
	.align		4
.L_142:
        /*0048*/ 	.byte	0x04, 0x17
        /*004a*/ 	.short	(.L_144 - .L_143)
.L_143:
        /*004c*/ 	.word	0x00000000
        /*0050*/ 	.short	0x0001
        /*0052*/ 	.short	0x0008
        /*0054*/ 	.byte	0x00, 0xf5, 0x21, 0x00


	//----- nvinfo : EIATTR_KPARAM_INFO
	.align		4
.L_144:
        /*0058*/ 	.byte	0x04, 0x17
        /*005a*/ 	.short	(.L_146 - .L_145)
.L_145:
        /*005c*/ 	.word	0x00000000
        /*0060*/ 	.short	0x0000
        /*0062*/ 	.short	0x0000
        /*0064*/ 	.byte	0x00, 0xf5, 0x21, 0x00


	//----- nvinfo : EIATTR_SPARSE_MMA_MASK
	.align		4
.L_146:
        /*0068*/ 	.byte	0x03, 0x50
        /*006a*/ 	.short	0x0000


	//----- nvinfo : EIATTR_MAXREG_COUNT
	.align		4
        /*006c*/ 	.byte	0x03, 0x1b
        /*006e*/ 	.short	0x00ff


	//----- nvinfo : EIATTR_NUM_BARRIERS
	.align		4
        /*0070*/ 	.byte	0x02, 0x4c
        /*0072*/ 	.byte	0x01
	.zero		1


	//----- nvinfo : EIATTR_ANNOTATIONS
	.align		4
        /*0074*/ 	.byte	0x04, 0x55
        /*0076*/ 	.short	(.L_148 - .L_147)


	//   ....[0]....
.L_147:
        /* <DEDUP_REMOVED lines=1068> */


	//----- nvinfo : EIATTR_MERCURY_ISA_VERSION
	.align		4
.L_148:
        /*4328*/ 	.byte	0x03, 0x5f
        /*432a*/ 	.short	0x0101


	//----- nvinfo : EIATTR_UNUSED_LOAD_BYTE_OFFSET
	.align		4
        /*432c*/ 	.byte	0x04, 0x44
        /*432e*/ 	.short	(.L_150 - .L_149)


	//   ....[0]....
.L_149:
        /*4330*/ 	.word	0x00027bc0
        /*4334*/ 	.word	0x0000fff0


	//   ....[1]....
        /*4338*/ 	.word	0x00033fe0
        /*433c*/ 	.word	0x0000fff0


	//   ....[2]....
        /*4340*/ 	.word	0x00040420
        /*4344*/ 	.word	0x0000fff0


	//----- nvinfo : EIATTR_COOP_GROUP_MASK_REGIDS
	.align		4
.L_150:
        /*4348*/ 	.byte	0x04, 0x29
        /*434a*/ 	.short	(.L_152 - .L_151)


	//   ....[0]....
.L_151:
        /*434c*/ 	.word	0xffffffff


	//   ....[1]....
        /*4350*/ 	.word	0xffffffff


	//   ....[2]....
        /*4354*/ 	.word	0xffffffff


	//   ....[3]....
        /*4358*/ 	.word	0xffffffff


	//   ....[4]....
        /*435c*/ 	.word	0xffffffff


	//   ....[5]....
        /*4360*/ 	.word	0xffffffff


	//   ....[6]....
        /*4364*/ 	.word	0xffffffff


	//   ....[7]....
        /*4368*/ 	.word	0xffffffff


	//   ....[8]....
        /*436c*/ 	.word	0xffffffff


	//   ....[9]....
        /*4370*/ 	.word	0xffffffff


	//   ....[10]....
        /*4374*/ 	.word	0xffffffff


	//   ....[11]....
        /*4378*/ 	.word	0xffffffff


	//   ....[12]....
        /*437c*/ 	.word	0xffffffff


	//   ....[13]....
        /*4380*/ 	.word	0xffffffff


	//   ....[14]....
        /*4384*/ 	.word	0xffffffff


	//   ....[15]....
        /*4388*/ 	.word	0xffffffff


	//   ....[16]....
        /*438c*/ 	.word	0xffffffff


	//   ....[17]....
        /*4390*/ 	.word	0xffffffff


	//   ....[18]....
        /*4394*/ 	.word	0xffffffff


	//   ....[19]....
        /*4398*/ 	.word	0xffffffff


	//   ....[20]....
        /*439c*/ 	.word	0xffffffff


	//   ....[21]....
        /*43a0*/ 	.word	0xffffffff


	//   ....[22]....
        /*43a4*/ 	.word	0xffffffff


	//   ....[23]....
        /*43a8*/ 	.word	0xffffffff


	//   ....[24]....
        /*43ac*/ 	.word	0xffffffff


	//   ....[25]....
        /*43b0*/ 	.word	0xffffffff


	//   ....[26]....
        /*43b4*/ 	.word	0xffffffff


	//   ....[27]....
        /*43b8*/ 	.word	0xffffffff


	//   ....[28]....
        /*43bc*/ 	.word	0xffffffff


	//   ....[29]....
        /*43c0*/ 	.word	0xffffffff


	//   ....[30]....
        /*43c4*/ 	.word	0xffffffff


	//   ....[31]....
        /*43c8*/ 	.word	0xffffffff


	//   ....[32]....
        /*43cc*/ 	.word	0xffffffff


	//   ....[33]....
        /*43d0*/ 	.word	0xffffffff


	//   ....[34]....
        /*43d4*/ 	.word	0xffffffff


	//   ....[35]....
        /*43d8*/ 	.word	0xffffffff


	//   ....[36]....
        /*43dc*/ 	.word	0xffffffff


	//   ....[37]....
        /*43e0*/ 	.word	0xffffffff


	//   ....[38]....
        /*43e4*/ 	.word	0xffffffff


	//   ....[39]....
        /*43e8*/ 	.word	0xffffffff


	//   ....[40]....
        /*43ec*/ 	.word	0xffffffff


	//   ....[41]....
        /*43f0*/ 	.word	0xffffffff


	//   ....[42]....
        /*43f4*/ 	.word	0xffffffff


	//   ....[43]....
        /*43f8*/ 	.word	0xffffffff


	//   ....[44]....
        /*43fc*/ 	.word	0xffffffff


	//   ....[45]....
        /*4400*/ 	.word	0xffffffff


	//   ....[46]....
        /*4404*/ 	.word	0xffffffff


	//   ....[47]....
        /*4408*/ 	.word	0xffffffff


	//   ....[48]....
        /*440c*/ 	.word	0x0500000a


	//   ....[49]....
        /*4410*/ 	.word	0x0500000a


	//   ....[50]....
        /*4414*/ 	.word	0x0500000a


	//   ....[51]....
        /*4418*/ 	.word	0x0500000a


	//   ....[52]....
        /*441c*/ 	.word	0x0500000a


	//   ....[53]....
        /*4420*/ 	.word	0x0500000a


	//   ....[54]....
        /*4424*/ 	.word	0x0500000a


	//   ....[55]....
        /*4428*/ 	.word	0x0500000a


	//   ....[56]....
        /*442c*/ 	.word	0x0500000a


	//   ....[57]....
        /*4430*/ 	.word	0x0500000a


	//   ....[58]....
        /*4434*/ 	.word	0x0500000a


	//   ....[59]....
        /*4438*/ 	.word	0x0500000a


	//   ....[60]....
        /*443c*/ 	.word	0x0500000a


	//   ....[61]....
        /*4440*/ 	.word	0x0500000a


	//   ....[62]....
        /*4444*/ 	.word	0x0500000a


	//   ....[63]....
        /*4448*/ 	.word	0x0500000a


	//   ....[64]....
        /*444c*/ 	.word	0x0500000a


	//   ....[65]....
        /*4450*/ 	.word	0x0500000a


	//   ....[66]....
        /*4454*/ 	.word	0x0500000a


	//   ....[67]....
        /*4458*/ 	.word	0x0500000a


	//   ....[68]....
        /*445c*/ 	.word	0x0500000a


	//   ....[69]....
        /*4460*/ 	.word	0x0500000a


	//   ....[70]....
        /*4464*/ 	.word	0x0500000a


	//   ....[71]....
        /*4468*/ 	.word	0x0500000a


	//   ....[72]....
        /*446c*/ 	.word	0x0500000a


	//   ....[73]....
        /*4470*/ 	.word	0x0500000a


	//   ....[74]....
        /*4474*/ 	.word	0x0500000a


	//   ....[75]....
        /*4478*/ 	.word	0x0500000a


	//   ....[76]....
        /*447c*/ 	.word	0x0500000a


	//   ....[77]....
        /*4480*/ 	.word	0x0500000a


	//   ....[78]....
        /*4484*/ 	.word	0x0500000a


	//   ....[79]....
        /*4488*/ 	.word	0x0500000a


	//   ....[80]....
        /*448c*/ 	.word	0x0500000a


	//   ....[81]....
        /*4490*/ 	.word	0x0500000a


	//   ....[82]....
        /*4494*/ 	.word	0x0500000a


	//   ....[83]....
        /*4498*/ 	.word	0x0500000a


	//   ....[84]....
        /*449c*/ 	.word	0x0500000a


	//   ....[85]....
        /*44a0*/ 	.word	0x0500000a


	//   ....[86]....
        /*44a4*/ 	.word	0x0500000a


	//   ....[87]....
        /*44a8*/ 	.word	0x0500000a


	//   ....[88]....
        /*44ac*/ 	.word	0x0500000a


	//   ....[89]....
        /*44b0*/ 	.word	0x0500000a


	//   ....[90]....
        /*44b4*/ 	.word	0x0500000a


	//   ....[91]....
        /*44b8*/ 	.word	0x0500000a


	//   ....[92]....
        /*44bc*/ 	.word	0x0500000a


	//   ....[93]....
        /*44c0*/ 	.word	0x0500000a


	//   ....[94]....
        /*44c4*/ 	.word	0x0500000a


	//   ....[95]....
        /*44c8*/ 	.word	0x0500000a


	//----- nvinfo : EIATTR_COOP_GROUP_INSTR_OFFSETS
	.align		4
.L_152:
        /*44cc*/ 	.byte	0x04, 0x28
        /*44ce*/ 	.short	(.L_154 - .L_153)


	//   ....[0]....
.L_153:
        /*44d0*/ 	.word	0x000498d0


	//   ....[1]....
        /*44d4*/ 	.word	0x00049b80


	//   ....[2]....
        /*44d8*/ 	.word	0x00049b90


	//   ....[3]....
        /*44dc*/ 	.word	0x00049bd0


	//   ....[4]....
        /*44e0*/ 	.word	0x00049ef0


	//   ....[5]....
        /*44e4*/ 	.word	0x00049f10


	//   ....[6]....
        /*44e8*/ 	.word	0x00049f70


	//   ....[7]....
        /*44ec*/ 	.word	0x0004a050


	//   ....[8]....
        /*44f0*/ 	.word	0x0004a450


	//   ....[9]....
        /*44f4*/ 	.word	0x0004a560


	//   ....[10]....
        /*44f8*/ 	.word	0x0004a640


	//   ....[11]....
        /*44fc*/ 	.word	0x0004a770


	//   ....[12]....
        /*4500*/ 	.word	0x0004a7b0


	//   ....[13]....
        /*4504*/ 	.word	0x0004abb0


	//   ....[14]....
        /*4508*/ 	.word	0x0004ad80


	//   ....[15]....
        /*450c*/ 	.word	0x0004aef0


	//   ....[16]....
        /*4510*/ 	.word	0x0004b010


	//   ....[17]....
        /*4514*/ 	.word	0x0004b2a0


	//   ....[18]....
        /*4518*/ 	.word	0x0004b2d0


	//   ....[19]....
        /*451c*/ 	.word	0x0004b540


	//   ....[20]....
        /*4520*/ 	.word	0x0004b7b0


	//   ....[21]....
        /*4524*/ 	.word	0x0004b7c0


	//   ....[22]....
        /*4528*/ 	.word	0x0004b9e0


	//   ....[23]....
        /*452c*/ 	.word	0x0004ba10


	//   ....[24]....
        /*4530*/ 	.word	0x0004ba40


	//   ....[25]....
        /*4534*/ 	.word	0x0004bbe0


	//   ....[26]....
        /*4538*/ 	.word	0x0004be30


	//   ....[27]....
        /*453c*/ 	.word	0x0004be40


	//   ....[28]....
        /*4540*/ 	.word	0x0004bea0


	//   ....[29]....
        /*4544*/ 	.word	0x0004c020


	//   ....[30]....
        /*4548*/ 	.word	0x0004c050


	//   ....[31]....
        /*454c*/ 	.word	0x0004c0f0


	//   ....[32]....
        /*4550*/ 	.word	0x0004c260


	//   ....[33]....
        /*4554*/ 	.word	0x0004c280


	//   ....[34]....
        /*4558*/ 	.word	0x0004c300


	//   ....[35]....
        /*455c*/ 	.word	0x0004c390


	//   ....[36]....
        /*4560*/ 	.word	0x0004c500


	//   ....[37]....
        /*4564*/ 	.word	0x0004c520


	//   ....[38]....
        /*4568*/ 	.word	0x0004c5c0


	//   ....[39]....
        /*456c*/ 	.word	0x0004c640


	//   ....[40]....
        /*4570*/ 	.word	0x0004c7f0


	//   ....[41]....
        /*4574*/ 	.word	0x0004c880


	//   ....[42]....
        /*4578*/ 	.word	0x0004c910


	//   ....[43]....
        /*457c*/ 	.word	0x0004c9a0


	//   ....[44]....
        /*4580*/ 	.word	0x0004e8e0


	//   ....[45]....
        /*4584*/ 	.word	0x0004e8f0


	//   ....[46]....
        /*4588*/ 	.word	0x0004e900


	//   ....[47]....
        /*458c*/ 	.word	0x0004e910


	//   ....[48]....
        /*4590*/ 	.word	0x00054f10


	//   ....[49]....
        /*4594*/ 	.word	0x00055180


	//   ....[50]....
        /*4598*/ 	.word	0x00055320


	//   ....[51]....
        /*459c*/ 	.word	0x000554a0


	//   ....[52]....
        /*45a0*/ 	.word	0x000556a0


	//   ....[53]....
        /*45a4*/ 	.word	0x000557d0


	//   ....[54]....
        /*45a8*/ 	.word	0x000558b0


	//   ....[55]....
        /*45ac*/ 	.word	0x00055980


	//   ....[56]....
        /*45b0*/ 	.word	0x000559e0


	//   ....[57]....
        /*45b4*/ 	.word	0x00055bf0


	//   ....[58]....
        /*45b8*/ 	.word	0x00055da0


	//   ....[59]....
        /*45bc*/ 	.word	0x00055f60


	//   ....[60]....
        /*45c0*/ 	.word	0x00056150


	//   ....[61]....
        /*45c4*/ 	.word	0x00056330


	//   ....[62]....
        /*45c8*/ 	.word	0x00056530


	//   ....[63]....
        /*45cc*/ 	.word	0x00056730


	//   ....[64]....
        /*45d0*/ 	.word	0x00056920


	//   ....[65]....
        /*45d4*/ 	.word	0x00056b30


	//   ....[66]....
        /*45d8*/ 	.word	0x00056d30


	//   ....[67]....
        /*45dc*/ 	.word	0x00056f20


	//   ....[68]....
        /*45e0*/ 	.word	0x00057130


	//   ....[69]....
        /*45e4*/ 	.word	0x00057320


	//   ....[70]....
        /*45e8*/ 	.word	0x00057520


	//   ....[71]....
        /*45ec*/ 	.word	0x00057720


	//   ....[72]....
        /*45f0*/ 	.word	0x00057900


	//   ....[73]....
        /*45f4*/ 	.word	0x00057b30


	//   ....[74]....
        /*45f8*/ 	.word	0x00057cf0


	//   ....[75]....
        /*45fc*/ 	.word	0x00057ea0


	//   ....[76]....
        /*4600*/ 	.word	0x00057fa0


	//   ....[77]....
        /*4604*/ 	.word	0x00058010


	//   ....[78]....
        /*4608*/ 	.word	0x000581c0


	//   ....[79]....
        /*460c*/ 	.word	0x000582d0


	//   ....[80]....
        /*4610*/ 	.word	0x000583b0


	//   ....[81]....
        /*4614*/ 	.word	0x00058490


	//   ....[82]....
        /*4618*/ 	.word	0x00058570


	//   ....[83]....
        /*461c*/ 	.word	0x00058650


	//   ....[84]....
        /*4620*/ 	.word	0x00058730


	//   ....[85]....
        /*4624*/ 	.word	0x00058810


	//   ....[86]....
        /*4628*/ 	.word	0x000588f0


	//   ....[87]....
        /*462c*/ 	.word	0x000589d0


	//   ....[88]....
        /*4630*/ 	.word	0x00058ab0


	//   ....[89]....
        /*4634*/ 	.word	0x00058b90


	//   ....[90]....
        /*4638*/ 	.word	0x00058c70


	//   ....[91]....
        /*463c*/ 	.word	0x00058d50


	//   ....[92]....
        /*4640*/ 	.word	0x0005a960


	//   ....[93]....
        /*4644*/ 	.word	0x0005a9c0


	//   ....[94]....
        /*4648*/ 	.word	0x0005aa20


	//   ....[95]....
        /*464c*/ 	.word	0x0005aa80


	//----- nvinfo : EIATTR_VRC_CTA_INIT_COUNT
	.align		4
.L_154:
        /*4650*/ 	.byte	0x02, 0x4a
	.zero		1
	.zero		1


	//----- nvinfo : EIATTR_EXIT_INSTR_OFFSETS
	.align		4
        /*4654*/ 	.byte	0x04, 0x1c
        /*4656*/ 	.short	(.L_156 - .L_155)


	//   ....[0]....
.L_155:
        /*4658*/ 	.word	0x00054a60


	//   ....[1]....
        /*465c*/ 	.word	0x00054e30


	//----- nvinfo : EIATTR_CRS_STACK_SIZE
	.align		4
.L_156:
        /*4660*/ 	.byte	0x04, 0x1e
        /*4662*/ 	.short	(.L_158 - .L_157)
.L_157:
        /*4664*/ 	.word	0x00000000


	//----- nvinfo : EIATTR_CBANK_PARAM_SIZE
	.align		4
.L_158:
        /*4668*/ 	.byte	0x03, 0x19
        /*466a*/ 	.short	0x0028


	//----- nvinfo : EIATTR_PARAM_CBANK
	.align		4
        /*466c*/ 	.byte	0x04, 0x0a
        /*466e*/ 	.short	(.L_160 - .L_159)
	.align		4
.L_159:
        /*4670*/ 	.word	index@(.nv.constant0.fused_batch_pir_kernel_transposed_4)
        /*4674*/ 	.short	0x0380
        /*4676*/ 	.short	0x0028


	//----- nvinfo : EIATTR_SW_WAR
	.align		4
.L_160:
        /*4678*/ 	.byte	0x04, 0x36
        /*467a*/ 	.short	(.L_162 - .L_161)
.L_161:
        /*467c*/ 	.word	0x00000008
.L_162:


//--------------------- .nv.info.fused_batch_pir_kernel_transposed_2 --------------------------
	.section	.nv.info.fused_batch_pir_kernel_transposed_2,"",@"SHT_CUDA_INFO"
	.sectionflags	@""
	.align	4


	//----- nvinfo : EIATTR_CUDA_API_VERSION
	.align		4
        /*0000*/ 	.byte	0x04, 0x37
        /*0002*/ 	.short	(.L_164 - .L_163)
.L_163:
        /*0004*/ 	.word	0x00000082


	//----- nvinfo : EIATTR_KPARAM_INFO
	.align		4
.L_164:
        /*0008*/ 	.byte	0x04, 0x17
        /*000a*/ 	.short	(.L_166 - .L_165)
.L_165:
        /*000c*/ 	.word	0x00000000
        /*0010*/ 	.short	0x0005
        /*0012*/ 	.short	0x0024
        /*0014*/ 	.byte	0x00, 0xf0, 0x11, 0x00


	//----- nvinfo : EIATTR_KPARAM_INFO
	.align		4
.L_166:
        /*0018*/ 	.byte	0x04, 0x17
        /*001a*/ 	.short	(.L_168 - .L_167)
.L_167:
        /*001c*/ 	.word	0x00000000
        /*0020*/ 	.short	0x0004
        /*0022*/ 	.short	0x0020
        /*0024*/ 	.byte	0x00, 0xf0, 0x11, 0x00


	//----- nvinfo : EIATTR_KPARAM_INFO
	.align		4
.L_168:
        /*0028*/ 	.byte	0x04, 0x17
        /*002a*/ 	.short	(.L_170 - .L_169)
.L_169:
        /*002c*/ 	.word	0x00000000
        /*0030*/ 	.short	0x0003
        /*0032*/ 	.short	0x0018
        /*0034*/ 	.byte	0x00, 0xf5, 0x21, 0x00


	//----- nvinfo : EIATTR_KPARAM_INFO
	.align		4
.L_170:
        /*0038*/ 	.byte	0x04, 0x17
        /*003a*/ 	.short	(.L_172 - .L_171)
.L_171:
        /*003c*/ 	.word	0x00000000
        /*0040*/ 	.short	0x0002
        /*0042*/ 	.short	0x0010
        /*0044*/ 	.byte	0x00, 0xf5, 0x21, 0x00


	//----- nvinfo : EIATTR_KPARAM_INFO
	.align		4
.L_172:
        /*0048*/ 	.byte	0x04, 0x17
        /*004a*/ 	.short	(.L_174 - .L_173)
.L_173:
        /*004c*/ 	.word	0x00000000
        /*0050*/ 	.short	0x0001
        /*0052*/ 	.short	0x0008
        /*0054*/ 	.byte	0x00, 0xf5, 0x21, 0x00


	//----- nvinfo : EIATTR_KPARAM_INFO
	.align		4
.L_174:
        /*0058*/ 	.byte	0x04, 0x17
        /*005a*/ 	.short	(.L_176 - .L_175)
.L_175:
        /*005c*/ 	.word	0x00000000
        /*0060*/ 	.short	0x0000
        /*0062*/ 	.short	0x0000
        /*0064*/ 	.byte	0x00, 0xf5, 0x21, 0x00


	//----- nvinfo : EIATTR_SPARSE_MMA_MASK
	.align		4
.L_176:
        /*0068*/ 	.byte	0x03, 0x50
        /*006a*/ 	.short	0x0000


	//----- nvinfo : EIATTR_MAXREG_COUNT
	.align		4
        /*006c*/ 	.byte	0x03, 0x1b
        /*006e*/ 	.short	0x00ff


	//----- nvinfo : EIATTR_NUM_BARRIERS
	.align		4
        /*0070*/ 	.byte	0x02, 0x4c
        /*0072*/ 	.byte	0x01
	.zero		1


	//----- nvinfo : EIATTR_ANNOTATIONS
	.align		4
        /*0074*/ 	.byte	0x04, 0x55
        /*0076*/ 	.short	(.L_178 - .L_177)


	//   ....[0]....
.L_177:
        /* <DEDUP_REMOVED lines=17> */
        /*017c*/ 	.byte	0x70, 0x75, 0x02, 0x00


	//----- nvinfo : EIATTR_MERCURY_ISA_VERSION
	.align		4
.L_178:
        /*0180*/ 	.byte	0x03, 0x5f
        /*0182*/ 	.short	0x0101


	//----- nvinfo : EIATTR_UNUSED_LOAD_BYTE_OFFSET
	.align		4
        /*0184*/ 	.byte	0x04, 0x44
        /*0186*/ 	.short	(.L_180 - .L_179)


	//   ....[0]....
.L_179:
        /*0188*/ 	.word	0x00015540
        /*018c*/ 	.word	0x0000fff0


	//   ....[1]....
        /*0190*/ 	.word	0x00021520
        /*0194*/ 	.word	0x0000fff0


	//----- nvinfo : EIATTR_COOP_GROUP_MASK_REGIDS
	.align		4
.L_180:
        /*0198*/ 	.byte	0x04, 0x29
        /*019a*/ 	.short	(.L_182 - .L_181)


	//   ....[0]....
.L_181:
        /*019c*/ 	.word	0xffffffff


	//   ....[1]....
        /*01a0*/ 	.word	0xffffffff


	//   ....[2]....
        /*01a4*/ 	.word	0xffffffff


	//   ....[3]....
        /*01a8*/ 	.word	0xffffffff


	//   ....[4]....
        /*01ac*/ 	.word	0xffffffff


	//   ....[5]....
        /*01b0*/ 	.word	0xffffffff


	//   ....[6]....
        /*01b4*/ 	.word	0xffffffff


	//   ....[7]....
        /*01b8*/ 	.word	0xffffffff


	//   ....[8]....
        /*01bc*/ 	.word	0xffffffff


	//   ....[9]....
        /*01c0*/ 	.word	0xffffffff


	//   ....[10]....
        /*01c4*/ 	.word	0xffffffff


	//   ....[11]....
        /*01c8*/ 	.word	0xffffffff


	//   ....[12]....
        /*01cc*/ 	.word	0xffffffff


	//   ....[13]....
        /*01d0*/ 	.word	0xffffffff


	//   ....[14]....
        /*01d4*/ 	.word	0xffffffff


	//   ....[15]....
        /*01d8*/ 	.word	0xffffffff


	//   ....[16]....
        /*01dc*/ 	.word	0xffffffff


	//   ....[17]....
        /*01e0*/ 	.word	0xffffffff


	//   ....[18]....
        /*01e4*/ 	.word	0xffffffff


	//   ....[19]....
        /*01e8*/ 	.word	0xffffffff


	//   ....[20]....
        /*01ec*/ 	.word	0xffffffff


	//   ....[21]....
        /*01f0*/ 	.word	0xffffffff


	//   ....[22]....
        /*01f4*/ 	.word	0xffffffff


	//   ....[23]....
        /*01f8*/ 	.word	0xffffffff


	//   ....[24]....
        /*01fc*/ 	.word	0x05000023


	//   ....[25]....
        /*0200*/ 	.word	0x05000023


	//   ....[26]....
        /*0204*/ 	.word	0x05000023


	//   ....[27]....
        /*0208*/ 	.word	0x05000023


	//   ....[28]....
        /*020c*/ 	.word	0x05000023


	//   ....[29]....
        /*0210*/ 	.word	0x05000023


	//   ....[30]....
        /*0214*/ 	.word	0x05000023


	//   ....[31]....
        /*0218*/ 	.word	0x05000023


	//   ....[32]....
        /*021c*/ 	.word	0x05000023


	//   ....[33]....
        /*0220*/ 	.word	0x05000023


	//   ....[34]....
        /*0224*/ 	.word	0x05000023


	//   ....[35]....
        /*0228*/ 	.word	0x05000023


	//   ....[36]....
        /*022c*/ 	.word	0x05000023


	//   ....[37]....
        /*0230*/ 	.word	0x05000023


	//   ....[38]....
        /*0234*/ 	.word	0x05000023


	//   ....[39]....
        /*0238*/ 	.word	0x05000023


	//   ....[40]....
        /*023c*/ 	.word	0x05000023


	//   ....[41]....
        /*0240*/ 	.word	0x05000023


	//   ....[42]....
        /*0244*/ 	.word	0x05000023


	//   ....[43]....
        /*0248*/ 	.word	0x05000023


	//   ....[44]....
        /*024c*/ 	.word	0x05000023


	//   ....[45]....
        /*0250*/ 	.word	0x05000023


	//   ....[46]....
        /*0254*/ 	.word	0x05000023


	//   ....[47]....
        /*0258*/ 	.word	0x05000023


	//----- nvinfo : EIATTR_COOP_GROUP_INSTR_OFFSETS
	.align		4
.L_182:
        /*025c*/ 	.byte	0x04, 0x28
        /*025e*/ 	.short	(.L_184 - .L_183)


	//   ....[0]....
.L_183:
        /*0260*/ 	.word	0x000246a0


	//   ....[1]....
        /*0264*/ 	.word	0x000246b0


	//   ....[2]....
        /*0268*/ 	.word	0x000246c0


	//   ....[3]....
        /*026c*/ 	.word	0x000246d0


	//   ....[4]....
        /*0270*/ 	.word	0x000246e0


	//   ....[5]....
        /*0274*/ 	.word	0x000246f0


	//   ....[6]....
        /*0278*/ 	.word	0x000247f0


	//   ....[7]....
        /*027c*/ 	.word	0x00024820


	//   ....[8]....
        /*0280*/ 	.word	0x000248a0


	//   ....[9]....
        /*0284*/ 	.word	0x00024950


	//   ....[10]....
        /*0288*/ 	.word	0x000249e0


	//   ....[11]....
        /*028c*/ 	.word	0x00024aa0


	//   ....[12]....
        /*0290*/ 	.word	0x00024b10


	//   ....[13]....
        /*0294*/ 	.word	0x00024c00


	//   ....[14]....
        /*0298*/ 	.word	0x00024c30


	//   ....[15]....
        /*029c*/ 	.word	0x00024ca0


	//   ....[16]....
        /*02a0*/ 	.word	0x00024d30


	//   ....[17]....
        /*02a4*/ 	.word	0x00024d90


	//   ....[18]....
        /*02a8*/ 	.word	0x00024e40


	//   ....[19]....
        /*02ac*/ 	.word	0x00024f00


	//   ....[20]....
        /*02b0*/ 	.word	0x00024f40


	//   ....[21]....
        /*02b4*/ 	.word	0x00024fc0


	//   ....[22]....
        /*02b8*/ 	.word	0x00025070


	//   ....[23]....
        /*02bc*/ 	.word	0x000250f0


	//   ....[24]....
        /*02c0*/ 	.word	0x00027a40


	//   ....[25]....
        /*02c4*/ 	.word	0x00027b30


	//   ....[26]....
        /*02c8*/ 	.word	0x00027bb0


	//   ....[27]....
        /*02cc*/ 	.word	0x00027c90


	//   ....[28]....
        /*02d0*/ 	.word	0x00027dc0


	//   ....[29]....
        /*02d4*/ 	.word	0x00027eb0


	//   ....[30]....
        /*02d8*/ 	.word	0x00027f30


	//   ....[31]....
        /*02dc*/ 	.word	0x00028080


	//   ....[32]....
        /*02e0*/ 	.word	0x00028160


	//   ....[33]....
        /*02e4*/ 	.word	0x00028250


	//   ....[34]....
        /*02e8*/ 	.word	0x00028320


	//   ....[35]....
        /*02ec*/ 	.word	0x00028400


	//   ....[36]....
        /*02f0*/ 	.word	0x000284f0


	//   ....[37]....
        /*02f4*/ 	.word	0x000285e0


	//   ....[38]....
        /*02f8*/ 	.word	0x000286c0


	//   ....[39]....
        /*02fc*/ 	.word	0x000287b0


	//   ....[40]....
        /*0300*/ 	.word	0x00028880


	//   ....[41]....
        /*0304*/ 	.word	0x00028960


	//   ....[42]....
        /*0308*/ 	.word	0x000289e0


	//   ....[43]....
        /*030c*/ 	.word	0x00028b40


	//   ....[44]....
        /*0310*/ 	.word	0x00028c10


	//   ....[45]....
        /*0314*/ 	.word	0x00028c70


	//   ....[46]....
        /*0318*/ 	.word	0x00028cd0


	//   ....[47]....
        /*031c*/ 	.word	0x00028d30


	//----- nvinfo : EIATTR_VRC_CTA_INIT_COUNT
	.align		4
.L_184:
        /*0320*/ 	.byte	0x02, 0x4a
	.zero		1
	.zero		1


	//----- nvinfo : EIATTR_EXIT_INSTR_OFFSETS
	.align		4
        /*0324*/ 	.byte	0x04, 0x1c
        /*0326*/ 	.short	(.L_186 - .L_185)


	//   ....[0]....
.L_185:
        /*0328*/ 	.word	0x00027590


	//   ....[1]....
        /*032c*/ 	.word	0x00027960


	//----- nvinfo : EIATTR_CRS_STACK_SIZE
	.align		4
.L_186:
        /*0330*/ 	.byte	0x04, 0x1e
        /*0332*/ 	.short	(.L_188 - .L_187)
.L_187:
        /*0334*/ 	.word	0x00000000


	//----- nvinfo : EIATTR_CBANK_PARAM_SIZE
	.align		4
.L_188:
        /*0338*/ 	.byte	0x03, 0x19
        /*033a*/ 	.short	0x0028


	//----- nvinfo : EIATTR_PARAM_CBANK
	.align		4
        /*033c*/ 	.byte	0x04, 0x0a
        /*033e*/ 	.short	(.L_190 - .L_189)
	.align		4
.L_189:
        /*0340*/ 	.word	index@(.nv.constant0.fused_batch_pir_kernel_transposed_2)
        /*0344*/ 	.short	0x0380
        /*0346*/ 	.short	0x0028


	//----- nvinfo : EIATTR_SW_WAR
	.align		4
.L_190:
        /*0348*/ 	.byte	0x04, 0x36
        /*034a*/ 	.short	(.L_192 - .L_191)
.L_191:
        /*034c*/ 	.word	0x00000008
.L_192:


//--------------------- .nv.info.fused_batch_pir_kernel_transposed_1 --------------------------
	.section	.nv.info.fused_batch_pir_kernel_transposed_1,"",@"SHT_CUDA_INFO"
	.sectionflags	@""
	.align	4


	//----- nvinfo : EIATTR_CUDA_API_VERSION
	.align		4
        /*0000*/ 	.byte	0x04, 0x37
        /*0002*/ 	.short	(.L_194 - .L_193)
.L_193:
        /*0004*/ 	.word	0x00000082


	//----- nvinfo : EIATTR_KPARAM_INFO
	.align		4
.L_194:
        /*0008*/ 	.byte	0x04, 0x17
        /*000a*/ 	.short	(.L_196 - .L_195)
.L_195:
        /*000c*/ 	.word	0x00000000
        /*0010*/ 	.short	0x0005
        /*0012*/ 	.short	0x0024
        /*0014*/ 	.byte	0x00, 0xf0, 0x11, 0x00


	//----- nvinfo : EIATTR_KPARAM_INFO
	.align		4
.L_196:
        /*0018*/ 	.byte	0x04, 0x17
        /*001a*/ 	.short	(.L_198 - .L_197)
.L_197:
        /*001c*/ 	.word	0x00000000
        /*0020*/ 	.short	0x0004
        /*0022*/ 	.short	0x0020
        /*0024*/ 	.byte	0x00, 0xf0, 0x11, 0x00


	//----- nvinfo : EIATTR_KPARAM_INFO
	.align		4
.L_198:
        /*0028*/ 	.byte	0x04, 0x17
        /*002a*/ 	.short	(.L_200 - .L_199)
.L_199:
        /*002c*/ 	.word	0x00000000
        /*0030*/ 	.short	0x0003
        /*0032*/ 	.short	0x0018
        /*0034*/ 	.byte	0x00, 0xf5, 0x21, 0x00


	//----- nvinfo : EIATTR_KPARAM_INFO
	.align		4
.L_200:
        /*0038*/ 	.byte	0x04, 0x17
        /*003a*/ 	.short	(.L_202 - .L_201)
.L_201:
        /*003c*/ 	.word	0x00000000
        /*0040*/ 	.short	0x0002
        /*0042*/ 	.short	0x0010
        /*0044*/ 	.byte	0x00, 0xf5, 0x21, 0x00


	//----- nvinfo : EIATTR_KPARAM_INFO
	.align		4
.L_202:
        /*0048*/ 	.byte	0x04, 0x17
        /*004a*/ 	.short	(.L_204 - .L_203)
.L_203:
        /*004c*/ 	.word	0x00000000
        /*0050*/ 	.short	0x0001
        /*0052*/ 	.short	0x0008
        /*0054*/ 	.byte	0x00, 0xf5, 0x21, 0x00


	//----- nvinfo : EIATTR_KPARAM_INFO
	.align		4
.L_204:
        /*0058*/ 	.byte	0x04, 0x17
        /*005a*/ 	.short	(.L_206 - .L_205)
.L_205:
        /*005c*/ 	.word	0x00000000
        /*0060*/ 	.short	0x0000
        /*0062*/ 	.short	0x0000
        /*0064*/ 	.byte	0x00, 0xf5, 0x21, 0x00


	//----- nvinfo : EIATTR_SPARSE_MMA_MASK
	.align		4
.L_206:
        /*0068*/ 	.byte	0x03, 0x50
        /*006a*/ 	.short	0x0000


	//----- nvinfo : EIATTR_MAXREG_COUNT
	.align		4
        /*006c*/ 	.byte	0x03, 0x1b
        /*006e*/ 	.short	0x00ff


	//----- nvinfo : EIATTR_NUM_BARRIERS
	.align		4
        /*0070*/ 	.byte	0x02, 0x4c
        /*0072*/ 	.byte	0x01
	.zero		1


	//----- nvinfo : EIATTR_MERCURY_ISA_VERSION
	.align		4
        /*0074*/ 	.byte	0x03, 0x5f
        /*0076*/ 	.short	0x0101


	//----- nvinfo : EIATTR_UNUSED_LOAD_BYTE_OFFSET
	.align		4
        /*0078*/ 	.byte	0x04, 0x44
        /*007a*/ 	.short	(.L_208 - .L_207)


	//   ....[0]....
.L_207:
        /*007c*/ 	.word	0x0000c680
        /*0080*/ 	.word	0x0000fff0


	//----- nvinfo : EIATTR_COOP_GROUP_MASK_REGIDS
	.align		4
.L_208:
        /*0084*/ 	.byte	0x04, 0x29
        /*0086*/ 	.short	(.L_210 - .L_209)


	//   ....[0]....
.L_209:
        /*0088*/ 	.word	0xffffffff


	//   ....[1]....
        /*008c*/ 	.word	0xffffffff


	//   ....[2]....
        /*0090*/ 	.word	0xffffffff


	//   ....[3]....
        /*0094*/ 	.word	0xffffffff


	//   ....[4]....
        /*0098*/ 	.word	0xffffffff


	//   ....[5]....
        /*009c*/ 	.word	0xffffffff


	//   ....[6]....
        /*00a0*/ 	.word	0xffffffff


	//   ....[7]....
        /*00a4*/ 	.word	0xffffffff


	//   ....[8]....
        /*00a8*/ 	.word	0xffffffff


	//   ....[9]....
        /*00ac*/ 	.word	0xffffffff


	//   ....[10]....
        /*00b0*/ 	.word	0xffffffff


	//   ....[11]....
        /*00b4*/ 	.word	0xffffffff


	//   ....[12]....
        /*00b8*/ 	.word	0x05000044


	//   ....[13]....
        /*00bc*/ 	.word	0x05000044


	//   ....[14]....
        /*00c0*/ 	.word	0x05000044


	//   ....[15]....
        /*00c4*/ 	.word	0x05000044


	//   ....[16]....
        /*00c8*/ 	.word	0x05000044


	//   ....[17]....
        /*00cc*/ 	.word	0x05000044


	//   ....[18]....
        /*00d0*/ 	.word	0x05000044


	//   ....[19]....
        /*00d4*/ 	.word	0x05000044


	//   ....[20]....
        /*00d8*/ 	.word	0x05000044


	//   ....[21]....
        /*00dc*/ 	.word	0x05000044


	//   ....[22]....
        /*00e0*/ 	.word	0x05000044


	//   ....[23]....
        /*00e4*/ 	.word	0x05000044


	//----- nvinfo : EIATTR_COOP_GROUP_INSTR_OFFSETS
	.align		4
.L_210:
        /*00e8*/ 	.byte	0x04, 0x28
        /*00ea*/ 	.short	(.L_212 - .L_211)


	//   ....[0]....
.L_211:
        /*00ec*/ 	.word	0x00012970


	//   ....[1]....
        /*00f0*/ 	.word	0x00012980


	//   ....[2]....
        /*00f4*/ 	.word	0x00012990


	//   ....[3]....
        /*00f8*/ 	.word	0x000129a0


	//   ....[4]....
        /*00fc*/ 	.word	0x000129b0


	//   ....[5]....
        /*0100*/ 	.word	0x00012ac0


	//   ....[6]....
        /*0104*/ 	.word	0x00012af0


	//   ....[7]....
        /*0108*/ 	.word	0x00012b60


	//   ....[8]....
        /*010c*/ 	.word	0x00012c00


	//   ....[9]....
        /*0110*/ 	.word	0x00012c90


	//   ....[10]....
        /*0114*/ 	.word	0x00012d20


	//   ....[11]....
        /*0118*/ 	.word	0x00012da0


	//   ....[12]....
        /*011c*/ 	.word	0x000147d0


	//   ....[13]....
        /*0120*/ 	.word	0x000148d0


	//   ....[14]....
        /*0124*/ 	.word	0x00014920


	//   ....[15]....
        /*0128*/ 	.word	0x000149f0


	//   ....[16]....
        /*012c*/ 	.word	0x00014b30


	//   ....[17]....
        /*0130*/ 	.word	0x00014b80


	//   ....[18]....
        /*0134*/ 	.word	0x00014c50


	//   ....[19]....
        /*0138*/ 	.word	0x00014d20


	//   ....[20]....
        /*013c*/ 	.word	0x00014e60


	//   ....[21]....
        /*0140*/ 	.word	0x00014eb0


	//   ....[22]....
        /*0144*/ 	.word	0x00014f00


	//   ....[23]....
        /*0148*/ 	.word	0x00014f50


	//----- nvinfo : EIATTR_VRC_CTA_INIT_COUNT
	.align		4
.L_212:
        /*014c*/ 	.byte	0x02, 0x4a
	.zero		1
	.zero		1


	//----- nvinfo : EIATTR_EXIT_INSTR_OFFSETS
	.align		4
        /*0150*/ 	.byte	0x04, 0x1c
        /*0152*/ 	.short	(.L_214 - .L_213)


	//   ....[0]....
.L_213:
        /*0154*/ 	.word	0x00013f70


	//   ....[1]....
        /*0158*/ 	.word	0x00014320


	//   ....[2]....
        /*015c*/ 	.word	0x000146f0


	//----- nvinfo : EIATTR_CRS_STACK_SIZE
	.align		4
.L_214:
        /*0160*/ 	.byte	0x04, 0x1e
        /*0162*/ 	.short	(.L_216 - .L_215)
.L_215:
        /*0164*/ 	.word	0x00000000


	//----- nvinfo : EIATTR_CBANK_PARAM_SIZE
	.align		4
.L_216:
        /*0168*/ 	.byte	0x03, 0x19
        /*016a*/ 	.short	0x0028


	//----- nvinfo : EIATTR_PARAM_CBANK
	.align		4
        /*016c*/ 	.byte	0x04, 0x0a
        /*016e*/ 	.short	(.L_218 - .L_217)
	.align		4
.L_217:
        /*0170*/ 	.word	index@(.nv.constant0.fused_batch_pir_kernel_transposed_1)
        /*0174*/ 	.short	0x0380
        /*0176*/ 	.short	0x0028


	//----- nvinfo : EIATTR_SW_WAR
	.align		4
.L_218:
        /*0178*/ 	.byte	0x04, 0x36
        /*017a*/ 	.short	(.L_220 - .L_219)
.L_219:
        /*017c*/ 	.word	0x00000008
.L_220:


//--------------------- .nv.info.fused_batch_pir_kernel_16 --------------------------
	.section	.nv.info.fused_batch_pir_kernel_16,"",@"SHT_CUDA_INFO"
	.sectionflags	@""
	.align	4


	//----- nvinfo : EIATTR_CUDA_API_VERSION
	.align		4
        /*0000*/ 	.byte	0x04, 0x37
        /*0002*/ 	.short	(.L_222 - .L_221)
.L_221:
        /*0004*/ 	.word	0x00000082


	//----- nvinfo : EIATTR_KPARAM_INFO
	.align		4
.L_222:
        /*0008*/ 	.byte	0x04, 0x17
        /*000a*/ 	.short	(.L_224 - .L_223)
.L_223:
        /*000c*/ 	.word	0x00000000
        /*0010*/ 	.short	0x0005
        /*0012*/ 	.short	0x0024
        /*0014*/ 	.byte	0x00, 0xf0, 0x11, 0x00


	//----- nvinfo : EIATTR_KPARAM_INFO
	.align		4
.L_224:
        /*0018*/ 	.byte	0x04, 0x17
        /*001a*/ 	.short	(.L_226 - .L_225)
.L_225:
        /*001c*/ 	.word	0x00000000
        /*0020*/ 	.short	0x0004
        /*0022*/ 	.short	0x0020
        /*0024*/ 	.byte	0x00, 0xf0, 0x11, 0x00


	//----- nvinfo : EIATTR_KPARAM_INFO
	.align		4
.L_226:
        /*0028*/ 	.byte	0x04, 0x17
        /*002a*/ 	.short	(.L_228 - .L_227)
.L_227:
        /*002c*/ 	.word	0x00000000
        /*0030*/ 	.short	0x0003
        /*0032*/ 	.short	0x0018
        /*0034*/ 	.byte	0x00, 0xf5, 0x21, 0x00


	//----- nvinfo : EIATTR_KPARAM_INFO
	.align		4
.L_228:
        /*0038*/ 	.byte	0x04, 0x17
        /*003a*/ 	.short	(.L_230 - .L_229)
.L_229:
        /*003c*/ 	.word	0x00000000
        /*0040*/ 	.short	0x0002
        /*0042*/ 	.short	0x0010
        /*0044*/ 	.byte	0x00, 0xf5, 0x21, 0x00


	//----- nvinfo : EIATTR_KPARAM_INFO
	.align		4
.L_230:
        /*0048*/ 	.byte	0x04, 0x17
        /*004a*/ 	.short	(.L_232 - .L_231)
.L_231:
        /*004c*/ 	.word	0x00000000
        /*0050*/ 	.short	0x0001
        /*0052*/ 	.short	0x0008
        /*0054*/ 	.byte	0x00, 0xf5, 0x21, 0x00


	//----- nvinfo : EIATTR_KPARAM_INFO
	.align		4
.L_232:
        /*0058*/ 	.byte	0x04, 0x17
        /*005a*/ 	.short	(.L_234 - .L_233)
.L_233:
        /*005c*/ 	.word	0x00000000
        /*0060*/ 	.short	0x0000
        /*0062*/ 	.short	0x0000
        /*0064*/ 	.byte	0x00, 0xf5, 0x21, 0x00


	//----- nvinfo : EIATTR_SPARSE_MMA_MASK
	.align		4
.L_234:
        /*0068*/ 	.byte	0x03, 0x50
        /*006a*/ 	.short	0x0000


	//----- nvinfo : EIATTR_MAXREG_COUNT
	.align		4
        /*006c*/ 	.byte	0x03, 0x1b
        /*006e*/ 	.short	0x00ff


	//----- nvinfo : EIATTR_NUM_BARRIERS
	.align		4
        /*0070*/ 	.byte	0x02, 0x4c
        /*0072*/ 	.byte	0x01
	.zero		1


	//----- nvinfo : EIATTR_ANNOTATIONS
	.align		4
        /*0074*/ 	.byte	0x04, 0x55
        /*0076*/ 	.short	(.L_236 - .L_235)


	//   ....[0]....
.L_235:
        /* <DEDUP_REMOVED lines=3429> */


	//----- nvinfo : EIATTR_MERCURY_ISA_VERSION
	.align		4
.L_236:
        /*d6b8*/ 	.byte	0x03, 0x5f
        /*d6ba*/ 	.short	0x0101


	//----- nvinfo : EIATTR_UNUSED_LOAD_BYTE_OFFSET
	.align		4
        /*d6bc*/ 	.byte	0x04, 0x44
        /*d6be*/ 	.short	(.L_238 - .L_237)


	//   ....[0]....
.L_237:
        /*d6c0*/ 	.word	0x0000c610
        /*d6c4*/ 	.word	0x0000fff0


	//   ....[1]....
        /*d6c8*/ 	.word	0x00018a30
        /*d6cc*/ 	.word	0x0000fff0


	//   ....[2]....
        /*d6d0*/ 	.word	0x00024e70
        /*d6d4*/ 	.word	0x0000fff0


	//   ....[3]....
        /*d6d8*/ 	.word	0x000312b0
        /*d6dc*/ 	.word	0x0000fff0


	//   ....[4]....
        /*d6e0*/ 	.word	0x0003d6f0
        /*d6e4*/ 	.word	0x0000fff0


	//   ....[5]....
        /*d6e8*/ 	.word	0x00049b30
        /*d6ec*/ 	.word	0x0000fff0


	//   ....[6]....
        /*d6f0*/ 	.word	0x00055f70
        /*d6f4*/ 	.word	0x0000fff0


	//   ....[7]....
        /*d6f8*/ 	.word	0x000623a0
        /*d6fc*/ 	.word	0x0000fff0


	//   ....[8]....
        /*d700*/ 	.word	0x0006e7b0
        /*d704*/ 	.word	0x0000fff0


	//   ....[9]....
        /*d708*/ 	.word	0x0007abc0
        /*d70c*/ 	.word	0x0000fff0


	//   ....[10]....
        /*d710*/ 	.word	0x00086fd0
        /*d714*/ 	.word	0x0000fff0


	//   ....[11]....
        /*d718*/ 	.word	0x000933e0
        /*d71c*/ 	.word	0x0000fff0


	//----- nvinfo : EIATTR_COOP_GROUP_MASK_REGIDS
	.align		4
.L_238:
        /*d720*/ 	.byte	0x04, 0x29
        /*d722*/ 	.short	(.L_240 - .L_239)


	//   ....[0]....
.L_239:
        /*d724*/ 	.word	0xffffffff


	//   ....[1]....
        /*d728*/ 	.word	0xffffffff


	//   ....[2]....
        /*d72c*/ 	.word	0xffffffff


	//   ....[3]....
        /*d730*/ 	.word	0xffffffff


	//   ....[4]....
        /*d734*/ 	.word	0xffffffff


	//   ....[5]....
        /*d738*/ 	.word	0xffffffff


	//   ....[6]....
        /*d73c*/ 	.word	0xffffffff


	//   ....[7]....
        /*d740*/ 	.word	0xffffffff


	//   ....[8]....
        /*d744*/ 	.word	0xffffffff


	//   ....[9]....
        /*d748*/ 	.word	0xffffffff


	//   ....[10]....
        /*d74c*/ 	.word	0xffffffff


	//   ....[11]....
        /*d750*/ 	.word	0xffffffff


	//   ....[12]....
        /*d754*/ 	.word	0xffffffff


	//   ....[13]....
        /*d758*/ 	.word	0xffffffff


	//   ....[14]....
        /*d75c*/ 	.word	0xffffffff


	//   ....[15]....
        /*d760*/ 	.word	0xffffffff


	//   ....[16]....
        /*d764*/ 	.word	0xffffffff


	//   ....[17]....
        /*d768*/ 	.word	0xffffffff


	//   ....[18]....
        /*d76c*/ 	.word	0xffffffff


	//   ....[19]....
        /*d770*/ 	.word	0xffffffff


	//   ....[20]....
        /*d774*/ 	.word	0xffffffff


	//   ....[21]....
        /*d778*/ 	.word	0xffffffff


	//   ....[22]....
        /*d77c*/ 	.word	0xffffffff


	//   ....[23]....
        /*d780*/ 	.word	0xffffffff


	//   ....[24]....
        /*d784*/ 	.word	0xffffffff


	//   ....[25]....
        /*d788*/ 	.word	0xffffffff


	//   ....[26]....
        /*d78c*/ 	.word	0xffffffff


	//   ....[27]....
        /*d790*/ 	.word	0xffffffff


	//   ....[28]....
        /*d794*/ 	.word	0xffffffff


	//   ....[29]....
        /*d798*/ 	.word	0xffffffff


	//   ....[30]....
        /*d79c*/ 	.word	0xffffffff


	//   ....[31]....
        /*d7a0*/ 	.word	0xffffffff


	//   ....[32]....
        /*d7a4*/ 	.word	0xffffffff


	//   ....[33]....
        /*d7a8*/ 	.word	0xffffffff


	//   ....[34]....
        /*d7ac*/ 	.word	0xffffffff


	//   ....[35]....
        /*d7b0*/ 	.word	0xffffffff


	//   ....[36]....
        /*d7b4*/ 	.word	0xffffffff


	//   ....[37]....
        /*d7b8*/ 	.word	0xffffffff


	//   ....[38]....
        /*d7bc*/ 	.word	0xffffffff


	//   ....[39]....
        /*d7c0*/ 	.word	0xffffffff


	//   ....[40]....
        /*d7c4*/ 	.word	0xffffffff


	//   ....[41]....
        /*d7c8*/ 	.word	0xffffffff


	//   ....[42]....
        /*d7cc*/ 	.word	0xffffffff


	//   ....[43]....
        /*d7d0*/ 	.word	0xffffffff


	//   ....[44]....
        /*d7d4*/ 	.word	0xffffffff


	//   ....[45]....
        /*d7d8*/ 	.word	0xffffffff


	//   ....[46]....
        /*d7dc*/ 	.word	0xffffffff


	//   ....[47]....
        /*d7e0*/ 	.word	0xffffffff


	//   ....[48]....
        /*d7e4*/ 	.word	0xffffffff


	//   ....[49]....
        /*d7e8*/ 	.word	0xffffffff


	//   ....[50]....
        /*d7ec*/ 	.word	0xffffffff


	//   ....[51]....
        /*d7f0*/ 	.word	0xffffffff


	//   ....[52]....
        /*d7f4*/ 	.word	0xffffffff


	//   ....[53]....
        /*d7f8*/ 	.word	0xffffffff


	//   ....[54]....
        /*d7fc*/ 	.word	0xffffffff


	//   ....[55]....
        /*d800*/ 	.word	0xffffffff


	//   ....[56]....
        /*d804*/ 	.word	0xffffffff


	//   ....[57]....
        /*d808*/ 	.word	0xffffffff


	//   ....[58]....
        /*d80c*/ 	.word	0xffffffff


	//   ....[59]....
        /*d810*/ 	.word	0xffffffff


	//   ....[60]....
        /*d814*/ 	.word	0xffffffff


	//   ....[61]....
        /*d818*/ 	.word	0xffffffff


	//   ....[62]....
        /*d81c*/ 	.word	0xffffffff


	//   ....[63]....
        /*d820*/ 	.word	0xffffffff


	//   ....[64]....
        /*d824*/ 	.word	0xffffffff


	//   ....[65]....
        /*d828*/ 	.word	0xffffffff


	//   ....[66]....
        /*d82c*/ 	.word	0xffffffff


	//   ....[67]....
        /*d830*/ 	.word	0xffffffff


	//   ....[68]....
        /*d834*/ 	.word	0xffffffff


	//   ....[69]....
        /*d838*/ 	.word	0xffffffff


	//   ....[70]....
        /*d83c*/ 	.word	0xffffffff


	//   ....[71]....
        /*d840*/ 	.word	0xffffffff


	//   ....[72]....
        /*d844*/ 	.word	0xffffffff


	//   ....[73]....
        /*d848*/ 	.word	0xffffffff


	//   ....[74]....
        /*d84c*/ 	.word	0xffffffff


	//   ....[75]....
        /*d850*/ 	.word	0xffffffff


	//   ....[76]....
        /*d854*/ 	.word	0xffffffff


	//   ....[77]....
        /*d858*/ 	.word	0xffffffff


	//   ....[78]....
        /*d85c*/ 	.word	0xffffffff


	//   ....[79]....
        /*d860*/ 	.word	0xffffffff


	//   ....[80]....
        /*d864*/ 	.word	0xffffffff


	//   ....[81]....
        /*d868*/ 	.word	0xffffffff


	//   ....[82]....
        /*d86c*/ 	.word	0xffffffff


	//   ....[83]....
        /*d870*/ 	.word	0xffffffff


	//   ....[84]....
        /*d874*/ 	.word	0xffffffff


	//   ....[85]....
        /*d878*/ 	.word	0xffffffff


	//   ....[86]....
        /*d87c*/ 	.word	0xffffffff


	//   ....[87]....
        /*d880*/ 	.word	0xffffffff


	//   ....[88]....
        /*d884*/ 	.word	0xffffffff


	//   ....[89]....
        /*d888*/ 	.word	0xffffffff


	//   ....[90]....
        /*d88c*/ 	.word	0xffffffff


	//   ....[91]....
        /*d890*/ 	.word	0xffffffff


	//   ....[92]....
        /*d894*/ 	.word	0xffffffff


	//   ....[93]....
        /*d898*/ 	.word	0xffffffff


	//   ....[94]....
        /*d89c*/ 	.word	0xffffffff


	//   ....[95]....
        /*d8a0*/ 	.word	0xffffffff


	//   ....[96]....
        /*d8a4*/ 	.word	0xffffffff


	//   ....[97]....
        /*d8a8*/ 	.word	0xffffffff


	//   ....[98]....
        /*d8ac*/ 	.word	0xffffffff


	//   ....[99]....
        /*d8b0*/ 	.word	0xffffffff


	//   ....[100]....
        /*d8b4*/ 	.word	0xffffffff


	//   ....[101]....
        /*d8b8*/ 	.word	0xffffffff


	//   ....[102]....
        /*d8bc*/ 	.word	0xffffffff


	//   ....[103]....
        /*d8c0*/ 	.word	0xffffffff


	//   ....[104]....
        /*d8c4*/ 	.word	0xffffffff


	//   ....[105]....
        /*d8c8*/ 	.word	0xffffffff


	//   ....[106]....
        /*d8cc*/ 	.word	0xffffffff


	//   ....[107]....
        /*d8d0*/ 	.word	0xffffffff


	//   ....[108]....
        /*d8d4*/ 	.word	0xffffffff


	//   ....[109]....
        /*d8d8*/ 	.word	0xffffffff


	//   ....[110]....
        /*d8dc*/ 	.word	0xffffffff


	//   ....[111]....
        /*d8e0*/ 	.word	0xffffffff


	//   ....[112]....
        /*d8e4*/ 	.word	0xffffffff


	//   ....[113]....
        /*d8e8*/ 	.word	0xffffffff


	//   ....[114]....
        /*d8ec*/ 	.word	0xffffffff


	//   ....[115]....
        /*d8f0*/ 	.word	0xffffffff


	//   ....[116]....
        /*d8f4*/ 	.word	0xffffffff


	//   ....[117]....
        /*d8f8*/ 	.word	0xffffffff


	//   ....[118]....
        /*d8fc*/ 	.word	0xffffffff


	//   ....[119]....
        /*d900*/ 	.word	0xffffffff


	//   ....[120]....
        /*d904*/ 	.word	0xffffffff


	//   ....[121]....
        /*d908*/ 	.word	0xffffffff


	//   ....[122]....
        /*d90c*/ 	.word	0xffffffff


	//   ....[123]....
        /*d910*/ 	.word	0xffffffff


	//   ....[124]....
        /*d914*/ 	.word	0xffffffff


	//   ....[125]....
        /*d918*/ 	.word	0xffffffff


	//   ....[126]....
        /*d91c*/ 	.word	0xffffffff


	//   ....[127]....
        /*d920*/ 	.word	0xffffffff


	//   ....[128]....
        /*d924*/ 	.word	0xffffffff


	//   ....[129]....
        /*d928*/ 	.word	0xffffffff


	//   ....[130]....
        /*d92c*/ 	.word	0xffffffff


	//   ....[131]....
        /*d930*/ 	.word	0xffffffff


	//   ....[132]....
        /*d934*/ 	.word	0xffffffff


	//   ....[133]....
        /*d938*/ 	.word	0xffffffff


	//   ....[134]....
        /*d93c*/ 	.word	0xffffffff


	//   ....[135]....
        /*d940*/ 	.word	0xffffffff


	//   ....[136]....
        /*d944*/ 	.word	0xffffffff


	//   ....[137]....
        /*d948*/ 	.word	0xffffffff


	//   ....[138]....
        /*d94c*/ 	.word	0xffffffff


	//   ....[139]....
        /*d950*/ 	.word	0xffffffff


	//   ....[140]....
        /*d954*/ 	.word	0xffffffff


	//   ....[141]....
        /*d958*/ 	.word	0xffffffff


	//   ....[142]....
        /*d95c*/ 	.word	0xffffffff


	//   ....[143]....
        /*d960*/ 	.word	0xffffffff


	//   ....[144]....
        /*d964*/ 	.word	0xffffffff


	//   ....[145]....
        /*d968*/ 	.word	0xffffffff


	//   ....[146]....
        /*d96c*/ 	.word	0xffffffff


	//   ....[147]....
        /*d970*/ 	.word	0xffffffff


	//   ....[148]....
        /*d974*/ 	.word	0xffffffff


	//   ....[149]....
        /*d978*/ 	.word	0xffffffff


	//   ....[150]....
        /*d97c*/ 	.word	0xffffffff


	//   ....[151]....
        /*d980*/ 	.word	0xffffffff


	//   ....[152]....
        /*d984*/ 	.word	0xffffffff


	//   ....[153]....
        /*d988*/ 	.word	0xffffffff


	//   ....[154]....
        /*d98c*/ 	.word	0xffffffff


	//   ....[155]....
        /*d990*/ 	.word	0xffffffff


	//   ....[156]....
        /*d994*/ 	.word	0xffffffff


	//   ....[157]....
        /*d998*/ 	.word	0xffffffff


	//   ....[158]....
        /*d99c*/ 	.word	0xffffffff


	//   ....[159]....
        /*d9a0*/ 	.word	0xffffffff


	//   ....[160]....
        /*d9a4*/ 	.word	0xffffffff


	//   ....[161]....
        /*d9a8*/ 	.word	0xffffffff


	//   ....[162]....
        /*d9ac*/ 	.word	0xffffffff


	//   ....[163]....
        /*d9b0*/ 	.word	0xffffffff


	//   ....[164]....
        /*d9b4*/ 	.word	0xffffffff


	//   ....[165]....
        /*d9b8*/ 	.word	0xffffffff


	//   ....[166]....
        /*d9bc*/ 	.word	0xffffffff


	//   ....[167]....
        /*d9c0*/ 	.word	0xffffffff


	//   ....[168]....
        /*d9c4*/ 	.word	0xffffffff


	//   ....[169]....
        /*d9c8*/ 	.word	0xffffffff


	//   ....[170]....
        /*d9cc*/ 	.word	0xffffffff


	//   ....[171]....
        /*d9d0*/ 	.word	0xffffffff


	//   ....[172]....
        /*d9d4*/ 	.word	0xffffffff


	//   ....[173]....
        /*d9d8*/ 	.word	0xffffffff


	//   ....[174]....
        /*d9dc*/ 	.word	0xffffffff


	//   ....[175]....
        /*d9e0*/ 	.word	0xffffffff


	//   ....[176]....
        /*d9e4*/ 	.word	0xffffffff


	//   ....[177]....
        /*d9e8*/ 	.word	0xffffffff


	//   ....[178]....
        /*d9ec*/ 	.word	0xffffffff


	//   ....[179]....
        /*d9f0*/ 	.word	0xffffffff


	//   ....[180]....
        /*d9f4*/ 	.word	0xffffffff


	//   ....[181]....
        /*d9f8*/ 	.word	0xffffffff


	//   ....[182]....
        /*d9fc*/ 	.word	0xffffffff


	//   ....[183]....
        /*da00*/ 	.word	0xffffffff


	//   ....[184]....
        /*da04*/ 	.word	0xffffffff


	//   ....[185]....
        /*da08*/ 	.word	0xffffffff


	//   ....[186]....
        /*da0c*/ 	.word	0xffffffff


	//   ....[187]....
        /*da10*/ 	.word	0xffffffff


	//   ....[188]....
        /*da14*/ 	.word	0xffffffff


	//   ....[189]....
        /*da18*/ 	.word	0xffffffff


	//   ....[190]....
        /*da1c*/ 	.word	0xffffffff


	//   ....[191]....
        /*da20*/ 	.word	0xffffffff


	//   ....[192]....
        /*da24*/ 	.word	0x05000073


	//   ....[193]....
        /*da28*/ 	.word	0x05000073


	//   ....[194]....
        /*da2c*/ 	.word	0x05000073


	//   ....[195]....
        /*da30*/ 	.word	0x05000073


	//   ....[196]....
        /*da34*/ 	.word	0x05000073


	//   ....[197]....
        /*da38*/ 	.word	0x05000073


	//   ....[198]....
        /*da3c*/ 	.word	0x05000073


	//   ....[199]....
        /*da40*/ 	.word	0x05000073


	//   ....[200]....
        /*da44*/ 	.word	0x05000073


	//   ....[201]....
        /*da48*/ 	.word	0x05000073


	//   ....[202]....
        /*da4c*/ 	.word	0x05000073


	//   ....[203]....
        /*da50*/ 	.word	0x05000073


	//   ....[204]....
        /*da54*/ 	.word	0x05000073


	//   ....[205]....
        /*da58*/ 	.word	0x05000073


	//   ....[206]....
        /*da5c*/ 	.word	0x05000073


	//   ....[207]....
        /*da60*/ 	.word	0x05000073


	//   ....[208]....
        /*da64*/ 	.word	0x05000073


	//   ....[209]....
        /*da68*/ 	.word	0x05000073


	//   ....[210]....
        /*da6c*/ 	.word	0x05000073


	//   ....[211]....
        /*da70*/ 	.word	0x05000073


	//   ....[212]....
        /*da74*/ 	.word	0x05000073


	//   ....[213]....
        /*da78*/ 	.word	0x05000073


	//   ....[214]....
        /*da7c*/ 	.word	0x05000073


	//   ....[215]....
        /*da80*/ 	.word	0x05000073


	//   ....[216]....
        /*da84*/ 	.word	0x05000073


	//   ....[217]....
        /*da88*/ 	.word	0x05000073


	//   ....[218]....
        /*da8c*/ 	.word	0x05000073


	//   ....[219]....
        /*da90*/ 	.word	0x05000073


	//   ....[220]....
        /*da94*/ 	.word	0x05000073


	//   ....[221]....
        /*da98*/ 	.word	0x05000073


	//   ....[222]....
        /*da9c*/ 	.word	0x05000073


	//   ....[223]....
        /*daa0*/ 	.word	0x05000073


	//   ....[224]....
        /*daa4*/ 	.word	0x05000073


	//   ....[225]....
        /*daa8*/ 	.word	0x05000073


	//   ....[226]....
        /*daac*/ 	.word	0x05000073


	//   ....[227]....
        /*dab0*/ 	.word	0x05000073


	//   ....[228]....
        /*dab4*/ 	.word	0x05000073


	//   ....[229]....
        /*dab8*/ 	.word	0x05000073


	//   ....[230]....
        /*dabc*/ 	.word	0x05000073


	//   ....[231]....
        /*dac0*/ 	.word	0x05000073


	//   ....[232]....
        /*dac4*/ 	.word	0x05000073


	//   ....[233]....
        /*dac8*/ 	.word	0x05000073


	//   ....[234]....
        /*dacc*/ 	.word	0x05000073


	//   ....[235]....
        /*dad0*/ 	.word	0x05000073


	//   ....[236]....
        /*dad4*/ 	.word	0x05000073


	//   ....[237]....
        /*dad8*/ 	.word	0x05000073


	//   ....[238]....
        /*dadc*/ 	.word	0x05000073


	//   ....[239]....
        /*dae0*/ 	.word	0x05000073


	//   ....[240]....
        /*dae4*/ 	.word	0x05000073


	//   ....[241]....
        /*dae8*/ 	.word	0x05000073


	//   ....[242]....
        /*daec*/ 	.word	0x05000073


	//   ....[243]....
        /*daf0*/ 	.word	0x05000073


	//   ....[244]....
        /*daf4*/ 	.word	0x05000073


	//   ....[245]....
        /*daf8*/ 	.word	0x05000073


	//   ....[246]....
        /*dafc*/ 	.word	0x05000073


	//   ....[247]....
        /*db00*/ 	.word	0x05000073


	//   ....[248]....
        /*db04*/ 	.word	0x05000073


	//   ....[249]....
        /*db08*/ 	.word	0x05000073


	//   ....[250]....
        /*db0c*/ 	.word	0x05000073


	//   ....[251]....
        /*db10*/ 	.word	0x05000073


	//   ....[252]....
        /*db14*/ 	.word	0x05000073


	//   ....[253]....
        /*db18*/ 	.word	0x05000073


	//   ....[254]....
        /*db1c*/ 	.word	0x05000073


	//   ....[255]....
        /*db20*/ 	.word	0x05000073


	//   ....[0]....
        /*db24*/ 	.word	0x05000073


	//   ....[1]....
        /*db28*/ 	.word	0x05000073


	//   ....[2]....
        /*db2c*/ 	.word	0x05000073


	//   ....[3]....
        /*db30*/ 	.word	0x05000073


	//   ....[4]....
        /*db34*/ 	.word	0x05000073


	//   ....[5]....
        /*db38*/ 	.word	0x05000073


	//   ....[6]....
        /*db3c*/ 	.word	0x05000073


	//   ....[7]....
        /*db40*/ 	.word	0x05000073


	//   ....[8]....
        /*db44*/ 	.word	0x05000073


	//   ....[9]....
        /*db48*/ 	.word	0x05000073


	//   ....[10]....
        /*db4c*/ 	.word	0x05000073


	//   ....[11]....
        /*db50*/ 	.word	0x05000073


	//   ....[12]....
        /*db54*/ 	.word	0x05000073


	//   ....[13]....
        /*db58*/ 	.word	0x05000073


	//   ....[14]....
        /*db5c*/ 	.word	0x05000073


	//   ....[15]....
        /*db60*/ 	.word	0x05000073


	//   ....[16]....
        /*db64*/ 	.word	0x05000073


	//   ....[17]....
        /*db68*/ 	.word	0x05000073


	//   ....[18]....
        /*db6c*/ 	.word	0x05000073


	//   ....[19]....
        /*db70*/ 	.word	0x05000073


	//   ....[20]....
        /*db74*/ 	.word	0x05000073


	//   ....[21]....
        /*db78*/ 	.word	0x05000073


	//   ....[22]....
        /*db7c*/ 	.word	0x05000073


	//   ....[23]....
        /*db80*/ 	.word	0x05000073


	//   ....[24]....
        /*db84*/ 	.word	0x05000073


	//   ....[25]....
        /*db88*/ 	.word	0x05000073


	//   ....[26]....
        /*db8c*/ 	.word	0x05000073


	//   ....[27]....
        /*db90*/ 	.word	0x05000073


	//   ....[28]....
        /*db94*/ 	.word	0x05000073


	//   ....[29]....
        /*db98*/ 	.word	0x05000073


	//   ....[30]....
        /*db9c*/ 	.word	0x05000073


	//   ....[31]....
        /*dba0*/ 	.word	0x05000073


	//   ....[32]....
        /*dba4*/ 	.word	0x05000073


	//   ....[33]....
        /*dba8*/ 	.word	0x05000073


	//   ....[34]....
        /*dbac*/ 	.word	0x05000073


	//   ....[35]....
        /*dbb0*/ 	.word	0x05000073


	//   ....[36]....
        /*dbb4*/ 	.word	0x05000073


	//   ....[37]....
        /*dbb8*/ 	.word	0x05000073


	//   ....[38]....
        /*dbbc*/ 	.word	0x05000073


	//   ....[39]....
        /*dbc0*/ 	.word	0x05000073


	//   ....[40]....
        /*dbc4*/ 	.word	0x05000073


	//   ....[41]....
        /*dbc8*/ 	.word	0x05000073


	//   ....[42]....
        /*dbcc*/ 	.word	0x05000073


	//   ....[43]....
        /*dbd0*/ 	.word	0x05000073


	//   ....[44]....
        /*dbd4*/ 	.word	0x05000073


	//   ....[45]....
        /*dbd8*/ 	.word	0x05000073


	//   ....[46]....
        /*dbdc*/ 	.word	0x05000073


	//   ....[47]....
        /*dbe0*/ 	.word	0x05000073


	//   ....[48]....
        /*dbe4*/ 	.word	0x05000073


	//   ....[49]....
        /*dbe8*/ 	.word	0x05000073


	//   ....[50]....
        /*dbec*/ 	.word	0x05000073


	//   ....[51]....
        /*dbf0*/ 	.word	0x05000073


	//   ....[52]....
        /*dbf4*/ 	.word	0x05000073


	//   ....[53]....
        /*dbf8*/ 	.word	0x05000073


	//   ....[54]....
        /*dbfc*/ 	.word	0x05000073


	//   ....[55]....
        /*dc00*/ 	.word	0x05000073


	//   ....[56]....
        /*dc04*/ 	.word	0x05000073


	//   ....[57]....
        /*dc08*/ 	.word	0x05000073


	//   ....[58]....
        /*dc0c*/ 	.word	0x05000073


	//   ....[59]....
        /*dc10*/ 	.word	0x05000073


	//   ....[60]....
        /*dc14*/ 	.word	0x05000073


	//   ....[61]....
        /*dc18*/ 	.word	0x05000073


	//   ....[62]....
        /*dc1c*/ 	.word	0x05000073


	//   ....[63]....
        /*dc20*/ 	.word	0x05000073


	//   ....[64]....
        /*dc24*/ 	.word	0x05000073


	//   ....[65]....
        /*dc28*/ 	.word	0x05000073


	//   ....[66]....
        /*dc2c*/ 	.word	0x05000073


	//   ....[67]....
        /*dc30*/ 	.word	0x05000073


	//   ....[68]....
        /*dc34*/ 	.word	0x05000073


	//   ....[69]....
        /*dc38*/ 	.word	0x05000073


	//   ....[70]....
        /*dc3c*/ 	.word	0x05000073


	//   ....[71]....
        /*dc40*/ 	.word	0x05000073


	//   ....[72]....
        /*dc44*/ 	.word	0x05000073


	//   ....[73]....
        /*dc48*/ 	.word	0x05000073


	//   ....[74]....
        /*dc4c*/ 	.word	0x05000073


	//   ....[75]....
        /*dc50*/ 	.word	0x05000073


	//   ....[76]....
        /*dc54*/ 	.word	0x05000073


	//   ....[77]....
        /*dc58*/ 	.word	0x05000073


	//   ....[78]....
        /*dc5c*/ 	.word	0x05000073


	//   ....[79]....
        /*dc60*/ 	.word	0x05000073


	//   ....[80]....
        /*dc64*/ 	.word	0x05000073


	//   ....[81]....
        /*dc68*/ 	.word	0x05000073


	//   ....[82]....
        /*dc6c*/ 	.word	0x05000073


	//   ....[83]....
        /*dc70*/ 	.word	0x05000073


	//   ....[84]....
        /*dc74*/ 	.word	0x05000073


	//   ....[85]....
        /*dc78*/ 	.word	0x05000073


	//   ....[86]....
        /*dc7c*/ 	.word	0x05000073


	//   ....[87]....
        /*dc80*/ 	.word	0x05000073


	//   ....[88]....
        /*dc84*/ 	.word	0x05000073


	//   ....[89]....
        /*dc88*/ 	.word	0x05000073


	//   ....[90]....
        /*dc8c*/ 	.word	0x05000073


	//   ....[91]....
        /*dc90*/ 	.word	0x05000073


	//   ....[92]....
        /*dc94*/ 	.word	0x05000073


	//   ....[93]....
        /*dc98*/ 	.word	0x05000073


	//   ....[94]....
        /*dc9c*/ 	.word	0x05000073


	//   ....[95]....
        /*dca0*/ 	.word	0x05000073


	//   ....[96]....
        /*dca4*/ 	.word	0x05000073


	//   ....[97]....
        /*dca8*/ 	.word	0x05000073


	//   ....[98]....
        /*dcac*/ 	.word	0x05000073


	//   ....[99]....
        /*dcb0*/ 	.word	0x05000073


	//   ....[100]....
        /*dcb4*/ 	.word	0x05000073


	//   ....[101]....
        /*dcb8*/ 	.word	0x05000073


	//   ....[102]....
        /*dcbc*/ 	.word	0x05000073


	//   ....[103]....
        /*dcc0*/ 	.word	0x05000073


	//   ....[104]....
        /*dcc4*/ 	.word	0x05000073


	//   ....[105]....
        /*dcc8*/ 	.word	0x05000073


	//   ....[106]....
        /*dccc*/ 	.word	0x05000073


	//   ....[107]....
        /*dcd0*/ 	.word	0x05000073


	//   ....[108]....
        /*dcd4*/ 	.word	0x05000073


	//   ....[109]....
        /*dcd8*/ 	.word	0x05000073


	//   ....[110]....
        /*dcdc*/ 	.word	0x05000073


	//   ....[111]....
        /*dce0*/ 	.word	0x05000073


	//   ....[112]....
        /*dce4*/ 	.word	0x05000073


	//   ....[113]....
        /*dce8*/ 	.word	0x05000073


	//   ....[114]....
        /*dcec*/ 	.word	0x05000073


	//   ....[115]....
        /*dcf0*/ 	.word	0x05000073


	//   ....[116]....
        /*dcf4*/ 	.word	0x05000073


	//   ....[117]....
        /*dcf8*/ 	.word	0x05000073


	//   ....[118]....
        /*dcfc*/ 	.word	0x05000073


	//   ....[119]....
        /*dd00*/ 	.word	0x05000073


	//   ....[120]....
        /*dd04*/ 	.word	0x05000073


	//   ....[121]....
        /*dd08*/ 	.word	0x05000073


	//   ....[122]....
        /*dd0c*/ 	.word	0x05000073


	//   ....[123]....
        /*dd10*/ 	.word	0x05000073


	//   ....[124]....
        /*dd14*/ 	.word	0x05000073


	//   ....[125]....
        /*dd18*/ 	.word	0x05000073


	//   ....[126]....
        /*dd1c*/ 	.word	0x05000073


	//   ....[127]....
        /*dd20*/ 	.word	0x05000073


	//----- nvinfo : EIATTR_COOP_GROUP_INSTR_OFFSETS
	.align		4
.L_240:
        /*dd24*/ 	.byte	0x04, 0x28
        /*dd26*/ 	.short	(.L_242 - .L_241)


	//   ....[0]....
.L_241:
        /*dd28*/ 	.word	0x0009c970


	//   ....[1]....
        /*dd2c*/ 	.word	0x0009c9a0


	//   ....[2]....
        /*dd30*/ 	.word	0x0009c9d0


	//   ....[3]....
        /*dd34*/ 	.word	0x0009ccf0


	//   ....[4]....
        /*dd38*/ 	.word	0x0009cd10


	//   ....[5]....
        /*dd3c*/ 	.word	0x0009ce50


	//   ....[6]....
        /*dd40*/ 	.word	0x0009d040


	//   ....[7]....
        /*dd44*/ 	.word	0x0009d190


	//   ....[8]....
        /*dd48*/ 	.word	0x0009d6a0


	//   ....[9]....
        /*dd4c*/ 	.word	0x0009d6c0


	//   ....[10]....
        /*dd50*/ 	.word	0x0009d9e0


	//   ....[11]....
        /*dd54*/ 	.word	0x0009d9f0


	//   ....[12]....
        /*dd58*/ 	.word	0x0009da10


	//   ....[13]....
        /*dd5c*/ 	.word	0x0009db50


	//   ....[14]....
        /*dd60*/ 	.word	0x0009e060


	//   ....[15]....
        /*dd64*/ 	.word	0x0009e070


	//   ....[16]....
        /*dd68*/ 	.word	0x0009e090


	//   ....[17]....
        /*dd6c*/ 	.word	0x0009e3c0


	//   ....[18]....
        /*dd70*/ 	.word	0x0009e6e0


	//   ....[19]....
        /*dd74*/ 	.word	0x0009e6f0


	//   ....[20]....
        /*dd78*/ 	.word	0x0009e710


	//   ....[21]....
        /*dd7c*/ 	.word	0x0009ea40


	//   ....[22]....
        /*dd80*/ 	.word	0x0009eb80


	//   ....[23]....
        /*dd84*/ 	.word	0x0009ed70


	//   ....[24]....
        /*dd88*/ 	.word	0x0009f0a0


	//   ....[25]....
        /*dd8c*/ 	.word	0x0009f0c0


	//   ....[26]....
        /*dd90*/ 	.word	0x0009f3e0


	//   ....[27]....
        /*dd94*/ 	.word	0x0009f3f0


	//   ....[28]....
        /*dd98*/ 	.word	0x0009f410


	//   ....[29]....
        /*dd9c*/ 	.word	0x0009f740


	//   ....[30]....
        /*dda0*/ 	.word	0x0009fa60


	//   ....[31]....
        /*dda4*/ 	.word	0x0009fa80


	//   ....[32]....
        /*dda8*/ 	.word	0x0009fda0


	//   ....[33]....
        /*ddac*/ 	.word	0x0009fdc0


	//   ....[34]....
        /*ddb0*/ 	.word	0x000a00e0


	//   ....[35]....
        /*ddb4*/ 	.word	0x000a0100


	//   ....[36]....
        /*ddb8*/ 	.word	0x000a0420


	//   ....[37]....
        /*ddbc*/ 	.word	0x000a0440


	//   ....[38]....
        /*ddc0*/ 	.word	0x000a0760


	//   ....[39]....
        /*ddc4*/ 	.word	0x000a0780


	//   ....[40]....
        /*ddc8*/ 	.word	0x000a0aa0


	//   ....[41]....
        /*ddcc*/ 	.word	0x000a0ac0


	//   ....[42]....
        /*ddd0*/ 	.word	0x000a0de0


	//   ....[43]....
        /*ddd4*/ 	.word	0x000a0e00


	//   ....[44]....
        /*ddd8*/ 	.word	0x000a1120


	//   ....[45]....
        /*dddc*/ 	.word	0x000a1140


	//   ....[46]....
        /*dde0*/ 	.word	0x000a1460


	//   ....[47]....
        /*dde4*/ 	.word	0x000a1480


	//   ....[48]....
        /*dde8*/ 	.word	0x000a17a0


	//   ....[49]....
        /*ddec*/ 	.word	0x000a17c0


	//   ....[50]....
        /*ddf0*/ 	.word	0x000a1ae0


	//   ....[51]....
        /*ddf4*/ 	.word	0x000a1b00


	//   ....[52]....
        /*ddf8*/ 	.word	0x000a1e20


	//   ....[53]....
        /*ddfc*/ 	.word	0x000a1e40


	//   ....[54]....
        /*de00*/ 	.word	0x000a2160


	//   ....[55]....
        /*de04*/ 	.word	0x000a2180


	//   ....[56]....
        /*de08*/ 	.word	0x000a24a0


	//   ....[57]....
        /*de0c*/ 	.word	0x000a24c0


	//   ....[58]....
        /*de10*/ 	.word	0x000a27e0


	//   ....[59]....
        /*de14*/ 	.word	0x000a2800


	//   ....[60]....
        /*de18*/ 	.word	0x000a2b20


	//   ....[61]....
        /*de1c*/ 	.word	0x000a2b40


	//   ....[62]....
        /*de20*/ 	.word	0x000a2e60


	//   ....[63]....
        /*de24*/ 	.word	0x000a2e80


	//   ....[64]....
        /*de28*/ 	.word	0x000a31a0


	//   ....[65]....
        /*de2c*/ 	.word	0x000a31c0


	//   ....[66]....
        /*de30*/ 	.word	0x000a34e0


	//   ....[67]....
        /*de34*/ 	.word	0x000a3500


	//   ....[68]....
        /*de38*/ 	.word	0x000a3820


	//   ....[69]....
        /*de3c*/ 	.word	0x000a3840


	//   ....[70]....
        /*de40*/ 	.word	0x000a3b60


	//   ....[71]....
        /*de44*/ 	.word	0x000a3b80


	//   ....[72]....
        /*de48*/ 	.word	0x000a3ea0


	//   ....[73]....
        /*de4c*/ 	.word	0x000a3ec0


	//   ....[74]....
        /*de50*/ 	.word	0x000a41e0


	//   ....[75]....
        /*de54*/ 	.word	0x000a4200


	//   ....[76]....
        /*de58*/ 	.word	0x000a4520


	//   ....[77]....
        /*de5c*/ 	.word	0x000a4540


	//   ....[78]....
        /*de60*/ 	.word	0x000a4860


	//   ....[79]....
        /*de64*/ 	.word	0x000a4880


	//   ....[80]....
        /*de68*/ 	.word	0x000a4ba0


	//   ....[81]....
        /*de6c*/ 	.word	0x000a4bc0


	//   ....[82]....
        /*de70*/ 	.word	0x000a4ee0


	//   ....[83]....
        /*de74*/ 	.word	0x000a4f00


	//   ....[84]....
        /*de78*/ 	.word	0x000a5200


	//   ....[85]....
        /*de7c*/ 	.word	0x000a5240


	//   ....[86]....
        /*de80*/ 	.word	0x000a54e0


	//   ....[87]....
        /*de84*/ 	.word	0x000a5560


	//   ....[88]....
        /*de88*/ 	.word	0x000a5820


	//   ....[89]....
        /*de8c*/ 	.word	0x000a5840


	//   ....[90]....
        /*de90*/ 	.word	0x000a5b40


	//   ....[91]....
        /*de94*/ 	.word	0x000a5b70


	//   ....[92]....
        /*de98*/ 	.word	0x000a5e30


	//   ....[93]....
        /*de9c*/ 	.word	0x000a60a0


	//   ....[94]....
        /*dea0*/ 	.word	0x000a60e0


	//   ....[95]....
        /*dea4*/ 	.word	0x000a63c0


	//   ....[96]....
        /*dea8*/ 	.word	0x000a63d0


	//   ....[97]....
        /*deac*/ 	.word	0x000a66a0


	//   ....[98]....
        /*deb0*/ 	.word	0x000a66d0


	//   ....[99]....
        /*deb4*/ 	.word	0x000a6980


	//   ....[100]....
        /*deb8*/ 	.word	0x000a6c00


	//   ....[101]....
        /*debc*/ 	.word	0x000a6c40


	//   ....[102]....
        /*dec0*/ 	.word	0x000a6f20


	//   ....[103]....
        /*dec4*/ 	.word	0x000a6f30


	//   ....[104]....
        /*dec8*/ 	.word	0x000a71f0


	//   ....[105]....
        /*decc*/ 	.word	0x000a7230


	//   ....[106]....
        /*ded0*/ 	.word	0x000a74f0


	//   ....[107]....
        /*ded4*/ 	.word	0x000a7760


	//   ....[108]....
        /*ded8*/ 	.word	0x000a77a0


	//   ....[109]....
        /*dedc*/ 	.word	0x000a7a80


	//   ....[110]....
        /*dee0*/ 	.word	0x000a7a90


	//   ....[111]....
        /*dee4*/ 	.word	0x000a7d50


	//   ....[112]....
        /*dee8*/ 	.word	0x000a7d90


	//   ....[113]....
        /*deec*/ 	.word	0x000a7fe0


	//   ....[114]....
        /*def0*/ 	.word	0x000a82c0


	//   ....[115]....
        /*def4*/ 	.word	0x000a82d0


	//   ....[116]....
        /*def8*/ 	.word	0x000a85f0


	//   ....[117]....
        /*defc*/ 	.word	0x000a8600


	//   ....[118]....
        /*df00*/ 	.word	0x000a8940


	//   ....[119]....
        /*df04*/ 	.word	0x000a8950


	//   ....[120]....
        /*df08*/ 	.word	0x000a8c90


	//   ....[121]....
        /*df0c*/ 	.word	0x000a8ca0


	//   ....[122]....
        /*df10*/ 	.word	0x000a8cd0


	//   ....[123]....
        /*df14*/ 	.word	0x000a8fe0


	//   ....[124]....
        /*df18*/ 	.word	0x000a9310


	//   ....[125]....
        /*df1c*/ 	.word	0x000a9320


	//   ....[126]....
        /*df20*/ 	.word	0x000a9650


	//   ....[127]....
        /*df24*/ 	.word	0x000a9660


	//   ....[128]....
        /*df28*/ 	.word	0x000a9990


	//   ....[129]....
        /*df2c*/ 	.word	0x000a99a0


	//   ....[130]....
        /*df30*/ 	.word	0x000a9cd0


	//   ....[131]....
        /*df34*/ 	.word	0x000a9ce0


	//   ....[132]....
        /*df38*/ 	.word	0x000aa010


	//   ....[133]....
        /*df3c*/ 	.word	0x000aa020


	//   ....[134]....
        /*df40*/ 	.word	0x000aa350


	//   ....[135]....
        /*df44*/ 	.word	0x000aa360


	//   ....[136]....
        /*df48*/ 	.word	0x000aa690


	//   ....[137]....
        /*df4c*/ 	.word	0x000aa6a0


	//   ....[138]....
        /*df50*/ 	.word	0x000aa6d0


	//   ....[139]....
        /*df54*/ 	.word	0x000aa9e0


	//   ....[140]....
        /*df58*/ 	.word	0x000aad10


	//   ....[141]....
        /*df5c*/ 	.word	0x000aad20


	//   ....[142]....
        /*df60*/ 	.word	0x000ab050


	//   ....[143]....
        /*df64*/ 	.word	0x000ab060


	//   ....[144]....
        /*df68*/ 	.word	0x000ab390


	//   ....[145]....
        /*df6c*/ 	.word	0x000ab3a0


	//   ....[146]....
        /*df70*/ 	.word	0x000ab670


	//   ....[147]....
        /*df74*/ 	.word	0x000ab6d0


	//   ....[148]....
        /*df78*/ 	.word	0x000ab8d0


	//   ....[149]....
        /*df7c*/ 	.word	0x000abb50


	//   ....[150]....
        /*df80*/ 	.word	0x000abb90


	//   ....[151]....
        /*df84*/ 	.word	0x000abdb0


	//   ....[152]....
        /*df88*/ 	.word	0x000ac050


	//   ....[153]....
        /*df8c*/ 	.word	0x000ac060


	//   ....[154]....
        /*df90*/ 	.word	0x000ac0f0


	//   ....[155]....
        /*df94*/ 	.word	0x000ac530


	//   ....[156]....
        /*df98*/ 	.word	0x000ac540


	//   ....[157]....
        /*df9c*/ 	.word	0x000ac7b0


	//   ....[158]....
        /*dfa0*/ 	.word	0x000aca10


	//   ....[159]....
        /*dfa4*/ 	.word	0x000aca20


	//   ....[160]....
        /*dfa8*/ 	.word	0x000acc90


	//   ....[161]....
        /*dfac*/ 	.word	0x000acee0


	//   ....[162]....
        /*dfb0*/ 	.word	0x000acef0


	//   ....[163]....
        /*dfb4*/ 	.word	0x000ad120


	//   ....[164]....
        /*dfb8*/ 	.word	0x000ad330


	//   ....[165]....
        /*dfbc*/ 	.word	0x000ad520


	//   ....[166]....
        /*dfc0*/ 	.word	0x000ad530


	//   ....[167]....
        /*dfc4*/ 	.word	0x000ad720


	//   ....[168]....
        /*dfc8*/ 	.word	0x000ad730


	//   ....[169]....
        /*dfcc*/ 	.word	0x000ad910


	//   ....[170]....
        /*dfd0*/ 	.word	0x000ad930


	//   ....[171]....
        /*dfd4*/ 	.word	0x000adb10


	//   ....[172]....
        /*dfd8*/ 	.word	0x000adb30


	//   ....[173]....
        /*dfdc*/ 	.word	0x000adcf0


	//   ....[174]....
        /*dfe0*/ 	.word	0x000add40


	//   ....[175]....
        /*dfe4*/ 	.word	0x000adef0


	//   ....[176]....
        /*dfe8*/ 	.word	0x000adf40


	//   ....[177]....
        /*dfec*/ 	.word	0x000ae110


	//   ....[178]....
        /*dff0*/ 	.word	0x000ae300


	//   ....[179]....
        /*dff4*/ 	.word	0x000ae310


	//   ....[180]....
        /*dff8*/ 	.word	0x000ae320


	//   ....[181]....
        /*dffc*/ 	.word	0x000ae580


	//   ....[182]....
        /*e000*/ 	.word	0x000ae5a0


	//   ....[183]....
        /*e004*/ 	.word	0x000ae750


	//   ....[184]....
        /*e008*/ 	.word	0x000ae770


	//   ....[185]....
        /*e00c*/ 	.word	0x000ae9d0


	//   ....[186]....
        /*e010*/ 	.word	0x000aea20


	//   ....[187]....
        /*e014*/ 	.word	0x000aebe0


	//   ....[188]....
        /*e018*/ 	.word	0x000aebf0


	//   ....[189]....
        /*e01c*/ 	.word	0x000aec00


	//   ....[190]....
        /*e020*/ 	.word	0x000bbbb0


	//   ....[191]....
        /*e024*/ 	.word	0x000bbbc0


	//   ....[192]....
        /*e028*/ 	.word	0x000d92e0


	//   ....[193]....
        /*e02c*/ 	.word	0x000d95a0


	//   ....[194]....
        /*e030*/ 	.word	0x000d9780


	//   ....[195]....
        /*e034*/ 	.word	0x000d9970


	//   ....[196]....
        /*e038*/ 	.word	0x000d9b50


	//   ....[197]....
        /*e03c*/ 	.word	0x000d9d40


	//   ....[198]....
        /*e040*/ 	.word	0x000d9f30


	//   ....[199]....
        /*e044*/ 	.word	0x000da120


	//   ....[200]....
        /*e048*/ 	.word	0x000da310


	//   ....[201]....
        /*e04c*/ 	.word	0x000da4f0


	//   ....[202]....
        /*e050*/ 	.word	0x000da6e0


	//   ....[203]....
        /*e054*/ 	.word	0x000da8d0


	//   ....[204]....
        /*e058*/ 	.word	0x000daab0


	//   ....[205]....
        /*e05c*/ 	.word	0x000daca0


	//   ....[206]....
        /*e060*/ 	.word	0x000dae80


	//   ....[207]....
        /*e064*/ 	.word	0x000db060


	//   ....[208]....
        /*e068*/ 	.word	0x000db250


	//   ....[209]....
        /*e06c*/ 	.word	0x000db440


	//   ....[210]....
        /*e070*/ 	.word	0x000db620


	//   ....[211]....
        /*e074*/ 	.word	0x000db800


	//   ....[212]....
        /*e078*/ 	.word	0x000dba00


	//   ....[213]....
        /*e07c*/ 	.word	0x000dbbe0


	//   ....[214]....
        /*e080*/ 	.word	0x000dbde0


	//   ....[215]....
        /*e084*/ 	.word	0x000dbfb0


	//   ....[216]....
        /*e088*/ 	.word	0x000dc180


	//   ....[217]....
        /*e08c*/ 	.word	0x000dc370


	//   ....[218]....
        /*e090*/ 	.word	0x000dc590


	//   ....[219]....
        /*e094*/ 	.word	0x000dc750


	//   ....[220]....
        /*e098*/ 	.word	0x000dc8f0


	//   ....[221]....
        /*e09c*/ 	.word	0x000dcb40


	//   ....[222]....
        /*e0a0*/ 	.word	0x000dcd00


	//   ....[223]....
        /*e0a4*/ 	.word	0x000dcf40


	//   ....[224]....
        /*e0a8*/ 	.word	0x000dd140


	//   ....[225]....
        /*e0ac*/ 	.word	0x000dd2b0


	//   ....[226]....
        /*e0b0*/ 	.word	0x000dd4b0


	//   ....[227]....
        /*e0b4*/ 	.word	0x000dd6c0


	//   ....[228]....
        /*e0b8*/ 	.word	0x000dd8a0


	//   ....[229]....
        /*e0bc*/ 	.word	0x000dd9f0


	//   ....[230]....
        /*e0c0*/ 	.word	0x000ddcc0


	//   ....[231]....
        /*e0c4*/ 	.word	0x000dde80


	//   ....[232]....
        /*e0c8*/ 	.word	0x000de0a0


	//   ....[233]....
        /*e0cc*/ 	.word	0x000de260


	//   ....[234]....
        /*e0d0*/ 	.word	0x000de440


	//   ....[235]....
        /*e0d4*/ 	.word	0x000de630


	//   ....[236]....
        /*e0d8*/ 	.word	0x000de820


	//   ....[237]....
        /*e0dc*/ 	.word	0x000dea00


	//   ....[238]....
        /*e0e0*/ 	.word	0x000debf0


	//   ....[239]....
        /*e0e4*/ 	.word	0x000dedc0


	//   ....[240]....
        /*e0e8*/ 	.word	0x000defc0


	//   ....[241]....
        /*e0ec*/ 	.word	0x000df190


	//   ....[242]....
        /*e0f0*/ 	.word	0x000df3a0


	//   ....[243]....
        /*e0f4*/ 	.word	0x000df520


	//   ....[244]....
        /*e0f8*/ 	.word	0x000df7e0


	//   ....[245]....
        /*e0fc*/ 	.word	0x000df9d0


	//   ....[246]....
        /*e100*/ 	.word	0x000dfbb0


	//   ....[247]....
        /*e104*/ 	.word	0x000dfda0


	//   ....[248]....
        /*e108*/ 	.word	0x000dff90


	//   ....[249]....
        /*e10c*/ 	.word	0x000e0170


	//   ....[250]....
        /*e110*/ 	.word	0x000e0360


	//   ....[251]....
        /*e114*/ 	.word	0x000e0550


	//   ....[252]....
        /*e118*/ 	.word	0x000e0730


	//   ....[253]....
        /*e11c*/ 	.word	0x000e0920


	//   ....[254]....
        /*e120*/ 	.word	0x000e0b10


	//   ....[255]....
        /*e124*/ 	.word	0x000e0cf0


	//   ....[0]....
        /*e128*/ 	.word	0x000e0ee0


	//   ....[1]....
        /*e12c*/ 	.word	0x000e10d0


	//   ....[2]....
        /*e130*/ 	.word	0x000e12b0


	//   ....[3]....
        /*e134*/ 	.word	0x000e14a0


	//   ....[4]....
        /*e138*/ 	.word	0x000e1690


	//   ....[5]....
        /*e13c*/ 	.word	0x000e1870


	//   ....[6]....
        /*e140*/ 	.word	0x000e1a60


	//   ....[7]....
        /*e144*/ 	.word	0x000e1c50


	//   ....[8]....
        /*e148*/ 	.word	0x000e1e30


	//   ....[9]....
        /*e14c*/ 	.word	0x000e2020


	//   ....[10]....
        /*e150*/ 	.word	0x000e2210


	//   ....[11]....
        /*e154*/ 	.word	0x000e23f0


	//   ....[12]....
        /*e158*/ 	.word	0x000e25e0


	//   ....[13]....
        /*e15c*/ 	.word	0x000e27d0


	//   ....[14]....
        /*e160*/ 	.word	0x000e29b0


	//   ....[15]....
        /*e164*/ 	.word	0x000e2ba0


	//   ....[16]....
        /*e168*/ 	.word	0x000e2d90


	//   ....[17]....
        /*e16c*/ 	.word	0x000e2f70


	//   ....[18]....
        /*e170*/ 	.word	0x000e3160


	//   ....[19]....
        /*e174*/ 	.word	0x000e3350


	//   ....[20]....
        /*e178*/ 	.word	0x000e3530


	//   ....[21]....
        /*e17c*/ 	.word	0x000e3720


	//   ....[22]....
        /*e180*/ 	.word	0x000e3910


	//   ....[23]....
        /*e184*/ 	.word	0x000e3af0


	//   ....[24]....
        /*e188*/ 	.word	0x000e3ce0


	//   ....[25]....
        /*e18c*/ 	.word	0x000e3ed0


	//   ....[26]....
        /*e190*/ 	.word	0x000e40b0


	//   ....[27]....
        /*e194*/ 	.word	0x000e42a0


	//   ....[28]....
        /*e198*/ 	.word	0x000e4490


	//   ....[29]....
        /*e19c*/ 	.word	0x000e4670


	//   ....[30]....
        /*e1a0*/ 	.word	0x000e4860


	//   ....[31]....
        /*e1a4*/ 	.word	0x000e4a50


	//   ....[32]....
        /*e1a8*/ 	.word	0x000e4c30


	//   ....[33]....
        /*e1ac*/ 	.word	0x000e4e20


	//   ....[34]....
        /*e1b0*/ 	.word	0x000e5010


	//   ....[35]....
        /*e1b4*/ 	.word	0x000e51f0


	//   ....[36]....
        /*e1b8*/ 	.word	0x000e53e0


	//   ....[37]....
        /*e1bc*/ 	.word	0x000e55d0


	//   ....[38]....
        /*e1c0*/ 	.word	0x000e57b0


	//   ....[39]....
        /*e1c4*/ 	.word	0x000e59a0


	//   ....[40]....
        /*e1c8*/ 	.word	0x000e5b90


	//   ....[41]....
        /*e1cc*/ 	.word	0x000e5d70


	//   ....[42]....
        /*e1d0*/ 	.word	0x000e5f60


	//   ....[43]....
        /*e1d4*/ 	.word	0x000e6150


	//   ....[44]....
        /*e1d8*/ 	.word	0x000e6330


	//   ....[45]....
        /*e1dc*/ 	.word	0x000e6520


	//   ....[46]....
        /*e1e0*/ 	.word	0x000e6710


	//   ....[47]....
        /*e1e4*/ 	.word	0x000e68f0


	//   ....[48]....
        /*e1e8*/ 	.word	0x000e6ae0


	//   ....[49]....
        /*e1ec*/ 	.word	0x000e6cd0


	//   ....[50]....
        /*e1f0*/ 	.word	0x000e6eb0


	//   ....[51]....
        /*e1f4*/ 	.word	0x000e70a0


	//   ....[52]....
        /*e1f8*/ 	.word	0x000e7290


	//   ....[53]....
        /*e1fc*/ 	.word	0x000e7470


	//   ....[54]....
        /*e200*/ 	.word	0x000e7660


	//   ....[55]....
        /*e204*/ 	.word	0x000e7850


	//   ....[56]....
        /*e208*/ 	.word	0x000e7a30


	//   ....[57]....
        /*e20c*/ 	.word	0x000e7c20


	//   ....[58]....
        /*e210*/ 	.word	0x000e7e10


	//   ....[59]....
        /*e214*/ 	.word	0x000e7ff0


	//   ....[60]....
        /*e218*/ 	.word	0x000e81e0


	//   ....[61]....
        /*e21c*/ 	.word	0x000e83d0


	//   ....[62]....
        /*e220*/ 	.word	0x000e85b0


	//   ....[63]....
        /*e224*/ 	.word	0x000e87a0


	//   ....[64]....
        /*e228*/ 	.word	0x000e8990


	//   ....[65]....
        /*e22c*/ 	.word	0x000e8b70


	//   ....[66]....
        /*e230*/ 	.word	0x000e8d60


	//   ....[67]....
        /*e234*/ 	.word	0x000e8f50


	//   ....[68]....
        /*e238*/ 	.word	0x000e9130


	//   ....[69]....
        /*e23c*/ 	.word	0x000e9320


	//   ....[70]....
        /*e240*/ 	.word	0x000e9510


	//   ....[71]....
        /*e244*/ 	.word	0x000e96f0


	//   ....[72]....
        /*e248*/ 	.word	0x000e98e0


	//   ....[73]....
        /*e24c*/ 	.word	0x000e9ad0


	//   ....[74]....
        /*e250*/ 	.word	0x000e9cb0


	//   ....[75]....
        /*e254*/ 	.word	0x000e9ea0


	//   ....[76]....
        /*e258*/ 	.word	0x000ea090


	//   ....[77]....
        /*e25c*/ 	.word	0x000ea270


	//   ....[78]....
        /*e260*/ 	.word	0x000ea460


	//   ....[79]....
        /*e264*/ 	.word	0x000ea650


	//   ....[80]....
        /*e268*/ 	.word	0x000ea830


	//   ....[81]....
        /*e26c*/ 	.word	0x000eaa20


	//   ....[82]....
        /*e270*/ 	.word	0x000eac10


	//   ....[83]....
        /*e274*/ 	.word	0x000eadf0


	//   ....[84]....
        /*e278*/ 	.word	0x000eafe0


	//   ....[85]....
        /*e27c*/ 	.word	0x000eb1d0


	//   ....[86]....
        /*e280*/ 	.word	0x000eb3b0


	//   ....[87]....
        /*e284*/ 	.word	0x000eb5a0


	//   ....[88]....
        /*e288*/ 	.word	0x000eb790


	//   ....[89]....
        /*e28c*/ 	.word	0x000eb970


	//   ....[90]....
        /*e290*/ 	.word	0x000ebb60


	//   ....[91]....
        /*e294*/ 	.word	0x000ebd50


	//   ....[92]....
        /*e298*/ 	.word	0x000ebf30


	//   ....[93]....
        /*e29c*/ 	.word	0x000ec120


	//   ....[94]....
        /*e2a0*/ 	.word	0x000ec310


	//   ....[95]....
        /*e2a4*/ 	.word	0x000ec4f0


	//   ....[96]....
        /*e2a8*/ 	.word	0x000ec6e0


	//   ....[97]....
        /*e2ac*/ 	.word	0x000ec8d0


	//   ....[98]....
        /*e2b0*/ 	.word	0x000ecab0


	//   ....[99]....
        /*e2b4*/ 	.word	0x000ecc50


	//   ....[100]....
        /*e2b8*/ 	.word	0x000ece90


	//   ....[101]....
        /*e2bc*/ 	.word	0x000ed020


	//   ....[102]....
        /*e2c0*/ 	.word	0x000ed180


	//   ....[103]....
        /*e2c4*/ 	.word	0x000ed2e0


	//   ....[104]....
        /*e2c8*/ 	.word	0x000ed430


	//   ....[105]....
        /*e2cc*/ 	.word	0x000ed490


	//   ....[106]....
        /*e2d0*/ 	.word	0x000ed700


	//   ....[107]....
        /*e2d4*/ 	.word	0x000ed840


	//   ....[108]....
        /*e2d8*/ 	.word	0x000ed9a0


	//   ....[109]....
        /*e2dc*/ 	.word	0x000edb10


	//   ....[110]....
        /*e2e0*/ 	.word	0x000edc50


	//   ....[111]....
        /*e2e4*/ 	.word	0x000edcb0


	//   ....[112]....
        /*e2e8*/ 	.word	0x000edf00


	//   ....[113]....
        /*e2ec*/ 	.word	0x000ee040


	//   ....[114]....
        /*e2f0*/ 	.word	0x000ee180


	//   ....[115]....
        /*e2f4*/ 	.word	0x000ee2e0


	//   ....[116]....
        /*e2f8*/ 	.word	0x000ee430


	//   ....[117]....
        /*e2fc*/ 	.word	0x000ee490


	//   ....[118]....
        /*e300*/ 	.word	0x000ee6a0


	//   ....[119]....
        /*e304*/ 	.word	0x000ee840


	//   ....[120]....
        /*e308*/ 	.word	0x000ee990


	//   ....[121]....
        /*e30c*/ 	.word	0x000eea30


	//   ....[122]....
        /*e310*/ 	.word	0x000eeb40


	//   ....[123]....
        /*e314*/ 	.word	0x000eeca0


	//   ....[124]....
        /*e318*/ 	.word	0x000eed60


	//   ....[125]....
        /*e31c*/ 	.word	0x000eee40


	//   ....[126]....
        /*e320*/ 	.word	0x000fb2e0


	//   ....[127]....
        /*e324*/ 	.word	0x000fb340


	//----- nvinfo : EIATTR_VRC_CTA_INIT_COUNT
	.align		4
.L_242:
        /*e328*/ 	.byte	0x02, 0x4a
	.zero		1
	.zero		1


	//----- nvinfo : EIATTR_EXIT_INSTR_OFFSETS
	.align		4
        /*e32c*/ 	.byte	0x04, 0x1c
        /*e32e*/ 	.short	(.L_244 - .L_243)


	//   ....[0]....
.L_243:
        /*e330*/ 	.word	0x000d9200


	//----- nvinfo : EIATTR_CRS_STACK_SIZE
	.align		4
.L_244:
        /*e334*/ 	.byte	0x04, 0x1e
        /*e336*/ 	.short	(.L_246 - .L_245)
.L_245:
        /*e338*/ 	.word	0x00000000


	//----- nvinfo : EIATTR_CBANK_PARAM_SIZE
	.align		4
.L_246:
        /*e33c*/ 	.byte	0x03, 0x19
        /*e33e*/ 	.short	0x0028


	//----- nvinfo : EIATTR_PARAM_CBANK
	.align		4
        /*e340*/ 	.byte	0x04, 0x0a
        /*e342*/ 	.short	(.L_248 - .L_247)
	.align		4
.L_247:
        /*e344*/ 	.word	index@(.nv.constant0.fused_batch_pir_kernel_16)
        /*e348*/ 	.short	0x0380
        /*e34a*/ 	.short	0x0028


	//----- nvinfo : EIATTR_SW_WAR
	.align		4
.L_248:
        /*e34c*/ 	.byte	0x04, 0x36
        /*e34e*/ 	.short	(.L_250 - .L_249)
.L_249:
        /*e350*/ 	.word	0x00000008
.L_250:


//--------------------- .nv.info.fused_batch_pir_kernel_8 --------------------------
	.section	.nv.info.fused_batch_pir_kernel_8,"",@"SHT_CUDA_INFO"
	.sectionflags	@""
	.align	4


	//----- nvinfo : EIATTR_CUDA_API_VERSION
	.align		4
        /*0000*/ 	.byte	0x04, 0x37
        /*0002*/ 	.short	(.L_252 - .L_251)
.L_251:
        /*0004*/ 	.word	0x00000082


	//----- nvinfo : EIATTR_KPARAM_INFO
	.align		4
.L_252:
        /*0008*/ 	.byte	0x04, 0x17
        /*000a*/ 	.short	(.L_254 - .L_253)
.L_253:
        /*000c*/ 	.word	0x00000000
        /*0010*/ 	.short	0x0005
        /*0012*/ 	.short	0x0024
        /*0014*/ 	.byte	0x00, 0xf0, 0x11, 0x00


	//----- nvinfo : EIATTR_KPARAM_INFO
	.align		4
.L_254:
        /*0018*/ 	.byte	0x04, 0x17
        /*001a*/ 	.short	(.L_256 - .L_255)
.L_255:
        /*001c*/ 	.word	0x00000000
        /*0020*/ 	.short	0x0004
        /*0022*/ 	.short	0x0020
        /*0024*/ 	.byte	0x00, 0xf0, 0x11, 0x00


	//----- nvinfo : EIATTR_KPARAM_INFO
	.align		4
.L_256:
        /*0028*/ 	.byte	0x04, 0x17
        /*002a*/ 	.short	(.L_258 - .L_257)
.L_257:
        /*002c*/ 	.word	0x00000000
        /*0030*/ 	.short	0x0003
        /*0032*/ 	.short	0x0018
        /*0034*/ 	.byte	0x00, 0xf5, 0x21, 0x00


	//----- nvinfo : EIATTR_KPARAM_INFO
	.align		4
.L_258:
        /*0038*/ 	.byte	0x04, 0x17
        /*003a*/ 	.short	(.L_260 - .L_259)
.L_259:
        /*003c*/ 	.word	0x00000000
        /*0040*/ 	.short	0x0002
        /*0042*/ 	.short	0x0010
        /*0044*/ 	.byte	0x00, 0xf5, 0x21, 0x00


	//----- nvinfo : EIATTR_KPARAM_INFO
	.align		4
.L_260:
        /*0048*/ 	.byte	0x04, 0x17
        /*004a*/ 	.short	(.L_262 - .L_261)
.L_261:
        /*004c*/ 	.word	0x00000000
        /*0050*/ 	.short	0x0001
        /*0052*/ 	.short	0x0008
        /*0054*/ 	.byte	0x00, 0xf5, 0x21, 0x00


	//----- nvinfo : EIATTR_KPARAM_INFO
	.align		4
.L_262:
        /*0058*/ 	.byte	0x04, 0x17
        /*005a*/ 	.short	(.L_264 - .L_263)
.L_263:
        /*005c*/ 	.word	0x00000000
        /*0060*/ 	.short	0x0000
        /*0062*/ 	.short	0x0000
        /*0064*/ 	.byte	0x00, 0xf5, 0x21, 0x00


	//----- nvinfo : EIATTR_SPARSE_MMA_MASK
	.align		4
.L_264:
        /*0068*/ 	.byte	0x03, 0x50
        /*006a*/ 	.short	0x0000


	//----- nvinfo : EIATTR_MAXREG_COUNT
	.align		4
        /*006c*/ 	.byte	0x03, 0x1b
        /*006e*/ 	.short	0x00ff


	//----- nvinfo : EIATTR_NUM_BARRIERS
	.align		4
        /*0070*/ 	.byte	0x02, 0x4c
        /*0072*/ 	.byte	0x01
	.zero		1


	//----- nvinfo : EIATTR_ANNOTATIONS
	.align		4
        /*0074*/ 	.byte	0x04, 0x55
        /*0076*/ 	.short	(.L_266 - .L_265)


	//   ....[0]....
.L_265:
        /* <DEDUP_REMOVED lines=3282> */


	//----- nvinfo : EIATTR_MERCURY_ISA_VERSION
	.align		4
.L_266:
        /*cd88*/ 	.byte	0x03, 0x5f
        /*cd8a*/ 	.short	0x0101


	//----- nvinfo : EIATTR_UNUSED_LOAD_BYTE_OFFSET
	.align		4
        /*cd8c*/ 	.byte	0x04, 0x44
        /*cd8e*/ 	.short	(.L_268 - .L_267)


	//   ....[0]....
.L_267:
        /*cd90*/ 	.word	0x00009430
        /*cd94*/ 	.word	0x0000fff0


	//   ....[1]....
        /*cd98*/ 	.word	0x00015850
        /*cd9c*/ 	.word	0x0000fff0


	//   ....[2]....
        /*cda0*/ 	.word	0x00021c90
        /*cda4*/ 	.word	0x0000fff0


	//   ....[3]....
        /*cda8*/ 	.word	0x0002e0d0
        /*cdac*/ 	.word	0x0000fff0


	//   ....[4]....
        /*cdb0*/ 	.word	0x0003a510
        /*cdb4*/ 	.word	0x0000fff0


	//   ....[5]....
        /*cdb8*/ 	.word	0x00046950
        /*cdbc*/ 	.word	0x0000fff0


	//----- nvinfo : EIATTR_COOP_GROUP_MASK_REGIDS
	.align		4
.L_268:
        /*cdc0*/ 	.byte	0x04, 0x29
        /*cdc2*/ 	.short	(.L_270 - .L_269)


	//   ....[0]....
.L_269:
        /*cdc4*/ 	.word	0xffffffff


	//   ....[1]....
        /*cdc8*/ 	.word	0xffffffff


	//   ....[2]....
        /*cdcc*/ 	.word	0xffffffff


	//   ....[3]....
        /*cdd0*/ 	.word	0xffffffff


	//   ....[4]....
        /*cdd4*/ 	.word	0xffffffff


	//   ....[5]....
        /*cdd8*/ 	.word	0xffffffff


	//   ....[6]....
        /*cddc*/ 	.word	0xffffffff


	//   ....[7]....
        /*cde0*/ 	.word	0xffffffff


	//   ....[8]....
        /*cde4*/ 	.word	0xffffffff


	//   ....[9]....
        /*cde8*/ 	.word	0xffffffff


	//   ....[10]....
        /*cdec*/ 	.word	0xffffffff


	//   ....[11]....
        /*cdf0*/ 	.word	0xffffffff


	//   ....[12]....
        /*cdf4*/ 	.word	0xffffffff


	//   ....[13]....
        /*cdf8*/ 	.word	0xffffffff


	//   ....[14]....
        /*cdfc*/ 	.word	0xffffffff


	//   ....[15]....
        /*ce00*/ 	.word	0xffffffff


	//   ....[16]....
        /*ce04*/ 	.word	0xffffffff


	//   ....[17]....
        /*ce08*/ 	.word	0xffffffff


	//   ....[18]....
        /*ce0c*/ 	.word	0xffffffff


	//   ....[19]....
        /*ce10*/ 	.word	0xffffffff


	//   ....[20]....
        /*ce14*/ 	.word	0xffffffff


	//   ....[21]....
        /*ce18*/ 	.word	0xffffffff


	//   ....[22]....
        /*ce1c*/ 	.word	0xffffffff


	//   ....[23]....
        /*ce20*/ 	.word	0xffffffff


	//   ....[24]....
        /*ce24*/ 	.word	0xffffffff


	//   ....[25]....
        /*ce28*/ 	.word	0xffffffff


	//   ....[26]....
        /*ce2c*/ 	.word	0xffffffff


	//   ....[27]....
        /*ce30*/ 	.word	0xffffffff


	//   ....[28]....
        /*ce34*/ 	.word	0xffffffff


	//   ....[29]....
        /*ce38*/ 	.word	0xffffffff


	//   ....[30]....
        /*ce3c*/ 	.word	0xffffffff


	//   ....[31]....
        /*ce40*/ 	.word	0xffffffff


	//   ....[32]....
        /*ce44*/ 	.word	0xffffffff


	//   ....[33]....
        /*ce48*/ 	.word	0xffffffff


	//   ....[34]....
        /*ce4c*/ 	.word	0xffffffff


	//   ....[35]....
        /*ce50*/ 	.word	0xffffffff


	//   ....[36]....
        /*ce54*/ 	.word	0xffffffff


	//   ....[37]....
        /*ce58*/ 	.word	0xffffffff


	//   ....[38]....
        /*ce5c*/ 	.word	0xffffffff


	//   ....[39]....
        /*ce60*/ 	.word	0xffffffff


	//   ....[40]....
        /*ce64*/ 	.word	0xffffffff


	//   ....[41]....
        /*ce68*/ 	.word	0xffffffff


	//   ....[42]....
        /*ce6c*/ 	.word	0xffffffff


	//   ....[43]....
        /*ce70*/ 	.word	0xffffffff


	//   ....[44]....
        /*ce74*/ 	.word	0xffffffff


	//   ....[45]....
        /*ce78*/ 	.word	0xffffffff


	//   ....[46]....
        /*ce7c*/ 	.word	0xffffffff


	//   ....[47]....
        /*ce80*/ 	.word	0xffffffff


	//   ....[48]....
        /*ce84*/ 	.word	0xffffffff


	//   ....[49]....
        /*ce88*/ 	.word	0xffffffff


	//   ....[50]....
        /*ce8c*/ 	.word	0xffffffff


	//   ....[51]....
        /*ce90*/ 	.word	0xffffffff


	//   ....[52]....
        /*ce94*/ 	.word	0xffffffff


	//   ....[53]....
        /*ce98*/ 	.word	0xffffffff


	//   ....[54]....
        /*ce9c*/ 	.word	0xffffffff


	//   ....[55]....
        /*cea0*/ 	.word	0xffffffff


	//   ....[56]....
        /*cea4*/ 	.word	0xffffffff


	//   ....[57]....
        /*cea8*/ 	.word	0xffffffff


	//   ....[58]....
        /*ceac*/ 	.word	0xffffffff


	//   ....[59]....
        /*ceb0*/ 	.word	0xffffffff


	//   ....[60]....
        /*ceb4*/ 	.word	0xffffffff


	//   ....[61]....
        /*ceb8*/ 	.word	0xffffffff


	//   ....[62]....
        /*cebc*/ 	.word	0xffffffff


	//   ....[63]....
        /*cec0*/ 	.word	0xffffffff


	//   ....[64]....
        /*cec4*/ 	.word	0xffffffff


	//   ....[65]....
        /*cec8*/ 	.word	0xffffffff


	//   ....[66]....
        /*cecc*/ 	.word	0xffffffff


	//   ....[67]....
        /*ced0*/ 	.word	0xffffffff


	//   ....[68]....
        /*ced4*/ 	.word	0xffffffff


	//   ....[69]....
        /*ced8*/ 	.word	0xffffffff


	//   ....[70]....
        /*cedc*/ 	.word	0xffffffff


	//   ....[71]....
        /*cee0*/ 	.word	0xffffffff


	//   ....[72]....
        /*cee4*/ 	.word	0xffffffff


	//   ....[73]....
        /*cee8*/ 	.word	0xffffffff


	//   ....[74]....
        /*ceec*/ 	.word	0xffffffff


	//   ....[75]....
        /*cef0*/ 	.word	0xffffffff


	//   ....[76]....
        /*cef4*/ 	.word	0xffffffff


	//   ....[77]....
        /*cef8*/ 	.word	0xffffffff


	//   ....[78]....
        /*cefc*/ 	.word	0xffffffff


	//   ....[79]....
        /*cf00*/ 	.word	0xffffffff


	//   ....[80]....
        /*cf04*/ 	.word	0xffffffff


	//   ....[81]....
        /*cf08*/ 	.word	0xffffffff


	//   ....[82]....
        /*cf0c*/ 	.word	0xffffffff


	//   ....[83]....
        /*cf10*/ 	.word	0xffffffff


	//   ....[84]....
        /*cf14*/ 	.word	0xffffffff


	//   ....[85]....
        /*cf18*/ 	.word	0xffffffff


	//   ....[86]....
        /*cf1c*/ 	.word	0xffffffff


	//   ....[87]....
        /*cf20*/ 	.word	0xffffffff


	//   ....[88]....
        /*cf24*/ 	.word	0xffffffff


	//   ....[89]....
        /*cf28*/ 	.word	0xffffffff


	//   ....[90]....
        /*cf2c*/ 	.word	0xffffffff


	//   ....[91]....
        /*cf30*/ 	.word	0xffffffff


	//   ....[92]....
        /*cf34*/ 	.word	0xffffffff


	//   ....[93]....
        /*cf38*/ 	.word	0xffffffff


	//   ....[94]....
        /*cf3c*/ 	.word	0xffffffff


	//   ....[95]....
        /*cf40*/ 	.word	0xffffffff


	//   ....[96]....
        /*cf44*/ 	.word	0x05000010


	//   ....[97]....
        /*cf48*/ 	.word	0x05000010


	//   ....[98]....
        /*cf4c*/ 	.word	0x05000010


	//   ....[99]....
        /*cf50*/ 	.word	0x05000010


	//   ....[100]....
        /*cf54*/ 	.word	0x05000010


	//   ....[101]....
        /*cf58*/ 	.word	0x05000010


	//   ....[102]....
        /*cf5c*/ 	.word	0x05000010


	//   ....[103]....
        /*cf60*/ 	.word	0x05000010


	//   ....[104]....
        /*cf64*/ 	.word	0x05000010


	//   ....[105]....
        /*cf68*/ 	.word	0x05000010


	//   ....[106]....
        /*cf6c*/ 	.word	0x05000010


	//   ....[107]....
        /*cf70*/ 	.word	0x05000010


	//   ....[108]....
        /*cf74*/ 	.word	0x05000010


	//   ....[109]....
        /*cf78*/ 	.word	0x05000010


	//   ....[110]....
        /*cf7c*/ 	.word	0x05000010


	//   ....[111]....
        /*cf80*/ 	.word	0x05000010


	//   ....[112]....
        /*cf84*/ 	.word	0x05000010


	//   ....[113]....
        /*cf88*/ 	.word	0x05000010


	//   ....[114]....
        /*cf8c*/ 	.word	0x05000010


	//   ....[115]....
        /*cf90*/ 	.word	0x05000010


	//   ....[116]....
        /*cf94*/ 	.word	0x05000010


	//   ....[117]....
        /*cf98*/ 	.word	0x05000010


	//   ....[118]....
        /*cf9c*/ 	.word	0x05000010


	//   ....[119]....
        /*cfa0*/ 	.word	0x05000010


	//   ....[120]....
        /*cfa4*/ 	.word	0x05000010


	//   ....[121]....
        /*cfa8*/ 	.word	0x05000010


	//   ....[122]....
        /*cfac*/ 	.word	0x05000010


	//   ....[123]....
        /*cfb0*/ 	.word	0x05000010


	//   ....[124]....
        /*cfb4*/ 	.word	0x05000010


	//   ....[125]....
        /*cfb8*/ 	.word	0x05000010


	//   ....[126]....
        /*cfbc*/ 	.word	0x05000010


	//   ....[127]....
        /*cfc0*/ 	.word	0x05000010


	//   ....[128]....
        /*cfc4*/ 	.word	0x05000010


	//   ....[129]....
        /*cfc8*/ 	.word	0x05000010


	//   ....[130]....
        /*cfcc*/ 	.word	0x05000010


	//   ....[131]....
        /*cfd0*/ 	.word	0x05000010


	//   ....[132]....
        /*cfd4*/ 	.word	0x05000010


	//   ....[133]....
        /*cfd8*/ 	.word	0x05000010


	//   ....[134]....
        /*cfdc*/ 	.word	0x05000010


	//   ....[135]....
        /*cfe0*/ 	.word	0x05000010


	//   ....[136]....
        /*cfe4*/ 	.word	0x05000010


	//   ....[137]....
        /*cfe8*/ 	.word	0x05000010


	//   ....[138]....
        /*cfec*/ 	.word	0x05000010


	//   ....[139]....
        /*cff0*/ 	.word	0x05000010


	//   ....[140]....
        /*cff4*/ 	.word	0x05000010


	//   ....[141]....
        /*cff8*/ 	.word	0x05000010


	//   ....[142]....
        /*cffc*/ 	.word	0x05000010


	//   ....[143]....
        /*d000*/ 	.word	0x05000010


	//   ....[144]....
        /*d004*/ 	.word	0x05000010


	//   ....[145]....
        /*d008*/ 	.word	0x05000010


	//   ....[146]....
        /*d00c*/ 	.word	0x05000010


	//   ....[147]....
        /*d010*/ 	.word	0x05000010


	//   ....[148]....
        /*d014*/ 	.word	0x05000010


	//   ....[149]....
        /*d018*/ 	.word	0x05000010


	//   ....[150]....
        /*d01c*/ 	.word	0x05000010


	//   ....[151]....
        /*d020*/ 	.word	0x05000010


	//   ....[152]....
        /*d024*/ 	.word	0x05000010


	//   ....[153]....
        /*d028*/ 	.word	0x05000010


	//   ....[154]....
        /*d02c*/ 	.word	0x05000010


	//   ....[155]....
        /*d030*/ 	.word	0x05000010


	//   ....[156]....
        /*d034*/ 	.word	0x05000010


	//   ....[157]....
        /*d038*/ 	.word	0x05000010


	//   ....[158]....
        /*d03c*/ 	.word	0x05000010


	//   ....[159]....
        /*d040*/ 	.word	0x05000010


	//   ....[160]....
        /*d044*/ 	.word	0x05000010


	//   ....[161]....
        /*d048*/ 	.word	0x05000010


	//   ....[162]....
        /*d04c*/ 	.word	0x05000010


	//   ....[163]....
        /*d050*/ 	.word	0x05000010


	//   ....[164]....
        /*d054*/ 	.word	0x05000010


	//   ....[165]....
        /*d058*/ 	.word	0x05000010


	//   ....[166]....
        /*d05c*/ 	.word	0x05000010


	//   ....[167]....
        /*d060*/ 	.word	0x05000010


	//   ....[168]....
        /*d064*/ 	.word	0x05000010


	//   ....[169]....
        /*d068*/ 	.word	0x05000010


	//   ....[170]....
        /*d06c*/ 	.word	0x05000010


	//   ....[171]....
        /*d070*/ 	.word	0x05000010


	//   ....[172]....
        /*d074*/ 	.word	0x05000010


	//   ....[173]....
        /*d078*/ 	.word	0x05000010


	//   ....[174]....
        /*d07c*/ 	.word	0x05000010


	//   ....[175]....
        /*d080*/ 	.word	0x05000010


	//   ....[176]....
        /*d084*/ 	.word	0x05000010


	//   ....[177]....
        /*d088*/ 	.word	0x05000010


	//   ....[178]....
        /*d08c*/ 	.word	0x05000010


	//   ....[179]....
        /*d090*/ 	.word	0x05000010


	//   ....[180]....
        /*d094*/ 	.word	0x05000010


	//   ....[181]....
        /*d098*/ 	.word	0x05000010


	//   ....[182]....
        /*d09c*/ 	.word	0x05000010


	//   ....[183]....
        /*d0a0*/ 	.word	0x05000010


	//   ....[184]....
        /*d0a4*/ 	.word	0x05000010


	//   ....[185]....
        /*d0a8*/ 	.word	0x05000010


	//   ....[186]....
        /*d0ac*/ 	.word	0x05000010


	//   ....[187]....
        /*d0b0*/ 	.word	0x05000010


	//   ....[188]....
        /*d0b4*/ 	.word	0x05000010


	//   ....[189]....
        /*d0b8*/ 	.word	0x05000010


	//   ....[190]....
        /*d0bc*/ 	.word	0x05000010


	//   ....[191]....
        /*d0c0*/ 	.word	0x05000010


	//----- nvinfo : EIATTR_COOP_GROUP_INSTR_OFFSETS
	.align		4
.L_270:
        /*d0c4*/ 	.byte	0x04, 0x28
        /*d0c6*/ 	.short	(.L_272 - .L_271)


	//   ....[0]....
.L_271:
        /*d0c8*/ 	.word	0x0004fec0


	//   ....[1]....
        /*d0cc*/ 	.word	0x0004ff80


	//   ....[2]....
        /*d0d0*/ 	.word	0x000502a0


	//   ....[3]....
        /*d0d4*/ 	.word	0x000502c0


	//   ....[4]....
        /*d0d8*/ 	.word	0x000505e0


	//   ....[5]....
        /*d0dc*/ 	.word	0x00050600


	//   ....[6]....
        /*d0e0*/ 	.word	0x00050790


	//   ....[7]....
        /*d0e4*/ 	.word	0x00050930


	//   ....[8]....
        /*d0e8*/ 	.word	0x00050c60


	//   ....[9]....
        /*d0ec*/ 	.word	0x00050c80


	//   ....[10]....
        /*d0f0*/ 	.word	0x00050fa0


	//   ....[11]....
        /*d0f4*/ 	.word	0x00050fb0


	//   ....[12]....
        /*d0f8*/ 	.word	0x00050fd0


	//   ....[13]....
        /*d0fc*/ 	.word	0x00051300


	//   ....[14]....
        /*d100*/ 	.word	0x00051620


	//   ....[15]....
        /*d104*/ 	.word	0x00051640


	//   ....[16]....
        /*d108*/ 	.word	0x00051960


	//   ....[17]....
        /*d10c*/ 	.word	0x00051980


	//   ....[18]....
        /*d110*/ 	.word	0x00051ca0


	//   ....[19]....
        /*d114*/ 	.word	0x00051cc0


	//   ....[20]....
        /*d118*/ 	.word	0x00051fe0


	//   ....[21]....
        /*d11c*/ 	.word	0x00052000


	//   ....[22]....
        /*d120*/ 	.word	0x00052320


	//   ....[23]....
        /*d124*/ 	.word	0x00052340


	//   ....[24]....
        /*d128*/ 	.word	0x00052610


	//   ....[25]....
        /*d12c*/ 	.word	0x00052680


	//   ....[26]....
        /*d130*/ 	.word	0x00052920


	//   ....[27]....
        /*d134*/ 	.word	0x000529c0


	//   ....[28]....
        /*d138*/ 	.word	0x00052c40


	//   ....[29]....
        /*d13c*/ 	.word	0x00052d00


	//   ....[30]....
        /*d140*/ 	.word	0x00052f10


	//   ....[31]....
        /*d144*/ 	.word	0x00053020


	//   ....[32]....
        /*d148*/ 	.word	0x00053280


	//   ....[33]....
        /*d14c*/ 	.word	0x000534c0


	//   ....[34]....
        /*d150*/ 	.word	0x00053620


	//   ....[35]....
        /*d154*/ 	.word	0x00053630


	//   ....[36]....
        /*d158*/ 	.word	0x000538f0


	//   ....[37]....
        /*d15c*/ 	.word	0x00053ae0


	//   ....[38]....
        /*d160*/ 	.word	0x00053ba0


	//   ....[39]....
        /*d164*/ 	.word	0x00053e20


	//   ....[40]....
        /*d168*/ 	.word	0x00054040


	//   ....[41]....
        /*d16c*/ 	.word	0x00054190


	//   ....[42]....
        /*d170*/ 	.word	0x00054360


	//   ....[43]....
        /*d174*/ 	.word	0x00054480


	//   ....[44]....
        /*d178*/ 	.word	0x00054650


	//   ....[45]....
        /*d17c*/ 	.word	0x00054740


	//   ....[46]....
        /*d180*/ 	.word	0x000548e0


	//   ....[47]....
        /*d184*/ 	.word	0x00054bb0


	//   ....[48]....
        /*d188*/ 	.word	0x00054be0


	//   ....[49]....
        /*d18c*/ 	.word	0x00054d80


	//   ....[50]....
        /*d190*/ 	.word	0x00054f20


	//   ....[51]....
        /*d194*/ 	.word	0x00055230


	//   ....[52]....
        /*d198*/ 	.word	0x00055260


	//   ....[53]....
        /*d19c*/ 	.word	0x00055570


	//   ....[54]....
        /*d1a0*/ 	.word	0x000555a0


	//   ....[55]....
        /*d1a4*/ 	.word	0x000558b0


	//   ....[56]....
        /*d1a8*/ 	.word	0x000558e0


	//   ....[57]....
        /*d1ac*/ 	.word	0x00055b90


	//   ....[58]....
        /*d1b0*/ 	.word	0x00055c20


	//   ....[59]....
        /*d1b4*/ 	.word	0x00055de0


	//   ....[60]....
        /*d1b8*/ 	.word	0x000560b0


	//   ....[61]....
        /*d1bc*/ 	.word	0x000560c0


	//   ....[62]....
        /*d1c0*/ 	.word	0x00056380


	//   ....[63]....
        /*d1c4*/ 	.word	0x000563a0


	//   ....[64]....
        /*d1c8*/ 	.word	0x000565d0


	//   ....[65]....
        /*d1cc*/ 	.word	0x00056830


	//   ....[66]....
        /*d1d0*/ 	.word	0x00056880


	//   ....[67]....
        /*d1d4*/ 	.word	0x00056a70


	//   ....[68]....
        /*d1d8*/ 	.word	0x00056ca0


	//   ....[69]....
        /*d1dc*/ 	.word	0x00056d00


	//   ....[70]....
        /*d1e0*/ 	.word	0x00056e70


	//   ....[71]....
        /*d1e4*/ 	.word	0x000570c0


	//   ....[72]....
        /*d1e8*/ 	.word	0x000570e0


	//   ....[73]....
        /*d1ec*/ 	.word	0x00057120


	//   ....[74]....
        /*d1f0*/ 	.word	0x000572a0


	//   ....[75]....
        /*d1f4*/ 	.word	0x000574e0


	//   ....[76]....
        /*d1f8*/ 	.word	0x000574f0


	//   ....[77]....
        /*d1fc*/ 	.word	0x00057550


	//   ....[78]....
        /*d200*/ 	.word	0x00057840


	//   ....[79]....
        /*d204*/ 	.word	0x00057860


	//   ....[80]....
        /*d208*/ 	.word	0x00057980


	//   ....[81]....
        /*d20c*/ 	.word	0x000579e0


	//   ....[82]....
        /*d210*/ 	.word	0x00057a50


	//   ....[83]....
        /*d214*/ 	.word	0x00057ae0


	//   ....[84]....
        /*d218*/ 	.word	0x00057c50


	//   ....[85]....
        /*d21c*/ 	.word	0x00057c70


	//   ....[86]....
        /*d220*/ 	.word	0x00057d10


	//   ....[87]....
        /*d224*/ 	.word	0x00057d90


	//   ....[88]....
        /*d228*/ 	.word	0x00057f40


	//   ....[89]....
        /*d22c*/ 	.word	0x00057fd0


	//   ....[90]....
        /*d230*/ 	.word	0x00058060


	//   ....[91]....
        /*d234*/ 	.word	0x000580f0


	//   ....[92]....
        /*d238*/ 	.word	0x0005da70


	//   ....[93]....
        /*d23c*/ 	.word	0x0005da80


	//   ....[94]....
        /*d240*/ 	.word	0x0005da90


	//   ....[95]....
        /*d244*/ 	.word	0x0005daa0


	//   ....[96]....
        /*d248*/ 	.word	0x0006bd00


	//   ....[97]....
        /*d24c*/ 	.word	0x0006bfe0


	//   ....[98]....
        /*d250*/ 	.word	0x0006c1e0


	//   ....[99]....
        /*d254*/ 	.word	0x0006c3f0


	//   ....[100]....
        /*d258*/ 	.word	0x0006c5e0


	//   ....[101]....
        /*d25c*/ 	.word	0x0006c7e0


	//   ....[102]....
        /*d260*/ 	.word	0x0006c9e0


	//   ....[103]....
        /*d264*/ 	.word	0x0006cbd0


	//   ....[104]....
        /*d268*/ 	.word	0x0006cdc0


	//   ....[105]....
        /*d26c*/ 	.word	0x0006cfc0


	//   ....[106]....
        /*d270*/ 	.word	0x0006d1d0


	//   ....[107]....
        /*d274*/ 	.word	0x0006d3c0


	//   ....[108]....
        /*d278*/ 	.word	0x0006d5e0


	//   ....[109]....
        /*d27c*/ 	.word	0x0006d790


	//   ....[110]....
        /*d280*/ 	.word	0x0006d9d0


	//   ....[111]....
        /*d284*/ 	.word	0x0006dbd0


	//   ....[112]....
        /*d288*/ 	.word	0x0006ddc0


	//   ....[113]....
        /*d28c*/ 	.word	0x0006dfc0


	//   ....[114]....
        /*d290*/ 	.word	0x0006e180


	//   ....[115]....
        /*d294*/ 	.word	0x0006e3b0


	//   ....[116]....
        /*d298*/ 	.word	0x0006e550


	//   ....[117]....
        /*d29c*/ 	.word	0x0006e7e0


	//   ....[118]....
        /*d2a0*/ 	.word	0x0006e9d0


	//   ....[119]....
        /*d2a4*/ 	.word	0x0006ebd0


	//   ....[120]....
        /*d2a8*/ 	.word	0x0006edd0


	//   ....[121]....
        /*d2ac*/ 	.word	0x0006efc0


	//   ....[122]....
        /*d2b0*/ 	.word	0x0006f1c0


	//   ....[123]....
        /*d2b4*/ 	.word	0x0006f3c0


	//   ....[124]....
        /*d2b8*/ 	.word	0x0006f5b0


	//   ....[125]....
        /*d2bc*/ 	.word	0x0006f7b0


	//   ....[126]....
        /*d2c0*/ 	.word	0x0006f9b0


	//   ....[127]....
        /*d2c4*/ 	.word	0x0006fba0


	//   ....[128]....
        /*d2c8*/ 	.word	0x0006fda0


	//   ....[129]....
        /*d2cc*/ 	.word	0x0006ffa0


	//   ....[130]....
        /*d2d0*/ 	.word	0x00070190


	//   ....[131]....
        /*d2d4*/ 	.word	0x00070390


	//   ....[132]....
        /*d2d8*/ 	.word	0x00070590


	//   ....[133]....
        /*d2dc*/ 	.word	0x00070780


	//   ....[134]....
        /*d2e0*/ 	.word	0x00070980


	//   ....[135]....
        /*d2e4*/ 	.word	0x00070b80


	//   ....[136]....
        /*d2e8*/ 	.word	0x00070d70


	//   ....[137]....
        /*d2ec*/ 	.word	0x00070f70


	//   ....[138]....
        /*d2f0*/ 	.word	0x00071170


	//   ....[139]....
        /*d2f4*/ 	.word	0x00071360


	//   ....[140]....
        /*d2f8*/ 	.word	0x00071560


	//   ....[141]....
        /*d2fc*/ 	.word	0x00071760


	//   ....[142]....
        /*d300*/ 	.word	0x00071950


	//   ....[143]....
        /*d304*/ 	.word	0x00071b50


	//   ....[144]....
        /*d308*/ 	.word	0x00071d50


	//   ....[145]....
        /*d30c*/ 	.word	0x00071f40


	//   ....[146]....
        /*d310*/ 	.word	0x00072140


	//   ....[147]....
        /*d314*/ 	.word	0x00072340


	//   ....[148]....
        /*d318*/ 	.word	0x00072530


	//   ....[149]....
        /*d31c*/ 	.word	0x00072720


	//   ....[150]....
        /*d320*/ 	.word	0x00072930


	//   ....[151]....
        /*d324*/ 	.word	0x00072b00


	//   ....[152]....
        /*d328*/ 	.word	0x00072d20


	//   ....[153]....
        /*d32c*/ 	.word	0x00072f20


	//   ....[154]....
        /*d330*/ 	.word	0x00073110


	//   ....[155]....
        /*d334*/ 	.word	0x000732e0


	//   ....[156]....
        /*d338*/ 	.word	0x00073510


	//   ....[157]....
        /*d33c*/ 	.word	0x000736c0


	//   ....[158]....
        /*d340*/ 	.word	0x00073900


	//   ....[159]....
        /*d344*/ 	.word	0x00073ae0


	//   ....[160]....
        /*d348*/ 	.word	0x00073cf0


	//   ....[161]....
        /*d34c*/ 	.word	0x00073e90


	//   ....[162]....
        /*d350*/ 	.word	0x000740f0


	//   ....[163]....
        /*d354*/ 	.word	0x00074250


	//   ....[164]....
        /*d358*/ 	.word	0x000744f0


	//   ....[165]....
        /*d35c*/ 	.word	0x00074650


	//   ....[166]....
        /*d360*/ 	.word	0x000747a0


	//   ....[167]....
        /*d364*/ 	.word	0x00074900


	//   ....[168]....
        /*d368*/ 	.word	0x00074a80


	//   ....[169]....
        /*d36c*/ 	.word	0x00074bc0


	//   ....[170]....
        /*d370*/ 	.word	0x00074d20


	//   ....[171]....
        /*d374*/ 	.word	0x00074e80


	//   ....[172]....
        /*d378*/ 	.word	0x00074f80


	//   ....[173]....
        /*d37c*/ 	.word	0x000750f0


	//   ....[174]....
        /*d380*/ 	.word	0x000751a0


	//   ....[175]....
        /*d384*/ 	.word	0x00075270


	//   ....[176]....
        /*d388*/ 	.word	0x000754e0


	//   ....[177]....
        /*d38c*/ 	.word	0x000755d0


	//   ....[178]....
        /*d390*/ 	.word	0x000756b0


	//   ....[179]....
        /*d394*/ 	.word	0x00075790


	//   ....[180]....
        /*d398*/ 	.word	0x00075870


	//   ....[181]....
        /*d39c*/ 	.word	0x00075950


	//   ....[182]....
        /*d3a0*/ 	.word	0x00075a30


	//   ....[183]....
        /*d3a4*/ 	.word	0x00075b10


	//   ....[184]....
        /*d3a8*/ 	.word	0x00075bf0


	//   ....[185]....
        /*d3ac*/ 	.word	0x00075cd0


	//   ....[186]....
        /*d3b0*/ 	.word	0x00075db0


	//   ....[187]....
        /*d3b4*/ 	.word	0x00075e90


	//   ....[188]....
        /*d3b8*/ 	.word	0x0007b460


	//   ....[189]....
        /*d3bc*/ 	.word	0x0007b4c0


	//   ....[190]....
        /*d3c0*/ 	.word	0x0007b520


	//   ....[191]....
        /*d3c4*/ 	.word	0x0007b580


	//----- nvinfo : EIATTR_VRC_CTA_INIT_COUNT
	.align		4
.L_272:
        /*d3c8*/ 	.byte	0x02, 0x4a
	.zero		1
	.zero		1


	//----- nvinfo : EIATTR_EXIT_INSTR_OFFSETS
	.align		4
        /*d3cc*/ 	.byte	0x04, 0x1c
        /*d3ce*/ 	.short	(.L_274 - .L_273)


	//   ....[0]....
.L_273:
        /*d3d0*/ 	.word	0x0006bc20


	//----- nvinfo : EIATTR_CRS_STACK_SIZE
	.align		4
.L_274:
        /*d3d4*/ 	.byte	0x04, 0x1e
        /*d3d6*/ 	.short	(.L_276 - .L_275)
.L_275:
        /*d3d8*/ 	.word	0x00000000


	//----- nvinfo : EIATTR_CBANK_PARAM_SIZE
	.align		4
.L_276:
        /*d3dc*/ 	.byte	0x03, 0x19
        /*d3de*/ 	.short	0x0028


	//----- nvinfo : EIATTR_PARAM_CBANK
	.align		4
        /*d3e0*/ 	.byte	0x04, 0x0a
        /*d3e2*/ 	.short	(.L_278 - .L_277)
	.align		4
.L_277:
        /*d3e4*/ 	.word	index@(.nv.constant0.fused_batch_pir_kernel_8)
        /*d3e8*/ 	.short	0x0380
        /*d3ea*/ 	.short	0x0028


	//----- nvinfo : EIATTR_SW_WAR
	.align		4
.L_278:
        /*d3ec*/ 	.byte	0x04, 0x36
        /*d3ee*/ 	.short	(.L_280 - .L_279)
.L_279:
        /*d3f0*/ 	.word	0x00000008
.L_280:


//--------------------- .nv.info.fused_batch_pir_kernel_4 --------------------------
	.section	.nv.info.fused_batch_pir_kernel_4,"",@"SHT_CUDA_INFO"
	.sectionflags	@""
	.align	4


	//----- nvinfo : EIATTR_CUDA_API_VERSION
	.align		4
        /*0000*/ 	.byte	0x04, 0x37
        /*0002*/ 	.short	(.L_282 - .L_281)
.L_281:
        /*0004*/ 	.word	0x00000082


	//----- nvinfo : EIATTR_KPARAM_INFO
	.align		4
.L_282:
        /*0008*/ 	.byte	0x04, 0x17
        /*000a*/ 	.short	(.L_284 - .L_283)
.L_283:
        /*000c*/ 	.word	0x00000000
        /*0010*/ 	.short	0x0005
        /*0012*/ 	.short	0x0024
        /*0014*/ 	.byte	0x00, 0xf0, 0x11, 0x00


	//----- nvinfo : EIATTR_KPARAM_INFO
	.align		4
.L_284:
        /*0018*/ 	.byte	0x04, 0x17
        /*001a*/ 	.short	(.L_286 - .L_285)
.L_285:
        /*001c*/ 	.word	0x00000000
        /*0020*/ 	.short	0x0004
        /*0022*/ 	.short	0x0020
        /*0024*/ 	.byte	0x00, 0xf0, 0x11, 0x00


	//----- nvinfo : EIATTR_KPARAM_INFO
	.align		4
.L_286:
        /*0028*/ 	.byte	0x04, 0x17
        /*002a*/ 	.short	(.L_288 - .L_287)
.L_287:
        /*002c*/ 	.word	0x00000000
        /*0030*/ 	.short	0x0003
        /*0032*/ 	.short	0x0018
        /*0034*/ 	.byte	0x00, 0xf5, 0x21, 0x00


	//----- nvinfo : EIATTR_KPARAM_INFO
	.align		4
.L_288:
        /*0038*/ 	.byte	0x04, 0x17
        /*003a*/ 	.short	(.L_290 - .L_289)
.L_289:
        /*003c*/ 	.word	0x00000000
        /*0040*/ 	.short	0x0002
        /*0042*/ 	.short	0x0010
        /*0044*/ 	.byte	0x00, 0xf5, 0x21, 0x00


	//----- nvinfo : EIATTR_KPARAM_INFO
	.align		4
.L_290:
        /*0048*/ 	.byte	0x04, 0x17
        /*004a*/ 	.short	(.L_292 - .L_291)
.L_291:
        /*004c*/ 	.word	0x00000000
        /*0050*/ 	.short	0x0001
        /*0052*/ 	.short	0x0008
        /*0054*/ 	.byte	0x00, 0xf5, 0x21, 0x00


	//----- nvinfo : EIATTR_KPARAM_INFO
	.align		4
.L_292:
        /*0058*/ 	.byte	0x04, 0x17
        /*005a*/ 	.short	(.L_294 - .L_293)
.L_293:
        /*005c*/ 	.word	0x00000000
        /*0060*/ 	.short	0x0000
        /*0062*/ 	.short	0x0000
        /*0064*/ 	.byte	0x00, 0xf5, 0x21, 0x00


	//----- nvinfo : EIATTR_SPARSE_MMA_MASK
	.align		4
.L_294:
        /*0068*/ 	.byte	0x03, 0x50
        /*006a*/ 	.short	0x0000


	//----- nvinfo : EIATTR_MAXREG_COUNT
	.align		4
        /*006c*/ 	.byte	0x03, 0x1b
        /*006e*/ 	.short	0x00ff


	//----- nvinfo : EIATTR_NUM_BARRIERS
	.align		4
        /*0070*/ 	.byte	0x02, 0x4c
        /*0072*/ 	.byte	0x01
	.zero		1


	//----- nvinfo : EIATTR_ANNOTATIONS
	.align		4
        /*0074*/ 	.byte	0x04, 0x55
        /*0076*/ 	.short	(.L_296 - .L_295)


	//   ....[0]....
.L_295:
        /* <DEDUP_REMOVED lines=1068> */


	//----- nvinfo : EIATTR_MERCURY_ISA_VERSION
	.align		4
.L_296:
        /*4328*/ 	.byte	0x03, 0x5f
        /*432a*/ 	.short	0x0101


	//----- nvinfo : EIATTR_UNUSED_LOAD_BYTE_OFFSET
	.align		4
        /*432c*/ 	.byte	0x04, 0x44
        /*432e*/ 	.short	(.L_298 - .L_297)


	//   ....[0]....
.L_297:
        /*4330*/ 	.word	0x00027bc0
        /*4334*/ 	.word	0x0000fff0


	//   ....[1]....
        /*4338*/ 	.word	0x00033fe0
        /*433c*/ 	.word	0x0000fff0


	//   ....[2]....
        /*4340*/ 	.word	0x00040420
        /*4344*/ 	.word	0x0000fff0


	//----- nvinfo : EIATTR_COOP_GROUP_MASK_REGIDS
	.align		4
.L_298:
        /*4348*/ 	.byte	0x04, 0x29
        /*434a*/ 	.short	(.L_300 - .L_299)


	//   ....[0]....
.L_299:
        /*434c*/ 	.word	0xffffffff


	//   ....[1]....
        /*4350*/ 	.word	0xffffffff


	//   ....[2]....
        /*4354*/ 	.word	0xffffffff


	//   ....[3]....
        /*4358*/ 	.word	0xffffffff


	//   ....[4]....
        /*435c*/ 	.word	0xffffffff


	//   ....[5]....
        /*4360*/ 	.word	0xffffffff


	//   ....[6]....
        /*4364*/ 	.word	0xffffffff


	//   ....[7]....
        /*4368*/ 	.word	0xffffffff


	//   ....[8]....
        /*436c*/ 	.word	0xffffffff


	//   ....[9]....
        /*4370*/ 	.word	0xffffffff


	//   ....[10]....
        /*4374*/ 	.word	0xffffffff


	//   ....[11]....
        /*4378*/ 	.word	0xffffffff


	//   ....[12]....
        /*437c*/ 	.word	0xffffffff


	//   ....[13]....
        /*4380*/ 	.word	0xffffffff


	//   ....[14]....
        /*4384*/ 	.word	0xffffffff


	//   ....[15]....
        /*4388*/ 	.word	0xffffffff


	//   ....[16]....
        /*438c*/ 	.word	0xffffffff


	//   ....[17]....
        /*4390*/ 	.word	0xffffffff


	//   ....[18]....
        /*4394*/ 	.word	0xffffffff


	//   ....[19]....
        /*4398*/ 	.word	0xffffffff


	//   ....[20]....
        /*439c*/ 	.word	0xffffffff


	//   ....[21]....
        /*43a0*/ 	.word	0xffffffff


	//   ....[22]....
        /*43a4*/ 	.word	0xffffffff


	//   ....[23]....
        /*43a8*/ 	.word	0xffffffff


	//   ....[24]....
        /*43ac*/ 	.word	0xffffffff


	//   ....[25]....
        /*43b0*/ 	.word	0xffffffff


	//   ....[26]....
        /*43b4*/ 	.word	0xffffffff


	//   ....[27]....
        /*43b8*/ 	.word	0xffffffff


	//   ....[28]....
        /*43bc*/ 	.word	0xffffffff


	//   ....[29]....
        /*43c0*/ 	.word	0xffffffff


	//   ....[30]....
        /*43c4*/ 	.word	0xffffffff


	//   ....[31]....
        /*43c8*/ 	.word	0xffffffff


	//   ....[32]....
        /*43cc*/ 	.word	0xffffffff


	//   ....[33]....
        /*43d0*/ 	.word	0xffffffff


	//   ....[34]....
        /*43d4*/ 	.word	0xffffffff


	//   ....[35]....
        /*43d8*/ 	.word	0xffffffff


	//   ....[36]....
        /*43dc*/ 	.word	0xffffffff


	//   ....[37]....
        /*43e0*/ 	.word	0xffffffff


	//   ....[38]....
        /*43e4*/ 	.word	0xffffffff


	//   ....[39]....
        /*43e8*/ 	.word	0xffffffff


	//   ....[40]....
        /*43ec*/ 	.word	0xffffffff


	//   ....[41]....
        /*43f0*/ 	.word	0xffffffff


	//   ....[42]....
        /*43f4*/ 	.word	0xffffffff


	//   ....[43]....
        /*43f8*/ 	.word	0xffffffff


	//   ....[44]....
        /*43fc*/ 	.word	0xffffffff


	//   ....[45]....
        /*4400*/ 	.word	0xffffffff


	//   ....[46]....
        /*4404*/ 	.word	0xffffffff


	//   ....[47]....
        /*4408*/ 	.word	0xffffffff


	//   ....[48]....
        /*440c*/ 	.word	0x0500000a


	//   ....[49]....
        /*4410*/ 	.word	0x0500000a


	//   ....[50]....
        /*4414*/ 	.word	0x0500000a


	//   ....[51]....
        /*4418*/ 	.word	0x0500000a


	//   ....[52]....
        /*441c*/ 	.word	0x0500000a


	//   ....[53]....
        /*4420*/ 	.word	0x0500000a


	//   ....[54]....
        /*4424*/ 	.word	0x0500000a


	//   ....[55]....
        /*4428*/ 	.word	0x0500000a


	//   ....[56]....
        /*442c*/ 	.word	0x0500000a


	//   ....[57]....
        /*4430*/ 	.word	0x0500000a


	//   ....[58]....
        /*4434*/ 	.word	0x0500000a


	//   ....[59]....
        /*4438*/ 	.word	0x0500000a


	//   ....[60]....
        /*443c*/ 	.word	0x0500000a


	//   ....[61]....
        /*4440*/ 	.word	0x0500000a


	//   ....[62]....
        /*4444*/ 	.word	0x0500000a


	//   ....[63]....
        /*4448*/ 	.word	0x0500000a


	//   ....[64]....
        /*444c*/ 	.word	0x0500000a


	//   ....[65]....
        /*4450*/ 	.word	0x0500000a


	//   ....[66]....
        /*4454*/ 	.word	0x0500000a


	//   ....[67]....
        /*4458*/ 	.word	0x0500000a


	//   ....[68]....
        /*445c*/ 	.word	0x0500000a


	//   ....[69]....
        /*4460*/ 	.word	0x0500000a


	//   ....[70]....
        /*4464*/ 	.word	0x0500000a


	//   ....[71]....
        /*4468*/ 	.word	0x0500000a


	//   ....[72]....
        /*446c*/ 	.word	0x0500000a


	//   ....[73]....
        /*4470*/ 	.word	0x0500000a


	//   ....[74]....
        /*4474*/ 	.word	0x0500000a


	//   ....[75]....
        /*4478*/ 	.word	0x0500000a


	//   ....[76]....
        /*447c*/ 	.word	0x0500000a


	//   ....[77]....
        /*4480*/ 	.word	0x0500000a


	//   ....[78]....
        /*4484*/ 	.word	0x0500000a


	//   ....[79]....
        /*4488*/ 	.word	0x0500000a


	//   ....[80]....
        /*448c*/ 	.word	0x0500000a


	//   ....[81]....
        /*4490*/ 	.word	0x0500000a


	//   ....[82]....
        /*4494*/ 	.word	0x0500000a


	//   ....[83]....
        /*4498*/ 	.word	0x0500000a


	//   ....[84]....
        /*449c*/ 	.word	0x0500000a


	//   ....[85]....
        /*44a0*/ 	.word	0x0500000a


	//   ....[86]....
        /*44a4*/ 	.word	0x0500000a


	//   ....[87]....
        /*44a8*/ 	.word	0x0500000a


	//   ....[88]....
        /*44ac*/ 	.word	0x0500000a


	//   ....[89]....
        /*44b0*/ 	.word	0x0500000a


	//   ....[90]....
        /*44b4*/ 	.word	0x0500000a


	//   ....[91]....
        /*44b8*/ 	.word	0x0500000a


	//   ....[92]....
        /*44bc*/ 	.word	0x0500000a


	//   ....[93]....
        /*44c0*/ 	.word	0x0500000a


	//   ....[94]....
        /*44c4*/ 	.word	0x0500000a


	//   ....[95]....
        /*44c8*/ 	.word	0x0500000a


	//----- nvinfo : EIATTR_COOP_GROUP_INSTR_OFFSETS
	.align		4
.L_300:
        /*44cc*/ 	.byte	0x04, 0x28
        /*44ce*/ 	.short	(.L_302 - .L_301)


	//   ....[0]....
.L_301:
        /*44d0*/ 	.word	0x000498d0


	//   ....[1]....
        /*44d4*/ 	.word	0x00049b80


	//   ....[2]....
        /*44d8*/ 	.word	0x00049b90


	//   ....[3]....
        /*44dc*/ 	.word	0x00049bd0


	//   ....[4]....
        /*44e0*/ 	.word	0x00049ef0


	//   ....[5]....
        /*44e4*/ 	.word	0x00049f10


	//   ....[6]....
        /*44e8*/ 	.word	0x00049f70


	//   ....[7]....
        /*44ec*/ 	.word	0x0004a050


	//   ....[8]....
        /*44f0*/ 	.word	0x0004a450


	//   ....[9]....
        /*44f4*/ 	.word	0x0004a560


	//   ....[10]....
        /*44f8*/ 	.word	0x0004a640


	//   ....[11]....
        /*44fc*/ 	.word	0x0004a770


	//   ....[12]....
        /*4500*/ 	.word	0x0004a7b0


	//   ....[13]....
        /*4504*/ 	.word	0x0004abb0


	//   ....[14]....
        /*4508*/ 	.word	0x0004ad80


	//   ....[15]....
        /*450c*/ 	.word	0x0004aef0


	//   ....[16]....
        /*4510*/ 	.word	0x0004b010


	//   ....[17]....
        /*4514*/ 	.word	0x0004b2a0


	//   ....[18]....
        /*4518*/ 	.word	0x0004b2d0


	//   ....[19]....
        /*451c*/ 	.word	0x0004b540


	//   ....[20]....
        /*4520*/ 	.word	0x0004b7b0


	//   ....[21]....
        /*4524*/ 	.word	0x0004b7c0


	//   ....[22]....
        /*4528*/ 	.word	0x0004b9e0


	//   ....[23]....
        /*452c*/ 	.word	0x0004ba10


	//   ....[24]....
        /*4530*/ 	.word	0x0004ba40


	//   ....[25]....
        /*4534*/ 	.word	0x0004bbe0


	//   ....[26]....
        /*4538*/ 	.word	0x0004be30


	//   ....[27]....
        /*453c*/ 	.word	0x0004be40


	//   ....[28]....
        /*4540*/ 	.word	0x0004bea0


	//   ....[29]....
        /*4544*/ 	.word	0x0004c020


	//   ....[30]....
        /*4548*/ 	.word	0x0004c050


	//   ....[31]....
        /*454c*/ 	.word	0x0004c0f0


	//   ....[32]....
        /*4550*/ 	.word	0x0004c260


	//   ....[33]....
        /*4554*/ 	.word	0x0004c280


	//   ....[34]....
        /*4558*/ 	.word	0x0004c300


	//   ....[35]....
        /*455c*/ 	.word	0x0004c390


	//   ....[36]....
        /*4560*/ 	.word	0x0004c500


	//   ....[37]....
        /*4564*/ 	.word	0x0004c520


	//   ....[38]....
        /*4568*/ 	.word	0x0004c5c0


	//   ....[39]....
        /*456c*/ 	.word	0x0004c640


	//   ....[40]....
        /*4570*/ 	.word	0x0004c7f0


	//   ....[41]....
        /*4574*/ 	.word	0x0004c880


	//   ....[42]....
        /*4578*/ 	.word	0x0004c910


	//   ....[43]....
        /*457c*/ 	.word	0x0004c9a0


	//   ....[44]....
        /*4580*/ 	.word	0x0004e8e0


	//   ....[45]....
        /*4584*/ 	.word	0x0004e8f0


	//   ....[46]....
        /*4588*/ 	.word	0x0004e900


	//   ....[47]....
        /*458c*/ 	.word	0x0004e910


	//   ....[48]....
        /*4590*/ 	.word	0x00054f10


	//   ....[49]....
        /*4594*/ 	.word	0x00055180


	//   ....[50]....
        /*4598*/ 	.word	0x00055320


	//   ....[51]....
        /*459c*/ 	.word	0x000554a0


	//   ....[52]....
        /*45a0*/ 	.word	0x000556a0


	//   ....[53]....
        /*45a4*/ 	.word	0x000557d0


	//   ....[54]....
        /*45a8*/ 	.word	0x000558b0


	//   ....[55]....
        /*45ac*/ 	.word	0x00055980


	//   ....[56]....
        /*45b0*/ 	.word	0x000559e0


	//   ....[57]....
        /*45b4*/ 	.word	0x00055bf0


	//   ....[58]....
        /*45b8*/ 	.word	0x00055da0


	//   ....[59]....
        /*45bc*/ 	.word	0x00055f60


	//   ....[60]....
        /*45c0*/ 	.word	0x00056150


	//   ....[61]....
        /*45c4*/ 	.word	0x00056330


	//   ....[62]....
        /*45c8*/ 	.word	0x00056530


	//   ....[63]....
        /*45cc*/ 	.word	0x00056730


	//   ....[64]....
        /*45d0*/ 	.word	0x00056920


	//   ....[65]....
        /*45d4*/ 	.word	0x00056b30


	//   ....[66]....
        /*45d8*/ 	.word	0x00056d30


	//   ....[67]....
        /*45dc*/ 	.word	0x00056f20


	//   ....[68]....
        /*45e0*/ 	.word	0x00057130


	//   ....[69]....
        /*45e4*/ 	.word	0x00057320


	//   ....[70]....
        /*45e8*/ 	.word	0x00057520


	//   ....[71]....
        /*45ec*/ 	.word	0x00057720


	//   ....[72]....
        /*45f0*/ 	.word	0x00057900


	//   ....[73]....
        /*45f4*/ 	.word	0x00057b30


	//   ....[74]....
        /*45f8*/ 	.word	0x00057cf0


	//   ....[75]....
        /*45fc*/ 	.word	0x00057ea0


	//   ....[76]....
        /*4600*/ 	.word	0x00057fa0


	//   ....[77]....
        /*4604*/ 	.word	0x00058010


	//   ....[78]....
        /*4608*/ 	.word	0x000581c0


	//   ....[79]....
        /*460c*/ 	.word	0x000582d0


	//   ....[80]....
        /*4610*/ 	.word	0x000583b0


	//   ....[81]....
        /*4614*/ 	.word	0x00058490


	//   ....[82]....
        /*4618*/ 	.word	0x00058570


	//   ....[83]....
        /*461c*/ 	.word	0x00058650


	//   ....[84]....
        /*4620*/ 	.word	0x00058730


	//   ....[85]....
        /*4624*/ 	.word	0x00058810


	//   ....[86]....
        /*4628*/ 	.word	0x000588f0


	//   ....[87]....
        /*462c*/ 	.word	0x000589d0


	//   ....[88]....
        /*4630*/ 	.word	0x00058ab0


	//   ....[89]....
        /*4634*/ 	.word	0x00058b90


	//   ....[90]....
        /*4638*/ 	.word	0x00058c70


	//   ....[91]....
        /*463c*/ 	.word	0x00058d50


	//   ....[92]....
        /*4640*/ 	.word	0x0005a960


	//   ....[93]....
        /*4644*/ 	.word	0x0005a9c0


	//   ....[94]....
        /*4648*/ 	.word	0x0005aa20


	//   ....[95]....
        /*464c*/ 	.word	0x0005aa80


	//----- nvinfo : EIATTR_VRC_CTA_INIT_COUNT
	.align		4
.L_302:
        /*4650*/ 	.byte	0x02, 0x4a
	.zero		1
	.zero		1


	//----- nvinfo : EIATTR_EXIT_INSTR_OFFSETS
	.align		4
        /*4654*/ 	.byte	0x04, 0x1c
        /*4656*/ 	.short	(.L_304 - .L_303)


	//   ....[0]....
.L_303:
        /*4658*/ 	.word	0x00054a60


	//   ....[1]....
        /*465c*/ 	.word	0x00054e30


	//----- nvinfo : EIATTR_CRS_STACK_SIZE
	.align		4
.L_304:
        /*4660*/ 	.byte	0x04, 0x1e
        /*4662*/ 	.short	(.L_306 - .L_305)
.L_305:
        /*4664*/ 	.word	0x00000000


	//----- nvinfo : EIATTR_CBANK_PARAM_SIZE
	.align		4
.L_306:
        /*4668*/ 	.byte	0x03, 0x19
        /*466a*/ 	.short	0x0028


	//----- nvinfo : EIATTR_PARAM_CBANK
	.align		4
        /*466c*/ 	.byte	0x04, 0x0a
        /*466e*/ 	.short	(.L_308 - .L_307)
	.align		4
.L_307:
        /*4670*/ 	.word	index@(.nv.constant0.fused_batch_pir_kernel_4)
        /*4674*/ 	.short	0x0380
        /*4676*/ 	.short	0x0028


	//----- nvinfo : EIATTR_SW_WAR
	.align		4
.L_308:
        /*4678*/ 	.byte	0x04, 0x36
        /*467a*/ 	.short	(.L_310 - .L_309)
.L_309:
        /*467c*/ 	.word	0x00000008
.L_310:


//--------------------- .nv.info.fused_batch_pir_kernel_2 --------------------------
	.section	.nv.info.fused_batch_pir_kernel_2,"",@"SHT_CUDA_INFO"
	.sectionflags	@""
	.align	4


	//----- nvinfo : EIATTR_CUDA_API_VERSION
	.align		4
        /*0000*/ 	.byte	0x04, 0x37
        /*0002*/ 	.short	(.L_312 - .L_311)
.L_311:
        /*0004*/ 	.word	0x00000082


	//----- nvinfo : EIATTR_KPARAM_INFO
	.align		4
.L_312:
        /*0008*/ 	.byte	0x04, 0x17
        /*000a*/ 	.short	(.L_314 - .L_313)
.L_313:
        /*000c*/ 	.word	0x00000000
        /*0010*/ 	.short	0x0005
        /*0012*/ 	.short	0x0024
        /*0014*/ 	.byte	0x00, 0xf0, 0x11, 0x00


	//----- nvinfo : EIATTR_KPARAM_INFO
	.align		4
.L_314:
        /*0018*/ 	.byte	0x04, 0x17
        /*001a*/ 	.short	(.L_316 - .L_315)
.L_315:
        /*001c*/ 	.word	0x00000000
        /*0020*/ 	.short	0x0004
        /*0022*/ 	.short	0x0020
        /*0024*/ 	.byte	0x00, 0xf0, 0x11, 0x00


	//----- nvinfo : EIATTR_KPARAM_INFO
	.align		4
.L_316:
        /*0028*/ 	.byte	0x04, 0x17
        /*002a*/ 	.short	(.L_318 - .L_317)
.L_317:
        /*002c*/ 	.word	0x00000000
        /*0030*/ 	.short	0x0003
        /*0032*/ 	.short	0x0018
        /*0034*/ 	.byte	0x00, 0xf5, 0x21, 0x00


	//----- nvinfo : EIATTR_KPARAM_INFO
	.align		4
.L_318:
        /*0038*/ 	.byte	0x04, 0x17
        /*003a*/ 	.short	(.L_320 - .L_319)
.L_319:
        /*003c*/ 	.word	0x00000000
        /*0040*/ 	.short	0x0002
        /*0042*/ 	.short	0x0010
        /*0044*/ 	.byte	0x00, 0xf5, 0x21, 0x00


	//----- nvinfo : EIATTR_KPARAM_INFO
	.align		4
.L_320:
        /*0048*/ 	.byte	0x04, 0x17
        /*004a*/ 	.short	(.L_322 - .L_321)
.L_321:
        /*004c*/ 	.word	0x00000000
        /*0050*/ 	.short	0x0001
        /*0052*/ 	.short	0x0008
        /*0054*/ 	.byte	0x00, 0xf5, 0x21, 0x00


	//----- nvinfo : EIATTR_KPARAM_INFO
	.align		4
.L_322:
        /*0058*/ 	.byte	0x04, 0x17
        /*005a*/ 	.short	(.L_324 - .L_323)
.L_323:
        /*005c*/ 	.word	0x00000000
        /*0060*/ 	.short	0x0000
        /*0062*/ 	.short	0x0000
        /*0064*/ 	.byte	0x00, 0xf5, 0x21, 0x00


	//----- nvinfo : EIATTR_SPARSE_MMA_MASK
	.align		4
.L_324:
        /*0068*/ 	.byte	0x03, 0x50
        /*006a*/ 	.short	0x0000


	//----- nvinfo : EIATTR_MAXREG_COUNT
	.align		4
        /*006c*/ 	.byte	0x03, 0x1b
        /*006e*/ 	.short	0x00ff


	//----- nvinfo : EIATTR_NUM_BARRIERS
	.align		4
        /*0070*/ 	.byte	0x02, 0x4c
        /*0072*/ 	.byte	0x01
	.zero		1


	//----- nvinfo : EIATTR_ANNOTATIONS
	.align		4
        /*0074*/ 	.byte	0x04, 0x55
        /*0076*/ 	.short	(.L_326 - .L_325)


	//   ....[0]....
.L_325:
        /* <DEDUP_REMOVED lines=18> */


	//----- nvinfo : EIATTR_MERCURY_ISA_VERSION
	.align		4
.L_326:
        /*0180*/ 	.byte	0x03, 0x5f
        /*0182*/ 	.short	0x0101


	//----- nvinfo : EIATTR_UNUSED_LOAD_BYTE_OFFSET
	.align		4
        /*0184*/ 	.byte	0x04, 0x44
        /*0186*/ 	.short	(.L_328 - .L_327)


	//   ....[0]....
.L_327:
        /*0188*/ 	.word	0x00015540
        /*018c*/ 	.word	0x0000fff0


	//   ....[1]....
        /*0190*/ 	.word	0x00021520
        /*0194*/ 	.word	0x0000fff0


	//----- nvinfo : EIATTR_COOP_GROUP_MASK_REGIDS
	.align		4
.L_328:
        /*0198*/ 	.byte	0x04, 0x29
        /*019a*/ 	.short	(.L_330 - .L_329)


	//   ....[0]....
.L_329:
        /*019c*/ 	.word	0xffffffff


	//   ....[1]....
        /*01a0*/ 	.word	0xffffffff


	//   ....[2]....
        /*01a4*/ 	.word	0xffffffff


	//   ....[3]....
        /*01a8*/ 	.word	0xffffffff


	//   ....[4]....
        /*01ac*/ 	.word	0xffffffff


	//   ....[5]....
        /*01b0*/ 	.word	0xffffffff


	//   ....[6]....
        /*01b4*/ 	.word	0xffffffff


	//   ....[7]....
        /*01b8*/ 	.word	0xffffffff


	//   ....[8]....
        /*01bc*/ 	.word	0xffffffff


	//   ....[9]....
        /*01c0*/ 	.word	0xffffffff


	//   ....[10]....
        /*01c4*/ 	.word	0xffffffff


	//   ....[11]....
        /*01c8*/ 	.word	0xffffffff


	//   ....[12]....
        /*01cc*/ 	.word	0xffffffff


	//   ....[13]....
        /*01d0*/ 	.word	0xffffffff


	//   ....[14]....
        /*01d4*/ 	.word	0xffffffff


	//   ....[15]....
        /*01d8*/ 	.word	0xffffffff


	//   ....[16]....
        /*01dc*/ 	.word	0xffffffff


	//   ....[17]....
        /*01e0*/ 	.word	0xffffffff


	//   ....[18]....
        /*01e4*/ 	.word	0xffffffff


	//   ....[19]....
        /*01e8*/ 	.word	0xffffffff


	//   ....[20]....
        /*01ec*/ 	.word	0xffffffff


	//   ....[21]....
        /*01f0*/ 	.word	0xffffffff


	//   ....[22]....
        /*01f4*/ 	.word	0xffffffff


	//   ....[23]....
        /*01f8*/ 	.word	0xffffffff


	//   ....[24]....
        /*01fc*/ 	.word	0x05000023


	//   ....[25]....
        /*0200*/ 	.word	0x05000023


	//   ....[26]....
        /*0204*/ 	.word	0x05000023


	//   ....[27]....
        /*0208*/ 	.word	0x05000023


	//   ....[28]....
        /*020c*/ 	.word	0x05000023


	//   ....[29]....
        /*0210*/ 	.word	0x05000023


	//   ....[30]....
        /*0214*/ 	.word	0x05000023


	//   ....[31]....
        /*0218*/ 	.word	0x05000023


	//   ....[32]....
        /*021c*/ 	.word	0x05000023


	//   ....[33]....
        /*0220*/ 	.word	0x05000023


	//   ....[34]....
        /*0224*/ 	.word	0x05000023


	//   ....[35]....
        /*0228*/ 	.word	0x05000023


	//   ....[36]....
        /*022c*/ 	.word	0x05000023


	//   ....[37]....
        /*0230*/ 	.word	0x05000023


	//   ....[38]....
        /*0234*/ 	.word	0x05000023


	//   ....[39]....
        /*0238*/ 	.word	0x05000023


	//   ....[40]....
        /*023c*/ 	.word	0x05000023


	//   ....[41]....
        /*0240*/ 	.word	0x05000023


	//   ....[42]....
        /*0244*/ 	.word	0x05000023


	//   ....[43]....
        /*0248*/ 	.word	0x05000023


	//   ....[44]....
        /*024c*/ 	.word	0x05000023


	//   ....[45]....
        /*0250*/ 	.word	0x05000023


	//   ....[46]....
        /*0254*/ 	.word	0x05000023


	//   ....[47]....
        /*0258*/ 	.word	0x05000023


	//----- nvinfo : EIATTR_COOP_GROUP_INSTR_OFFSETS
	.align		4
.L_330:
        /*025c*/ 	.byte	0x04, 0x28
        /*025e*/ 	.short	(.L_332 - .L_331)


	//   ....[0]....
.L_331:
        /*0260*/ 	.word	0x000246a0


	//   ....[1]....
        /*0264*/ 	.word	0x000246b0


	//   ....[2]....
        /*0268*/ 	.word	0x000246c0


	//   ....[3]....
        /*026c*/ 	.word	0x000246d0


	//   ....[4]....
        /*0270*/ 	.word	0x000246e0


	//   ....[5]....
        /*0274*/ 	.word	0x000246f0


	//   ....[6]....
        /*0278*/ 	.word	0x000247f0


	//   ....[7]....
        /*027c*/ 	.word	0x00024820


	//   ....[8]....
        /*0280*/ 	.word	0x000248a0


	//   ....[9]....
        /*0284*/ 	.word	0x00024950


	//   ....[10]....
        /*0288*/ 	.word	0x000249e0


	//   ....[11]....
        /*028c*/ 	.word	0x00024aa0


	//   ....[12]....
        /*0290*/ 	.word	0x00024b10


	//   ....[13]....
        /*0294*/ 	.word	0x00024c00


	//   ....[14]....
        /*0298*/ 	.word	0x00024c30


	//   ....[15]....
        /*029c*/ 	.word	0x00024ca0


	//   ....[16]....
        /*02a0*/ 	.word	0x00024d30


	//   ....[17]....
        /*02a4*/ 	.word	0x00024d90


	//   ....[18]....
        /*02a8*/ 	.word	0x00024e40


	//   ....[19]....
        /*02ac*/ 	.word	0x00024f00


	//   ....[20]....
        /*02b0*/ 	.word	0x00024f40


	//   ....[21]....
        /*02b4*/ 	.word	0x00024fc0


	//   ....[22]....
        /*02b8*/ 	.word	0x00025070


	//   ....[23]....
        /*02bc*/ 	.word	0x000250f0


	//   ....[24]....
        /*02c0*/ 	.word	0x00027a40


	//   ....[25]....
        /*02c4*/ 	.word	0x00027b30


	//   ....[26]....
        /*02c8*/ 	.word	0x00027bb0


	//   ....[27]....
        /*02cc*/ 	.word	0x00027c90


	//   ....[28]....
        /*02d0*/ 	.word	0x00027dc0


	//   ....[29]....
        /*02d4*/ 	.word	0x00027eb0


	//   ....[30]....
        /*02d8*/ 	.word	0x00027f30


	//   ....[31]....
        /*02dc*/ 	.word	0x00028080


	//   ....[32]....
        /*02e0*/ 	.word	0x00028160


	//   ....[33]....
        /*02e4*/ 	.word	0x00028250


	//   ....[34]....
        /*02e8*/ 	.word	0x00028320


	//   ....[35]....
        /*02ec*/ 	.word	0x00028400


	//   ....[36]....
        /*02f0*/ 	.word	0x000284f0


	//   ....[37]....
        /*02f4*/ 	.word	0x000285e0


	//   ....[38]....
        /*02f8*/ 	.word	0x000286c0


	//   ....[39]....
        /*02fc*/ 	.word	0x000287b0


	//   ....[40]....
        /*0300*/ 	.word	0x00028880


	//   ....[41]....
        /*0304*/ 	.word	0x00028960


	//   ....[42]....
        /*0308*/ 	.word	0x000289e0


	//   ....[43]....
        /*030c*/ 	.word	0x00028b40


	//   ....[44]....
        /*0310*/ 	.word	0x00028c10


	//   ....[45]....
        /*0314*/ 	.word	0x00028c70


	//   ....[46]....
        /*0318*/ 	.word	0x00028cd0


	//   ....[47]....
        /*031c*/ 	.word	0x00028d30


	//----- nvinfo : EIATTR_VRC_CTA_INIT_COUNT
	.align		4
.L_332:
        /*0320*/ 	.byte	0x02, 0x4a
	.zero		1
	.zero		1


	//----- nvinfo : EIATTR_EXIT_INSTR_OFFSETS
	.align		4
        /*0324*/ 	.byte	0x04, 0x1c
        /*0326*/ 	.short	(.L_334 - .L_333)


	//   ....[0]....
.L_333:
        /*0328*/ 	.word	0x00027590


	//   ....[1]....
        /*032c*/ 	.word	0x00027960


	//----- nvinfo : EIATTR_CRS_STACK_SIZE
	.align		4
.L_334:
        /*0330*/ 	.byte	0x04, 0x1e
        /*0332*/ 	.short	(.L_336 - .L_335)
.L_335:
        /*0334*/ 	.word	0x00000000


	//----- nvinfo : EIATTR_CBANK_PARAM_SIZE
	.align		4
.L_336:
        /*0338*/ 	.byte	0x03, 0x19
        /*033a*/ 	.short	0x0028


	//----- nvinfo : EIATTR_PARAM_CBANK
	.align		4
        /*033c*/ 	.byte	0x04, 0x0a
        /*033e*/ 	.short	(.L_338 - .L_337)
	.align		4
.L_337:
        /*0340*/ 	.word	index@(.nv.constant0.fused_batch_pir_kernel_2)
        /*0344*/ 	.short	0x0380
        /*0346*/ 	.short	0x0028


	//----- nvinfo : EIATTR_SW_WAR
	.align		4
.L_338:
        /*0348*/ 	.byte	0x04, 0x36
        /*034a*/ 	.short	(.L_340 - .L_339)
.L_339:
        /*034c*/ 	.word	0x00000008
.L_340:


//--------------------- .nv.info.fused_batch_pir_kernel_1 --------------------------
	.section	.nv.info.fused_batch_pir_kernel_1,"",@"SHT_CUDA_INFO"
	.sectionflags	@""
	.align	4


	//----- nvinfo : EIATTR_CUDA_API_VERSION
	.align		4
        /*0000*/ 	.byte	0x04, 0x37
        /*0002*/ 	.short	(.L_342 - .L_341)
.L_341:
        /*0004*/ 	.word	0x00000082


	//----- nvinfo : EIATTR_KPARAM_INFO
	.align		4
.L_342:
        /*0008*/ 	.byte	0x04, 0x17
        /*000a*/ 	.short	(.L_344 - .L_343)
.L_343:
        /*000c*/ 	.word	0x00000000
        /*0010*/ 	.short	0x0005
        /*0012*/ 	.short	0x0024
        /*0014*/ 	.byte	0x00, 0xf0, 0x11, 0x00


	//----- nvinfo : EIATTR_KPARAM_INFO
	.align		4
.L_344:
        /*0018*/ 	.byte	0x04, 0x17
        /*001a*/ 	.short	(.L_346 - .L_345)
.L_345:
        /*001c*/ 	.word	0x00000000
        /*0020*/ 	.short	0x0004
        /*0022*/ 	.short	0x0020
        /*0024*/ 	.byte	0x00, 0xf0, 0x11, 0x00


	//----- nvinfo : EIATTR_KPARAM_INFO
	.align		4
.L_346:
        /*0028*/ 	.byte	0x04, 0x17
        /*002a*/ 	.short	(.L_348 - .L_347)
.L_347:
        /*002c*/ 	.word	0x00000000
        /*0030*/ 	.short	0x0003
        /*0032*/ 	.short	0x0018
        /*0034*/ 	.byte	0x00, 0xf5, 0x21, 0x00


	//----- nvinfo : EIATTR_KPARAM_INFO
	.align		4
.L_348:
        /*0038*/ 	.byte	0x04, 0x17
        /*003a*/ 	.short	(.L_350 - .L_349)
.L_349:
        /*003c*/ 	.word	0x00000000
        /*0040*/ 	.short	0x0002
        /*0042*/ 	.short	0x0010
        /*0044*/ 	.byte	0x00, 0xf5, 0x21, 0x00


	//----- nvinfo : EIATTR_KPARAM_INFO
	.align		4
.L_350:
        /*0048*/ 	.byte	0x04, 0x17
        /*004a*/ 	.short	(.L_352 - .L_351)
.L_351:
        /*004c*/ 	.word	0x00000000
        /*0050*/ 	.short	0x0001
        /*0052*/ 	.short	0x0008
        /*0054*/ 	.byte	0x00, 0xf5, 0x21, 0x00


	//----- nvinfo : EIATTR_KPARAM_INFO
	.align		4
.L_352:
        /*0058*/ 	.byte	0x04, 0x17
        /*005a*/ 	.short	(.L_354 - .L_353)
.L_353:
        /*005c*/ 	.word	0x00000000
        /*0060*/ 	.short	0x0000
        /*0062*/ 	.short	0x0000
        /*0064*/ 	.byte	0x00, 0xf5, 0x21, 0x00


	//----- nvinfo : EIATTR_SPARSE_MMA_MASK
	.align		4
.L_354:
        /*0068*/ 	.byte	0x03, 0x50
        /*006a*/ 	.short	0x0000


	//----- nvinfo : EIATTR_MAXREG_COUNT
	.align		4
        /*006c*/ 	.byte	0x03, 0x1b
        /*006e*/ 	.short	0x00ff


	//----- nvinfo : EIATTR_NUM_BARRIERS
	.align		4
        /*0070*/ 	.byte	0x02, 0x4c
        /*0072*/ 	.byte	0x01
	.zero		1


	//----- nvinfo : EIATTR_MERCURY_ISA_VERSION
	.align		4
        /*0074*/ 	.byte	0x03, 0x5f
        /*0076*/ 	.short	0x0101


	//----- nvinfo : EIATTR_UNUSED_LOAD_BYTE_OFFSET
	.align		4
        /*0078*/ 	.byte	0x04, 0x44
        /*007a*/ 	.short	(.L_356 - .L_355)


	//   ....[0]....
.L_355:
        /*007c*/ 	.word	0x0000c680
        /*0080*/ 	.word	0x0000fff0


	//----- nvinfo : EIATTR_COOP_GROUP_MASK_REGIDS
	.align		4
.L_356:
        /*0084*/ 	.byte	0x04, 0x29
        /*0086*/ 	.short	(.L_358 - .L_357)


	//   ....[0]....
.L_357:
        /*0088*/ 	.word	0xffffffff


	//   ....[1]....
        /*008c*/ 	.word	0xffffffff


	//   ....[2]....
        /*0090*/ 	.word	0xffffffff


	//   ....[3]....
        /*0094*/ 	.word	0xffffffff


	//   ....[4]....
        /*0098*/ 	.word	0xffffffff


	//   ....[5]....
        /*009c*/ 	.word	0xffffffff


	//   ....[6]....
        /*00a0*/ 	.word	0xffffffff


	//   ....[7]....
        /*00a4*/ 	.word	0xffffffff


	//   ....[8]....
        /*00a8*/ 	.word	0xffffffff


	//   ....[9]....
        /*00ac*/ 	.word	0xffffffff


	//   ....[10]....
        /*00b0*/ 	.word	0xffffffff


	//   ....[11]....
        /*00b4*/ 	.word	0xffffffff


	//   ....[12]....
        /*00b8*/ 	.word	0x05000044


	//   ....[13]....
        /*00bc*/ 	.word	0x05000044


	//   ....[14]....
        /*00c0*/ 	.word	0x05000044


	//   ....[15]....
        /*00c4*/ 	.word	0x05000044


	//   ....[16]....
        /*00c8*/ 	.word	0x05000044


	//   ....[17]....
        /*00cc*/ 	.word	0x05000044


	//   ....[18]....
        /*00d0*/ 	.word	0x05000044


	//   ....[19]....
        /*00d4*/ 	.word	0x05000044


	//   ....[20]....
        /*00d8*/ 	.word	0x05000044


	//   ....[21]....
        /*00dc*/ 	.word	0x05000044


	//   ....[22]....
        /*00e0*/ 	.word	0x05000044


	//   ....[23]....
        /*00e4*/ 	.word	0x05000044


	//----- nvinfo : EIATTR_COOP_GROUP_INSTR_OFFSETS
	.align		4
.L_358:
        /*00e8*/ 	.byte	0x04, 0x28
        /*00ea*/ 	.short	(.L_360 - .L_359)


	//   ....[0]....
.L_359:
        /*00ec*/ 	.word	0x00012970


	//   ....[1]....
        /*00f0*/ 	.word	0x00012980


	//   ....[2]....
        /*00f4*/ 	.word	0x00012990


	//   ....[3]....
        /*00f8*/ 	.word	0x000129a0


	//   ....[4]....
        /*00fc*/ 	.word	0x000129b0


	//   ....[5]....
        /*0100*/ 	.word	0x00012ac0


	//   ....[6]....
        /*0104*/ 	.word	0x00012af0


	//   ....[7]....
        /*0108*/ 	.word	0x00012b60


	//   ....[8]....
        /*010c*/ 	.word	0x00012c00


	//   ....[9]....
        /*0110*/ 	.word	0x00012c90


	//   ....[10]....
        /*0114*/ 	.word	0x00012d20


	//   ....[11]....
        /*0118*/ 	.word	0x00012da0


	//   ....[12]....
        /*011c*/ 	.word	0x000147d0


	//   ....[13]....
        /*0120*/ 	.word	0x000148d0


	//   ....[14]....
        /*0124*/ 	.word	0x00014920


	//   ....[15]....
        /*0128*/ 	.word	0x000149f0


	//   ....[16]....
        /*012c*/ 	.word	0x00014b30


	//   ....[17]....
        /*0130*/ 	.word	0x00014b80


	//   ....[18]....
        /*0134*/ 	.word	0x00014c50


	//   ....[19]....
        /*0138*/ 	.word	0x00014d20


	//   ....[20]....
        /*013c*/ 	.word	0x00014e60


	//   ....[21]....
        /*0140*/ 	.word	0x00014eb0


	//   ....[22]....
        /*0144*/ 	.word	0x00014f00


	//   ....[23]....
        /*0148*/ 	.word	0x00014f50


	//----- nvinfo : EIATTR_VRC_CTA_INIT_COUNT
	.align		4
.L_360:
        /*014c*/ 	.byte	0x02, 0x4a
	.zero		1
	.zero		1


	//----- nvinfo : EIATTR_EXIT_INSTR_OFFSETS
	.align		4
        /*0150*/ 	.byte	0x04, 0x1c
        /*0152*/ 	.short	(.L_362 - .L_361)


	//   ....[0]....
.L_361:
        /*0154*/ 	.word	0x00013f70


	//   ....[1]....
        /*0158*/ 	.word	0x00014320


	//   ....[2]....
        /*015c*/ 	.word	0x000146f0


	//----- nvinfo : EIATTR_CRS_STACK_SIZE
	.align		4
.L_362:
        /*0160*/ 	.byte	0x04, 0x1e
        /*0162*/ 	.short	(.L_364 - .L_363)
.L_363:
        /*0164*/ 	.word	0x00000000


	//----- nvinfo : EIATTR_CBANK_PARAM_SIZE
	.align		4
.L_364:
        /*0168*/ 	.byte	0x03, 0x19
        /*016a*/ 	.short	0x0028


	//----- nvinfo : EIATTR_PARAM_CBANK
	.align		4
        /*016c*/ 	.byte	0x04, 0x0a
        /*016e*/ 	.short	(.L_366 - .L_365)
	.align		4
.L_365:
        /*0170*/ 	.word	index@(.nv.constant0.fused_batch_pir_kernel_1)
        /*0174*/ 	.short	0x0380
        /*0176*/ 	.short	0x0028


	//----- nvinfo : EIATTR_SW_WAR
	.align		4
.L_366:
        /*0178*/ 	.byte	0x04, 0x36
        /*017a*/ 	.short	(.L_368 - .L_367)
.L_367:
        /*017c*/ 	.word	0x00000008
.L_368:


//--------------------- .nv.callgraph             --------------------------
	.section	.nv.callgraph,"",@"SHT_CUDA_CALLGRAPH"
	.align	4
	.sectionentsize	8
	.align		4
        /*0000*/ 	.word	0x00000000
	.align		4
        /*0004*/ 	.word	0xffffffff
	.align		4
        /*0008*/ 	.word	0x00000000
	.align		4
        /*000c*/ 	.word	0xfffffffe
	.align		4
        /*0010*/ 	.word	0x00000000
	.align		4
        /*0014*/ 	.word	0xfffffffd
	.align		4
        /*0018*/ 	.word	0x00000000
	.align		4
        /*001c*/ 	.word	0xfffffffc


//--------------------- .nv.constant3             --------------------------
	.section	.nv.constant3,"a",@progbits
	.align	4
.nv.constant3:
	.type		CHACHA_CONSTANTS,@object
	.size		CHACHA_CONSTANTS,(.L_0 - CHACHA_CONSTANTS)
CHACHA_CONSTANTS:
        /*0000*/ 	.byte	0x65, 0x78, 0x70, 0x61, 0x6e, 0x64, 0x20, 0x33, 0x32, 0x2d, 0x62, 0x79, 0x74, 0x65, 0x20, 0x6b
.L_0:


//--------------------- .text.fused_batch_pir_kernel_transposed_16 --------------------------
	.section	.text.fused_batch_pir_kernel_transposed_16,"ax",@progbits
	.align	128
        .global         fused_batch_pir_kernel_transposed_16
        .type           fused_batch_pir_kernel_transposed_16,@function
        .size           fused_batch_pir_kernel_transposed_16,(.L_x_5274 - fused_batch_pir_kernel_transposed_16)
        .other          fused_batch_pir_kernel_transposed_16,@"STO_CUDA_ENTRY STV_DEFAULT"
fused_batch_pir_kernel_transposed_16:
.text.fused_batch_pir_kernel_transposed_16:
[----:B------:R-:W0:Y:S01]  /*0000*/  LDC R1, c[0x0][0x37c] ;  /* 0x0000df00ff017b82 */ /* 0x000e220000000800 */
[----:B------:R-:W1:Y:S07]  /*0010*/  S2R R6, SR_TID.X ;  /* 0x0000000000067919 */ /* 0x000e6e0000002100 */
[----:B------:R-:W2:Y:S01]  /*0020*/  LDC R7, c[0x0][0x360] ;  /* 0x0000d800ff077b82 */ /* 0x000ea20000000800 */
[----:B0-----:R-:W-:Y:S01]  /*0030*/  VIADD R1, R1, 0xffffe270 ;  /* 0xffffe27001017836 */ /* 0x001fe20000000000 */
[----:B------:R-:W-:-:S02]  /*0040*/  MOV R8, 0xc0 ;  /* 0x000000c000087802 */ /* 0x000fc40000000f00 */
[----:B--2---:R-:W-:Y:S01]  /*0050*/  LOP3.LUT R2, R7, 0xffff, RZ, 0xc0, !PT ;  /* 0x0000ffff07027812 */ /* 0x004fe200078ec0ff */
[----:B-1----:R-:W-:-:S04]  /*0060*/  IMAD.IADD R0, R6, 0x1, R7 ;  /* 0x0000000106007824 */ /* 0x002fc800078e0207 */
[----:B------:R-:W-:-:S05]  /*0070*/  IMAD.MOV R0, RZ, RZ, -R0 ;  /* 0x000000ffff007224 */ /* 0x000fca00078e0a00 */
[----:B------:R-:W-:-:S05]  /*0080*/  PRMT R0, R0, 0x7710, RZ ;  /* 0x0000771000007816 */ /* 0x000fca00000000ff */
[----:B------:R-:W-:-:S05]  /*0090*/  VIADD R0, R0, 0x2fff ;  /* 0x00002fff00007836 */ /* 0x000fca0000000000 */
[----:B------:R-:W-:-:S07]  /*00a0*/  LOP3.LUT R0, R0, 0xffff, RZ, 0xc0, !PT ;  /* 0x0000ffff00007812 */ /* 0x000fce00078ec0ff */
[----:B------:R-:W-:Y:S05]  /*00b0*/  CALL.REL.NOINC `($__internal_0_$__cuda_sm20_div_u16) ;  /* 0x00000fb000e07944 */ /* 0x000fea0003c00000 */
[----:B------:R-:W-:Y:S01]  /*00c0*/  LOP3.LUT R0, R4, 0x3, RZ, 0xc0, !PT ;  /* 0x0000000304007812 */ /* 0x000fe200078ec0ff */
[----:B------:R-:W0:Y:S01]  /*00d0*/  S2R R9, SR_CgaCtaId ;  /* 0x0000000000097919 */ /* 0x000e220000008800 */
[----:B------:R-:W-:Y:S01]  /*00e0*/  BSSY.RECONVERGENT B0, `(.L_x_0) ;  /* 0x0000013000007945 */ /* 0x000fe20003800200 */
[----:B------:R-:W-:Y:S01]  /*00f0*/  MOV R8, 0x400 ;  /* 0x0000040000087802 */ /* 0x000fe20000000f00 */
[----:B------:R-:W-:Y:S01]  /*0100*/  IMAD.MOV.U32 R3, RZ, RZ, R6 ;  /* 0x000000ffff037224 */ /* 0x000fe200078e0006 */
[----:B------:R1:W-:Y:S01]  /*0110*/  STL [R1+0x17e4], R0 ;  /* 0x0017e40001007387 */ /* 0x0003e20000100800 */
[----:B------:R-:W-:-:S13]  /*0120*/  ISETP.NE.AND P0, PT, R0, 0x2, PT ;  /* 0x000000020000780c */ /* 0x000fda0003f05270 */
[----:B-1----:R-:W-:Y:S05]  /*0130*/  @!P0 BRA `(.L_x_1) ;  /* 0x0000000000348947 */ /* 0x002fea0003800000 */
[----:B------:R-:W1:Y:S01]  /*0140*/  S2R R5, SR_CgaCtaId ;  /* 0x0000000000057919 */ /* 0x000e620000008800 */
[----:B------:R-:W-:Y:S01]  /*0150*/  MOV R0, 0x400 ;  /* 0x0000040000007802 */ /* 0x000fe20000000f00 */
[----:B------:R-:W-:Y:S02]  /*0160*/  IMAD.MOV.U32 R2, RZ, RZ, RZ ;  /* 0x000000ffff027224 */ /* 0x000fe400078e00ff */
[----:B------:R-:W-:Y:S01]  /*0170*/  IMAD.MOV.U32 R3, RZ, RZ, R6 ;  /* 0x000000ffff037224 */ /* 0x000fe200078e0006 */
[----:B-1----:R-:W-:-:S07]  /*0180*/  LEA R0, R5, R0, 0x18 ;  /* 0x0000000005007211 */ /* 0x002fce00078ec0ff */
.L_x_2:
[----:B------:R-:W2:Y:S01]  /*0190*/  LDL R5, [R1+0x17e4] ;  /* 0x0017e40001057983 */ /* 0x000ea20000100800 */
[----:B------:R-:W-:Y:S02]  /*01a0*/  IMAD R4, R3, 0x10, R0 ;  /* 0x0000001003047824 */ /* 0x000fe400078e0200 */
[----:B------:R-:W-:Y:S02]  /*01b0*/  VIADD R2, R2, 0x1 ;  /* 0x0000000102027836 */ /* 0x000fe40000000000 */
[----:B------:R-:W-:Y:S01]  /*01c0*/  IMAD.IADD R3, R7, 0x1, R3 ;  /* 0x0000000107037824 */ /* 0x000fe200078e0203 */
[----:B------:R1:W-:Y:S02]  /*01d0*/  STS.128 [R4], RZ ;  /* 0x000000ff04007388 */ /* 0x0003e40000000c00 */
[----:B--2---:R-:W-:-:S04]  /*01e0*/  LOP3.LUT R5, R2, R5, RZ, 0x3c, !PT ;  /* 0x0000000502057212 */ /* 0x004fc800078e3cff */
[----:B------:R-:W-:-:S13]  /*01f0*/  ISETP.NE.AND P0, PT, R5, 0x2, PT ;  /* 0x000000020500780c */ /* 0x000fda0003f05270 */
[----:B-1----:R-:W-:Y:S05]  /*0200*/  @P0 BRA `(.L_x_2) ;  /* 0xfffffffc00e00947 */ /* 0x002fea000383ffff */
.L_x_1:
[----:B------:R-:W-:Y:S05]  /*0210*/  BSYNC.RECONVERGENT B0 ;  /* 0x0000000000007941 */ /* 0x000fea0003800200 */
.L_x_0:
[----:B------:R-:W-:Y:S01]  /*0220*/  BSSY.RECONVERGENT B0, `(.L_x_3) ;  /* 0x000000d000007945 */ /* 0x000fe20003800200 */
[----:B0-----:R-:W-:-:S07]  /*0230*/  LEA R8, R9, R8, 0x18 ;  /* 0x0000000809087211 */ /* 0x001fce00078ec0ff */
.L_x_4:
[----:B0-----:R-:W-:Y:S02]  /*0240*/  IMAD R10, R3, 0x10, R8 ;  /* 0x00000010030a7824 */ /* 0x001fe400078e0208 */
[C---:B------:R-:W-:Y:S02]  /*0250*/  IMAD R3, R7.reuse, 0x4, R3 ;  /* 0x0000000407037824 */ /* 0x040fe400078e0203 */
[----:B------:R-:W-:Y:S01]  /*0260*/  IMAD R0, R7, 0x10, R10 ;  /* 0x0000001007007824 */ /* 0x000fe200078e020a */
[----:B------:R0:W-:Y:S02]  /*0270*/  STS.128 [R10], RZ ;  /* 0x000000ff0a007388 */ /* 0x0001e40000000c00 */
[----:B------:R-:W-:Y:S01]  /*0280*/  ISETP.GE.U32.AND P0, PT, R3, 0x3000, PT ;  /* 0x000030000300780c */ /* 0x000fe20003f06070 */
[C---:B------:R-:W-:Y:S01]  /*0290*/  IMAD R2, R7.reuse, 0x10, R0 ;  /* 0x0000001007027824 */ /* 0x040fe200078e0200 */
[----:B------:R0:W-:Y:S03]  /*02a0*/  STS.128 [R0], RZ ;  /* 0x000000ff00007388 */ /* 0x0001e60000000c00 */
[----:B------:R-:W-:Y:S01]  /*02b0*/  IMAD R4, R7, 0x10, R2 ;  /* 0x0000001007047824 */ /* 0x000fe200078e0202 */
[----:B------:R0:W-:Y:S04]  /*02c0*/  STS.128 [R2], RZ ;  /* 0x000000ff02007388 */ /* 0x0001e80000000c00 */
[----:B------:R0:W-:Y:S03]  /*02d0*/  STS.128 [R4], RZ ;  /* 0x000000ff04007388 */ /* 0x0001e60000000c00 */
[----:B------:R-:W-:Y:S05]  /*02e0*/  @!P0 BRA `(.L_x_4) ;  /* 0xfffffffc00d48947 */ /* 0x000fea000383ffff */
[----:B------:R-:W-:Y:S05]  /*02f0*/  BSYNC.RECONVERGENT B0 ;  /* 0x0000000000007941 */ /* 0x000fea0003800200 */
.L_x_3:
[----:B0-----:R-:W0:Y:S01]  /*0300*/  S2R R0, SR_CTAID.X ;  /* 0x0000000000007919 */ /* 0x001e220000002500 */
[----:B------:R-:W-:Y:S01]  /*0310*/  BAR.SYNC.DEFER_BLOCKING 0x0 ;  /* 0x0000000000007b1d */ /* 0x000fe20000010000 */
[----:B------:R-:W-:-:S05]  /*0320*/  ISETP.NE.AND P0, PT, R6, RZ, PT ;  /* 0x000000ff0600720c */ /* 0x000fca0003f05270 */
[----:B------:R-:W1:Y:S01]  /*0330*/  LDCU.64 UR6, c[0x0][0x358] ;  /* 0x00006b00ff0677ac */ /* 0x000e620008000a00 */
[----:B------:R-:W-:Y:S01]  /*0340*/  BSSY.RECONVERGENT B0, `(.L_x_5) ;  /* 0x00002f0000007945 */ /* 0x000fe20003800200 */
[----:B0-----:R-:W-:-:S06]  /*0350*/  IMAD.SHL.U32 R0, R0, 0x800, RZ ;  /* 0x0000080000007824 */ /* 0x001fcc00078e00ff */
[----:B-1----:R-:W-:Y:S05]  /*0360*/  @P0 BRA `(.L_x_6) ;  /* 0x0000002c00b40947 */ /* 0x002fea0003800000 */
[----:B------:R-:W-:-:S07]  /*0370*/  IMAD.MOV.U32 R9, RZ, RZ, RZ ;  /* 0x000000ffff097224 */ /* 0x000fce00078e00ff */
.L_x_10:
[----:B0-----:R-:W0:Y:S02]  /*0380*/  LDC.64 R2, c[0x0][0x388] ;  /* 0x0000e200ff027b82 */ /* 0x001e240000000a00 */
[----:B0-----:R-:W-:-:S05]  /*0390*/  IMAD.WIDE.U32 R2, R9, 0x1e8, R2 ;  /* 0x000001e809027825 */ /* 0x001fca00078e0002 */
[----:B------:R-:W2:Y:S04]  /*03a0*/  LDG.E.U16 R18, desc[UR6][R2.64+0x10] ;  /* 0x0000100602127981 */ /* 0x000ea8000c1e1500 */
[----:B------:R0:W5:Y:S04]  /*03b0*/  LDG.E R15, desc[UR6][R2.64] ;  /* 0x00000006020f7981 */ /* 0x000168000c1e1900 */
[----:B------:R0:W5:Y:S04]  /*03c0*/  LDG.E R16, desc[UR6][R2.64+0x4] ;  /* 0x0000040602107981 */ /* 0x000168000c1e1900 */
[----:B------:R0:W5:Y:S04]  /*03d0*/  LDG.E R13, desc[UR6][R2.64+0x8] ;  /* 0x00000806020d7981 */ /* 0x000168000c1e1900 */
[----:B------:R0:W5:Y:S01]  /*03e0*/  LDG.E R14, desc[UR6][R2.64+0xc] ;  /* 0x00000c06020e7981 */ /* 0x000162000c1e1900 */
[----:B--2---:R-:W-:-:S02]  /*03f0*/  PRMT R10, R18, 0x7771, RZ ;  /* 0x00007771120a7816 */ /* 0x004fc400000000ff */
[----:B------:R-:W-:Y:S02]  /*0400*/  PRMT R18, R18, 0x7770, RZ ;  /* 0x0000777012127816 */ /* 0x000fe400000000ff */
[----:B------:R-:W-:-:S13]  /*0410*/  ISETP.GE.U32.AND P0, PT, R10, 0xc, PT ;  /* 0x0000000c0a00780c */ /* 0x000fda0003f06070 */
[----:B0-----:R-:W-:Y:S05]  /*0420*/  @!P0 BRA `(.L_x_7) ;  /* 0x0000002c00608947 */ /* 0x001fea0003800000 */
[----:B------:R-:W-:Y:S02]  /*0430*/  VIADD R11, R10, 0xfffffff4 ;  /* 0xfffffff40a0b7836 */ /* 0x000fe40000000000 */
[----:B------:R-:W-:-:S07]  /*0440*/  IMAD.MOV.U32 R12, RZ, RZ, RZ ;  /* 0x000000ffff0c7224 */ /* 0x000fce00078e00ff */
.L_x_9:
[----:B------:R-:W0:Y:S01]  /*0450*/  LDC.64 R6, c[0x3][RZ] ;  /* 0x00c00000ff067b82 */ /* 0x000e220000000a00 */
[----:B------:R-:W-:-:S07]  /*0460*/  ISETP.NE.AND P2, PT, R12, R11, PT ;  /* 0x0000000b0c00720c */ /* 0x000fce0003f45270 */
[----:B------:R-:W1:Y:S01]  /*0470*/  LDC.64 R4, c[0x3][0x8] ;  /* 0x00c00200ff047b82 */ /* 0x000e620000000a00 */
[----:B0----5:R-:W-:Y:S02]  /*0480*/  IMAD.IADD R17, R15, 0x1, R6 ;  /* 0x000000010f117824 */ /* 0x021fe400078e0206 */
[----:B------:R-:W-:-:S03]  /*0490*/  IMAD.IADD R19, R16, 0x1, R7 ;  /* 0x0000000110137824 */ /* 0x000fc600078e0207 */
[----:B------:R-:W-:Y:S02]  /*04a0*/  LOP3.LUT R20, R17, 0x1, RZ, 0x3c, !PT ;  /* 0x0000000111147812 */ /* 0x000fe400078e3cff */
[----:B------:R-:W-:Y:S01]  /*04b0*/  SHF.L.W.U32.HI R21, R19, 0x10, R19 ;  /* 0x0000001013157819 */ /* 0x000fe20000010e13 */
[----:B-1----:R-:W-:Y:S01]  /*04c0*/  IMAD.IADD R22, R13, 0x1, R4 ;  /* 0x000000010d167824 */ /* 0x002fe200078e0204 */
[----:B------:R-:W-:Y:S01]  /*04d0*/  SHF.L.W.U32.HI R36, R17, 0x10, R20 ;  /* 0x0000001011247819 */ /* 0x000fe20000010e14 */
[----:B------:R-:W-:Y:S02]  /*04e0*/  IMAD.IADD R27, R14, 0x1, R5 ;  /* 0x000000010e1b7824 */ /* 0x000fe400078e0205 */
[----:B------:R-:W-:Y:S01]  /*04f0*/  IMAD.IADD R25, R21, 0x1, R16 ;  /* 0x0000000115197824 */ /* 0x000fe200078e0210 */
[----:B------:R-:W-:Y:S01]  /*0500*/  SHF.L.W.U32.HI R28, R22, 0x10, R22 ;  /* 0x00000010161c7819 */ /* 0x000fe20000010e16 */
[----:B------:R-:W-:Y:S01]  /*0510*/  IMAD.IADD R38, R36, 0x1, R15 ;  /* 0x0000000124267824 */ /* 0x000fe200078e020f */
[----:B------:R-:W-:-:S02]  /*0520*/  SHF.L.W.U32.HI R29, R27, 0x10, R27 ;  /* 0x000000101b1d7819 */ /* 0x000fc40000010e1b */
[----:B------:R-:W-:Y:S01]  /*0530*/  LOP3.LUT R20, R16, R25, RZ, 0x3c, !PT ;  /* 0x0000001910147212 */ /* 0x000fe200078e3cff */
[----:B------:R-:W-:Y:S01]  /*0540*/  IMAD.IADD R30, R28, 0x1, R13 ;  /* 0x000000011c1e7824 */ /* 0x000fe200078e020d */
[----:B------:R-:W-:Y:S01]  /*0550*/  LOP3.LUT R31, R15, R38, RZ, 0x3c, !PT ;  /* 0x000000260f1f7212 */ /* 0x000fe200078e3cff */
[----:B------:R-:W-:Y:S01]  /*0560*/  IMAD.IADD R32, R29, 0x1, R14 ;  /* 0x000000011d207824 */ /* 0x000fe200078e020e */
[----:B------:R-:W-:Y:S02]  /*0570*/  SHF.L.W.U32.HI R24, R20, 0xc, R20 ;  /* 0x0000000c14187819 */ /* 0x000fe40000010e14 */
[----:B------:R-:W-:Y:S02]  /*0580*/  LOP3.LUT R23, R13, R30, RZ, 0x3c, !PT ;  /* 0x0000001e0d177212 */ /* 0x000fe400078e3cff */
[----:B------:R-:W-:Y:S02]  /*0590*/  LOP3.LUT R26, R14, R32, RZ, 0x3c, !PT ;  /* 0x000000200e1a7212 */ /* 0x000fe400078e3cff */
[----:B------:R-:W-:-:S02]  /*05a0*/  SHF.L.W.U32.HI R40, R31, 0xc, R31 ;  /* 0x0000000c1f287819 */ /* 0x000fc40000010e1f */
[----:B------:R-:W-:Y:S02]  /*05b0*/  SHF.L.W.U32.HI R31, R23, 0xc, R23 ;  /* 0x0000000c171f7819 */ /* 0x000fe40000010e17 */
[----:B------:R-:W-:Y:S01]  /*05c0*/  SHF.L.W.U32.HI R34, R26, 0xc, R26 ;  /* 0x0000000c1a227819 */ /* 0x000fe20000010e1a */
[----:B------:R-:W-:Y:S02]  /*05d0*/  IMAD.IADD R26, R19, 0x1, R24 ;  /* 0x00000001131a7824 */ /* 0x000fe400078e0218 */
[----:B------:R-:W-:Y:S02]  /*05e0*/  IMAD.IADD R19, R17, 0x1, R40 ;  /* 0x0000000111137824 */ /* 0x000fe400078e0228 */
[----:B------:R-:W-:Y:S01]  /*05f0*/  IMAD.IADD R33, R22, 0x1, R31 ;  /* 0x0000000116217824 */ /* 0x000fe200078e021f */
[----:B------:R-:W-:Y:S01]  /*0600*/  LOP3.LUT R21, R21, R26, RZ, 0x3c, !PT ;  /* 0x0000001a15157212 */ /* 0x000fe200078e3cff */
[----:B------:R-:W-:Y:S01]  /*0610*/  IMAD.IADD R23, R27, 0x1, R34 ;  /* 0x000000011b177824 */ /* 0x000fe200078e0222 */
[----:B------:R-:W-:-:S02]  /*0620*/  LOP3.LUT R36, R36, R19, RZ, 0x3c, !PT ;  /* 0x0000001324247212 */ /* 0x000fc400078e3cff */
[----:B------:R-:W-:Y:S02]  /*0630*/  LOP3.LUT R28, R28, R33, RZ, 0x3c, !PT ;  /* 0x000000211c1c7212 */ /* 0x000fe400078e3cff */
[----:B------:R-:W-:Y:S02]  /*0640*/  LOP3.LUT R27, R29, R23, RZ, 0x3c, !PT ;  /* 0x000000171d1b7212 */ /* 0x000fe400078e3cff */
[----:B------:R-:W-:Y:S02]  /*0650*/  SHF.L.W.U32.HI R29, R21, 0x8, R21 ;  /* 0x00000008151d7819 */ /* 0x000fe40000010e15 */
[----:B------:R-:W-:Y:S02]  /*0660*/  SHF.L.W.U32.HI R36, R36, 0x8, R36 ;  /* 0x0000000824247819 */ /* 0x000fe40000010e24 */
[----:B------:R-:W-:Y:S01]  /*0670*/  SHF.L.W.U32.HI R28, R28, 0x8, R28 ;  /* 0x000000081c1c7819 */ /* 0x000fe20000010e1c */
[----:B------:R-:W-:Y:S01]  /*0680*/  IMAD.IADD R22, R25, 0x1, R29 ;  /* 0x0000000119167824 */ /* 0x000fe200078e021d */
[----:B------:R-:W-:Y:S01]  /*0690*/  SHF.L.W.U32.HI R27, R27, 0x8, R27 ;  /* 0x000000081b1b7819 */ /* 0x000fe20000010e1b */
[----:B------:R-:W-:-:S02]  /*06a0*/  IMAD.IADD R38, R38, 0x1, R36 ;  /* 0x0000000126267824 */ /* 0x000fc400078e0224 */
[----:B------:R-:W-:Y:S01]  /*06b0*/  IMAD.IADD R20, R30, 0x1, R28 ;  /* 0x000000011e147824 */ /* 0x000fe200078e021c */
[----:B------:R-:W-:Y:S01]  /*06c0*/  LOP3.LUT R24, R24, R22, RZ, 0x3c, !PT ;  /* 0x0000001618187212 */ /* 0x000fe200078e3cff */
[----:B------:R-:W-:Y:S01]  /*06d0*/  IMAD.IADD R21, R32, 0x1, R27 ;  /* 0x0000000120157824 */ /* 0x000fe200078e021b */
[----:B------:R-:W-:Y:S02]  /*06e0*/  LOP3.LUT R40, R40, R38, RZ, 0x3c, !PT ;  /* 0x0000002628287212 */ /* 0x000fe400078e3cff */
[----:B------:R-:W-:Y:S02]  /*06f0*/  LOP3.LUT R25, R31, R20, RZ, 0x3c, !PT ;  /* 0x000000141f197212 */ /* 0x000fe400078e3cff */
[----:B------:R-:W-:Y:S02]  /*0700*/  LOP3.LUT R30, R34, R21, RZ, 0x3c, !PT ;  /* 0x00000015221e7212 */ /* 0x000fe400078e3cff */
[----:B------:R-:W-:Y:S02]  /*0710*/  SHF.L.W.U32.HI R24, R24, 0x7, R24 ;  /* 0x0000000718187819 */ /* 0x000fe40000010e18 */
[----:B------:R-:W-:-:S02]  /*0720*/  SHF.L.W.U32.HI R40, R40, 0x7, R40 ;  /* 0x0000000728287819 */ /* 0x000fc40000010e28 */
[----:B------:R-:W-:Y:S01]  /*0730*/  SHF.L.W.U32.HI R25, R25, 0x7, R25 ;  /* 0x0000000719197819 */ /* 0x000fe20000010e19 */
[----:B------:R-:W-:Y:S01]  /*0740*/  IMAD.IADD R32, R24, 0x1, R19 ;  /* 0x0000000118207824 */ /* 0x000fe200078e0213 */
[----:B------:R-:W-:Y:S01]  /*0750*/  SHF.L.W.U32.HI R30, R30, 0x7, R30 ;  /* 0x000000071e1e7819 */ /* 0x000fe20000010e1e */
[----:B------:R-:W-:Y:S02]  /*0760*/  IMAD.IADD R43, R23, 0x1, R40 ;  /* 0x00000001172b7824 */ /* 0x000fe400078e0228 */
[----:B------:R-:W-:Y:S01]  /*0770*/  IMAD.IADD R19, R26, 0x1, R25 ;  /* 0x000000011a137824 */ /* 0x000fe200078e0219 */
[----:B------:R-:W-:Y:S01]  /*0780*/  LOP3.LUT R31, R27, R32, RZ, 0x3c, !PT ;  /* 0x000000201b1f7212 */ /* 0x000fe200078e3cff */
[----:B------:R-:W-:Y:S01]  /*0790*/  IMAD.IADD R26, R33, 0x1, R30 ;  /* 0x00000001211a7824 */ /* 0x000fe200078e021e */
[----:B------:R-:W-:Y:S02]  /*07a0*/  LOP3.LUT R33, R28, R43, RZ, 0x3c, !PT ;  /* 0x0000002b1c217212 */ /* 0x000fe400078e3cff */
[----:B------:R-:W-:-:S02]  /*07b0*/  LOP3.LUT R36, R36, R19, RZ, 0x3c, !PT ;  /* 0x0000001324247212 */ /* 0x000fc400078e3cff */
[----:B------:R-:W-:Y:S02]  /*07c0*/  LOP3.LUT R29, R29, R26, RZ, 0x3c, !PT ;  /* 0x0000001a1d1d7212 */ /* 0x000fe400078e3cff */
[----:B------:R-:W-:Y:S02]  /*07d0*/  SHF.L.W.U32.HI R31, R31, 0x10, R31 ;  /* 0x000000101f1f7819 */ /* 0x000fe40000010e1f */
[----:B------:R-:W-:Y:S02]  /*07e0*/  SHF.L.W.U32.HI R45, R33, 0x10, R33 ;  /* 0x00000010212d7819 */ /* 0x000fe40000010e21 */
[----:B------:R-:W-:Y:S01]  /*07f0*/  SHF.L.W.U32.HI R36, R36, 0x10, R36 ;  /* 0x0000001024247819 */ /* 0x000fe20000010e24 */
[----:B------:R-:W-:Y:S01]  /*0800*/  IMAD.IADD R33, R20, 0x1, R31 ;  /* 0x0000000114217824 */ /* 0x000fe200078e021f */
[----:B------:R-:W-:Y:S01]  /*0810*/  SHF.L.W.U32.HI R29, R29, 0x10, R29 ;  /* 0x000000101d1d7819 */ /* 0x000fe20000010e1d */
        /* <DEDUP_REMOVED lines=30> */
[----:B------:R-:W-:Y:S02]  /*0a00*/  SHF.L.W.U32.HI R35, R35, 0x7, R35 ;  /* 0x0000000723237819 */ /* 0x000fe40000010e23 */
[----:B------:R-:W-:Y:S02]  /*0a10*/  SHF.L.W.U32.HI R41, R41, 0x7, R41 ;  /* 0x0000000729297819 */ /* 0x000fe40000010e29 */
[----:B------:R-:W-:Y:S01]  /*0a20*/  LOP3.LUT R46, R46, R47, RZ, 0x3c, !PT ;  /* 0x0000002f2e2e7212 */ /* 0x000fe200078e3cff */
[----:B------:R-:W-:Y:S01]  /*0a30*/  IMAD.IADD R37, R35, 0x1, R37 ;  /* 0x0000000123257824 */ /* 0x000fe200078e0225 */
[----:B------:R-:W-:Y:S01]  /*0a40*/  SHF.L.W.U32.HI R38, R38, 0x7, R38 ;  /* 0x0000000726267819 */ /* 0x000fe20000010e26 */
[----:B------:R-:W-:Y:S01]  /*0a50*/  IMAD.IADD R49, R41, 0x1, R48 ;  /* 0x0000000129317824 */ /* 0x000fe200078e0230 */
[----:B------:R-:W-:Y:S02]  /*0a60*/  SHF.L.W.U32.HI R39, R46, 0x7, R46 ;  /* 0x000000072e277819 */ /* 0x000fe40000010e2e */
[----:B------:R-:W-:Y:S01]  /*0a70*/  LOP3.LUT R44, R44, R37, RZ, 0x3c, !PT ;  /* 0x000000252c2c7212 */ /* 0x000fe200078e3cff */
[----:B------:R-:W-:Y:S01]  /*0a80*/  IMAD.IADD R43, R38, 0x1, R40 ;  /* 0x00000001262b7824 */ /* 0x000fe200078e0228 */
[----:B------:R-:W-:Y:S01]  /*0a90*/  LOP3.LUT R34, R34, R49, RZ, 0x3c, !PT ;  /* 0x0000003122227212 */ /* 0x000fe200078e3cff */
[----:B------:R-:W-:Y:S01]  /*0aa0*/  IMAD.IADD R32, R32, 0x1, R39 ;  /* 0x0000000120207824 */ /* 0x000fe200078e0227 */
[----:B------:R-:W-:-:S02]  /*0ab0*/  SHF.L.W.U32.HI R44, R44, 0x10, R44 ;  /* 0x000000102c2c7819 */ /* 0x000fc40000010e2c */
[----:B------:R-:W-:Y:S02]  /*0ac0*/  LOP3.LUT R50, R50, R43, RZ, 0x3c, !PT ;  /* 0x0000002b32327212 */ /* 0x000fe400078e3cff */
[----:B------:R-:W-:Y:S01]  /*0ad0*/  SHF.L.W.U32.HI R46, R34, 0x10, R34 ;  /* 0x00000010222e7819 */ /* 0x000fe20000010e22 */
[----:B------:R-:W-:Y:S01]  /*0ae0*/  IMAD.IADD R34, R47, 0x1, R44 ;  /* 0x000000012f227824 */ /* 0x000fe200078e022c */
[----:B------:R-:W-:Y:S02]  /*0af0*/  LOP3.LUT R31, R31, R32, RZ, 0x3c, !PT ;  /* 0x000000201f1f7212 */ /* 0x000fe400078e3cff */
        /* <DEDUP_REMOVED lines=69> */
[----:B------:R-:W-:Y:S01]  /*0f50*/  LOP3.LUT R44, R44, R49, RZ, 0x3c, !PT ;  /* 0x000000312c2c7212 */ /* 0x000fe200078e3cff */
[----:B------:R-:W-:Y:S01]  /*0f60*/  IMAD.IADD R36, R36, 0x1, R33 ;  /* 0x0000000124247824 */ /* 0x000fe200078e0221 */
[----:B------:R-:W-:Y:S02]  /*0f70*/  SHF.L.W.U32.HI R40, R40, 0x8, R40 ;  /* 0x0000000828287819 */ /* 0x000fe40000010e28 */
[----:B------:R-:W-:Y:S02]  /*0f80*/  SHF.L.W.U32.HI R37, R32, 0x8, R32 ;  /* 0x0000000820257819 */ /* 0x000fe40000010e20 */
[----:B------:R-:W-:Y:S01]  /*0f90*/  SHF.L.W.U32.HI R39, R44, 0x8, R44 ;  /* 0x000000082c277819 */ /* 0x000fe20000010e2c */
[----:B------:R-:W-:Y:S01]  /*0fa0*/  IMAD.IADD R32, R45, 0x1, R40 ;  /* 0x000000012d207824 */ /* 0x000fe200078e0228 */
[----:B------:R-:W-:Y:S01]  /*0fb0*/  LOP3.LUT R41, R41, R36, RZ, 0x3c, !PT ;  /* 0x0000002429297212 */ /* 0x000fe200078e3cff */
[----:B------:R-:W-:-:S02]  /*0fc0*/  IMAD.IADD R42, R42, 0x1, R37 ;  /* 0x000000012a2a7824 */ /* 0x000fc400078e0225 */
[----:B------:R-:W-:Y:S01]  /*0fd0*/  IMAD.IADD R43, R50, 0x1, R39 ;  /* 0x00000001322b7824 */ /* 0x000fe200078e0227 */
[----:B------:R-:W-:Y:S02]  /*0fe0*/  LOP3.LUT R35, R35, R32, RZ, 0x3c, !PT ;  /* 0x0000002023237212 */ /* 0x000fe400078e3cff */
[----:B------:R-:W-:Y:S02]  /*0ff0*/  LOP3.LUT R51, R51, R42, RZ, 0x3c, !PT ;  /* 0x0000002a33337212 */ /* 0x000fe400078e3cff */
[----:B------:R-:W-:Y:S02]  /*1000*/  SHF.L.W.U32.HI R41, R41, 0x7, R41 ;  /* 0x0000000729297819 */ /* 0x000fe40000010e29 */
[----:B------:R-:W-:Y:S02]  /*1010*/  LOP3.LUT R52, R52, R43, RZ, 0x3c, !PT ;  /* 0x0000002b34347212 */ /* 0x000fe400078e3cff */
[----:B------:R-:W-:Y:S01]  /*1020*/  SHF.L.W.U32.HI R35, R35, 0x7, R35 ;  /* 0x0000000723237819 */ /* 0x000fe20000010e23 */
[----:B------:R-:W-:Y:S01]  /*1030*/  IMAD.IADD R46, R41, 0x1, R46 ;  /* 0x00000001292e7824 */ /* 0x000fe200078e022e */
[----:B------:R-:W-:-:S02]  /*1040*/  SHF.L.W.U32.HI R51, R51, 0x7, R51 ;  /* 0x0000000733337819 */ /* 0x000fc40000010e33 */
[----:B------:R-:W-:Y:S01]  /*1050*/  SHF.L.W.U32.HI R52, R52, 0x7, R52 ;  /* 0x0000000734347819 */ /* 0x000fe20000010e34 */
[----:B------:R-:W-:Y:S01]  /*1060*/  IMAD.IADD R48, R35, 0x1, R48 ;  /* 0x0000000123307824 */ /* 0x000fe200078e0230 */
[----:B------:R-:W-:Y:S01]  /*1070*/  LOP3.LUT R37, R37, R46, RZ, 0x3c, !PT ;  /* 0x0000002e25257212 */ /* 0x000fe200078e3cff */
[----:B------:R-:W-:Y:S02]  /*1080*/  IMAD.IADD R44, R51, 0x1, R49 ;  /* 0x00000001332c7824 */ /* 0x000fe400078e0231 */
[----:B------:R-:W-:Y:S01]  /*1090*/  IMAD.IADD R31, R31, 0x1, R52 ;  /* 0x000000011f1f7824 */ /* 0x000fe200078e0234 */
[----:B------:R-:W-:Y:S02]  /*10a0*/  LOP3.LUT R39, R39, R48, RZ, 0x3c, !PT ;  /* 0x0000003027277212 */ /* 0x000fe400078e3cff */
[----:B------:R-:W-:Y:S02]  /*10b0*/  LOP3.LUT R38, R33, R44, RZ, 0x3c, !PT ;  /* 0x0000002c21267212 */ /* 0x000fe400078e3cff */
[----:B------:R-:W-:-:S02]  /*10c0*/  SHF.L.W.U32.HI R34, R37, 0x10, R37 ;  /* 0x0000001025227819 */ /* 0x000fc40000010e25 */
[----:B------:R-:W-:Y:S02]  /*10d0*/  LOP3.LUT R40, R40, R31, RZ, 0x3c, !PT ;  /* 0x0000001f28287212 */ /* 0x000fe400078e3cff */
        /* <DEDUP_REMOVED lines=9> */
[----:B------:R-:W-:Y:S02]  /*1170*/  SHF.L.W.U32.HI R41, R41, 0xc, R41 ;  /* 0x0000000c29297819 */ /* 0x000fe40000010e29 */
[----:B------:R-:W-:Y:S02]  /*1180*/  LOP3.LUT R51, R51, R40, RZ, 0x3c, !PT ;  /* 0x0000002833337212 */ /* 0x000fe400078e3cff */
[----:B------:R-:W-:Y:S02]  /*1190*/  LOP3.LUT R52, R52, R37, RZ, 0x3c, !PT ;  /* 0x0000002534347212 */ /* 0x000fe400078e3cff */
[----:B------:R-:W-:Y:S01]  /*11a0*/  SHF.L.W.U32.HI R43, R35, 0xc, R35 ;  /* 0x0000000c232b7819 */ /* 0x000fe20000010e23 */
[----:B------:R-:W-:Y:S01]  /*11b0*/  IMAD.IADD R35, R46, 0x1, R41 ;  /* 0x000000012e237824 */ /* 0x000fe200078e0229 */
[----:B------:R-:W-:Y:S02]  /*11c0*/  SHF.L.W.U32.HI R51, R51, 0xc, R51 ;  /* 0x0000000c33337819 */ /* 0x000fe40000010e33 */
[----:B------:R-:W-:Y:S01]  /*11d0*/  SHF.L.W.U32.HI R52, R52, 0xc, R52 ;  /* 0x0000000c34347819 */ /* 0x000fe20000010e34 */
[----:B------:R-:W-:Y:S01]  /*11e0*/  IMAD.IADD R48, R48, 0x1, R43 ;  /* 0x0000000130307824 */ /* 0x000fe200078e022b */
[----:B------:R-:W-:Y:S01]  /*11f0*/  LOP3.LUT R34, R34, R35, RZ, 0x3c, !PT ;  /* 0x0000002322227212 */ /* 0x000fe200078e3cff */
[----:B------:R-:W-:-:S02]  /*1200*/  IMAD.IADD R44, R44, 0x1, R51 ;  /* 0x000000012c2c7824 */ /* 0x000fc400078e0233 */
[----:B------:R-:W-:Y:S01]  /*1210*/  IMAD.IADD R32, R31, 0x1, R52 ;  /* 0x000000011f207824 */ /* 0x000fe200078e0234 */
[----:B------:R-:W-:Y:S02]  /*1220*/  LOP3.LUT R39, R39, R48, RZ, 0x3c, !PT ;  /* 0x0000003027277212 */ /* 0x000fe400078e3cff */
[----:B------:R-:W-:Y:S02]  /*1230*/  SHF.L.W.U32.HI R31, R34, 0x8, R34 ;  /* 0x00000008221f7819 */ /* 0x000fe40000010e22 */
[----:B------:R-:W-:Y:S02]  /*1240*/  LOP3.LUT R45, R45, R44, RZ, 0x3c, !PT ;  /* 0x0000002c2d2d7212 */ /* 0x000fe400078e3cff */
[----:B------:R-:W-:Y:S01]  /*1250*/  SHF.L.W.U32.HI R39, R39, 0x8, R39 ;  /* 0x0000000827277819 */ /* 0x000fe20000010e27 */
[----:B------:R-:W-:Y:S01]  /*1260*/  IMAD.IADD R38, R38, 0x1, R31 ;  /* 0x0000000126267824 */ /* 0x000fe200078e021f */
[----:B------:R-:W-:Y:S02]  /*1270*/  LOP3.LUT R33, R33, R32, RZ, 0x3c, !PT ;  /* 0x0000002021217212 */ /* 0x000fe400078e3cff */
[----:B------:R-:W-:Y:S01]  /*1280*/  SHF.L.W.U32.HI R45, R45, 0x8, R45 ;  /* 0x000000082d2d7819 */ /* 0x000fe20000010e2d */
[----:B------:R-:W-:Y:S01]  /*1290*/  IMAD.IADD R36, R36, 0x1, R39 ;  /* 0x0000000124247824 */ /* 0x000fe200078e0227 */
[----:B------:R-:W-:-:S02]  /*12a0*/  LOP3.LUT R41, R41, R38, RZ, 0x3c, !PT ;  /* 0x0000002629297212 */ /* 0x000fc400078e3cff */
[----:B------:R-:W-:Y:S01]  /*12b0*/  SHF.L.W.U32.HI R34, R33, 0x8, R33 ;  /* 0x0000000821227819 */ /* 0x000fe20000010e21 */
[----:B------:R-:W-:Y:S01]  /*12c0*/  IMAD.IADD R42, R40, 0x1, R45 ;  /* 0x00000001282a7824 */ /* 0x000fe200078e022d */
        /* <DEDUP_REMOVED lines=73> */
[----:B------:R-:W-:Y:S02]  /*1760*/  SHF.L.W.U32.HI R41, R41, 0xc, R41 ;  /* 0x0000000c29297819 */ /* 0x000fe40000010e29 */
[----:B------:R-:W-:Y:S02]  /*1770*/  SHF.L.W.U32.HI R35, R38, 0x10, R38 ;  /* 0x0000001026237819 */ /* 0x000fe40000010e26 */
[----:B------:R-:W-:Y:S01]  /*1780*/  SHF.L.W.U32.HI R40, R40, 0xc, R40 ;  /* 0x0000000c28287819 */ /* 0x000fe20000010e28 */
[----:B------:R-:W-:Y:S01]  /*1790*/  IMAD.IADD R38, R34, 0x1, R41 ;  /* 0x0000000122267824 */ /* 0x000fe200078e0229 */
[----:B------:R-:W-:Y:S01]  /*17a0*/  LOP3.LUT R51, R51, R50, RZ, 0x3c, !PT ;  /* 0x0000003233337212 */ /* 0x000fe200078e3cff */
[----:B------:R-:W-:Y:S02]  /*17b0*/  IMAD.IADD R34, R32, 0x1, R15 ;  /* 0x0000000120227824 */ /* 0x000fe400078e020f */
[----:B------:R-:W-:Y:S01]  /*17c0*/  IMAD.IADD R36, R43, 0x1, R40 ;  /* 0x000000012b247824 */ /* 0x000fe200078e0228 */
[----:B------:R-:W-:Y:S01]  /*17d0*/  LOP3.LUT R33, R31, R38, RZ, 0x3c, !PT ;  /* 0x000000261f217212 */ /* 0x000fe200078e3cff */
[----:B------:R-:W-:Y:S01]  /*17e0*/  IMAD.IADD R42, R42, 0x1, R35 ;  /* 0x000000012a2a7824 */ /* 0x000fe200078e0223 */
[----:B------:R-:W-:-:S02]  /*17f0*/  LOP3.LUT R31, R15, R34, RZ, 0x3c, !PT ;  /* 0x000000220f1f7212 */ /* 0x000fc400078e3cff */
[----:B------:R-:W-:Y:S02]  /*1800*/  LEA.HI R51, R51, R46, R51, 0xc ;  /* 0x0000002e33337211 */ /* 0x000fe400078f6033 */
[----:B------:R-:W-:Y:S02]  /*1810*/  LOP3.LUT R46, R45, R36, RZ, 0x3c, !PT ;  /* 0x000000242d2e7212 */ /* 0x000fe400078e3cff */
[----:B------:R-:W-:Y:S02]  /*1820*/  SHF.L.W.U32.HI R36, R31, 0xc, R31 ;  /* 0x0000000c1f247819 */ /* 0x000fe40000010e1f */
[----:B------:R-:W-:Y:S01]  /*1830*/  LEA.HI R47, R46, R47, R46, 0x8 ;  /* 0x0000002f2e2f7211 */ /* 0x000fe200078f402e */
[----:B------:R-:W-:Y:S01]  /*1840*/  IMAD.MOV.U32 R46, RZ, RZ, 0x1 ;  /* 0x00000001ff2e7424 */ /* 0x000fe200078e00ff */
[----:B------:R-:W-:Y:S01]  /*1850*/  LOP3.LUT R42, R37, R42, RZ, 0x3c, !PT ;  /* 0x0000002a252a7212 */ /* 0x000fe200078e3cff */
[----:B------:R-:W-:Y:S01]  /*1860*/  IMAD.IADD R31, R17, 0x1, R36 ;  /* 0x00000001111f7824 */ /* 0x000fe200078e0224 */
[----:B------:R-:W-:-:S02]  /*1870*/  LEA.HI R44, R33, R44, R33, 0x8 ;  /* 0x0000002c212c7211 */ /* 0x000fc400078f4021 */
[----:B------:R-:W-:Y:S02]  /*1880*/  LOP3.LUT R40, R40, R47, RZ, 0x3c, !PT ;  /* 0x0000002f28287212 */ /* 0x000fe400078e3cff */
[----:B------:R-:W-:Y:S02]  /*1890*/  LOP3.LUT R32, R32, R31, RZ, 0x3c, !PT ;  /* 0x0000001f20207212 */ /* 0x000fe400078e3cff */
[----:B------:R-:W-:Y:S02]  /*18a0*/  LOP3.LUT R33, RZ, R12, RZ, 0x33, !PT ;  /* 0x0000000cff217212 */ /* 0x000fe400078e33ff */
[----:B------:R-:W-:Y:S02]  /*18b0*/  LEA.HI R42, R42, R39, R42, 0xc ;  /* 0x000000272a2a7211 */ /* 0x000fe400078f602a */
[----:B------:R-:W-:Y:S01]  /*18c0*/  LOP3.LUT R44, R41, R44, RZ, 0x3c, !PT ;  /* 0x0000002c292c7212 */ /* 0x000fe200078e3cff */
[----:B------:R-:W-:Y:S01]  /*18d0*/  IMAD.IADD R17, R10, 0x1, R33 ;  /* 0x000000010a117824 */ /* 0x000fe200078e0221 */
        /* <DEDUP_REMOVED lines=8> */
[----:B------:R-:W-:Y:S01]  /*1960*/  SHF.L.W.U32.HI R35, R35, 0x8, R35 ;  /* 0x0000000823237819 */ /* 0x000fe20000010e23 */
[----:B------:R-:W-:Y:S01]  /*1970*/  IMAD.IADD R42, R42, 0x1, R33 ;  /* 0x000000012a2a7824 */ /* 0x000fe200078e0221 */
[----:B------:R-:W-:Y:S01]  /*1980*/  LOP3.LUT R36, R36, R34, RZ, 0x3c, !PT ;  /* 0x0000002224247212 */ /* 0x000fe200078e3cff */
[----:B------:R-:W-:Y:S01]  /*1990*/  IMAD.IADD R50, R50, 0x1, R51 ;  /* 0x0000000132327824 */ /* 0x000fe200078e0233 */
[----:B------:R-:W-:-:S02]  /*19a0*/  LOP3.LUT R35, R35, R40, RZ, 0x3c, !PT ;  /* 0x0000002823237212 */ /* 0x000fc400078e3cff */
[----:B------:R-:W-:Y:S02]  /*19b0*/  LOP3.LUT R38, R51, R42, RZ, 0x3c, !PT ;  /* 0x0000002a33267212 */ /* 0x000fe400078e3cff */
[----:B------:R-:W-:Y:S02]  /*19c0*/  LEA.HI R50, R35, R50, R35, 0x10 ;  /* 0x0000003223327211 */ /* 0x000fe400078f8023 */
[----:B------:R-:W-:Y:S02]  /*19d0*/  SHF.L.W.U32.HI R36, R36, 0x7, R36 ;  /* 0x0000000724247819 */ /* 0x000fe40000010e24 */
[----:B------:R-:W-:Y:S02]  /*19e0*/  LEA.HI R38, R38, R47, R38, 0x10 ;  /* 0x0000002f26267211 */ /* 0x000fe400078f8026 */
[----:B------:R-:W-:Y:S01]  /*19f0*/  LOP3.LUT R37, R37, R50, RZ, 0x3c, !PT ;  /* 0x0000003225257212 */ /* 0x000fe200078e3cff */
[----:B------:R-:W-:Y:S01]  /*1a00*/  IMAD.IADD R35, R36, 0x1, R23 ;  /* 0x0000000124237824 */ /* 0x000fe200078e0217 */
[----:B------:R-:W-:Y:S01]  /*1a10*/  LOP3.LUT R33, R33, R38, RZ, 0x3c, !PT ;  /* 0x0000002621217212 */ /* 0x000fe200078e3cff */
[----:B------:R-:W-:Y:S01]  /*1a20*/  IMAD.IADD R38, R31, 0x1, R24 ;  /* 0x000000011f267824 */ /* 0x000fe200078e0218 */
[----:B------:R-:W-:Y:S01]  /*1a30*/  LEA.HI R40, R37, R40, RZ, 0xc ;  /* 0x0000002825287211 */ /* 0x000fe200078f60ff */
[----:B------:R-:W-:Y:S01]  /*1a40*/  IMAD.IADD R31, R34, 0x1, R29 ;  /* 0x00000001221f7824 */ /* 0x000fe200078e021d */
[----:B------:R-:W-:-:S02]  /*1a50*/  LOP3.LUT R37, R18, 0xff, RZ, 0xc0, !PT ;  /* 0x000000ff12257812 */ /* 0x000fc400078ec0ff */
[----:B------:R-:W-:Y:S02]  /*1a60*/  LOP3.LUT R28, R28, R35, RZ, 0x3c, !PT ;  /* 0x000000231c1c7212 */ /* 0x000fe400078e3cff */
[----:B------:R-:W-:Y:S02]  /*1a70*/  ISETP.NE.AND P1, PT, R37, 0x1, PT ;  /* 0x000000012500780c */ /* 0x000fe40003f25270 */
[----:B------:R-:W-:Y:S02]  /*1a80*/  LOP3.LUT R27, R27, R38, RZ, 0x3c, !PT ;  /* 0x000000261b1b7212 */ /* 0x000fe400078e3cff */
[----:B------:R-:W-:Y:S02]  /*1a90*/  LOP3.LUT R32, R32, R19, RZ, 0x3c, !PT ;  /* 0x0000001320207212 */ /* 0x000fe400078e3cff */
[----:B------:R-:W-:Y:S02]  /*1aa0*/  SHF.L.W.U32.HI R37, R28, 0x10, R28 ;  /* 0x000000101c257819 */ /* 0x000fe40000010e1c */
[----:B------:R-:W-:-:S02]  /*1ab0*/  SHF.L.U32 R17, R46, R17, RZ ;  /* 0x000000112e117219 */ /* 0x000fc400000006ff */
[----:B------:R-:W-:Y:S01]  /*1ac0*/  SHF.L.W.U32.HI R27, R27, 0x10, R27 ;  /* 0x000000101b1b7819 */ /* 0x000fe20000010e1b */
[----:B------:R-:W-:Y:S01]  /*1ad0*/  IMAD.IADD R39, R22, 0x1, R37 ;  /* 0x0000000116277824 */ /* 0x000fe200078e0225 */
[----:B------:R-:W-:Y:S02]  /*1ae0*/  SHF.L.W.U32.HI R32, R32, 0x10, R32 ;  /* 0x0000001020207819 */ /* 0x000fe40000010e20 */
[----:B------:R-:W-:Y:S01]  /*1af0*/  LOP3.LUT P0, R17, R17, RZ, R0, 0xa0, !PT ;  /* 0x000000ff11117212 */ /* 0x000fe2000780a000 */
[----:B------:R-:W-:Y:S01]  /*1b00*/  IMAD.IADD R23, R20, 0x1, R27 ;  /* 0x0000000114177824 */ /* 0x000fe200078e021b */
[----:B------:R-:W-:Y:S01]  /*1b10*/  LEA.HI R33, R33, R42, RZ, 0xc ;  /* 0x0000002a21217211 */ /* 0x000fe200078f60ff */
[----:B------:R-:W-:Y:S01]  /*1b20*/  IMAD.IADD R28, R21, 0x1, R32 ;  /* 0x00000001151c7824 */ /* 0x000fe200078e0220 */
[----:B------:R-:W-:Y:S02]  /*1b30*/  LOP3.LUT R30, R30, R31, RZ, 0x3c, !PT ;  /* 0x0000001f1e1e7212 */ /* 0x000fe400078e3cff */
[----:B------:R-:W-:Y:S01]  /*1b40*/  LOP3.LUT R36, R36, R39, RZ, 0x3c, !PT ;  /* 0x0000002724247212 */ /* 0x000fe200078e3cff */
[----:B------:R-:W-:Y:S01]  /*1b50*/  IMAD.IADD R18, R33, 0x1, R6 ;  /* 0x0000000121127824 */ /* 0x000fe200078e0206 */
[----:B------:R-:W-:-:S02]  /*1b60*/  SHF.L.W.U32.HI R33, R30, 0xc, R30 ;  /* 0x0000000c1e217819 */ /* 0x000fc40000010e1e */
[----:B------:R-:W-:Y:S02]  /*1b70*/  LOP3.LUT R24, R24, R23, RZ, 0x3c, !PT ;  /* 0x0000001718187212 */ /* 0x000fe400078e3cff */
[----:B------:R-:W-:Y:S01]  /*1b80*/  LOP3.LUT R25, R25, R28, RZ, 0x3c, !PT ;  /* 0x0000001c19197212 */ /* 0x000fe200078e3cff */
[----:B------:R-:W-:Y:S01]  /*1b90*/  IMAD.IADD R26, R26, 0x1, R33 ;  /* 0x000000011a1a7824 */ /* 0x000fe200078e0221 */
[----:B------:R-:W-:Y:S01]  /*1ba0*/  SHF.L.W.U32.HI R36, R36, 0xc, R36 ;  /* 0x0000000c24247819 */ /* 0x000fe20000010e24 */
[----:B------:R-:W-:Y:S01]  /*1bb0*/  @P0 IMAD.IADD R18, R40, 0x1, R7 ;  /* 0x0000000128120824 */ /* 0x000fe200078e0207 */
[----:B------:R-:W-:Y:S02]  /*1bc0*/  SHF.L.W.U32.HI R21, R24, 0xc, R24 ;  /* 0x0000000c18157819 */ /* 0x000fe40000010e18 */
[----:B------:R-:W-:Y:S01]  /*1bd0*/  SHF.L.W.U32.HI R24, R25, 0xc, R25 ;  /* 0x0000000c19187819 */ /* 0x000fe20000010e19 */
[----:B------:R-:W-:Y:S01]  /*1be0*/  IMAD.IADD R40, R35, 0x1, R36 ;  /* 0x0000000123287824 */ /* 0x000fe200078e0224 */
[----:B------:R-:W-:Y:S01]  /*1bf0*/  LOP3.LUT R29, R29, R26, RZ, 0x3c, !PT ;  /* 0x0000001a1d1d7212 */ /* 0x000fe200078e3cff */
[----:B------:R-:W-:Y:S01]  /*1c00*/  IMAD.IADD R38, R38, 0x1, R21 ;  /* 0x0000000126267824 */ /* 0x000fe200078e0215 */
[----:B------:R-:W-:Y:S01]  /*1c10*/  ISETP.NE.AND P3, PT, R17, RZ, PT ;  /* 0x000000ff1100720c */ /* 0x000fe20003f65270 */
[----:B------:R-:W-:Y:S01]  /*1c20*/  IMAD.IADD R19, R19, 0x1, R24 ;  /* 0x0000000113137824 */ /* 0x000fe200078e0218 */
[----:B------:R-:W-:-:S02]  /*1c30*/  LOP3.LUT R37, R37, R40, RZ, 0x3c, !PT ;  /* 0x0000002825257212 */ /* 0x000fc400078e3cff */
[----:B------:R-:W-:Y:S02]  /*1c40*/  SHF.L.W.U32.HI R30, R29, 0x8, R29 ;  /* 0x000000081d1e7819 */ /* 0x000fe40000010e1d */
        /* <DEDUP_REMOVED lines=8> */
[----:B------:R-:W-:Y:S01]  /*1cd0*/  IMAD.IADD R22, R23, 0x1, R20 ;  /* 0x0000000117167824 */ /* 0x000fe200078e0214 */
[----:B------:R-:W-:Y:S01]  /*1ce0*/  LOP3.LUT R18, R18, 0x1, RZ, 0xc0, !PT ;  /* 0x0000000112127812 */ /* 0x000fe200078ec0ff */
        /* <DEDUP_REMOVED lines=16> */
[----:B------:R-:W-:Y:S01]  /*1df0*/  LOP3.LUT R42, R42, R29, RZ, 0x3c, !PT ;  /* 0x0000001d2a2a7212 */ /* 0x000fe200078e3cff */
[----:B------:R-:W-:Y:S01]  /*1e00*/  IMAD.IADD R28, R23, 0x1, R26 ;  /* 0x00000001171c7824 */ /* 0x000fe200078e021a */
[----:B------:R-:W-:Y:S02]  /*1e10*/  SHF.L.W.U32.HI R25, R25, 0x10, R25 ;  /* 0x0000001019197819 */ /* 0x000fe40000010e19 */
[----:B------:R-:W-:-:S02]  /*1e20*/  SHF.L.W.U32.HI R30, R30, 0x10, R30 ;  /* 0x000000101e1e7819 */ /* 0x000fc40000010e1e */
[----:B------:R-:W-:Y:S01]  /*1e30*/  SHF.L.W.U32.HI R23, R42, 0x10, R42 ;  /* 0x000000102a177819 */ /* 0x000fe20000010e2a */
[----:B------:R-:W-:Y:S01]  /*1e40*/  IMAD.IADD R34, R34, 0x1, R25 ;  /* 0x0000000122227824 */ /* 0x000fe200078e0219 */
[----:B------:R-:W-:Y:S01]  /*1e50*/  LOP3.LUT R33, R33, R28, RZ, 0x3c, !PT ;  /* 0x0000001c21217212 */ /* 0x000fe200078e3cff */
[----:B------:R-:W-:Y:S02]  /*1e60*/  IMAD.IADD R20, R39, 0x1, R30 ;  /* 0x0000000127147824 */ /* 0x000fe400078e021e */
[----:B------:R-:W-:Y:S01]  /*1e70*/  IMAD.IADD R31, R22, 0x1, R23 ;  /* 0x00000001161f7824 */ /* 0x000fe200078e0217 */
[----:B------:R-:W-:Y:S02]  /*1e80*/  LOP3.LUT R27, R27, R34, RZ, 0x3c, !PT ;  /* 0x000000221b1b7212 */ /* 0x000fe400078e3cff */
[----:B------:R-:W-:Y:S02]  /*1e90*/  SHF.L.W.U32.HI R32, R33, 0xc, R33 ;  /* 0x0000000c21207819 */ /* 0x000fe40000010e21 */
[----:B------:R-:W-:-:S02]  /*1ea0*/  LOP3.LUT R21, R21, R20, RZ, 0x3c, !PT ;  /* 0x0000001415157212 */ /* 0x000fc400078e3cff */
[----:B------:R-:W-:Y:S01]  /*1eb0*/  LOP3.LUT R24, R24, R31, RZ, 0x3c, !PT ;  /* 0x0000001f18187212 */ /* 0x000fe200078e3cff */
[----:B------:R-:W-:Y:S01]  /*1ec0*/  IMAD.IADD R35, R35, 0x1, R32 ;  /* 0x0000000123237824 */ /* 0x000fe200078e0220 */
[----:B------:R-:W-:Y:S02]  /*1ed0*/  SHF.L.W.U32.HI R27, R27, 0xc, R27 ;  /* 0x0000000c1b1b7819 */ /* 0x000fe40000010e1b */
[----:B------:R-:W-:Y:S02]  /*1ee0*/  SHF.L.W.U32.HI R22, R21, 0xc, R21 ;  /* 0x0000000c15167819 */ /* 0x000fe40000010e15 */
[----:B------:R-:W-:Y:S01]  /*1ef0*/  SHF.L.W.U32.HI R24, R24, 0xc, R24 ;  /* 0x0000000c18187819 */ /* 0x000fe20000010e18 */
[----:B------:R-:W-:Y:S01]  /*1f00*/  IMAD.IADD R38, R38, 0x1, R27 ;  /* 0x0000000126267824 */ /* 0x000fe200078e021b */
[----:B------:R-:W-:Y:S01]  /*1f10*/  LOP3.LUT R21, R26, R35, RZ, 0x3c, !PT ;  /* 0x000000231a157212 */ /* 0x000fe200078e3cff */
[----:B------:R-:W-:Y:S02]  /*1f20*/  IMAD.IADD R19, R19, 0x1, R22 ;  /* 0x0000000113137824 */ /* 0x000fe400078e0216 */
        /* <DEDUP_REMOVED lines=229> */
[----:B------:R-:W-:Y:S02]  /*2d80*/  SHF.L.W.U32.HI R39, R39, 0xc, R39 ;  /* 0x0000000c27277819 */ /* 0x000fe40000010e27 */
[----:B------:R-:W-:Y:S02]  /*2d90*/  LOP3.LUT R20, R20, R35, RZ, 0x3c, !PT ;  /* 0x0000002314147212 */ /* 0x000fe400078e3cff */
[----:B------:R-:W-:Y:S01]  /*2da0*/  LOP3.LUT R29, R29, R26, RZ, 0x3c, !PT ;  /* 0x0000001a1d1d7212 */ /* 0x000fe200078e3cff */
[----:B------:R-:W-:Y:S01]  /*2db0*/  IMAD.IADD R19, R32, 0x1, R39 ;  /* 0x0000000120137824 */ /* 0x000fe200078e0227 */
[----:B------:R-:W-:Y:S02]  /*2dc0*/  LOP3.LUT R25, R25, R42, RZ, 0x3c, !PT ;  /* 0x0000002a19197212 */ /* 0x000fe400078e3cff */
[----:B------:R-:W-:Y:S02]  /*2dd0*/  SHF.L.W.U32.HI R20, R20, 0xc, R20 ;  /* 0x0000000c14147819 */ /* 0x000fe40000010e14 */
[----:B------:R-:W-:-:S02]  /*2de0*/  SHF.L.W.U32.HI R29, R29, 0xc, R29 ;  /* 0x0000000c1d1d7819 */ /* 0x000fc40000010e1d */
[----:B------:R-:W-:Y:S01]  /*2df0*/  SHF.L.W.U32.HI R25, R25, 0xc, R25 ;  /* 0x0000000c19197819 */ /* 0x000fe20000010e19 */
[----:B------:R-:W-:Y:S01]  /*2e00*/  IMAD.IADD R30, R33, 0x1, R20 ;  /* 0x00000001211e7824 */ /* 0x000fe200078e0214 */
[----:B------:R-:W-:Y:S01]  /*2e10*/  LOP3.LUT R23, R28, R19, RZ, 0x3c, !PT ;  /* 0x000000131c177212 */ /* 0x000fe200078e3cff */
[----:B------:R-:W-:Y:S02]  /*2e20*/  IMAD.IADD R28, R19, 0x1, R4 ;  /* 0x00000001131c7824 */ /* 0x000fe400078e0204 */
[----:B------:R-:W-:Y:S01]  /*2e30*/  IMAD.IADD R19, R22, 0x1, R29 ;  /* 0x0000000116137824 */ /* 0x000fe200078e021d */
[----:B------:R-:W-:Y:S01]  /*2e40*/  LOP3.LUT R4, R27, R30, RZ, 0x3c, !PT ;  /* 0x0000001e1b047212 */ /* 0x000fe200078e3cff */
[----:B------:R-:W-:Y:S01]  /*2e50*/  IMAD.IADD R36, R36, 0x1, R25 ;  /* 0x0000000124247824 */ /* 0x000fe200078e0219 */
[----:B------:R-:W-:Y:S01]  /*2e60*/  LEA.HI R34, R23, R34, R23, 0x8 ;  /* 0x0000002217227211 */ /* 0x000fe200078f4017 */
[----:B------:R-:W-:Y:S01]  /*2e70*/  IMAD.IADD R30, R30, 0x1, R5 ;  /* 0x000000011e1e7824 */ /* 0x000fe200078e0205 */
[----:B------:R-:W-:Y:S01]  /*2e80*/  LOP3.LUT R5, R24, R19, RZ, 0x3c, !PT ;  /* 0x0000001318057212 */ /* 0x000fe200078e3cff */
[----:B------:R-:W-:Y:S01]  /*2e90*/  IMAD.IADD R19, R19, 0x1, R6 ;  /* 0x0000000113137824 */ /* 0x000fe200078e0206 */
[----:B------:R-:W-:Y:S01]  /*2ea0*/  LOP3.LUT R21, R21, R36, RZ, 0x3c, !PT ;  /* 0x0000002415157212 */ /* 0x000fe200078e3cff */
[----:B------:R-:W-:Y:S01]  /*2eb0*/  IMAD.IADD R36, R36, 0x1, R7 ;  /* 0x0000000124247824 */ /* 0x000fe200078e0207 */
[----:B------:R-:W-:-:S02]  /*2ec0*/  LEA.HI R26, R5, R26, R5, 0x8 ;  /* 0x0000001a051a7211 */ /* 0x000fc400078f4005 */
[----:B------:R-:W-:Y:S02]  /*2ed0*/  LEA.HI R42, R21, R42, R21, 0x8 ;  /* 0x0000002a152a7211 */ /* 0x000fe400078f4015 */
[----:B------:R-:W-:Y:S02]  /*2ee0*/  LEA.HI R35, R4, R35, R4, 0x8 ;  /* 0x0000002304237211 */ /* 0x000fe400078f4004 */
[----:B------:R-:W-:Y:S02]  /*2ef0*/  LOP3.LUT R29, R29, R26, RZ, 0x3c, !PT ;  /* 0x0000001a1d1d7212 */ /* 0x000fe400078e3cff */
[----:B------:R-:W-:Y:S02]  /*2f00*/  LOP3.LUT R42, R25, R42, RZ, 0x3c, !PT ;  /* 0x0000002a192a7212 */ /* 0x000fe400078e3cff */
[----:B------:R-:W-:Y:S02]  /*2f10*/  LOP3.LUT R39, R39, R34, RZ, 0x3c, !PT ;  /* 0x0000002227277212 */ /* 0x000fe400078e3cff */
[----:B------:R-:W-:-:S02]  /*2f20*/  LOP3.LUT R20, R20, R35, RZ, 0x3c, !PT ;  /* 0x0000002314147212 */ /* 0x000fc400078e3cff */
[----:B------:R-:W-:Y:S02]  /*2f30*/  LEA.HI R29, R29, R16, R29, 0x7 ;  /* 0x000000101d1d7211 */ /* 0x000fe400078f381d */
[----:B------:R-:W-:Y:S02]  /*2f40*/  LEA.HI R13, R42, R13, R42, 0x7 ;  /* 0x0000000d2a0d7211 */ /* 0x000fe400078f382a */
[----:B------:R-:W-:Y:S02]  /*2f50*/  LEA.HI R39, R39, R14, R39, 0x7 ;  /* 0x0000000e27277211 */ /* 0x000fe400078f3827 */
[----:B------:R-:W-:Y:S01]  /*2f60*/  LEA.HI R20, R20, R15, R20, 0x7 ;  /* 0x0000000f14147211 */ /* 0x000fe200078f3814 */
[----:B------:R-:W-:Y:S06]  /*2f70*/  @P1 BRA `(.L_x_8) ;  /* 0x0000000000741947 */ /* 0x000fec0003800000 */
[----:B------:R-:W-:Y:S01]  /*2f80*/  ISETP.NE.AND P0, PT, R17, RZ, PT ;  /* 0x000000ff1100720c */ /* 0x000fe20003f05270 */
[C---:B------:R-:W-:Y:S02]  /*2f90*/  VIADD R7, R12.reuse, 0x1a4 ;  /* 0x000001a40c077836 */ /* 0x040fe40000000000 */
[----:B------:R-:W-:-:S05]  /*2fa0*/  IMAD.WIDE.U32 R4, R12, 0x10, R2 ;  /* 0x000000100c047825 */ /* 0x000fca00078e0002 */
[----:B------:R-:W2:Y:S04]  /*2fb0*/  LDG.E R14, desc[UR6][R4.64+0x14] ;  /* 0x00001406040e7981 */ /* 0x000ea8000c1e1900 */
[----:B------:R-:W3:Y:S01]  /*2fc0*/  LDG.E R17, desc[UR6][R4.64+0x18] ;  /* 0x0000180604117981 */ /* 0x000ee2000c1e1900 */
[----:B------:R-:W-:-:S03]  /*2fd0*/  @P0 VIADD R7, R12, 0x1bd ;  /* 0x000001bd0c070836 */ /* 0x000fc60000000000 */
[----:B------:R-:W4:Y:S02]  /*2fe0*/  LDG.E R22, desc[UR6][R4.64+0x1c] ;  /* 0x00001c0604167981 */ /* 0x000f24000c1e1900 */
[----:B------:R-:W-:Y:S02]  /*2ff0*/  IADD3 R6, P1, PT, R2, R7, RZ ;  /* 0x0000000702067210 */ /* 0x000fe40007f3e0ff */
[----:B------:R-:W5:Y:S03]  /*3000*/  LDG.E R21, desc[UR6][R4.64+0x20] ;  /* 0x0000200604157981 */ /* 0x000f66000c1e1900 */
[----:B------:R-:W-:-:S06]  /*3010*/  IMAD.X R7, RZ, RZ, R3, P1 ;  /* 0x000000ffff077224 */ /* 0x000fcc00008e0603 */
[----:B------:R-:W5:Y:S01]  /*3020*/  LDG.E.U8 R7, desc[UR6][R6.64] ;  /* 0x0000000606077981 */ /* 0x000f62000c1e1100 */
[----:B------:R-:W-:Y:S02]  /*3030*/  SEL R15, R19, R20, !P0 ;  /* 0x00000014130f7207 */ /* 0x000fe40004000000 */
[----:B------:R-:W-:Y:S02]  /*3040*/  SEL R16, R36, R29, !P0 ;  /* 0x0000001d24107207 */ /* 0x000fe40004000000 */
[----:B--2---:R-:W-:Y:S02]  /*3050*/  LOP3.LUT R14, R15, R14, RZ, 0x3c, !PT ;  /* 0x0000000e0f0e7212 */ /* 0x004fe400078e3cff */
[----:B------:R-:W-:Y:S02]  /*3060*/  SEL R15, R28, R13, !P0 ;  /* 0x0000000d1c0f7207 */ /* 0x000fe40004000000 */
[----:B------:R-:W-:Y:S02]  /*3070*/  SEL R19, R14, R19, !P0 ;  /* 0x000000130e137207 */ /* 0x000fe40004000000 */
[----:B------:R-:W-:-:S02]  /*3080*/  SEL R20, R20, R14, !P0 ;  /* 0x0000000e14147207 */ /* 0x000fc40004000000 */
[----:B------:R-:W-:Y:S02]  /*3090*/  SEL R14, R30, R39, !P0 ;  /* 0x000000271e0e7207 */ /* 0x000fe40004000000 */
[----:B---3--:R-:W-:Y:S02]  /*30a0*/  LOP3.LUT R16, R16, R17, RZ, 0x3c, !PT ;  /* 0x0000001110107212 */ /* 0x008fe400078e3cff */
[----:B----4-:R-:W-:Y:S02]  /*30b0*/  LOP3.LUT R15, R15, R22, RZ, 0x3c, !PT ;  /* 0x000000160f0f7212 */ /* 0x010fe400078e3cff */
[----:B-----5:R-:W-:Y:S02]  /*30c0*/  LOP3.LUT R14, R14, R21, RZ, 0x3c, !PT ;  /* 0x000000150e0e7212 */ /* 0x020fe400078e3cff */
[----:B------:R-:W-:Y:S02]  /*30d0*/  SEL R36, R16, R36, !P0 ;  /* 0x0000002410247207 */ /* 0x000fe40004000000 */
[----:B------:R-:W-:-:S02]  /*30e0*/  LOP3.LUT R7, R7, R18, RZ, 0x3c, !PT ;  /* 0x0000001207077212 */ /* 0x000fc400078e3cff */
[----:B------:R-:W-:Y:S02]  /*30f0*/  SEL R29, R29, R16, !P0 ;  /* 0x000000101d1d7207 */ /* 0x000fe40004000000 */
[----:B------:R-:W-:Y:S02]  /*3100*/  SEL R28, R15, R28, !P0 ;  /* 0x0000001c0f1c7207 */ /* 0x000fe40004000000 */
[----:B------:R-:W-:Y:S02]  /*3110*/  SEL R13, R13, R15, !P0 ;  /* 0x0000000f0d0d7207 */ /* 0x000fe40004000000 */
[----:B------:R-:W-:Y:S02]  /*3120*/  SEL R30, R14, R30, !P0 ;  /* 0x0000001e0e1e7207 */ /* 0x000fe40004000000 */
[----:B------:R-:W-:Y:S02]  /*3130*/  SEL R39, R39, R14, !P0 ;  /* 0x0000000e27277207 */ /* 0x000fe40004000000 */
[----:B------:R-:W-:-:S07]  /*3140*/  PRMT R18, R7, 0x7610, R18 ;  /* 0x0000761007127816 */ /* 0x000fce0000000012 */
.L_x_8:
[----:B------:R-:W-:Y:S01]  /*3150*/  VIADD R12, R12, 0x1 ;  /* 0x000000010c0c7836 */ /* 0x000fe20000000000 */
[----:B------:R-:W-:Y:S02]  /*3160*/  SEL R15, R19, R20, !P3 ;  /* 0x00000014130f7207 */ /* 0x000fe40005800000 */
[----:B------:R-:W-:Y:S02]  /*3170*/  SEL R16, R36, R29, !P3 ;  /* 0x0000001d24107207 */ /* 0x000fe40005800000 */
[----:B------:R-:W-:Y:S02]  /*3180*/  SEL R13, R28, R13, !P3 ;  /* 0x0000000d1c0d7207 */ /* 0x000fe40005800000 */
[----:B------:R-:W-:Y:S01]  /*3190*/  SEL R14, R30, R39, !P3 ;  /* 0x000000271e0e7207 */ /* 0x000fe20005800000 */
[----:B------:R-:W-:Y:S06]  /*31a0*/  @P2 BRA `(.L_x_9) ;  /* 0xffffffd000a82947 */ /* 0x000fec000383ffff */
.L_x_7:
[C---:B------:R-:W-:Y:S02]  /*31b0*/  IMAD R3, R9.reuse, 0x14, R8 ;  /* 0x0000001409037824 */ /* 0x040fe400078e0208 */
[----:B------:R-:W-:-:S03]  /*31c0*/  VIADD R9, R9, 0x1 ;  /* 0x0000000109097836 */ /* 0x000fc60000000000 */
[----:B-----5:R0:W-:Y:S02]  /*31d0*/  STS [R3+0x30300], R15 ;  /* 0x0303000f03007388 */ /* 0x0201e40000000800 */
[----:B------:R-:W-:Y:S02]  /*31e0*/  ISETP.NE.AND P0, PT, R9, 0x30, PT ;  /* 0x000000300900780c */ /* 0x000fe40003f05270 */
[----:B------:R0:W-:Y:S04]  /*31f0*/  STS [R3+0x30304], R16 ;  /* 0x0303041003007388 */ /* 0x0001e80000000800 */
[----:B------:R0:W-:Y:S04]  /*3200*/  STS [R3+0x30308], R13 ;  /* 0x0303080d03007388 */ /* 0x0001e80000000800 */
[----:B------:R0:W-:Y:S04]  /*3210*/  STS [R3+0x3030c], R14 ;  /* 0x03030c0e03007388 */ /* 0x0001e80000000800 */
[----:B------:R0:W-:Y:S01]  /*3220*/  STS.U8 [R3+0x30310], R18 ;  /* 0x0303101203007388 */ /* 0x0001e20000000000 */
[----:B------:R-:W-:Y:S05]  /*3230*/  @P0 BRA `(.L_x_10) ;  /* 0xffffffd000500947 */ /* 0x000fea000383ffff */
.L_x_6:
[----:B------:R-:W-:Y:S05]  /*3240*/  BSYNC.RECONVERGENT B0 ;  /* 0x0000000000007941 */ /* 0x000fea0003800200 */
.L_x_5:
[----:B------:R-:W-:Y:S01]  /*3250*/  STL [R1+0x17e0], RZ ;  /* 0x0017e0ff01007387 */ /* 0x000fe20000100800 */
[----:B------:R-:W-:Y:S01]  /*3260*/  BSSY B0, `(.L_x_11) ;  /* 0x000b8f8000007945 */ /* 0x000fe20003800000 */
[----:B------:R-:W-:Y:S01]  /*3270*/  IMAD.MOV.U32 R248, RZ, RZ, RZ ;  /* 0x000000fffff87224 */ /* 0x000fe200078e00ff */
[----:B------:R-:W-:Y:S01]  /*3280*/  CS2R R242, SRZ ;  /* 0x0000000000f27805 */ /* 0x000fe2000001ff00 */
[----:B------:R-:W-:Y:S01]  /*3290*/  STL [R1+0x17dc], RZ ;  /* 0x0017dcff01007387 */ /* 0x000fe20000100800 */
[----:B------:R-:W-:Y:S02]  /*32a0*/  CS2R R246, SRZ ;  /* 0x0000000000f67805 */ /* 0x000fe4000001ff00 */
[----:B------:R-:W-:Y:S01]  /*32b0*/  CS2R R240, SRZ ;  /* 0x0000000000f07805 */ /* 0x000fe2000001ff00 */
[----:B------:R-:W-:Y:S01]  /*32c0*/  IMAD.MOV.U32 R245, RZ, RZ, RZ ;  /* 0x000000fffff57224 */ /* 0x000fe200078e00ff */
[----:B------:R-:W-:Y:S01]  /*32d0*/  STL [R1+0x17d8], RZ ;  /* 0x0017d8ff01007387 */ /* 0x000fe20000100800 */
[----:B------:R-:W-:Y:S01]  /*32e0*/  IMAD.MOV.U32 R252, RZ, RZ, RZ ;  /* 0x000000fffffc7224 */ /* 0x000fe200078e00ff */
[----:B------:R-:W1:Y:S02]  /*32f0*/  LDCU.64 UR16, c[0x0][0x388] ;  /* 0x00007100ff1077ac */ /* 0x000e640008000a00 */
[----:B------:R-:W-:Y:S01]  /*3300*/  STL [R1+0x17d4], RZ ;  /* 0x0017d4ff01007387 */ /* 0x000fe20000100800 */
[----:B------:R-:W2:Y:S03]  /*3310*/  LDCU.128 UR8, c[0x3][URZ] ;  /* 0x00c00000ff0877ac */ /* 0x000ea60008000c00 */
[----:B------:R-:W-:Y:S01]  /*3320*/  STL [R1+0x17d0], RZ ;  /* 0x0017d0ff01007387 */ /* 0x000fe20000100800 */
[----:B------:R-:W3:Y:S03]  /*3330*/  LDCU.128 UR12, c[0x3][URZ] ;  /* 0x00c00000ff0c77ac */ /* 0x000ee60008000c00 */
[----:B------:R-:W-:Y:S04]  /*3340*/  STL [R1+0x17cc], RZ ;  /* 0x0017ccff01007387 */ /* 0x000fe80000100800 */
        /* <DEDUP_REMOVED lines=38> */
[----:B------:R-:W-:Y:S04]  /*35b0*/  STL [R1], RZ ;  /* 0x000000ff01007387 */ /* 0x000fe80000100800 */
        /* <DEDUP_REMOVED lines=1350> */
[----:B------:R-:W-:Y:S01]  /*8a20*/  STL [R1+0x1584], RZ ;  /* 0x001584ff01007387 */ /* 0x000fe20000100800 */
[----:B------:R-:W4:Y:S03]  /*8a30*/  S2R R2, SR_TID.X ;  /* 0x0000000000027919 */ /* 0x000f260000002100 */
        /* <DEDUP_REMOVED lines=8> */
[----:B----4-:R-:W-:Y:S01]  /*8ac0*/  LOP3.LUT R0, R0, 0x1f, R2, 0xf8, !PT ;  /* 0x0000001f00007812 */ /* 0x010fe200078ef802 */
[----:B------:R-:W-:-:S02]  /*8ad0*/  IMAD.SHL.U32 R2, R2, 0x8, RZ ;  /* 0x0000000802027824 */ /* 0x000fc400078e00ff */
[----:B------:R-:W-:Y:S03]  /*8ae0*/  STL [R1+0x15a8], RZ ;  /* 0x0015a8ff01007387 */ /* 0x000fe60000100800 */
[----:B------:R-:W-:Y:S01]  /*8af0*/  LOP3.LUT R0, R2, 0x1f00, RZ, 0xc0, !PT ;  /* 0x00001f0002007812 */ /* 0x000fe200078ec0ff */
        /* <DEDUP_REMOVED lines=34> */
[----:B------:R4:W-:Y:S04]  /*8d20*/  STL [R1+0x172c], R0 ;  /* 0x00172c0001007387 */ /* 0x0009e80000100800 */
[----:B------:R0:W-:Y:S04]  /*8d30*/  STL [R1+0x1634], RZ ;  /* 0x001634ff01007387 */ /* 0x0001e80000100800 */
[----:B------:R0:W-:Y:S01]  /*8d40*/  STL [R1+0x1638], RZ ;  /* 0x001638ff01007387 */ /* 0x0001e20000100800 */
[----:B----4-:R-:W-:-:S03]  /*8d50*/  IMAD.MOV.U32 R0, RZ, RZ, RZ ;  /* 0x000000ffff007224 */ /* 0x010fc600078e00ff */
[----:B------:R0:W-:Y:S04]  /*8d60*/  STL [R1+0x163c], RZ ;  /* 0x00163cff01007387 */ /* 0x0001e80000100800 */
        /* <DEDUP_REMOVED lines=84> */
[----:B------:R0:W-:Y:S01]  /*92b0*/  STL [R1+0x38c], RZ ;  /* 0x00038cff01007387 */ /* 0x0001e20000100800 */
[----:B-123--:R-:W-:Y:S06]  /*92c0*/  BAR.SYNC.DEFER_BLOCKING 0x0 ;  /* 0x0000000000007b1d */ /* 0x00efec0000010000 */
.L_x_304:
[----:B------:R-:W2:Y:S01]  /*92d0*/  LDL.LU R4, [R1+0x172c] ;  /* 0x00172c0001047983 */ /* 0x000ea20000300800 */
[----:B-1----:R-:W1:Y:S01]  /*92e0*/  LDCU UR4, c[0x0][0x3a0] ;  /* 0x00007400ff0477ac */ /* 0x002e620008000800 */
[----:B------:R-:W-:Y:S01]  /*92f0*/  BSSY.RECONVERGENT B1, `(.L_x_12) ;  /* 0x000031d000017945 */ /* 0x000fe20003800200 */
[----:B------:R-:W-:Y:S01]  /*9300*/  CS2R R78, SRZ ;  /* 0x00000000004e7805 */ /* 0x000fe2000001ff00 */
[----:B------:R-:W3:Y:S01]  /*9310*/  S2R R2, SR_CTAID.X ;  /* 0x0000000000027919 */ /* 0x000ee20000002500 */
[----:B------:R-:W-:Y:S01]  /*9320*/  CS2R R76, SRZ ;  /* 0x00000000004c7805 */ /* 0x000fe2000001ff00 */
[----:B0-----:R-:W0:Y:S01]  /*9330*/  S2R R3, SR_TID.X ;  /* 0x0000000000037919 */ /* 0x001e220000002100 */
[----:B---3--:R-:W-:-:S05]  /*9340*/  IMAD.SHL.U32 R2, R2, 0x800, RZ ;  /* 0x0000080002027824 */ /* 0x008fca00078e00ff */
[----:B0-----:R-:W-:-:S04]  /*9350*/  LOP3.LUT R2, R2, 0x1f, R3, 0xf8, !PT ;  /* 0x0000001f02027812 */ /* 0x001fc800078ef803 */
[----:B--2---:R-:W-:-:S04]  /*9360*/  IADD3 R2, PT, PT, R2, R0, R4 ;  /* 0x0000000002027210 */ /* 0x004fc80007ffe004 */
[----:B-1----:R-:W-:-:S13]  /*9370*/  ISETP.GE.AND P0, PT, R2, UR4, PT ;  /* 0x0000000402007c0c */ /* 0x002fda000bf06270 */
[----:B------:R-:W-:Y:S05]  /*9380*/  @P0 BRA `(.L_x_13) ;  /* 0x00000030004c0947 */ /* 0x000fea0003800000 */
[----:B------:R-:W0:Y:S02]  /*9390*/  LDC.64 R2, c[0x0][0x388] ;  /* 0x0000e200ff027b82 */ /* 0x000e240000000a00 */
[----:B0-----:R-:W2:Y:S06]  /*93a0*/  LDG.E.U8 R2, desc[UR6][R2.64+0x11] ;  /* 0x0000110602027981 */ /* 0x001eac000c1e1100 */
[----:B------:R-:W0:Y:S01]  /*93b0*/  S2UR UR5, SR_CgaCtaId ;  /* 0x00000000000579c3 */ /* 0x000e220000008800 */
[----:B------:R-:W-:Y:S02]  /*93c0*/  UMOV UR4, 0x400 ;  /* 0x0000040000047882 */ /* 0x000fe40000000000 */
[----:B0-----:R-:W-:-:S09]  /*93d0*/  ULEA UR4, UR5, UR4, 0x18 ;  /* 0x0000000405047291 */ /* 0x001fd2000f8ec0ff */
[----:B------:R-:W0:Y:S04]  /*93e0*/  LDS.U8 R10, [UR4+0x30310] ;  /* 0x03031004ff0a7984 */ /* 0x000e280008000000 */
[----:B------:R-:W1:Y:S01]  /*93f0*/  LDS.128 R76, [UR4+0x30300] ;  /* 0x03030004ff4c7984 */ /* 0x000e620008000c00 */
[----:B--2---:R-:W-:-:S04]  /*9400*/  VIMNMX.U16x2 R3, PT, PT, R2, 0xb000b, !PT ;  /* 0x000b000b02037848 */ /* 0x004fc80007fe0200 */
[----:B------:R-:W-:-:S05]  /*9410*/  LOP3.LUT R3, R3, 0xffff, RZ, 0xc0, !PT ;  /* 0x0000ffff03037812 */ /* 0x000fca00078ec0ff */
[----:B------:R-:W-:-:S05]  /*9420*/  VIADD R4, R3, 0xfffffff5 ;  /* 0xfffffff503047836 */ /* 0x000fca0000000000 */
[----:B------:R-:W-:-:S13]  /*9430*/  ISETP.GE.U32.AND P0, PT, R4, R2, PT ;  /* 0x000000020400720c */ /* 0x000fda0003f06070 */
[----:B01----:R-:W-:Y:S05]  /*9440*/  @P0 BRA `(.L_x_14) ;  /* 0x0000002c00e00947 */ /* 0x003fea0003800000 */
[----:B------:R-:W0:Y:S01]  /*9450*/  S2R R6, SR_TID.X ;  /* 0x0000000000067919 */ /* 0x000e220000002100 */
[----:B------:R-:W1:Y:S01]  /*9460*/  LDC.64 R12, c[0x0][0x388] ;  /* 0x0000e200ff0c7b82 */ /* 0x000e620000000a00 */
[----:B------:R-:W2:Y:S01]  /*9470*/  LDCU.64 UR4, c[0x0][0x388] ;  /* 0x00007100ff0477ac */ /* 0x000ea20008000a00 */
[----:B------:R-:W-:Y:S01]  /*9480*/  VIADD R9, R3, 0xfffffff5 ;  /* 0xfffffff503097836 */ /* 0x000fe20000000000 */
[----:B------:R-:W3:Y:S01]  /*9490*/  S2R R4, SR_CTAID.X ;  /* 0x0000000000047919 */ /* 0x000ee20000002500 */
[----:B------:R-:W-:Y:S01]  /*94a0*/  BSSY.RECONVERGENT B2, `(.L_x_14) ;  /* 0x00002f2000027945 */ /* 0x000fe20003800200 */
[C---:B0-----:R-:W-:Y:S01]  /*94b0*/  LOP3.LUT R8, R6.reuse, 0x1f, RZ, 0xc0, !PT ;  /* 0x0000001f06087812 */ /* 0x041fe200078ec0ff */
[----:B------:R-:W-:-:S04]  /*94c0*/  IMAD.SHL.U32 R6, R6, 0x8, RZ ;  /* 0x0000000806067824 */ /* 0x000fc800078e00ff */
[----:B---3--:R-:W-:Y:S01]  /*94d0*/  IMAD R8, R4, 0x800, R8 ;  /* 0x0000080004087824 */ /* 0x008fe200078e0208 */
[----:B------:R-:W-:Y:S01]  /*94e0*/  LOP3.LUT R6, R6, 0x1f00, RZ, 0xc0, !PT ;  /* 0x00001f0006067812 */ /* 0x000fe200078ec0ff */
[C---:B-1----:R-:W-:Y:S01]  /*94f0*/  IMAD.WIDE.U32 R4, R9.reuse, 0x10, R12 ;  /* 0x0000001009047825 */ /* 0x042fe200078e000c */
[----:B--2---:R-:W-:Y:S02]  /*9500*/  IADD3 R9, P0, PT, R9, UR4, RZ ;  /* 0x0000000409097c10 */ /* 0x004fe4000ff1e0ff */
[----:B------:R-:W-:Y:S01]  /*9510*/  IADD3 R8, PT, PT, R8, R0, R6 ;  /* 0x0000000008087210 */ /* 0x000fe20007ffe006 */
[----:B------:R-:W-:Y:S01]  /*9520*/  IMAD.IADD R12, R2, 0x1, -R3 ;  /* 0x00000001020c7824 */ /* 0x000fe200078e0a03 */
[----:B------:R-:W-:Y:S01]  /*9530*/  IADD3 R4, P1, PT, R4, 0x20, RZ ;  /* 0x0000002004047810 */ /* 0x000fe20007f3e0ff */
[----:B------:R-:W-:-:S04]  /*9540*/  IMAD.X R11, RZ, RZ, UR5, P0 ;  /* 0x00000005ff0b7e24 */ /* 0x000fc800080e06ff */
[----:B------:R-:W-:-:S08]  /*9550*/  IMAD.X R7, RZ, RZ, R5, P1 ;  /* 0x000000ffff077224 */ /* 0x000fd000008e0605 */
.L_x_17:
[----:B------:R-:W-:Y:S01]  /*9560*/  VIADD R15, R77, UR9 ;  /* 0x000000094d0f7c36 */ /* 0x000fe20008000000 */
[----:B------:R-:W-:Y:S01]  /*9570*/  LOP3.LUT R10, R10, 0xff, RZ, 0xc0, !PT ;  /* 0x000000ff0a0a7812 */ /* 0x000fe200078ec0ff */
[----:B------:R-:W-:Y:S01]  /*9580*/  VIADD R25, R78, UR10 ;  /* 0x0000000a4e197c36 */ /* 0x000fe20008000000 */
[----:B------:R-:W-:Y:S01]  /*9590*/  BSSY.RECONVERGENT B3, `(.L_x_15) ;  /* 0x00002d5000037945 */ /* 0x000fe20003800200 */
[----:B------:R-:W-:Y:S01]  /*95a0*/  VIADD R5, R79, UR11 ;  /* 0x0000000b4f057c36 */ /* 0x000fe20008000000 */
[----:B------:R-:W-:Y:S01]  /*95b0*/  SHF.L.W.U32.HI R19, R15, 0x10, R15 ;  /* 0x000000100f137819 */ /* 0x000fe20000010e0f */
[----:B------:R-:W-:Y:S01]  /*95c0*/  VIADD R13, R76, UR8 ;  /* 0x000000084c0d7c36 */ /* 0x000fe20008000000 */
[----:B------:R-:W-:Y:S02]  /*95d0*/  SHF.L.W.U32.HI R17, R25, 0x10, R25 ;  /* 0x0000001019117819 */ /* 0x000fe40000010e19 */
[----:B------:R-:W-:Y:S01]  /*95e0*/  SHF.L.W.U32.HI R22, R5, 0x10, R5 ;  /* 0x0000001005167819 */ /* 0x000fe20000010e05 */
[----:B------:R-:W-:Y:S01]  /*95f0*/  IMAD.IADD R23, R19, 0x1, R77 ;  /* 0x0000000113177824 */ /* 0x000fe200078e024d */
[----:B------:R-:W-:Y:S01]  /*9600*/  LOP3.LUT R26, R13, 0x1, RZ, 0x3c, !PT ;  /* 0x000000010d1a7812 */ /* 0x000fe200078e3cff */
[----:B------:R-:W-:Y:S01]  /*9610*/  IMAD.IADD R24, R17, 0x1, R78 ;  /* 0x0000000111187824 */ /* 0x000fe200078e024e */
[----:B------:R-:W-:Y:S01]  /*9620*/  ISETP.NE.AND P1, PT, R10, 0x1, PT ;  /* 0x000000010a00780c */ /* 0x000fe20003f25270 */
[----:B------:R-:W-:Y:S01]  /*9630*/  IMAD.IADD R18, R22, 0x1, R79 ;  /* 0x0000000116127824 */ /* 0x000fe200078e024f */
[----:B------:R-:W-:-:S02]  /*9640*/  LOP3.LUT R21, R77, R23, RZ, 0x3c, !PT ;  /* 0x000000174d157212 */ /* 0x000fc400078e3cff */
[----:B------:R-:W-:Y:S02]  /*9650*/  SHF.L.W.U32.HI R26, R13, 0x10, R26 ;  /* 0x000000100d1a7819 */ /* 0x000fe40000010e1a */
[----:B------:R-:W-:Y:S02]  /*9660*/  SHF.L.W.U32.HI R21, R21, 0xc, R21 ;  /* 0x0000000c15157819 */ /* 0x000fe40000010e15 */
[----:B------:R-:W-:Y:S01]  /*9670*/  LOP3.LUT R16, R78, R24, RZ, 0x3c, !PT ;  /* 0x000000184e107212 */ /* 0x000fe200078e3cff */
[----:B------:R-:W-:Y:S01]  /*9680*/  IMAD.IADD R6, R26, 0x1, R76 ;  /* 0x000000011a067824 */ /* 0x000fe200078e024c */
[----:B------:R-:W-:Y:S01]  /*9690*/  LOP3.LUT R14, R79, R18, RZ, 0x3c, !PT ;  /* 0x000000124f0e7212 */ /* 0x000fe200078e3cff */
[----:B------:R-:W-:Y:S01]  /*96a0*/  IMAD.IADD R15, R15, 0x1, R21 ;  /* 0x000000010f0f7824 */ /* 0x000fe200078e0215 */
[----:B------:R-:W-:Y:S02]  /*96b0*/  SHF.L.W.U32.HI R16, R16, 0xc, R16 ;  /* 0x0000000c10107819 */ /* 0x000fe40000010e10 */
[----:B------:R-:W-:-:S02]  /*96c0*/  SHF.L.W.U32.HI R14, R14, 0xc, R14 ;  /* 0x0000000c0e0e7819 */ /* 0x000fc40000010e0e */
[----:B------:R-:W-:Y:S01]  /*96d0*/  LOP3.LUT R19, R19, R15, RZ, 0x3c, !PT ;  /* 0x0000000f13137212 */ /* 0x000fe200078e3cff */
[----:B------:R-:W-:Y:S01]  /*96e0*/  IMAD.IADD R25, R25, 0x1, R16 ;  /* 0x0000000119197824 */ /* 0x000fe200078e0210 */
[----:B------:R-:W-:Y:S01]  /*96f0*/  LOP3.LUT R34, R76, R6, RZ, 0x3c, !PT ;  /* 0x000000064c227212 */ /* 0x000fe200078e3cff */
[----:B------:R-:W-:Y:S01]  /*9700*/  IMAD.IADD R5, R5, 0x1, R14 ;  /* 0x0000000105057824 */ /* 0x000fe200078e020e */
[----:B------:R-:W-:Y:S02]  /*9710*/  SHF.L.W.U32.HI R19, R19, 0x8, R19 ;  /* 0x0000000813137819 */ /* 0x000fe40000010e13 */
        /* <DEDUP_REMOVED lines=19> */
[----:B------:R-:W-:Y:S02]  /*9850*/  SHF.L.W.U32.HI R16, R16, 0x7, R16 ;  /* 0x0000000710107819 */ /* 0x000fe40000010e10 */
[----:B------:R-:W-:Y:S01]  /*9860*/  LOP3.LUT R34, R34, R6, RZ, 0x3c, !PT ;  /* 0x0000000622227212 */ /* 0x000fe200078e3cff */
        /* <DEDUP_REMOVED lines=10> */
[----:B------:R-:W-:Y:S01]  /*9910*/  SHF.L.W.U32.HI R26, R26, 0x10, R26 ;  /* 0x000000101a1a7819 */ /* 0x000fe20000010e1a */
[----:B------:R-:W-:Y:S01]  /*9920*/  IMAD.IADD R31, R31, 0x1, R28 ;  /* 0x000000011f1f7824 */ /* 0x000fe200078e021c */
[----:B------:R-:W-:-:S02]  /*9930*/  LOP3.LUT R30, R17, R32, RZ, 0x3c, !PT ;  /* 0x00000020111e7212 */ /* 0x000fc400078e3cff */
[----:B------:R-:W-:Y:S01]  /*9940*/  SHF.L.W.U32.HI R19, R19, 0x10, R19 ;  /* 0x0000001013137819 */ /* 0x000fe20000010e13 */
[----:B------:R-:W-:Y:S01]  /*9950*/  IMAD.IADD R39, R18, 0x1, R26 ;  /* 0x0000000112277824 */ /* 0x000fe200078e021a */
[----:B------:R-:W-:Y:S02]  /*9960*/  SHF.L.W.U32.HI R30, R30, 0x10, R30 ;  /* 0x000000101e1e7819 */ /* 0x000fe40000010e1e */
[----:B------:R-:W-:Y:S01]  /*9970*/  LOP3.LUT R27, R27, R31, RZ, 0x3c, !PT ;  /* 0x0000001f1b1b7212 */ /* 0x000fe200078e3cff */
[----:B------:R-:W-:Y:S01]  /*9980*/  IMAD.IADD R6, R19, 0x1, R6 ;  /* 0x0000000113067824 */ /* 0x000fe200078e0206 */
[----:B------:R-:W-:Y:S01]  /*9990*/  LOP3.LUT R35, R16, R39, RZ, 0x3c, !PT ;  /* 0x0000002710237212 */ /* 0x000fe200078e3cff */
[----:B------:R-:W-:Y:S01]  /*99a0*/  IMAD.IADD R37, R23, 0x1, R30 ;  /* 0x0000000117257824 */ /* 0x000fe200078e021e */
[----:B------:R-:W-:Y:S02]  /*99b0*/  SHF.L.W.U32.HI R27, R27, 0x8, R27 ;  /* 0x000000081b1b7819 */ /* 0x000fe40000010e1b */
        /* <DEDUP_REMOVED lines=18> */
[----:B------:R-:W-:-:S03]  /*9ae0*/  SHF.L.W.U32.HI R30, R30, 0x8, R30 ;  /* 0x000000081e1e7819 */ /* 0x000fc60000010e1e */
[----:B------:R-:W-:Y:S01]  /*9af0*/  IMAD.IADD R6, R6, 0x1, R20 ;  /* 0x0000000106067824 */ /* 0x000fe200078e0214 */
[----:B------:R-:W-:Y:S01]  /*9b00*/  LOP3.LUT R20, R20, R36, RZ, 0x3c, !PT ;  /* 0x0000002414147212 */ /* 0x000fe200078e3cff */
        /* <DEDUP_REMOVED lines=41> */
[----:B------:R-:W-:Y:S01]  /*9da0*/  LOP3.LUT R26, R26, R31, RZ, 0x3c, !PT ;  /* 0x0000001f1a1a7212 */ /* 0x000fe200078e3cff */
[----:B------:R-:W-:Y:S01]  /*9db0*/  IMAD.IADD R31, R31, 0x1, R28 ;  /* 0x000000011f1f7824 */ /* 0x000fe200078e021c */
        /* <DEDUP_REMOVED lines=151> */
[----:B------:R-:W-:Y:S02]  /*a730*/  SHF.L.W.U32.HI R20, R20, 0x10, R20 ;  /* 0x0000001014147819 */ /* 0x000fe40000010e14 */
[----:B------:R-:W-:Y:S02]  /*a740*/  LOP3.LUT R38, R38, R6, RZ, 0x3c, !PT ;  /* 0x0000000626267212 */ /* 0x000fe400078e3cff */
        /* <DEDUP_REMOVED lines=17> */
[----:B------:R-:W-:Y:S02]  /*a860*/  SHF.L.W.U32.HI R26, R26, 0x10, R26 ;  /* 0x000000101a1a7819 */ /* 0x000fe40000010e1a */
[----:B------:R-:W-:Y:S01]  /*a870*/  LOP3.LUT R20, R20, R36, RZ, 0x3c, !PT ;  /* 0x0000002414147212 */ /* 0x000fe200078e3cff */
[----:B------:R-:W-:Y:S01]  /*a880*/  IMAD.IADD R39, R39, 0x1, R27 ;  /* 0x0000000127277824 */ /* 0x000fe200078e021b */
[----:B------:R-:W-:Y:S01]  /*a890*/  LOP3.LUT R35, R35, R29, RZ, 0x3c, !PT ;  /* 0x0000001d23237212 */ /* 0x000fe200078e3cff */
[----:B------:R-:W-:Y:S01]  /*a8a0*/  IMAD.IADD R6, R6, 0x1, R26 ;  /* 0x0000000106067824 */ /* 0x000fe200078e021a */
[----:B------:R-:W-:Y:S02]  /*a8b0*/  LEA.HI R20, R20, R37, R20, 0x8 ;  /* 0x0000002514147211 */ /* 0x000fe400078f4014 */
[----:B------:R-:W-:Y:S02]  /*a8c0*/  SHF.L.W.U32.HI R35, R35, 0xc, R35 ;  /* 0x0000000c23237819 */ /* 0x000fe40000010e23 */
[----:B------:R-:W-:-:S02]  /*a8d0*/  LOP3.LUT R38, R38, R39, RZ, 0x3c, !PT ;  /* 0x0000002726267212 */ /* 0x000fc400078e3cff */
[----:B------:R-:W-:Y:S01]  /*a8e0*/  LOP3.LUT R6, R34, R6, RZ, 0x3c, !PT ;  /* 0x0000000622067212 */ /* 0x000fe200078e3cff */
[----:B------:R-:W-:Y:S01]  /*a8f0*/  IMAD.IADD R33, R33, 0x1, R35 ;  /* 0x0000000121217824 */ /* 0x000fe200078e0223 */
[----:B------:R-:W-:Y:S02]  /*a900*/  LEA.HI R32, R38, R32, R38, 0xc ;  /* 0x0000002026207211 */ /* 0x000fe400078f6026 */
[----:B------:R-:W-:Y:S02]  /*a910*/  LOP3.LUT R20, R28, R20, RZ, 0x3c, !PT ;  /* 0x000000141c147212 */ /* 0x000fe400078e3cff */
[----:B------:R-:W-:Y:S02]  /*a920*/  LEA.HI R6, R6, R31, R6, 0xc ;  /* 0x0000001f06067211 */ /* 0x000fe400078f6006 */
[----:B------:R-:W-:Y:S02]  /*a930*/  LOP3.LUT R32, R27, R32, RZ, 0x3c, !PT ;  /* 0x000000201b207212 */ /* 0x000fe400078e3cff */
[----:B------:R-:W-:-:S02]  /*a940*/  SHF.L.W.U32.HI R20, R20, 0x7, R20 ;  /* 0x0000000714147819 */ /* 0x000fc40000010e14 */
[----:B------:R-:W-:Y:S02]  /*a950*/  LOP3.LUT R33, R30, R33, RZ, 0x3c, !PT ;  /* 0x000000211e217212 */ /* 0x000fe400078e3cff */
[----:B------:R-:W-:Y:S01]  /*a960*/  LOP3.LUT R26, R26, R6, RZ, 0x3c, !PT ;  /* 0x000000061a1a7212 */ /* 0x000fe200078e3cff */
[----:B------:R-:W-:Y:S01]  /*a970*/  IMAD.IADD R6, R6, 0x1, R20 ;  /* 0x0000000106067824 */ /* 0x000fe200078e0214 */
[----:B------:R-:W-:Y:S02]  /*a980*/  SHF.L.W.U32.HI R32, R32, 0x8, R32 ;  /* 0x0000000820207819 */ /* 0x000fe40000010e20 */
[----:B------:R-:W-:Y:S02]  /*a990*/  LEA.HI R29, R33, R29, R33, 0x8 ;  /* 0x0000001d211d7211 */ /* 0x000fe400078f4021 */
[----:B------:R-:W-:Y:S01]  /*a9a0*/  SHF.L.W.U32.HI R26, R26, 0x8, R26 ;  /* 0x000000081a1a7819 */ /* 0x000fe20000010e1a */
[----:B------:R-:W-:Y:S01]  /*a9b0*/  IMAD.IADD R39, R39, 0x1, R32 ;  /* 0x0000000127277824 */ /* 0x000fe200078e0220 */
[----:B------:R-:W-:-:S02]  /*a9c0*/  LOP3.LUT R32, R32, R6, RZ, 0x3c, !PT ;  /* 0x0000000620207212 */ /* 0x000fc400078e3cff */
[-C--:B------:R-:W-:Y:S02]  /*a9d0*/  LOP3.LUT R35, R35, R29.reuse, RZ, 0x3c, !PT ;  /* 0x0000001d23237212 */ /* 0x080fe400078e3cff */
[----:B------:R-:W-:Y:S02]  /*a9e0*/  LEA.HI R29, R32, R29, R32, 0x10 ;  /* 0x0000001d201d7211 */ /* 0x000fe400078f8020 */
[----:B------:R-:W-:Y:S02]  /*a9f0*/  SHF.L.W.U32.HI R35, R35, 0x7, R35 ;  /* 0x0000000723237819 */ /* 0x000fe40000010e23 */
[----:B------:R-:W-:Y:S01]  /*aa00*/  LOP3.LUT R29, R20, R29, RZ, 0x3c, !PT ;  /* 0x0000001d141d7212 */ /* 0x000fe200078e3cff */
[----:B------:R-:W-:Y:S02]  /*aa10*/  VIADD R20, R12, 0xa ;  /* 0x0000000a0c147836 */ /* 0x000fe40000000000 */
[----:B------:R-:W-:Y:S01]  /*aa20*/  IMAD.IADD R36, R36, 0x1, R35 ;  /* 0x0000000124247824 */ /* 0x000fe200078e0223 */
[----:B------:R-:W-:-:S02]  /*aa30*/  LEA.HI R29, R29, R6, RZ, 0xc ;  /* 0x000000061d1d7211 */ /* 0x000fc400078f60ff */
[----:B------:R-:W-:Y:S02]  /*aa40*/  SHF.R.U32.HI R10, RZ, R20, R8 ;  /* 0x00000014ff0a7219 */ /* 0x000fe40000011608 */
[----:B------:R-:W-:Y:S01]  /*aa50*/  LOP3.LUT R26, R26, R36, RZ, 0x3c, !PT ;  /* 0x000000241a1a7212 */ /* 0x000fe200078e3cff */
[----:B------:R-:W-:Y:S01]  /*aa60*/  VIADD R29, R29, UR8 ;  /* 0x000000081d1d7c36 */ /* 0x000fe20008000000 */
[----:B------:R-:W-:Y:S02]  /*aa70*/  LOP3.LUT R10, R10, 0x1, RZ, 0xc0, !PT ;  /* 0x000000010a0a7812 */ /* 0x000fe400078ec0ff */
[----:B------:R-:W-:Y:S02]  /*aa80*/  LEA.HI R39, R26, R39, R26, 0x10 ;  /* 0x000000271a277211 */ /* 0x000fe400078f801a */
[----:B------:R-:W-:Y:S02]  /*aa90*/  SHF.L.W.U32.HI R6, R13, 0x10, R13 ;  /* 0x000000100d067819 */ /* 0x000fe40000010e0d */
[----:B------:R-:W-:-:S02]  /*aaa0*/  SHF.R.U32.HI R26, RZ, R20, R8 ;  /* 0x00000014ff1a7219 */ /* 0x000fc40000011608 */
[----:B------:R-:W-:Y:S01]  /*aab0*/  ISETP.NE.U32.AND P2, PT, R10, 0x1, PT ;  /* 0x000000010a00780c */ /* 0x000fe20003f45070 */
[----:B------:R-:W-:Y:S01]  /*aac0*/  IMAD.IADD R10, R6, 0x1, R76 ;  /* 0x00000001060a7824 */ /* 0x000fe200078e024c */
[----:B------:R-:W-:Y:S02]  /*aad0*/  LOP3.LUT R26, R26, 0x1, RZ, 0xc0, !PT ;  /* 0x000000011a1a7812 */ /* 0x000fe400078ec0ff */
[----:B------:R-:W-:Y:S02]  /*aae0*/  LOP3.LUT R39, R35, R39, RZ, 0x3c, !PT ;  /* 0x0000002723277212 */ /* 0x000fe400078e3cff */
[----:B------:R-:W-:Y:S02]  /*aaf0*/  ISETP.NE.U32.AND P0, PT, R26, 0x1, PT ;  /* 0x000000011a00780c */ /* 0x000fe40003f05070 */
[----:B------:R-:W-:Y:S02]  /*ab00*/  LOP3.LUT R26, R76, R10, RZ, 0x3c, !PT ;  /* 0x0000000a4c1a7212 */ /* 0x000fe400078e3cff */
[----:B------:R-:W-:-:S02]  /*ab10*/  LEA.HI R39, R39, R36, RZ, 0xc ;  /* 0x0000002427277211 */ /* 0x000fc400078f60ff */
[----:B------:R-:W-:-:S05]  /*ab20*/  SHF.L.W.U32.HI R26, R26, 0xc, R26 ;  /* 0x0000000c1a1a7819 */ /* 0x000fca0000010e1a */
[----:B------:R-:W-:Y:S02]  /*ab30*/  IMAD.IADD R13, R13, 0x1, R26 ;  /* 0x000000010d0d7824 */ /* 0x000fe400078e021a */
[----:B------:R-:W-:-:S03]  /*ab40*/  @!P0 VIADD R29, R39, UR9 ;  /* 0x00000009271d8c36 */ /* 0x000fc60008000000 */
[----:B------:R-:W-:Y:S01]  /*ab50*/  LOP3.LUT R6, R6, R13, RZ, 0x3c, !PT ;  /* 0x0000000d06067212 */ /* 0x000fe200078e3cff */
[----:B------:R-:W-:Y:S01]  /*ab60*/  IMAD.IADD R13, R13, 0x1, R21 ;  /* 0x000000010d0d7824 */ /* 0x000fe200078e0215 */
[----:B------:R-:W-:Y:S02]  /*ab70*/  LOP3.LUT R29, R29, 0x1, RZ, 0xc0, !PT ;  /* 0x000000011d1d7812 */ /* 0x000fe400078ec0ff */
[----:B------:R-:W-:Y:S02]  /*ab80*/  SHF.L.W.U32.HI R6, R6, 0x8, R6 ;  /* 0x0000000806067819 */ /* 0x000fe40000010e06 */
[----:B------:R-:W-:-:S03]  /*ab90*/  LOP3.LUT R22, R22, R13, RZ, 0x3c, !PT ;  /* 0x0000000d16167212 */ /* 0x000fc600078e3cff */
[----:B------:R-:W-:Y:S01]  /*aba0*/  IMAD.IADD R10, R10, 0x1, R6 ;  /* 0x000000010a0a7824 */ /* 0x000fe200078e0206 */
[----:B------:R-:W-:Y:S02]  /*abb0*/  LOP3.LUT R6, R6, R15, RZ, 0x3c, !PT ;  /* 0x0000000f06067212 */ /* 0x000fe400078e3cff */
        /* <DEDUP_REMOVED lines=284> */
[----:B------:R-:W-:Y:S02]  /*bd80*/  SHF.L.W.U32.HI R22, R27, 0x10, R27 ;  /* 0x000000101b167819 */ /* 0x000fe40000010e1b */
[----:B------:R-:W-:Y:S01]  /*bd90*/  LOP3.LUT R14, R14, R18, RZ, 0x3c, !PT ;  /* 0x000000120e0e7212 */ /* 0x000fe200078e3cff */
[----:B------:R-:W-:-:S02]  /*bda0*/  IMAD.IADD R24, R24, 0x1, R6 ;  /* 0x0000000118187824 */ /* 0x000fc400078e0206 */
[----:B------:R-:W-:Y:S01]  /*bdb0*/  IMAD.IADD R18, R18, 0x1, R22 ;  /* 0x0000000112127824 */ /* 0x000fe200078e0216 */
[----:B------:R-:W-:Y:S02]  /*bdc0*/  SHF.L.W.U32.HI R14, R14, 0x7, R14 ;  /* 0x000000070e0e7819 */ /* 0x000fe40000010e0e */
[----:B------:R-:W-:Y:S02]  /*bdd0*/  LOP3.LUT R21, R21, R24, RZ, 0x3c, !PT ;  /* 0x0000001815157212 */ /* 0x000fe400078e3cff */
[----:B------:R-:W-:Y:S01]  /*bde0*/  LOP3.LUT R27, R16, R18, RZ, 0x3c, !PT ;  /* 0x00000012101b7212 */ /* 0x000fe200078e3cff */
[----:B------:R-:W-:Y:S01]  /*bdf0*/  IMAD.IADD R25, R25, 0x1, R14 ;  /* 0x0000000119197824 */ /* 0x000fe200078e020e */
[----:B------:R-:W-:Y:S02]  /*be00*/  SHF.L.W.U32.HI R16, R21, 0xc, R21 ;  /* 0x0000000c15107819 */ /* 0x000fe40000010e15 */
[----:B------:R-:W-:Y:S02]  /*be10*/  SHF.L.W.U32.HI R21, R27, 0xc, R27 ;  /* 0x0000000c1b157819 */ /* 0x000fe40000010e1b */
[----:B------:R-:W-:Y:S01]  /*be20*/  LOP3.LUT R19, R19, R25, RZ, 0x3c, !PT ;  /* 0x0000001913137212 */ /* 0x000fe200078e3cff */
[----:B------:R-:W-:-:S02]  /*be30*/  IMAD.IADD R13, R13, 0x1, R16 ;  /* 0x000000010d0d7824 */ /* 0x000fc400078e0210 */
[----:B------:R-:W-:-:S03]  /*be40*/  IMAD.IADD R15, R15, 0x1, R21 ;  /* 0x000000010f0f7824 */ /* 0x000fc600078e0215 */
[----:B------:R-:W-:Y:S01]  /*be50*/  LOP3.LUT R6, R6, R13, RZ, 0x3c, !PT ;  /* 0x0000000d06067212 */ /* 0x000fe200078e3cff */
[----:B------:R-:W-:Y:S01]  /*be60*/  VIADD R13, R13, UR8 ;  /* 0x000000080d0d7c36 */ /* 0x000fe20008000000 */
[----:B------:R-:W-:Y:S01]  /*be70*/  LOP3.LUT R22, R22, R15, RZ, 0x3c, !PT ;  /* 0x0000000f16167212 */ /* 0x000fe200078e3cff */
[----:B------:R-:W-:Y:S01]  /*be80*/  VIADD R15, R15, UR9 ;  /* 0x000000090f0f7c36 */ /* 0x000fe20008000000 */
[----:B------:R-:W-:Y:S02]  /*be90*/  LEA.HI R6, R6, R24, R6, 0x8 ;  /* 0x0000001806067211 */ /* 0x000fe400078f4006 */
[----:B------:R-:W-:Y:S02]  /*bea0*/  LEA.HI R18, R22, R18, R22, 0x8 ;  /* 0x0000001216127211 */ /* 0x000fe400078f4016 */
[----:B------:R-:W-:Y:S02]  /*beb0*/  LOP3.LUT R22, R26, R10, RZ, 0x3c, !PT ;  /* 0x0000000a1a167212 */ /* 0x000fe400078e3cff */
[----:B------:R-:W-:-:S02]  /*bec0*/  LOP3.LUT R6, R16, R6, RZ, 0x3c, !PT ;  /* 0x0000000610067212 */ /* 0x000fc400078e3cff */
[----:B------:R-:W-:Y:S02]  /*bed0*/  SHF.L.W.U32.HI R22, R22, 0x7, R22 ;  /* 0x0000000716167819 */ /* 0x000fe40000010e16 */
[----:B------:R-:W-:Y:S02]  /*bee0*/  LOP3.LUT R18, R21, R18, RZ, 0x3c, !PT ;  /* 0x0000001215127212 */ /* 0x000fe400078e3cff */
[----:B------:R-:W-:Y:S01]  /*bef0*/  LEA.HI R77, R6, R77, R6, 0x7 ;  /* 0x0000004d064d7211 */ /* 0x000fe200078f3806 */
[----:B------:R-:W-:Y:S01]  /*bf00*/  IMAD.IADD R5, R22, 0x1, R5 ;  /* 0x0000000116057824 */ /* 0x000fe200078e0205 */
[----:B------:R-:W-:-:S04]  /*bf10*/  LEA.HI R78, R18, R78, R18, 0x7 ;  /* 0x0000004e124e7211 */ /* 0x000fc800078f3812 */
[----:B------:R-:W-:Y:S02]  /*bf20*/  LOP3.LUT R24, R17, R5, RZ, 0x3c, !PT ;  /* 0x0000000511187212 */ /* 0x000fe400078e3cff */
[----:B------:R-:W-:Y:S02]  /*bf30*/  SHF.L.W.U32.HI R17, R19, 0x10, R19 ;  /* 0x0000001013117819 */ /* 0x000fe40000010e13 */
[----:B------:R-:W-:-:S03]  /*bf40*/  SHF.L.W.U32.HI R19, R24, 0x10, R24 ;  /* 0x0000001018137819 */ /* 0x000fc60000010e18 */
[----:B------:R-:W-:Y:S02]  /*bf50*/  IMAD.IADD R10, R10, 0x1, R17 ;  /* 0x000000010a0a7824 */ /* 0x000fe400078e0211 */
[----:B------:R-:W-:-:S03]  /*bf60*/  IMAD.IADD R23, R23, 0x1, R19 ;  /* 0x0000000117177824 */ /* 0x000fc600078e0213 */
[----:B------:R-:W-:Y:S02]  /*bf70*/  LOP3.LUT R14, R14, R10, RZ, 0x3c, !PT ;  /* 0x0000000a0e0e7212 */ /* 0x000fe400078e3cff */
[----:B------:R-:W-:Y:S02]  /*bf80*/  LOP3.LUT R22, R22, R23, RZ, 0x3c, !PT ;  /* 0x0000001716167212 */ /* 0x000fe400078e3cff */
[----:B------:R-:W-:Y:S02]  /*bf90*/  SHF.L.W.U32.HI R14, R14, 0xc, R14 ;  /* 0x0000000c0e0e7819 */ /* 0x000fe40000010e0e */
[----:B------:R-:W-:-:S03]  /*bfa0*/  SHF.L.W.U32.HI R22, R22, 0xc, R22 ;  /* 0x0000000c16167819 */ /* 0x000fc60000010e16 */
[----:B------:R-:W-:Y:S02]  /*bfb0*/  IMAD.IADD R25, R25, 0x1, R14 ;  /* 0x0000000119197824 */ /* 0x000fe400078e020e */
[----:B------:R-:W-:Y:S02]  /*bfc0*/  IMAD.IADD R24, R5, 0x1, R22 ;  /* 0x0000000105187824 */ /* 0x000fe400078e0216 */
[----:B------:R-:W-:Y:S01]  /*bfd0*/  IMAD.MOV.U32 R5, RZ, RZ, R7 ;  /* 0x000000ffff057224 */ /* 0x000fe200078e0007 */
[----:B------:R-:W-:Y:S01]  /*bfe0*/  LOP3.LUT R17, R17, R25, RZ, 0x3c, !PT ;  /* 0x0000001911117212 */ /* 0x000fe200078e3cff */
[----:B------:R-:W-:Y:S01]  /*bff0*/  VIADD R25, R25, UR10 ;  /* 0x0000000a19197c36 */ /* 0x000fe20008000000 */
[----:B------:R-:W-:Y:S01]  /*c000*/  LOP3.LUT R19, R19, R24, RZ, 0x3c, !PT ;  /* 0x0000001813137212 */ /* 0x000fe200078e3cff */
[----:B------:R-:W-:Y:S01]  /*c010*/  VIADD R24, R24, UR11 ;  /* 0x0000000b18187c36 */ /* 0x000fe20008000000 */
[----:B------:R-:W-:Y:S02]  /*c020*/  LEA.HI R10, R17, R10, R17, 0x8 ;  /* 0x0000000a110a7211 */ /* 0x000fe400078f4011 */
[----:B------:R-:W-:-:S02]  /*c030*/  LEA.HI R19, R19, R23, R19, 0x8 ;  /* 0x0000001713137211 */ /* 0x000fc400078f4013 */
[----:B------:R-:W-:Y:S02]  /*c040*/  LOP3.LUT R10, R14, R10, RZ, 0x3c, !PT ;  /* 0x0000000a0e0a7212 */ /* 0x000fe400078e3cff */
[----:B------:R-:W-:Y:S02]  /*c050*/  LOP3.LUT R19, R22, R19, RZ, 0x3c, !PT ;  /* 0x0000001316137212 */ /* 0x000fe400078e3cff */
[--C-:B------:R-:W-:Y:S02]  /*c060*/  LEA.HI R79, R10, R79, R10.reuse, 0x7 ;  /* 0x0000004f0a4f7211 */ /* 0x100fe400078f380a */
[----:B------:R-:W-:Y:S02]  /*c070*/  LEA.HI R76, R19, R76, R19, 0x7 ;  /* 0x0000004c134c7211 */ /* 0x000fe400078f3813 */
[----:B------:R-:W-:Y:S01]  /*c080*/  PRMT R10, R29, 0x7610, R10 ;  /* 0x000076101d0a7816 */ /* 0x000fe2000000000a */
[----:B------:R-:W-:Y:S06]  /*c090*/  @P1 BRA `(.L_x_16) ;  /* 0x0000000000901947 */ /* 0x000fec0003800000 */
[----:B------:R-:W0:Y:S01]  /*c0a0*/  S2R R6, SR_TID.X ;  /* 0x0000000000067919 */ /* 0x000e220000002100 */
[----:B------:R-:W1:Y:S01]  /*c0b0*/  S2R R16, SR_CTAID.X ;  /* 0x0000000000107919 */ /* 0x000e620000002500 */
[C---:B0-----:R-:W-:Y:S01]  /*c0c0*/  LOP3.LUT R14, R6.reuse, 0x1f, RZ, 0xc0, !PT ;  /* 0x0000001f060e7812 */ /* 0x041fe200078ec0ff */
[----:B------:R-:W-:-:S04]  /*c0d0*/  IMAD.SHL.U32 R7, R6, 0x8, RZ ;  /* 0x0000000806077824 */ /* 0x000fc800078e00ff */
[----:B-1----:R-:W-:Y:S01]  /*c0e0*/  IMAD R6, R16, 0x800, R14 ;  /* 0x0000080010067824 */ /* 0x002fe200078e020e */
[----:B------:R-:W-:Y:S01]  /*c0f0*/  LOP3.LUT R7, R7, 0x1f00, RZ, 0xc0, !PT ;  /* 0x00001f0007077812 */ /* 0x000fe200078ec0ff */
[----:B------:R-:W2:Y:S03]  /*c100*/  LDG.E R16, desc[UR6][R4.64+-0xc] ;  /* 0xfffff40604107981 */ /* 0x000ea6000c1e1900 */
[----:B------:R-:W-:Y:S01]  /*c110*/  IADD3 R6, PT, PT, R6, R0, R7 ;  /* 0x0000000006067210 */ /* 0x000fe20007ffe007 */
[----:B------:R-:W3:Y:S03]  /*c120*/  LDG.E R14, desc[UR6][R4.64+-0x8] ;  /* 0xfffff806040e7981 */ /* 0x000ee6000c1e1900 */
[----:B------:R-:W-:-:S04]  /*c130*/  SHF.R.U32.HI R6, RZ, R20, R6 ;  /* 0x00000014ff067219 */ /* 0x000fc80000011606 */
[----:B------:R-:W-:-:S04]  /*c140*/  LOP3.LUT R6, R6, 0x1, RZ, 0xc0, !PT ;  /* 0x0000000106067812 */ /* 0x000fc800078ec0ff */
[----:B------:R-:W-:Y:S01]  /*c150*/  ISETP.NE.U32.AND P0, PT, R6, 0x1, PT ;  /* 0x000000010600780c */ /* 0x000fe20003f05070 */
[----:B------:R-:W-:-:S05]  /*c160*/  IMAD.MOV.U32 R6, RZ, RZ, 0x1bd ;  /* 0x000001bdff067424 */ /* 0x000fca00078e00ff */
[----:B------:R-:W-:-:S04]  /*c170*/  SEL R6, R6, 0x1a4, !P0 ;  /* 0x000001a406067807 */ /* 0x000fc80004000000 */
[----:B------:R-:W-:-:S05]  /*c180*/  IADD3 R6, P1, PT, R9, R6, RZ ;  /* 0x0000000609067210 */ /* 0x000fca0007f3e0ff */
[----:B------:R-:W-:-:S05]  /*c190*/  IMAD.X R7, RZ, RZ, R11, P1 ;  /* 0x000000ffff077224 */ /* 0x000fca00008e060b */
[----:B------:R-:W4:Y:S04]  /*c1a0*/  LDG.E.U8 R17, desc[UR6][R6.64] ;  /* 0x0000000606117981 */ /* 0x000f28000c1e1100 */
[----:B------:R-:W5:Y:S04]  /*c1b0*/  LDG.E R6, desc[UR6][R4.64+-0x4] ;  /* 0xfffffc0604067981 */ /* 0x000f68000c1e1900 */
[----:B------:R-:W5:Y:S01]  /*c1c0*/  LDG.E R7, desc[UR6][R4.64] ;  /* 0x0000000604077981 */ /* 0x000f62000c1e1900 */
[----:B------:R-:W-:-:S04]  /*c1d0*/  SEL R18, R76, R13, !P0 ;  /* 0x0000000d4c127207 */ /* 0x000fc80004000000 */
[----:B--2---:R-:W-:Y:S02]  /*c1e0*/  LOP3.LUT R16, R18, R16, RZ, 0x3c, !PT ;  /* 0x0000001012107212 */ /* 0x004fe400078e3cff */
[----:B------:R-:W-:-:S04]  /*c1f0*/  SEL R18, R77, R15, !P0 ;  /* 0x0000000f4d127207 */ /* 0x000fc80004000000 */
[----:B---3--:R-:W-:-:S04]  /*c200*/  LOP3.LUT R14, R18, R14, RZ, 0x3c, !PT ;  /* 0x0000000e120e7212 */ /* 0x008fc800078e3cff */
[----:B------:R-:W-:Y:S02]  /*c210*/  SEL R15, R15, R14, !P0 ;  /* 0x0000000e0f0f7207 */ /* 0x000fe40004000000 */
[----:B------:R-:W-:Y:S02]  /*c220*/  SEL R77, R14, R77, !P0 ;  /* 0x0000004d0e4d7207 */ /* 0x000fe40004000000 */
[----:B------:R-:W-:Y:S02]  /*c230*/  SEL R14, R78, R25, !P0 ;  /* 0x000000194e0e7207 */ /* 0x000fe40004000000 */
[----:B------:R-:W-:Y:S02]  /*c240*/  SEL R13, R13, R16, !P0 ;  /* 0x000000100d0d7207 */ /* 0x000fe40004000000 */
[----:B------:R-:W-:Y:S02]  /*c250*/  SEL R76, R16, R76, !P0 ;  /* 0x0000004c104c7207 */ /* 0x000fe40004000000 */
[----:B----4-:R-:W-:-:S02]  /*c260*/  LOP3.LUT R10, R17, R10, RZ, 0x3c, !PT ;  /* 0x0000000a110a7212 */ /* 0x010fc400078e3cff */
[----:B-----5:R-:W-:Y:S02]  /*c270*/  LOP3.LUT R6, R14, R6, RZ, 0x3c, !PT ;  /* 0x000000060e067212 */ /* 0x020fe400078e3cff */
[----:B------:R-:W-:-:S04]  /*c280*/  SEL R14, R79, R24, !P0 ;  /* 0x000000184f0e7207 */ /* 0x000fc80004000000 */
[----:B------:R-:W-:Y:S02]  /*c290*/  LOP3.LUT R7, R14, R7, RZ, 0x3c, !PT ;  /* 0x000000070e077212 */ /* 0x000fe400078e3cff */
[----:B------:R-:W-:Y:S02]  /*c2a0*/  SEL R25, R25, R6, !P0 ;  /* 0x0000000619197207 */ /* 0x000fe40004000000 */
[----:B------:R-:W-:Y:S02]  /*c2b0*/  SEL R78, R6, R78, !P0 ;  /* 0x0000004e064e7207 */ /* 0x000fe40004000000 */
[----:B------:R-:W-:Y:S02]  /*c2c0*/  SEL R24, R24, R7, !P0 ;  /* 0x0000000718187207 */ /* 0x000fe40004000000 */
[----:B------:R-:W-:-:S07]  /*c2d0*/  SEL R79, R7, R79, !P0 ;  /* 0x0000004f074f7207 */ /* 0x000fce0004000000 */
.L_x_16:
[----:B------:R-:W-:Y:S05]  /*c2e0*/  BSYNC.RECONVERGENT B3 ;  /* 0x0000000000037941 */ /* 0x000fea0003800200 */
.L_x_15:
[C---:B------:R-:W-:Y:S01]  /*c2f0*/  VIADD R6, R3.reuse, 0xfffffff6 ;  /* 0xfffffff603067836 */ /* 0x040fe20000000000 */
[----:B------:R-:W-:Y:S01]  /*c300*/  SEL R76, R76, R13, !P2 ;  /* 0x0000000d4c4c7207 */ /* 0x000fe20005000000 */
[----:B------:R-:W-:Y:S01]  /*c310*/  VIADD R3, R3, 0x1 ;  /* 0x0000000103037836 */ /* 0x000fe20000000000 */
[----:B------:R-:W-:Y:S01]  /*c320*/  SEL R77, R77, R15, !P2 ;  /* 0x0000000f4d4d7207 */ /* 0x000fe20005000000 */
[----:B------:R-:W-:Y:S01]  /*c330*/  VIADD R12, R12, 0xffffffff ;  /* 0xffffffff0c0c7836 */ /* 0x000fe20000000000 */
[----:B------:R-:W-:Y:S02]  /*c340*/  ISETP.GE.U32.AND P0, PT, R6, R2, PT ;  /* 0x000000020600720c */ /* 0x000fe40003f06070 */
[----:B------:R-:W-:Y:S02]  /*c350*/  SEL R78, R78, R25, !P2 ;  /* 0x000000194e4e7207 */ /* 0x000fe40005000000 */
[----:B------:R-:W-:Y:S02]  /*c360*/  SEL R79, R79, R24, !P2 ;  /* 0x000000184f4f7207 */ /* 0x000fe40005000000 */
[----:B------:R-:W-:-:S02]  /*c370*/  IADD3 R9, P1, PT, R9, 0x1, RZ ;  /* 0x0000000109097810 */ /* 0x000fc40007f3e0ff */
[----:B------:R-:W-:-:S03]  /*c380*/  IADD3 R4, P2, PT, R4, 0x10, RZ ;  /* 0x0000001004047810 */ /* 0x000fc60007f5e0ff */
[----:B------:R-:W-:Y:S02]  /*c390*/  IMAD.X R11, RZ, RZ, R11, P1 ;  /* 0x000000ffff0b7224 */ /* 0x000fe400008e060b */
[----:B------:R-:W-:Y:S01]  /*c3a0*/  IMAD.X R7, RZ, RZ, R5, P2 ;  /* 0x000000ffff077224 */ /* 0x000fe200010e0605 */
[----:B------:R-:W-:Y:S07]  /*c3b0*/  @!P0 BRA `(.L_x_17) ;  /* 0xffffffd000688947 */ /* 0x000fee000383ffff */
[----:B------:R-:W-:Y:S05]  /*c3c0*/  BSYNC.RECONVERGENT B2 ;  /* 0x0000000000027941 */ /* 0x000fea0003800200 */
.L_x_14:
[----:B------:R-:W-:-:S04]  /*c3d0*/  LOP3.LUT R10, R10, 0xff, RZ, 0xc0, !PT ;  /* 0x000000ff0a0a7812 */ /* 0x000fc800078ec0ff */
[C---:B------:R-:W-:Y:S02]  /*c3e0*/  ISETP.NE.AND P0, PT, R10.reuse, 0x1, PT ;  /* 0x000000010a00780c */ /* 0x040fe40003f05270 */
[----:B------:R-:W-:-:S11]  /*c3f0*/  ISETP.NE.AND P1, PT, R10, 0x1, PT ;  /* 0x000000010a00780c */ /* 0x000fd60003f25270 */
[----:B------:R-:W0:Y:S08]  /*c400*/  @!P0 LDC.64 R8, c[0x0][0x388] ;  /* 0x0000e200ff088b82 */ /* 0x000e300000000a00 */
[----:B------:R-:W1:Y:S08]  /*c410*/  @!P1 LDC.64 R6, c[0x0][0x388] ;  /* 0x0000e200ff069b82 */ /* 0x000e700000000a00 */
[----:B------:R-:W2:Y:S08]  /*c420*/  @!P1 LDC.64 R4, c[0x0][0x388] ;  /* 0x0000e200ff049b82 */ /* 0x000eb00000000a00 */
[----:B------:R-:W3:Y:S01]  /*c430*/  @!P1 LDC.64 R2, c[0x0][0x388] ;  /* 0x0000e200ff029b82 */ /* 0x000ee20000000a00 */
[----:B0-----:R-:W4:Y:S04]  /*c440*/  @!P0 LDG.E R8, desc[UR6][R8.64+0x1d8] ;  /* 0x0001d80608088981 */ /* 0x001f28000c1e1900 */
[----:B-1----:R-:W5:Y:S04]  /*c450*/  @!P1 LDG.E R6, desc[UR6][R6.64+0x1dc] ;  /* 0x0001dc0606069981 */ /* 0x002f68000c1e1900 */
[----:B--2---:R-:W2:Y:S04]  /*c460*/  @!P1 LDG.E R4, desc[UR6][R4.64+0x1e0] ;  /* 0x0001e00604049981 */ /* 0x004ea8000c1e1900 */
[----:B---3--:R-:W3:Y:S01]  /*c470*/  @!P1 LDG.E R2, desc[UR6][R2.64+0x1e4] ;  /* 0x0001e40602029981 */ /* 0x008ee2000c1e1900 */
[----:B----4-:R-:W-:-:S02]  /*c480*/  @!P0 LOP3.LUT R76, R76, R8, RZ, 0x3c, !PT ;  /* 0x000000084c4c8212 */ /* 0x010fc400078e3cff */
[----:B-----5:R-:W-:Y:S02]  /*c490*/  @!P1 LOP3.LUT R77, R77, R6, RZ, 0x3c, !PT ;  /* 0x000000064d4d9212 */ /* 0x020fe400078e3cff */
[----:B--2---:R-:W-:Y:S02]  /*c4a0*/  @!P1 LOP3.LUT R78, R78, R4, RZ, 0x3c, !PT ;  /* 0x000000044e4e9212 */ /* 0x004fe400078e3cff */
[----:B---3--:R-:W-:-:S07]  /*c4b0*/  @!P1 LOP3.LUT R79, R79, R2, RZ, 0x3c, !PT ;  /* 0x000000024f4f9212 */ /* 0x008fce00078e3cff */
.L_x_13:
[----:B------:R-:W-:Y:S05]  /*c4c0*/  BSYNC.RECONVERGENT B1 ;  /* 0x0000000000017941 */ /* 0x000fea0003800200 */
.L_x_12:
[----:B------:R-:W0:Y:S01]  /*c4d0*/  S2R R2, SR_TID.X ;  /* 0x0000000000027919 */ /* 0x000e220000002100 */
[----:B------:R-:W1:Y:S01]  /*c4e0*/  LDCU UR4, c[0x0][0x3a0] ;  /* 0x00007400ff0477ac */ /* 0x000e620008000800 */
[----:B------:R-:W-:Y:S01]  /*c4f0*/  BSSY.RECONVERGENT B1, `(.L_x_18) ;  /* 0x000030d000017945 */ /* 0x000fe20003800200 */
[----:B------:R-:W-:Y:S01]  /*c500*/  CS2R R74, SRZ ;  /* 0x00000000004a7805 */ /* 0x000fe2000001ff00 */
[----:B------:R-:W2:Y:S01]  /*c510*/  S2R R3, SR_CTAID.X ;  /* 0x0000000000037919 */ /* 0x000ea20000002500 */
[----:B------:R-:W-:Y:S01]  /*c520*/  IMAD.MOV.U32 R73, RZ, RZ, RZ ;  /* 0x000000ffff497224 */ /* 0x000fe200078e00ff */
[C---:B0-----:R-:W-:Y:S01]  /*c530*/  LOP3.LUT R8, R2.reuse, 0x1f, RZ, 0xc0, !PT ;  /* 0x0000001f02087812 */ /* 0x041fe200078ec0ff */
[----:B------:R-:W-:-:S04]  /*c540*/  IMAD.SHL.U32 R2, R2, 0x8, RZ ;  /* 0x0000000802027824 */ /* 0x000fc800078e00ff */
[----:B--2---:R-:W-:Y:S01]  /*c550*/  IMAD R8, R3, 0x800, R8 ;  /* 0x0000080003087824 */ /* 0x004fe200078e0208 */
[----:B------:R-:W-:Y:S01]  /*c560*/  LOP3.LUT R2, R2, 0x1f00, RZ, 0xc0, !PT ;  /* 0x00001f0002027812 */ /* 0x000fe200078ec0ff */
[----:B------:R-:W-:-:S03]  /*c570*/  IMAD.MOV.U32 R3, RZ, RZ, RZ ;  /* 0x000000ffff037224 */ /* 0x000fc600078e00ff */
[----:B------:R-:W-:-:S04]  /*c580*/  IADD3 R8, PT, PT, R8, R0, R2 ;  /* 0x0000000008087210 */ /* 0x000fc80007ffe002 */
[----:B-1----:R-:W-:-:S13]  /*c590*/  ISETP.GE.AND P0, PT, R8, UR4, PT ;  /* 0x0000000408007c0c */ /* 0x002fda000bf06270 */
[----:B------:R-:W-:Y:S05]  /*c5a0*/  @P0 BRA `(.L_x_19) ;  /* 0x0000003000040947 */ /* 0x000fea0003800000 */
[----:B------:R-:W0:Y:S02]  /*c5b0*/  LDC.64 R2, c[0x0][0x388] ;  /* 0x0000e200ff027b82 */ /* 0x000e240000000a00 */
[----:B0-----:R0:W2:Y:S06]  /*c5c0*/  LDG.E.U8 R2, desc[UR6][R2.64+0x1f9] ;  /* 0x0001f90602027981 */ /* 0x0010ac000c1e1100 */
[----:B------:R-:W1:Y:S01]  /*c5d0*/  S2UR UR5, SR_CgaCtaId ;  /* 0x00000000000579c3 */ /* 0x000e620000008800 */
[----:B------:R-:W-:Y:S02]  /*c5e0*/  UMOV UR4, 0x400 ;  /* 0x0000040000047882 */ /* 0x000fe40000000000 */
[----:B-1----:R-:W-:-:S09]  /*c5f0*/  ULEA UR4, UR5, UR4, 0x18 ;  /* 0x0000000405047291 */ /* 0x002fd2000f8ec0ff */
[----:B------:R-:W1:Y:S04]  /*c600*/  LDS.U8 R10, [UR4+0x30324] ;  /* 0x03032404ff0a7984 */ /* 0x000e680008000000 */
[----:B------:R-:W3:Y:S04]  /*c610*/  LDS.128 R72, [UR4+0x30310] ;  /* 0x03031004ff487984 */ /* 0x000ee80008000c00 */
[----:B0-----:R-:W0:Y:S01]  /*c620*/  LDS R3, [UR4+0x30320] ;  /* 0x03032004ff037984 */ /* 0x001e220008000800 */
[----:B--2---:R-:W-:-:S04]  /*c630*/  VIMNMX.U16x2 R4, PT, PT, R2, 0xb000b, !PT ;  /* 0x000b000b02047848 */ /* 0x004fc80007fe0200 */
[----:B------:R-:W-:-:S05]  /*c640*/  LOP3.LUT R9, R4, 0xffff, RZ, 0xc0, !PT ;  /* 0x0000ffff04097812 */ /* 0x000fca00078ec0ff */
[----:B------:R-:W-:-:S05]  /*c650*/  VIADD R9, R9, 0xfffffff5 ;  /* 0xfffffff509097836 */ /* 0x000fca0000000000 */
[----:B------:R-:W-:-:S13]  /*c660*/  ISETP.GE.U32.AND P0, PT, R9, R2, PT ;  /* 0x000000020900720c */ /* 0x000fda0003f06070 */
[----:B01-3--:R-:W-:Y:S05]  /*c670*/  @P0 BRA `(.L_x_20) ;  /* 0x0000002c00980947 */ /* 0x00bfea0003800000 */
[----:B------:R-:W-:Y:S01]  /*c680*/  BSSY.RECONVERGENT B2, `(.L_x_20) ;  /* 0x00002e5000027945 */ /* 0x000fe20003800200 */
.L_x_23:
        /* <DEDUP_REMOVED lines=8> */
[----:B------:R-:W-:Y:S01]  /*c710*/  LOP3.LUT R35, R6, 0x1, RZ, 0x3c, !PT ;  /* 0x0000000106237812 */ /* 0x000fe200078e3cff */
        /* <DEDUP_REMOVED lines=24> */
[----:B------:R-:W-:Y:S01]  /*c8a0*/  ISETP.NE.AND P1, PT, R10, 0x1, PT ;  /* 0x000000010a00780c */ /* 0x000fe20003f25270 */
[----:B------:R-:W-:Y:S01]  /*c8b0*/  IMAD.IADD R20, R20, 0x1, R13 ;  /* 0x0000000114147824 */ /* 0x000fe200078e020d */
[----:B------:R-:W-:-:S02]  /*c8c0*/  LOP3.LUT R17, R17, R19, RZ, 0x3c, !PT ;  /* 0x0000001311117212 */ /* 0x000fc400078e3cff */
        /* <DEDUP_REMOVED lines=276> */
[----:B------:R-:W-:-:S02]  /*da10*/  LEA.HI R30, R30, R32, R30, 0x8 ;  /* 0x000000201e1e7211 */ /* 0x000fc400078f401e */
[----:B------:R-:W-:Y:S02]  /*da20*/  LOP3.LUT R16, R26, R16, RZ, 0x3c, !PT ;  /* 0x000000101a107212 */ /* 0x000fe400078e3cff */
[----:B------:R-:W-:Y:S02]  /*da30*/  LEA.HI R21, R28, R21, R28, 0xc ;  /* 0x000000151c157211 */ /* 0x000fe400078f601c */
[----:B------:R-:W-:Y:S02]  /*da40*/  LOP3.LUT R30, R29, R30, RZ, 0x3c, !PT ;  /* 0x0000001e1d1e7212 */ /* 0x000fe400078e3cff */
[----:B------:R-:W-:Y:S02]  /*da50*/  LOP3.LUT R31, R34, R31, RZ, 0x3c, !PT ;  /* 0x0000001f221f7212 */ /* 0x000fe400078e3cff */
[----:B------:R-:W-:Y:S02]  /*da60*/  LEA.HI R16, R16, R33, R16, 0xc ;  /* 0x0000002110107211 */ /* 0x000fe400078f6010 */
[----:B------:R-:W-:-:S02]  /*da70*/  LOP3.LUT R21, R5, R21, RZ, 0x3c, !PT ;  /* 0x0000001505157212 */ /* 0x000fc400078e3cff */
[----:B------:R-:W-:Y:S02]  /*da80*/  SHF.L.W.U32.HI R30, R30, 0x7, R30 ;  /* 0x000000071e1e7819 */ /* 0x000fe40000010e1e */
[----:B------:R-:W-:Y:S02]  /*da90*/  LEA.HI R27, R31, R27, R31, 0x8 ;  /* 0x0000001b1f1b7211 */ /* 0x000fe400078f401f */
[----:B------:R-:W-:Y:S01]  /*daa0*/  LOP3.LUT R35, R35, R16, RZ, 0x3c, !PT ;  /* 0x0000001023237212 */ /* 0x000fe200078e3cff */
[----:B------:R-:W-:Y:S01]  /*dab0*/  IMAD.IADD R16, R16, 0x1, R30 ;  /* 0x0000000110107824 */ /* 0x000fe200078e021e */
[----:B------:R-:W-:Y:S02]  /*dac0*/  SHF.L.W.U32.HI R21, R21, 0x8, R21 ;  /* 0x0000000815157819 */ /* 0x000fe40000010e15 */
[----:B------:R-:W-:Y:S02]  /*dad0*/  LOP3.LUT R25, R25, R27, RZ, 0x3c, !PT ;  /* 0x0000001b19197212 */ /* 0x000fe400078e3cff */
[----:B------:R-:W-:Y:S01]  /*dae0*/  SHF.L.W.U32.HI R35, R35, 0x8, R35 ;  /* 0x0000000823237819 */ /* 0x000fe20000010e23 */
[----:B------:R-:W-:Y:S01]  /*daf0*/  IMAD.IADD R24, R24, 0x1, R21 ;  /* 0x0000000118187824 */ /* 0x000fe200078e0215 */
[----:B------:R-:W-:-:S02]  /*db00*/  SHF.L.W.U32.HI R25, R25, 0x7, R25 ;  /* 0x0000000719197819 */ /* 0x000fc40000010e19 */
[-C--:B------:R-:W-:Y:S02]  /*db10*/  LOP3.LUT R21, R21, R16.reuse, RZ, 0x3c, !PT ;  /* 0x0000001015157212 */ /* 0x080fe400078e3cff */
[----:B------:R-:W-:Y:S01]  /*db20*/  SHF.L.W.U32.HI R10, R6, 0x10, R6 ;  /* 0x00000010060a7819 */ /* 0x000fe20000010e06 */
[----:B------:R-:W-:Y:S01]  /*db30*/  IMAD.IADD R23, R23, 0x1, R25 ;  /* 0x0000000117177824 */ /* 0x000fe200078e0219 */
[----:B------:R-:W-:Y:S02]  /*db40*/  LEA.HI R21, R21, R27, R21, 0x10 ;  /* 0x0000001b15157211 */ /* 0x000fe400078f8015 */
[----:B------:R-:W-:Y:S02]  /*db50*/  LOP3.LUT R5, RZ, R9, RZ, 0x33, !PT ;  /* 0x00000009ff057212 */ /* 0x000fe400078e33ff */
[----:B------:R-:W-:Y:S02]  /*db60*/  LOP3.LUT R21, R30, R21, RZ, 0x3c, !PT ;  /* 0x000000151e157212 */ /* 0x000fe400078e3cff */
[----:B------:R-:W-:Y:S01]  /*db70*/  LOP3.LUT R35, R35, R23, RZ, 0x3c, !PT ;  /* 0x0000001723237212 */ /* 0x000fe200078e3cff */
[----:B------:R-:W-:Y:S01]  /*db80*/  IMAD.IADD R5, R2, 0x1, R5 ;  /* 0x0000000102057824 */ /* 0x000fe200078e0205 */
[----:B------:R-:W-:Y:S01]  /*db90*/  LEA.HI R21, R21, R16, RZ, 0xc ;  /* 0x0000001015157211 */ /* 0x000fe200078f60ff */
[----:B------:R-:W-:Y:S01]  /*dba0*/  IMAD.IADD R16, R10, 0x1, R73 ;  /* 0x000000010a107824 */ /* 0x000fe200078e0249 */
[----:B------:R-:W-:-:S02]  /*dbb0*/  LEA.HI R24, R35, R24, R35, 0x10 ;  /* 0x0000001823187211 */ /* 0x000fc400078f8023 */
[----:B------:R-:W-:Y:S01]  /*dbc0*/  SHF.R.U32.HI R26, RZ, R5, R8 ;  /* 0x00000005ff1a7219 */ /* 0x000fe20000011608 */
[----:B------:R-:W-:Y:S01]  /*dbd0*/  VIADD R21, R21, UR12 ;  /* 0x0000000c15157c36 */ /* 0x000fe20008000000 */
[----:B------:R-:W-:Y:S02]  /*dbe0*/  LOP3.LUT R24, R25, R24, RZ, 0x3c, !PT ;  /* 0x0000001819187212 */ /* 0x000fe400078e3cff */
[----:B------:R-:W-:Y:S02]  /*dbf0*/  LOP3.LUT R25, R73, R16, RZ, 0x3c, !PT ;  /* 0x0000001049197212 */ /* 0x000fe400078e3cff */
[----:B------:R-:W-:Y:S02]  /*dc00*/  LOP3.LUT R26, R26, 0x1, RZ, 0xc0, !PT ;  /* 0x000000011a1a7812 */ /* 0x000fe400078ec0ff */
[----:B------:R-:W-:Y:S02]  /*dc10*/  SHF.L.W.U32.HI R25, R25, 0xc, R25 ;  /* 0x0000000c19197819 */ /* 0x000fe40000010e19 */
[----:B------:R-:W-:-:S02]  /*dc20*/  ISETP.NE.U32.AND P0, PT, R26, 0x1, PT ;  /* 0x000000011a00780c */ /* 0x000fc40003f05070 */
[----:B------:R-:W-:Y:S01]  /*dc30*/  LEA.HI R24, R24, R23, RZ, 0xc ;  /* 0x0000001718187211 */ /* 0x000fe200078f60ff */
[----:B------:R-:W-:-:S05]  /*dc40*/  IMAD.IADD R6, R6, 0x1, R25 ;  /* 0x0000000106067824 */ /* 0x000fca00078e0219 */
[----:B------:R-:W-:Y:S01]  /*dc50*/  LOP3.LUT R10, R10, R6, RZ, 0x3c, !PT ;  /* 0x000000060a0a7212 */ /* 0x000fe200078e3cff */
[----:B------:R-:W-:-:S03]  /*dc60*/  IMAD.IADD R6, R6, 0x1, R17 ;  /* 0x0000000106067824 */ /* 0x000fc600078e0211 */
[----:B------:R-:W-:Y:S01]  /*dc70*/  SHF.L.W.U32.HI R10, R10, 0x8, R10 ;  /* 0x000000080a0a7819 */ /* 0x000fe20000010e0a */
[----:B------:R-:W-:Y:S01]  /*dc80*/  @!P0 VIADD R21, R24, UR13 ;  /* 0x0000000d18158c36 */ /* 0x000fe20008000000 */
        /* <DEDUP_REMOVED lines=38> */
[----:B------:R-:W-:Y:S02]  /*def0*/  SHF.L.W.U32.HI R13, R13, 0x8, R13 ;  /* 0x000000080d0d7819 */ /* 0x000fe40000010e0d */
[----:B------:R-:W-:Y:S02]  /*df00*/  LOP3.LUT R17, R17, R20, RZ, 0x3c, !PT ;  /* 0x0000001411117212 */ /* 0x000fe400078e3cff */
[----:B------:R-:W-:Y:S01]  /*df10*/  LOP3.LUT R7, R7, R16, RZ, 0x3c, !PT ;  /* 0x0000001007077212 */ /* 0x000fe200078e3cff */
[----:B------:R-:W-:Y:S01]  /*df20*/  IMAD.IADD R19, R19, 0x1, R13 ;  /* 0x0000000113137824 */ /* 0x000fe200078e020d */
[----:B------:R-:W-:-:S02]  /*df30*/  SHF.L.W.U32.HI R12, R12, 0x7, R12 ;  /* 0x000000070c0c7819 */ /* 0x000fc40000010e0c */
        /* <DEDUP_REMOVED lines=273> */
[----:B------:R-:W-:Y:S01]  /*f050*/  LOP3.LUT R13, R13, R4, RZ, 0x3c, !PT ;  /* 0x000000040d0d7212 */ /* 0x000fe200078e3cff */
[----:B------:R-:W-:Y:S01]  /*f060*/  VIADD R11, R11, UR13 ;  /* 0x0000000d0b0b7c36 */ /* 0x000fe20008000000 */
[----:B------:R-:W-:-:S02]  /*f070*/  LOP3.LUT R18, R18, R6, RZ, 0x3c, !PT ;  /* 0x0000000612127212 */ /* 0x000fc400078e3cff */
[----:B------:R-:W-:Y:S01]  /*f080*/  LOP3.LUT R15, R15, R22, RZ, 0x3c, !PT ;  /* 0x000000160f0f7212 */ /* 0x000fe200078e3cff */
[----:B------:R-:W-:Y:S01]  /*f090*/  VIADD R22, R22, UR14 ;  /* 0x0000000e16167c36 */ /* 0x000fe20008000000 */
[----:B------:R-:W-:Y:S01]  /*f0a0*/  LEA.HI R10, R10, R14, R10, 0x8 ;  /* 0x0000000e0a0a7211 */ /* 0x000fe200078f400a */
[----:B------:R-:W-:Y:S01]  /*f0b0*/  VIADD R14, R4, UR15 ;  /* 0x0000000f040e7c36 */ /* 0x000fe20008000000 */
[----:B------:R-:W-:Y:S02]  /*f0c0*/  LEA.HI R13, R13, R19, R13, 0x8 ;  /* 0x000000130d0d7211 */ /* 0x000fe400078f400d */
[----:B------:R-:W-:Y:S02]  /*f0d0*/  LEA.HI R18, R18, R20, R18, 0x8 ;  /* 0x0000001412127211 */ /* 0x000fe400078f4012 */
[----:B------:R-:W-:Y:S02]  /*f0e0*/  LEA.HI R15, R15, R16, R15, 0x8 ;  /* 0x000000100f0f7211 */ /* 0x000fe400078f400f */
[----:B------:R-:W-:Y:S01]  /*f0f0*/  LOP3.LUT R10, R12, R10, RZ, 0x3c, !PT ;  /* 0x0000000a0c0a7212 */ /* 0x000fe200078e3cff */
[----:B------:R-:W-:Y:S01]  /*f100*/  VIADD R12, R6, UR12 ;  /* 0x0000000c060c7c36 */ /* 0x000fe20008000000 */
[----:B------:R-:W-:-:S02]  /*f110*/  LOP3.LUT R13, R25, R13, RZ, 0x3c, !PT ;  /* 0x0000000d190d7212 */ /* 0x000fc400078e3cff */
[----:B------:R-:W-:Y:S02]  /*f120*/  LOP3.LUT R18, R17, R18, RZ, 0x3c, !PT ;  /* 0x0000001211127212 */ /* 0x000fe400078e3cff */
[----:B------:R-:W-:Y:S02]  /*f130*/  LOP3.LUT R15, R7, R15, RZ, 0x3c, !PT ;  /* 0x0000000f070f7212 */ /* 0x000fe400078e3cff */
[----:B------:R-:W-:Y:S02]  /*f140*/  LEA.HI R75, R10, R75, R10, 0x7 ;  /* 0x0000004b0a4b7211 */ /* 0x000fe400078f380a */
[----:B------:R-:W-:Y:S02]  /*f150*/  LEA.HI R73, R13, R73, R13, 0x7 ;  /* 0x000000490d497211 */ /* 0x000fe400078f380d */
[----:B------:R-:W-:Y:S02]  /*f160*/  LEA.HI R74, R18, R74, R18, 0x7 ;  /* 0x0000004a124a7211 */ /* 0x000fe400078f3812 */
[----:B------:R-:W-:-:S02]  /*f170*/  LEA.HI R3, R15, R3, R15, 0x7 ;  /* 0x000000030f037211 */ /* 0x000fc400078f380f */
[----:B------:R-:W-:Y:S02]  /*f180*/  PRMT R10, R21, 0x7610, R10 ;  /* 0x00007610150a7816 */ /* 0x000fe4000000000a */
[----:B------:R-:W-:Y:S01]  /*f190*/  SHF.R.U32.HI R13, RZ, R5, R8 ;  /* 0x00000005ff0d7219 */ /* 0x000fe20000011608 */
[----:B------:R-:W-:Y:S06]  /*f1a0*/  @P1 BRA `(.L_x_22) ;  /* 0x0000000000a01947 */ /* 0x000fec0003800000 */
[----:B------:R-:W0:Y:S01]  /*f1b0*/  S2R R4, SR_TID.X ;  /* 0x0000000000047919 */ /* 0x000e220000002100 */
[----:B------:R-:W1:Y:S01]  /*f1c0*/  LDC.64 R16, c[0x0][0x388] ;  /* 0x0000e200ff107b82 */ /* 0x000e620000000a00 */
[----:B------:R-:W2:Y:S01]  /*f1d0*/  S2R R15, SR_CTAID.X ;  /* 0x00000000000f7919 */ /* 0x000ea20000002500 */
[C---:B0-----:R-:W-:Y:S01]  /*f1e0*/  LOP3.LUT R7, R4.reuse, 0x1f, RZ, 0xc0, !PT ;  /* 0x0000001f04077812 */ /* 0x041fe200078ec0ff */
[----:B------:R-:W-:-:S04]  /*f1f0*/  IMAD.SHL.U32 R6, R4, 0x8, RZ ;  /* 0x0000000804067824 */ /* 0x000fc800078e00ff */
[----:B--2---:R-:W-:Y:S01]  /*f200*/  IMAD R4, R15, 0x800, R7 ;  /* 0x000008000f047824 */ /* 0x004fe200078e0207 */
[----:B------:R-:W-:-:S04]  /*f210*/  LOP3.LUT R6, R6, 0x1f00, RZ, 0xc0, !PT ;  /* 0x00001f0006067812 */ /* 0x000fc800078ec0ff */
[----:B------:R-:W-:-:S04]  /*f220*/  IADD3 R4, PT, PT, R4, R0, R6 ;  /* 0x0000000004047210 */ /* 0x000fc80007ffe006 */
[----:B------:R-:W-:-:S04]  /*f230*/  SHF.R.U32.HI R4, RZ, R5, R4 ;  /* 0x00000005ff047219 */ /* 0x000fc80000011604 */
[----:B------:R-:W-:Y:S01]  /*f240*/  LOP3.LUT R6, R4, 0x1, RZ, 0xc0, !PT ;  /* 0x0000000104067812 */ /* 0x000fe200078ec0ff */
[----:B-1----:R-:W-:-:S03]  /*f250*/  IMAD.WIDE R4, R9, 0x10, R16 ;  /* 0x0000001009047825 */ /* 0x002fc600078e0210 */
[----:B------:R-:W-:Y:S01]  /*f260*/  ISETP.NE.U32.AND P0, PT, R6, 0x1, PT ;  /* 0x000000010600780c */ /* 0x000fe20003f05070 */
[----:B------:R-:W-:Y:S01]  /*f270*/  IMAD.MOV.U32 R6, RZ, RZ, 0x1bd ;  /* 0x000001bdff067424 */ /* 0x000fe200078e00ff */
[----:B------:R-:W2:Y:S04]  /*f280*/  LDG.E R15, desc[UR6][R4.64+0x1fc] ;  /* 0x0001fc06040f7981 */ /* 0x000ea8000c1e1900 */
[----:B------:R-:W-:Y:S01]  /*f290*/  SEL R6, R6, 0x1a4, !P0 ;  /* 0x000001a406067807 */ /* 0x000fe20004000000 */
[----:B------:R-:W3:Y:S01]  /*f2a0*/  LDG.E R16, desc[UR6][R4.64+0x200] ;  /* 0x0002000604107981 */ /* 0x000ee2000c1e1900 */
[--C-:B------:R-:W-:Y:S02]  /*f2b0*/  SHF.R.S32.HI R7, RZ, 0x1f, R9.reuse ;  /* 0x0000001fff077819 */ /* 0x100fe40000011409 */
[----:B------:R-:W-:Y:S01]  /*f2c0*/  IADD3 R6, P1, P2, R6, UR16, R9 ;  /* 0x0000001006067c10 */ /* 0x000fe2000fa3e009 */
[----:B------:R-:W4:Y:S03]  /*f2d0*/  LDG.E R17, desc[UR6][R4.64+0x204] ;  /* 0x0002040604117981 */ /* 0x000f26000c1e1900 */
[----:B------:R-:W-:-:S05]  /*f2e0*/  IADD3.X R7, PT, PT, RZ, UR17, R7, P1, P2 ;  /* 0x00000011ff077c10 */ /* 0x000fca0008fe4407 */
[----:B------:R0:W5:Y:S04]  /*f2f0*/  LDG.E.U8 R6, desc[UR6][R6.64+0x1e8] ;  /* 0x0001e80606067981 */ /* 0x000168000c1e1100 */
[----:B------:R1:W5:Y:S01]  /*f300*/  LDG.E R4, desc[UR6][R4.64+0x208] ;  /* 0x0002080604047981 */ /* 0x000362000c1e1900 */
[----:B0-----:R-:W-:Y:S02]  /*f310*/  SEL R7, R74, R11, !P0 ;  /* 0x0000000b4a077207 */ /* 0x001fe40004000000 */
[----:B-1----:R-:W-:-:S04]  /*f320*/  SEL R5, R73, R12, !P0 ;  /* 0x0000000c49057207 */ /* 0x002fc80004000000 */
[----:B--2---:R-:W-:Y:S02]  /*f330*/  LOP3.LUT R5, R5, R15, RZ, 0x3c, !PT ;  /* 0x0000000f05057212 */ /* 0x004fe400078e3cff */
[----:B---3--:R-:W-:Y:S02]  /*f340*/  LOP3.LUT R7, R7, R16, RZ, 0x3c, !PT ;  /* 0x0000001007077212 */ /* 0x008fe400078e3cff */
[----:B------:R-:W-:Y:S02]  /*f350*/  SEL R12, R12, R5, !P0 ;  /* 0x000000050c0c7207 */ /* 0x000fe40004000000 */
[----:B------:R-:W-:Y:S02]  /*f360*/  SEL R73, R5, R73, !P0 ;  /* 0x0000004905497207 */ /* 0x000fe40004000000 */
[----:B------:R-:W-:Y:S02]  /*f370*/  SEL R11, R11, R7, !P0 ;  /* 0x000000070b0b7207 */ /* 0x000fe40004000000 */
[----:B------:R-:W-:-:S02]  /*f380*/  SEL R74, R7, R74, !P0 ;  /* 0x0000004a074a7207 */ /* 0x000fc40004000000 */
[----:B------:R-:W-:Y:S02]  /*f390*/  SEL R5, R75, R22, !P0 ;  /* 0x000000164b057207 */ /* 0x000fe40004000000 */
[----:B------:R-:W-:Y:S02]  /*f3a0*/  SEL R7, R3, R14, !P0 ;  /* 0x0000000e03077207 */ /* 0x000fe40004000000 */
[----:B----4-:R-:W-:Y:S02]  /*f3b0*/  LOP3.LUT R5, R5, R17, RZ, 0x3c, !PT ;  /* 0x0000001105057212 */ /* 0x010fe400078e3cff */
[----:B-----5:R-:W-:Y:S02]  /*f3c0*/  LOP3.LUT R4, R7, R4, RZ, 0x3c, !PT ;  /* 0x0000000407047212 */ /* 0x020fe400078e3cff */
[----:B------:R-:W-:Y:S02]  /*f3d0*/  LOP3.LUT R6, R6, R10, RZ, 0x3c, !PT ;  /* 0x0000000a06067212 */ /* 0x000fe400078e3cff */
[----:B------:R-:W-:-:S02]  /*f3e0*/  SEL R22, R22, R5, !P0 ;  /* 0x0000000516167207 */ /* 0x000fc40004000000 */
[----:B------:R-:W-:Y:S02]  /*f3f0*/  SEL R75, R5, R75, !P0 ;  /* 0x0000004b054b7207 */ /* 0x000fe40004000000 */
[----:B------:R-:W-:Y:S02]  /*f400*/  SEL R14, R14, R4, !P0 ;  /* 0x000000040e0e7207 */ /* 0x000fe40004000000 */
[----:B------:R-:W-:Y:S02]  /*f410*/  SEL R3, R4, R3, !P0 ;  /* 0x0000000304037207 */ /* 0x000fe40004000000 */
[----:B------:R-:W-:-:S07]  /*f420*/  PRMT R10, R6, 0x7610, R10 ;  /* 0x00007610060a7816 */ /* 0x000fce000000000a */
.L_x_22:
[----:B------:R-:W-:Y:S05]  /*f430*/  BSYNC.RECONVERGENT B3 ;  /* 0x0000000000037941 */ /* 0x000fea0003800200 */
.L_x_21:
[----:B------:R-:W-:Y:S01]  /*f440*/  VIADD R9, R9, 0x1 ;  /* 0x0000000109097836 */ /* 0x000fe20000000000 */
[----:B------:R-:W-:-:S04]  /*f450*/  LOP3.LUT R13, R13, 0x1, RZ, 0xc0, !PT ;  /* 0x000000010d0d7812 */ /* 0x000fc800078ec0ff */
[----:B------:R-:W-:Y:S02]  /*f460*/  ISETP.GE.U32.AND P1, PT, R9, R2, PT ;  /* 0x000000020900720c */ /* 0x000fe40003f26070 */
[----:B------:R-:W-:-:S04]  /*f470*/  ISETP.NE.U32.AND P0, PT, R13, 0x1, PT ;  /* 0x000000010d00780c */ /* 0x000fc80003f05070 */
[----:B------:R-:W-:Y:S02]  /*f480*/  SEL R3, R3, R14, !P0 ;  /* 0x0000000e03037207 */ /* 0x000fe40004000000 */
[----:B------:R-:W-:Y:S02]  /*f490*/  SEL R73, R73, R12, !P0 ;  /* 0x0000000c49497207 */ /* 0x000fe40004000000 */
[----:B------:R-:W-:Y:S02]  /*f4a0*/  SEL R74, R74, R11, !P0 ;  /* 0x0000000b4a4a7207 */ /* 0x000fe40004000000 */
[----:B------:R-:W-:Y:S01]  /*f4b0*/  SEL R75, R75, R22, !P0 ;  /* 0x000000164b4b7207 */ /* 0x000fe20004000000 */
[----:B------:R-:W-:Y:S06]  /*f4c0*/  @!P1 BRA `(.L_x_23) ;  /* 0xffffffd000709947 */ /* 0x000fec000383ffff */
[----:B------:R-:W-:Y:S05]  /*f4d0*/  BSYNC.RECONVERGENT B2 ;  /* 0x0000000000027941 */ /* 0x000fea0003800200 */
.L_x_20:
[----:B------:R-:W-:-:S04]  /*f4e0*/  LOP3.LUT R10, R10, 0xff, RZ, 0xc0, !PT ;  /* 0x000000ff0a0a7812 */ /* 0x000fc800078ec0ff */
[----:B------:R-:W-:-:S13]  /*f4f0*/  ISETP.NE.AND P0, PT, R10, 0x1, PT ;  /* 0x000000010a00780c */ /* 0x000fda0003f05270 */
        /* <DEDUP_REMOVED lines=12> */
.L_x_19:
[----:B------:R-:W-:Y:S05]  /*f5c0*/  BSYNC.RECONVERGENT B1 ;  /* 0x0000000000017941 */ /* 0x000fea0003800200 */
.L_x_18:
[----:B------:R-:W0:Y:S01]  /*f5d0*/  S2R R2, SR_TID.X ;  /* 0x0000000000027919 */ /* 0x000e220000002100 */
[----:B------:R-:W1:Y:S01]  /*f5e0*/  LDCU UR4, c[0x0][0x3a0] ;  /* 0x00007400ff0477ac */ /* 0x000e620008000800 */
[----:B------:R-:W-:Y:S01]  /*f5f0*/  BSSY.RECONVERGENT B1, `(.L_x_24) ;  /* 0x000030e000017945 */ /* 0x000fe20003800200 */
[----:B------:R-:W-:Y:S01]  /*f600*/  CS2R R216, SRZ ;  /* 0x0000000000d87805 */ /* 0x000fe2000001ff00 */
[----:B------:R-:W2:Y:S01]  /*f610*/  S2R R4, SR_CTAID.X ;  /* 0x0000000000047919 */ /* 0x000ea20000002500 */
[----:B------:R-:W-:Y:S02]  /*f620*/  CS2R R214, SRZ ;  /* 0x0000000000d67805 */ /* 0x000fe4000001ff00 */
[C---:B0-----:R-:W-:Y:S01]  /*f630*/  LOP3.LUT R8, R2.reuse, 0x1f, RZ, 0xc0, !PT ;  /* 0x0000001f02087812 */ /* 0x041fe200078ec0ff */
[----:B------:R-:W-:-:S04]  /*f640*/  IMAD.SHL.U32 R2, R2, 0x8, RZ ;  /* 0x0000000802027824 */ /* 0x000fc800078e00ff */
[----:B--2---:R-:W-:Y:S01]  /*f650*/  IMAD R8, R4, 0x800, R8 ;  /* 0x0000080004087824 */ /* 0x004fe200078e0208 */
[----:B------:R-:W-:-:S04]  /*f660*/  LOP3.LUT R2, R2, 0x1f00, RZ, 0xc0, !PT ;  /* 0x00001f0002027812 */ /* 0x000fc800078ec0ff */
[----:B------:R-:W-:-:S04]  /*f670*/  IADD3 R8, PT, PT, R8, R0, R2 ;  /* 0x0000000008087210 */ /* 0x000fc80007ffe002 */
        /* <DEDUP_REMOVED lines=8> */
[----:B------:R-:W1:Y:S04]  /*f700*/  LDS.64 R214, [UR4+0x30328] ;  /* 0x03032804ffd67984 */ /* 0x000e680008000a00 */
[----:B------:R-:W3:Y:S01]  /*f710*/  LDS.64 R216, [UR4+0x30330] ;  /* 0x03033004ffd87984 */ /* 0x000ee20008000a00 */
[----:B--2---:R-:W-:-:S04]  /*f720*/  VIMNMX.U16x2 R4, PT, PT, R2, 0xb000b, !PT ;  /* 0x000b000b02047848 */ /* 0x004fc80007fe0200 */
[----:B------:R-:W-:-:S05]  /*f730*/  LOP3.LUT R9, R4, 0xffff, RZ, 0xc0, !PT ;  /* 0x0000ffff04097812 */ /* 0x000fca00078ec0ff */
[----:B------:R-:W-:-:S05]  /*f740*/  VIADD R9, R9, 0xfffffff5 ;  /* 0xfffffff509097836 */ /* 0x000fca0000000000 */
[----:B------:R-:W-:-:S13]  /*f750*/  ISETP.GE.U32.AND P0, PT, R9, R2, PT ;  /* 0x000000020900720c */ /* 0x000fda0003f06070 */
[----:B01-3--:R-:W-:Y:S05]  /*f760*/  @P0 BRA `(.L_x_26) ;  /* 0x0000002c00a00947 */ /* 0x00bfea0003800000 */
[----:B------:R-:W-:Y:S01]  /*f770*/  BSSY.RECONVERGENT B2, `(.L_x_26) ;  /* 0x00002e7000027945 */ /* 0x000fe20003800200 */
.L_x_29:
[----:B------:R-:W0:Y:S01]  /*f780*/  LDCU.128 UR20, c[0x3][URZ] ;  /* 0x00c00000ff1477ac */ /* 0x000e220008000c00 */
[----:B------:R-:W-:Y:S01]  /*f790*/  LOP3.LUT R10, R10, 0xff, RZ, 0xc0, !PT ;  /* 0x000000ff0a0a7812 */ /* 0x000fe200078ec0ff */
[----:B------:R-:W-:Y:S03]  /*f7a0*/  BSSY.RECONVERGENT B3, `(.L_x_27) ;  /* 0x00002da000037945 */ /* 0x000fe60003800200 */
[----:B------:R-:W-:Y:S01]  /*f7b0*/  ISETP.NE.AND P1, PT, R10, 0x1, PT ;  /* 0x000000010a00780c */ /* 0x000fe20003f25270 */
[----:B0-----:R-:W-:Y:S02]  /*f7c0*/  VIADD R11, R215, UR21 ;  /* 0x00000015d70b7c36 */ /* 0x001fe40008000000 */
[----:B------:R-:W-:Y:S02]  /*f7d0*/  VIADD R22, R216, UR22 ;  /* 0x00000016d8167c36 */ /* 0x000fe40008000000 */
[----:B------:R-:W-:Y:S01]  /*f7e0*/  VIADD R6, R214, UR20 ;  /* 0x00000014d6067c36 */ /* 0x000fe20008000000 */
[----:B------:R-:W-:Y:S01]  /*f7f0*/  SHF.L.W.U32.HI R15, R11, 0x10, R11 ;  /* 0x000000100b0f7819 */ /* 0x000fe20000010e0b */
[----:B------:R-:W-:Y:S01]  /*f800*/  VIADD R4, R217, UR23 ;  /* 0x00000017d9047c36 */ /* 0x000fe20008000000 */
[----:B------:R-:W-:-:S02]  /*f810*/  SHF.L.W.U32.HI R13, R22, 0x10, R22 ;  /* 0x00000010160d7819 */ /* 0x000fc40000010e16 */
[----:B------:R-:W-:Y:S01]  /*f820*/  LOP3.LUT R35, R6, 0x1, RZ, 0x3c, !PT ;  /* 0x0000000106237812 */ /* 0x000fe200078e3cff */
        /* <DEDUP_REMOVED lines=14> */
[----:B------:R-:W-:Y:S02]  /*f910*/  SHF.L.W.U32.HI R7, R7, 0xc, R7 ;  /* 0x0000000c07077819 */ /* 0x000fe40000010e07 */
[----:B------:R-:W-:Y:S02]  /*f920*/  LOP3.LUT R15, R15, R11, RZ, 0x3c, !PT ;  /* 0x0000000b0f0f7212 */ /* 0x000fe400078e3cff */
[----:B------:R-:W-:Y:S01]  /*f930*/  LOP3.LUT R13, R13, R22, RZ, 0x3c, !PT ;  /* 0x000000160d0d7212 */ /* 0x000fe200078e3cff */
[----:B------:R-:W-:Y:S01]  /*f940*/  IMAD.IADD R4, R4, 0x1, R7 ;  /* 0x0000000104047824 */ /* 0x000fe200078e0207 */
[----:B------:R-:W-:-:S02]  /*f950*/  SHF.L.W.U32.HI R15, R15, 0x8, R15 ;  /* 0x000000080f0f7819 */ /* 0x000fc40000010e0f */
[----:B------:R-:W-:Y:S02]  /*f960*/  SHF.L.W.U32.HI R26, R26, 0xc, R26 ;  /* 0x0000000c1a1a7819 */ /* 0x000fe40000010e1a */
[----:B------:R-:W-:Y:S01]  /*f970*/  SHF.L.W.U32.HI R13, R13, 0x8, R13 ;  /* 0x000000080d0d7819 */ /* 0x000fe20000010e0d */
[----:B------:R-:W-:Y:S01]  /*f980*/  IMAD.IADD R19, R19, 0x1, R15 ;  /* 0x0000000113137824 */ /* 0x000fe200078e020f */
[----:B------:R-:W-:Y:S01]  /*f990*/  LOP3.LUT R18, R18, R4, RZ, 0x3c, !PT ;  /* 0x0000000412127212 */ /* 0x000fe200078e3cff */
[C---:B------:R-:W-:Y:S01]  /*f9a0*/  IMAD.IADD R33, R6.reuse, 0x1, R26 ;  /* 0x0000000106217824 */ /* 0x040fe200078e021a */
[----:B------:R-:W-:Y:S01]  /*f9b0*/  SHF.L.W.U32.HI R10, R6, 0x10, R6 ;  /* 0x00000010060a7819 */ /* 0x000fe20000010e06 */
        /* <DEDUP_REMOVED lines=294> */
[----:B------:R-:W-:Y:S02]  /*10c20*/  LOP3.LUT R21, R21, R16, RZ, 0x3c, !PT ;  /* 0x0000001015157212 */ /* 0x000fe400078e3cff */
[----:B------:R-:W-:Y:S01]  /*10c30*/  LOP3.LUT R5, RZ, R9, RZ, 0x33, !PT ;  /* 0x00000009ff057212 */ /* 0x000fe200078e33ff */
[----:B------:R-:W-:Y:S01]  /*10c40*/  IMAD.IADD R23, R23, 0x1, R25 ;  /* 0x0000000117177824 */ /* 0x000fe200078e0219 */
[----:B------:R-:W-:-:S03]  /*10c50*/  LEA.HI R21, R21, R27, R21, 0x10 ;  /* 0x0000001b15157211 */ /* 0x000fc600078f8015 */
[----:B------:R-:W-:Y:S01]  /*10c60*/  IMAD.IADD R5, R2, 0x1, R5 ;  /* 0x0000000102057824 */ /* 0x000fe200078e0205 */
[----:B------:R-:W-:Y:S02]  /*10c70*/  LOP3.LUT R21, R30, R21, RZ, 0x3c, !PT ;  /* 0x000000151e157212 */ /* 0x000fe400078e3cff */
[----:B------:R-:W-:Y:S02]  /*10c80*/  LOP3.LUT R35, R35, R23, RZ, 0x3c, !PT ;  /* 0x0000001723237212 */ /* 0x000fe400078e3cff */
[----:B------:R-:W-:Y:S01]  /*10c90*/  LEA.HI R21, R21, R16, RZ, 0xc ;  /* 0x0000001015157211 */ /* 0x000fe200078f60ff */
[----:B------:R-:W-:Y:S01]  /*10ca0*/  IMAD.IADD R16, R10, 0x1, R214 ;  /* 0x000000010a107824 */ /* 0x000fe200078e02d6 */
[----:B------:R-:W-:Y:S02]  /*10cb0*/  LEA.HI R24, R35, R24, R35, 0x10 ;  /* 0x0000001823187211 */ /* 0x000fe400078f8023 */
[----:B------:R-:W-:Y:S01]  /*10cc0*/  SHF.R.U32.HI R26, RZ, R5, R8 ;  /* 0x00000005ff1a7219 */ /* 0x000fe20000011608 */
[----:B------:R-:W-:Y:S01]  /*10cd0*/  VIADD R21, R21, UR20 ;  /* 0x0000001415157c36 */ /* 0x000fe20008000000 */
[----:B------:R-:W-:-:S02]  /*10ce0*/  LOP3.LUT R24, R25, R24, RZ, 0x3c, !PT ;  /* 0x0000001819187212 */ /* 0x000fc400078e3cff */
[----:B------:R-:W-:Y:S02]  /*10cf0*/  LOP3.LUT R25, R214, R16, RZ, 0x3c, !PT ;  /* 0x00000010d6197212 */ /* 0x000fe400078e3cff */
[----:B------:R-:W-:Y:S02]  /*10d00*/  LOP3.LUT R26, R26, 0x1, RZ, 0xc0, !PT ;  /* 0x000000011a1a7812 */ /* 0x000fe400078ec0ff */
[----:B------:R-:W-:Y:S02]  /*10d10*/  SHF.L.W.U32.HI R25, R25, 0xc, R25 ;  /* 0x0000000c19197819 */ /* 0x000fe40000010e19 */
[----:B------:R-:W-:Y:S02]  /*10d20*/  ISETP.NE.U32.AND P0, PT, R26, 0x1, PT ;  /* 0x000000011a00780c */ /* 0x000fe40003f05070 */
        /* <DEDUP_REMOVED lines=324> */
[----:B------:R-:W-:Y:S01]  /*12170*/  LOP3.LUT R15, R15, R22, RZ, 0x3c, !PT ;  /* 0x000000160f0f7212 */ /* 0x000fe200078e3cff */
[----:B------:R-:W-:Y:S01]  /*12180*/  VIADD R22, R22, UR22 ;  /* 0x0000001616167c36 */ /* 0x000fe20008000000 */
[----:B------:R-:W-:Y:S02]  /*12190*/  LEA.HI R13, R13, R19, R13, 0x8 ;  /* 0x000000130d0d7211 */ /* 0x000fe400078f400d */
[----:B------:R-:W-:Y:S02]  /*121a0*/  LEA.HI R10, R10, R14, R10, 0x8 ;  /* 0x0000000e0a0a7211 */ /* 0x000fe400078f400a */
[----:B------:R-:W-:Y:S02]  /*121b0*/  LEA.HI R18, R18, R20, R18, 0x8 ;  /* 0x0000001412127211 */ /* 0x000fe400078f4012 */
[----:B------:R-:W-:-:S02]  /*121c0*/  LEA.HI R15, R15, R16, R15, 0x8 ;  /* 0x000000100f0f7211 */ /* 0x000fc400078f400f */
[----:B------:R-:W-:Y:S02]  /*121d0*/  LOP3.LUT R13, R25, R13, RZ, 0x3c, !PT ;  /* 0x0000000d190d7212 */ /* 0x000fe400078e3cff */
[----:B------:R-:W-:Y:S01]  /*121e0*/  LOP3.LUT R10, R12, R10, RZ, 0x3c, !PT ;  /* 0x0000000a0c0a7212 */ /* 0x000fe200078e3cff */
[----:B------:R-:W-:Y:S01]  /*121f0*/  VIADD R12, R11, UR21 ;  /* 0x000000150b0c7c36 */ /* 0x000fe20008000000 */
[----:B------:R-:W-:Y:S01]  /*12200*/  LOP3.LUT R18, R17, R18, RZ, 0x3c, !PT ;  /* 0x0000001211127212 */ /* 0x000fe200078e3cff */
[----:B------:R-:W-:Y:S01]  /*12210*/  VIADD R11, R4, UR23 ;  /* 0x00000017040b7c36 */ /* 0x000fe20008000000 */
[----:B------:R-:W-:Y:S02]  /*12220*/  LOP3.LUT R15, R7, R15, RZ, 0x3c, !PT ;  /* 0x0000000f070f7212 */ /* 0x000fe400078e3cff */
[----:B------:R-:W-:Y:S01]  /*12230*/  LEA.HI R214, R13, R214, R13, 0x7 ;  /* 0x000000d60dd67211 */ /* 0x000fe200078f380d */
[----:B------:R-:W-:Y:S01]  /*12240*/  VIADD R13, R6, UR20 ;  /* 0x00000014060d7c36 */ /* 0x000fe20008000000 */
[----:B------:R-:W-:-:S02]  /*12250*/  LEA.HI R216, R10, R216, R10, 0x7 ;  /* 0x000000d80ad87211 */ /* 0x000fc400078f380a */
[----:B------:R-:W-:Y:S02]  /*12260*/  LEA.HI R215, R18, R215, R18, 0x7 ;  /* 0x000000d712d77211 */ /* 0x000fe400078f3812 */
[----:B------:R-:W-:Y:S02]  /*12270*/  LEA.HI R217, R15, R217, R15, 0x7 ;  /* 0x000000d90fd97211 */ /* 0x000fe400078f380f */
[----:B------:R-:W-:Y:S02]  /*12280*/  PRMT R10, R21, 0x7610, R10 ;  /* 0x00007610150a7816 */ /* 0x000fe4000000000a */
[----:B------:R-:W-:Y:S01]  /*12290*/  SHF.R.U32.HI R14, RZ, R5, R8 ;  /* 0x00000005ff0e7219 */ /* 0x000fe20000011608 */
[----:B------:R-:W-:Y:S06]  /*122a0*/  @P1 BRA `(.L_x_28) ;  /* 0x0000000000a41947 */ /* 0x000fec0003800000 */
[----:B------:R-:W0:Y:S01]  /*122b0*/  S2R R4, SR_TID.X ;  /* 0x0000000000047919 */ /* 0x000e220000002100 */
[----:B------:R-:W1:Y:S01]  /*122c0*/  LDC.64 R16, c[0x0][0x388] ;  /* 0x0000e200ff107b82 */ /* 0x000e620000000a00 */
[----:B------:R-:W2:Y:S01]  /*122d0*/  LDCU.64 UR4, c[0x0][0x388] ;  /* 0x00007100ff0477ac */ /* 0x000ea20008000a00 */
[----:B------:R-:W3:Y:S01]  /*122e0*/  S2R R15, SR_CTAID.X ;  /* 0x00000000000f7919 */ /* 0x000ee20000002500 */
[C---:B0-----:R-:W-:Y:S01]  /*122f0*/  LOP3.LUT R7, R4.reuse, 0x1f, RZ, 0xc0, !PT ;  /* 0x0000001f04077812 */ /* 0x041fe200078ec0ff */
[----:B------:R-:W-:-:S04]  /*12300*/  IMAD.SHL.U32 R6, R4, 0x8, RZ ;  /* 0x0000000804067824 */ /* 0x000fc800078e00ff */
[----:B---3--:R-:W-:Y:S01]  /*12310*/  IMAD R4, R15, 0x800, R7 ;  /* 0x000008000f047824 */ /* 0x008fe200078e0207 */
[----:B------:R-:W-:-:S04]  /*12320*/  LOP3.LUT R6, R6, 0x1f00, RZ, 0xc0, !PT ;  /* 0x00001f0006067812 */ /* 0x000fc800078ec0ff */
[----:B------:R-:W-:-:S04]  /*12330*/  IADD3 R4, PT, PT, R4, R0, R6 ;  /* 0x0000000004047210 */ /* 0x000fc80007ffe006 */
[----:B------:R-:W-:-:S04]  /*12340*/  SHF.R.U32.HI R4, RZ, R5, R4 ;  /* 0x00000005ff047219 */ /* 0x000fc80000011604 */
[----:B------:R-:W-:Y:S01]  /*12350*/  LOP3.LUT R6, R4, 0x1, RZ, 0xc0, !PT ;  /* 0x0000000104067812 */ /* 0x000fe200078ec0ff */
[----:B-1----:R-:W-:-:S03]  /*12360*/  IMAD.WIDE R4, R9, 0x10, R16 ;  /* 0x0000001009047825 */ /* 0x002fc600078e0210 */
[----:B------:R-:W-:Y:S01]  /*12370*/  ISETP.NE.U32.AND P0, PT, R6, 0x1, PT ;  /* 0x000000010600780c */ /* 0x000fe20003f05070 */
[----:B------:R-:W-:Y:S01]  /*12380*/  IMAD.MOV.U32 R6, RZ, RZ, 0x1bd ;  /* 0x000001bdff067424 */ /* 0x000fe200078e00ff */
[----:B------:R-:W3:Y:S04]  /*12390*/  LDG.E R15, desc[UR6][R4.64+0x3e4] ;  /* 0x0003e406040f7981 */ /* 0x000ee8000c1e1900 */
[----:B------:R-:W-:Y:S01]  /*123a0*/  SEL R6, R6, 0x1a4, !P0 ;  /* 0x000001a406067807 */ /* 0x000fe20004000000 */
[----:B------:R-:W4:Y:S01]  /*123b0*/  LDG.E R16, desc[UR6][R4.64+0x3e8] ;  /* 0x0003e80604107981 */ /* 0x000f22000c1e1900 */
[--C-:B------:R-:W-:Y:S02]  /*123c0*/  SHF.R.S32.HI R7, RZ, 0x1f, R9.reuse ;  /* 0x0000001fff077819 */ /* 0x100fe40000011409 */
[----:B--2---:R-:W-:Y:S01]  /*123d0*/  IADD3 R6, P1, P2, R6, UR4, R9 ;  /* 0x0000000406067c10 */ /* 0x004fe2000fa3e009 */
[----:B------:R-:W2:Y:S03]  /*123e0*/  LDG.E R17, desc[UR6][R4.64+0x3ec] ;  /* 0x0003ec0604117981 */ /* 0x000ea6000c1e1900 */
[----:B------:R-:W-:-:S05]  /*123f0*/  IADD3.X R7, PT, PT, RZ, UR5, R7, P1, P2 ;  /* 0x00000005ff077c10 */ /* 0x000fca0008fe4407 */
[----:B------:R0:W5:Y:S04]  /*12400*/  LDG.E.U8 R6, desc[UR6][R6.64+0x3d0] ;  /* 0x0003d00606067981 */ /* 0x000168000c1e1100 */
[----:B------:R1:W5:Y:S01]  /*12410*/  LDG.E R4, desc[UR6][R4.64+0x3f0] ;  /* 0x0003f00604047981 */ /* 0x000362000c1e1900 */
[----:B0-----:R-:W-:Y:S02]  /*12420*/  SEL R7, R215, R12, !P0 ;  /* 0x0000000cd7077207 */ /* 0x001fe40004000000 */
[----:B-1----:R-:W-:-:S04]  /*12430*/  SEL R5, R214, R13, !P0 ;  /* 0x0000000dd6057207 */ /* 0x002fc80004000000 */
[----:B---3--:R-:W-:Y:S02]  /*12440*/  LOP3.LUT R5, R5, R15, RZ, 0x3c, !PT ;  /* 0x0000000f05057212 */ /* 0x008fe400078e3cff */
[----:B----4-:R-:W-:Y:S02]  /*12450*/  LOP3.LUT R7, R7, R16, RZ, 0x3c, !PT ;  /* 0x0000001007077212 */ /* 0x010fe400078e3cff */
[----:B------:R-:W-:Y:S02]  /*12460*/  SEL R13, R13, R5, !P0 ;  /* 0x000000050d0d7207 */ /* 0x000fe40004000000 */
[----:B------:R-:W-:Y:S02]  /*12470*/  SEL R214, R5, R214, !P0 ;  /* 0x000000d605d67207 */ /* 0x000fe40004000000 */
[----:B------:R-:W-:Y:S02]  /*12480*/  SEL R12, R12, R7, !P0 ;  /* 0x000000070c0c7207 */ /* 0x000fe40004000000 */
[----:B------:R-:W-:-:S02]  /*12490*/  SEL R215, R7, R215, !P0 ;  /* 0x000000d707d77207 */ /* 0x000fc40004000000 */
[----:B------:R-:W-:Y:S02]  /*124a0*/  SEL R5, R216, R22, !P0 ;  /* 0x00000016d8057207 */ /* 0x000fe40004000000 */
[----:B------:R-:W-:Y:S02]  /*124b0*/  SEL R7, R217, R11, !P0 ;  /* 0x0000000bd9077207 */ /* 0x000fe40004000000 */
[----:B--2---:R-:W-:Y:S02]  /*124c0*/  LOP3.LUT R5, R5, R17, RZ, 0x3c, !PT ;  /* 0x0000001105057212 */ /* 0x004fe400078e3cff */
[----:B-----5:R-:W-:Y:S02]  /*124d0*/  LOP3.LUT R4, R7, R4, RZ, 0x3c, !PT ;  /* 0x0000000407047212 */ /* 0x020fe400078e3cff */
[----:B------:R-:W-:Y:S02]  /*124e0*/  LOP3.LUT R6, R6, R10, RZ, 0x3c, !PT ;  /* 0x0000000a06067212 */ /* 0x000fe400078e3cff */
[----:B------:R-:W-:-:S02]  /*124f0*/  SEL R22, R22, R5, !P0 ;  /* 0x0000000516167207 */ /* 0x000fc40004000000 */
[----:B------:R-:W-:Y:S02]  /*12500*/  SEL R216, R5, R216, !P0 ;  /* 0x000000d805d87207 */ /* 0x000fe40004000000 */
[----:B------:R-:W-:Y:S02]  /*12510*/  SEL R11, R11, R4, !P0 ;  /* 0x000000040b0b7207 */ /* 0x000fe40004000000 */
[----:B------:R-:W-:Y:S02]  /*12520*/  SEL R217, R4, R217, !P0 ;  /* 0x000000d904d97207 */ /* 0x000fe40004000000 */
[----:B------:R-:W-:-:S07]  /*12530*/  PRMT R10, R6, 0x7610, R10 ;  /* 0x00007610060a7816 */ /* 0x000fce000000000a */
.L_x_28:
[----:B------:R-:W-:Y:S05]  /*12540*/  BSYNC.RECONVERGENT B3 ;  /* 0x0000000000037941 */ /* 0x000fea0003800200 */
.L_x_27:
        /* <DEDUP_REMOVED lines=10> */
.L_x_26:
        /* <DEDUP_REMOVED lines=14> */
.L_x_25:
[----:B------:R-:W-:Y:S05]  /*126d0*/  BSYNC.RECONVERGENT B1 ;  /* 0x0000000000017941 */ /* 0x000fea0003800200 */
.L_x_24:
[----:B------:R-:W0:Y:S01]  /*126e0*/  S2R R2, SR_TID.X ;  /* 0x0000000000027919 */ /* 0x000e220000002100 */
[----:B------:R-:W1:Y:S01]  /*126f0*/  LDCU UR4, c[0x0][0x3a0] ;  /* 0x00007400ff0477ac */ /* 0x000e620008000800 */
[----:B------:R-:W-:Y:S01]  /*12700*/  BSSY.RECONVERGENT B1, `(.L_x_30) ;  /* 0x000030e000017945 */ /* 0x000fe20003800200 */
[----:B------:R-:W-:Y:S01]  /*12710*/  IMAD.MOV.U32 R70, RZ, RZ, RZ ;  /* 0x000000ffff467224 */ /* 0x000fe200078e00ff */
[----:B------:R-:W2:Y:S01]  /*12720*/  S2R R4, SR_CTAID.X ;  /* 0x0000000000047919 */ /* 0x000ea20000002500 */
[----:B------:R-:W-:Y:S02]  /*12730*/  CS2R R68, SRZ ;  /* 0x0000000000447805 */ /* 0x000fe4000001ff00 */
[C---:B0-----:R-:W-:Y:S01]  /*12740*/  LOP3.LUT R5, R2.reuse, 0x1f, RZ, 0xc0, !PT ;  /* 0x0000001f02057812 */ /* 0x041fe200078ec0ff */
[----:B------:R-:W-:-:S04]  /*12750*/  IMAD.SHL.U32 R2, R2, 0x8, RZ ;  /* 0x0000000802027824 */ /* 0x000fc800078e00ff */
[----:B--2---:R-:W-:Y:S01]  /*12760*/  IMAD R5, R4, 0x800, R5 ;  /* 0x0000080004057824 */ /* 0x004fe200078e0205 */
[----:B------:R-:W-:-:S04]  /*12770*/  LOP3.LUT R2, R2, 0x1f00, RZ, 0xc0, !PT ;  /* 0x00001f0002027812 */ /* 0x000fc800078ec0ff */
[----:B------:R-:W-:Y:S01]  /*12780*/  IADD3 R5, PT, PT, R5, R0, R2 ;  /* 0x0000000005057210 */ /* 0x000fe20007ffe002 */
[----:B------:R-:W-:-:S03]  /*12790*/  IMAD.MOV.U32 R2, RZ, RZ, RZ ;  /* 0x000000ffff027224 */ /* 0x000fc600078e00ff */
[----:B-1----:R-:W-:-:S13]  /*127a0*/  ISETP.GE.AND P0, PT, R5, UR4, PT ;  /* 0x0000000405007c0c */ /* 0x002fda000bf06270 */
[----:B------:R-:W-:Y:S05]  /*127b0*/  @P0 BRA `(.L_x_31) ;  /* 0x0000003000080947 */ /* 0x000fea0003800000 */
[----:B------:R-:W0:Y:S02]  /*127c0*/  LDC.64 R6, c[0x0][0x388] ;  /* 0x0000e200ff067b82 */ /* 0x000e240000000a00 */
[----:B0-----:R-:W2:Y:S06]  /*127d0*/  LDG.E.U8 R4, desc[UR6][R6.64+0x5c9] ;  /* 0x0005c90606047981 */ /* 0x001eac000c1e1100 */
[----:B------:R-:W0:Y:S01]  /*127e0*/  S2UR UR5, SR_CgaCtaId ;  /* 0x00000000000579c3 */ /* 0x000e220000008800 */
[----:B------:R-:W-:Y:S02]  /*127f0*/  UMOV UR4, 0x400 ;  /* 0x0000040000047882 */ /* 0x000fe40000000000 */
[----:B0-----:R-:W-:-:S09]  /*12800*/  ULEA UR4, UR5, UR4, 0x18 ;  /* 0x0000000405047291 */ /* 0x001fd2000f8ec0ff */
[----:B------:R-:W0:Y:S04]  /*12810*/  LDS.128 R68, [UR4+0x30340] ;  /* 0x03034004ff447984 */ /* 0x000e280008000c00 */
[----:B------:R-:W1:Y:S01]  /*12820*/  LDS R2, [UR4+0x3033c] ;  /* 0x03033c04ff027984 */ /* 0x000e620008000800 */
[----:B--2---:R-:W-:-:S04]  /*12830*/  VIMNMX.U16x2 R6, PT, PT, R4, 0xb000b, !PT ;  /* 0x000b000b04067848 */ /* 0x004fc80007fe0200 */
[----:B------:R-:W-:-:S05]  /*12840*/  LOP3.LUT R10, R6, 0xffff, RZ, 0xc0, !PT ;  /* 0x0000ffff060a7812 */ /* 0x000fca00078ec0ff */
[----:B------:R-:W-:-:S05]  /*12850*/  VIADD R10, R10, 0xfffffff5 ;  /* 0xfffffff50a0a7836 */ /* 0x000fca0000000000 */
[----:B------:R-:W-:-:S13]  /*12860*/  ISETP.GE.U32.AND P0, PT, R10, R4, PT ;  /* 0x000000040a00720c */ /* 0x000fda0003f06070 */
[----:B01----:R-:W-:Y:S05]  /*12870*/  @P0 BRA `(.L_x_32) ;  /* 0x0000002c00a00947 */ /* 0x003fea0003800000 */
[----:B------:R-:W-:Y:S01]  /*12880*/  BSSY.RECONVERGENT B2, `(.L_x_32) ;  /* 0x00002e7000027945 */ /* 0x000fe20003800200 */
.L_x_35:
        /* <DEDUP_REMOVED lines=34> */
[----:B------:R-:W-:Y:S02]  /*12ab0*/  IMAD.IADD R33, R8, 0x1, R26 ;  /* 0x0000000108217824 */ /* 0x000fe400078e021a */
        /* <DEDUP_REMOVED lines=291> */
[----:B------:R-:W-:Y:S01]  /*13cf0*/  LOP3.LUT R7, RZ, R10, RZ, 0x33, !PT ;  /* 0x0000000aff077212 */ /* 0x000fe200078e33ff */
[----:B------:R-:W-:Y:S01]  /*13d00*/  IMAD.IADD R24, R24, 0x1, R21 ;  /* 0x0000000118187824 */ /* 0x000fe200078e0215 */
[----:B------:R-:W-:-:S02]  /*13d10*/  SHF.L.W.U32.HI R25, R25, 0x7, R25 ;  /* 0x0000000719197819 */ /* 0x000fc40000010e19 */
[----:B------:R-:W-:Y:S01]  /*13d20*/  LOP3.LUT R21, R21, R16, RZ, 0x3c, !PT ;  /* 0x0000001015157212 */ /* 0x000fe200078e3cff */
[----:B------:R-:W-:Y:S01]  /*13d30*/  IMAD.IADD R7, R4, 0x1, R7 ;  /* 0x0000000104077824 */ /* 0x000fe200078e0207 */
[----:B------:R-:W-:Y:S01]  /*13d40*/  SHF.L.W.U32.HI R35, R35, 0x8, R35 ;  /* 0x0000000823237819 */ /* 0x000fe20000010e23 */
[----:B------:R-:W-:Y:S01]  /*13d50*/  IMAD.IADD R23, R23, 0x1, R25 ;  /* 0x0000000117177824 */ /* 0x000fe200078e0219 */
[----:B------:R-:W-:Y:S02]  /*13d60*/  LEA.HI R21, R21, R27, R21, 0x10 ;  /* 0x0000001b15157211 */ /* 0x000fe400078f8015 */
[----:B------:R-:W-:Y:S02]  /*13d70*/  SHF.R.U32.HI R26, RZ, R7, R5 ;  /* 0x00000007ff1a7219 */ /* 0x000fe40000011605 */
[----:B------:R-:W-:Y:S02]  /*13d80*/  LOP3.LUT R21, R30, R21, RZ, 0x3c, !PT ;  /* 0x000000151e157212 */ /* 0x000fe400078e3cff */
[----:B------:R-:W-:-:S02]  /*13d90*/  LOP3.LUT R35, R35, R23, RZ, 0x3c, !PT ;  /* 0x0000001723237212 */ /* 0x000fc400078e3cff */
[----:B------:R-:W-:Y:S02]  /*13da0*/  LEA.HI R21, R21, R16, RZ, 0xc ;  /* 0x0000001015157211 */ /* 0x000fe400078f60ff */
[----:B------:R-:W-:Y:S02]  /*13db0*/  LEA.HI R24, R35, R24, R35, 0x10 ;  /* 0x0000001823187211 */ /* 0x000fe400078f8023 */
[----:B------:R-:W-:Y:S01]  /*13dc0*/  SHF.L.W.U32.HI R16, R8, 0x10, R8 ;  /* 0x0000001008107819 */ /* 0x000fe20000010e08 */
[----:B------:R-:W-:Y:S01]  /*13dd0*/  VIADD R21, R21, UR20 ;  /* 0x0000001415157c36 */ /* 0x000fe20008000000 */
[----:B------:R-:W-:Y:S02]  /*13de0*/  LOP3.LUT R24, R25, R24, RZ, 0x3c, !PT ;  /* 0x0000001819187212 */ /* 0x000fe400078e3cff */
[----:B------:R-:W-:Y:S01]  /*13df0*/  LOP3.LUT R26, R26, 0x1, RZ, 0xc0, !PT ;  /* 0x000000011a1a7812 */ /* 0x000fe200078ec0ff */
[----:B------:R-:W-:Y:S01]  /*13e00*/  IMAD.IADD R25, R16, 0x1, R2 ;  /* 0x0000000110197824 */ /* 0x000fe200078e0202 */
[----:B------:R-:W-:-:S02]  /*13e10*/  LEA.HI R24, R24, R23, RZ, 0xc ;  /* 0x0000001718187211 */ /* 0x000fc400078f60ff */
[----:B------:R-:W-:Y:S02]  /*13e20*/  ISETP.NE.U32.AND P0, PT, R26, 0x1, PT ;  /* 0x000000011a00780c */ /* 0x000fe40003f05070 */
[----:B------:R-:W-:-:S04]  /*13e30*/  LOP3.LUT R26, R2, R25, RZ, 0x3c, !PT ;  /* 0x00000019021a7212 */ /* 0x000fc800078e3cff */
[----:B------:R-:W-:-:S05]  /*13e40*/  SHF.L.W.U32.HI R26, R26, 0xc, R26 ;  /* 0x0000000c1a1a7819 */ /* 0x000fca0000010e1a */
[----:B------:R-:W-:Y:S02]  /*13e50*/  IMAD.IADD R8, R8, 0x1, R26 ;  /* 0x0000000108087824 */ /* 0x000fe400078e021a */
[----:B------:R-:W-:-:S03]  /*13e60*/  @!P0 VIADD R21, R24, UR21 ;  /* 0x0000001518158c36 */ /* 0x000fc60008000000 */
[----:B------:R-:W-:Y:S01]  /*13e70*/  LOP3.LUT R16, R16, R8, RZ, 0x3c, !PT ;  /* 0x0000000810107212 */ /* 0x000fe200078e3cff */
[----:B------:R-:W-:Y:S01]  /*13e80*/  IMAD.IADD R8, R8, 0x1, R17 ;  /* 0x0000000108087824 */ /* 0x000fe200078e0211 */
[----:B------:R-:W-:Y:S02]  /*13e90*/  LOP3.LUT R21, R21, 0x1, RZ, 0xc0, !PT ;  /* 0x0000000115157812 */ /* 0x000fe400078ec0ff */
[----:B------:R-:W-:Y:S02]  /*13ea0*/  SHF.L.W.U32.HI R16, R16, 0x8, R16 ;  /* 0x0000000810107819 */ /* 0x000fe40000010e10 */
[----:B------:R-:W-:Y:S02]  /*13eb0*/  LOP3.LUT R18, R18, R8, RZ, 0x3c, !PT ;  /* 0x0000000812127212 */ /* 0x000fe400078e3cff */
[----:B------:R-:W-:Y:S01]  /*13ec0*/  PRMT R71, R21, 0x7610, R71 ;  /* 0x0000761015477816 */ /* 0x000fe20000000047 */
[----:B------:R-:W-:Y:S01]  /*13ed0*/  IMAD.IADD R25, R25, 0x1, R16 ;  /* 0x0000000119197824 */ /* 0x000fe200078e0210 */
[----:B------:R-:W-:-:S02]  /*13ee0*/  LOP3.LUT R16, R16, R11, RZ, 0x3c, !PT ;  /* 0x0000000b10107212 */ /* 0x000fc400078e3cff */
        /* <DEDUP_REMOVED lines=374> */
.L_x_34:
[----:B------:R-:W-:Y:S05]  /*15650*/  BSYNC.RECONVERGENT B3 ;  /* 0x0000000000037941 */ /* 0x000fea0003800200 */
.L_x_33:
        /* <DEDUP_REMOVED lines=10> */
.L_x_32:
        /* <DEDUP_REMOVED lines=14> */
.L_x_31:
[----:B------:R-:W-:Y:S05]  /*157e0*/  BSYNC.RECONVERGENT B1 ;  /* 0x0000000000017941 */ /* 0x000fea0003800200 */
.L_x_30:
        /* <DEDUP_REMOVED lines=25> */
[----:B------:R-:W-:Y:S01]  /*15980*/  BSSY.RECONVERGENT B2, `(.L_x_38) ;  /* 0x00002e7000027945 */ /* 0x000fe20003800200 */
.L_x_41:
        /* <DEDUP_REMOVED lines=732> */
.L_x_40:
[----:B------:R-:W-:Y:S05]  /*18750*/  BSYNC.RECONVERGENT B3 ;  /* 0x0000000000037941 */ /* 0x000fea0003800200 */
.L_x_39:
        /* <DEDUP_REMOVED lines=10> */
.L_x_38:
        /* <DEDUP_REMOVED lines=14> */
.L_x_37:
[----:B------:R-:W-:Y:S05]  /*188e0*/  BSYNC.RECONVERGENT B1 ;  /* 0x0000000000017941 */ /* 0x000fea0003800200 */
.L_x_36:
        /* <DEDUP_REMOVED lines=28> */
.L_x_47:
        /* <DEDUP_REMOVED lines=732> */
.L_x_46:
[----:B------:R-:W-:Y:S05]  /*1b870*/  BSYNC.RECONVERGENT B3 ;  /* 0x0000000000037941 */ /* 0x000fea0003800200 */
.L_x_45:
        /* <DEDUP_REMOVED lines=10> */
.L_x_44:
        /* <DEDUP_REMOVED lines=14> */
.L_x_43:
[----:B------:R-:W-:Y:S05]  /*1ba00*/  BSYNC.RECONVERGENT B1 ;  /* 0x0000000000017941 */ /* 0x000fea0003800200 */
.L_x_42:
        /* <DEDUP_REMOVED lines=27> */
.L_x_53:
        /* <DEDUP_REMOVED lines=732> */
.L_x_52:
[----:B------:R-:W-:Y:S05]  /*1e980*/  BSYNC.RECONVERGENT B3 ;  /* 0x0000000000037941 */ /* 0x000fea0003800200 */
.L_x_51:
        /* <DEDUP_REMOVED lines=10> */
.L_x_50:
        /* <DEDUP_REMOVED lines=14> */
.L_x_49:
[----:B------:R-:W-:Y:S05]  /*1eb10*/  BSYNC.RECONVERGENT B1 ;  /* 0x0000000000017941 */ /* 0x000fea0003800200 */
.L_x_48:
        /* <DEDUP_REMOVED lines=27> */
.L_x_59:
        /* <DEDUP_REMOVED lines=732> */
.L_x_58:
[----:B------:R-:W-:Y:S05]  /*21a90*/  BSYNC.RECONVERGENT B3 ;  /* 0x0000000000037941 */ /* 0x000fea0003800200 */
.L_x_57:
        /* <DEDUP_REMOVED lines=10> */
.L_x_56:
        /* <DEDUP_REMOVED lines=14> */
.L_x_55:
[----:B------:R-:W-:Y:S05]  /*21c20*/  BSYNC.RECONVERGENT B1 ;  /* 0x0000000000017941 */ /* 0x000fea0003800200 */
.L_x_54:
        /* <DEDUP_REMOVED lines=26> */
.L_x_65:
        /* <DEDUP_REMOVED lines=732> */
.L_x_64:
[----:B------:R-:W-:Y:S05]  /*24b90*/  BSYNC.RECONVERGENT B3 ;  /* 0x0000000000037941 */ /* 0x000fea0003800200 */
.L_x_63:
        /* <DEDUP_REMOVED lines=10> */
.L_x_62:
        /* <DEDUP_REMOVED lines=14> */
.L_x_61:
[----:B------:R-:W-:Y:S05]  /*24d20*/  BSYNC.RECONVERGENT B1 ;  /* 0x0000000000017941 */ /* 0x000fea0003800200 */
.L_x_60:
        /* <DEDUP_REMOVED lines=28> */
.L_x_71:
        /* <DEDUP_REMOVED lines=732> */
.L_x_70:
[----:B------:R-:W-:Y:S05]  /*27cb0*/  BSYNC.RECONVERGENT B3 ;  /* 0x0000000000037941 */ /* 0x000fea0003800200 */
.L_x_69:
        /* <DEDUP_REMOVED lines=10> */
.L_x_68:
        /* <DEDUP_REMOVED lines=14> */
.L_x_67:
[----:B------:R-:W-:Y:S05]  /*27e40*/  BSYNC.RECONVERGENT B1 ;  /* 0x0000000000017941 */ /* 0x000fea0003800200 */
.L_x_66:
        /* <DEDUP_REMOVED lines=27> */
.L_x_77:
        /* <DEDUP_REMOVED lines=732> */
.L_x_76:
[----:B------:R-:W-:Y:S05]  /*2adc0*/  BSYNC.RECONVERGENT B3 ;  /* 0x0000000000037941 */ /* 0x000fea0003800200 */
.L_x_75:
        /* <DEDUP_REMOVED lines=10> */
.L_x_74:
        /* <DEDUP_REMOVED lines=14> */
.L_x_73:
[----:B------:R-:W-:Y:S05]  /*2af50*/  BSYNC.RECONVERGENT B1 ;  /* 0x0000000000017941 */ /* 0x000fea0003800200 */
.L_x_72:
        /* <DEDUP_REMOVED lines=27> */
.L_x_83:
        /* <DEDUP_REMOVED lines=732> */
.L_x_82:
[----:B------:R-:W-:Y:S05]  /*2ded0*/  BSYNC.RECONVERGENT B3 ;  /* 0x0000000000037941 */ /* 0x000fea0003800200 */
.L_x_81:
        /* <DEDUP_REMOVED lines=10> */
.L_x_80:
        /* <DEDUP_REMOVED lines=14> */
.L_x_79:
[----:B------:R-:W-:Y:S05]  /*2e060*/  BSYNC.RECONVERGENT B1 ;  /* 0x0000000000017941 */ /* 0x000fea0003800200 */
.L_x_78:
        /* <DEDUP_REMOVED lines=26> */
.L_x_89:
        /* <DEDUP_REMOVED lines=732> */
.L_x_88:
[----:B------:R-:W-:Y:S05]  /*30fd0*/  BSYNC.RECONVERGENT B3 ;  /* 0x0000000000037941 */ /* 0x000fea0003800200 */
.L_x_87:
        /* <DEDUP_REMOVED lines=10> */
.L_x_86:
        /* <DEDUP_REMOVED lines=14> */
.L_x_85:
[----:B------:R-:W-:Y:S05]  /*31160*/  BSYNC.RECONVERGENT B1 ;  /* 0x0000000000017941 */ /* 0x000fea0003800200 */
.L_x_84:
        /* <DEDUP_REMOVED lines=28> */
.L_x_95:
        /* <DEDUP_REMOVED lines=732> */
.L_x_94:
[----:B------:R-:W-:Y:S05]  /*340f0*/  BSYNC.RECONVERGENT B3 ;  /* 0x0000000000037941 */ /* 0x000fea0003800200 */
.L_x_93:
        /* <DEDUP_REMOVED lines=10> */
.L_x_92:
        /* <DEDUP_REMOVED lines=14> */
.L_x_91:
[----:B------:R-:W-:Y:S05]  /*34280*/  BSYNC.RECONVERGENT B1 ;  /* 0x0000000000017941 */ /* 0x000fea0003800200 */
.L_x_90:
        /* <DEDUP_REMOVED lines=27> */
.L_x_101:
        /* <DEDUP_REMOVED lines=732> */
.L_x_100:
[----:B------:R-:W-:Y:S05]  /*37200*/  BSYNC.RECONVERGENT B3 ;  /* 0x0000000000037941 */ /* 0x000fea0003800200 */
.L_x_99:
        /* <DEDUP_REMOVED lines=10> */
.L_x_98:
        /* <DEDUP_REMOVED lines=14> */
.L_x_97:
[----:B------:R-:W-:Y:S05]  /*37390*/  BSYNC.RECONVERGENT B1 ;  /* 0x0000000000017941 */ /* 0x000fea0003800200 */
.L_x_96:
        /* <DEDUP_REMOVED lines=27> */
.L_x_107:
        /* <DEDUP_REMOVED lines=336> */
[----:B------:R-:W-:Y:S02]  /*38a50*/  LEA.HI R27, R27, R22, RZ, 0xc ;  /* 0x000000161b1b7211 */ /* 0x000fe400078f60ff */
[----:B------:R-:W-:Y:S02]  /*38a60*/  LEA.HI R30, R82, R30, R82, 0x10 ;  /* 0x0000001e521e7211 */ /* 0x000fe400078f8052 */
[----:B------:R-:W-:Y:S01]  /*38a70*/  SHF.L.W.U32.HI R22, R14, 0x10, R14 ;  /* 0x000000100e167819 */ /* 0x000fe20000010e0e */
[----:B------:R-:W-:Y:S01]  /*38a80*/  VIADD R27, R27, UR20 ;  /* 0x000000141b1b7c36 */ /* 0x000fe20008000000 */
[----:B------:R-:W-:-:S02]  /*38a90*/  LOP3.LUT R30, R31, R30, RZ, 0x3c, !PT ;  /* 0x0000001e1f1e7212 */ /* 0x000fc400078e3cff */
[----:B------:R-:W-:Y:S01]  /*38aa0*/  SHF.R.U32.HI R36, RZ, R13, R11 ;  /* 0x0000000dff247219 */ /* 0x000fe2000001160b */
[----:B------:R-:W-:Y:S01]  /*38ab0*/  IMAD.IADD R31, R22, 0x1, R8 ;  /* 0x00000001161f7824 */ /* 0x000fe200078e0208 */
[----:B------:R-:W-:Y:S02]  /*38ac0*/  LEA.HI R30, R30, R29, RZ, 0xc ;  /* 0x0000001d1e1e7211 */ /* 0x000fe400078f60ff */
[----:B------:R-:W-:Y:S02]  /*38ad0*/  LOP3.LUT R36, R36, 0x1, RZ, 0xc0, !PT ;  /* 0x0000000124247812 */ /* 0x000fe400078ec0ff */
[----:B------:R-:W-:Y:S02]  /*38ae0*/  LOP3.LUT R35, R8, R31, RZ, 0x3c, !PT ;  /* 0x0000001f08237212 */ /* 0x000fe400078e3cff */
[----:B------:R-:W-:Y:S02]  /*38af0*/  ISETP.NE.U32.AND P0, PT, R36, 0x1, PT ;  /* 0x000000012400780c */ /* 0x000fe40003f05070 */
[----:B------:R-:W-:-:S05]  /*38b00*/  SHF.L.W.U32.HI R35, R35, 0xc, R35 ;  /* 0x0000000c23237819 */ /* 0x000fca0000010e23 */
[----:B------:R-:W-:-:S05]  /*38b10*/  IMAD.IADD R14, R14, 0x1, R35 ;  /* 0x000000010e0e7824 */ /* 0x000fca00078e0223 */
[----:B------:R-:W-:Y:S01]  /*38b20*/  LOP3.LUT R22, R22, R14, RZ, 0x3c, !PT ;  /* 0x0000000e16167212 */ /* 0x000fe200078e3cff */
[----:B------:R-:W-:Y:S02]  /*38b30*/  IMAD.IADD R14, R14, 0x1, R23 ;  /* 0x000000010e0e7824 */ /* 0x000fe400078e0217 */
[----:B------:R-:W-:Y:S01]  /*38b40*/  @!P0 VIADD R27, R30, UR21 ;  /* 0x000000151e1b8c36 */ /* 0x000fe20008000000 */
[----:B------:R-:W-:Y:S02]  /*38b50*/  SHF.L.W.U32.HI R22, R22, 0x8, R22 ;  /* 0x0000000816167819 */ /* 0x000fe40000010e16 */
[----:B------:R-:W-:Y:S02]  /*38b60*/  LOP3.LUT R24, R24, R14, RZ, 0x3c, !PT ;  /* 0x0000000e18187212 */ /* 0x000fe400078e3cff */
[----:B------:R-:W-:Y:S01]  /*38b70*/  LOP3.LUT R27, R27, 0x1, RZ, 0xc0, !PT ;  /* 0x000000011b1b7812 */ /* 0x000fe200078ec0ff */
        /* <DEDUP_REMOVED lines=377> */
.L_x_106:
[----:B------:R-:W-:Y:S05]  /*3a310*/  BSYNC.RECONVERGENT B3 ;  /* 0x0000000000037941 */ /* 0x000fea0003800200 */
.L_x_105:
        /* <DEDUP_REMOVED lines=10> */
.L_x_104:
        /* <DEDUP_REMOVED lines=14> */
.L_x_103:
[----:B------:R-:W-:Y:S05]  /*3a4a0*/  BSYNC.RECONVERGENT B1 ;  /* 0x0000000000017941 */ /* 0x000fea0003800200 */
.L_x_102:
        /* <DEDUP_REMOVED lines=26> */
.L_x_113:
        /* <DEDUP_REMOVED lines=732> */
.L_x_112:
[----:B------:R-:W-:Y:S05]  /*3d410*/  BSYNC.RECONVERGENT B3 ;  /* 0x0000000000037941 */ /* 0x000fea0003800200 */
.L_x_111:
        /* <DEDUP_REMOVED lines=10> */
.L_x_110:
        /* <DEDUP_REMOVED lines=14> */
.L_x_109:
[----:B------:R-:W-:Y:S05]  /*3d5a0*/  BSYNC.RECONVERGENT B1 ;  /* 0x0000000000017941 */ /* 0x000fea0003800200 */
.L_x_108:
        /* <DEDUP_REMOVED lines=28> */
.L_x_119:
        /* <DEDUP_REMOVED lines=732> */
.L_x_118:
[----:B------:R-:W-:Y:S05]  /*40530*/  BSYNC.RECONVERGENT B3 ;  /* 0x0000000000037941 */ /* 0x000fea0003800200 */
.L_x_117:
        /* <DEDUP_REMOVED lines=10> */
.L_x_116:
        /* <DEDUP_REMOVED lines=14> */
.L_x_115:
[----:B------:R-:W-:Y:S05]  /*406c0*/  BSYNC.RECONVERGENT B1 ;  /* 0x0000000000017941 */ /* 0x000fea0003800200 */
.L_x_114:
        /* <DEDUP_REMOVED lines=27> */
.L_x_125:
        /* <DEDUP_REMOVED lines=732> */
.L_x_124:
[----:B------:R-:W-:Y:S05]  /*43640*/  BSYNC.RECONVERGENT B3 ;  /* 0x0000000000037941 */ /* 0x000fea0003800200 */
.L_x_123:
        /* <DEDUP_REMOVED lines=10> */
.L_x_122:
        /* <DEDUP_REMOVED lines=14> */
.L_x_121:
[----:B------:R-:W-:Y:S05]  /*437d0*/  BSYNC.RECONVERGENT B1 ;  /* 0x0000000000017941 */ /* 0x000fea0003800200 */
.L_x_120:
        /* <DEDUP_REMOVED lines=27> */
.L_x_131:
        /* <DEDUP_REMOVED lines=45> */
[----:B------:R-:W-:Y:S02]  /*43c60*/  SHF.L.W.U32.HI R20, R20, 0x7, R20 ;  /* 0x0000000714147819 */ /* 0x000fe40000010e14 */
[----:B------:R-:W-:-:S02]  /*43c70*/  LOP3.LUT R13, R48, R94, RZ, 0x3c, !PT ;  /* 0x0000005e300d7212 */ /* 0x000fc400078e3cff */
[----:B------:R-:W-:Y:S01]  /*43c80*/  LOP3.LUT R17, R17, R24, RZ, 0x3c, !PT ;  /* 0x0000001811117212 */ /* 0x000fe200078e3cff */
[----:B------:R-:W-:Y:S01]  /*43c90*/  IMAD.IADD R19, R19, 0x1, R20 ;  /* 0x0000000113137824 */ /* 0x000fe200078e0214 */
[----:B------:R-:W-:Y:S02]  /*43ca0*/  SHF.L.W.U32.HI R13, R13, 0x10, R13 ;  /* 0x000000100d0d7819 */ /* 0x000fe40000010e0d */
        /* <DEDUP_REMOVED lines=262> */
[----:B------:R-:W-:Y:S01]  /*44d10*/  LEA.HI R91, R91, R93, R91, 0x8 ;  /* 0x0000005d5b5b7211 */ /* 0x000fe200078f405b */
[----:B------:R-:W-:Y:S01]  /*44d20*/  IMAD.IADD R92, R92, 0x1, R86 ;  /* 0x000000015c5c7824 */ /* 0x000fe200078e0256 */
[----:B------:R-:W-:Y:S02]  /*44d30*/  LOP3.LUT R36, R87, R36, RZ, 0x3c, !PT ;  /* 0x0000002457247212 */ /* 0x000fe400078e3cff */
[----:B------:R-:W-:Y:S02]  /*44d40*/  LEA.HI R71, R89, R71, R89, 0xc ;  /* 0x0000004759477211 */ /* 0x000fe400078f6059 */
[----:B------:R-:W-:Y:S02]  /*44d50*/  LOP3.LUT R91, R90, R91, RZ, 0x3c, !PT ;  /* 0x0000005b5a5b7212 */ /* 0x000fe400078e3cff */
[----:B------:R-:W-:-:S02]  /*44d60*/  LEA.HI R36, R36, R94, R36, 0xc ;  /* 0x0000005e24247211 */ /* 0x000fc400078f6024 */
[----:B------:R-:W-:Y:S02]  /*44d70*/  LOP3.LUT R71, R13, R71, RZ, 0x3c, !PT ;  /* 0x000000470d477212 */ /* 0x000fe400078e3cff */
[----:B------:R-:W-:Y:S02]  /*44d80*/  SHF.L.W.U32.HI R91, R91, 0x7, R91 ;  /* 0x000000075b5b7819 */ /* 0x000fe40000010e5b */
[----:B------:R-:W-:Y:S02]  /*44d90*/  LOP3.LUT R92, R95, R92, RZ, 0x3c, !PT ;  /* 0x0000005c5f5c7212 */ /* 0x000fe400078e3cff */
[----:B------:R-:W-:Y:S01]  /*44da0*/  LOP3.LUT R96, R96, R36, RZ, 0x3c, !PT ;  /* 0x0000002460607212 */ /* 0x000fe200078e3cff */
[----:B------:R-:W-:Y:S01]  /*44db0*/  IMAD.IADD R36, R36, 0x1, R91 ;  /* 0x0000000124247824 */ /* 0x000fe200078e025b */
[----:B------:R-:W-:Y:S02]  /*44dc0*/  SHF.L.W.U32.HI R71, R71, 0x8, R71 ;  /* 0x0000000847477819 */ /* 0x000fe40000010e47 */
[----:B------:R-:W-:-:S02]  /*44dd0*/  LEA.HI R88, R92, R88, R92, 0x8 ;  /* 0x000000585c587211 */ /* 0x000fc400078f405c */
[----:B------:R-:W-:Y:S01]  /*44de0*/  SHF.L.W.U32.HI R96, R96, 0x8, R96 ;  /* 0x0000000860607819 */ /* 0x000fe20000010e60 */
[----:B------:R-:W-:Y:S01]  /*44df0*/  IMAD.IADD R85, R85, 0x1, R71 ;  /* 0x0000000155557824 */ /* 0x000fe200078e0247 */
[----:B------:R-:W-:Y:S02]  /*44e00*/  LOP3.LUT R86, R86, R88, RZ, 0x3c, !PT ;  /* 0x0000005856567212 */ /* 0x000fe400078e3cff */
[----:B------:R-:W-:Y:S02]  /*44e10*/  LOP3.LUT R71, R71, R36, RZ, 0x3c, !PT ;  /* 0x0000002447477212 */ /* 0x000fe400078e3cff */
[----:B------:R-:W-:Y:S02]  /*44e20*/  SHF.L.W.U32.HI R86, R86, 0x7, R86 ;  /* 0x0000000756567819 */ /* 0x000fe40000010e56 */
[----:B------:R-:W-:Y:S02]  /*44e30*/  LEA.HI R71, R71, R88, R71, 0x10 ;  /* 0x0000005847477211 */ /* 0x000fe400078f8047 */
[----:B------:R-:W-:Y:S01]  /*44e40*/  LOP3.LUT R13, RZ, R18, RZ, 0x33, !PT ;  /* 0x00000012ff0d7212 */ /* 0x000fe200078e33ff */
[----:B------:R-:W-:Y:S01]  /*44e50*/  IMAD.IADD R84, R84, 0x1, R86 ;  /* 0x0000000154547824 */ /* 0x000fe200078e0256 */
[----:B------:R-:W-:-:S03]  /*44e60*/  LOP3.LUT R71, R91, R71, RZ, 0x3c, !PT ;  /* 0x000000475b477212 */ /* 0x000fc600078e3cff */
[----:B------:R-:W-:Y:S01]  /*44e70*/  IMAD.IADD R13, R14, 0x1, R13 ;  /* 0x000000010e0d7824 */ /* 0x000fe200078e020d */
[----:B------:R-:W-:Y:S02]  /*44e80*/  LEA.HI R71, R71, R36, RZ, 0xc ;  /* 0x0000002447477211 */ /* 0x000fe400078f60ff */
[----:B------:R-:W-:Y:S02]  /*44e90*/  SHF.L.W.U32.HI R36, R16, 0x10, R16 ;  /* 0x0000001010247819 */ /* 0x000fe40000010e10 */
[----:B------:R-:W-:Y:S01]  /*44ea0*/  LOP3.LUT R96, R96, R84, RZ, 0x3c, !PT ;  /* 0x0000005460607212 */ /* 0x000fe200078e3cff */
[----:B------:R-:W-:Y:S01]  /*44eb0*/  VIADD R71, R71, UR20 ;  /* 0x0000001447477c36 */ /* 0x000fe20008000000 */
[----:B------:R-:W-:Y:S01]  /*44ec0*/  SHF.R.U32.HI R87, RZ, R13, R15 ;  /* 0x0000000dff577219 */ /* 0x000fe2000001160f */
[----:B------:R-:W-:Y:S01]  /*44ed0*/  IMAD.IADD R83, R36, 0x1, R10 ;  /* 0x0000000124537824 */ /* 0x000fe200078e020a */
[----:B------:R-:W-:Y:S02]  /*44ee0*/  LEA.HI R85, R96, R85, R96, 0x10 ;  /* 0x0000005560557211 */ /* 0x000fe400078f8060 */
[----:B------:R-:W-:-:S02]  /*44ef0*/  LOP3.LUT R87, R87, 0x1, RZ, 0xc0, !PT ;  /* 0x0000000157577812 */ /* 0x000fc400078ec0ff */
[----:B------:R-:W-:Y:S02]  /*44f00*/  LOP3.LUT R85, R86, R85, RZ, 0x3c, !PT ;  /* 0x0000005556557212 */ /* 0x000fe400078e3cff */
[----:B------:R-:W-:Y:S02]  /*44f10*/  LOP3.LUT R86, R10, R83, RZ, 0x3c, !PT ;  /* 0x000000530a567212 */ /* 0x000fe400078e3cff */
[----:B------:R-:W-:Y:S02]  /*44f20*/  ISETP.NE.U32.AND P0, PT, R87, 0x1, PT ;  /* 0x000000015700780c */ /* 0x000fe40003f05070 */
[----:B------:R-:W-:Y:S02]  /*44f30*/  SHF.L.W.U32.HI R86, R86, 0xc, R86 ;  /* 0x0000000c56567819 */ /* 0x000fe40000010e56 */
[----:B------:R-:W-:-:S03]  /*44f40*/  LEA.HI R85, R85, R84, RZ, 0xc ;  /* 0x0000005455557211 */ /* 0x000fc600078f60ff */
        /* <DEDUP_REMOVED lines=384> */
.L_x_130:
[----:B------:R-:W-:Y:S05]  /*46750*/  BSYNC.RECONVERGENT B3 ;  /* 0x0000000000037941 */ /* 0x000fea0003800200 */
.L_x_129:
        /* <DEDUP_REMOVED lines=10> */
.L_x_128:
        /* <DEDUP_REMOVED lines=14> */
.L_x_127:
[----:B------:R-:W-:Y:S05]  /*468e0*/  BSYNC.RECONVERGENT B1 ;  /* 0x0000000000017941 */ /* 0x000fea0003800200 */
.L_x_126:
        /* <DEDUP_REMOVED lines=26> */
.L_x_137:
        /* <DEDUP_REMOVED lines=732> */
.L_x_136:
[----:B------:R-:W-:Y:S05]  /*49850*/  BSYNC.RECONVERGENT B3 ;  /* 0x0000000000037941 */ /* 0x000fea0003800200 */
.L_x_135:
        /* <DEDUP_REMOVED lines=10> */
.L_x_134:
        /* <DEDUP_REMOVED lines=14> */
.L_x_133:
[----:B------:R-:W-:Y:S05]  /*499e0*/  BSYNC.RECONVERGENT B1 ;  /* 0x0000000000017941 */ /* 0x000fea0003800200 */
.L_x_132:
        /* <DEDUP_REMOVED lines=28> */
.L_x_143:
        /* <DEDUP_REMOVED lines=674> */
[----:B------:R-:W-:Y:S02]  /*4c5d0*/  LEA.HI R35, R35, R71, R35, 0x8 ;  /* 0x0000004723237211 */ /* 0x000fe400078f4023 */
[----:B------:R-:W-:Y:S02]  /*4c5e0*/  LEA.HI R19, R19, R36, R19, 0x8 ;  /* 0x0000002413137211 */ /* 0x000fe400078f4013 */
[----:B------:R-:W-:Y:S02]  /*4c5f0*/  LEA.HI R60, R60, R72, R60, 0x8 ;  /* 0x000000483c3c7211 */ /* 0x000fe400078f403c */
[----:B------:R-:W-:Y:S02]  /*4c600*/  LEA.HI R47, R47, R48, R47, 0x8 ;  /* 0x000000302f2f7211 */ /* 0x000fe400078f402f */
[----:B------:R-:W-:-:S02]  /*4c610*/  LOP3.LUT R35, R91, R35, RZ, 0x3c, !PT ;  /* 0x000000235b237212 */ /* 0x000fc400078e3cff */
[----:B------:R-:W-:Y:S02]  /*4c620*/  LOP3.LUT R19, R24, R19, RZ, 0x3c, !PT ;  /* 0x0000001318137212 */ /* 0x000fe400078e3cff */
[----:B------:R-:W-:Y:S02]  /*4c630*/  LOP3.LUT R60, R59, R60, RZ, 0x3c, !PT ;  /* 0x0000003c3b3c7212 */ /* 0x000fe400078e3cff */
[----:B------:R-:W-:Y:S01]  /*4c640*/  LOP3.LUT R47, R20, R47, RZ, 0x3c, !PT ;  /* 0x0000002f142f7212 */ /* 0x000fe200078e3cff */
[----:B------:R-:W-:Y:S01]  /*4c650*/  VIADD R20, R17, UR20 ;  /* 0x0000001411147c36 */ /* 0x000fe20008000000 */
[----:B------:R-:W-:Y:S01]  /*4c660*/  LEA.HI R173, R35, R173, R35, 0x7 ;  /* 0x000000ad23ad7211 */ /* 0x000fe200078f3823 */
[----:B------:R-:W-:Y:S01]  /*4c670*/  VIADD R35, R12, UR23 ;  /* 0x000000170c237c36 */ /* 0x000fe20008000000 */
[----:B------:R-:W-:Y:S02]  /*4c680*/  LEA.HI R175, R19, R175, R19, 0x7 ;  /* 0x000000af13af7211 */ /* 0x000fe400078f3813 */
[----:B------:R-:W-:-:S02]  /*4c690*/  LEA.HI R174, R60, R174, R60, 0x7 ;  /* 0x000000ae3cae7211 */ /* 0x000fc400078f383c */
        /* <DEDUP_REMOVED lines=13> */
[----:B------:R-:W-:Y:S01]  /*4c770*/  SHF.R.U32.HI R16, RZ, R16, R12 ;  /* 0x00000010ff107219 */ /* 0x000fe2000001160c */
[----:B-1----:R-:W-:-:S03]  /*4c780*/  IMAD.WIDE R12, R18, 0x10, R90 ;  /* 0x00000010120c7825 */ /* 0x002fc600078e025a */
[----:B------:R-:W-:Y:S02]  /*4c790*/  LOP3.LUT R16, R16, 0x1, RZ, 0xc0, !PT ;  /* 0x0000000110107812 */ /* 0x000fe400078ec0ff */
[----:B------:R-:W3:Y:S02]  /*4c7a0*/  LDG.E R36, desc[UR6][R12.64+0x281c] ;  /* 0x00281c060c247981 */ /* 0x000ee4000c1e1900 */
[----:B------:R-:W-:Y:S01]  /*4c7b0*/  ISETP.NE.U32.AND P0, PT, R16, 0x1, PT ;  /* 0x000000011000780c */ /* 0x000fe20003f05070 */
[----:B------:R-:W-:Y:S01]  /*4c7c0*/  IMAD.MOV.U32 R16, RZ, RZ, 0x1bd ;  /* 0x000001bdff107424 */ /* 0x000fe200078e00ff */
[----:B------:R-:W4:Y:S04]  /*4c7d0*/  LDG.E R48, desc[UR6][R12.64+0x2820] ;  /* 0x002820060c307981 */ /* 0x000f28000c1e1900 */
[----:B------:R-:W-:Y:S01]  /*4c7e0*/  SEL R16, R16, 0x1a4, !P0 ;  /* 0x000001a410107807 */ /* 0x000fe20004000000 */
[----:B------:R-:W5:Y:S01]  /*4c7f0*/  LDG.E R59, desc[UR6][R12.64+0x2824] ;  /* 0x002824060c3b7981 */ /* 0x000f62000c1e1900 */
[----:B------:R-:W-:-:S02]  /*4c800*/  SHF.R.S32.HI R17, RZ, 0x1f, R18 ;  /* 0x0000001fff117819 */ /* 0x000fc40000011412 */
[----:B--2---:R-:W-:-:S04]  /*4c810*/  IADD3 R16, P1, P2, R16, UR4, R18 ;  /* 0x0000000410107c10 */ /* 0x004fc8000fa3e012 */
[----:B------:R-:W-:Y:S01]  /*4c820*/  IADD3.X R17, PT, PT, RZ, UR5, R17, P1, P2 ;  /* 0x00000005ff117c10 */ /* 0x000fe20008fe4411 */
[----:B------:R0:W2:Y:S04]  /*4c830*/  LDG.E R12, desc[UR6][R12.64+0x2828] ;  /* 0x002828060c0c7981 */ /* 0x0000a8000c1e1900 */
[----:B------:R1:W2:Y:S01]  /*4c840*/  LDG.E.U8 R16, desc[UR6][R16.64+0x2808] ;  /* 0x0028080610107981 */ /* 0x0002a2000c1e1100 */
[----:B0-----:R-:W-:Y:S02]  /*4c850*/  SEL R13, R173, R20, !P0 ;  /* 0x00000014ad0d7207 */ /* 0x001fe40004000000 */
[----:B-1----:R-:W-:Y:S02]  /*4c860*/  SEL R17, R174, R21, !P0 ;  /* 0x00000015ae117207 */ /* 0x002fe40004000000 */
[----:B---3--:R-:W-:-:S02]  /*4c870*/  LOP3.LUT R13, R13, R36, RZ, 0x3c, !PT ;  /* 0x000000240d0d7212 */ /* 0x008fc400078e3cff */
[----:B----4-:R-:W-:Y:S02]  /*4c880*/  LOP3.LUT R17, R17, R48, RZ, 0x3c, !PT ;  /* 0x0000003011117212 */ /* 0x010fe400078e3cff */
[----:B------:R-:W-:Y:S02]  /*4c890*/  SEL R20, R20, R13, !P0 ;  /* 0x0000000d14147207 */ /* 0x000fe40004000000 */
[----:B------:R-:W-:Y:S02]  /*4c8a0*/  SEL R173, R13, R173, !P0 ;  /* 0x000000ad0dad7207 */ /* 0x000fe40004000000 */
[----:B------:R-:W-:Y:S02]  /*4c8b0*/  SEL R21, R21, R17, !P0 ;  /* 0x0000001115157207 */ /* 0x000fe40004000000 */
[----:B------:R-:W-:Y:S02]  /*4c8c0*/  SEL R174, R17, R174, !P0 ;  /* 0x000000ae11ae7207 */ /* 0x000fe40004000000 */
[----:B------:R-:W-:-:S02]  /*4c8d0*/  SEL R13, R175, R88, !P0 ;  /* 0x00000058af0d7207 */ /* 0x000fc40004000000 */
[----:B------:R-:W-:Y:S02]  /*4c8e0*/  SEL R17, R47, R35, !P0 ;  /* 0x000000232f117207 */ /* 0x000fe40004000000 */
[----:B-----5:R-:W-:Y:S02]  /*4c8f0*/  LOP3.LUT R13, R13, R59, RZ, 0x3c, !PT ;  /* 0x0000003b0d0d7212 */ /* 0x020fe400078e3cff */
[----:B--2---:R-:W-:Y:S02]  /*4c900*/  LOP3.LUT R12, R17, R12, RZ, 0x3c, !PT ;  /* 0x0000000c110c7212 */ /* 0x004fe400078e3cff */
[----:B------:R-:W-:Y:S02]  /*4c910*/  LOP3.LUT R16, R16, R19, RZ, 0x3c, !PT ;  /* 0x0000001310107212 */ /* 0x000fe400078e3cff */
[----:B------:R-:W-:Y:S02]  /*4c920*/  SEL R88, R88, R13, !P0 ;  /* 0x0000000d58587207 */ /* 0x000fe40004000000 */
[----:B------:R-:W-:-:S02]  /*4c930*/  SEL R175, R13, R175, !P0 ;  /* 0x000000af0daf7207 */ /* 0x000fc40004000000 */
[----:B------:R-:W-:Y:S02]  /*4c940*/  SEL R35, R35, R12, !P0 ;  /* 0x0000000c23237207 */ /* 0x000fe40004000000 */
[----:B------:R-:W-:Y:S02]  /*4c950*/  SEL R47, R12, R47, !P0 ;  /* 0x0000002f0c2f7207 */ /* 0x000fe40004000000 */
[----:B------:R-:W-:-:S07]  /*4c960*/  PRMT R19, R16, 0x7610, R19 ;  /* 0x0000761010137816 */ /* 0x000fce0000000013 */
.L_x_142:
[----:B------:R-:W-:Y:S05]  /*4c970*/  BSYNC.RECONVERGENT B3 ;  /* 0x0000000000037941 */ /* 0x000fea0003800200 */
.L_x_141:
        /* <DEDUP_REMOVED lines=10> */
.L_x_140:
        /* <DEDUP_REMOVED lines=14> */
.L_x_139:
[----:B------:R-:W-:Y:S05]  /*4cb00*/  BSYNC.RECONVERGENT B1 ;  /* 0x0000000000017941 */ /* 0x000fea0003800200 */
.L_x_138:
        /* <DEDUP_REMOVED lines=27> */
.L_x_149:
        /* <DEDUP_REMOVED lines=732> */
.L_x_148:
[----:B------:R-:W-:Y:S05]  /*4fa80*/  BSYNC.RECONVERGENT B3 ;  /* 0x0000000000037941 */ /* 0x000fea0003800200 */
.L_x_147:
        /* <DEDUP_REMOVED lines=10> */
.L_x_146:
        /* <DEDUP_REMOVED lines=14> */
.L_x_145:
[----:B------:R-:W-:Y:S05]  /*4fc10*/  BSYNC.RECONVERGENT B1 ;  /* 0x0000000000017941 */ /* 0x000fea0003800200 */
.L_x_144:
        /* <DEDUP_REMOVED lines=27> */
.L_x_155:
        /* <DEDUP_REMOVED lines=327> */
[-C--:B------:R-:W-:Y:S02]  /*51240*/  LOP3.LUT R99, R99, R101.reuse, RZ, 0x3c, !PT ;  /* 0x0000006563637212 */ /* 0x080fe400078e3cff */
        /* <DEDUP_REMOVED lines=404> */
.L_x_154:
[----:B------:R-:W-:Y:S05]  /*52b90*/  BSYNC.RECONVERGENT B3 ;  /* 0x0000000000037941 */ /* 0x000fea0003800200 */
.L_x_153:
        /* <DEDUP_REMOVED lines=10> */
.L_x_152:
        /* <DEDUP_REMOVED lines=14> */
.L_x_151:
[----:B------:R-:W-:Y:S05]  /*52d20*/  BSYNC.RECONVERGENT B1 ;  /* 0x0000000000017941 */ /* 0x000fea0003800200 */
.L_x_150:
        /* <DEDUP_REMOVED lines=26> */
.L_x_161:
        /* <DEDUP_REMOVED lines=732> */
.L_x_160:
[----:B------:R-:W-:Y:S05]  /*55c90*/  BSYNC.RECONVERGENT B3 ;  /* 0x0000000000037941 */ /* 0x000fea0003800200 */
.L_x_159:
        /* <DEDUP_REMOVED lines=10> */
.L_x_158:
        /* <DEDUP_REMOVED lines=14> */
.L_x_157:
[----:B------:R-:W-:Y:S05]  /*55e20*/  BSYNC.RECONVERGENT B1 ;  /* 0x0000000000017941 */ /* 0x000fea0003800200 */
.L_x_156:
[----:B------:R-:W0:Y:S01]  /*55e30*/  S2R R14, SR_TID.X ;  /* 0x00000000000e7919 */ /* 0x000e220000002100 */
[----:B------:R-:W1:Y:S01]  /*55e40*/  LDCU UR4, c[0x0][0x3a0] ;  /* 0x00007400ff0477ac */ /* 0x000e620008000800 */
[----:B------:R-:W-:Y:S01]  /*55e50*/  BSSY.RECONVERGENT B1, `(.L_x_162) ;  /* 0x000030f000017945 */ /* 0x000fe20003800200 */
[----:B------:R-:W-:Y:S01]  /*55e60*/  IMAD.MOV.U32 R35, RZ, RZ, RZ ;  /* 0x000000ffff237224 */ /* 0x000fe200078e00ff */
[----:B------:R-:W2:Y:S01]  /*55e70*/  S2R R15, SR_CTAID.X ;  /* 0x00000000000f7919 */ /* 0x000ea20000002500 */
[----:B------:R-:W-:Y:S01]  /*55e80*/  CS2R R178, SRZ ;  /* 0x0000000000b27805 */ /* 0x000fe2000001ff00 */
[----:B------:R-:W-:Y:S01]  /*55e90*/  IMAD.MOV.U32 R177, RZ, RZ, RZ ;  /* 0x000000ffffb17224 */ /* 0x000fe200078e00ff */
        /* <DEDUP_REMOVED lines=13> */
[----:B------:R-:W1:Y:S04]  /*55f70*/  LDS.128 R176, [UR4+0x304f0] ;  /* 0x0304f004ffb07984 */ /* 0x000e680008000c00 */
[----:B------:R-:W3:Y:S01]  /*55f80*/  LDS R35, [UR4+0x30500] ;  /* 0x03050004ff237984 */ /* 0x000ee20008000800 */
[----:B--2---:R-:W-:-:S04]  /*55f90*/  VIMNMX.U16x2 R14, PT, PT, R24, 0xb000b, !PT ;  /* 0x000b000b180e7848 */ /* 0x004fc80007fe0200 */
[----:B------:R-:W-:-:S05]  /*55fa0*/  LOP3.LUT R47, R14, 0xffff, RZ, 0xc0, !PT ;  /* 0x0000ffff0e2f7812 */ /* 0x000fca00078ec0ff */
[----:B------:R-:W-:-:S05]  /*55fb0*/  VIADD R47, R47, 0xfffffff5 ;  /* 0xfffffff52f2f7836 */ /* 0x000fca0000000000 */
[----:B------:R-:W-:-:S13]  /*55fc0*/  ISETP.GE.U32.AND P0, PT, R47, R24, PT ;  /* 0x000000182f00720c */ /* 0x000fda0003f06070 */
[----:B01-3--:R-:W-:Y:S05]  /*55fd0*/  @P0 BRA `(.L_x_164) ;  /* 0x0000002c00a00947 */ /* 0x00bfea0003800000 */
[----:B------:R-:W-:Y:S01]  /*55fe0*/  BSSY.RECONVERGENT B2, `(.L_x_164) ;  /* 0x00002e7000027945 */ /* 0x000fe20003800200 */
.L_x_167:
        /* <DEDUP_REMOVED lines=732> */
.L_x_166:
[----:B------:R-:W-:Y:S05]  /*58db0*/  BSYNC.RECONVERGENT B3 ;  /* 0x0000000000037941 */ /* 0x000fea0003800200 */
.L_x_165:
        /* <DEDUP_REMOVED lines=10> */
.L_x_164:
        /* <DEDUP_REMOVED lines=14> */
.L_x_163:
[----:B------:R-:W-:Y:S05]  /*58f40*/  BSYNC.RECONVERGENT B1 ;  /* 0x0000000000017941 */ /* 0x000fea0003800200 */
.L_x_162:
[----:B------:R-:W0:Y:S01]  /*58f50*/  S2R R14, SR_TID.X ;  /* 0x00000000000e7919 */ /* 0x000e220000002100 */
[----:B------:R-:W1:Y:S01]  /*58f60*/  LDCU UR4, c[0x0][0x3a0] ;  /* 0x00007400ff0477ac */ /* 0x000e620008000800 */
[----:B------:R-:W-:Y:S01]  /*58f70*/  BSSY.RECONVERGENT B1, `(.L_x_168) ;  /* 0x000030e000017945 */ /* 0x000fe20003800200 */
[----:B------:R-:W-:Y:S01]  /*58f80*/  CS2R R16, SRZ ;  /* 0x0000000000107805 */ /* 0x000fe2000001ff00 */
[----:B------:R-:W2:Y:S01]  /*58f90*/  S2R R15, SR_CTAID.X ;  /* 0x00000000000f7919 */ /* 0x000ea20000002500 */
[C---:B0-----:R-:W-:Y:S01]  /*58fa0*/  LOP3.LUT R36, R14.reuse, 0x1f, RZ, 0xc0, !PT ;  /* 0x0000001f0e247812 */ /* 0x041fe200078ec0ff */
[----:B------:R-:W-:-:S04]  /*58fb0*/  IMAD.SHL.U32 R14, R14, 0x8, RZ ;  /* 0x000000080e0e7824 */ /* 0x000fc800078e00ff */
[----:B--2---:R-:W-:Y:S01]  /*58fc0*/  IMAD R36, R15, 0x800, R36 ;  /* 0x000008000f247824 */ /* 0x004fe200078e0224 */
[----:B------:R-:W-:-:S04]  /*58fd0*/  LOP3.LUT R14, R14, 0x1f00, RZ, 0xc0, !PT ;  /* 0x00001f000e0e7812 */ /* 0x000fc800078ec0ff */
[----:B------:R-:W-:Y:S02]  /*58fe0*/  IADD3 R36, PT, PT, R36, R0, R14 ;  /* 0x0000000024247210 */ /* 0x000fe40007ffe00e */
[----:B------:R-:W-:Y:S02]  /*58ff0*/  CS2R R14, SRZ ;  /* 0x00000000000e7805 */ /* 0x000fe4000001ff00 */
        /* <DEDUP_REMOVED lines=8> */
[----:B0-----:R-:W0:Y:S04]  /*59080*/  LDS.64 R14, [UR4+0x30508] ;  /* 0x03050804ff0e7984 */ /* 0x001e280008000a00 */
[----:B------:R-:W3:Y:S01]  /*59090*/  LDS.64 R16, [UR4+0x30510] ;  /* 0x03051004ff107984 */ /* 0x000ee20008000a00 */
[----:B--2---:R-:W-:-:S04]  /*590a0*/  VIMNMX.U16x2 R47, PT, PT, R24, 0xb000b, !PT ;  /* 0x000b000b182f7848 */ /* 0x004fc80007fe0200 */
[----:B------:R-:W-:-:S05]  /*590b0*/  LOP3.LUT R47, R47, 0xffff, RZ, 0xc0, !PT ;  /* 0x0000ffff2f2f7812 */ /* 0x000fca00078ec0ff */
[----:B------:R-:W-:-:S05]  /*590c0*/  VIADD R47, R47, 0xfffffff5 ;  /* 0xfffffff52f2f7836 */ /* 0x000fca0000000000 */
[----:B------:R-:W-:-:S13]  /*590d0*/  ISETP.GE.U32.AND P0, PT, R47, R24, PT ;  /* 0x000000182f00720c */ /* 0x000fda0003f06070 */
[----:B01-3--:R-:W-:Y:S05]  /*590e0*/  @P0 BRA `(.L_x_170) ;  /* 0x0000002c00a00947 */ /* 0x00bfea0003800000 */
[----:B------:R-:W-:Y:S01]  /*590f0*/  BSSY.RECONVERGENT B2, `(.L_x_170) ;  /* 0x00002e7000027945 */ /* 0x000fe20003800200 */
.L_x_173:
        /* <DEDUP_REMOVED lines=671> */
[----:B------:R-:W-:Y:S01]  /*5baf0*/  LOP3.LUT R98, R98, R105, RZ, 0x3c, !PT ;  /* 0x0000006962627212 */ /* 0x000fe200078e3cff */
[----:B------:R-:W-:Y:S01]  /*5bb00*/  VIADD R83, R83, UR21 ;  /* 0x0000001553537c36 */ /* 0x000fe20008000000 */
[----:B------:R-:W-:Y:S01]  /*5bb10*/  LOP3.LUT R96, R96, R59, RZ, 0x3c, !PT ;  /* 0x0000003b60607212 */ /* 0x000fe200078e3cff */
[----:B------:R-:W-:Y:S01]  /*5bb20*/  VIADD R105, R105, UR22 ;  /* 0x0000001669697c36 */ /* 0x000fe20008000000 */
[----:B------:R-:W-:Y:S01]  /*5bb30*/  LEA.HI R48, R48, R97, R48, 0x8 ;  /* 0x0000006130307211 */ /* 0x000fe200078f4030 */
[----:B------:R-:W-:Y:S01]  /*5bb40*/  VIADD R59, R59, UR23 ;  /* 0x000000173b3b7c36 */ /* 0x000fe20008000000 */
        /* <DEDUP_REMOVED lines=55> */
.L_x_172:
[----:B------:R-:W-:Y:S05]  /*5bec0*/  BSYNC.RECONVERGENT B3 ;  /* 0x0000000000037941 */ /* 0x000fea0003800200 */
.L_x_171:
        /* <DEDUP_REMOVED lines=10> */
.L_x_170:
        /* <DEDUP_REMOVED lines=14> */
.L_x_169:
[----:B------:R-:W-:Y:S05]  /*5c050*/  BSYNC.RECONVERGENT B1 ;  /* 0x0000000000017941 */ /* 0x000fea0003800200 */
.L_x_168:
        /* <DEDUP_REMOVED lines=15> */
[----:B0-----:R0:W2:Y:S06]  /*5c150*/  LDG.E.U8 R36, desc[UR6][R96.64+0x3389] ;  /* 0x0033890660247981 */ /* 0x0010ac000c1e1100 */
[----:B------:R-:W1:Y:S01]  /*5c160*/  S2UR UR5, SR_CgaCtaId ;  /* 0x00000000000579c3 */ /* 0x000e620000008800 */
[----:B------:R-:W-:Y:S02]  /*5c170*/  UMOV UR4, 0x400 ;  /* 0x0000040000047882 */ /* 0x000fe40000000000 */
[----:B-1----:R-:W-:-:S09]  /*5c180*/  ULEA UR4, UR5, UR4, 0x18 ;  /* 0x0000000405047291 */ /* 0x002fd2000f8ec0ff */
[----:B0-----:R-:W0:Y:S04]  /*5c190*/  LDS.128 R96, [UR4+0x30520] ;  /* 0x03052004ff607984 */ /* 0x001e280008000c00 */
[----:B------:R-:W1:Y:S01]  /*5c1a0*/  LDS R24, [UR4+0x3051c] ;  /* 0x03051c04ff187984 */ /* 0x000e620008000800 */
[----:B0-----:R-:W-:Y:S02]  /*5c1b0*/  PRMT R59, R99, 0x7610, R59 ;  /* 0x00007610633b7816 */ /* 0x001fe4000000003b */
[----:B--2---:R-:W-:-:S04]  /*5c1c0*/  VIMNMX.U16x2 R48, PT, PT, R36, 0xb000b, !PT ;  /* 0x000b000b24307848 */ /* 0x004fc80007fe0200 */
[----:B------:R-:W-:-:S05]  /*5c1d0*/  LOP3.LUT R48, R48, 0xffff, RZ, 0xc0, !PT ;  /* 0x0000ffff30307812 */ /* 0x000fca00078ec0ff */
[----:B------:R-:W-:-:S05]  /*5c1e0*/  VIADD R48, R48, 0xfffffff5 ;  /* 0xfffffff530307836 */ /* 0x000fca0000000000 */
[----:B------:R-:W-:-:S13]  /*5c1f0*/  ISETP.GE.U32.AND P0, PT, R48, R36, PT ;  /* 0x000000243000720c */ /* 0x000fda0003f06070 */
[----:B-1----:R-:W-:Y:S05]  /*5c200*/  @P0 BRA `(.L_x_176) ;  /* 0x0000002c009c0947 */ /* 0x002fea0003800000 */
[----:B------:R-:W-:Y:S01]  /*5c210*/  BSSY.RECONVERGENT B2, `(.L_x_176) ;  /* 0x00002e6000027945 */ /* 0x000fe20003800200 */
.L_x_179:
        /* <DEDUP_REMOVED lines=698> */
[----:B------:R-:W-:Y:S01]  /*5edc0*/  LOP3.LUT R97, R97, 0x1f00, RZ, 0xc0, !PT ;  /* 0x00001f0061617812 */ /* 0x000fe200078ec0ff */
[----:B------:R-:W-:-:S03]  /*5edd0*/  IMAD.MOV.U32 R98, RZ, RZ, 0x1bd ;  /* 0x000001bdff627424 */ /* 0x000fc600078e00ff */
[----:B------:R-:W-:-:S04]  /*5ede0*/  IADD3 R96, PT, PT, R96, R0, R97 ;  /* 0x0000000060607210 */ /* 0x000fc80007ffe061 */
[----:B------:R-:W-:Y:S01]  /*5edf0*/  SHF.R.U32.HI R71, RZ, R71, R96 ;  /* 0x00000047ff477219 */ /* 0x000fe20000011660 */
[----:B-1----:R-:W-:-:S03]  /*5ee00*/  IMAD.WIDE R96, R48, 0x10, R102 ;  /* 0x0000001030607825 */ /* 0x002fc600078e0266 */
[----:B------:R-:W-:Y:S02]  /*5ee10*/  LOP3.LUT R71, R71, 0x1, RZ, 0xc0, !PT ;  /* 0x0000000147477812 */ /* 0x000fe400078ec0ff */
[----:B------:R-:W3:Y:S02]  /*5ee20*/  LDG.E R102, desc[UR6][R96.64+0x3390] ;  /* 0x0033900660667981 */ /* 0x000ee4000c1e1900 */
[----:B------:R-:W-:Y:S02]  /*5ee30*/  ISETP.NE.U32.AND P0, PT, R71, 0x1, PT ;  /* 0x000000014700780c */ /* 0x000fe40003f05070 */
[----:B------:R-:W4:Y:S02]  /*5ee40*/  LDG.E R71, desc[UR6][R96.64+0x338c] ;  /* 0x00338c0660477981 */ /* 0x000f24000c1e1900 */
[----:B------:R-:W-:Y:S02]  /*5ee50*/  SEL R98, R98, 0x1a4, !P0 ;  /* 0x000001a462627807 */ /* 0x000fe40004000000 */
[--C-:B------:R-:W-:Y:S01]  /*5ee60*/  SHF.R.S32.HI R99, RZ, 0x1f, R48.reuse ;  /* 0x0000001fff637819 */ /* 0x100fe20000011430 */
[----:B------:R-:W5:Y:S01]  /*5ee70*/  LDG.E R103, desc[UR6][R96.64+0x3394] ;  /* 0x0033940660677981 */ /* 0x000f62000c1e1900 */
[----:B--2---:R-:W-:-:S04]  /*5ee80*/  IADD3 R98, P1, P2, R98, UR4, R48 ;  /* 0x0000000462627c10 */ /* 0x004fc8000fa3e030 */
[----:B------:R-:W-:Y:S01]  /*5ee90*/  IADD3.X R99, PT, PT, RZ, UR5, R99, P1, P2 ;  /* 0x00000005ff637c10 */ /* 0x000fe20008fe4463 */
[----:B------:R0:W2:Y:S04]  /*5eea0*/  LDG.E R96, desc[UR6][R96.64+0x3398] ;  /* 0x0033980660607981 */ /* 0x0000a8000c1e1900 */
[----:B------:R-:W2:Y:S01]  /*5eeb0*/  LDG.E.U8 R98, desc[UR6][R98.64+0x3378] ;  /* 0x0033780662627981 */ /* 0x000ea2000c1e1100 */
[----:B0-----:R-:W-:-:S04]  /*5eec0*/  SEL R97, R24, R72, !P0 ;  /* 0x0000004818617207 */ /* 0x001fc80004000000 */
[----:B----4-:R-:W-:Y:S02]  /*5eed0*/  LOP3.LUT R71, R97, R71, RZ, 0x3c, !PT ;  /* 0x0000004761477212 */ /* 0x010fe400078e3cff */
[----:B------:R-:W-:-:S04]  /*5eee0*/  SEL R97, R105, R91, !P0 ;  /* 0x0000005b69617207 */ /* 0x000fc80004000000 */
[----:B---3--:R-:W-:Y:S02]  /*5eef0*/  LOP3.LUT R97, R97, R102, RZ, 0x3c, !PT ;  /* 0x0000006661617212 */ /* 0x008fe400078e3cff */
        /* <DEDUP_REMOVED lines=12> */
[----:B------:R-:W-:-:S07]  /*5efc0*/  SEL R100, R96, R100, !P0 ;  /* 0x0000006460647207 */ /* 0x000fce0004000000 */
.L_x_178:
[----:B------:R-:W-:Y:S05]  /*5efd0*/  BSYNC.RECONVERGENT B3 ;  /* 0x0000000000037941 */ /* 0x000fea0003800200 */
.L_x_177:
        /* <DEDUP_REMOVED lines=10> */
.L_x_176:
        /* <DEDUP_REMOVED lines=14> */
.L_x_175:
[----:B------:R-:W-:Y:S05]  /*5f160*/  BSYNC.RECONVERGENT B1 ;  /* 0x0000000000017941 */ /* 0x000fea0003800200 */
.L_x_174:
        /* <DEDUP_REMOVED lines=19> */
[----:B0-----:R-:W0:Y:S01]  /*5f2a0*/  LDS.128 R100, [UR4+0x30530] ;  /* 0x03053004ff647984 */ /* 0x001e220008000c00 */
[----:B--2---:R-:W-:-:S04]  /*5f2b0*/  VIMNMX.U16x2 R48, PT, PT, R36, 0xb000b, !PT ;  /* 0x000b000b24307848 */ /* 0x004fc80007fe0200 */
[----:B------:R-:W-:-:S05]  /*5f2c0*/  LOP3.LUT R48, R48, 0xffff, RZ, 0xc0, !PT ;  /* 0x0000ffff30307812 */ /* 0x000fca00078ec0ff */
[----:B------:R-:W-:-:S05]  /*5f2d0*/  VIADD R48, R48, 0xfffffff5 ;  /* 0xfffffff530307836 */ /* 0x000fca0000000000 */
[----:B------:R-:W-:-:S13]  /*5f2e0*/  ISETP.GE.U32.AND P0, PT, R48, R36, PT ;  /* 0x000000243000720c */ /* 0x000fda0003f06070 */
[----:B01----:R-:W-:Y:S05]  /*5f2f0*/  @P0 BRA `(.L_x_182) ;  /* 0x0000002c009c0947 */ /* 0x003fea0003800000 */
[----:B------:R-:W-:Y:S01]  /*5f300*/  BSSY.RECONVERGENT B2, `(.L_x_182) ;  /* 0x00002e6000027945 */ /* 0x000fe20003800200 */
.L_x_185:
        /* <DEDUP_REMOVED lines=731> */
.L_x_184:
[----:B------:R-:W-:Y:S05]  /*620c0*/  BSYNC.RECONVERGENT B3 ;  /* 0x0000000000037941 */ /* 0x000fea0003800200 */
.L_x_183:
        /* <DEDUP_REMOVED lines=10> */
.L_x_182:
        /* <DEDUP_REMOVED lines=14> */
.L_x_181:
[----:B------:R-:W-:Y:S05]  /*62250*/  BSYNC.RECONVERGENT B1 ;  /* 0x0000000000017941 */ /* 0x000fea0003800200 */
.L_x_180:
        /* <DEDUP_REMOVED lines=28> */
.L_x_191:
        /* <DEDUP_REMOVED lines=675> */
[----:B------:R-:W-:-:S02]  /*64e50*/  LEA.HI R60, R60, R106, R60, 0x8 ;  /* 0x0000006a3c3c7211 */ /* 0x000fc400078f403c */
[----:B------:R-:W-:Y:S02]  /*64e60*/  LEA.HI R110, R110, R112, R110, 0x8 ;  /* 0x000000706e6e7211 */ /* 0x000fe400078f406e */
[----:B------:R-:W-:Y:S02]  /*64e70*/  LEA.HI R107, R107, R108, R107, 0x8 ;  /* 0x0000006c6b6b7211 */ /* 0x000fe400078f406b */
[----:B------:R-:W-:Y:S02]  /*64e80*/  LEA.HI R105, R105, R111, R105, 0x8 ;  /* 0x0000006f69697211 */ /* 0x000fe400078f4069 */
[----:B------:R-:W-:Y:S02]  /*64e90*/  LOP3.LUT R60, R104, R60, RZ, 0x3c, !PT ;  /* 0x0000003c683c7212 */ /* 0x000fe400078e3cff */
[----:B------:R-:W-:Y:S02]  /*64ea0*/  LOP3.LUT R110, R109, R110, RZ, 0x3c, !PT ;  /* 0x0000006e6d6e7212 */ /* 0x000fe400078e3cff */
[----:B------:R-:W-:Y:S01]  /*64eb0*/  LOP3.LUT R107, R91, R107, RZ, 0x3c, !PT ;  /* 0x0000006b5b6b7212 */ /* 0x000fe200078e3cff */
[----:B------:R-:W-:Y:S01]  /*64ec0*/  VIADD R91, R71, UR23 ;  /* 0x00000017475b7c36 */ /* 0x000fe20008000000 */
        /* <DEDUP_REMOVED lines=48> */
.L_x_190:
[----:B------:R-:W-:Y:S05]  /*651d0*/  BSYNC.RECONVERGENT B3 ;  /* 0x0000000000037941 */ /* 0x000fea0003800200 */
.L_x_189:
        /* <DEDUP_REMOVED lines=10> */
.L_x_188:
        /* <DEDUP_REMOVED lines=14> */
.L_x_187:
[----:B------:R-:W-:Y:S05]  /*65360*/  BSYNC.RECONVERGENT B1 ;  /* 0x0000000000017941 */ /* 0x000fea0003800200 */
.L_x_186:
        /* <DEDUP_REMOVED lines=27> */
.L_x_197:
        /* <DEDUP_REMOVED lines=731> */
.L_x_196:
[----:B------:R-:W-:Y:S05]  /*682d0*/  BSYNC.RECONVERGENT B3 ;  /* 0x0000000000037941 */ /* 0x000fea0003800200 */
.L_x_195:
        /* <DEDUP_REMOVED lines=10> */
.L_x_194:
        /* <DEDUP_REMOVED lines=14> */
.L_x_193:
[----:B------:R-:W-:Y:S05]  /*68460*/  BSYNC.RECONVERGENT B1 ;  /* 0x0000000000017941 */ /* 0x000fea0003800200 */
.L_x_192:
        /* <DEDUP_REMOVED lines=28> */
.L_x_203:
        /* <DEDUP_REMOVED lines=669> */
[----:B------:R-:W-:Y:S01]  /*6b000*/  LOP3.LUT R71, R71, R107, RZ, 0x3c, !PT ;  /* 0x0000006b47477212 */ /* 0x000fe200078e3cff */
[----:B------:R-:W-:Y:S01]  /*6b010*/  VIADD R72, R72, UR23 ;  /* 0x0000001748487c36 */ /* 0x000fe20008000000 */
[----:B------:R-:W-:Y:S02]  /*6b020*/  LEA.HI R109, R109, R115, R109, 0x8 ;  /* 0x000000736d6d7211 */ /* 0x000fe400078f406d */
[----:B------:R-:W-:Y:S02]  /*6b030*/  LOP3.LUT R114, R114, R91, RZ, 0x3c, !PT ;  /* 0x0000005b72727212 */ /* 0x000fe400078e3cff */
[----:B------:R-:W-:Y:S01]  /*6b040*/  LOP3.LUT R111, R111, R118, RZ, 0x3c, !PT ;  /* 0x000000766f6f7212 */ /* 0x000fe200078e3cff */
[----:B------:R-:W-:Y:S01]  /*6b050*/  VIADD R118, R118, UR22 ;  /* 0x0000001676767c36 */ /* 0x000fe20008000000 */
[----:B------:R-:W-:Y:S02]  /*6b060*/  LEA.HI R71, R71, R110, R71, 0x8 ;  /* 0x0000006e47477211 */ /* 0x000fe400078f4047 */
[----:B------:R-:W-:-:S02]  /*6b070*/  LOP3.LUT R109, R121, R109, RZ, 0x3c, !PT ;  /* 0x0000006d796d7212 */ /* 0x000fc400078e3cff */
[----:B------:R-:W-:Y:S02]  /*6b080*/  LEA.HI R114, R114, R116, R114, 0x8 ;  /* 0x0000007472727211 */ /* 0x000fe400078f4072 */
[----:B------:R-:W-:Y:S02]  /*6b090*/  LEA.HI R111, R111, R112, R111, 0x8 ;  /* 0x000000706f6f7211 */ /* 0x000fe400078f406f */
[----:B------:R-:W-:Y:S02]  /*6b0a0*/  LOP3.LUT R71, R108, R71, RZ, 0x3c, !PT ;  /* 0x000000476c477212 */ /* 0x000fe400078e3cff */
[----:B------:R-:W-:Y:S01]  /*6b0b0*/  LEA.HI R36, R109, R36, R109, 0x7 ;  /* 0x000000246d247211 */ /* 0x000fe200078f386d */
[----:B------:R-:W-:Y:S01]  /*6b0c0*/  VIADD R109, R91, UR20 ;  /* 0x000000145b6d7c36 */ /* 0x000fe20008000000 */
[----:B------:R-:W-:Y:S01]  /*6b0d0*/  LOP3.LUT R114, R113, R114, RZ, 0x3c, !PT ;  /* 0x0000007271727212 */ /* 0x000fe200078e3cff */
[----:B------:R-:W-:Y:S01]  /*6b0e0*/  VIADD R91, R107, UR21 ;  /* 0x000000156b5b7c36 */ /* 0x000fe20008000000 */
[----:B------:R-:W-:-:S02]  /*6b0f0*/  LOP3.LUT R111, R99, R111, RZ, 0x3c, !PT ;  /* 0x0000006f636f7212 */ /* 0x000fc400078e3cff */
        /* <DEDUP_REMOVED lines=46> */
.L_x_202:
[----:B------:R-:W-:Y:S05]  /*6b3e0*/  BSYNC.RECONVERGENT B3 ;  /* 0x0000000000037941 */ /* 0x000fea0003800200 */
.L_x_201:
        /* <DEDUP_REMOVED lines=10> */
.L_x_200:
        /* <DEDUP_REMOVED lines=14> */
.L_x_199:
[----:B------:R-:W-:Y:S05]  /*6b570*/  BSYNC.RECONVERGENT B1 ;  /* 0x0000000000017941 */ /* 0x000fea0003800200 */
.L_x_198:
        /* <DEDUP_REMOVED lines=26> */
.L_x_209:
        /* <DEDUP_REMOVED lines=731> */
.L_x_208:
[----:B------:R-:W-:Y:S05]  /*6e4d0*/  BSYNC.RECONVERGENT B3 ;  /* 0x0000000000037941 */ /* 0x000fea0003800200 */
.L_x_207:
        /* <DEDUP_REMOVED lines=10> */
.L_x_206:
        /* <DEDUP_REMOVED lines=14> */
.L_x_205:
[----:B------:R-:W-:Y:S05]  /*6e660*/  BSYNC.RECONVERGENT B1 ;  /* 0x0000000000017941 */ /* 0x000fea0003800200 */
.L_x_204:
        /* <DEDUP_REMOVED lines=28> */
.L_x_215:
        /* <DEDUP_REMOVED lines=672> */
[----:B------:R-:W-:Y:S02]  /*71230*/  LOP3.LUT R114, R114, R83, RZ, 0x3c, !PT ;  /* 0x0000005372727212 */ /* 0x000fe400078e3cff */
[----:B------:R-:W-:Y:S02]  /*71240*/  LEA.HI R116, R116, R117, R116, 0x8 ;  /* 0x0000007574747211 */ /* 0x000fe400078f4074 */
[----:B------:R-:W-:Y:S02]  /*71250*/  LEA.HI R72, R72, R115, R72, 0x8 ;  /* 0x0000007348487211 */ /* 0x000fe400078f4048 */
[----:B------:R-:W-:Y:S02]  /*71260*/  LEA.HI R119, R119, R121, R119, 0x8 ;  /* 0x0000007977777211 */ /* 0x000fe400078f4077 */
[----:B------:R-:W-:Y:S02]  /*71270*/  LEA.HI R114, R114, R120, R114, 0x8 ;  /* 0x0000007872727211 */ /* 0x000fe400078f4072 */
[----:B------:R-:W-:Y:S01]  /*71280*/  LOP3.LUT R116, R107, R116, RZ, 0x3c, !PT ;  /* 0x000000746b747212 */ /* 0x000fe200078e3cff */
[----:B------:R-:W-:Y:S01]  /*71290*/  VIADD R107, R99, UR20 ;  /* 0x00000014636b7c36 */ /* 0x000fe20008000000 */
[----:B------:R-:W-:Y:S01]  /*712a0*/  LOP3.LUT R72, R113, R72, RZ, 0x3c, !PT ;  /* 0x0000004871487212 */ /* 0x000fe200078e3cff */
[----:B------:R-:W-:Y:S01]  /*712b0*/  VIADD R99, R112, UR21 ;  /* 0x0000001570637c36 */ /* 0x000fe20008000000 */
[----:B------:R-:W-:-:S02]  /*712c0*/  LOP3.LUT R119, R118, R119, RZ, 0x3c, !PT ;  /* 0x0000007776777212 */ /* 0x000fc400078e3cff */
[----:B------:R-:W-:Y:S02]  /*712d0*/  LOP3.LUT R114, R126, R114, RZ, 0x3c, !PT ;  /* 0x000000727e727212 */ /* 0x000fe400078e3cff */
[----:B------:R-:W-:Y:S01]  /*712e0*/  LEA.HI R59, R116, R59, R116, 0x7 ;  /* 0x0000003b743b7211 */ /* 0x000fe200078f3874 */
[----:B------:R-:W-:Y:S01]  /*712f0*/  VIADD R116, R83, UR23 ;  /* 0x0000001753747c36 */ /* 0x000fe20008000000 */
[----:B------:R-:W-:Y:S02]  /*71300*/  LEA.HI R187, R72, R187, R72, 0x7 ;  /* 0x000000bb48bb7211 */ /* 0x000fe400078f3848 */
[----:B------:R-:W-:Y:S02]  /*71310*/  LEA.HI R186, R119, R186, R119, 0x7 ;  /* 0x000000ba77ba7211 */ /* 0x000fe400078f3877 */
[----:B------:R-:W-:Y:S02]  /*71320*/  LEA.HI R185, R114, R185, R114, 0x7 ;  /* 0x000000b972b97211 */ /* 0x000fe400078f3872 */
[----:B------:R-:W-:-:S02]  /*71330*/  PRMT R72, R122, 0x7610, R72 ;  /* 0x000076107a487816 */ /* 0x000fc40000000048 */
        /* <DEDUP_REMOVED lines=42> */
.L_x_214:
[----:B------:R-:W-:Y:S05]  /*715e0*/  BSYNC.RECONVERGENT B3 ;  /* 0x0000000000037941 */ /* 0x000fea0003800200 */
.L_x_213:
        /* <DEDUP_REMOVED lines=10> */
.L_x_212:
        /* <DEDUP_REMOVED lines=14> */
.L_x_211:
[----:B------:R-:W-:Y:S05]  /*71770*/  BSYNC.RECONVERGENT B1 ;  /* 0x0000000000017941 */ /* 0x000fea0003800200 */
.L_x_210:
        /* <DEDUP_REMOVED lines=27> */
.L_x_221:
        /* <DEDUP_REMOVED lines=679> */
[----:B------:R-:W-:Y:S01]  /*743a0*/  LOP3.LUT R116, R107, R116, RZ, 0x3c, !PT ;  /* 0x000000746b747212 */ /* 0x000fe200078e3cff */
[----:B------:R-:W-:Y:S01]  /*743b0*/  VIADD R107, R99, UR20 ;  /* 0x00000014636b7c36 */ /* 0x000fe20008000000 */
[----:B------:R-:W-:Y:S01]  /*743c0*/  LOP3.LUT R119, R118, R119, RZ, 0x3c, !PT ;  /* 0x0000007776777212 */ /* 0x000fe200078e3cff */
[----:B------:R-:W-:Y:S01]  /*743d0*/  VIADD R99, R112, UR21 ;  /* 0x0000001570637c36 */ /* 0x000fe20008000000 */
[----:B------:R-:W-:Y:S02]  /*743e0*/  LOP3.LUT R114, R126, R114, RZ, 0x3c, !PT ;  /* 0x000000727e727212 */ /* 0x000fe400078e3cff */
[----:B------:R-:W-:Y:S02]  /*743f0*/  LEA.HI R222, R72, R222, R72, 0x7 ;  /* 0x000000de48de7211 */ /* 0x000fe400078f3848 */
        /* <DEDUP_REMOVED lines=46> */
.L_x_220:
[----:B------:R-:W-:Y:S05]  /*746e0*/  BSYNC.RECONVERGENT B3 ;  /* 0x0000000000037941 */ /* 0x000fea0003800200 */
.L_x_219:
        /* <DEDUP_REMOVED lines=10> */
.L_x_218:
        /* <DEDUP_REMOVED lines=14> */
.L_x_217:
[----:B------:R-:W-:Y:S05]  /*74870*/  BSYNC.RECONVERGENT B1 ;  /* 0x0000000000017941 */ /* 0x000fea0003800200 */
.L_x_216:
        /* <DEDUP_REMOVED lines=28> */
.L_x_227:
        /* <DEDUP_REMOVED lines=731> */
.L_x_226:
[----:B------:R-:W-:Y:S05]  /*777f0*/  BSYNC.RECONVERGENT B3 ;  /* 0x0000000000037941 */ /* 0x000fea0003800200 */
.L_x_225:
        /* <DEDUP_REMOVED lines=10> */
.L_x_224:
        /* <DEDUP_REMOVED lines=14> */
.L_x_223:
[----:B------:R-:W-:Y:S05]  /*77980*/  BSYNC.RECONVERGENT B1 ;  /* 0x0000000000017941 */ /* 0x000fea0003800200 */
.L_x_222:
        /* <DEDUP_REMOVED lines=26> */
.L_x_233:
        /* <DEDUP_REMOVED lines=731> */
.L_x_232:
[----:B------:R-:W-:Y:S05]  /*7a8e0*/  BSYNC.RECONVERGENT B3 ;  /* 0x0000000000037941 */ /* 0x000fea0003800200 */
.L_x_231:
        /* <DEDUP_REMOVED lines=10> */
.L_x_230:
        /* <DEDUP_REMOVED lines=14> */
.L_x_229:
[----:B------:R-:W-:Y:S05]  /*7aa70*/  BSYNC.RECONVERGENT B1 ;  /* 0x0000000000017941 */ /* 0x000fea0003800200 */
.L_x_228:
        /* <DEDUP_REMOVED lines=28> */
.L_x_239:
        /* <DEDUP_REMOVED lines=674> */
[----:B------:R-:W-:Y:S01]  /*7d660*/  LEA.HI R91, R91, R124, R91, 0x8 ;  /* 0x0000007c5b5b7211 */ /* 0x000fe200078f405b */
[----:B------:R-:W-:Y:S01]  /*7d670*/  VIADD R124, R115, UR20 ;  /* 0x00000014737c7c36 */ /* 0x000fe20008000000 */
[----:B------:R-:W-:Y:S01]  /*7d680*/  LEA.HI R128, R128, R130, R128, 0x8 ;  /* 0x0000008280807211 */ /* 0x000fe200078f4080 */
[----:B------:R-:W-:Y:S01]  /*7d690*/  VIADD R115, R121, UR21 ;  /* 0x0000001579737c36 */ /* 0x000fe20008000000 */
[----:B------:R-:W-:Y:S02]  /*7d6a0*/  LEA.HI R123, R123, R129, R123, 0x8 ;  /* 0x000000817b7b7211 */ /* 0x000fe400078f407b */
[----:B------:R-:W-:-:S02]  /*7d6b0*/  LOP3.LUT R125, R120, R125, RZ, 0x3c, !PT ;  /* 0x0000007d787d7212 */ /* 0x000fc400078e3cff */
[----:B------:R-:W-:Y:S02]  /*7d6c0*/  LOP3.LUT R91, R122, R91, RZ, 0x3c, !PT ;  /* 0x0000005b7a5b7212 */ /* 0x000fe400078e3cff */
[----:B------:R-:W-:Y:S02]  /*7d6d0*/  LOP3.LUT R128, R127, R128, RZ, 0x3c, !PT ;  /* 0x000000807f807212 */ /* 0x000fe400078e3cff */
[----:B------:R-:W-:Y:S02]  /*7d6e0*/  LOP3.LUT R123, R135, R123, RZ, 0x3c, !PT ;  /* 0x0000007b877b7212 */ /* 0x000fe400078e3cff */
        /* <DEDUP_REMOVED lines=48> */
.L_x_238:
[----:B------:R-:W-:Y:S05]  /*7d9f0*/  BSYNC.RECONVERGENT B3 ;  /* 0x0000000000037941 */ /* 0x000fea0003800200 */
.L_x_237:
        /* <DEDUP_REMOVED lines=10> */
.L_x_236:
        /* <DEDUP_REMOVED lines=14> */
.L_x_235:
[----:B------:R-:W-:Y:S05]  /*7db80*/  BSYNC.RECONVERGENT B1 ;  /* 0x0000000000017941 */ /* 0x000fea0003800200 */
.L_x_234:
        /* <DEDUP_REMOVED lines=27> */
.L_x_245:
        /* <DEDUP_REMOVED lines=676> */
[----:B------:R-:W-:Y:S01]  /*80780*/  LEA.HI R125, R125, R126, R125, 0x8 ;  /* 0x0000007e7d7d7211 */ /* 0x000fe200078f407d */
[----:B------:R-:W-:Y:S01]  /*80790*/  VIADD R115, R121, UR21 ;  /* 0x0000001579737c36 */ /* 0x000fe20008000000 */
[----:B------:R-:W-:Y:S02]  /*807a0*/  LEA.HI R128, R128, R130, R128, 0x8 ;  /* 0x0000008280807211 */ /* 0x000fe400078f4080 */
[----:B------:R-:W-:Y:S02]  /*807b0*/  LEA.HI R123, R123, R129, R123, 0x8 ;  /* 0x000000817b7b7211 */ /* 0x000fe400078f407b */
[----:B------:R-:W-:-:S02]  /*807c0*/  LOP3.LUT R91, R122, R91, RZ, 0x3c, !PT ;  /* 0x0000005b7a5b7212 */ /* 0x000fc400078e3cff */
[----:B------:R-:W-:Y:S02]  /*807d0*/  LOP3.LUT R125, R120, R125, RZ, 0x3c, !PT ;  /* 0x0000007d787d7212 */ /* 0x000fe400078e3cff */
[----:B------:R-:W-:Y:S02]  /*807e0*/  LOP3.LUT R128, R127, R128, RZ, 0x3c, !PT ;  /* 0x000000807f807212 */ /* 0x000fe400078e3cff */
        /* <DEDUP_REMOVED lines=48> */
.L_x_244:
[----:B------:R-:W-:Y:S05]  /*80af0*/  BSYNC.RECONVERGENT B3 ;  /* 0x0000000000037941 */ /* 0x000fea0003800200 */
.L_x_243:
        /* <DEDUP_REMOVED lines=10> */
.L_x_242:
        /* <DEDUP_REMOVED lines=14> */
.L_x_241:
[----:B------:R-:W-:Y:S05]  /*80c80*/  BSYNC.RECONVERGENT B1 ;  /* 0x0000000000017941 */ /* 0x000fea0003800200 */
.L_x_240:
        /* <DEDUP_REMOVED lines=28> */
.L_x_251:
        /* <DEDUP_REMOVED lines=731> */
.L_x_250:
[----:B------:R-:W-:Y:S05]  /*83c00*/  BSYNC.RECONVERGENT B3 ;  /* 0x0000000000037941 */ /* 0x000fea0003800200 */
.L_x_249:
        /* <DEDUP_REMOVED lines=10> */
.L_x_248:
        /* <DEDUP_REMOVED lines=14> */
.L_x_247:
[----:B------:R-:W-:Y:S05]  /*83d90*/  BSYNC.RECONVERGENT B1 ;  /* 0x0000000000017941 */ /* 0x000fea0003800200 */
.L_x_246:
        /* <DEDUP_REMOVED lines=26> */
.L_x_257:
        /* <DEDUP_REMOVED lines=731> */
.L_x_256:
[----:B------:R-:W-:Y:S05]  /*86cf0*/  BSYNC.RECONVERGENT B3 ;  /* 0x0000000000037941 */ /* 0x000fea0003800200 */
.L_x_255:
        /* <DEDUP_REMOVED lines=10> */
.L_x_254:
        /* <DEDUP_REMOVED lines=14> */
.L_x_253:
[----:B------:R-:W-:Y:S05]  /*86e80*/  BSYNC.RECONVERGENT B1 ;  /* 0x0000000000017941 */ /* 0x000fea0003800200 */
.L_x_252:
        /* <DEDUP_REMOVED lines=28> */
.L_x_263:
        /* <DEDUP_REMOVED lines=684> */
[----:B------:R-:W-:Y:S01]  /*89b10*/  LEA.HI R193, R132, R193, R132, 0x7 ;  /* 0x000000c184c17211 */ /* 0x000fe200078f3884 */
[----:B------:R-:W-:Y:S01]  /*89b20*/  VIADD R132, R130, UR21 ;  /* 0x0000001582847c36 */ /* 0x000fe20008000000 */
        /* <DEDUP_REMOVED lines=45> */
.L_x_262:
[----:B------:R-:W-:Y:S05]  /*89e00*/  BSYNC.RECONVERGENT B3 ;  /* 0x0000000000037941 */ /* 0x000fea0003800200 */
.L_x_261:
        /* <DEDUP_REMOVED lines=10> */
.L_x_260:
        /* <DEDUP_REMOVED lines=14> */
.L_x_259:
[----:B------:R-:W-:Y:S05]  /*89f90*/  BSYNC.RECONVERGENT B1 ;  /* 0x0000000000017941 */ /* 0x000fea0003800200 */
.L_x_258:
        /* <DEDUP_REMOVED lines=27> */
.L_x_269:
        /* <DEDUP_REMOVED lines=673> */
[----:B------:R-:W-:-:S02]  /*8cb60*/  LOP3.LUT R137, R137, R128, RZ, 0x3c, !PT ;  /* 0x0000008089897212 */ /* 0x000fc400078e3cff */
[----:B------:R-:W-:Y:S02]  /*8cb70*/  LEA.HI R132, R132, R138, R132, 0x8 ;  /* 0x0000008a84847211 */ /* 0x000fe400078f4084 */
[----:B------:R-:W-:Y:S01]  /*8cb80*/  LEA.HI R107, R107, R133, R107, 0x8 ;  /* 0x000000856b6b7211 */ /* 0x000fe200078f406b */
[----:B------:R-:W-:Y:S01]  /*8cb90*/  VIADD R133, R128, UR20 ;  /* 0x0000001480857c36 */ /* 0x000fe20008000000 */
[----:B------:R-:W-:Y:S02]  /*8cba0*/  LEA.HI R134, R134, R135, R134, 0x8 ;  /* 0x0000008786867211 */ /* 0x000fe400078f4086 */
[----:B------:R-:W-:Y:S02]  /*8cbb0*/  LEA.HI R137, R137, R139, R137, 0x8 ;  /* 0x0000008b89897211 */ /* 0x000fe400078f4089 */
[----:B------:R-:W-:Y:S02]  /*8cbc0*/  LOP3.LUT R132, R144, R132, RZ, 0x3c, !PT ;  /* 0x0000008490847212 */ /* 0x000fe400078e3cff */
[----:B------:R-:W-:-:S02]  /*8cbd0*/  LOP3.LUT R107, R131, R107, RZ, 0x3c, !PT ;  /* 0x0000006b836b7212 */ /* 0x000fc400078e3cff */
[----:B------:R-:W-:Y:S02]  /*8cbe0*/  LOP3.LUT R134, R129, R134, RZ, 0x3c, !PT ;  /* 0x0000008681867212 */ /* 0x000fe400078e3cff */
[----:B------:R-:W-:Y:S02]  /*8cbf0*/  LOP3.LUT R137, R136, R137, RZ, 0x3c, !PT ;  /* 0x0000008988897212 */ /* 0x000fe400078e3cff */
[----:B------:R-:W-:Y:S01]  /*8cc00*/  LEA.HI R232, R132, R232, R132, 0x7 ;  /* 0x000000e884e87211 */ /* 0x000fe200078f3884 */
[----:B------:R-:W-:Y:S01]  /*8cc10*/  VIADD R132, R130, UR21 ;  /* 0x0000001582847c36 */ /* 0x000fe20008000000 */
        /* <DEDUP_REMOVED lines=46> */
.L_x_268:
[----:B------:R-:W-:Y:S05]  /*8cf00*/  BSYNC.RECONVERGENT B3 ;  /* 0x0000000000037941 */ /* 0x000fea0003800200 */
.L_x_267:
        /* <DEDUP_REMOVED lines=10> */
.L_x_266:
        /* <DEDUP_REMOVED lines=14> */
.L_x_265:
[----:B------:R-:W-:Y:S05]  /*8d090*/  BSYNC.RECONVERGENT B1 ;  /* 0x0000000000017941 */ /* 0x000fea0003800200 */
.L_x_264:
        /* <DEDUP_REMOVED lines=28> */
.L_x_275:
        /* <DEDUP_REMOVED lines=731> */
.L_x_274:
[----:B------:R-:W-:Y:S05]  /*90010*/  BSYNC.RECONVERGENT B3 ;  /* 0x0000000000037941 */ /* 0x000fea0003800200 */
.L_x_273:
        /* <DEDUP_REMOVED lines=10> */
.L_x_272:
        /* <DEDUP_REMOVED lines=14> */
.L_x_271:
[----:B------:R-:W-:Y:S05]  /*901a0*/  BSYNC.RECONVERGENT B1 ;  /* 0x0000000000017941 */ /* 0x000fea0003800200 */
.L_x_270:
        /* <DEDUP_REMOVED lines=26> */
.L_x_281:
        /* <DEDUP_REMOVED lines=731> */
.L_x_280:
[----:B------:R-:W-:Y:S05]  /*93100*/  BSYNC.RECONVERGENT B3 ;  /* 0x0000000000037941 */ /* 0x000fea0003800200 */
.L_x_279:
        /* <DEDUP_REMOVED lines=10> */
.L_x_278:
        /* <DEDUP_REMOVED lines=14> */
.L_x_277:
[----:B------:R-:W-:Y:S05]  /*93290*/  BSYNC.RECONVERGENT B1 ;  /* 0x0000000000017941 */ /* 0x000fea0003800200 */
.L_x_276:
        /* <DEDUP_REMOVED lines=28> */
.L_x_287:
        /* <DEDUP_REMOVED lines=10> */
[C---:B------:R-:W-:Y:S01]  /*93500*/  LOP3.LUT R163, R136.reuse, 0x1, RZ, 0x3c, !PT ;  /* 0x0000000188a37812 */ /* 0x040fe200078e3cff */
        /* <DEDUP_REMOVED lines=720> */
.L_x_286:
[----:B------:R-:W-:Y:S05]  /*96210*/  BSYNC.RECONVERGENT B3 ;  /* 0x0000000000037941 */ /* 0x000fea0003800200 */
.L_x_285:
        /* <DEDUP_REMOVED lines=10> */
.L_x_284:
        /* <DEDUP_REMOVED lines=14> */
.L_x_283:
[----:B------:R-:W-:Y:S05]  /*963a0*/  BSYNC.RECONVERGENT B1 ;  /* 0x0000000000017941 */ /* 0x000fea0003800200 */
.L_x_282:
        /* <DEDUP_REMOVED lines=27> */
.L_x_293:
        /* <DEDUP_REMOVED lines=731> */
.L_x_292:
[----:B------:R-:W-:Y:S05]  /*99310*/  BSYNC.RECONVERGENT B3 ;  /* 0x0000000000037941 */ /* 0x000fea0003800200 */
.L_x_291:
        /* <DEDUP_REMOVED lines=10> */
.L_x_290:
        /* <DEDUP_REMOVED lines=14> */
.L_x_289:
[----:B------:R-:W-:Y:S05]  /*994a0*/  BSYNC.RECONVERGENT B1 ;  /* 0x0000000000017941 */ /* 0x000fea0003800200 */
.L_x_288:
        /* <DEDUP_REMOVED lines=28> */
.L_x_299:
        /* <DEDUP_REMOVED lines=730> */
[----:B------:R-:W-:-:S07]  /*9c410*/  SEL R144, R136, R144, !P0 ;  /* 0x0000009088907207 */ /* 0x000fce0004000000 */
.L_x_298:
[----:B------:R-:W-:Y:S05]  /*9c420*/  BSYNC.RECONVERGENT B3 ;  /* 0x0000000000037941 */ /* 0x000fea0003800200 */
.L_x_297:
        /* <DEDUP_REMOVED lines=10> */
.L_x_296:
        /* <DEDUP_REMOVED lines=14> */
.L_x_295:
[----:B------:R-:W-:Y:S05]  /*9c5b0*/  BSYNC.RECONVERGENT B1 ;  /* 0x0000000000017941 */ /* 0x000fea0003800200 */
.L_x_294:
[----:B------:R-:W0:Y:S01]  /*9c5c0*/  S2R R107, SR_TID.X ;  /* 0x00000000006b7919 */ /* 0x000e220000002100 */
[----:B------:R-:W-:Y:S01]  /*9c5d0*/  BSSY B1, `(.L_x_300) ;  /* 0x0001fbd000017945 */ /* 0x000fe20003800000 */
[----:B------:R-:W-:Y:S01]  /*9c5e0*/  IMAD.MOV.U32 R172, RZ, RZ, RZ ;  /* 0x000000ffffac7224 */ /* 0x000fe200078e00ff */
[----:B------:R-:W1:Y:S01]  /*9c5f0*/  S2R R115, SR_CTAID.X ;  /* 0x0000000000737919 */ /* 0x000e620000002500 */
[----:B0-----:R-:W-:-:S05]  /*9c600*/  IMAD.SHL.U32 R107, R107, 0x8, RZ ;  /* 0x000000086b6b7824 */ /* 0x001fca00078e00ff */
[----:B------:R-:W-:-:S05]  /*9c610*/  LOP3.LUT R123, R107, 0x1f00, RZ, 0xc0, !PT ;  /* 0x00001f006b7b7812 */ /* 0x000fca00078ec0ff */
[----:B------:R-:W-:Y:S01]  /*9c620*/  IMAD.IADD R107, R123, 0x1, R0 ;  /* 0x000000017b6b7824 */ /* 0x000fe200078e0200 */
[----:B------:R0:W-:Y:S03]  /*9c630*/  STL [R1+0x172c], R123 ;  /* 0x00172c7b01007387 */ /* 0x0001e60000100800 */
[----:B-1----:R-:W-:-:S05]  /*9c640*/  IMAD R107, R115, 0x800, R107 ;  /* 0x00000800736b7824 */ /* 0x002fca00078e026b */
[----:B------:R0:W-:Y:S02]  /*9c650*/  STL [R1+0x1730], R107 ;  /* 0x0017306b01007387 */ /* 0x0001e40000100800 */
.L_x_303:
[----:B0-----:R-:W2:Y:S01]  /*9c660*/  LDL R107, [R1+0x1730] ;  /* 0x00173000016b7983 */ /* 0x001ea20000100800 */
[----:B------:R-:W0:Y:S01]  /*9c670*/  LDCU UR4, c[0x0][0x3a0] ;  /* 0x00007400ff0477ac */ /* 0x000e220008000800 */
[----:B--2---:R-:W-:-:S05]  /*9c680*/  IMAD.IADD R107, R107, 0x1, R172 ;  /* 0x000000016b6b7824 */ /* 0x004fca00078e02ac */
[----:B0-----:R-:W-:-:S13]  /*9c690*/  ISETP.GE.AND P0, PT, R107, UR4, PT ;  /* 0x000000046b007c0c */ /* 0x001fda000bf06270 */
[----:B-1---5:R-:W-:Y:S05]  /*9c6a0*/  @P0 BRA `(.L_x_301) ;  /* 0x000001f800bc0947 */ /* 0x022fea0003800000 */
[----:B------:R-:W0:Y:S01]  /*9c6b0*/  S2R R238, SR_TID.X ;  /* 0x0000000000ee7919 */ /* 0x000e220000002100 */
[----:B------:R-:W1:Y:S01]  /*9c6c0*/  LDC.64 R140, c[0x0][0x380] ;  /* 0x0000e000ff8c7b82 */ /* 0x000e620000000a00 */
[----:B------:R-:W-:Y:S01]  /*9c6d0*/  UMOV UR4, 0xffffffff ;  /* 0xffffffff00047882 */ /* 0x000fe20000000000 */
[----:B------:R-:W2:Y:S01]  /*9c6e0*/  S2R R115, SR_CTAID.X ;  /* 0x0000000000737919 */ /* 0x000ea20000002500 */
[C---:B0-----:R-:W-:Y:S02]  /*9c6f0*/  IMAD.SHL.U32 R107, R238.reuse, 0x8, RZ ;  /* 0x00000008ee6b7824 */ /* 0x041fe400078e00ff */
[----:B------:R-:W-:-:S03]  /*9c700*/  IMAD.SHL.U32 R238, R238, 0x10, RZ ;  /* 0x00000010eeee7824 */ /* 0x000fc600078e00ff */
[----:B------:R-:W-:Y:S02]  /*9c710*/  LOP3.LUT R123, R107, 0x1f00, RZ, 0xc0, !PT ;  /* 0x00001f006b7b7812 */ /* 0x000fe400078ec0ff */
[----:B------:R-:W-:-:S03]  /*9c720*/  LOP3.LUT R238, R238, 0x1f0, RZ, 0xc0, !PT ;  /* 0x000001f0eeee7812 */ /* 0x000fc600078ec0ff */
[----:B------:R-:W-:Y:S01]  /*9c730*/  IMAD.IADD R107, R123, 0x1, R0 ;  /* 0x000000017b6b7824 */ /* 0x000fe200078e0200 */
[----:B------:R0:W-:Y:S03]  /*9c740*/  STL [R1+0x172c], R123 ;  /* 0x00172c7b01007387 */ /* 0x0001e60000100800 */
[----:B--2---:R-:W-:-:S04]  /*9c750*/  IMAD R107, R115, 0x800, R107 ;  /* 0x00000800736b7824 */ /* 0x004fc800078e026b */
[----:B------:R-:W-:-:S04]  /*9c760*/  IMAD.IADD R107, R172, 0x1, R107 ;  /* 0x00000001ac6b7824 */ /* 0x000fc800078e026b */
[----:B-1----:R-:W-:-:S03]  /*9c770*/  IMAD.WIDE R140, R107, 0x1000, R140 ;  /* 0x000010006b8c7825 */ /* 0x002fc600078e028c */
[----:B------:R-:W-:-:S05]  /*9c780*/  IADD3 R238, P0, PT, R140, R238, RZ ;  /* 0x000000ee8cee7210 */ /* 0x000fca0007f1e0ff */
[----:B------:R-:W-:Y:S01]  /*9c790*/  IMAD.X R239, RZ, RZ, R141, P0 ;  /* 0x000000ffffef7224 */ /* 0x000fe200000e068d */
[----:B0-----:R-:W-:Y:S07]  /*9c7a0*/  BRA.DIV UR4, `(.L_x_302) ;  /* 0x000003ca04987947 */ /* 0x001fee000b800000 */
[----:B------:R-:W2:Y:S04]  /*9c7b0*/  LDL.LU R244, [R1+0x67c] ;  /* 0x00067c0001f47983 */ /* 0x000ea80000300800 */
[----:B------:R-:W3:Y:S04]  /*9c7c0*/  LDL.LU R196, [R1+0x728] ;  /* 0x0007280001c47983 */ /* 0x000ee80000300800 */
[----:B------:R-:W4:Y:S04]  /*9c7d0*/  LDL.LU R192, [R1+0x7d4] ;  /* 0x0007d40001c07983 */ /* 0x000f280000300800 */
        /* <DEDUP_REMOVED lines=9> */
[----:B------:R0:W-:Y:S04]  /*9c870*/  STL [R1+0x1d88], R247 ;  /* 0x001d88f701007387 */ /* 0x0001e80000100800 */
[----:B------:R-:W2:Y:S04]  /*9c880*/  LDG.E.128 R140, desc[UR6][R238.64] ;  /* 0x00000006ee8c7981 */ /* 0x000ea8000c1e1d00 */
[----:B------:R-:W3:Y:S04]  /*9c890*/  LDG.E.128 R144, desc[UR6][R238.64+0x200] ;  /* 0x00020006ee907981 */ /* 0x000ee8000c1e1d00 */
[----:B0-----:R-:W4:Y:S04]  /*9c8a0*/  LDL.LU R247, [R1+0x5b0] ;  /* 0x0005b00001f77983 */ /* 0x001f280000300800 */
[----:B------:R0:W-:Y:S04]  /*9c8b0*/  STL [R1+0x1d84], R248 ;  /* 0x001d84f801007387 */ /* 0x0001e80000100800 */
[----:B------:R-:W2:Y:S04]  /*9c8c0*/  LDG.E.128 R148, desc[UR6][R238.64+0x400] ;  /* 0x00040006ee947981 */ /* 0x000ea8000c1e1d00 */
[----:B------:R-:W4:Y:S04]  /*9c8d0*/  LDG.E.128 R152, desc[UR6][R238.64+0x600] ;  /* 0x00060006ee987981 */ /* 0x000f28000c1e1d00 */
[----:B0-----:R-:W2:Y:S04]  /*9c8e0*/  LDL.LU R248, [R1+0x4a4] ;  /* 0x0004a40001f87983 */ /* 0x001ea80000300800 */
[----:B------:R0:W-:Y:S04]  /*9c8f0*/  STL [R1+0x1828], R137 ;  /* 0x0018288901007387 */ /* 0x0001e80000100800 */
[----:B------:R-:W4:Y:S04]  /*9c900*/  LDG.E.128 R156, desc[UR6][R238.64+0x800] ;  /* 0x00080006ee9c7981 */ /* 0x000f28000c1e1d00 */
[----:B------:R-:W4:Y:S04]  /*9c910*/  LDG.E.128 R160, desc[UR6][R238.64+0xa00] ;  /* 0x000a0006eea07981 */ /* 0x000f28000c1e1d00 */
[----:B0-----:R-:W3:Y:S04]  /*9c920*/  LDL.LU R137, [R1+0x418] ;  /* 0x0004180001897983 */ /* 0x001ee80000300800 */
[----:B------:R0:W-:Y:S04]  /*9c930*/  STL [R1+0x1824], R138 ;  /* 0x0018248a01007387 */ /* 0x0001e80000100800 */
[----:B------:R-:W4:Y:S04]  /*9c940*/  LDG.E.128 R164, desc[UR6][R238.64+0xc00] ;  /* 0x000c0006eea47981 */ /* 0x000f28000c1e1d00 */
[----:B------:R-:W4:Y:S04]  /*9c950*/  LDG.E.128 R168, desc[UR6][R238.64+0xe00] ;  /* 0x000e0006eea87981 */ /* 0x000f28000c1e1d00 */
[----:B0-----:R-:W4:Y:S04]  /*9c960*/  LDL.LU R138, [R1+0x38c] ;  /* 0x00038c00018a7983 */ /* 0x001f280000300800 */
[----:B------:R-:W2:Y:S04]  /*9c970*/  SHFL.IDX PT, R115, R76, R172, 0x1f ;  /* 0x00001fac4c737589 */ /* 0x000ea800000e0000 */
[----:B------:R2:W-:Y:S04]  /*9c980*/  STL [R1+0x17ec], R0 ;  /* 0x0017ec0001007387 */ /* 0x0005e80000100800 */
[----:B------:R3:W-:Y:S04]  /*9c990*/  STL [R1+0x17f0], R76 ;  /* 0x0017f04c01007387 */ /* 0x0007e80000100800 */
[----:B------:R-:W0:Y:S04]  /*9c9a0*/  SHFL.IDX PT, R180, R77, R172, 0x1f ;  /* 0x00001fac4db47589 */ /* 0x000e2800000e0000 */
[----:B------:R4:W-:Y:S04]  /*9c9b0*/  STL [R1+0x17f4], R77 ;  /* 0x0017f44d01007387 */ /* 0x0009e80000100800 */
[----:B------:R-:W-:Y:S04]  /*9c9c0*/  STL [R1+0x17f8], R78 ;  /* 0x0017f84e01007387 */ /* 0x000fe80000100800 */
[----:B------:R-:W1:Y:S01]  /*9c9d0*/  SHFL.IDX PT, R123, R78, R172, 0x1f ;  /* 0x00001fac4e7b7589 */ /* 0x000e6200000e0000 */
[----:B--2---:R-:W-:-:S02]  /*9c9e0*/  LOP3.LUT R0, R248, R148, R115, 0x78, !PT ;  /* 0x00000094f8007212 */ /* 0x004fc400078e7873 */
[--C-:B---3--:R-:W-:Y:S02]  /*9c9f0*/  LOP3.LUT R76, R137, R144, R115.reuse, 0x78, !PT ;  /* 0x00000090894c7212 */ /* 0x108fe400078e7873 */
[----:B----4-:R-:W-:-:S05]  /*9ca00*/  LOP3.LUT R77, R138, R140, R115, 0x78, !PT ;  /* 0x0000008c8a4d7212 */ /* 0x010fca00078e7873 */
[----:B------:R2:W-:Y:S04]  /*9ca10*/  STL [R1+0x38c], R77 ;  /* 0x00038c4d01007387 */ /* 0x0005e80000100800 */
[----:B------:R3:W-:Y:S01]  /*9ca20*/  STL [R1+0x418], R76 ;  /* 0x0004184c01007387 */ /* 0x0007e20000100800 */
[----:B--2---:R-:W-:-:S03]  /*9ca30*/  LOP3.LUT R77, R247, R152, R115, 0x78, !PT ;  /* 0x00000098f74d7212 */ /* 0x004fc600078e7873 */
[----:B------:R2:W-:Y:S01]  /*9ca40*/  STL [R1+0x4a4], R0 ;  /* 0x0004a40001007387 */ /* 0x0005e20000100800 */
[----:B---3--:R-:W-:-:S03]  /*9ca50*/  LOP3.LUT R76, R244, R156, R115, 0x78, !PT ;  /* 0x0000009cf44c7212 */ /* 0x008fc600078e7873 */
[----:B--2---:R-:W1:Y:S04]  /*9ca60*/  LDL.LU R0, [R1+0x414] ;  /* 0x0004140001007983 */ /* 0x004e680000300800 */
[----:B------:R2:W-:Y:S04]  /*9ca70*/  STL [R1+0x5b0], R77 ;  /* 0x0005b04d01007387 */ /* 0x0005e80000100800 */
[----:B------:R-:W3:Y:S04]  /*9ca80*/  LDL.LU R137, [R1+0x4a0] ;  /* 0x0004a00001897983 */ /* 0x000ee80000300800 */
[----:B------:R4:W-:Y:S04]  /*9ca90*/  STL [R1+0x67c], R76 ;  /* 0x00067c4c01007387 */ /* 0x0009e80000100800 */
[----:B------:R-:W3:Y:S04]  /*9caa0*/  LDL.LU R248, [R1+0x54c] ;  /* 0x00054c0001f87983 */ /* 0x000ee80000300800 */
[----:B------:R-:W3:Y:S04]  /*9cab0*/  LDL.LU R247, [R1+0x5d8] ;  /* 0x0005d80001f77983 */ /* 0x000ee80000300800 */
[----:B------:R-:W3:Y:S01]  /*9cac0*/  LDL.LU R244, [R1+0x704] ;  /* 0x0007040001f47983 */ /* 0x000ee20000300800 */
[----:B------:R-:W-:-:S02]  /*9cad0*/  LOP3.LUT R78, R196, R160, R115, 0x78, !PT ;  /* 0x000000a0c44e7212 */ /* 0x000fc400078e7873 */
[--C-:B--2---:R-:W-:Y:S02]  /*9cae0*/  LOP3.LUT R77, R192, R164, R115.reuse, 0x78, !PT ;  /* 0x000000a4c04d7212 */ /* 0x104fe400078e7873 */
[----:B----4-:R-:W-:Y:S01]  /*9caf0*/  LOP3.LUT R76, R131, R168, R115, 0x78, !PT ;  /* 0x000000a8834c7212 */ /* 0x010fe200078e7873 */
[----:B------:R0:W-:Y:S04]  /*9cb00*/  STL [R1+0x728], R78 ;  /* 0x0007284e01007387 */ /* 0x0001e80000100800 */
[----:B------:R-:W2:Y:S04]  /*9cb10*/  LDL.LU R196, [R1+0x7d0] ;  /* 0x0007d00001c47983 */ /* 0x000ea80000300800 */
[----:B------:R4:W-:Y:S04]  /*9cb20*/  STL [R1+0x7d4], R77 ;  /* 0x0007d44d01007387 */ /* 0x0009e80000100800 */
[----:B------:R-:W2:Y:S01]  /*9cb30*/  LDL.LU R192, [R1+0x8dc] ;  /* 0x0008dc0001c07983 */ /* 0x000ea20000300800 */
[----:B0-----:R-:W-:-:S03]  /*9cb40*/  LOP3.LUT R78, R107, R149, R180, 0x78, !PT ;  /* 0x000000956b4e7212 */ /* 0x001fc600078e78b4 */
[----:B------:R0:W-:Y:S01]  /*9cb50*/  STL [R1+0x900], R76 ;  /* 0x0009004c01007387 */ /* 0x0001e20000100800 */
[----:B----4-:R-:W-:-:S03]  /*9cb60*/  LOP3.LUT R77, R250, R141, R180, 0x78, !PT ;  /* 0x0000008dfa4d7212 */ /* 0x010fc600078e78b4 */
[----:B------:R-:W4:Y:S04]  /*9cb70*/  LDL.LU R131, [R1+0x324] ;  /* 0x0003240001837983 */ /* 0x000f280000300800 */
[----:B------:R-:W-:Y:S01]  /*9cb80*/  STL [R1+0x17fc], R79 ;  /* 0x0017fc4f01007387 */ /* 0x000fe20000100800 */
[----:B0-----:R-:W-:-:S03]  /*9cb90*/  LOP3.LUT R76, R251, R145, R180, 0x78, !PT ;  /* 0x00000091fb4c7212 */ /* 0x001fc600078e78b4 */
[----:B------:R0:W-:Y:S04]  /*9cba0*/  STL [R1+0x390], R77 ;  /* 0x0003904d01007387 */ /* 0x0001e80000100800 */
[----:B------:R0:W-:Y:S02]  /*9cbb0*/  STL [R1+0x49c], R76 ;  /* 0x00049c4c01007387 */ /* 0x0001e40000100800 */
[--C-:B0-----:R-:W-:Y:S02]  /*9cbc0*/  LOP3.LUT R77, R249, R153, R180.reuse, 0x78, !PT ;  /* 0x00000099f94d7212 */ /* 0x101fe400078e78b4 */
[----:B------:R0:W-:Y:S01]  /*9cbd0*/  STL [R1+0x528], R78 ;  /* 0x0005284e01007387 */ /* 0x0001e20000100800 */
[----:B------:R-:W-:-:S03]  /*9cbe0*/  LOP3.LUT R76, R188, R157, R180, 0x78, !PT ;  /* 0x0000009dbc4c7212 */ /* 0x000fc600078e78b4 */
[----:B------:R-:W4:Y:S04]  /*9cbf0*/  LDL.LU R138, [R1+0x328] ;  /* 0x00032800018a7983 */ /* 0x000f280000300800 */
[----:B------:R0:W-:Y:S04]  /*9cc00*/  STL [R1+0x5b4], R77 ;  /* 0x0005b44d01007387 */ /* 0x0001e80000100800 */
[----:B------:R-:W4:Y:S04]  /*9cc10*/  LDL.LU R250, [R1+0x368] ;  /* 0x0003680001fa7983 */ /* 0x000f280000300800 */
[----:B------:R0:W-:Y:S04]  /*9cc20*/  STL [R1+0x680], R76 ;  /* 0x0006804c01007387 */ /* 0x0001e80000100800 */
[----:B------:R-:W4:Y:S04]  /*9cc30*/  LDL.LU R251, [R1+0x1728] ;  /* 0x0017280001fb7983 */ /* 0x000f280000300800 */
[----:B------:R-:W4:Y:S04]  /*9cc40*/  LDL.LU R249, [R1+0x1724] ;  /* 0x0017240001f97983 */ /* 0x000f280000300800 */
[----:B------:R-:W4:Y:S01]  /*9cc50*/  LDL.LU R188, [R1+0x1720] ;  /* 0x0017200001bc7983 */ /* 0x000f220000300800 */
[----:B0-----:R-:W-:-:S02]  /*9cc60*/  LOP3.LUT R78, R184, R161, R180, 0x78, !PT ;  /* 0x000000a1b84e7212 */ /* 0x001fc400078e78b4 */
[----:B------:R-:W-:-:S03]  /*9cc70*/  LOP3.LUT R77, R176, R165, R180, 0x78, !PT ;  /* 0x000000a5b04d7212 */ /* 0x000fc600078e78b4 */
[----:B------:R-:W-:Y:S04]  /*9cc80*/  STL [R1+0x72c], R78 ;  /* 0x00072c4e01007387 */ /* 0x000fe80000100800 */
[----:B------:R-:W4:Y:S01]  /*9cc90*/  LDL.LU R184, [R1+0x171c] ;  /* 0x00171c0001b87983 */ /* 0x000f220000300800 */
[----:B------:R-:W-:-:S03]  /*9cca0*/  LOP3.LUT R76, R139, R169, R180, 0x78, !PT ;  /* 0x000000a98b4c7212 */ /* 0x000fc600078e78b4 */
[----:B------:R-:W-:Y:S04]  /*9ccb0*/  STL [R1+0x858], R77 ;  /* 0x0008584d01007387 */ /* 0x000fe80000100800 */
[----:B------:R-:W4:Y:S04]  /*9ccc0*/  LDL.LU R176, [R1+0x1718] ;  /* 0x0017180001b07983 */ /* 0x000f280000300800 */
[----:B------:R-:W-:Y:S04]  /*9ccd0*/  STL [R1+0x980], R76 ;  /* 0x0009804c01007387 */ /* 0x000fe80000100800 */
[----:B------:R-:W4:Y:S04]  /*9cce0*/  LDL.LU R139, [R1+0x1714] ;  /* 0x00171400018b7983 */ /* 0x000f280000300800 */
[----:B------:R-:W-:Y:S04]  /*9ccf0*/  SHFL.IDX PT, R107, R73, R172, 0x1f ;  /* 0x00001fac496b7589 */ /* 0x000fe800000e0000 */
[----:B------:R1:W-:Y:S04]  /*9cd00*/  STL [R1+0x1800], R73 ;  /* 0x0018004901007387 */ /* 0x0003e80000100800 */
[----:B------:R-:W0:Y:S01]  /*9cd10*/  SHFL.IDX PT, R115, R79, R172, 0x1f ;  /* 0x00001fac4f737589 */ /* 0x000e2200000e0000 */
[----:B-1----:R-:W-:-:S05]  /*9cd20*/  LOP3.LUT R73, R0, R142, R123, 0x78, !PT ;  /* 0x0000008e00497212 */ /* 0x002fca00078e787b */
[----:B------:R1:W-:Y:S01]  /*9cd30*/  STL [R1+0x414], R73 ;  /* 0x0004144901007387 */ /* 0x0003e20000100800 */
[----:B---3--:R-:W-:-:S05]  /*9cd40*/  LOP3.LUT R0, R137, R146, R123, 0x78, !PT ;  /* 0x0000009289007212 */ /* 0x008fca00078e787b */
[----:B------:R3:W-:Y:S01]  /*9cd50*/  STL [R1+0x4a0], R0 ;  /* 0x0004a00001007387 */ /* 0x0007e20000100800 */
[--C-:B------:R-:W-:Y:S02]  /*9cd60*/  LOP3.LUT R76, R248, R150, R123.reuse, 0x78, !PT ;  /* 0x00000096f84c7212 */ /* 0x100fe400078e787b */
[----:B-1----:R-:W-:-:S03]  /*9cd70*/  LOP3.LUT R73, R247, R154, R123, 0x78, !PT ;  /* 0x0000009af7497212 */ /* 0x002fc600078e787b */
[----:B------:R-:W-:Y:S01]  /*9cd80*/  STL [R1+0x54c], R76 ;  /* 0x00054c4c01007387 */ /* 0x000fe20000100800 */
[----:B---3--:R-:W-:-:S03]  /*9cd90*/  LOP3.LUT R0, R244, R158, R123, 0x78, !PT ;  /* 0x0000009ef4007212 */ /* 0x008fc600078e787b */
[----:B------:R-:W3:Y:S04]  /*9cda0*/  LDL.LU R239, [R1+0x1710] ;  /* 0x0017100001ef7983 */ /* 0x000ee80000300800 */
[----:B------:R-:W-:Y:S04]  /*9cdb0*/  STL [R1+0x5d8], R73 ;  /* 0x0005d84901007387 */ /* 0x000fe80000100800 */
[----:B------:R-:W3:Y:S04]  /*9cdc0*/  LDL.LU R137, [R1+0x1700] ;  /* 0x0017000001897983 */ /* 0x000ee80000300800 */
[----:B------:R2:W-:Y:S04]  /*9cdd0*/  STL [R1+0x704], R0 ;  /* 0x0007040001007387 */ /* 0x0005e80000100800 */
[----:B------:R-:W3:Y:S04]  /*9cde0*/  LDL.LU R248, [R1+0x16f0] ;  /* 0x0016f00001f87983 */ /* 0x000ee80000300800 */
[----:B------:R-:W3:Y:S04]  /*9cdf0*/  LDL.LU R247, [R1+0x16e0] ;  /* 0x0016e00001f77983 */ /* 0x000ee80000300800 */
[----:B------:R-:W3:Y:S01]  /*9ce00*/  LDL.LU R244, [R1+0x16d0] ;  /* 0x0016d00001f47983 */ /* 0x000ee20000300800 */
[----:B--2---:R-:W-:-:S02]  /*9ce10*/  LOP3.LUT R0, R196, R162, R123, 0x78, !PT ;  /* 0x000000a2c4007212 */ /* 0x004fc400078e787b */
[--C-:B------:R-:W-:Y:S02]  /*9ce20*/  LOP3.LUT R76, R192, R166, R123.reuse, 0x78, !PT ;  /* 0x000000a6c04c7212 */ /* 0x100fe400078e787b */
[----:B----4-:R-:W-:Y:S01]  /*9ce30*/  LOP3.LUT R73, R131, R170, R123, 0x78, !PT ;  /* 0x000000aa83497212 */ /* 0x010fe200078e787b */
[----:B------:R1:W-:Y:S04]  /*9ce40*/  STL [R1+0x7d0], R0 ;  /* 0x0007d00001007387 */ /* 0x0003e80000100800 */
[----:B------:R-:W2:Y:S04]  /*9ce50*/  SHFL.IDX PT, R131, R74, R172, 0x1f ;  /* 0x00001fac4a837589 */ /* 0x000ea800000e0000 */
[----:B-1----:R-:W4:Y:S04]  /*9ce60*/  LDL.LU R0, [R1+0x16c0] ;  /* 0x0016c00001007983 */ /* 0x002f280000300800 */
[----:B------:R-:W-:Y:S04]  /*9ce70*/  STL [R1+0x8dc], R76 ;  /* 0x0008dc4c01007387 */ /* 0x000fe80000100800 */
[----:B------:R-:W2:Y:S04]  /*9ce80*/  LDL.LU R196, [R1+0x16b0] ;  /* 0x0016b00001c47983 */ /* 0x000ea80000300800 */
[----:B------:R0:W-:Y:S04]  /*9ce90*/  STL [R1+0x324], R73 ;  /* 0x0003244901007387 */ /* 0x0001e80000100800 */
[----:B------:R-:W2:Y:S04]  /*9cea0*/  LDL.LU R192, [R1+0x16a0] ;  /* 0x0016a00001c07983 */ /* 0x000ea80000300800 */
[----:B------:R1:W-:Y:S01]  /*9ceb0*/  STL [R1+0x1804], R74 ;  /* 0x0018044a01007387 */ /* 0x0003e20000100800 */
[----:B0-----:R-:W-:-:S02]  /*9cec0*/  LOP3.LUT R73, R250, R147, R115, 0x78, !PT ;  /* 0x00000093fa497212 */ /* 0x001fc400078e7873 */
[--C-:B------:R-:W-:Y:S02]  /*9ced0*/  LOP3.LUT R76, R251, R151, R115.reuse, 0x78, !PT ;  /* 0x00000097fb4c7212 */ /* 0x100fe400078e7873 */
[----:B-1----:R-:W-:-:S05]  /*9cee0*/  LOP3.LUT R74, R138, R143, R115, 0x78, !PT ;  /* 0x0000008f8a4a7212 */ /* 0x002fca00078e7873 */
[----:B------:R0:W-:Y:S04]  /*9cef0*/  STL [R1+0x328], R74 ;  /* 0x0003284a01007387 */ /* 0x0001e80000100800 */
[----:B------:R1:W-:Y:S01]  /*9cf00*/  STL [R1+0x368], R73 ;  /* 0x0003684901007387 */ /* 0x0003e20000100800 */
[----:B0-----:R-:W-:-:S03]  /*9cf10*/  LOP3.LUT R74, R249, R155, R115, 0x78, !PT ;  /* 0x0000009bf94a7212 */ /* 0x001fc600078e7873 */
[----:B------:R0:W-:Y:S01]  /*9cf20*/  STL [R1+0x1728], R76 ;  /* 0x0017284c01007387 */ /* 0x0001e20000100800 */
[----:B-1----:R-:W-:-:S03]  /*9cf30*/  LOP3.LUT R73, R188, R159, R115, 0x78, !PT ;  /* 0x0000009fbc497212 */ /* 0x002fc600078e7873 */
[----:B------:R-:W2:Y:S04]  /*9cf40*/  LDL.LU R138, [R1+0x170c] ;  /* 0x00170c00018a7983 */ /* 0x000ea80000300800 */
[----:B------:R1:W-:Y:S04]  /*9cf50*/  STL [R1+0x1724], R74 ;  /* 0x0017244a01007387 */ /* 0x0003e80000100800 */
[----:B------:R-:W2:Y:S04]  /*9cf60*/  LDL.LU R250, [R1+0x16fc] ;  /* 0x0016fc0001fa7983 */ /* 0x000ea80000300800 */
[----:B------:R1:W-:Y:S04]  /*9cf70*/  STL [R1+0x1720], R73 ;  /* 0x0017204901007387 */ /* 0x0003e80000100800 */
[----:B------:R-:W2:Y:S04]  /*9cf80*/  LDL.LU R251, [R1+0x16ec] ;  /* 0x0016ec0001fb7983 */ /* 0x000ea80000300800 */
[----:B------:R-:W2:Y:S04]  /*9cf90*/  LDL.LU R249, [R1+0x16dc] ;  /* 0x0016dc0001f97983 */ /* 0x000ea80000300800 */
[----:B------:R-:W2:Y:S01]  /*9cfa0*/  LDL.LU R188, [R1+0x16cc] ;  /* 0x0016cc0001bc7983 */ /* 0x000ea20000300800 */
[----:B0-----:R-:W-:-:S02]  /*9cfb0*/  LOP3.LUT R76, R184, R163, R115, 0x78, !PT ;  /* 0x000000a3b84c7212 */ /* 0x001fc400078e7873 */
[----:B-1----:R-:W-:-:S03]  /*9cfc0*/  LOP3.LUT R74, R176, R167, R115, 0x78, !PT ;  /* 0x000000a7b04a7212 */ /* 0x002fc600078e7873 */
[----:B------:R-:W-:Y:S04]  /*9cfd0*/  STL [R1+0x171c], R76 ;  /* 0x00171c4c01007387 */ /* 0x000fe80000100800 */
[----:B------:R-:W2:Y:S01]  /*9cfe0*/  LDL.LU R184, [R1+0x16bc] ;  /* 0x0016bc0001b87983 */ /* 0x000ea20000300800 */
[----:B------:R-:W-:-:S03]  /*9cff0*/  LOP3.LUT R73, R139, R171, R115, 0x78, !PT ;  /* 0x000000ab8b497212 */ /* 0x000fc600078e7873 */
[----:B------:R3:W-:Y:S04]  /*9d000*/  STL [R1+0x1718], R74 ;  /* 0x0017184a01007387 */ /* 0x0007e80000100800 */
[----:B------:R-:W2:Y:S04]  /*9d010*/  LDL.LU R176, [R1+0x16ac] ;  /* 0x0016ac0001b07983 */ /* 0x000ea80000300800 */
[----:B------:R0:W-:Y:S04]  /*9d020*/  STL [R1+0x1714], R73 ;  /* 0x0017144901007387 */ /* 0x0001e80000100800 */
[----:B------:R-:W2:Y:S04]  /*9d030*/  LDL.LU R139, [R1+0x169c] ;  /* 0x00169c00018b7983 */ /* 0x000ea80000300800 */
[----:B------:R-:W1:Y:S04]  /*9d040*/  SHFL.IDX PT, R123, R75, R172, 0x1f ;  /* 0x00001fac4b7b7589 */ /* 0x000e6800000e0000 */
[----:B------:R0:W-:Y:S01]  /*9d050*/  STL [R1+0x1808], R75 ;  /* 0x0018084b01007387 */ /* 0x0001e20000100800 */
[----:B---3--:R-:W-:-:S05]  /*9d060*/  LOP3.LUT R74, R239, R140, R107, 0x78, !PT ;  /* 0x0000008cef4a7212 */ /* 0x008fca00078e786b */
[----:B------:R3:W-:Y:S01]  /*9d070*/  STL [R1+0x1710], R74 ;  /* 0x0017104a01007387 */ /* 0x0007e20000100800 */
[----:B0-----:R-:W-:-:S05]  /*9d080*/  LOP3.LUT R73, R137, R144, R107, 0x78, !PT ;  /* 0x0000009089497212 */ /* 0x001fca00078e786b */
[----:B------:R0:W-:Y:S01]  /*9d090*/  STL [R1+0x1700], R73 ;  /* 0x0017004901007387 */ /* 0x0001e20000100800 */
[--C-:B------:R-:W-:Y:S02]  /*9d0a0*/  LOP3.LUT R75, R248, R148, R107.reuse, 0x78, !PT ;  /* 0x00000094f84b7212 */ /* 0x100fe400078e786b */
[----:B---3--:R-:W-:-:S03]  /*9d0b0*/  LOP3.LUT R74, R247, R152, R107, 0x78, !PT ;  /* 0x00000098f74a7212 */ /* 0x008fc600078e786b */
[----:B------:R-:W-:Y:S01]  /*9d0c0*/  STL [R1+0x16f0], R75 ;  /* 0x0016f04b01007387 */ /* 0x000fe20000100800 */
[----:B0-----:R-:W-:-:S03]  /*9d0d0*/  LOP3.LUT R73, R244, R156, R107, 0x78, !PT ;  /* 0x0000009cf4497212 */ /* 0x001fc600078e786b */
[----:B------:R-:W1:Y:S04]  /*9d0e0*/  LDL.LU R239, [R1+0x1708] ;  /* 0x0017080001ef7983 */ /* 0x000e680000300800 */
[----:B------:R2:W-:Y:S04]  /*9d0f0*/  STL [R1+0x16e0], R74 ;  /* 0x0016e04a01007387 */ /* 0x0005e80000100800 */
[----:B------:R-:W3:Y:S04]  /*9d100*/  LDL.LU R137, [R1+0x16f8] ;  /* 0x0016f80001897983 */ /* 0x000ee80000300800 */
[----:B------:R0:W-:Y:S04]  /*9d110*/  STL [R1+0x16d0], R73 ;  /* 0x0016d04901007387 */ /* 0x0001e80000100800 */
[----:B------:R-:W3:Y:S04]  /*9d120*/  LDL.LU R248, [R1+0x16e8] ;  /* 0x0016e80001f87983 */ /* 0x000ee80000300800 */
[----:B------:R-:W3:Y:S04]  /*9d130*/  LDL.LU R247, [R1+0x16d8] ;  /* 0x0016d80001f77983 */ /* 0x000ee80000300800 */
[----:B------:R-:W3:Y:S01]  /*9d140*/  LDL.LU R244, [R1+0x16c8] ;  /* 0x0016c80001f47983 */ /* 0x000ee20000300800 */
[----:B----4-:R-:W-:-:S02]  /*9d150*/  LOP3.LUT R0, R0, R160, R107, 0x78, !PT ;  /* 0x000000a000007212 */ /* 0x010fc400078e786b */
[----:B--2---:R-:W-:-:S03]  /*9d160*/  LOP3.LUT R74, R196, R164, R107, 0x78, !PT ;  /* 0x000000a4c44a7212 */ /* 0x004fc600078e786b */
[----:B------:R2:W-:Y:S01]  /*9d170*/  STL [R1+0x16c0], R0 ;  /* 0x0016c00001007387 */ /* 0x0005e20000100800 */
[----:B0-----:R-:W-:-:S03]  /*9d180*/  LOP3.LUT R73, R192, R168, R107, 0x78, !PT ;  /* 0x000000a8c0497212 */ /* 0x001fc600078e786b */
[----:B------:R-:W0:Y:S04]  /*9d190*/  SHFL.IDX PT, R107, R3, R172, 0x1f ;  /* 0x00001fac036b7589 */ /* 0x000e2800000e0000 */
[----:B--2---:R-:W2:Y:S04]  /*9d1a0*/  LDL.LU R0, [R1+0x16b8] ;  /* 0x0016b80001007983 */ /* 0x004ea80000300800 */
[----:B------:R-:W-:Y:S04]  /*9d1b0*/  STL [R1+0x16b0], R74 ;  /* 0x0016b04a01007387 */ /* 0x000fe80000100800 */
[----:B------:R-:W4:Y:S04]  /*9d1c0*/  LDL.LU R196, [R1+0x16a8] ;  /* 0x0016a80001c47983 */ /* 0x000f280000300800 */
[----:B------:R0:W-:Y:S04]  /*9d1d0*/  STL [R1+0x16a0], R73 ;  /* 0x0016a04901007387 */ /* 0x0001e80000100800 */
[----:B------:R-:W4:Y:S04]  /*9d1e0*/  LDL.LU R192, [R1+0x1698] ;  /* 0x0016980001c07983 */ /* 0x000f280000300800 */
[----:B------:R0:W-:Y:S02]  /*9d1f0*/  STL [R1+0x180c], R3 ;  /* 0x00180c0301007387 */ /* 0x0001e40000100800 */
[----:B0-----:R-:W-:-:S05]  /*9d200*/  LOP3.LUT R73, R138, R141, R131, 0x78, !PT ;  /* 0x0000008d8a497212 */ /* 0x001fca00078e7883 */
[----:B------:R0:W-:Y:S01]  /*9d210*/  STL [R1+0x170c], R73 ;  /* 0x00170c4901007387 */ /* 0x0001e20000100800 */
[----:B------:R-:W-:-:S05]  /*9d220*/  LOP3.LUT R3, R250, R145, R131, 0x78, !PT ;  /* 0x00000091fa037212 */ /* 0x000fca00078e7883 */
[----:B------:R0:W-:Y:S01]  /*9d230*/  STL [R1+0x16fc], R3 ;  /* 0x0016fc0301007387 */ /* 0x0001e20000100800 */
[--C-:B------:R-:W-:Y:S02]  /*9d240*/  LOP3.LUT R74, R251, R149, R131.reuse, 0x78, !PT ;  /* 0x00000095fb4a7212 */ /* 0x100fe400078e7883 */
[----:B0-----:R-:W-:-:S03]  /*9d250*/  LOP3.LUT R73, R249, R153, R131, 0x78, !PT ;  /* 0x00000099f9497212 */ /* 0x001fc600078e7883 */
        /* <DEDUP_REMOVED lines=14> */
[----:B------:R1:W-:Y:S04]  /*9d340*/  STL [R1+0x16ac], R73 ;  /* 0x0016ac4901007387 */ /* 0x0003e80000100800 */
[----:B------:R-:W4:Y:S04]  /*9d350*/  LDL.LU R176, [R1+0x16a4] ;  /* 0x0016a40001b07983 */ /* 0x000f280000300800 */
[----:B------:R3:W-:Y:S04]  /*9d360*/  STL [R1+0x169c], R3 ;  /* 0x00169c0301007387 */ /* 0x0007e80000100800 */
[----:B------:R-:W4:Y:S04]  /*9d370*/  LDL.LU R139, [R1+0x1694] ;  /* 0x00169400018b7983 */ /* 0x000f280000300800 */
[----:B------:R-:W-:Y:S01]  /*9d380*/  STL [R1+0x1810], R214 ;  /* 0x001810d601007387 */ /* 0x000fe20000100800 */
[----:B-1----:R-:W-:-:S05]  /*9d390*/  LOP3.LUT R73, R239, R142, R123, 0x78, !PT ;  /* 0x0000008eef497212 */ /* 0x002fca00078e787b */
[----:B------:R0:W-:Y:S01]  /*9d3a0*/  STL [R1+0x1708], R73 ;  /* 0x0017084901007387 */ /* 0x0001e20000100800 */
[----:B---3--:R-:W-:-:S05]  /*9d3b0*/  LOP3.LUT R3, R137, R146, R123, 0x78, !PT ;  /* 0x0000009289037212 */ /* 0x008fca00078e787b */
[----:B------:R1:W-:Y:S01]  /*9d3c0*/  STL [R1+0x16f8], R3 ;  /* 0x0016f80301007387 */ /* 0x0003e20000100800 */
[--C-:B------:R-:W-:Y:S02]  /*9d3d0*/  LOP3.LUT R74, R248, R150, R123.reuse, 0x78, !PT ;  /* 0x00000096f84a7212 */ /* 0x100fe400078e787b */
[----:B0-----:R-:W-:-:S03]  /*9d3e0*/  LOP3.LUT R73, R247, R154, R123, 0x78, !PT ;  /* 0x0000009af7497212 */ /* 0x001fc600078e787b */
[----:B------:R-:W-:Y:S01]  /*9d3f0*/  STL [R1+0x16e8], R74 ;  /* 0x0016e84a01007387 */ /* 0x000fe20000100800 */
[----:B-1----:R-:W-:-:S03]  /*9d400*/  LOP3.LUT R3, R244, R158, R123, 0x78, !PT ;  /* 0x0000009ef4037212 */ /* 0x002fc600078e787b */
[----:B------:R-:W3:Y:S04]  /*9d410*/  LDL.LU R239, [R1+0x1690] ;  /* 0x0016900001ef7983 */ /* 0x000ee80000300800 */
[----:B------:R4:W-:Y:S04]  /*9d420*/  STL [R1+0x16d8], R73 ;  /* 0x0016d84901007387 */ /* 0x0009e80000100800 */
[----:B------:R-:W3:Y:S04]  /*9d430*/  LDL.LU R137, [R1+0x1680] ;  /* 0x0016800001897983 */ /* 0x000ee80000300800 */
[----:B------:R0:W-:Y:S04]  /*9d440*/  STL [R1+0x16c8], R3 ;  /* 0x0016c80301007387 */ /* 0x0001e80000100800 */
[----:B------:R-:W3:Y:S04]  /*9d450*/  LDL.LU R248, [R1+0x1670] ;  /* 0x0016700001f87983 */ /* 0x000ee80000300800 */
[----:B------:R-:W3:Y:S04]  /*9d460*/  LDL.LU R247, [R1+0x1660] ;  /* 0x0016600001f77983 */ /* 0x000ee80000300800 */
[----:B------:R-:W3:Y:S01]  /*9d470*/  LDL.LU R244, [R1+0x1650] ;  /* 0x0016500001f47983 */ /* 0x000ee20000300800 */
[----:B--2---:R-:W-:-:S02]  /*9d480*/  LOP3.LUT R0, R0, R162, R123, 0x78, !PT ;  /* 0x000000a200007212 */ /* 0x004fc400078e787b */
[----:B----4-:R-:W-:-:S03]  /*9d490*/  LOP3.LUT R73, R196, R166, R123, 0x78, !PT ;  /* 0x000000a6c4497212 */ /* 0x010fc600078e787b */
[----:B------:R1:W-:Y:S01]  /*9d4a0*/  STL [R1+0x16b8], R0 ;  /* 0x0016b80001007387 */ /* 0x0003e20000100800 */
[----:B0-----:R-:W-:-:S03]  /*9d4b0*/  LOP3.LUT R3, R192, R170, R123, 0x78, !PT ;  /* 0x000000aac0037212 */ /* 0x001fc600078e787b */
[----:B-1----:R-:W2:Y:S04]  /*9d4c0*/  LDL.LU R0, [R1+0x1640] ;  /* 0x0016400001007983 */ /* 0x002ea80000300800 */
[----:B------:R0:W-:Y:S04]  /*9d4d0*/  STL [R1+0x16a8], R73 ;  /* 0x0016a84901007387 */ /* 0x0001e80000100800 */
[----:B------:R-:W4:Y:S04]  /*9d4e0*/  LDL.LU R196, [R1+0x1630] ;  /* 0x0016300001c47983 */ /* 0x000f280000300800 */
[----:B------:R1:W-:Y:S04]  /*9d4f0*/  STL [R1+0x1698], R3 ;  /* 0x0016980301007387 */ /* 0x0003e80000100800 */
[----:B------:R-:W4:Y:S04]  /*9d500*/  LDL.LU R192, [R1+0x1620] ;  /* 0x0016200001c07983 */ /* 0x000f280000300800 */
[----:B------:R-:W-:Y:S01]  /*9d510*/  STL [R1+0x1814], R215 ;  /* 0x001814d701007387 */ /* 0x000fe20000100800 */
[----:B0-----:R-:W-:-:S05]  /*9d520*/  LOP3.LUT R73, R138, R143, R107, 0x78, !PT ;  /* 0x0000008f8a497212 */ /* 0x001fca00078e786b */
[----:B------:R0:W-:Y:S01]  /*9d530*/  STL [R1+0x1704], R73 ;  /* 0x0017044901007387 */ /* 0x0001e20000100800 */
[----:B-1----:R-:W-:-:S05]  /*9d540*/  LOP3.LUT R3, R250, R147, R107, 0x78, !PT ;  /* 0x00000093fa037212 */ /* 0x002fca00078e786b */
[----:B------:R1:W-:Y:S01]  /*9d550*/  STL [R1+0x16f4], R3 ;  /* 0x0016f40301007387 */ /* 0x0003e20000100800 */
[--C-:B------:R-:W-:Y:S02]  /*9d560*/  LOP3.LUT R74, R251, R151, R107.reuse, 0x78, !PT ;  /* 0x00000097fb4a7212 */ /* 0x100fe400078e786b */
[----:B0-----:R-:W-:-:S03]  /*9d570*/  LOP3.LUT R73, R249, R155, R107, 0x78, !PT ;  /* 0x0000009bf9497212 */ /* 0x001fc600078e786b */
[----:B------:R0:W-:Y:S01]  /*9d580*/  STL [R1+0x16e4], R74 ;  /* 0x0016e44a01007387 */ /* 0x0001e20000100800 */
[----:B-1----:R-:W-:-:S03]  /*9d590*/  LOP3.LUT R3, R188, R159, R107, 0x78, !PT ;  /* 0x0000009fbc037212 */ /* 0x002fc600078e786b */
        /* <DEDUP_REMOVED lines=8> */
[----:B-1----:R-:W-:-:S03]  /*9d620*/  LOP3.LUT R73, R176, R167, R107, 0x78, !PT ;  /* 0x000000a7b0497212 */ /* 0x002fc600078e786b */
[----:B------:R-:W-:Y:S04]  /*9d630*/  STL [R1+0x16b4], R74 ;  /* 0x0016b44a01007387 */ /* 0x000fe80000100800 */
[----:B------:R-:W4:Y:S01]  /*9d640*/  LDL.LU R184, [R1+0x163c] ;  /* 0x00163c0001b87983 */ /* 0x000f220000300800 */
[----:B------:R-:W-:-:S03]  /*9d650*/  LOP3.LUT R3, R139, R171, R107, 0x78, !PT ;  /* 0x000000ab8b037212 */ /* 0x000fc600078e786b */
[----:B------:R-:W-:Y:S04]  /*9d660*/  STL [R1+0x16a4], R73 ;  /* 0x0016a44901007387 */ /* 0x000fe80000100800 */
[----:B------:R-:W4:Y:S04]  /*9d670*/  LDL.LU R176, [R1+0x162c] ;  /* 0x00162c0001b07983 */ /* 0x000f280000300800 */
[----:B------:R-:W-:Y:S04]  /*9d680*/  STL [R1+0x1694], R3 ;  /* 0x0016940301007387 */ /* 0x000fe80000100800 */
[----:B------:R-:W4:Y:S04]  /*9d690*/  LDL.LU R139, [R1+0x161c] ;  /* 0x00161c00018b7983 */ /* 0x000f280000300800 */
[----:B------:R-:W3:Y:S04]  /*9d6a0*/  SHFL.IDX PT, R115, R214, R172, 0x1f ;  /* 0x00001facd6737589 */ /* 0x000ee800000e0000 */
[----:B------:R-:W-:Y:S04]  /*9d6b0*/  STL [R1+0x1818], R216 ;  /* 0x001818d801007387 */ /* 0x000fe80000100800 */
[----:B------:R-:W0:Y:S01]  /*9d6c0*/  SHFL.IDX PT, R123, R215, R172, 0x1f ;  /* 0x00001facd77b7589 */ /* 0x000e2200000e0000 */
[----:B---3--:R-:W-:-:S05]  /*9d6d0*/  LOP3.LUT R73, R239, R140, R115, 0x78, !PT ;  /* 0x0000008cef497212 */ /* 0x008fca00078e7873 */
[----:B------:R1:W-:Y:S01]  /*9d6e0*/  STL [R1+0x1690], R73 ;  /* 0x0016904901007387 */ /* 0x0003e20000100800 */
[----:B------:R-:W-:-:S05]  /*9d6f0*/  LOP3.LUT R3, R137, R144, R115, 0x78, !PT ;  /* 0x0000009089037212 */ /* 0x000fca00078e7873 */
[----:B------:R3:W-:Y:S01]  /*9d700*/  STL [R1+0x1680], R3 ;  /* 0x0016800301007387 */ /* 0x0007e20000100800 */
[--C-:B------:R-:W-:Y:S02]  /*9d710*/  LOP3.LUT R74, R248, R148, R115.reuse, 0x78, !PT ;  /* 0x00000094f84a7212 */ /* 0x100fe400078e7873 */
[----:B-1----:R-:W-:-:S03]  /*9d720*/  LOP3.LUT R73, R247, R152, R115, 0x78, !PT ;  /* 0x00000098f7497212 */ /* 0x002fc600078e7873 */
[----:B------:R-:W-:Y:S01]  /*9d730*/  STL [R1+0x1670], R74 ;  /* 0x0016704a01007387 */ /* 0x000fe20000100800 */
[----:B---3--:R-:W-:-:S03]  /*9d740*/  LOP3.LUT R3, R244, R156, R115, 0x78, !PT ;  /* 0x0000009cf4037212 */ /* 0x008fc600078e7873 */
        /* <DEDUP_REMOVED lines=10> */
[----:B-1----:R-:W-:-:S03]  /*9d7f0*/  LOP3.LUT R3, R192, R168, R115, 0x78, !PT ;  /* 0x000000a8c0037212 */ /* 0x002fc600078e7873 */
[----:B--2---:R-:W2:Y:S04]  /*9d800*/  LDL.LU R0, [R1+0x1638] ;  /* 0x0016380001007983 */ /* 0x004ea80000300800 */
        /* <DEDUP_REMOVED lines=30> */
[----:B------:R-:W-:Y:S04]  /*9d9f0*/  SHFL.IDX PT, R123, R2, R172, 0x1f ;  /* 0x00001fac027b7589 */ /* 0x000fe800000e0000 */
[----:B------:R0:W-:Y:S04]  /*9da00*/  STL [R1+0x1820], R2 ;  /* 0x0018200201007387 */ /* 0x0001e80000100800 */
[----:B------:R-:W1:Y:S01]  /*9da10*/  SHFL.IDX PT, R115, R217, R172, 0x1f ;  /* 0x00001facd9737589 */ /* 0x000e6200000e0000 */
        /* <DEDUP_REMOVED lines=19> */
[----:B------:R-:W0:Y:S04]  /*9db50*/  SHFL.IDX PT, R107, R68, R172, 0x1f ;  /* 0x00001fac446b7589 */ /* 0x000e2800000e0000 */
[----:B--2---:R-:W2:Y:S04]  /*9db60*/  LDL.LU R0, [R1+0x15c0] ;  /* 0x0015c00001007983 */ /* 0x004ea80000300800 */
[----:B------:R1:W-:Y:S04]  /*9db70*/  STL [R1+0x1628], R3 ;  /* 0x0016280301007387 */ /* 0x0003e80000100800 */
[----:B------:R-:W4:Y:S04]  /*9db80*/  LDL.LU R196, [R1+0x15b0] ;  /* 0x0015b00001c47983 */ /* 0x000f280000300800 */
[----:B------:R0:W-:Y:S04]  /*9db90*/  STL [R1+0x1618], R2 ;  /* 0x0016180201007387 */ /* 0x0001e80000100800 */
[----:B------:R-:W4:Y:S04]  /*9dba0*/  LDL.LU R192, [R1+0x15a0] ;  /* 0x0015a00001c07983 */ /* 0x000f280000300800 */
[----:B------:R0:W-:Y:S01]  /*9dbb0*/  STL [R1+0x182c], R68 ;  /* 0x00182c4401007387 */ /* 0x0001e20000100800 */
[----:B-1----:R-:W-:-:S05]  /*9dbc0*/  LOP3.LUT R3, R138, R143, R115, 0x78, !PT ;  /* 0x0000008f8a037212 */ /* 0x002fca00078e7873 */
[----:B------:R1:W-:Y:S01]  /*9dbd0*/  STL [R1+0x1684], R3 ;  /* 0x0016840301007387 */ /* 0x0003e20000100800 */
[----:B0-----:R-:W-:-:S05]  /*9dbe0*/  LOP3.LUT R2, R250, R147, R115, 0x78, !PT ;  /* 0x00000093fa027212 */ /* 0x001fca00078e7873 */
[----:B------:R0:W-:Y:S01]  /*9dbf0*/  STL [R1+0x1674], R2 ;  /* 0x0016740201007387 */ /* 0x0001e20000100800 */
[--C-:B------:R-:W-:Y:S02]  /*9dc00*/  LOP3.LUT R68, R251, R151, R115.reuse, 0x78, !PT ;  /* 0x00000097fb447212 */ /* 0x100fe400078e7873 */
[----:B-1----:R-:W-:-:S03]  /*9dc10*/  LOP3.LUT R3, R249, R155, R115, 0x78, !PT ;  /* 0x0000009bf9037212 */ /* 0x002fc600078e7873 */
[----:B------:R1:W-:Y:S01]  /*9dc20*/  STL [R1+0x1664], R68 ;  /* 0x0016644401007387 */ /* 0x0003e20000100800 */
[----:B0-----:R-:W-:-:S03]  /*9dc30*/  LOP3.LUT R2, R188, R159, R115, 0x78, !PT ;  /* 0x0000009fbc027212 */ /* 0x001fc600078e7873 */
[----:B------:R-:W4:Y:S04]  /*9dc40*/  LDL.LU R138, [R1+0x160c] ;  /* 0x00160c00018a7983 */ /* 0x000f280000300800 */
[----:B------:R0:W-:Y:S04]  /*9dc50*/  STL [R1+0x1654], R3 ;  /* 0x0016540301007387 */ /* 0x0001e80000100800 */
[----:B------:R-:W4:Y:S04]  /*9dc60*/  LDL.LU R250, [R1+0x15fc] ;  /* 0x0015fc0001fa7983 */ /* 0x000f280000300800 */
[----:B------:R0:W-:Y:S04]  /*9dc70*/  STL [R1+0x1644], R2 ;  /* 0x0016440201007387 */ /* 0x0001e80000100800 */
[----:B------:R-:W4:Y:S04]  /*9dc80*/  LDL.LU R251, [R1+0x15ec] ;  /* 0x0015ec0001fb7983 */ /* 0x000f280000300800 */
[----:B------:R-:W4:Y:S04]  /*9dc90*/  LDL.LU R249, [R1+0x15dc] ;  /* 0x0015dc0001f97983 */ /* 0x000f280000300800 */
[----:B------:R-:W4:Y:S01]  /*9dca0*/  LDL.LU R188, [R1+0x15cc] ;  /* 0x0015cc0001bc7983 */ /* 0x000f220000300800 */
[----:B-1----:R-:W-:-:S02]  /*9dcb0*/  LOP3.LUT R68, R184, R163, R115, 0x78, !PT ;  /* 0x000000a3b8447212 */ /* 0x002fc400078e7873 */
[----:B0-----:R-:W-:-:S03]  /*9dcc0*/  LOP3.LUT R3, R176, R167, R115, 0x78, !PT ;  /* 0x000000a7b0037212 */ /* 0x001fc600078e7873 */
        /* <DEDUP_REMOVED lines=8> */
[----:B---3--:R-:W-:-:S05]  /*9dd50*/  LOP3.LUT R3, R239, R140, R123, 0x78, !PT ;  /* 0x0000008cef037212 */ /* 0x008fca00078e787b */
[----:B------:R1:W-:Y:S01]  /*9dd60*/  STL [R1+0x1610], R3 ;  /* 0x0016100301007387 */ /* 0x0003e20000100800 */
[----:B0-----:R-:W-:-:S05]  /*9dd70*/  LOP3.LUT R2, R137, R144, R123, 0x78, !PT ;  /* 0x0000009089027212 */ /* 0x001fca00078e787b */
[----:B------:R0:W-:Y:S01]  /*9dd80*/  STL [R1+0x1600], R2 ;  /* 0x0016000201007387 */ /* 0x0001e20000100800 */
[--C-:B------:R-:W-:Y:S02]  /*9dd90*/  LOP3.LUT R68, R248, R148, R123.reuse, 0x78, !PT ;  /* 0x00000094f8447212 */ /* 0x100fe400078e787b */
[----:B-1----:R-:W-:-:S03]  /*9dda0*/  LOP3.LUT R3, R247, R152, R123, 0x78, !PT ;  /* 0x00000098f7037212 */ /* 0x002fc600078e787b */
        /* <DEDUP_REMOVED lines=49> */
[----:B------:R-:W-:-:S05]  /*9e0c0*/  LOP3.LUT R2, R137, R146, R115, 0x78, !PT ;  /* 0x0000009289027212 */ /* 0x000fca00078e7873 */
[----:B------:R1:W-:Y:S01]  /*9e0d0*/  STL [R1+0x15f8], R2 ;  /* 0x0015f80201007387 */ /* 0x0003e20000100800 */
[--C-:B0-----:R-:W-:Y:S02]  /*9e0e0*/  LOP3.LUT R64, R248, R150, R115.reuse, 0x78, !PT ;  /* 0x00000096f8407212 */ /* 0x101fe400078e7873 */
[----:B---3--:R-:W-:-:S03]  /*9e0f0*/  LOP3.LUT R3, R247, R154, R115, 0x78, !PT ;  /* 0x0000009af7037212 */ /* 0x008fc600078e7873 */
        /* <DEDUP_REMOVED lines=39> */
[----:B------:R3:W-:Y:S04]  /*9e370*/  STL [R1+0x15a4], R3 ;  /* 0x0015a40301007387 */ /* 0x0007e80000100800 */
[----:B------:R-:W4:Y:S04]  /*9e380*/  LDL.LU R176, [R1+0x152c] ;  /* 0x00152c0001b07983 */ /* 0x000f280000300800 */
[----:B------:R0:W-:Y:S04]  /*9e390*/  STL [R1+0x1594], R2 ;  /* 0x0015940201007387 */ /* 0x0001e80000100800 */
[----:B------:R-:W4:Y:S04]  /*9e3a0*/  LDL.LU R139, [R1+0x151c] ;  /* 0x00151c00018b7983 */ /* 0x000f280000300800 */
[----:B------:R-:W-:Y:S04]  /*9e3b0*/  STL [R1+0x1840], R66 ;  /* 0x0018404201007387 */ /* 0x000fe80000100800 */
        /* <DEDUP_REMOVED lines=20> */
[----:B--2---:R-:W2:Y:S04]  /*9e500*/  LDL.LU R0, [R1+0x1538] ;  /* 0x0015380001007983 */ /* 0x004ea80000300800 */
[----:B------:R1:W-:Y:S04]  /*9e510*/  STL [R1+0x1530], R3 ;  /* 0x0015300301007387 */ /* 0x0003e80000100800 */
[----:B------:R-:W4:Y:S04]  /*9e520*/  LDL.LU R196, [R1+0x1528] ;  /* 0x0015280001c47983 */ /* 0x000f280000300800 */
[----:B------:R0:W-:Y:S04]  /*9e530*/  STL [R1+0x1520], R2 ;  /* 0x0015200201007387 */ /* 0x0001e80000100800 */
[----:B------:R-:W4:Y:S04]  /*9e540*/  LDL.LU R192, [R1+0x1518] ;  /* 0x0015180001c07983 */ /* 0x000f280000300800 */
[----:B------:R-:W-:Y:S01]  /*9e550*/  STL [R1+0x1844], R67 ;  /* 0x0018444301007387 */ /* 0x000fe20000100800 */
        /* <DEDUP_REMOVED lines=98> */
[----:B------:R-:W-:Y:S04]  /*9eb80*/  SHFL.IDX PT, R115, R5, R172, 0x1f ;  /* 0x00001fac05737589 */ /* 0x000fe800000e0000 */
        /* <DEDUP_REMOVED lines=31> */
[----:B------:R-:W-:Y:S01]  /*9ed80*/  STL [R1+0x1858], R210 ;  /* 0x001858d201007387 */ /* 0x000fe20000100800 */
[----:B---3--:R-:W-:-:S05]  /*9ed90*/  LOP3.LUT R3, R239, R142, R107, 0x78, !PT ;  /* 0x0000008eef037212 */ /* 0x008fca00078e786b */
[----:B------:R0:W-:Y:S01]  /*9eda0*/  STL [R1+0x1508], R3 ;  /* 0x0015080301007387 */ /* 0x0001e20000100800 */
[----:B------:R-:W-:-:S05]  /*9edb0*/  LOP3.LUT R2, R137, R146, R107, 0x78, !PT ;  /* 0x0000009289027212 */ /* 0x000fca00078e786b */
        /* <DEDUP_REMOVED lines=1380> */
[----:B------:R-:W-:Y:S01]  /*a4400*/  STL [R1+0xe64], R4 ;  /* 0x000e640401007387 */ /* 0x000fe20000100800 */
[----:B-1----:R-:W-:-:S03]  /*a4410*/  LOP3.LUT R2, R188, R159, R123, 0x78, !PT ;  /* 0x0000009fbc027212 */ /* 0x002fc600078e787b */
[----:B------:R-:W4:Y:S04]  /*a4420*/  LDL.LU R138, [R1+0xe0c] ;  /* 0x000e0c00018a7983 */ /* 0x000f280000300800 */
[----:B------:R-:W-:Y:S04]  /*a4430*/  STL [R1+0xe54], R3 ;  /* 0x000e540301007387 */ /* 0x000fe80000100800 */
[----:B------:R-:W4:Y:S04]  /*a4440*/  LDL.LU R250, [R1+0xdfc] ;  /* 0x000dfc0001fa7983 */ /* 0x000f280000300800 */
[----:B------:R0:W-:Y:S04]  /*a4450*/  STL [R1+0xe44], R2 ;  /* 0x000e440201007387 */ /* 0x0001e80000100800 */
[----:B------:R-:W4:Y:S04]  /*a4460*/  LDL.LU R251, [R1+0xdec] ;  /* 0x000dec0001fb7983 */ /* 0x000f280000300800 */
[----:B------:R-:W4:Y:S04]  /*a4470*/  LDL.LU R188, [R1+0xddc] ;  /* 0x000ddc0001bc7983 */ /* 0x000f280000300800 */
[----:B------:R-:W4:Y:S01]  /*a4480*/  LDL.LU R249, [R1+0xdcc] ;  /* 0x000dcc0001f97983 */ /* 0x000f220000300800 */
[----:B0-----:R-:W-:-:S02]  /*a4490*/  LOP3.LUT R2, R184, R163, R123, 0x78, !PT ;  /* 0x000000a3b8027212 */ /* 0x001fc400078e787b */
[----:B------:R-:W-:-:S03]  /*a44a0*/  LOP3.LUT R3, R176, R167, R123, 0x78, !PT ;  /* 0x000000a7b0037212 */ /* 0x000fc600078e787b */
[----:B------:R0:W-:Y:S04]  /*a44b0*/  STL [R1+0xe34], R2 ;  /* 0x000e340201007387 */ /* 0x0001e80000100800 */
[----:B------:R-:W4:Y:S04]  /*a44c0*/  LDL.LU R184, [R1+0xdbc] ;  /* 0x000dbc0001b87983 */ /* 0x000f280000300800 */
[----:B------:R-:W-:Y:S01]  /*a44d0*/  STL [R1+0xe24], R3 ;  /* 0x000e240301007387 */ /* 0x000fe20000100800 */
[----:B0-----:R-:W-:-:S03]  /*a44e0*/  LOP3.LUT R2, R139, R171, R123, 0x78, !PT ;  /* 0x000000ab8b027212 */ /* 0x001fc600078e787b */
        /* <DEDUP_REMOVED lines=33> */
[----:B------:R-:W-:-:S05]  /*a4700*/  LOP3.LUT R4, R250, R145, R115, 0x78, !PT ;  /* 0x00000091fa047212 */ /* 0x000fca00078e7873 */
[----:B------:R-:W-:Y:S01]  /*a4710*/  STL [R1+0xdfc], R4 ;  /* 0x000dfc0401007387 */ /* 0x000fe20000100800 */
[--C-:B-1----:R-:W-:Y:S02]  /*a4720*/  LOP3.LUT R2, R251, R149, R115.reuse, 0x78, !PT ;  /* 0x00000095fb027212 */ /* 0x102fe400078e7873 */
[--C-:B0-----:R-:W-:Y:S02]  /*a4730*/  LOP3.LUT R3, R188, R153, R115.reuse, 0x78, !PT ;  /* 0x00000099bc037212 */ /* 0x101fe400078e7873 */
[----:B------:R-:W4:Y:S04]  /*a4740*/  LDL.LU R188, [R1+0xe04] ;  /* 0x000e040001bc7983 */ /* 0x000f280000300800 */
[----:B------:R0:W-:Y:S04]  /*a4750*/  STL [R1+0xdec], R2 ;  /* 0x000dec0201007387 */ /* 0x0001e80000100800 */
[----:B------:R1:W-:Y:S04]  /*a4760*/  STL [R1+0xddc], R3 ;  /* 0x000ddc0301007387 */ /* 0x0003e80000100800 */
[----:B------:R-:W4:Y:S01]  /*a4770*/  LDL.LU R138, [R1+0xdf4] ;  /* 0x000df400018a7983 */ /* 0x000f220000300800 */
[----:B0-----:R-:W-:-:S03]  /*a4780*/  LOP3.LUT R2, R249, R157, R115, 0x78, !PT ;  /* 0x0000009df9027212 */ /* 0x001fc600078e7873 */
[----:B------:R-:W4:Y:S04]  /*a4790*/  LDL.LU R250, [R1+0xde4] ;  /* 0x000de40001fa7983 */ /* 0x000f280000300800 */
[----:B------:R0:W-:Y:S04]  /*a47a0*/  STL [R1+0xdcc], R2 ;  /* 0x000dcc0201007387 */ /* 0x0001e80000100800 */
[----:B------:R-:W4:Y:S04]  /*a47b0*/  LDL.LU R251, [R1+0xdd4] ;  /* 0x000dd40001fb7983 */ /* 0x000f280000300800 */
[----:B------:R-:W4:Y:S01]  /*a47c0*/  LDL.LU R249, [R1+0xdc4] ;  /* 0x000dc40001f97983 */ /* 0x000f220000300800 */
[----:B------:R-:W-:-:S02]  /*a47d0*/  LOP3.LUT R4, R184, R161, R115, 0x78, !PT ;  /* 0x000000a1b8047212 */ /* 0x000fc400078e7873 */
[----:B-1----:R-:W-:-:S03]  /*a47e0*/  LOP3.LUT R3, R176, R165, R115, 0x78, !PT ;  /* 0x000000a5b0037212 */ /* 0x002fc600078e7873 */
[----:B------:R-:W-:Y:S04]  /*a47f0*/  STL [R1+0xdbc], R4 ;  /* 0x000dbc0401007387 */ /* 0x000fe80000100800 */
[----:B------:R-:W4:Y:S01]  /*a4800*/  LDL.LU R184, [R1+0xdb4] ;  /* 0x000db40001b87983 */ /* 0x000f220000300800 */
[----:B0-----:R-:W-:-:S03]  /*a4810*/  LOP3.LUT R2, R139, R169, R115, 0x78, !PT ;  /* 0x000000a98b027212 */ /* 0x001fc600078e7873 */
        /* <DEDUP_REMOVED lines=24> */
[----:B------:R-:W-:Y:S01]  /*a49a0*/  STL [R1+0xdb8], R3 ;  /* 0x000db80301007387 */ /* 0x000fe20000100800 */
[----:B------:R-:W-:-:S03]  /*a49b0*/  LOP3.LUT R0, R192, R170, R123, 0x78, !PT ;  /* 0x000000aac0007212 */ /* 0x000fc600078e787b */
[----:B------:R-:W2:Y:S04]  /*a49c0*/  LDL.LU R196, [R1+0xd40] ;  /* 0x000d400001c47983 */ /* 0x000ea80000300800 */
[----:B------:R-:W-:Y:S04]  /*a49d0*/  STL [R1+0xda8], R2 ;  /* 0x000da80201007387 */ /* 0x000fe80000100800 */
[----:B------:R-:W4:Y:S04]  /*a49e0*/  LDL.LU R192, [R1+0xd30] ;  /* 0x000d300001c07983 */ /* 0x000f280000300800 */
[----:B------:R0:W-:Y:S04]  /*a49f0*/  STL [R1+0xd98], R0 ;  /* 0x000d980001007387 */ /* 0x0001e80000100800 */
[----:B------:R-:W-:Y:S01]  /*a4a00*/  STL [R1+0x193c], R85 ;  /* 0x00193c5501007387 */ /* 0x000fe20000100800 */
[----:B0-----:R-:W-:-:S03]  /*a4a10*/  LOP3.LUT R0, R188, R143, R107, 0x78, !PT ;  /* 0x0000008fbc007212 */ /* 0x001fc600078e786b */
[----:B------:R-:W4:Y:S04]  /*a4a20*/  LDL.LU R188, [R1+0xd20] ;  /* 0x000d200001bc7983 */ /* 0x000f280000300800 */
[----:B------:R0:W-:Y:S01]  /*a4a30*/  STL [R1+0xe04], R0 ;  /* 0x000e040001007387 */ /* 0x0001e20000100800 */
[--C-:B------:R-:W-:Y:S02]  /*a4a40*/  LOP3.LUT R2, R138, R147, R107.reuse, 0x78, !PT ;  /* 0x000000938a027212 */ /* 0x100fe400078e786b */
[----:B0-----:R-:W-:-:S03]  /*a4a50*/  LOP3.LUT R0, R250, R151, R107, 0x78, !PT ;  /* 0x00000097fa007212 */ /* 0x001fc600078e786b */
[----:B------:R0:W-:Y:S04]  /*a4a60*/  STL [R1+0xdf4], R2 ;  /* 0x000df40201007387 */ /* 0x0001e80000100800 */
[----:B------:R1:W-:Y:S01]  /*a4a70*/  STL [R1+0xde4], R0 ;  /* 0x000de40001007387 */ /* 0x0003e20000100800 */
[--C-:B------:R-:W-:Y:S02]  /*a4a80*/  LOP3.LUT R3, R251, R155, R107.reuse, 0x78, !PT ;  /* 0x0000009bfb037212 */ /* 0x100fe400078e786b */
[--C-:B0-----:R-:W-:Y:S01]  /*a4a90*/  LOP3.LUT R2, R249, R159, R107.reuse, 0x78, !PT ;  /* 0x0000009ff9027212 */ /* 0x101fe200078e786b */
[----:B-1----:R-:W4:Y:S04]  /*a4aa0*/  LDL.LU R0, [R1+0xd8c] ;  /* 0x000d8c0001007983 */ /* 0x002f280000300800 */
[----:B------:R0:W-:Y:S04]  /*a4ab0*/  STL [R1+0xdd4], R3 ;  /* 0x000dd40301007387 */ /* 0x0001e80000100800 */
[----:B------:R-:W4:Y:S04]  /*a4ac0*/  LDL.LU R138, [R1+0xd7c] ;  /* 0x000d7c00018a7983 */ /* 0x000f280000300800 */
[----:B------:R1:W-:Y:S04]  /*a4ad0*/  STL [R1+0xdc4], R2 ;  /* 0x000dc40201007387 */ /* 0x0003e80000100800 */
[----:B------:R-:W4:Y:S04]  /*a4ae0*/  LDL.LU R250, [R1+0xd6c] ;  /* 0x000d6c0001fa7983 */ /* 0x000f280000300800 */
[----:B------:R-:W4:Y:S04]  /*a4af0*/  LDL.LU R251, [R1+0xd5c] ;  /* 0x000d5c0001fb7983 */ /* 0x000f280000300800 */
[----:B------:R-:W4:Y:S01]  /*a4b00*/  LDL.LU R249, [R1+0xd4c] ;  /* 0x000d4c0001f97983 */ /* 0x000f220000300800 */
[----:B------:R-:W-:-:S02]  /*a4b10*/  LOP3.LUT R4, R184, R163, R107, 0x78, !PT ;  /* 0x000000a3b8047212 */ /* 0x000fc400078e786b */
[----:B0-----:R-:W-:-:S03]  /*a4b20*/  LOP3.LUT R3, R176, R167, R107, 0x78, !PT ;  /* 0x000000a7b0037212 */ /* 0x001fc600078e786b */
[----:B------:R-:W-:Y:S04]  /*a4b30*/  STL [R1+0xdb4], R4 ;  /* 0x000db40401007387 */ /* 0x000fe80000100800 */
[----:B------:R-:W4:Y:S01]  /*a4b40*/  LDL.LU R184, [R1+0xd3c] ;  /* 0x000d3c0001b87983 */ /* 0x000f220000300800 */
[----:B-1----:R-:W-:-:S03]  /*a4b50*/  LOP3.LUT R2, R139, R171, R107, 0x78, !PT ;  /* 0x000000ab8b027212 */ /* 0x002fc600078e786b */
        /* <DEDUP_REMOVED lines=23> */
[--C-:B----4-:R-:W-:Y:S01]  /*a4cd0*/  LOP3.LUT R3, R192, R164, R115.reuse, 0x78, !PT ;  /* 0x000000a4c0037212 */ /* 0x110fe200078e7873 */
[----:B------:R-:W2:Y:S04]  /*a4ce0*/  LDL.LU R196, [R1+0xd38] ;  /* 0x000d380001c47983 */ /* 0x000ea80000300800 */
[----:B------:R1:W-:Y:S04]  /*a4cf0*/  STL [R1+0xd40], R2 ;  /* 0x000d400201007387 */ /* 0x0003e80000100800 */
[----:B------:R0:W-:Y:S04]  /*a4d00*/  STL [R1+0xd30], R3 ;  /* 0x000d300301007387 */ /* 0x0001e80000100800 */
[----:B------:R-:W4:Y:S01]  /*a4d10*/  LDL.LU R192, [R1+0xd28] ;  /* 0x000d280001c07983 */ /* 0x000f220000300800 */
[----:B-1----:R-:W-:-:S03]  /*a4d20*/  LOP3.LUT R2, R188, R168, R115, 0x78, !PT ;  /* 0x000000a8bc027212 */ /* 0x002fc600078e7873 */
[----:B------:R-:W4:Y:S04]  /*a4d30*/  LDL.LU R188, [R1+0xd18] ;  /* 0x000d180001bc7983 */ /* 0x000f280000300800 */
[----:B------:R1:W-:Y:S04]  /*a4d40*/  STL [R1+0xd20], R2 ;  /* 0x000d200201007387 */ /* 0x0003e80000100800 */
[----:B------:R-:W-:Y:S01]  /*a4d50*/  STL [R1+0x1944], R87 ;  /* 0x0019445701007387 */ /* 0x000fe20000100800 */
[----:B0-----:R-:W-:-:S05]  /*a4d60*/  LOP3.LUT R3, R0, R141, R123, 0x78, !PT ;  /* 0x0000008d00037212 */ /* 0x001fca00078e787b */
[----:B------:R0:W-:Y:S01]  /*a4d70*/  STL [R1+0xd8c], R3 ;  /* 0x000d8c0301007387 */ /* 0x0001e20000100800 */
[--C-:B-1----:R-:W-:Y:S02]  /*a4d80*/  LOP3.LUT R2, R138, R145, R123.reuse, 0x78, !PT ;  /* 0x000000918a027212 */ /* 0x102fe400078e787b */
[----:B------:R-:W-:-:S03]  /*a4d90*/  LOP3.LUT R0, R250, R149, R123, 0x78, !PT ;  /* 0x00000095fa007212 */ /* 0x000fc600078e787b */
[----:B------:R1:W-:Y:S01]  /*a4da0*/  STL [R1+0xd7c], R2 ;  /* 0x000d7c0201007387 */ /* 0x0003e20000100800 */
[----:B0-----:R-:W-:-:S03]  /*a4db0*/  LOP3.LUT R3, R251, R153, R123, 0x78, !PT ;  /* 0x00000099fb037212 */ /* 0x001fc600078e787b */
[----:B------:R0:W-:Y:S01]  /*a4dc0*/  STL [R1+0xd6c], R0 ;  /* 0x000d6c0001007387 */ /* 0x0001e20000100800 */
[----:B-1----:R-:W-:-:S03]  /*a4dd0*/  LOP3.LUT R2, R249, R157, R123, 0x78, !PT ;  /* 0x0000009df9027212 */ /* 0x002fc600078e787b */
[----:B0-----:R-:W4:Y:S04]  /*a4de0*/  LDL.LU R0, [R1+0xd84] ;  /* 0x000d840001007983 */ /* 0x001f280000300800 */
[----:B------:R-:W-:Y:S04]  /*a4df0*/  STL [R1+0xd5c], R3 ;  /* 0x000d5c0301007387 */ /* 0x000fe80000100800 */
[----:B------:R-:W4:Y:S04]  /*a4e00*/  LDL.LU R250, [R1+0xd74] ;  /* 0x000d740001fa7983 */ /* 0x000f280000300800 */
[----:B------:R0:W-:Y:S04]  /*a4e10*/  STL [R1+0xd4c], R2 ;  /* 0x000d4c0201007387 */ /* 0x0001e80000100800 */
[----:B------:R-:W4:Y:S04]  /*a4e20*/  LDL.LU R251, [R1+0xd64] ;  /* 0x000d640001fb7983 */ /* 0x000f280000300800 */
[----:B------:R-:W4:Y:S01]  /*a4e30*/  LDL.LU R249, [R1+0xd54] ;  /* 0x000d540001f97983 */ /* 0x000f220000300800 */
[----:B0-----:R-:W-:-:S03]  /*a4e40*/  LOP3.LUT R2, R184, R161, R123, 0x78, !PT ;  /* 0x000000a1b8027212 */ /* 0x001fc600078e787b */
[----:B------:R-:W4:Y:S01]  /*a4e50*/  LDL.LU R184, [R1+0xd44] ;  /* 0x000d440001b87983 */ /* 0x000f220000300800 */
        /* <DEDUP_REMOVED lines=13> */
[--C-:B------:R-:W-:Y:S02]  /*a4f30*/  LOP3.LUT R2, R137, R146, R107.reuse, 0x78, !PT ;  /* 0x0000009289027212 */ /* 0x100fe400078e786b */
[----:B------:R-:W-:-:S03]  /*a4f40*/  LOP3.LUT R4, R248, R150, R107, 0x78, !PT ;  /* 0x00000096f8047212 */ /* 0x000fc600078e786b */
[----:B------:R3:W-:Y:S01]  /*a4f50*/  STL [R1+0xd78], R2 ;  /* 0x000d780201007387 */ /* 0x0007e20000100800 */
[----:B-1----:R-:W-:-:S03]  /*a4f60*/  LOP3.LUT R3, R247, R154, R107, 0x78, !PT ;  /* 0x0000009af7037212 */ /* 0x002fc600078e786b */
[----:B------:R-:W-:Y:S04]  /*a4f70*/  STL [R1+0xd68], R4 ;  /* 0x000d680401007387 */ /* 0x000fe80000100800 */
[----:B------:R-:W4:Y:S01]  /*a4f80*/  LDL.LU R239, [R1+0xd10] ;  /* 0x000d100001ef7983 */ /* 0x000f220000300800 */
[----:B---3--:R-:W-:-:S03]  /*a4f90*/  LOP3.LUT R2, R244, R158, R107, 0x78, !PT ;  /* 0x0000009ef4027212 */ /* 0x008fc600078e786b */
[----:B------:R-:W-:Y:S04]  /*a4fa0*/  STL [R1+0xd58], R3 ;  /* 0x000d580301007387 */ /* 0x000fe80000100800 */
[----:B------:R-:W3:Y:S04]  /*a4fb0*/  LDL.LU R244, [R1+0xd00] ;  /* 0x000d000001f47983 */ /* 0x000ee80000300800 */
[----:B------:R2:W-:Y:S04]  /*a4fc0*/  STL [R1+0xd48], R2 ;  /* 0x000d480201007387 */ /* 0x0005e80000100800 */
[----:B------:R-:W3:Y:S04]  /*a4fd0*/  LDL.LU R137, [R1+0xcf0] ;  /* 0x000cf00001897983 */ /* 0x000ee80000300800 */
[----:B------:R-:W3:Y:S01]  /*a4fe0*/  LDL.LU R247, [R1+0xce0] ;  /* 0x000ce00001f77983 */ /* 0x000ee20000300800 */
[----:B--2---:R-:W-:-:S02]  /*a4ff0*/  LOP3.LUT R2, R196, R162, R107, 0x78, !PT ;  /* 0x000000a2c4027212 */ /* 0x004fc400078e786b */
[----:B----4-:R-:W-:-:S03]  /*a5000*/  LOP3.LUT R3, R192, R166, R107, 0x78, !PT ;  /* 0x000000a6c0037212 */ /* 0x010fc600078e786b */
[----:B------:R1:W-:Y:S04]  /*a5010*/  STL [R1+0xd38], R2 ;  /* 0x000d380201007387 */ /* 0x0003e80000100800 */
[----:B------:R-:W2:Y:S04]  /*a5020*/  LDL.LU R196, [R1+0xcd0] ;  /* 0x000cd00001c47983 */ /* 0x000ea80000300800 */
[----:B------:R-:W-:Y:S04]  /*a5030*/  STL [R1+0xd28], R3 ;  /* 0x000d280301007387 */ /* 0x000fe80000100800 */
[----:B------:R-:W4:Y:S01]  /*a5040*/  LDL.LU R192, [R1+0xcc0] ;  /* 0x000cc00001c07983 */ /* 0x000f220000300800 */
[----:B-1----:R-:W-:-:S03]  /*a5050*/  LOP3.LUT R2, R188, R170, R107, 0x78, !PT ;  /* 0x000000aabc027212 */ /* 0x002fc600078e786b */
        /* <DEDUP_REMOVED lines=8> */
[----:B------:R-:W-:-:S03]  /*a50e0*/  LOP3.LUT R0, R251, R151, R115, 0x78, !PT ;  /* 0x00000097fb007212 */ /* 0x000fc600078e7873 */
[----:B------:R-:W4:Y:S01]  /*a50f0*/  LDL.LU R250, [R1+0xd0c] ;  /* 0x000d0c0001fa7983 */ /* 0x000f220000300800 */
[----:B0-----:R-:W-:-:S03]  /*a5100*/  LOP3.LUT R2, R249, R155, R115, 0x78, !PT ;  /* 0x0000009bf9027212 */ /* 0x001fc600078e7873 */
[----:B------:R0:W-:Y:S04]  /*a5110*/  STL [R1+0xd64], R0 ;  /* 0x000d640001007387 */ /* 0x0001e80000100800 */
[----:B------:R-:W-:Y:S04]  /*a5120*/  STL [R1+0xd54], R2 ;  /* 0x000d540201007387 */ /* 0x000fe80000100800 */
[----:B------:R-:W4:Y:S01]  /*a5130*/  LDL.LU R251, [R1+0xcfc] ;  /* 0x000cfc0001fb7983 */ /* 0x000f220000300800 */
[----:B0-----:R-:W-:-:S03]  /*a5140*/  LOP3.LUT R0, R184, R159, R115, 0x78, !PT ;  /* 0x0000009fb8007212 */ /* 0x001fc600078e7873 */
[----:B------:R-:W4:Y:S04]  /*a5150*/  LDL.LU R184, [R1+0xcec] ;  /* 0x000cec0001b87983 */ /* 0x000f280000300800 */
[----:B------:R0:W-:Y:S04]  /*a5160*/  STL [R1+0xd44], R0 ;  /* 0x000d440001007387 */ /* 0x0001e80000100800 */
[----:B------:R-:W4:Y:S01]  /*a5170*/  LDL.LU R249, [R1+0xcdc] ;  /* 0x000cdc0001f97983 */ /* 0x000f220000300800 */
[----:B0-----:R-:W-:-:S03]  /*a5180*/  LOP3.LUT R0, R176, R163, R115, 0x78, !PT ;  /* 0x000000a3b0007212 */ /* 0x001fc600078e7873 */
[----:B------:R-:W4:Y:S01]  /*a5190*/  LDL.LU R176, [R1+0xccc] ;  /* 0x000ccc0001b07983 */ /* 0x000f220000300800 */
[----:B------:R-:W-:-:S03]  /*a51a0*/  LOP3.LUT R3, R138, R167, R115, 0x78, !PT ;  /* 0x000000a78a037212 */ /* 0x000fc600078e7873 */
[----:B------:R0:W-:Y:S01]  /*a51b0*/  STL [R1+0xd34], R0 ;  /* 0x000d340001007387 */ /* 0x0001e20000100800 */
[----:B------:R-:W-:-:S03]  /*a51c0*/  LOP3.LUT R2, R139, R171, R115, 0x78, !PT ;  /* 0x000000ab8b027212 */ /* 0x000fc600078e7873 */
[----:B0-----:R-:W4:Y:S04]  /*a51d0*/  LDL.LU R0, [R1+0xcbc] ;  /* 0x000cbc0001007983 */ /* 0x001f280000300800 */
[----:B------:R-:W-:Y:S04]  /*a51e0*/  STL [R1+0xd24], R3 ;  /* 0x000d240301007387 */ /* 0x000fe80000100800 */
[----:B------:R-:W4:Y:S04]  /*a51f0*/  LDL.LU R139, [R1+0xcac] ;  /* 0x000cac00018b7983 */ /* 0x000f280000300800 */
[----:B------:R-:W0:Y:S04]  /*a5200*/  SHFL.IDX PT, R123, R173, R172, 0x1f ;  /* 0x00001facad7b7589 */ /* 0x000e2800000e0000 */
[----:B------:R0:W-:Y:S04]  /*a5210*/  STL [R1+0xd14], R2 ;  /* 0x000d140201007387 */ /* 0x0001e80000100800 */
[----:B------:R-:W4:Y:S04]  /*a5220*/  LDL.LU R138, [R1+0xc9c] ;  /* 0x000c9c00018a7983 */ /* 0x000f280000300800 */
[----:B------:R-:W-:Y:S04]  /*a5230*/  STL [R1+0x1950], R175 ;  /* 0x001950af01007387 */ /* 0x000fe80000100800 */
[----:B------:R-:W1:Y:S01]  /*a5240*/  SHFL.IDX PT, R107, R174, R172, 0x1f ;  /* 0x00001facae6b7589 */ /* 0x000e6200000e0000 */
[----:B0-----:R-:W-:-:S02]  /*a5250*/  LOP3.LUT R2, R239, R140, R123, 0x78, !PT ;  /* 0x0000008cef027212 */ /* 0x001fc400078e787b */
[--C-:B---3--:R-:W-:Y:S02]  /*a5260*/  LOP3.LUT R3, R244, R144, R123.reuse, 0x78, !PT ;  /* 0x00000090f4037212 */ /* 0x108fe400078e787b */
[----:B------:R-:W3:Y:S04]  /*a5270*/  LDL.LU R244, [R1+0xd08] ;  /* 0x000d080001f47983 */ /* 0x000ee80000300800 */
[----:B------:R0:W-:Y:S04]  /*a5280*/  STL [R1+0xd10], R2 ;  /* 0x000d100201007387 */ /* 0x0001e80000100800 */
[----:B------:R1:W-:Y:S01]  /*a5290*/  STL [R1+0xd00], R3 ;  /* 0x000d000301007387 */ /* 0x0003e20000100800 */
[----:B0-----:R-:W-:-:S03]  /*a52a0*/  LOP3.LUT R2, R137, R148, R123, 0x78, !PT ;  /* 0x0000009489027212 */ /* 0x001fc600078e787b */
[----:B------:R-:W3:Y:S01]  /*a52b0*/  LDL.LU R137, [R1+0xcf8] ;  /* 0x000cf80001897983 */ /* 0x000ee20000300800 */
[----:B-1----:R-:W-:-:S03]  /*a52c0*/  LOP3.LUT R3, R247, R152, R123, 0x78, !PT ;  /* 0x00000098f7037212 */ /* 0x002fc600078e787b */
[----:B------:R2:W-:Y:S04]  /*a52d0*/  STL [R1+0xcf0], R2 ;  /* 0x000cf00201007387 */ /* 0x0005e80000100800 */
[----:B------:R4:W-:Y:S04]  /*a52e0*/  STL [R1+0xce0], R3 ;  /* 0x000ce00301007387 */ /* 0x0009e80000100800 */
[----:B------:R-:W3:Y:S01]  /*a52f0*/  LDL.LU R247, [R1+0xce8] ;  /* 0x000ce80001f77983 */ /* 0x000ee20000300800 */
[----:B--2---:R-:W-:-:S03]  /*a5300*/  LOP3.LUT R2, R196, R156, R123, 0x78, !PT ;  /* 0x0000009cc4027212 */ /* 0x004fc600078e787b */
[----:B------:R-:W2:Y:S04]  /*a5310*/  LDL.LU R196, [R1+0xcd8] ;  /* 0x000cd80001c47983 */ /* 0x000ea80000300800 */
[----:B------:R0:W-:Y:S01]  /*a5320*/  STL [R1+0xcd0], R2 ;  /* 0x000cd00201007387 */ /* 0x0001e20000100800 */
[--C-:B----4-:R-:W-:Y:S02]  /*a5330*/  LOP3.LUT R3, R248, R164, R123.reuse, 0x78, !PT ;  /* 0x000000a4f8037212 */ /* 0x110fe400078e787b */
[--C-:B0-----:R-:W-:Y:S02]  /*a5340*/  LOP3.LUT R2, R192, R160, R123.reuse, 0x78, !PT ;  /* 0x000000a0c0027212 */ /* 0x101fe400078e787b */
[----:B------:R-:W4:Y:S04]  /*a5350*/  LDL.LU R192, [R1+0xcc8] ;  /* 0x000cc80001c07983 */ /* 0x000f280000300800 */
[----:B------:R0:W-:Y:S04]  /*a5360*/  STL [R1+0xcc0], R2 ;  /* 0x000cc00201007387 */ /* 0x0001e80000100800 */
[----:B------:R-:W4:Y:S04]  /*a5370*/  LDL.LU R248, [R1+0xcb8] ;  /* 0x000cb80001f87983 */ /* 0x000f280000300800 */
[----:B------:R-:W-:Y:S01]  /*a5380*/  STL [R1+0xcb0], R3 ;  /* 0x000cb00301007387 */ /* 0x000fe20000100800 */
[----:B0-----:R-:W-:-:S03]  /*a5390*/  LOP3.LUT R2, R188, R168, R123, 0x78, !PT ;  /* 0x000000a8bc027212 */ /* 0x001fc600078e787b */
[----:B------:R-:W4:Y:S04]  /*a53a0*/  LDL.LU R188, [R1+0xca8] ;  /* 0x000ca80001bc7983 */ /* 0x000f280000300800 */
[----:B------:R0:W-:Y:S04]  /*a53b0*/  STL [R1+0xca0], R2 ;  /* 0x000ca00201007387 */ /* 0x0001e80000100800 */
[----:B------:R-:W-:Y:S01]  /*a53c0*/  STL [R1+0x1954], R13 ;  /* 0x0019540d01007387 */ /* 0x000fe20000100800 */
[----:B0-----:R-:W-:-:S03]  /*a53d0*/  LOP3.LUT R2, R250, R141, R107, 0x78, !PT ;  /* 0x0000008dfa027212 */ /* 0x001fc600078e786b */
[----:B------:R-:W4:Y:S04]  /*a53e0*/  LDL.LU R250, [R1+0xc98] ;  /* 0x000c980001fa7983 */ /* 0x000f280000300800 */
[----:B------:R0:W-:Y:S01]  /*a53f0*/  STL [R1+0xd0c], R2 ;  /* 0x000d0c0201007387 */ /* 0x0001e20000100800 */
[--C-:B------:R-:W-:Y:S02]  /*a5400*/  LOP3.LUT R3, R251, R145, R107.reuse, 0x78, !PT ;  /* 0x00000091fb037212 */ /* 0x100fe400078e786b */
[--C-:B0-----:R-:W-:Y:S02]  /*a5410*/  LOP3.LUT R2, R184, R149, R107.reuse, 0x78, !PT ;  /* 0x00000095b8027212 */ /* 0x101fe400078e786b */
[----:B------:R-:W4:Y:S04]  /*a5420*/  LDL.LU R184, [R1+0xd04] ;  /* 0x000d040001b87983 */ /* 0x000f280000300800 */
[----:B------:R0:W-:Y:S04]  /*a5430*/  STL [R1+0xcfc], R3 ;  /* 0x000cfc0301007387 */ /* 0x0001e80000100800 */
[----:B------:R1:W-:Y:S04]  /*a5440*/  STL [R1+0xcec], R2 ;  /* 0x000cec0201007387 */ /* 0x0003e80000100800 */
[----:B------:R-:W4:Y:S01]  /*a5450*/  LDL.LU R251, [R1+0xcf4] ;  /* 0x000cf40001fb7983 */ /* 0x000f220000300800 */
[----:B0-----:R-:W-:-:S02]  /*a5460*/  LOP3.LUT R3, R249, R153, R107, 0x78, !PT ;  /* 0x00000099f9037212 */ /* 0x001fc400078e786b */
[----:B-1----:R-:W-:-:S03]  /*a5470*/  LOP3.LUT R2, R176, R157, R107, 0x78, !PT ;  /* 0x0000009db0027212 */ /* 0x002fc600078e786b */
[----:B------:R-:W-:Y:S04]  /*a5480*/  STL [R1+0xcdc], R3 ;  /* 0x000cdc0301007387 */ /* 0x000fe80000100800 */
[----:B------:R-:W4:Y:S04]  /*a5490*/  LDL.LU R249, [R1+0xce4] ;  /* 0x000ce40001f97983 */ /* 0x000f280000300800 */
[----:B------:R0:W-:Y:S04]  /*a54a0*/  STL [R1+0xccc], R2 ;  /* 0x000ccc0201007387 */ /* 0x0001e80000100800 */
[----:B------:R-:W4:Y:S01]  /*a54b0*/  LDL.LU R176, [R1+0xcd4] ;  /* 0x000cd40001b07983 */ /* 0x000f220000300800 */
[----:B0-----:R-:W-:-:S03]  /*a54c0*/  LOP3.LUT R2, R139, R165, R107, 0x78, !PT ;  /* 0x000000a58b027212 */ /* 0x001fc600078e786b */
[----:B------:R-:W4:Y:S04]  /*a54d0*/  LDL.LU R139, [R1+0xcc4] ;  /* 0x000cc400018b7983 */ /* 0x000f280000300800 */
[----:B------:R-:W3:Y:S01]  /*a54e0*/  SHFL.IDX PT, R115, R175, R172, 0x1f ;  /* 0x00001facaf737589 */ /* 0x000ee200000e0000 */
[----:B------:R-:W-:-:S05]  /*a54f0*/  LOP3.LUT R0, R0, R161, R107, 0x78, !PT ;  /* 0x000000a100007212 */ /* 0x000fca00078e786b */
[----:B------:R0:W-:Y:S04]  /*a5500*/  STL [R1+0xcbc], R0 ;  /* 0x000cbc0001007387 */ /* 0x0001e80000100800 */
[----:B------:R-:W-:Y:S01]  /*a5510*/  STL [R1+0xcac], R2 ;  /* 0x000cac0201007387 */ /* 0x000fe20000100800 */
[----:B0-----:R-:W-:-:S03]  /*a5520*/  LOP3.LUT R0, R138, R169, R107, 0x78, !PT ;  /* 0x000000a98a007212 */ /* 0x001fc600078e786b */
[----:B------:R-:W-:Y:S04]  /*a5530*/  STL [R1+0x1958], R18 ;  /* 0x0019581201007387 */ /* 0x000fe80000100800 */
[----:B------:R3:W-:Y:S04]  /*a5540*/  STL [R1+0xc9c], R0 ;  /* 0x000c9c0001007387 */ /* 0x0007e80000100800 */
[----:B------:R-:W4:Y:S04]  /*a5550*/  LDL.LU R238, [R1+0xcb4] ;  /* 0x000cb40001ee7983 */ /* 0x000f280000300800 */
[----:B------:R-:W0:Y:S01]  /*a5560*/  SHFL.IDX PT, R123, R13, R172, 0x1f ;  /* 0x00001fac0d7b7589 */ /* 0x000e2200000e0000 */
[----:B---3--:R-:W-:-:S03]  /*a5570*/  LOP3.LUT R0, R244, R142, R115, 0x78, !PT ;  /* 0x0000008ef4007212 */ /* 0x008fc600078e7873 */
[----:B------:R-:W3:Y:S04]  /*a5580*/  LDL.LU R244, [R1+0xca4] ;  /* 0x000ca40001f47983 */ /* 0x000ee80000300800 */
[----:B------:R1:W-:Y:S01]  /*a5590*/  STL [R1+0xd08], R0 ;  /* 0x000d080001007387 */ /* 0x0003e20000100800 */
[----:B------:R-:W-:-:S03]  /*a55a0*/  LOP3.LUT R3, R137, R146, R115, 0x78, !PT ;  /* 0x0000009289037212 */ /* 0x000fc600078e7873 */
[----:B-1----:R-:W3:Y:S04]  /*a55b0*/  LDL.LU R0, [R1+0xc94] ;  /* 0x000c940001007983 */ /* 0x002ee80000300800 */
[----:B------:R2:W-:Y:S01]  /*a55c0*/  STL [R1+0xcf8], R3 ;  /* 0x000cf80301007387 */ /* 0x0005e20000100800 */
[--C-:B------:R-:W-:Y:S02]  /*a55d0*/  LOP3.LUT R2, R247, R150, R115.reuse, 0x78, !PT ;  /* 0x00000096f7027212 */ /* 0x100fe400078e7873 */
[--C-:B--2---:R-:W-:Y:S02]  /*a55e0*/  LOP3.LUT R3, R196, R154, R115.reuse, 0x78, !PT ;  /* 0x0000009ac4037212 */ /* 0x104fe400078e7873 */
[----:B------:R-:W2:Y:S04]  /*a55f0*/  LDL.LU R196, [R1+0xc90] ;  /* 0x000c900001c47983 */ /* 0x000ea80000300800 */
[----:B------:R4:W-:Y:S04]  /*a5600*/  STL [R1+0xce8], R2 ;  /* 0x000ce80201007387 */ /* 0x0009e80000100800 */
[----:B------:R1:W-:Y:S04]  /*a5610*/  STL [R1+0xcd8], R3 ;  /* 0x000cd80301007387 */ /* 0x0003e80000100800 */
[----:B------:R-:W2:Y:S01]  /*a5620*/  LDL.LU R138, [R1+0xc80] ;  /* 0x000c8000018a7983 */ /* 0x000ea20000300800 */
[----:B----4-:R-:W-:-:S03]  /*a5630*/  LOP3.LUT R2, R192, R158, R115, 0x78, !PT ;  /* 0x0000009ec0027212 */ /* 0x010fc600078e7873 */
[----:B------:R-:W4:Y:S04]  /*a5640*/  LDL.LU R137, [R1+0xc70] ;  /* 0x000c700001897983 */ /* 0x000f280000300800 */
[----:B------:R0:W-:Y:S04]  /*a5650*/  STL [R1+0xcc8], R2 ;  /* 0x000cc80201007387 */ /* 0x0001e80000100800 */
[----:B------:R-:W4:Y:S04]  /*a5660*/  LDL.LU R247, [R1+0xc60] ;  /* 0x000c600001f77983 */ /* 0x000f280000300800 */
[----:B------:R-:W4:Y:S01]  /*a5670*/  LDL.LU R192, [R1+0xc50] ;  /* 0x000c500001c07983 */ /* 0x000f220000300800 */
[----:B-1----:R-:W-:-:S02]  /*a5680*/  LOP3.LUT R3, R188, R166, R115, 0x78, !PT ;  /* 0x000000a6bc037212 */ /* 0x002fc400078e7873 */
[--C-:B0-----:R-:W-:Y:S01]  /*a5690*/  LOP3.LUT R2, R248, R162, R115.reuse, 0x78, !PT ;  /* 0x000000a2f8027212 */ /* 0x101fe200078e7873 */
[----:B------:R-:W4:Y:S04]  /*a56a0*/  LDL.LU R188, [R1+0xc40] ;  /* 0x000c400001bc7983 */ /* 0x000f280000300800 */
[----:B------:R0:W-:Y:S04]  /*a56b0*/  STL [R1+0xcb8], R2 ;  /* 0x000cb80201007387 */ /* 0x0001e80000100800 */
[----:B------:R-:W-:Y:S04]  /*a56c0*/  STL [R1+0xca8], R3 ;  /* 0x000ca80301007387 */ /* 0x000fe80000100800 */
[----:B------:R-:W-:Y:S01]  /*a56d0*/  STL [R1+0x195c], R19 ;  /* 0x00195c1301007387 */ /* 0x000fe20000100800 */
[----:B0-----:R-:W-:-:S05]  /*a56e0*/  LOP3.LUT R2, R250, R170, R115, 0x78, !PT ;  /* 0x000000aafa027212 */ /* 0x001fca00078e7873 */
[----:B------:R0:W-:Y:S04]  /*a56f0*/  STL [R1+0xc98], R2 ;  /* 0x000c980201007387 */ /* 0x0001e80000100800 */
[----:B------:R-:W4:Y:S01]  /*a5700*/  LDL.LU R239, [R1+0xc30] ;  /* 0x000c300001ef7983 */ /* 0x000f220000300800 */
[----:B0-----:R-:W-:-:S03]  /*a5710*/  LOP3.LUT R2, R184, R143, R123, 0x78, !PT ;  /* 0x0000008fb8027212 */ /* 0x001fc600078e787b */
[----:B------:R-:W4:Y:S04]  /*a5720*/  LDL.LU R184, [R1+0xc20] ;  /* 0x000c200001b87983 */ /* 0x000f280000300800 */
[----:B------:R0:W-:Y:S01]  /*a5730*/  STL [R1+0xd04], R2 ;  /* 0x000d040201007387 */ /* 0x0001e20000100800 */
[----:B------:R-:W-:-:S05]  /*a5740*/  LOP3.LUT R4, R251, R147, R123, 0x78, !PT ;  /* 0x00000093fb047212 */ /* 0x000fca00078e787b */
[----:B------:R-:W-:Y:S04]  /*a5750*/  STL [R1+0xcf4], R4 ;  /* 0x000cf40401007387 */ /* 0x000fe80000100800 */
[----:B------:R-:W4:Y:S01]  /*a5760*/  LDL.LU R248, [R1+0xc8c] ;  /* 0x000c8c0001f87983 */ /* 0x000f220000300800 */
[----:B------:R-:W-:-:S05]  /*a5770*/  LOP3.LUT R3, R249, R151, R123, 0x78, !PT ;  /* 0x00000097f9037212 */ /* 0x000fca00078e787b */
[----:B------:R-:W-:Y:S01]  /*a5780*/  STL [R1+0xce4], R3 ;  /* 0x000ce40301007387 */ /* 0x000fe20000100800 */
[----:B0-----:R-:W-:-:S03]  /*a5790*/  LOP3.LUT R2, R176, R155, R123, 0x78, !PT ;  /* 0x0000009bb0027212 */ /* 0x001fc600078e787b */
[----:B------:R-:W4:Y:S04]  /*a57a0*/  LDL.LU R176, [R1+0xc7c] ;  /* 0x000c7c0001b07983 */ /* 0x000f280000300800 */
[----:B------:R0:W-:Y:S04]  /*a57b0*/  STL [R1+0xcd4], R2 ;  /* 0x000cd40201007387 */ /* 0x0001e80000100800 */
[----:B------:R-:W4:Y:S04]  /*a57c0*/  LDL.LU R250, [R1+0xc6c] ;  /* 0x000c6c0001fa7983 */ /* 0x000f280000300800 */
[----:B------:R-:W4:Y:S01]  /*a57d0*/  LDL.LU R251, [R1+0xc5c] ;  /* 0x000c5c0001fb7983 */ /* 0x000f220000300800 */
[----:B0-----:R-:W-:-:S05]  /*a57e0*/  LOP3.LUT R2, R139, R159, R123, 0x78, !PT ;  /* 0x0000009f8b027212 */ /* 0x001fca00078e787b */
[----:B------:R3:W-:Y:S04]  /*a57f0*/  STL [R1+0xcc4], R2 ;  /* 0x000cc40201007387 */ /* 0x0007e80000100800 */
[----:B------:R-:W4:Y:S04]  /*a5800*/  LDL.LU R249, [R1+0xc4c] ;  /* 0x000c4c0001f97983 */ /* 0x000f280000300800 */
[----:B------:R-:W4:Y:S04]  /*a5810*/  LDL.LU R139, [R1+0xc3c] ;  /* 0x000c3c00018b7983 */ /* 0x000f280000300800 */
[----:B------:R-:W2:Y:S01]  /*a5820*/  SHFL.IDX PT, R107, R18, R172, 0x1f ;  /* 0x00001fac126b7589 */ /* 0x000ea200000e0000 */
[----:B------:R-:W-:-:S03]  /*a5830*/  LOP3.LUT R3, R238, R163, R123, 0x78, !PT ;  /* 0x000000a3ee037212 */ /* 0x000fc600078e787b */
[----:B------:R-:W0:Y:S01]  /*a5840*/  SHFL.IDX PT, R115, R19, R172, 0x1f ;  /* 0x00001fac13737589 */ /* 0x000e2200000e0000 */
[----:B---3--:R-:W-:-:S03]  /*a5850*/  LOP3.LUT R2, R244, R167, R123, 0x78, !PT ;  /* 0x000000a7f4027212 */ /* 0x008fc600078e787b */
[----:B------:R-:W3:Y:S04]  /*a5860*/  LDL.LU R244, [R1+0xc2c] ;  /* 0x000c2c0001f47983 */ /* 0x000ee80000300800 */
[----:B------:R-:W-:Y:S04]  /*a5870*/  STL [R1+0xcb4], R3 ;  /* 0x000cb40301007387 */ /* 0x000fe80000100800 */
[----:B------:R-:W-:Y:S01]  /*a5880*/  STL [R1+0xca4], R2 ;  /* 0x000ca40201007387 */ /* 0x000fe20000100800 */
[----:B------:R-:W-:-:S03]  /*a5890*/  LOP3.LUT R0, R0, R171, R123, 0x78, !PT ;  /* 0x000000ab00007212 */ /* 0x000fc600078e787b */
[----:B------:R-:W-:Y:S04]  /*a58a0*/  STL [R1+0x1960], R20 ;  /* 0x0019601401007387 */ /* 0x000fe80000100800 */
[----:B------:R2:W-:Y:S02]  /*a58b0*/  STL [R1+0xc94], R0 ;  /* 0x000c940001007387 */ /* 0x0005e40000100800 */
[--C-:B--2---:R-:W-:Y:S02]  /*a58c0*/  LOP3.LUT R0, R196, R140, R107.reuse, 0x78, !PT ;  /* 0x0000008cc4007212 */ /* 0x104fe400078e786b */
[----:B------:R-:W2:Y:S04]  /*a58d0*/  LDL.LU R196, [R1+0xc1c] ;  /* 0x000c1c0001c47983 */ /* 0x000ea80000300800 */
[----:B------:R4:W-:Y:S01]  /*a58e0*/  STL [R1+0xc90], R0 ;  /* 0x000c900001007387 */ /* 0x0009e20000100800 */
[----:B------:R-:W-:-:S02]  /*a58f0*/  LOP3.LUT R2, R138, R144, R107, 0x78, !PT ;  /* 0x000000908a027212 */ /* 0x000fc400078e786b */
[----:B----4-:R-:W-:-:S03]  /*a5900*/  LOP3.LUT R0, R137, R148, R107, 0x78, !PT ;  /* 0x0000009489007212 */ /* 0x010fc600078e786b */
[----:B------:R1:W-:Y:S04]  /*a5910*/  STL [R1+0xc80], R2 ;  /* 0x000c800201007387 */ /* 0x0003e80000100800 */
[----:B------:R4:W-:Y:S01]  /*a5920*/  STL [R1+0xc70], R0 ;  /* 0x000c700001007387 */ /* 0x0009e20000100800 */
[--C-:B------:R-:W-:Y:S02]  /*a5930*/  LOP3.LUT R3, R247, R152, R107.reuse, 0x78, !PT ;  /* 0x00000098f7037212 */ /* 0x100fe400078e786b */
[--C-:B-1----:R-:W-:Y:S01]  /*a5940*/  LOP3.LUT R2, R192, R156, R107.reuse, 0x78, !PT ;  /* 0x0000009cc0027212 */ /* 0x102fe200078e786b */
[----:B----4-:R-:W4:Y:S04]  /*a5950*/  LDL.LU R0, [R1+0xc88] ;  /* 0x000c880001007983 */ /* 0x010f280000300800 */
[----:B------:R-:W-:Y:S04]  /*a5960*/  STL [R1+0xc60], R3 ;  /* 0x000c600301007387 */ /* 0x000fe80000100800 */
[----:B------:R-:W4:Y:S04]  /*a5970*/  LDL.LU R192, [R1+0xc78] ;  /* 0x000c780001c07983 */ /* 0x000f280000300800 */
[----:B------:R1:W-:Y:S04]  /*a5980*/  STL [R1+0xc50], R2 ;  /* 0x000c500201007387 */ /* 0x0003e80000100800 */
[----:B------:R-:W4:Y:S04]  /*a5990*/  LDL.LU R138, [R1+0xc68] ;  /* 0x000c6800018a7983 */ /* 0x000f280000300800 */
[----:B------:R-:W4:Y:S01]  /*a59a0*/  LDL.LU R137, [R1+0xc58] ;  /* 0x000c580001897983 */ /* 0x000f220000300800 */
[----:B-1----:R-:W-:-:S05]  /*a59b0*/  LOP3.LUT R2, R188, R160, R107, 0x78, !PT ;  /* 0x000000a0bc027212 */ /* 0x002fca00078e786b */
[----:B------:R1:W-:Y:S04]  /*a59c0*/  STL [R1+0xc40], R2 ;  /* 0x000c400201007387 */ /* 0x0003e80000100800 */
[----:B------:R-:W4:Y:S04]  /*a59d0*/  LDL.LU R247, [R1+0xc48] ;  /* 0x000c480001f77983 */ /* 0x000f280000300800 */
[----:B------:R-:W4:Y:S01]  /*a59e0*/  LDL.LU R188, [R1+0xc38] ;  /* 0x000c380001bc7983 */ /* 0x000f220000300800 */
[----:B-1----:R-:W-:-:S03]  /*a59f0*/  LOP3.LUT R2, R184, R168, R107, 0x78, !PT ;  /* 0x000000a8b8027212 */ /* 0x002fc600078e786b */
[----:B------:R-:W4:Y:S01]  /*a5a00*/  LDL.LU R184, [R1+0xc28] ;  /* 0x000c280001b87983 */ /* 0x000f220000300800 */
[----:B------:R-:W-:-:S05]  /*a5a10*/  LOP3.LUT R3, R239, R164, R107, 0x78, !PT ;  /* 0x000000a4ef037212 */ /* 0x000fca00078e786b */
[----:B------:R-:W-:Y:S04]  /*a5a20*/  STL [R1+0xc30], R3 ;  /* 0x000c300301007387 */ /* 0x000fe80000100800 */
[----:B------:R0:W-:Y:S04]  /*a5a30*/  STL [R1+0xc20], R2 ;  /* 0x000c200201007387 */ /* 0x0001e80000100800 */
[----:B------:R-:W-:Y:S01]  /*a5a40*/  STL [R1+0x1964], R21 ;  /* 0x0019641501007387 */ /* 0x000fe20000100800 */
[--C-:B0-----:R-:W-:Y:S02]  /*a5a50*/  LOP3.LUT R2, R248, R141, R115.reuse, 0x78, !PT ;  /* 0x0000008df8027212 */ /* 0x101fe400078e7873 */
[----:B------:R-:W-:-:S02]  /*a5a60*/  LOP3.LUT R3, R176, R145, R115, 0x78, !PT ;  /* 0x00000091b0037212 */ /* 0x000fc400078e7873 */
[----:B------:R-:W4:Y:S04]  /*a5a70*/  LDL.LU R176, [R1+0xc18] ;  /* 0x000c180001b07983 */ /* 0x000f280000300800 */
[----:B------:R0:W-:Y:S04]  /*a5a80*/  STL [R1+0xc8c], R2 ;  /* 0x000c8c0201007387 */ /* 0x0001e80000100800 */
[----:B------:R1:W-:Y:S01]  /*a5a90*/  STL [R1+0xc7c], R3 ;  /* 0x000c7c0301007387 */ /* 0x0003e20000100800 */
[--C-:B------:R-:W-:Y:S02]  /*a5aa0*/  LOP3.LUT R4, R251, R153, R115.reuse, 0x78, !PT ;  /* 0x00000099fb047212 */ /* 0x100fe400078e7873 */
[----:B0-----:R-:W-:-:S05]  /*a5ab0*/  LOP3.LUT R2, R250, R149, R115, 0x78, !PT ;  /* 0x00000095fa027212 */ /* 0x001fca00078e7873 */
[----:B------:R0:W-:Y:S01]  /*a5ac0*/  STL [R1+0xc6c], R2 ;  /* 0x000c6c0201007387 */ /* 0x0001e20000100800 */
[----:B-1----:R-:W-:-:S03]  /*a5ad0*/  LOP3.LUT R3, R249, R157, R115, 0x78, !PT ;  /* 0x0000009df9037212 */ /* 0x002fc600078e7873 */
[----:B------:R-:W-:Y:S04]  /*a5ae0*/  STL [R1+0xc5c], R4 ;  /* 0x000c5c0401007387 */ /* 0x000fe80000100800 */
[----:B------:R-:W4:Y:S01]  /*a5af0*/  LDL.LU R248, [R1+0xc84] ;  /* 0x000c840001f87983 */ /* 0x000f220000300800 */
[----:B0-----:R-:W-:-:S03]  /*a5b00*/  LOP3.LUT R2, R139, R161, R115, 0x78, !PT ;  /* 0x000000a18b027212 */ /* 0x001fc600078e7873 */
[----:B------:R-:W-:Y:S04]  /*a5b10*/  STL [R1+0xc4c], R3 ;  /* 0x000c4c0301007387 */ /* 0x000fe80000100800 */
[----:B------:R-:W4:Y:S04]  /*a5b20*/  LDL.LU R139, [R1+0xc74] ;  /* 0x000c7400018b7983 */ /* 0x000f280000300800 */
[----:B------:R3:W-:Y:S04]  /*a5b30*/  STL [R1+0xc3c], R2 ;  /* 0x000c3c0201007387 */ /* 0x0007e80000100800 */
[----:B------:R2:W4:Y:S04]  /*a5b40*/  SHFL.IDX PT, R123, R20, R172, 0x1f ;  /* 0x00001fac147b7589 */ /* 0x00052800000e0000 */
[----:B------:R-:W4:Y:S04]  /*a5b50*/  LDL.LU R250, [R1+0xc64] ;  /* 0x000c640001fa7983 */ /* 0x000f280000300800 */
[----:B------:R-:W4:Y:S04]  /*a5b60*/  LDL.LU R251, [R1+0xc54] ;  /* 0x000c540001fb7983 */ /* 0x000f280000300800 */
[----:B------:R-:W0:Y:S01]  /*a5b70*/  SHFL.IDX PT, R107, R21, R172, 0x1f ;  /* 0x00001fac156b7589 */ /* 0x000e2200000e0000 */
[----:B---3--:R-:W-:-:S05]  /*a5b80*/  LOP3.LUT R2, R244, R165, R115, 0x78, !PT ;  /* 0x000000a5f4027212 */ /* 0x008fca00078e7873 */
[----:B------:R4:W-:Y:S04]  /*a5b90*/  STL [R1+0xc2c], R2 ;  /* 0x000c2c0201007387 */ /* 0x0009e80000100800 */
[----:B------:R-:W3:Y:S04]  /*a5ba0*/  LDL.LU R249, [R1+0xc44] ;  /* 0x000c440001f97983 */ /* 0x000ee80000300800 */
[----:B------:R-:W3:Y:S01]  /*a5bb0*/  LDL.LU R244, [R1+0xc34] ;  /* 0x000c340001f47983 */ /* 0x000ee20000300800 */
[----:B--2---:R-:W-:-:S03]  /*a5bc0*/  LOP3.LUT R20, R196, R169, R115, 0x78, !PT ;  /* 0x000000a9c4147212 */ /* 0x004fc600078e7873 */
[----:B------:R-:W2:Y:S04]  /*a5bd0*/  LDL.LU R196, [R1+0xc24] ;  /* 0x000c240001c47983 */ /* 0x000ea80000300800 */
[----:B------:R-:W-:Y:S04]  /*a5be0*/  STL [R1+0x1968], R20 ;  /* 0x0019681401007387 */ /* 0x000fe80000100800 */
[----:B------:R-:W-:Y:S01]  /*a5bf0*/  STL [R1+0x196c], R12 ;  /* 0x00196c0c01007387 */ /* 0x000fe20000100800 */
[--C-:B----4-:R-:W-:Y:S02]  /*a5c00*/  LOP3.LUT R2, R0, R142, R123.reuse, 0x78, !PT ;  /* 0x0000008e00027212 */ /* 0x110fe400078e787b */
[----:B------:R-:W-:-:S02]  /*a5c10*/  LOP3.LUT R0, R192, R146, R123, 0x78, !PT ;  /* 0x00000092c0007212 */ /* 0x000fc400078e787b */
[----:B------:R-:W4:Y:S04]  /*a5c20*/  LDL.LU R192, [R1+0xc14] ;  /* 0x000c140001c07983 */ /* 0x000f280000300800 */
[----:B------:R1:W-:Y:S04]  /*a5c30*/  STL [R1+0xc88], R2 ;  /* 0x000c880201007387 */ /* 0x0003e80000100800 */
[----:B------:R0:W-:Y:S01]  /*a5c40*/  STL [R1+0xc78], R0 ;  /* 0x000c780001007387 */ /* 0x0001e20000100800 */
[--C-:B-1----:R-:W-:Y:S02]  /*a5c50*/  LOP3.LUT R2, R138, R150, R123.reuse, 0x78, !PT ;  /* 0x000000968a027212 */ /* 0x102fe400078e787b */
[----:B0-----:R-:W-:-:S03]  /*a5c60*/  LOP3.LUT R0, R137, R154, R123, 0x78, !PT ;  /* 0x0000009a89007212 */ /* 0x001fc600078e787b */
[----:B------:R0:W-:Y:S01]  /*a5c70*/  STL [R1+0xc68], R2 ;  /* 0x000c680201007387 */ /* 0x0001e20000100800 */
[----:B------:R-:W-:-:S03]  /*a5c80*/  LOP3.LUT R3, R247, R158, R123, 0x78, !PT ;  /* 0x0000009ef7037212 */ /* 0x000fc600078e787b */
[----:B------:R1:W-:Y:S01]  /*a5c90*/  STL [R1+0xc58], R0 ;  /* 0x000c580001007387 */ /* 0x0003e20000100800 */
[----:B0-----:R-:W-:-:S03]  /*a5ca0*/  LOP3.LUT R2, R188, R162, R123, 0x78, !PT ;  /* 0x000000a2bc027212 */ /* 0x001fc600078e787b */
[----:B-1----:R-:W4:Y:S04]  /*a5cb0*/  LDL.LU R0, [R1+0xc10] ;  /* 0x000c100001007983 */ /* 0x002f280000300800 */
[----:B------:R-:W-:Y:S04]  /*a5cc0*/  STL [R1+0xc48], R3 ;  /* 0x000c480301007387 */ /* 0x000fe80000100800 */
[----:B------:R-:W4:Y:S04]  /*a5cd0*/  LDL.LU R188, [R1+0xc00] ;  /* 0x000c000001bc7983 */ /* 0x000f280000300800 */
[----:B------:R0:W-:Y:S04]  /*a5ce0*/  STL [R1+0xc38], R2 ;  /* 0x000c380201007387 */ /* 0x0001e80000100800 */
[----:B------:R-:W4:Y:S04]  /*a5cf0*/  LDL.LU R138, [R1+0xbf0] ;  /* 0x000bf000018a7983 */ /* 0x000f280000300800 */
[----:B------:R-:W4:Y:S01]  /*a5d00*/  LDL.LU R137, [R1+0xbe0] ;  /* 0x000be00001897983 */ /* 0x000f220000300800 */
[----:B0-----:R-:W-:-:S05]  /*a5d10*/  LOP3.LUT R2, R184, R166, R123, 0x78, !PT ;  /* 0x000000a6b8027212 */ /* 0x001fca00078e787b */
[----:B------:R0:W-:Y:S04]  /*a5d20*/  STL [R1+0xc28], R2 ;  /* 0x000c280201007387 */ /* 0x0001e80000100800 */
[----:B------:R-:W4:Y:S04]  /*a5d30*/  LDL.LU R247, [R1+0xbd0] ;  /* 0x000bd00001f77983 */ /* 0x000f280000300800 */
[----:B------:R-:W4:Y:S01]  /*a5d40*/  LDL.LU R184, [R1+0xbc0] ;  /* 0x000bc00001b87983 */ /* 0x000f220000300800 */
[----:B------:R-:W-:-:S03]  /*a5d50*/  LOP3.LUT R19, R176, R170, R123, 0x78, !PT ;  /* 0x000000aab0137212 */ /* 0x000fc600078e787b */
[----:B------:R-:W4:Y:S04]  /*a5d60*/  LDL.LU R176, [R1+0xbb0] ;  /* 0x000bb00001b07983 */ /* 0x000f280000300800 */
[----:B------:R-:W-:Y:S04]  /*a5d70*/  STL [R1+0x1970], R19 ;  /* 0x0019701301007387 */ /* 0x000fe80000100800 */
[----:B------:R-:W-:Y:S01]  /*a5d80*/  STL [R1+0x1974], R88 ;  /* 0x0019745801007387 */ /* 0x000fe20000100800 */
[----:B------:R-:W-:-:S03]  /*a5d90*/  LOP3.LUT R3, R139, R147, R107, 0x78, !PT ;  /* 0x000000938b037212 */ /* 0x000fc600078e786b */
[----:B------:R-:W4:Y:S01]  /*a5da0*/  LDL.LU R139, [R1+0xba0] ;  /* 0x000ba000018b7983 */ /* 0x000f220000300800 */
[----:B0-----:R-:W-:-:S05]  /*a5db0*/  LOP3.LUT R2, R248, R143, R107, 0x78, !PT ;  /* 0x0000008ff8027212 */ /* 0x001fca00078e786b */
[----:B------:R0:W-:Y:S04]  /*a5dc0*/  STL [R1+0xc84], R2 ;  /* 0x000c840201007387 */ /* 0x0001e80000100800 */
[----:B------:R3:W-:Y:S01]  /*a5dd0*/  STL [R1+0xc74], R3 ;  /* 0x000c740301007387 */ /* 0x0007e20000100800 */
[--C-:B------:R-:W-:Y:S02]  /*a5de0*/  LOP3.LUT R4, R251, R155, R107.reuse, 0x78, !PT ;  /* 0x0000009bfb047212 */ /* 0x100fe400078e786b */
[----:B0-----:R-:W-:-:S05]  /*a5df0*/  LOP3.LUT R2, R250, R151, R107, 0x78, !PT ;  /* 0x00000097fa027212 */ /* 0x001fca00078e786b */
[----:B------:R0:W-:Y:S04]  /*a5e00*/  STL [R1+0xc64], R2 ;  /* 0x000c640201007387 */ /* 0x0001e80000100800 */
[----:B------:R-:W-:Y:S04]  /*a5e10*/  STL [R1+0xc54], R4 ;  /* 0x000c540401007387 */ /* 0x000fe80000100800 */
[----:B------:R-:W4:Y:S04]  /*a5e20*/  LDL.LU R248, [R1+0xc0c] ;  /* 0x000c0c0001f87983 */ /* 0x000f280000300800 */
[----:B------:R-:W1:Y:S01]  /*a5e30*/  SHFL.IDX PT, R115, R12, R172, 0x1f ;  /* 0x00001fac0c737589 */ /* 0x000e6200000e0000 */
[----:B---3--:R-:W-:-:S02]  /*a5e40*/  LOP3.LUT R3, R249, R159, R107, 0x78, !PT ;  /* 0x0000009ff9037212 */ /* 0x008fc400078e786b */
[----:B0-----:R-:W-:-:S03]  /*a5e50*/  LOP3.LUT R2, R244, R163, R107, 0x78, !PT ;  /* 0x000000a3f4027212 */ /* 0x001fc600078e786b */
[----:B------:R-:W-:Y:S04]  /*a5e60*/  STL [R1+0xc44], R3 ;  /* 0x000c440301007387 */ /* 0x000fe80000100800 */
[----:B------:R-:W3:Y:S04]  /*a5e70*/  LDL.LU R244, [R1+0xbfc] ;  /* 0x000bfc0001f47983 */ /* 0x000ee80000300800 */
[----:B------:R2:W-:Y:S04]  /*a5e80*/  STL [R1+0xc34], R2 ;  /* 0x000c340201007387 */ /* 0x0005e80000100800 */
[----:B------:R-:W3:Y:S04]  /*a5e90*/  LDL.LU R250, [R1+0xbec] ;  /* 0x000bec0001fa7983 */ /* 0x000ee80000300800 */
[----:B------:R-:W3:Y:S01]  /*a5ea0*/  LDL.LU R251, [R1+0xbdc] ;  /* 0x000bdc0001fb7983 */ /* 0x000ee20000300800 */
[----:B--2---:R-:W-:-:S05]  /*a5eb0*/  LOP3.LUT R2, R196, R167, R107, 0x78, !PT ;  /* 0x000000a7c4027212 */ /* 0x004fca00078e786b */
[----:B------:R1:W-:Y:S04]  /*a5ec0*/  STL [R1+0xc24], R2 ;  /* 0x000c240201007387 */ /* 0x0003e80000100800 */
[----:B------:R-:W2:Y:S04]  /*a5ed0*/  LDL.LU R249, [R1+0xbcc] ;  /* 0x000bcc0001f97983 */ /* 0x000ea80000300800 */
[----:B------:R-:W2:Y:S01]  /*a5ee0*/  LDL.LU R196, [R1+0xbbc] ;  /* 0x000bbc0001c47983 */ /* 0x000ea20000300800 */
[----:B----4-:R-:W-:-:S03]  /*a5ef0*/  LOP3.LUT R18, R192, R171, R107, 0x78, !PT ;  /* 0x000000abc0127212 */ /* 0x010fc600078e786b */
[----:B------:R-:W4:Y:S04]  /*a5f00*/  LDL.LU R192, [R1+0xbac] ;  /* 0x000bac0001c07983 */ /* 0x000f280000300800 */
[----:B------:R-:W-:Y:S04]  /*a5f10*/  STL [R1+0x1978], R18 ;  /* 0x0019781201007387 */ /* 0x000fe80000100800 */
[----:B------:R-:W-:Y:S01]  /*a5f20*/  STL [R1+0x197c], R89 ;  /* 0x00197c5901007387 */ /* 0x000fe20000100800 */
[--C-:B-1----:R-:W-:Y:S02]  /*a5f30*/  LOP3.LUT R2, R0, R140, R115.reuse, 0x78, !PT ;  /* 0x0000008c00027212 */ /* 0x102fe400078e7873 */
[----:B------:R-:W-:-:S02]  /*a5f40*/  LOP3.LUT R0, R188, R144, R115, 0x78, !PT ;  /* 0x00000090bc007212 */ /* 0x000fc400078e7873 */
[----:B------:R-:W4:Y:S04]  /*a5f50*/  LDL.LU R188, [R1+0xb9c] ;  /* 0x000b9c0001bc7983 */ /* 0x000f280000300800 */
[----:B------:R0:W-:Y:S04]  /*a5f60*/  STL [R1+0xc10], R2 ;  /* 0x000c100201007387 */ /* 0x0001e80000100800 */
[----:B------:R1:W-:Y:S01]  /*a5f70*/  STL [R1+0xc00], R0 ;  /* 0x000c000001007387 */ /* 0x0003e20000100800 */
[--C-:B0-----:R-:W-:Y:S02]  /*a5f80*/  LOP3.LUT R2, R138, R148, R115.reuse, 0x78, !PT ;  /* 0x000000948a027212 */ /* 0x101fe400078e7873 */
[----:B-1----:R-:W-:-:S03]  /*a5f90*/  LOP3.LUT R0, R137, R152, R115, 0x78, !PT ;  /* 0x0000009889007212 */ /* 0x002fc600078e7873 */
        /* <DEDUP_REMOVED lines=11> */
[----:B------:R-:W-:Y:S04]  /*a6050*/  STL [R1+0xbb0], R2 ;  /* 0x000bb00201007387 */ /* 0x000fe80000100800 */
[----:B------:R-:W4:Y:S04]  /*a6060*/  LDL.LU R247, [R1+0xbc8] ;  /* 0x000bc80001f77983 */ /* 0x000f280000300800 */
[----:B------:R-:W4:Y:S01]  /*a6070*/  LDL.LU R176, [R1+0xbb8] ;  /* 0x000bb80001b07983 */ /* 0x000f220000300800 */
[----:B------:R-:W-:-:S03]  /*a6080*/  LOP3.LUT R13, R139, R168, R115, 0x78, !PT ;  /* 0x000000a88b0d7212 */ /* 0x000fc600078e7873 */
[----:B------:R-:W4:Y:S04]  /*a6090*/  LDL.LU R139, [R1+0xba8] ;  /* 0x000ba800018b7983 */ /* 0x000f280000300800 */
[----:B------:R-:W0:Y:S04]  /*a60a0*/  SHFL.IDX PT, R123, R88, R172, 0x1f ;  /* 0x00001fac587b7589 */ /* 0x000e2800000e0000 */
[----:B------:R-:W-:Y:S04]  /*a60b0*/  STL [R1+0x1980], R13 ;  /* 0x0019800d01007387 */ /* 0x000fe80000100800 */
[----:B------:R-:W-:Y:S01]  /*a60c0*/  STL [R1+0x1984], R90 ;  /* 0x0019845a01007387 */ /* 0x000fe20000100800 */
[----:B0-----:R-:W-:-:S03]  /*a60d0*/  LOP3.LUT R2, R248, R141, R123, 0x78, !PT ;  /* 0x0000008df8027212 */ /* 0x001fc600078e787b */
[----:B------:R-:W0:Y:S01]  /*a60e0*/  SHFL.IDX PT, R107, R89, R172, 0x1f ;  /* 0x00001fac596b7589 */ /* 0x000e2200000e0000 */
[----:B---3--:R-:W-:-:S03]  /*a60f0*/  LOP3.LUT R3, R244, R145, R123, 0x78, !PT ;  /* 0x00000091f4037212 */ /* 0x008fc600078e787b */
[----:B------:R-:W3:Y:S04]  /*a6100*/  LDL.LU R244, [R1+0xb98] ;  /* 0x000b980001f47983 */ /* 0x000ee80000300800 */
[----:B------:R1:W-:Y:S04]  /*a6110*/  STL [R1+0xc0c], R2 ;  /* 0x000c0c0201007387 */ /* 0x0003e80000100800 */
[----:B------:R2:W-:Y:S01]  /*a6120*/  STL [R1+0xbfc], R3 ;  /* 0x000bfc0301007387 */ /* 0x0005e20000100800 */
[--C-:B------:R-:W-:Y:S02]  /*a6130*/  LOP3.LUT R4, R251, R153, R123.reuse, 0x78, !PT ;  /* 0x00000099fb047212 */ /* 0x100fe400078e787b */
[----:B-1----:R-:W-:-:S05]  /*a6140*/  LOP3.LUT R2, R250, R149, R123, 0x78, !PT ;  /* 0x00000095fa027212 */ /* 0x002fca00078e787b */
[----:B------:R1:W-:Y:S01]  /*a6150*/  STL [R1+0xbec], R2 ;  /* 0x000bec0201007387 */ /* 0x0003e20000100800 */
[----:B--2---:R-:W-:-:S03]  /*a6160*/  LOP3.LUT R3, R249, R157, R123, 0x78, !PT ;  /* 0x0000009df9037212 */ /* 0x004fc600078e787b */
[----:B------:R-:W-:Y:S04]  /*a6170*/  STL [R1+0xbdc], R4 ;  /* 0x000bdc0401007387 */ /* 0x000fe80000100800 */
[----:B------:R-:W2:Y:S01]  /*a6180*/  LDL.LU R248, [R1+0xc04] ;  /* 0x000c040001f87983 */ /* 0x000ea20000300800 */
[----:B-1----:R-:W-:-:S03]  /*a6190*/  LOP3.LUT R2, R196, R161, R123, 0x78, !PT ;  /* 0x000000a1c4027212 */ /* 0x002fc600078e787b */
[----:B------:R-:W-:Y:S04]  /*a61a0*/  STL [R1+0xbcc], R3 ;  /* 0x000bcc0301007387 */ /* 0x000fe80000100800 */
[----:B------:R-:W2:Y:S04]  /*a61b0*/  LDL.LU R196, [R1+0xbf4] ;  /* 0x000bf40001c47983 */ /* 0x000ea80000300800 */
[----:B------:R4:W-:Y:S04]  /*a61c0*/  STL [R1+0xbbc], R2 ;  /* 0x000bbc0201007387 */ /* 0x0009e80000100800 */
[----:B------:R-:W2:Y:S04]  /*a61d0*/  LDL.LU R250, [R1+0xbe4] ;  /* 0x000be40001fa7983 */ /* 0x000ea80000300800 */
[----:B------:R-:W2:Y:S01]  /*a61e0*/  LDL.LU R251, [R1+0xbd4] ;  /* 0x000bd40001fb7983 */ /* 0x000ea20000300800 */
[----:B----4-:R-:W-:-:S05]  /*a61f0*/  LOP3.LUT R2, R192, R165, R123, 0x78, !PT ;  /* 0x000000a5c0027212 */ /* 0x010fca00078e787b */
[----:B------:R0:W-:Y:S04]  /*a6200*/  STL [R1+0xbac], R2 ;  /* 0x000bac0201007387 */ /* 0x0001e80000100800 */
[----:B------:R-:W4:Y:S04]  /*a6210*/  LDL.LU R249, [R1+0xbc4] ;  /* 0x000bc40001f97983 */ /* 0x000f280000300800 */
[----:B------:R-:W4:Y:S01]  /*a6220*/  LDL.LU R192, [R1+0xbb4] ;  /* 0x000bb40001c07983 */ /* 0x000f220000300800 */
[----:B------:R-:W-:-:S03]  /*a6230*/  LOP3.LUT R175, R188, R169, R123, 0x78, !PT ;  /* 0x000000a9bcaf7212 */ /* 0x000fc600078e787b */
[----:B------:R-:W4:Y:S04]  /*a6240*/  LDL.LU R188, [R1+0xba4] ;  /* 0x000ba40001bc7983 */ /* 0x000f280000300800 */
[----:B------:R-:W-:Y:S04]  /*a6250*/  STL [R1+0x1988], R175 ;  /* 0x001988af01007387 */ /* 0x000fe80000100800 */
[----:B------:R-:W-:Y:S01]  /*a6260*/  STL [R1+0x198c], R92 ;  /* 0x00198c5c01007387 */ /* 0x000fe20000100800 */
[--C-:B0-----:R-:W-:Y:S02]  /*a6270*/  LOP3.LUT R2, R0, R142, R107.reuse, 0x78, !PT ;  /* 0x0000008e00027212 */ /* 0x101fe400078e786b */
        /* <DEDUP_REMOVED lines=19> */
[----:B------:R-:W4:Y:S04]  /*a63b0*/  LDL.LU R139, [R1+0xb40] ;  /* 0x000b4000018b7983 */ /* 0x000f280000300800 */
[----:B------:R-:W2:Y:S04]  /*a63c0*/  SHFL.IDX PT, R115, R90, R172, 0x1f ;  /* 0x00001fac5a737589 */ /* 0x000ea800000e0000 */
[----:B------:R-:W0:Y:S01]  /*a63d0*/  SHFL.IDX PT, R123, R92, R172, 0x1f ;  /* 0x00001fac5c7b7589 */ /* 0x000e2200000e0000 */
[----:B---3--:R-:W-:-:S03]  /*a63e0*/  LOP3.LUT R174, R244, R170, R107, 0x78, !PT ;  /* 0x000000aaf4ae7212 */ /* 0x008fc600078e786b */
[----:B------:R-:W3:Y:S04]  /*a63f0*/  LDL.LU R244, [R1+0xb30] ;  /* 0x000b300001f47983 */ /* 0x000ee80000300800 */
[----:B------:R-:W-:Y:S04]  /*a6400*/  STL [R1+0x1990], R174 ;  /* 0x001990ae01007387 */ /* 0x000fe80000100800 */
[----:B------:R-:W-:Y:S01]  /*a6410*/  STL [R1+0x1994], R93 ;  /* 0x0019945d01007387 */ /* 0x000fe20000100800 */
[--C-:B--2---:R-:W-:Y:S02]  /*a6420*/  LOP3.LUT R2, R248, R143, R115.reuse, 0x78, !PT ;  /* 0x0000008ff8027212 */ /* 0x104fe400078e7873 */
[----:B------:R-:W-:-:S02]  /*a6430*/  LOP3.LUT R3, R196, R147, R115, 0x78, !PT ;  /* 0x00000093c4037212 */ /* 0x000fc400078e7873 */
[----:B------:R-:W2:Y:S04]  /*a6440*/  LDL.LU R196, [R1+0xb20] ;  /* 0x000b200001c47983 */ /* 0x000ea80000300800 */
[----:B------:R1:W-:Y:S04]  /*a6450*/  STL [R1+0xc04], R2 ;  /* 0x000c040201007387 */ /* 0x0003e80000100800 */
[----:B------:R4:W-:Y:S01]  /*a6460*/  STL [R1+0xbf4], R3 ;  /* 0x000bf40301007387 */ /* 0x0009e20000100800 */
[--C-:B------:R-:W-:Y:S02]  /*a6470*/  LOP3.LUT R4, R251, R155, R115.reuse, 0x78, !PT ;  /* 0x0000009bfb047212 */ /* 0x100fe400078e7873 */
[----:B-1----:R-:W-:-:S05]  /*a6480*/  LOP3.LUT R2, R250, R151, R115, 0x78, !PT ;  /* 0x00000097fa027212 */ /* 0x002fca00078e7873 */
[----:B------:R1:W-:Y:S01]  /*a6490*/  STL [R1+0xbe4], R2 ;  /* 0x000be40201007387 */ /* 0x0003e20000100800 */
[----:B----4-:R-:W-:-:S03]  /*a64a0*/  LOP3.LUT R3, R249, R159, R115, 0x78, !PT ;  /* 0x0000009ff9037212 */ /* 0x010fc600078e7873 */
[----:B------:R-:W-:Y:S01]  /*a64b0*/  STL [R1+0xbd4], R4 ;  /* 0x000bd40401007387 */ /* 0x000fe20000100800 */
[----:B-1----:R-:W-:-:S03]  /*a64c0*/  LOP3.LUT R2, R192, R163, R115, 0x78, !PT ;  /* 0x000000a3c0027212 */ /* 0x002fc600078e7873 */
[----:B------:R-:W4:Y:S04]  /*a64d0*/  LDL.LU R248, [R1+0xb8c] ;  /* 0x000b8c0001f87983 */ /* 0x000f280000300800 */
        /* <DEDUP_REMOVED lines=28> */
[----:B------:R-:W4:Y:S04]  /*a66a0*/  SHFL.IDX PT, R107, R93, R172, 0x1f ;  /* 0x00001fac5d6b7589 */ /* 0x000f2800000e0000 */
        /* <DEDUP_REMOVED lines=16> */
[--C-:B------:R-:W-:Y:S02]  /*a67b0*/  LOP3.LUT R4, R251, R153, R107.reuse, 0x78, !PT ;  /* 0x00000099fb047212 */ /* 0x100fe400078e786b */
[----:B-1----:R-:W-:-:S05]  /*a67c0*/  LOP3.LUT R2, R250, R149, R107, 0x78, !PT ;  /* 0x00000095fa027212 */ /* 0x002fca00078e786b */
[----:B------:R1:W-:Y:S04]  /*a67d0*/  STL [R1+0xb6c], R2 ;  /* 0x000b6c0201007387 */ /* 0x0003e80000100800 */
[----:B------:R-:W-:Y:S01]  /*a67e0*/  STL [R1+0xb5c], R4 ;  /* 0x000b5c0401007387 */ /* 0x000fe20000100800 */
[----:B0-----:R-:W-:-:S03]  /*a67f0*/  LOP3.LUT R3, R249, R157, R107, 0x78, !PT ;  /* 0x0000009df9037212 */ /* 0x001fc600078e786b */
[----:B------:R-:W4:Y:S01]  /*a6800*/  LDL.LU R248, [R1+0xb84] ;  /* 0x000b840001f87983 */ /* 0x000f220000300800 */
[----:B-1----:R-:W-:-:S03]  /*a6810*/  LOP3.LUT R2, R188, R161, R107, 0x78, !PT ;  /* 0x000000a1bc027212 */ /* 0x002fc600078e786b */
        /* <DEDUP_REMOVED lines=20> */
[----:B------:R-:W-:Y:S04]  /*a6960*/  STL [R1+0xb68], R2 ;  /* 0x000b680201007387 */ /* 0x000fe80000100800 */
[----:B------:R0:W-:Y:S04]  /*a6970*/  STL [R1+0xb58], R0 ;  /* 0x000b580001007387 */ /* 0x0001e80000100800 */
[----:B------:R-:W1:Y:S04]  /*a6980*/  SHFL.IDX PT, R123, R95, R172, 0x1f ;  /* 0x00001fac5f7b7589 */ /* 0x000e6800000e0000 */
[----:B0-----:R-:W4:Y:S01]  /*a6990*/  LDL.LU R0, [R1+0xb10] ;  /* 0x000b100001007983 */ /* 0x001f220000300800 */
[----:B---3--:R-:W-:-:S02]  /*a69a0*/  LOP3.LUT R3, R247, R158, R115, 0x78, !PT ;  /* 0x0000009ef7037212 */ /* 0x008fc400078e7873 */
[----:B------:R-:W-:-:S03]  /*a69b0*/  LOP3.LUT R2, R244, R162, R115, 0x78, !PT ;  /* 0x000000a2f4027212 */ /* 0x000fc600078e7873 */
        /* <DEDUP_REMOVED lines=18> */
[--C-:B------:R-:W-:Y:S02]  /*a6ae0*/  LOP3.LUT R4, R251, R155, R123.reuse, 0x78, !PT ;  /* 0x0000009bfb047212 */ /* 0x100fe400078e787b */
[----:B0-----:R-:W-:-:S05]  /*a6af0*/  LOP3.LUT R2, R250, R151, R123, 0x78, !PT ;  /* 0x00000097fa027212 */ /* 0x001fca00078e787b */
[----:B------:R0:W-:Y:S04]  /*a6b00*/  STL [R1+0xb64], R2 ;  /* 0x000b640201007387 */ /* 0x0001e80000100800 */
[----:B------:R-:W-:Y:S04]  /*a6b10*/  STL [R1+0xb54], R4 ;  /* 0x000b540401007387 */ /* 0x000fe80000100800 */
[----:B------:R-:W4:Y:S01]  /*a6b20*/  LDL.LU R248, [R1+0xb0c] ;  /* 0x000b0c0001f87983 */ /* 0x000f220000300800 */
[--C-:B-1----:R-:W-:Y:S02]  /*a6b30*/  LOP3.LUT R3, R249, R159, R123.reuse, 0x78, !PT ;  /* 0x0000009ff9037212 */ /* 0x102fe400078e787b */
[----:B0-----:R-:W-:-:S03]  /*a6b40*/  LOP3.LUT R2, R184, R163, R123, 0x78, !PT ;  /* 0x000000a3b8027212 */ /* 0x001fc600078e787b */
        /* <DEDUP_REMOVED lines=20> */
[--C-:B-1----:R-:W-:Y:S02]  /*a6c90*/  LOP3.LUT R2, R138, R148, R107.reuse, 0x78, !PT ;  /* 0x000000948a027212 */ /* 0x102fe400078e786b */
[----:B0-----:R-:W-:-:S03]  /*a6ca0*/  LOP3.LUT R0, R137, R152, R107, 0x78, !PT ;  /* 0x0000009889007212 */ /* 0x001fc600078e786b */
[----:B------:R0:W-:Y:S04]  /*a6cb0*/  STL [R1+0xaf0], R2 ;  /* 0x000af00201007387 */ /* 0x0001e80000100800 */
[----:B------:R1:W-:Y:S01]  /*a6cc0*/  STL [R1+0xae0], R0 ;  /* 0x000ae00001007387 */ /* 0x0003e20000100800 */
[--C-:B--2---:R-:W-:Y:S02]  /*a6cd0*/  LOP3.LUT R3, R247, R156, R107.reuse, 0x78, !PT ;  /* 0x0000009cf7037212 */ /* 0x104fe400078e786b */
[--C-:B0-----:R-:W-:Y:S01]  /*a6ce0*/  LOP3.LUT R2, R196, R160, R107.reuse, 0x78, !PT ;  /* 0x000000a0c4027212 */ /* 0x101fe200078e786b */
[----:B-1----:R-:W2:Y:S04]  /*a6cf0*/  LDL.LU R0, [R1+0xb08] ;  /* 0x000b080001007983 */ /* 0x002ea80000300800 */
        /* <DEDUP_REMOVED lines=45> */
[--C-:B-1----:R-:W-:Y:S02]  /*a6fd0*/  LOP3.LUT R2, R138, R150, R123.reuse, 0x78, !PT ;  /* 0x000000968a027212 */ /* 0x102fe400078e787b */
[----:B0-----:R-:W-:-:S03]  /*a6fe0*/  LOP3.LUT R0, R137, R154, R123, 0x78, !PT ;  /* 0x0000009a89007212 */ /* 0x001fc600078e787b */
[----:B------:R0:W-:Y:S01]  /*a6ff0*/  STL [R1+0xae8], R2 ;  /* 0x000ae80201007387 */ /* 0x0001e20000100800 */
[----:B----4-:R-:W-:-:S03]  /*a7000*/  LOP3.LUT R3, R247, R158, R123, 0x78, !PT ;  /* 0x0000009ef7037212 */ /* 0x010fc600078e787b */
        /* <DEDUP_REMOVED lines=30> */
[----:B------:R-:W4:Y:S04]  /*a71f0*/  SHFL.IDX PT, R115, R14, R172, 0x1f ;  /* 0x00001fac0e737589 */ /* 0x000f2800000e0000 */
[----:B------:R3:W-:Y:S04]  /*a7200*/  STL [R1+0xab4], R2 ;  /* 0x000ab40201007387 */ /* 0x0007e80000100800 */
        /* <DEDUP_REMOVED lines=96> */
[----:B------:R1:W-:Y:S04]  /*a7810*/  STL [R1+0xa64], R2 ;  /* 0x000a640201007387 */ /* 0x0003e80000100800 */
[----:B------:R-:W-:Y:S04]  /*a7820*/  STL [R1+0xa54], R4 ;  /* 0x000a540401007387 */ /* 0x000fe80000100800 */
[----:B------:R-:W3:Y:S01]  /*a7830*/  LDL.LU R248, [R1+0xa0c] ;  /* 0x000a0c0001f87983 */ /* 0x000ee20000300800 */
[--C-:B--2---:R-:W-:Y:S02]  /*a7840*/  LOP3.LUT R3, R244, R159, R115.reuse, 0x78, !PT ;  /* 0x0000009ff4037212 */ /* 0x104fe400078e7873 */
        /* <DEDUP_REMOVED lines=35> */
[----:B------:R-:W0:Y:S04]  /*a7a80*/  SHFL.IDX PT, R107, R96, R172, 0x1f ;  /* 0x00001fac606b7589 */ /* 0x000e2800000e0000 */
[----:B------:R-:W1:Y:S01]  /*a7a90*/  SHFL.IDX PT, R115, R97, R172, 0x1f ;  /* 0x00001fac61737589 */ /* 0x000e6200000e0000 */
[----:B---3--:R-:W-:-:S03]  /*a7aa0*/  LOP3.LUT R11, R250, R168, R123, 0x78, !PT ;  /* 0x000000a8fa0b7212 */ /* 0x008fc600078e787b */
[----:B------:R-:W3:Y:S04]  /*a7ab0*/  LDL.LU R250, [R1+0x9a8] ;  /* 0x0009a80001fa7983 */ /* 0x000ee80000300800 */
[----:B------:R-:W-:Y:S04]  /*a7ac0*/  STL [R1+0x1a00], R11 ;  /* 0x001a000b01007387 */ /* 0x000fe80000100800 */
[----:B------:R-:W-:Y:S01]  /*a7ad0*/  STL [R1+0x1a04], R98 ;  /* 0x001a046201007387 */ /* 0x000fe20000100800 */
[--C-:B0-----:R-:W-:Y:S02]  /*a7ae0*/  LOP3.LUT R2, R248, R141, R107.reuse, 0x78, !PT ;  /* 0x0000008df8027212 */ /* 0x101fe400078e786b */
[----:B--2---:R-:W-:-:S02]  /*a7af0*/  LOP3.LUT R3, R251, R145, R107, 0x78, !PT ;  /* 0x00000091fb037212 */ /* 0x004fc400078e786b */
[----:B------:R-:W2:Y:S04]  /*a7b00*/  LDL.LU R251, [R1+0x998] ;  /* 0x0009980001fb7983 */ /* 0x000ea80000300800 */
[----:B------:R0:W-:Y:S04]  /*a7b10*/  STL [R1+0xa0c], R2 ;  /* 0x000a0c0201007387 */ /* 0x0001e80000100800 */
[----:B------:R4:W-:Y:S01]  /*a7b20*/  STL [R1+0x9fc], R3 ;  /* 0x0009fc0301007387 */ /* 0x0009e20000100800 */
[--C-:B------:R-:W-:Y:S02]  /*a7b30*/  LOP3.LUT R4, R244, R153, R107.reuse, 0x78, !PT ;  /* 0x00000099f4047212 */ /* 0x100fe400078e786b */
[----:B0-----:R-:W-:-:S05]  /*a7b40*/  LOP3.LUT R2, R249, R149, R107, 0x78, !PT ;  /* 0x00000095f9027212 */ /* 0x001fca00078e786b */
[----:B------:R0:W-:Y:S04]  /*a7b50*/  STL [R1+0x9ec], R2 ;  /* 0x0009ec0201007387 */ /* 0x0001e80000100800 */
[----:B------:R-:W-:Y:S04]  /*a7b60*/  STL [R1+0x9dc], R4 ;  /* 0x0009dc0401007387 */ /* 0x000fe80000100800 */
[----:B------:R-:W2:Y:S01]  /*a7b70*/  LDL.LU R248, [R1+0xa04] ;  /* 0x000a040001f87983 */ /* 0x000ea20000300800 */
[--C-:B----4-:R-:W-:Y:S02]  /*a7b80*/  LOP3.LUT R3, R196, R157, R107.reuse, 0x78, !PT ;  /* 0x0000009dc4037212 */ /* 0x110fe400078e786b */
[----:B0-----:R-:W-:-:S03]  /*a7b90*/  LOP3.LUT R2, R192, R161, R107, 0x78, !PT ;  /* 0x000000a1c0027212 */ /* 0x001fc600078e786b */
        /* <DEDUP_REMOVED lines=27> */
[----:B------:R-:W0:Y:S04]  /*a7d50*/  SHFL.IDX PT, R123, R98, R172, 0x1f ;  /* 0x00001fac627b7589 */ /* 0x000e2800000e0000 */
[----:B------:R3:W-:Y:S04]  /*a7d60*/  STL [R1+0x9b8], R2 ;  /* 0x0009b80201007387 */ /* 0x0007e80000100800 */
[----:B------:R-:W4:Y:S04]  /*a7d70*/  LDL.LU R138, [R1+0x96c] ;  /* 0x00096c00018a7983 */ /* 0x000f280000300800 */
[----:B------:R-:W4:Y:S04]  /*a7d80*/  LDL.LU R137, [R1+0x95c] ;  /* 0x00095c0001897983 */ /* 0x000f280000300800 */
[----:B------:R-:W1:Y:S01]  /*a7d90*/  SHFL.IDX PT, R107, R100, R172, 0x1f ;  /* 0x00001fac646b7589 */ /* 0x000e6200000e0000 */
        /* <DEDUP_REMOVED lines=8> */
[--C-:B0-----:R-:W-:Y:S02]  /*a7e20*/  LOP3.LUT R2, R248, R143, R123.reuse, 0x78, !PT ;  /* 0x0000008ff8027212 */ /* 0x101fe400078e787b */
[----:B----4-:R-:W-:-:S02]  /*a7e30*/  LOP3.LUT R3, R196, R147, R123, 0x78, !PT ;  /* 0x00000093c4037212 */ /* 0x010fc400078e787b */
        /* <DEDUP_REMOVED lines=14> */
[----:B------:R-:W4:Y:S04]  /*a7f20*/  LDL.LU R192, [R1+0x958] ;  /* 0x0009580001c07983 */ /* 0x000f280000300800 */
[----:B------:R-:W4:Y:S01]  /*a7f30*/  LDL.LU R188, [R1+0x948] ;  /* 0x0009480001bc7983 */ /* 0x000f220000300800 */
[----:B0-----:R-:W-:-:S05]  /*a7f40*/  LOP3.LUT R2, R184, R167, R123, 0x78, !PT ;  /* 0x000000a7b8027212 */ /* 0x001fca00078e787b */
[----:B------:R0:W-:Y:S04]  /*a7f50*/  STL [R1+0x9a4], R2 ;  /* 0x0009a40201007387 */ /* 0x0001e80000100800 */
        /* <DEDUP_REMOVED lines=8> */
[----:B------:R-:W0:Y:S04]  /*a7fe0*/  SHFL.IDX PT, R115, R101, R172, 0x1f ;  /* 0x00001fac65737589 */ /* 0x000e2800000e0000 */
[----:B------:R1:W-:Y:S04]  /*a7ff0*/  STL [R1+0x990], R2 ;  /* 0x0009900201007387 */ /* 0x0003e80000100800 */
[----:B------:R1:W-:Y:S02]  /*a8000*/  STL [R1+0x97c], R0 ;  /* 0x00097c0001007387 */ /* 0x0003e40000100800 */
[----:B-1----:R-:W-:-:S02]  /*a8010*/  LOP3.LUT R2, R138, R148, R107, 0x78, !PT ;  /* 0x000000948a027212 */ /* 0x002fc400078e786b */
[----:B------:R-:W-:-:S03]  /*a8020*/  LOP3.LUT R0, R137, R152, R107, 0x78, !PT ;  /* 0x0000009889007212 */ /* 0x000fc600078e786b */
[----:B------:R-:W-:Y:S04]  /*a8030*/  STL [R1+0x96c], R2 ;  /* 0x00096c0201007387 */ /* 0x000fe80000100800 */
[----:B------:R1:W-:Y:S04]  /*a8040*/  STL [R1+0x95c], R0 ;  /* 0x00095c0001007387 */ /* 0x0003e80000100800 */
[----:B-1----:R-:W4:Y:S01]  /*a8050*/  LDL.LU R0, [R1+0x988] ;  /* 0x0009880001007983 */ /* 0x002f220000300800 */
[--C-:B---3--:R-:W-:Y:S02]  /*a8060*/  LOP3.LUT R3, R247, R156, R107.reuse, 0x78, !PT ;  /* 0x0000009cf7037212 */ /* 0x108fe400078e786b */
[----:B------:R-:W-:-:S03]  /*a8070*/  LOP3.LUT R2, R250, R160, R107, 0x78, !PT ;  /* 0x000000a0fa027212 */ /* 0x000fc600078e786b */
[----:B------:R-:W-:Y:S04]  /*a8080*/  STL [R1+0x94c], R3 ;  /* 0x00094c0301007387 */ /* 0x000fe80000100800 */
[----:B------:R-:W3:Y:S04]  /*a8090*/  LDL.LU R138, [R1+0x974] ;  /* 0x00097400018a7983 */ /* 0x000ee80000300800 */
[----:B------:R2:W-:Y:S04]  /*a80a0*/  STL [R1+0x93c], R2 ;  /* 0x00093c0201007387 */ /* 0x0005e80000100800 */
[----:B------:R-:W3:Y:S04]  /*a80b0*/  LDL.LU R137, [R1+0x964] ;  /* 0x0009640001897983 */ /* 0x000ee80000300800 */
[----:B------:R-:W3:Y:S04]  /*a80c0*/  LDL.LU R247, [R1+0x954] ;  /* 0x0009540001f77983 */ /* 0x000ee80000300800 */
[----:B------:R-:W3:Y:S01]  /*a80d0*/  LDL.LU R250, [R1+0x944] ;  /* 0x0009440001fa7983 */ /* 0x000ee20000300800 */
[----:B--2---:R-:W-:-:S05]  /*a80e0*/  LOP3.LUT R2, R251, R164, R107, 0x78, !PT ;  /* 0x000000a4fb027212 */ /* 0x004fca00078e786b */
[----:B------:R1:W-:Y:S04]  /*a80f0*/  STL [R1+0x92c], R2 ;  /* 0x00092c0201007387 */ /* 0x0003e80000100800 */
[----:B------:R-:W2:Y:S01]  /*a8100*/  LDL.LU R251, [R1+0x934] ;  /* 0x0009340001fb7983 */ /* 0x000ea20000300800 */
[----:B----4-:R-:W-:-:S03]  /*a8110*/  LOP3.LUT R31, R196, R168, R107, 0x78, !PT ;  /* 0x000000a8c41f7212 */ /* 0x010fc600078e786b */
[----:B------:R-:W4:Y:S04]  /*a8120*/  LDL.LU R196, [R1+0x924] ;  /* 0x0009240001c47983 */ /* 0x000f280000300800 */
[----:B------:R-:W-:Y:S04]  /*a8130*/  STL [R1+0x1a20], R31 ;  /* 0x001a201f01007387 */ /* 0x000fe80000100800 */
[----:B------:R-:W-:Y:S01]  /*a8140*/  STL [R1+0x1a24], R103 ;  /* 0x001a246701007387 */ /* 0x000fe20000100800 */
[----:B0-----:R-:W-:-:S05]  /*a8150*/  LOP3.LUT R4, R248, R141, R115, 0x78, !PT ;  /* 0x0000008df8047212 */ /* 0x001fca00078e7873 */
[----:B------:R0:W-:Y:S04]  /*a8160*/  STL [R1+0x98c], R4 ;  /* 0x00098c0401007387 */ /* 0x0001e80000100800 */
[----:B------:R-:W4:Y:S01]  /*a8170*/  LDL.LU R248, [R1+0x914] ;  /* 0x0009140001f87983 */ /* 0x000f220000300800 */
[----:B------:R-:W-:-:S05]  /*a8180*/  LOP3.LUT R3, R249, R145, R115, 0x78, !PT ;  /* 0x00000091f9037212 */ /* 0x000fca00078e7873 */
[----:B------:R0:W-:Y:S01]  /*a8190*/  STL [R1+0x978], R3 ;  /* 0x0009780301007387 */ /* 0x0001e20000100800 */
[--C-:B-1----:R-:W-:Y:S02]  /*a81a0*/  LOP3.LUT R2, R244, R149, R115.reuse, 0x78, !PT ;  /* 0x00000095f4027212 */ /* 0x102fe400078e7873 */
[----:B0-----:R-:W-:-:S03]  /*a81b0*/  LOP3.LUT R4, R192, R153, R115, 0x78, !PT ;  /* 0x00000099c0047212 */ /* 0x001fc600078e7873 */
[----:B------:R0:W-:Y:S01]  /*a81c0*/  STL [R1+0x968], R2 ;  /* 0x0009680201007387 */ /* 0x0001e20000100800 */
[----:B------:R-:W-:-:S03]  /*a81d0*/  LOP3.LUT R3, R188, R157, R115, 0x78, !PT ;  /* 0x0000009dbc037212 */ /* 0x000fc600078e7873 */
[----:B------:R-:W-:Y:S04]  /*a81e0*/  STL [R1+0x958], R4 ;  /* 0x0009580401007387 */ /* 0x000fe80000100800 */
[----:B------:R-:W4:Y:S04]  /*a81f0*/  LDL.LU R249, [R1+0x984] ;  /* 0x0009840001f97983 */ /* 0x000f280000300800 */
[----:B------:R-:W-:Y:S04]  /*a8200*/  STL [R1+0x948], R3 ;  /* 0x0009480301007387 */ /* 0x000fe80000100800 */
[----:B------:R-:W4:Y:S01]  /*a8210*/  LDL.LU R244, [R1+0x970] ;  /* 0x0009700001f47983 */ /* 0x000f220000300800 */
[----:B0-----:R-:W-:-:S05]  /*a8220*/  LOP3.LUT R2, R184, R161, R115, 0x78, !PT ;  /* 0x000000a1b8027212 */ /* 0x001fca00078e7873 */
[----:B------:R0:W-:Y:S04]  /*a8230*/  STL [R1+0x938], R2 ;  /* 0x0009380201007387 */ /* 0x0001e80000100800 */
[----:B------:R-:W4:Y:S04]  /*a8240*/  LDL.LU R192, [R1+0x960] ;  /* 0x0009600001c07983 */ /* 0x000f280000300800 */
[----:B------:R-:W4:Y:S04]  /*a8250*/  LDL.LU R188, [R1+0x950] ;  /* 0x0009500001bc7983 */ /* 0x000f280000300800 */
[----:B------:R-:W4:Y:S01]  /*a8260*/  LDL.LU R184, [R1+0x940] ;  /* 0x0009400001b87983 */ /* 0x000f220000300800 */
[----:B0-----:R-:W-:-:S05]  /*a8270*/  LOP3.LUT R2, R176, R165, R115, 0x78, !PT ;  /* 0x000000a5b0027212 */ /* 0x001fca00078e7873 */
[----:B------:R-:W-:Y:S04]  /*a8280*/  STL [R1+0x928], R2 ;  /* 0x0009280201007387 */ /* 0x000fe80000100800 */
[----:B------:R-:W4:Y:S01]  /*a8290*/  LDL.LU R176, [R1+0x930] ;  /* 0x0009300001b07983 */ /* 0x000f220000300800 */
[----:B------:R-:W-:-:S03]  /*a82a0*/  LOP3.LUT R30, R139, R169, R115, 0x78, !PT ;  /* 0x000000a98b1e7212 */ /* 0x000fc600078e7873 */
[----:B------:R-:W4:Y:S04]  /*a82b0*/  LDL.LU R139, [R1+0x920] ;  /* 0x00092000018b7983 */ /* 0x000f280000300800 */
[----:B------:R-:W0:Y:S04]  /*a82c0*/  SHFL.IDX PT, R123, R102, R172, 0x1f ;  /* 0x00001fac667b7589 */ /* 0x000e2800000e0000 */
[----:B------:R-:W1:Y:S04]  /*a82d0*/  SHFL.IDX PT, R107, R103, R172, 0x1f ;  /* 0x00001fac676b7589 */ /* 0x000e6800000e0000 */
[----:B------:R-:W-:Y:S04]  /*a82e0*/  STL [R1+0x1a28], R30 ;  /* 0x001a281e01007387 */ /* 0x000fe80000100800 */
[----:B------:R-:W-:Y:S01]  /*a82f0*/  STL [R1+0x1a2c], R181 ;  /* 0x001a2cb501007387 */ /* 0x000fe20000100800 */
[----:B0-----:R-:W-:-:S05]  /*a8300*/  LOP3.LUT R3, R0, R142, R123, 0x78, !PT ;  /* 0x0000008e00037212 */ /* 0x001fca00078e787b */
[----:B------:R-:W-:Y:S04]  /*a8310*/  STL [R1+0x988], R3 ;  /* 0x0009880301007387 */ /* 0x000fe80000100800 */
[----:B------:R-:W4:Y:S01]  /*a8320*/  LDL.LU R239, [R1+0x910] ;  /* 0x0009100001ef7983 */ /* 0x000f220000300800 */
[----:B---3--:R-:W-:-:S05]  /*a8330*/  LOP3.LUT R0, R138, R146, R123, 0x78, !PT ;  /* 0x000000928a007212 */ /* 0x008fca00078e787b */
[----:B------:R0:W-:Y:S01]  /*a8340*/  STL [R1+0x974], R0 ;  /* 0x0009740001007387 */ /* 0x0001e20000100800 */
[--C-:B------:R-:W-:Y:S02]  /*a8350*/  LOP3.LUT R2, R137, R150, R123.reuse, 0x78, !PT ;  /* 0x0000009689027212 */ /* 0x100fe400078e787b */
[----:B0-----:R-:W-:-:S03]  /*a8360*/  LOP3.LUT R0, R247, R154, R123, 0x78, !PT ;  /* 0x0000009af7007212 */ /* 0x001fc600078e787b */
[----:B------:R-:W-:Y:S01]  /*a8370*/  STL [R1+0x964], R2 ;  /* 0x0009640201007387 */ /* 0x000fe20000100800 */
[----:B------:R-:W-:-:S03]  /*a8380*/  LOP3.LUT R3, R250, R158, R123, 0x78, !PT ;  /* 0x0000009efa037212 */ /* 0x000fc600078e787b */
[----:B------:R0:W-:Y:S04]  /*a8390*/  STL [R1+0x954], R0 ;  /* 0x0009540001007387 */ /* 0x0001e80000100800 */
[----:B0-----:R-:W3:Y:S01]  /*a83a0*/  LDL.LU R0, [R1+0x90c] ;  /* 0x00090c0001007983 */ /* 0x001ee20000300800 */
[----:B--2---:R-:W-:-:S03]  /*a83b0*/  LOP3.LUT R2, R251, R162, R123, 0x78, !PT ;  /* 0x000000a2fb027212 */ /* 0x004fc600078e787b */
[----:B------:R-:W-:Y:S04]  /*a83c0*/  STL [R1+0x944], R3 ;  /* 0x0009440301007387 */ /* 0x000fe80000100800 */
[----:B------:R-:W2:Y:S04]  /*a83d0*/  LDL.LU R138, [R1+0x8f8] ;  /* 0x0008f800018a7983 */ /* 0x000ea80000300800 */
[----:B------:R4:W-:Y:S04]  /*a83e0*/  STL [R1+0x934], R2 ;  /* 0x0009340201007387 */ /* 0x0009e80000100800 */
[----:B------:R-:W2:Y:S04]  /*a83f0*/  LDL.LU R137, [R1+0x8e8] ;  /* 0x0008e80001897983 */ /* 0x000ea80000300800 */
[----:B------:R-:W2:Y:S04]  /*a8400*/  LDL.LU R247, [R1+0x8d4] ;  /* 0x0008d40001f77983 */ /* 0x000ea80000300800 */
[----:B------:R-:W2:Y:S04]  /*a8410*/  LDL.LU R250, [R1+0x8c4] ;  /* 0x0008c40001fa7983 */ /* 0x000ea80000300800 */
[----:B------:R-:W2:Y:S01]  /*a8420*/  LDL.LU R251, [R1+0x8b4] ;  /* 0x0008b40001fb7983 */ /* 0x000ea20000300800 */
[----:B----4-:R-:W-:-:S05]  /*a8430*/  LOP3.LUT R2, R196, R166, R123, 0x78, !PT ;  /* 0x000000a6c4027212 */ /* 0x010fca00078e787b */
[----:B------:R0:W-:Y:S04]  /*a8440*/  STL [R1+0x924], R2 ;  /* 0x0009240201007387 */ /* 0x0001e80000100800 */
[----:B------:R-:W4:Y:S01]  /*a8450*/  LDL.LU R196, [R1+0x8a4] ;  /* 0x0008a40001c47983 */ /* 0x000f220000300800 */
[----:B------:R-:W-:-:S05]  /*a8460*/  LOP3.LUT R29, R248, R170, R123, 0x78, !PT ;  /* 0x000000aaf81d7212 */ /* 0x000fca00078e787b */
[----:B------:R-:W-:Y:S04]  /*a8470*/  STL [R1+0x1a30], R29 ;  /* 0x001a301d01007387 */ /* 0x000fe80000100800 */
[----:B------:R-:W-:Y:S01]  /*a8480*/  STL [R1+0x1a34], R182 ;  /* 0x001a34b601007387 */ /* 0x000fe20000100800 */
[----:B-1----:R-:W-:-:S05]  /*a8490*/  LOP3.LUT R4, R249, R143, R107, 0x78, !PT ;  /* 0x0000008ff9047212 */ /* 0x002fca00078e786b */
[----:B------:R1:W-:Y:S01]  /*a84a0*/  STL [R1+0x984], R4 ;  /* 0x0009840401007387 */ /* 0x0003e20000100800 */
[----:B------:R-:W-:-:S03]  /*a84b0*/  LOP3.LUT R3, R244, R147, R107, 0x78, !PT ;  /* 0x00000093f4037212 */ /* 0x000fc600078e786b */
[----:B------:R-:W4:Y:S04]  /*a84c0*/  LDL.LU R248, [R1+0x894] ;  /* 0x0008940001f87983 */ /* 0x000f280000300800 */
[----:B------:R1:W-:Y:S01]  /*a84d0*/  STL [R1+0x970], R3 ;  /* 0x0009700301007387 */ /* 0x0003e20000100800 */
[--C-:B0-----:R-:W-:Y:S02]  /*a84e0*/  LOP3.LUT R2, R192, R151, R107.reuse, 0x78, !PT ;  /* 0x00000097c0027212 */ /* 0x101fe400078e786b */
[----:B-1----:R-:W-:-:S03]  /*a84f0*/  LOP3.LUT R4, R188, R155, R107, 0x78, !PT ;  /* 0x0000009bbc047212 */ /* 0x002fc600078e786b */
        /* <DEDUP_REMOVED lines=13> */
[----:B------:R-:W4:Y:S04]  /*a85d0*/  LDL.LU R176, [R1+0x8b0] ;  /* 0x0008b00001b07983 */ /* 0x000f280000300800 */
[----:B------:R-:W4:Y:S04]  /*a85e0*/  LDL.LU R139, [R1+0x8a0] ;  /* 0x0008a000018b7983 */ /* 0x000f280000300800 */
[----:B------:R-:W3:Y:S04]  /*a85f0*/  SHFL.IDX PT, R115, R181, R172, 0x1f ;  /* 0x00001facb5737589 */ /* 0x000ee800000e0000 */
[----:B------:R-:W0:Y:S01]  /*a8600*/  SHFL.IDX PT, R123, R182, R172, 0x1f ;  /* 0x00001facb67b7589 */ /* 0x000e2200000e0000 */
[----:B------:R-:W-:-:S05]  /*a8610*/  LOP3.LUT R28, R239, R171, R107, 0x78, !PT ;  /* 0x000000abef1c7212 */ /* 0x000fca00078e786b */
[----:B------:R-:W-:Y:S04]  /*a8620*/  STL [R1+0x1a38], R28 ;  /* 0x001a381c01007387 */ /* 0x000fe80000100800 */
[----:B------:R-:W-:Y:S01]  /*a8630*/  STL [R1+0x1a3c], R183 ;  /* 0x001a3cb701007387 */ /* 0x000fe20000100800 */
[----:B---3--:R-:W-:-:S05]  /*a8640*/  LOP3.LUT R0, R0, R140, R115, 0x78, !PT ;  /* 0x0000008c00007212 */ /* 0x008fca00078e7873 */
[----:B------:R1:W-:Y:S01]  /*a8650*/  STL [R1+0x90c], R0 ;  /* 0x00090c0001007387 */ /* 0x0003e20000100800 */
[----:B--2---:R-:W-:-:S05]  /*a8660*/  LOP3.LUT R3, R138, R144, R115, 0x78, !PT ;  /* 0x000000908a037212 */ /* 0x004fca00078e7873 */
[----:B------:R2:W-:Y:S01]  /*a8670*/  STL [R1+0x8f8], R3 ;  /* 0x0008f80301007387 */ /* 0x0005e20000100800 */
[----:B------:R-:W-:-:S03]  /*a8680*/  LOP3.LUT R2, R137, R148, R115, 0x78, !PT ;  /* 0x0000009489027212 */ /* 0x000fc600078e7873 */
[----:B------:R-:W3:Y:S01]  /*a8690*/  LDL.LU R238, [R1+0x890] ;  /* 0x0008900001ee7983 */ /* 0x000ee20000300800 */
[----:B-1----:R-:W-:-:S03]  /*a86a0*/  LOP3.LUT R0, R247, R152, R115, 0x78, !PT ;  /* 0x00000098f7007212 */ /* 0x002fc600078e7873 */
[----:B------:R-:W-:Y:S01]  /*a86b0*/  STL [R1+0x8e8], R2 ;  /* 0x0008e80201007387 */ /* 0x000fe20000100800 */
[----:B--2---:R-:W-:-:S03]  /*a86c0*/  LOP3.LUT R3, R250, R156, R115, 0x78, !PT ;  /* 0x0000009cfa037212 */ /* 0x004fc600078e7873 */
[----:B------:R1:W-:Y:S04]  /*a86d0*/  STL [R1+0x8d4], R0 ;  /* 0x0008d40001007387 */ /* 0x0003e80000100800 */
[----:B------:R-:W-:Y:S04]  /*a86e0*/  STL [R1+0x8c4], R3 ;  /* 0x0008c40301007387 */ /* 0x000fe80000100800 */
[----:B------:R-:W2:Y:S01]  /*a86f0*/  LDL.LU R239, [R1+0x904] ;  /* 0x0009040001ef7983 */ /* 0x000ea20000300800 */
[----:B-1----:R-:W-:-:S05]  /*a8700*/  LOP3.LUT R0, R251, R160, R115, 0x78, !PT ;  /* 0x000000a0fb007212 */ /* 0x002fca00078e7873 */
[----:B------:R1:W-:Y:S01]  /*a8710*/  STL [R1+0x8b4], R0 ;  /* 0x0008b40001007387 */ /* 0x0003e20000100800 */
[----:B----4-:R-:W-:-:S03]  /*a8720*/  LOP3.LUT R2, R196, R164, R115, 0x78, !PT ;  /* 0x000000a4c4027212 */ /* 0x010fc600078e7873 */
[----:B-1----:R-:W4:Y:S04]  /*a8730*/  LDL.LU R0, [R1+0x8f0] ;  /* 0x0008f00001007983 */ /* 0x002f280000300800 */
[----:B------:R1:W-:Y:S04]  /*a8740*/  STL [R1+0x8a4], R2 ;  /* 0x0008a40201007387 */ /* 0x0003e80000100800 */
[----:B------:R-:W4:Y:S04]  /*a8750*/  LDL.LU R138, [R1+0x8e0] ;  /* 0x0008e000018a7983 */ /* 0x000f280000300800 */
[----:B------:R-:W4:Y:S04]  /*a8760*/  LDL.LU R247, [R1+0x8cc] ;  /* 0x0008cc0001f77983 */ /* 0x000f280000300800 */
[----:B------:R-:W4:Y:S04]  /*a8770*/  LDL.LU R250, [R1+0x8bc] ;  /* 0x0008bc0001fa7983 */ /* 0x000f280000300800 */
[----:B------:R-:W4:Y:S04]  /*a8780*/  LDL.LU R251, [R1+0x8ac] ;  /* 0x0008ac0001fb7983 */ /* 0x000f280000300800 */
[----:B------:R-:W4:Y:S01]  /*a8790*/  LDL.LU R196, [R1+0x89c] ;  /* 0x00089c0001c47983 */ /* 0x000f220000300800 */
[----:B------:R-:W-:-:S05]  /*a87a0*/  LOP3.LUT R34, R248, R168, R115, 0x78, !PT ;  /* 0x000000a8f8227212 */ /* 0x000fca00078e7873 */
[----:B------:R-:W-:Y:S04]  /*a87b0*/  STL [R1+0x1a40], R34 ;  /* 0x001a402201007387 */ /* 0x000fe80000100800 */
[----:B------:R-:W-:Y:S01]  /*a87c0*/  STL [R1+0x1a44], R47 ;  /* 0x001a442f01007387 */ /* 0x000fe20000100800 */
[----:B0-----:R-:W-:-:S05]  /*a87d0*/  LOP3.LUT R4, R249, R141, R123, 0x78, !PT ;  /* 0x0000008df9047212 */ /* 0x001fca00078e787b */
[----:B------:R0:W-:Y:S01]  /*a87e0*/  STL [R1+0x908], R4 ;  /* 0x0009080401007387 */ /* 0x0001e20000100800 */
[--C-:B-1----:R-:W-:Y:S02]  /*a87f0*/  LOP3.LUT R2, R244, R145, R123.reuse, 0x78, !PT ;  /* 0x00000091f4027212 */ /* 0x102fe400078e787b */
[--C-:B------:R-:W-:Y:S02]  /*a8800*/  LOP3.LUT R3, R192, R149, R123.reuse, 0x78, !PT ;  /* 0x00000095c0037212 */ /* 0x100fe400078e787b */
[----:B------:R-:W4:Y:S04]  /*a8810*/  LDL.LU R192, [R1+0x88c] ;  /* 0x00088c0001c07983 */ /* 0x000f280000300800 */
[----:B------:R1:W-:Y:S01]  /*a8820*/  STL [R1+0x8f4], R2 ;  /* 0x0008f40201007387 */ /* 0x0003e20000100800 */
[----:B0-----:R-:W-:-:S03]  /*a8830*/  LOP3.LUT R4, R184, R157, R123, 0x78, !PT ;  /* 0x0000009db8047212 */ /* 0x001fc600078e787b */
[----:B------:R0:W-:Y:S01]  /*a8840*/  STL [R1+0x8e4], R3 ;  /* 0x0008e40301007387 */ /* 0x0001e20000100800 */
[----:B-1----:R-:W-:-:S05]  /*a8850*/  LOP3.LUT R2, R188, R153, R123, 0x78, !PT ;  /* 0x00000099bc027212 */ /* 0x002fca00078e787b */
[----:B------:R1:W-:Y:S04]  /*a8860*/  STL [R1+0x8d0], R2 ;  /* 0x0008d00201007387 */ /* 0x0003e80000100800 */
[----:B------:R-:W-:Y:S04]  /*a8870*/  STL [R1+0x8c0], R4 ;  /* 0x0008c00401007387 */ /* 0x000fe80000100800 */
[----:B------:R-:W4:Y:S01]  /*a8880*/  LDL.LU R137, [R1+0x8fc] ;  /* 0x0008fc0001897983 */ /* 0x000f220000300800 */
[--C-:B0-----:R-:W-:Y:S02]  /*a8890*/  LOP3.LUT R3, R176, R161, R123.reuse, 0x78, !PT ;  /* 0x000000a1b0037212 */ /* 0x101fe400078e787b */
[----:B-1----:R-:W-:-:S03]  /*a88a0*/  LOP3.LUT R2, R139, R165, R123, 0x78, !PT ;  /* 0x000000a58b027212 */ /* 0x002fc600078e787b */
[----:B------:R-:W-:Y:S04]  /*a88b0*/  STL [R1+0x8b0], R3 ;  /* 0x0008b00301007387 */ /* 0x000fe80000100800 */
[----:B------:R-:W4:Y:S04]  /*a88c0*/  LDL.LU R248, [R1+0x8ec] ;  /* 0x0008ec0001f87983 */ /* 0x000f280000300800 */
[----:B------:R-:W-:Y:S04]  /*a88d0*/  STL [R1+0x8a0], R2 ;  /* 0x0008a00201007387 */ /* 0x000fe80000100800 */
[----:B------:R-:W4:Y:S04]  /*a88e0*/  LDL.LU R249, [R1+0x8d8] ;  /* 0x0008d80001f97983 */ /* 0x000f280000300800 */
[----:B------:R-:W4:Y:S04]  /*a88f0*/  LDL.LU R244, [R1+0x8c8] ;  /* 0x0008c80001f47983 */ /* 0x000f280000300800 */
[----:B------:R-:W4:Y:S04]  /*a8900*/  LDL.LU R188, [R1+0x8b8] ;  /* 0x0008b80001bc7983 */ /* 0x000f280000300800 */
[----:B------:R-:W4:Y:S04]  /*a8910*/  LDL.LU R184, [R1+0x8a8] ;  /* 0x0008a80001b87983 */ /* 0x000f280000300800 */
[----:B------:R-:W4:Y:S04]  /*a8920*/  LDL.LU R176, [R1+0x898] ;  /* 0x0008980001b07983 */ /* 0x000f280000300800 */
[----:B------:R-:W4:Y:S04]  /*a8930*/  LDL.LU R139, [R1+0x888] ;  /* 0x00088800018b7983 */ /* 0x000f280000300800 */
[----:B------:R-:W2:Y:S04]  /*a8940*/  SHFL.IDX PT, R107, R183, R172, 0x1f ;  /* 0x00001facb76b7589 */ /* 0x000ea800000e0000 */
[----:B------:R-:W0:Y:S01]  /*a8950*/  SHFL.IDX PT, R115, R47, R172, 0x1f ;  /* 0x00001fac2f737589 */ /* 0x000e2200000e0000 */
[----:B---3--:R-:W-:-:S05]  /*a8960*/  LOP3.LUT R33, R238, R169, R123, 0x78, !PT ;  /* 0x000000a9ee217212 */ /* 0x008fca00078e787b */
[----:B------:R-:W-:Y:S04]  /*a8970*/  STL [R1+0x1a48], R33 ;  /* 0x001a482101007387 */ /* 0x000fe80000100800 */
[----:B------:R-:W-:Y:S01]  /*a8980*/  STL [R1+0x1a4c], R220 ;  /* 0x001a4cdc01007387 */ /* 0x000fe20000100800 */
[----:B--2---:R-:W-:-:S05]  /*a8990*/  LOP3.LUT R2, R239, R142, R107, 0x78, !PT ;  /* 0x0000008eef027212 */ /* 0x004fca00078e786b */
[----:B------:R1:W-:Y:S01]  /*a89a0*/  STL [R1+0x904], R2 ;  /* 0x0009040201007387 */ /* 0x0003e20000100800 */
[----:B----4-:R-:W-:-:S05]  /*a89b0*/  LOP3.LUT R3, R0, R146, R107, 0x78, !PT ;  /* 0x0000009200037212 */ /* 0x010fca00078e786b */
[----:B------:R2:W-:Y:S01]  /*a89c0*/  STL [R1+0x8f0], R3 ;  /* 0x0008f00301007387 */ /* 0x0005e20000100800 */
[--C-:B------:R-:W-:Y:S02]  /*a89d0*/  LOP3.LUT R0, R138, R150, R107.reuse, 0x78, !PT ;  /* 0x000000968a007212 */ /* 0x100fe400078e786b */
[----:B-1----:R-:W-:-:S03]  /*a89e0*/  LOP3.LUT R2, R247, R154, R107, 0x78, !PT ;  /* 0x0000009af7027212 */ /* 0x002fc600078e786b */
[----:B------:R1:W-:Y:S01]  /*a89f0*/  STL [R1+0x8e0], R0 ;  /* 0x0008e00001007387 */ /* 0x0003e20000100800 */
[----:B--2---:R-:W-:-:S03]  /*a8a00*/  LOP3.LUT R3, R250, R158, R107, 0x78, !PT ;  /* 0x0000009efa037212 */ /* 0x004fc600078e786b */
[----:B------:R2:W-:Y:S01]  /*a8a10*/  STL [R1+0x8cc], R2 ;  /* 0x0008cc0201007387 */ /* 0x0005e20000100800 */
[----:B-1----:R-:W-:-:S03]  /*a8a20*/  LOP3.LUT R0, R251, R162, R107, 0x78, !PT ;  /* 0x000000a2fb007212 */ /* 0x002fc600078e786b */
[----:B------:R-:W-:Y:S01]  /*a8a30*/  STL [R1+0x8bc], R3 ;  /* 0x0008bc0301007387 */ /* 0x000fe20000100800 */
[----:B--2---:R-:W-:-:S03]  /*a8a40*/  LOP3.LUT R2, R196, R166, R107, 0x78, !PT ;  /* 0x000000a6c4027212 */ /* 0x004fc600078e786b */
[----:B------:R-:W2:Y:S04]  /*a8a50*/  LDL.LU R239, [R1+0x884] ;  /* 0x0008840001ef7983 */ /* 0x000ea80000300800 */
[----:B------:R1:W-:Y:S04]  /*a8a60*/  STL [R1+0x8ac], R0 ;  /* 0x0008ac0001007387 */ /* 0x0003e80000100800 */
[----:B-1----:R-:W3:Y:S04]  /*a8a70*/  LDL.LU R0, [R1+0x874] ;  /* 0x0008740001007983 */ /* 0x002ee80000300800 */
[----:B------:R0:W-:Y:S04]  /*a8a80*/  STL [R1+0x89c], R2 ;  /* 0x00089c0201007387 */ /* 0x0001e80000100800 */
[----:B------:R-:W4:Y:S04]  /*a8a90*/  LDL.LU R138, [R1+0x864] ;  /* 0x00086400018a7983 */ /* 0x000f280000300800 */
[----:B------:R-:W4:Y:S04]  /*a8aa0*/  LDL.LU R247, [R1+0x850] ;  /* 0x0008500001f77983 */ /* 0x000f280000300800 */
[----:B------:R-:W4:Y:S04]  /*a8ab0*/  LDL.LU R250, [R1+0x840] ;  /* 0x0008400001fa7983 */ /* 0x000f280000300800 */
[----:B------:R-:W4:Y:S04]  /*a8ac0*/  LDL.LU R251, [R1+0x830] ;  /* 0x0008300001fb7983 */ /* 0x000f280000300800 */
[----:B------:R-:W4:Y:S01]  /*a8ad0*/  LDL.LU R196, [R1+0x820] ;  /* 0x0008200001c47983 */ /* 0x000f220000300800 */
[----:B------:R-:W-:-:S03]  /*a8ae0*/  LOP3.LUT R32, R192, R170, R107, 0x78, !PT ;  /* 0x000000aac0207212 */ /* 0x000fc600078e786b */
[----:B------:R-:W4:Y:S04]  /*a8af0*/  LDL.LU R192, [R1+0x810] ;  /* 0x0008100001c07983 */ /* 0x000f280000300800 */
[----:B------:R-:W-:Y:S04]  /*a8b00*/  STL [R1+0x1a50], R32 ;  /* 0x001a502001007387 */ /* 0x000fe80000100800 */
[----:B------:R-:W-:Y:S01]  /*a8b10*/  STL [R1+0x1a54], R221 ;  /* 0x001a54dd01007387 */ /* 0x000fe20000100800 */
[----:B0-----:R-:W-:-:S05]  /*a8b20*/  LOP3.LUT R2, R137, R143, R115, 0x78, !PT ;  /* 0x0000008f89027212 */ /* 0x001fca00078e7873 */
[----:B------:R0:W-:Y:S01]  /*a8b30*/  STL [R1+0x8fc], R2 ;  /* 0x0008fc0201007387 */ /* 0x0001e20000100800 */
[--C-:B------:R-:W-:Y:S02]  /*a8b40*/  LOP3.LUT R4, R248, R147, R115.reuse, 0x78, !PT ;  /* 0x00000093f8047212 */ /* 0x100fe400078e7873 */
[----:B------:R-:W-:-:S03]  /*a8b50*/  LOP3.LUT R3, R249, R151, R115, 0x78, !PT ;  /* 0x00000097f9037212 */ /* 0x000fc600078e7873 */
[----:B------:R1:W-:Y:S01]  /*a8b60*/  STL [R1+0x8ec], R4 ;  /* 0x0008ec0401007387 */ /* 0x0003e20000100800 */
[----:B0-----:R-:W-:-:S03]  /*a8b70*/  LOP3.LUT R2, R244, R155, R115, 0x78, !PT ;  /* 0x0000009bf4027212 */ /* 0x001fc600078e7873 */
[----:B------:R0:W-:Y:S04]  /*a8b80*/  STL [R1+0x8d8], R3 ;  /* 0x0008d80301007387 */ /* 0x0001e80000100800 */
[----:B------:R0:W-:Y:S01]  /*a8b90*/  STL [R1+0x8c8], R2 ;  /* 0x0008c80201007387 */ /* 0x0001e20000100800 */
[--C-:B-1----:R-:W-:Y:S02]  /*a8ba0*/  LOP3.LUT R4, R188, R159, R115.reuse, 0x78, !PT ;  /* 0x0000009fbc047212 */ /* 0x102fe400078e7873 */
[----:B0-----:R-:W-:-:S03]  /*a8bb0*/  LOP3.LUT R3, R184, R163, R115, 0x78, !PT ;  /* 0x000000a3b8037212 */ /* 0x001fc600078e7873 */
[----:B------:R-:W-:Y:S01]  /*a8bc0*/  STL [R1+0x8b8], R4 ;  /* 0x0008b80401007387 */ /* 0x000fe20000100800 */
[----:B------:R-:W-:-:S03]  /*a8bd0*/  LOP3.LUT R2, R176, R167, R115, 0x78, !PT ;  /* 0x000000a7b0027212 */ /* 0x000fc600078e7873 */
        /* <DEDUP_REMOVED lines=8> */
[----:B------:R-:W4:Y:S01]  /*a8c60*/  LDL.LU R176, [R1+0x81c] ;  /* 0x00081c0001b07983 */ /* 0x000f220000300800 */
[----:B------:R-:W-:-:S03]  /*a8c70*/  LOP3.LUT R8, R139, R171, R115, 0x78, !PT ;  /* 0x000000ab8b087212 */ /* 0x000fc600078e7873 */
[----:B------:R-:W4:Y:S04]  /*a8c80*/  LDL.LU R139, [R1+0x80c] ;  /* 0x00080c00018b7983 */ /* 0x000f280000300800 */
[----:B------:R-:W2:Y:S04]  /*a8c90*/  SHFL.IDX PT, R123, R220, R172, 0x1f ;  /* 0x00001facdc7b7589 */ /* 0x000ea800000e0000 */
[----:B------:R-:W0:Y:S04]  /*a8ca0*/  SHFL.IDX PT, R107, R221, R172, 0x1f ;  /* 0x00001facdd6b7589 */ /* 0x000e2800000e0000 */
[----:B------:R-:W-:Y:S04]  /*a8cb0*/  STL [R1+0x1a58], R8 ;  /* 0x001a580801007387 */ /* 0x000fe80000100800 */
[----:B------:R-:W-:Y:S04]  /*a8cc0*/  STL [R1+0x1a5c], R218 ;  /* 0x001a5cda01007387 */ /* 0x000fe80000100800 */
[----:B------:R-:W1:Y:S01]  /*a8cd0*/  SHFL.IDX PT, R115, R218, R172, 0x1f ;  /* 0x00001facda737589 */ /* 0x000e6200000e0000 */
[----:B--2---:R-:W-:-:S05]  /*a8ce0*/  LOP3.LUT R3, R239, R140, R123, 0x78, !PT ;  /* 0x0000008cef037212 */ /* 0x004fca00078e787b */
[----:B------:R2:W-:Y:S01]  /*a8cf0*/  STL [R1+0x884], R3 ;  /* 0x0008840301007387 */ /* 0x0005e20000100800 */
[----:B---3--:R-:W-:-:S05]  /*a8d00*/  LOP3.LUT R2, R0, R144, R123, 0x78, !PT ;  /* 0x0000009000027212 */ /* 0x008fca00078e787b */
[----:B------:R3:W-:Y:S01]  /*a8d10*/  STL [R1+0x874], R2 ;  /* 0x0008740201007387 */ /* 0x0007e20000100800 */
[--C-:B----4-:R-:W-:Y:S02]  /*a8d20*/  LOP3.LUT R0, R138, R148, R123.reuse, 0x78, !PT ;  /* 0x000000948a007212 */ /* 0x110fe400078e787b */
[----:B--2---:R-:W-:-:S03]  /*a8d30*/  LOP3.LUT R3, R247, R152, R123, 0x78, !PT ;  /* 0x00000098f7037212 */ /* 0x004fc600078e787b */
[----:B------:R2:W-:Y:S01]  /*a8d40*/  STL [R1+0x864], R0 ;  /* 0x0008640001007387 */ /* 0x0005e20000100800 */
[----:B---3--:R-:W-:-:S03]  /*a8d50*/  LOP3.LUT R2, R250, R156, R123, 0x78, !PT ;  /* 0x0000009cfa027212 */ /* 0x008fc600078e787b */
[----:B------:R-:W-:Y:S01]  /*a8d60*/  STL [R1+0x850], R3 ;  /* 0x0008500301007387 */ /* 0x000fe20000100800 */
[--C-:B--2---:R-:W-:Y:S02]  /*a8d70*/  LOP3.LUT R0, R251, R160, R123.reuse, 0x78, !PT ;  /* 0x000000a0fb007212 */ /* 0x104fe400078e787b */
[--C-:B------:R-:W-:Y:S01]  /*a8d80*/  LOP3.LUT R218, R196, R164, R123.reuse, 0x78, !PT ;  /* 0x000000a4c4da7212 */ /* 0x100fe200078e787b */
[----:B------:R-:W-:Y:S04]  /*a8d90*/  STL [R1+0x840], R2 ;  /* 0x0008400201007387 */ /* 0x000fe80000100800 */
[----:B------:R-:W-:Y:S04]  /*a8da0*/  STL [R1+0x1a60], R218 ;  /* 0x001a60da01007387 */ /* 0x000fe80000100800 */
[----:B------:R2:W-:Y:S04]  /*a8db0*/  STL [R1+0x830], R0 ;  /* 0x0008300001007387 */ /* 0x0005e80000100800 */
[----:B------:R-:W1:Y:S04]  /*a8dc0*/  LDL.LU R239, [R1+0x87c] ;  /* 0x00087c0001ef7983 */ /* 0x000e680000300800 */
[----:B--2---:R-:W2:Y:S04]  /*a8dd0*/  LDL.LU R0, [R1+0x86c] ;  /* 0x00086c0001007983 */ /* 0x004ea80000300800 */
[----:B------:R-:W3:Y:S04]  /*a8de0*/  LDL.LU R138, [R1+0x85c] ;  /* 0x00085c00018a7983 */ /* 0x000ee80000300800 */
        /* <DEDUP_REMOVED lines=8> */
[--C-:B0-----:R-:W-:Y:S02]  /*a8e70*/  LOP3.LUT R4, R137, R141, R107.reuse, 0x78, !PT ;  /* 0x0000008d89047212 */ /* 0x101fe400078e786b */
[----:B------:R-:W-:-:S03]  /*a8e80*/  LOP3.LUT R3, R248, R145, R107, 0x78, !PT ;  /* 0x00000091f8037212 */ /* 0x000fc600078e786b */
[----:B------:R0:W-:Y:S01]  /*a8e90*/  STL [R1+0x880], R4 ;  /* 0x0008800401007387 */ /* 0x0001e20000100800 */
[----:B------:R-:W-:-:S03]  /*a8ea0*/  LOP3.LUT R2, R249, R149, R107, 0x78, !PT ;  /* 0x00000095f9027212 */ /* 0x000fc600078e786b */
[----:B------:R0:W-:Y:S04]  /*a8eb0*/  STL [R1+0x870], R3 ;  /* 0x0008700301007387 */ /* 0x0001e80000100800 */
[----:B------:R0:W-:Y:S02]  /*a8ec0*/  STL [R1+0x860], R2 ;  /* 0x0008600201007387 */ /* 0x0001e40000100800 */
[--C-:B0-----:R-:W-:Y:S02]  /*a8ed0*/  LOP3.LUT R4, R244, R153, R107.reuse, 0x78, !PT ;  /* 0x00000099f4047212 */ /* 0x101fe400078e786b */
[----:B------:R-:W-:-:S03]  /*a8ee0*/  LOP3.LUT R3, R188, R157, R107, 0x78, !PT ;  /* 0x0000009dbc037212 */ /* 0x000fc600078e786b */
[----:B------:R-:W-:Y:S01]  /*a8ef0*/  STL [R1+0x84c], R4 ;  /* 0x00084c0401007387 */ /* 0x000fe20000100800 */
[--C-:B------:R-:W-:Y:S02]  /*a8f00*/  LOP3.LUT R2, R184, R161, R107.reuse, 0x78, !PT ;  /* 0x000000a1b8027212 */ /* 0x100fe400078e786b */
[--C-:B------:R-:W-:Y:S01]  /*a8f10*/  LOP3.LUT R8, R176, R165, R107.reuse, 0x78, !PT ;  /* 0x000000a5b0087212 */ /* 0x100fe200078e786b */
[----:B------:R1:W-:Y:S04]  /*a8f20*/  STL [R1+0x83c], R3 ;  /* 0x00083c0301007387 */ /* 0x0003e80000100800 */
[----:B------:R-:W-:Y:S04]  /*a8f30*/  STL [R1+0x1a6c], R8 ;  /* 0x001a6c0801007387 */ /* 0x000fe80000100800 */
[----:B------:R2:W-:Y:S04]  /*a8f40*/  STL [R1+0x82c], R2 ;  /* 0x00082c0201007387 */ /* 0x0005e80000100800 */
[----:B------:R-:W4:Y:S04]  /*a8f50*/  LDL.LU R137, [R1+0x878] ;  /* 0x0008780001897983 */ /* 0x000f280000300800 */
        /* <DEDUP_REMOVED lines=8> */
[----:B------:R-:W0:Y:S04]  /*a8fe0*/  SHFL.IDX PT, R123, R219, R172, 0x1f ;  /* 0x00001facdb7b7589 */ /* 0x000e2800000e0000 */
[----:B------:R-:W-:Y:S04]  /*a8ff0*/  STL [R1+0x1a70], R204 ;  /* 0x001a70cc01007387 */ /* 0x000fe80000100800 */
[----:B------:R-:W-:Y:S01]  /*a9000*/  STL [R1+0x1a74], R36 ;  /* 0x001a742401007387 */ /* 0x000fe20000100800 */
[----:B-1----:R-:W-:-:S02]  /*a9010*/  LOP3.LUT R3, R239, R142, R115, 0x78, !PT ;  /* 0x0000008eef037212 */ /* 0x002fc400078e7873 */
[----:B--2---:R-:W-:-:S03]  /*a9020*/  LOP3.LUT R2, R0, R146, R115, 0x78, !PT ;  /* 0x0000009200027212 */ /* 0x004fc600078e7873 */
[----:B------:R4:W-:Y:S01]  /*a9030*/  STL [R1+0x87c], R3 ;  /* 0x00087c0301007387 */ /* 0x0009e20000100800 */
[----:B---3--:R-:W-:-:S03]  /*a9040*/  LOP3.LUT R0, R138, R150, R115, 0x78, !PT ;  /* 0x000000968a007212 */ /* 0x008fc600078e7873 */
[----:B------:R1:W-:Y:S04]  /*a9050*/  STL [R1+0x86c], R2 ;  /* 0x00086c0201007387 */ /* 0x0003e80000100800 */
[----:B------:R2:W-:Y:S01]  /*a9060*/  STL [R1+0x85c], R0 ;  /* 0x00085c0001007387 */ /* 0x0005e20000100800 */
[--C-:B----4-:R-:W-:Y:S02]  /*a9070*/  LOP3.LUT R3, R247, R154, R115.reuse, 0x78, !PT ;  /* 0x0000009af7037212 */ /* 0x110fe400078e7873 */
[----:B-1----:R-:W-:-:S03]  /*a9080*/  LOP3.LUT R2, R250, R158, R115, 0x78, !PT ;  /* 0x0000009efa027212 */ /* 0x002fc600078e7873 */
[----:B------:R-:W-:Y:S01]  /*a9090*/  STL [R1+0x848], R3 ;  /* 0x0008480301007387 */ /* 0x000fe20000100800 */
[--C-:B--2---:R-:W-:Y:S02]  /*a90a0*/  LOP3.LUT R0, R251, R162, R115.reuse, 0x78, !PT ;  /* 0x000000a2fb007212 */ /* 0x104fe400078e7873 */
[--C-:B------:R-:W-:Y:S01]  /*a90b0*/  LOP3.LUT R221, R196, R166, R115.reuse, 0x78, !PT ;  /* 0x000000a6c4dd7212 */ /* 0x100fe200078e7873 */
[----:B------:R-:W-:Y:S04]  /*a90c0*/  STL [R1+0x838], R2 ;  /* 0x0008380201007387 */ /* 0x000fe80000100800 */
[----:B------:R-:W-:Y:S04]  /*a90d0*/  STL [R1+0x1a78], R221 ;  /* 0x001a78dd01007387 */ /* 0x000fe80000100800 */
[----:B------:R1:W-:Y:S04]  /*a90e0*/  STL [R1+0x828], R0 ;  /* 0x0008280001007387 */ /* 0x0003e80000100800 */
[----:B------:R-:W2:Y:S04]  /*a90f0*/  LDL.LU R239, [R1+0x800] ;  /* 0x0008000001ef7983 */ /* 0x000ea80000300800 */
[----:B-1----:R-:W3:Y:S04]  /*a9100*/  LDL.LU R0, [R1+0x7f0] ;  /* 0x0007f00001007983 */ /* 0x002ee80000300800 */
[----:B------:R-:W4:Y:S01]  /*a9110*/  LDL.LU R138, [R1+0x7e0] ;  /* 0x0007e000018a7983 */ /* 0x000f220000300800 */
[----:B------:R-:W-:-:S03]  /*a9120*/  LOP3.LUT R203, R192, R170, R115, 0x78, !PT ;  /* 0x000000aac0cb7212 */ /* 0x000fc600078e7873 */
[----:B------:R-:W4:Y:S04]  /*a9130*/  LDL.LU R247, [R1+0x7c8] ;  /* 0x0007c80001f77983 */ /* 0x000f280000300800 */
[----:B------:R-:W4:Y:S04]  /*a9140*/  LDL.LU R250, [R1+0x7b8] ;  /* 0x0007b80001fa7983 */ /* 0x000f280000300800 */
[----:B------:R-:W4:Y:S04]  /*a9150*/  LDL.LU R251, [R1+0x7a8] ;  /* 0x0007a80001fb7983 */ /* 0x000f280000300800 */
[----:B------:R-:W4:Y:S04]  /*a9160*/  LDL.LU R196, [R1+0x798] ;  /* 0x0007980001c47983 */ /* 0x000f280000300800 */
[----:B------:R-:W4:Y:S04]  /*a9170*/  LDL.LU R192, [R1+0x788] ;  /* 0x0007880001c07983 */ /* 0x000f280000300800 */
[----:B------:R-:W-:Y:S04]  /*a9180*/  STL [R1+0x1a7c], R203 ;  /* 0x001a7ccb01007387 */ /* 0x000fe80000100800 */
[----:B------:R-:W-:Y:S01]  /*a9190*/  STL [R1+0x1a80], R104 ;  /* 0x001a806801007387 */ /* 0x000fe20000100800 */
[----:B0-----:R-:W-:-:S02]  /*a91a0*/  LOP3.LUT R4, R137, R143, R123, 0x78, !PT ;  /* 0x0000008f89047212 */ /* 0x001fc400078e787b */
[----:B------:R-:W-:-:S03]  /*a91b0*/  LOP3.LUT R3, R248, R147, R123, 0x78, !PT ;  /* 0x00000093f8037212 */ /* 0x000fc600078e787b */
[----:B------:R0:W-:Y:S01]  /*a91c0*/  STL [R1+0x878], R4 ;  /* 0x0008780401007387 */ /* 0x0001e20000100800 */
[----:B------:R-:W-:-:S03]  /*a91d0*/  LOP3.LUT R2, R249, R151, R123, 0x78, !PT ;  /* 0x00000097f9027212 */ /* 0x000fc600078e787b */
[----:B------:R1:W-:Y:S04]  /*a91e0*/  STL [R1+0x868], R3 ;  /* 0x0008680301007387 */ /* 0x0003e80000100800 */
[----:B------:R1:W-:Y:S01]  /*a91f0*/  STL [R1+0x854], R2 ;  /* 0x0008540201007387 */ /* 0x0003e20000100800 */
[--C-:B0-----:R-:W-:Y:S02]  /*a9200*/  LOP3.LUT R4, R244, R155, R123.reuse, 0x78, !PT ;  /* 0x0000009bf4047212 */ /* 0x101fe400078e787b */
[----:B-1----:R-:W-:-:S03]  /*a9210*/  LOP3.LUT R3, R188, R159, R123, 0x78, !PT ;  /* 0x0000009fbc037212 */ /* 0x002fc600078e787b */
[----:B------:R-:W-:Y:S01]  /*a9220*/  STL [R1+0x844], R4 ;  /* 0x0008440401007387 */ /* 0x000fe20000100800 */
[--C-:B------:R-:W-:Y:S02]  /*a9230*/  LOP3.LUT R2, R184, R163, R123.reuse, 0x78, !PT ;  /* 0x000000a3b8027212 */ /* 0x100fe400078e787b */
[--C-:B------:R-:W-:Y:S01]  /*a9240*/  LOP3.LUT R32, R176, R167, R123.reuse, 0x78, !PT ;  /* 0x000000a7b0207212 */ /* 0x100fe200078e787b */
[----:B------:R-:W-:Y:S04]  /*a9250*/  STL [R1+0x834], R3 ;  /* 0x0008340301007387 */ /* 0x000fe80000100800 */
[----:B------:R-:W-:Y:S04]  /*a9260*/  STL [R1+0x1a84], R32 ;  /* 0x001a842001007387 */ /* 0x000fe80000100800 */
[----:B------:R-:W-:Y:S04]  /*a9270*/  STL [R1+0x824], R2 ;  /* 0x0008240201007387 */ /* 0x000fe80000100800 */
        /* <DEDUP_REMOVED lines=12> */
[----:B------:R-:W-:Y:S01]  /*a9340*/  STL [R1+0x1a8c], R105 ;  /* 0x001a8c6901007387 */ /* 0x000fe20000100800 */
[----:B--2---:R-:W-:-:S02]  /*a9350*/  LOP3.LUT R3, R239, R140, R107, 0x78, !PT ;  /* 0x0000008cef037212 */ /* 0x004fc400078e786b */
[----:B---3--:R-:W-:-:S03]  /*a9360*/  LOP3.LUT R2, R0, R144, R107, 0x78, !PT ;  /* 0x0000009000027212 */ /* 0x008fc600078e786b */
[----:B------:R1:W-:Y:S01]  /*a9370*/  STL [R1+0x800], R3 ;  /* 0x0008000301007387 */ /* 0x0003e20000100800 */
[----:B----4-:R-:W-:-:S03]  /*a9380*/  LOP3.LUT R0, R138, R148, R107, 0x78, !PT ;  /* 0x000000948a007212 */ /* 0x010fc600078e786b */
[----:B------:R2:W-:Y:S04]  /*a9390*/  STL [R1+0x7f0], R2 ;  /* 0x0007f00201007387 */ /* 0x0005e80000100800 */
[----:B------:R3:W-:Y:S01]  /*a93a0*/  STL [R1+0x7e0], R0 ;  /* 0x0007e00001007387 */ /* 0x0007e20000100800 */
[--C-:B-1----:R-:W-:Y:S02]  /*a93b0*/  LOP3.LUT R3, R247, R152, R107.reuse, 0x78, !PT ;  /* 0x00000098f7037212 */ /* 0x102fe400078e786b */
[----:B--2---:R-:W-:-:S03]  /*a93c0*/  LOP3.LUT R2, R250, R156, R107, 0x78, !PT ;  /* 0x0000009cfa027212 */ /* 0x004fc600078e786b */
[----:B------:R-:W-:Y:S01]  /*a93d0*/  STL [R1+0x7c8], R3 ;  /* 0x0007c80301007387 */ /* 0x000fe20000100800 */
[--C-:B---3--:R-:W-:Y:S02]  /*a93e0*/  LOP3.LUT R0, R251, R160, R107.reuse, 0x78, !PT ;  /* 0x000000a0fb007212 */ /* 0x108fe400078e786b */
        /* <DEDUP_REMOVED lines=303> */
[----:B--2---:R-:W-:-:S02]  /*aa6e0*/  LOP3.LUT R2, R239, R140, R107, 0x78, !PT ;  /* 0x0000008cef027212 */ /* 0x004fc400078e786b */
[----:B---3--:R-:W-:-:S03]  /*aa6f0*/  LOP3.LUT R0, R0, R144, R107, 0x78, !PT ;  /* 0x0000009000007212 */ /* 0x008fc600078e786b */
[----:B------:R2:W-:Y:S01]  /*aa700*/  STL [R1+0x664], R2 ;  /* 0x0006640201007387 */ /* 0x0005e20000100800 */
[----:B----4-:R-:W-:-:S03]  /*aa710*/  LOP3.LUT R3, R138, R148, R107, 0x78, !PT ;  /* 0x000000948a037212 */ /* 0x010fc600078e786b */
[----:B------:R3:W-:Y:S01]  /*aa720*/  STL [R1+0x654], R0 ;  /* 0x0006540001007387 */ /* 0x0007e20000100800 */
[----:B--2---:R-:W-:-:S03]  /*aa730*/  LOP3.LUT R2, R247, R152, R107, 0x78, !PT ;  /* 0x00000098f7027212 */ /* 0x004fc600078e786b */
[----:B------:R-:W-:Y:S01]  /*aa740*/  STL [R1+0x644], R3 ;  /* 0x0006440301007387 */ /* 0x000fe20000100800 */
[--C-:B---3--:R-:W-:Y:S02]  /*aa750*/  LOP3.LUT R0, R250, R156, R107.reuse, 0x78, !PT ;  /* 0x0000009cfa007212 */ /* 0x108fe400078e786b */
[--C-:B------:R-:W-:Y:S01]  /*aa760*/  LOP3.LUT R222, R251, R160, R107.reuse, 0x78, !PT ;  /* 0x000000a0fbde7212 */ /* 0x100fe200078e786b */
[----:B------:R-:W-:Y:S01]  /*aa770*/  STL [R1+0x634], R2 ;  /* 0x0006340201007387 */ /* 0x000fe20000100800 */
[----:B------:R-:W-:-:S03]  /*aa780*/  LOP3.LUT R102, R196, R164, R107, 0x78, !PT ;  /* 0x000000a4c4667212 */ /* 0x000fc600078e786b */
[----:B------:R-:W-:Y:S04]  /*aa790*/  STL [R1+0x1b20], R222 ;  /* 0x001b20de01007387 */ /* 0x000fe80000100800 */
[----:B------:R2:W-:Y:S04]  /*aa7a0*/  STL [R1+0x624], R0 ;  /* 0x0006240001007387 */ /* 0x0005e80000100800 */
[----:B------:R-:W-:Y:S04]  /*aa7b0*/  STL [R1+0x1b24], R102 ;  /* 0x001b246601007387 */ /* 0x000fe80000100800 */
[----:B------:R-:W1:Y:S04]  /*aa7c0*/  LDL.LU R239, [R1+0x65c] ;  /* 0x00065c0001ef7983 */ /* 0x000e680000300800 */
[----:B--2---:R-:W2:Y:S04]  /*aa7d0*/  LDL.LU R0, [R1+0x64c] ;  /* 0x00064c0001007983 */ /* 0x004ea80000300800 */
[----:B------:R-:W3:Y:S01]  /*aa7e0*/  LDL.LU R138, [R1+0x63c] ;  /* 0x00063c00018a7983 */ /* 0x000ee20000300800 */
        /* <DEDUP_REMOVED lines=12> */
[----:B------:R0:W-:Y:S02]  /*aa8b0*/  STL [R1+0x650], R2 ;  /* 0x0006500201007387 */ /* 0x0001e40000100800 */
[--C-:B0-----:R-:W-:Y:S02]  /*aa8c0*/  LOP3.LUT R3, R244, R153, R115.reuse, 0x78, !PT ;  /* 0x00000099f4037212 */ /* 0x101fe400078e7873 */
[----:B------:R-:W-:Y:S01]  /*aa8d0*/  STL [R1+0x640], R4 ;  /* 0x0006400401007387 */ /* 0x000fe20000100800 */
[--C-:B------:R-:W-:Y:S02]  /*aa8e0*/  LOP3.LUT R2, R188, R157, R115.reuse, 0x78, !PT ;  /* 0x0000009dbc027212 */ /* 0x100fe400078e7873 */
[--C-:B------:R-:W-:Y:S01]  /*aa8f0*/  LOP3.LUT R6, R184, R161, R115.reuse, 0x78, !PT ;  /* 0x000000a1b8067212 */ /* 0x100fe200078e7873 */
[----:B------:R-:W-:Y:S01]  /*aa900*/  STL [R1+0x630], R3 ;  /* 0x0006300301007387 */ /* 0x000fe20000100800 */
[----:B------:R-:W-:-:S03]  /*aa910*/  LOP3.LUT R25, R176, R165, R115, 0x78, !PT ;  /* 0x000000a5b0197212 */ /* 0x000fc600078e7873 */
[----:B------:R-:W-:Y:S04]  /*aa920*/  STL [R1+0x1b30], R6 ;  /* 0x001b300601007387 */ /* 0x000fe80000100800 */
[----:B------:R1:W-:Y:S04]  /*aa930*/  STL [R1+0x620], R2 ;  /* 0x0006200201007387 */ /* 0x0003e80000100800 */
        /* <DEDUP_REMOVED lines=17> */
[----:B------:R1:W-:Y:S01]  /*aaa50*/  STL [R1+0x64c], R0 ;  /* 0x00064c0001007387 */ /* 0x0003e20000100800 */
[----:B----4-:R-:W-:-:S03]  /*aaa60*/  LOP3.LUT R2, R247, R154, R123, 0x78, !PT ;  /* 0x0000009af7027212 */ /* 0x010fc600078e787b */
[----:B------:R-:W-:Y:S01]  /*aaa70*/  STL [R1+0x63c], R3 ;  /* 0x00063c0301007387 */ /* 0x000fe20000100800 */
[--C-:B-1----:R-:W-:Y:S02]  /*aaa80*/  LOP3.LUT R0, R250, R158, R123.reuse, 0x78, !PT ;  /* 0x0000009efa007212 */ /* 0x102fe400078e787b */
[--C-:B------:R-:W-:Y:S01]  /*aaa90*/  LOP3.LUT R31, R251, R162, R123.reuse, 0x78, !PT ;  /* 0x000000a2fb1f7212 */ /* 0x100fe200078e787b */
[----:B------:R-:W-:Y:S01]  /*aaaa0*/  STL [R1+0x62c], R2 ;  /* 0x00062c0201007387 */ /* 0x000fe20000100800 */
[----:B------:R-:W-:-:S03]  /*aaab0*/  LOP3.LUT R101, R196, R166, R123, 0x78, !PT ;  /* 0x000000a6c4657212 */ /* 0x000fc600078e787b */
[----:B------:R-:W-:Y:S04]  /*aaac0*/  STL [R1+0x1b40], R31 ;  /* 0x001b401f01007387 */ /* 0x000fe80000100800 */
[----:B------:R1:W-:Y:S04]  /*aaad0*/  STL [R1+0x61c], R0 ;  /* 0x00061c0001007387 */ /* 0x0003e80000100800 */
[----:B------:R-:W-:Y:S04]  /*aaae0*/  STL [R1+0x1b44], R101 ;  /* 0x001b446501007387 */ /* 0x000fe80000100800 */
        /* <DEDUP_REMOVED lines=15> */
[----:B------:R1:W-:Y:S01]  /*aabe0*/  STL [R1+0x648], R2 ;  /* 0x0006480201007387 */ /* 0x0003e20000100800 */
[----:B0-----:R-:W-:-:S03]  /*aabf0*/  LOP3.LUT R3, R244, R155, R107, 0x78, !PT ;  /* 0x0000009bf4037212 */ /* 0x001fc600078e786b */
[----:B------:R-:W-:Y:S01]  /*aac00*/  STL [R1+0x638], R4 ;  /* 0x0006380401007387 */ /* 0x000fe20000100800 */
[--C-:B-1----:R-:W-:Y:S02]  /*aac10*/  LOP3.LUT R2, R188, R159, R107.reuse, 0x78, !PT ;  /* 0x0000009fbc027212 */ /* 0x102fe400078e786b */
[--C-:B------:R-:W-:Y:S01]  /*aac20*/  LOP3.LUT R225, R184, R163, R107.reuse, 0x78, !PT ;  /* 0x000000a3b8e17212 */ /* 0x100fe200078e786b */
[----:B------:R-:W-:Y:S01]  /*aac30*/  STL [R1+0x628], R3 ;  /* 0x0006280301007387 */ /* 0x000fe20000100800 */
[----:B------:R-:W-:-:S03]  /*aac40*/  LOP3.LUT R26, R176, R167, R107, 0x78, !PT ;  /* 0x000000a7b01a7212 */ /* 0x000fc600078e786b */
        /* <DEDUP_REMOVED lines=20> */
[----:B------:R2:W-:Y:S01]  /*aad90*/  STL [R1+0x5d0], R0 ;  /* 0x0005d00001007387 */ /* 0x0005e20000100800 */
[----:B-1----:R-:W-:-:S03]  /*aada0*/  LOP3.LUT R2, R247, R152, R115, 0x78, !PT ;  /* 0x00000098f7027212 */ /* 0x002fc600078e7873 */
[----:B------:R-:W-:Y:S01]  /*aadb0*/  STL [R1+0x5c0], R3 ;  /* 0x0005c00301007387 */ /* 0x000fe20000100800 */
[--C-:B--2---:R-:W-:Y:S02]  /*aadc0*/  LOP3.LUT R0, R250, R156, R115.reuse, 0x78, !PT ;  /* 0x0000009cfa007212 */ /* 0x104fe400078e7873 */
        /* <DEDUP_REMOVED lines=53> */
[----:B------:R0:W-:Y:S01]  /*ab120*/  STL [R1+0x5a0], R2 ;  /* 0x0005a00201007387 */ /* 0x0001e20000100800 */
[----:B------:R-:W-:-:S03]  /*ab130*/  LOP3.LUT R98, R196, R166, R107, 0x78, !PT ;  /* 0x000000a6c4627212 */ /* 0x000fc600078e786b */
[----:B------:R-:W-:Y:S04]  /*ab140*/  STL [R1+0x1b80], R224 ;  /* 0x001b80e001007387 */ /* 0x000fe80000100800 */
[----:B------:R1:W-:Y:S04]  /*ab150*/  STL [R1+0x590], R0 ;  /* 0x0005900001007387 */ /* 0x0003e80000100800 */
[----:B------:R-:W-:Y:S04]  /*ab160*/  STL [R1+0x1b84], R98 ;  /* 0x001b846201007387 */ /* 0x000fe80000100800 */
[----:B------:R-:W2:Y:S04]  /*ab170*/  LDL.LU R239, [R1+0x558] ;  /* 0x0005580001ef7983 */ /* 0x000ea80000300800 */
        /* <DEDUP_REMOVED lines=9> */
[----:B0-----:R-:W-:-:S03]  /*ab210*/  LOP3.LUT R2, R188, R143, R115, 0x78, !PT ;  /* 0x0000008fbc027212 */ /* 0x001fc600078e7873 */
[----:B------:R-:W4:Y:S01]  /*ab220*/  LDL.LU R188, [R1+0x4e0] ;  /* 0x0004e00001bc7983 */ /* 0x000f220000300800 */
[----:B-1----:R-:W-:-:S03]  /*ab230*/  LOP3.LUT R0, R137, R147, R115, 0x78, !PT ;  /* 0x0000009389007212 */ /* 0x002fc600078e7873 */
[----:B------:R0:W-:Y:S01]  /*ab240*/  STL [R1+0x5d4], R2 ;  /* 0x0005d40201007387 */ /* 0x0001e20000100800 */
[----:B------:R-:W-:-:S03]  /*ab250*/  LOP3.LUT R3, R248, R151, R115, 0x78, !PT ;  /* 0x00000097f8037212 */ /* 0x000fc600078e7873 */
[----:B------:R1:W-:Y:S01]  /*ab260*/  STL [R1+0x5c4], R0 ;  /* 0x0005c40001007387 */ /* 0x0003e20000100800 */
[----:B0-----:R-:W-:-:S03]  /*ab270*/  LOP3.LUT R2, R249, R155, R115, 0x78, !PT ;  /* 0x0000009bf9027212 */ /* 0x001fc600078e7873 */
[----:B------:R-:W-:Y:S01]  /*ab280*/  STL [R1+0x5ac], R3 ;  /* 0x0005ac0301007387 */ /* 0x000fe20000100800 */
[--C-:B------:R-:W-:Y:S02]  /*ab290*/  LOP3.LUT R45, R184, R163, R115.reuse, 0x78, !PT ;  /* 0x000000a3b82d7212 */ /* 0x100fe400078e7873 */
[--C-:B-1----:R-:W-:Y:S02]  /*ab2a0*/  LOP3.LUT R0, R244, R159, R115.reuse, 0x78, !PT ;  /* 0x0000009ff4007212 */ /* 0x102fe400078e7873 */
[--C-:B------:R-:W-:Y:S01]  /*ab2b0*/  LOP3.LUT R11, R176, R167, R115.reuse, 0x78, !PT ;  /* 0x000000a7b00b7212 */ /* 0x100fe200078e7873 */
[----:B------:R-:W-:Y:S04]  /*ab2c0*/  STL [R1+0x59c], R2 ;  /* 0x00059c0201007387 */ /* 0x000fe80000100800 */
[----:B------:R-:W-:Y:S01]  /*ab2d0*/  STL [R1+0x1b90], R45 ;  /* 0x001b902d01007387 */ /* 0x000fe20000100800 */
[----:B------:R-:W-:-:S03]  /*ab2e0*/  LOP3.LUT R49, R139, R171, R115, 0x78, !PT ;  /* 0x000000ab8b317212 */ /* 0x000fc600078e7873 */
[----:B------:R0:W-:Y:S04]  /*ab2f0*/  STL [R1+0x58c], R0 ;  /* 0x00058c0001007387 */ /* 0x0001e80000100800 */
[----:B------:R-:W-:Y:S04]  /*ab300*/  STL [R1+0x1b94], R11 ;  /* 0x001b940b01007387 */ /* 0x000fe80000100800 */
[----:B------:R-:W4:Y:S04]  /*ab310*/  LDL.LU R139, [R1+0x554] ;  /* 0x00055400018b7983 */ /* 0x000f280000300800 */
[----:B0-----:R-:W4:Y:S04]  /*ab320*/  LDL.LU R0, [R1+0x540] ;  /* 0x0005400001007983 */ /* 0x001f280000300800 */
[----:B------:R-:W4:Y:S04]  /*ab330*/  LDL.LU R137, [R1+0x530] ;  /* 0x0005300001897983 */ /* 0x000f280000300800 */
[----:B------:R-:W4:Y:S04]  /*ab340*/  LDL.LU R248, [R1+0x51c] ;  /* 0x00051c0001f87983 */ /* 0x000f280000300800 */
[----:B------:R-:W4:Y:S04]  /*ab350*/  LDL.LU R249, [R1+0x50c] ;  /* 0x00050c0001f97983 */ /* 0x000f280000300800 */
[----:B------:R-:W4:Y:S04]  /*ab360*/  LDL.LU R244, [R1+0x4fc] ;  /* 0x0004fc0001f47983 */ /* 0x000f280000300800 */
[----:B------:R-:W4:Y:S04]  /*ab370*/  LDL.LU R184, [R1+0x4ec] ;  /* 0x0004ec0001b87983 */ /* 0x000f280000300800 */
        /* <DEDUP_REMOVED lines=18> */
[----:B------:R-:W2:Y:S04]  /*ab4a0*/  LDL.LU R196, [R1+0x550] ;  /* 0x0005500001c47983 */ /* 0x000ea80000300800 */
[----:B------:R-:W-:Y:S04]  /*ab4b0*/  STL [R1+0x1ba4], R97 ;  /* 0x001ba46101007387 */ /* 0x000fe80000100800 */
        /* <DEDUP_REMOVED lines=9> */
[----:B0-----:R-:W-:-:S03]  /*ab550*/  LOP3.LUT R2, R139, R141, R107, 0x78, !PT ;  /* 0x0000008d8b027212 */ /* 0x001fc600078e786b */
[----:B------:R-:W4:Y:S01]  /*ab560*/  LDL.LU R139, [R1+0x4d8] ;  /* 0x0004d800018b7983 */ /* 0x000f220000300800 */
[----:B------:R-:W-:-:S03]  /*ab570*/  LOP3.LUT R0, R0, R145, R107, 0x78, !PT ;  /* 0x0000009100007212 */ /* 0x000fc600078e786b */
        /* <DEDUP_REMOVED lines=9> */
[----:B------:R-:W-:Y:S04]  /*ab610*/  STL [R1+0x1bb0], R59 ;  /* 0x001bb03b01007387 */ /* 0x000fe80000100800 */
[----:B------:R-:W-:Y:S04]  /*ab620*/  STL [R1+0x50c], R0 ;  /* 0x00050c0001007387 */ /* 0x000fe80000100800 */
[----:B------:R-:W-:Y:S04]  /*ab630*/  STL [R1+0x1bb4], R22 ;  /* 0x001bb41601007387 */ /* 0x000fe80000100800 */
[----:B------:R-:W4:Y:S01]  /*ab640*/  LDL.LU R184, [R1+0x548] ;  /* 0x0005480001b87983 */ /* 0x000f220000300800 */
[----:B------:R-:W-:-:S03]  /*ab650*/  LOP3.LUT R54, R176, R169, R107, 0x78, !PT ;  /* 0x000000a9b0367212 */ /* 0x000fc600078e786b */
[----:B------:R-:W4:Y:S04]  /*ab660*/  LDL.LU R176, [R1+0x538] ;  /* 0x0005380001b07983 */ /* 0x000f280000300800 */
[----:B------:R-:W2:Y:S04]  /*ab670*/  SHFL.IDX PT, R115, R118, R172, 0x1f ;  /* 0x00001fac76737589 */ /* 0x000ea800000e0000 */
[----:B------:R-:W4:Y:S04]  /*ab680*/  LDL.LU R137, [R1+0x524] ;  /* 0x0005240001897983 */ /* 0x000f280000300800 */
[----:B------:R-:W4:Y:S04]  /*ab690*/  LDL.LU R248, [R1+0x514] ;  /* 0x0005140001f87983 */ /* 0x000f280000300800 */
[----:B------:R-:W4:Y:S04]  /*ab6a0*/  LDL.LU R249, [R1+0x504] ;  /* 0x0005040001f97983 */ /* 0x000f280000300800 */
[----:B------:R-:W4:Y:S04]  /*ab6b0*/  LDL.LU R244, [R1+0x4f4] ;  /* 0x0004f40001f47983 */ /* 0x000f280000300800 */
[----:B------:R-:W-:Y:S04]  /*ab6c0*/  STL [R1+0x1bb8], R54 ;  /* 0x001bb83601007387 */ /* 0x000fe80000100800 */
[----:B------:R-:W0:Y:S04]  /*ab6d0*/  SHFL.IDX PT, R123, R119, R172, 0x1f ;  /* 0x00001fac777b7589 */ /* 0x000e2800000e0000 */
[----:B------:R-:W-:Y:S01]  /*ab6e0*/  STL [R1+0x1bbc], R189 ;  /* 0x001bbcbd01007387 */ /* 0x000fe20000100800 */
[----:B--2---:R-:W-:-:S03]  /*ab6f0*/  LOP3.LUT R2, R196, R142, R115, 0x78, !PT ;  /* 0x0000008ec4027212 */ /* 0x004fc600078e7873 */
[----:B------:R-:W2:Y:S01]  /*ab700*/  LDL.LU R196, [R1+0x4e4] ;  /* 0x0004e40001c47983 */ /* 0x000ea20000300800 */
[----:B---3--:R-:W-:-:S03]  /*ab710*/  LOP3.LUT R0, R192, R146, R115, 0x78, !PT ;  /* 0x00000092c0007212 */ /* 0x008fc600078e7873 */
[----:B------:R4:W-:Y:S04]  /*ab720*/  STL [R1+0x550], R2 ;  /* 0x0005500201007387 */ /* 0x0009e80000100800 */
[----:B------:R-:W3:Y:S04]  /*ab730*/  LDL.LU R192, [R1+0x4d4] ;  /* 0x0004d40001c07983 */ /* 0x000ee80000300800 */
[----:B------:R1:W-:Y:S01]  /*ab740*/  STL [R1+0x53c], R0 ;  /* 0x00053c0001007387 */ /* 0x0003e20000100800 */
[--C-:B----4-:R-:W-:Y:S02]  /*ab750*/  LOP3.LUT R2, R138, R150, R115.reuse, 0x78, !PT ;  /* 0x000000968a027212 */ /* 0x110fe400078e7873 */
[----:B------:R-:W-:-:S02]  /*ab760*/  LOP3.LUT R22, R250, R158, R115, 0x78, !PT ;  /* 0x0000009efa167212 */ /* 0x000fc400078e7873 */
[--C-:B------:R-:W-:Y:S02]  /*ab770*/  LOP3.LUT R46, R251, R162, R115.reuse, 0x78, !PT ;  /* 0x000000a2fb2e7212 */ /* 0x100fe400078e7873 */
[--C-:B-1----:R-:W-:Y:S01]  /*ab780*/  LOP3.LUT R0, R247, R154, R115.reuse, 0x78, !PT ;  /* 0x0000009af7007212 */ /* 0x102fe200078e7873 */
[----:B------:R0:W-:Y:S04]  /*ab790*/  STL [R1+0x52c], R2 ;  /* 0x00052c0201007387 */ /* 0x0001e80000100800 */
[----:B------:R-:W-:Y:S04]  /*ab7a0*/  STL [R1+0x1bc0], R22 ;  /* 0x001bc01601007387 */ /* 0x000fe80000100800 */
[----:B------:R1:W-:Y:S04]  /*ab7b0*/  STL [R1+0x518], R0 ;  /* 0x0005180001007387 */ /* 0x0003e80000100800 */
[----:B------:R-:W-:Y:S01]  /*ab7c0*/  STL [R1+0x1bc4], R46 ;  /* 0x001bc42e01007387 */ /* 0x000fe20000100800 */
[----:B------:R-:W-:-:S05]  /*ab7d0*/  LOP3.LUT R96, R188, R166, R115, 0x78, !PT ;  /* 0x000000a6bc607212 */ /* 0x000fca00078e7873 */
[----:B------:R-:W-:Y:S04]  /*ab7e0*/  STL [R1+0x1bc8], R96 ;  /* 0x001bc86001007387 */ /* 0x000fe80000100800 */
[----:B------:R-:W4:Y:S04]  /*ab7f0*/  LDL.LU R188, [R1+0x4d0] ;  /* 0x0004d00001bc7983 */ /* 0x000f280000300800 */
[----:B------:R-:W4:Y:S01]  /*ab800*/  LDL.LU R138, [R1+0x4c0] ;  /* 0x0004c000018a7983 */ /* 0x000f220000300800 */
[----:B------:R-:W-:-:S03]  /*ab810*/  LOP3.LUT R53, R139, R170, R115, 0x78, !PT ;  /* 0x000000aa8b357212 */ /* 0x000fc600078e7873 */
        /* <DEDUP_REMOVED lines=9> */
[----:B------:R0:W-:Y:S04]  /*ab8b0*/  STL [R1+0x548], R2 ;  /* 0x0005480201007387 */ /* 0x0001e80000100800 */
[----:B------:R-:W4:Y:S04]  /*ab8c0*/  LDL.LU R176, [R1+0x454] ;  /* 0x0004540001b07983 */ /* 0x000f280000300800 */
[----:B------:R-:W4:Y:S01]  /*ab8d0*/  SHFL.IDX PT, R107, R189, R172, 0x1f ;  /* 0x00001facbd6b7589 */ /* 0x000f2200000e0000 */
[----:B0-----:R-:W-:-:S03]  /*ab8e0*/  LOP3.LUT R2, R137, R151, R123, 0x78, !PT ;  /* 0x0000009789027212 */ /* 0x001fc600078e787b */
[----:B------:R0:W-:Y:S01]  /*ab8f0*/  STL [R1+0x538], R0 ;  /* 0x0005380001007387 */ /* 0x0001e20000100800 */
[----:B------:R-:W-:-:S03]  /*ab900*/  LOP3.LUT R59, R249, R159, R123, 0x78, !PT ;  /* 0x0000009ff93b7212 */ /* 0x000fc600078e787b */
[----:B------:R4:W-:Y:S01]  /*ab910*/  STL [R1+0x524], R2 ;  /* 0x0005240201007387 */ /* 0x0009e20000100800 */
[--C-:B------:R-:W-:Y:S02]  /*ab920*/  LOP3.LUT R181, R244, R163, R123.reuse, 0x78, !PT ;  /* 0x000000a3f4b57212 */ /* 0x100fe400078e787b */
[--C-:B0-----:R-:W-:Y:S01]  /*ab930*/  LOP3.LUT R0, R248, R155, R123.reuse, 0x78, !PT ;  /* 0x0000009bf8007212 */ /* 0x101fe200078e787b */
[----:B------:R-:W-:Y:S04]  /*ab940*/  STL [R1+0x1bd4], R59 ;  /* 0x001bd43b01007387 */ /* 0x000fe80000100800 */
[----:B------:R0:W-:Y:S04]  /*ab950*/  STL [R1+0x514], R0 ;  /* 0x0005140001007387 */ /* 0x0001e80000100800 */
[----:B------:R-:W-:Y:S01]  /*ab960*/  STL [R1+0x1bd8], R181 ;  /* 0x001bd8b501007387 */ /* 0x000fe20000100800 */
[----:B--2---:R-:W-:-:S05]  /*ab970*/  LOP3.LUT R23, R196, R167, R123, 0x78, !PT ;  /* 0x000000a7c4177212 */ /* 0x004fca00078e787b */
[----:B------:R-:W-:Y:S04]  /*ab980*/  STL [R1+0x1bdc], R23 ;  /* 0x001bdc1701007387 */ /* 0x000fe80000100800 */
[----:B------:R-:W2:Y:S01]  /*ab990*/  LDL.LU R249, [R1+0x4cc] ;  /* 0x0004cc0001f97983 */ /* 0x000ea20000300800 */
[----:B---3--:R-:W-:-:S03]  /*ab9a0*/  LOP3.LUT R52, R192, R171, R123, 0x78, !PT ;  /* 0x000000abc0347212 */ /* 0x008fc600078e787b */
[----:B------:R-:W3:Y:S04]  /*ab9b0*/  LDL.LU R137, [R1+0x4bc] ;  /* 0x0004bc0001897983 */ /* 0x000ee80000300800 */
[----:B------:R-:W3:Y:S04]  /*ab9c0*/  LDL.LU R248, [R1+0x4ac] ;  /* 0x0004ac0001f87983 */ /* 0x000ee80000300800 */
[----:B------:R-:W3:Y:S04]  /*ab9d0*/  LDL.LU R196, [R1+0x490] ;  /* 0x0004900001c47983 */ /* 0x000ee80000300800 */
[----:B------:R-:W3:Y:S04]  /*ab9e0*/  LDL.LU R244, [R1+0x480] ;  /* 0x0004800001f47983 */ /* 0x000ee80000300800 */
[----:B------:R-:W3:Y:S04]  /*ab9f0*/  LDL.LU R192, [R1+0x470] ;  /* 0x0004700001c07983 */ /* 0x000ee80000300800 */
[----:B------:R-:W-:Y:S04]  /*aba00*/  STL [R1+0x1be0], R52 ;  /* 0x001be03401007387 */ /* 0x000fe80000100800 */
[----:B------:R-:W-:Y:S01]  /*aba10*/  STL [R1+0x1be4], R191 ;  /* 0x001be4bf01007387 */ /* 0x000fe20000100800 */
[----:B----4-:R-:W-:-:S03]  /*aba20*/  LOP3.LUT R2, R188, R140, R107, 0x78, !PT ;  /* 0x0000008cbc027212 */ /* 0x010fc600078e786b */
[----:B------:R-:W4:Y:S01]  /*aba30*/  LDL.LU R188, [R1+0x460] ;  /* 0x0004600001bc7983 */ /* 0x000f220000300800 */
[----:B0-----:R-:W-:-:S03]  /*aba40*/  LOP3.LUT R0, R138, R144, R107, 0x78, !PT ;  /* 0x000000908a007212 */ /* 0x001fc600078e786b */
[----:B------:R0:W-:Y:S02]  /*aba50*/  STL [R1+0x4d0], R2 ;  /* 0x0004d00201007387 */ /* 0x0001e40000100800 */
[--C-:B0-----:R-:W-:Y:S02]  /*aba60*/  LOP3.LUT R2, R139, R148, R107.reuse, 0x78, !PT ;  /* 0x000000948b027212 */ /* 0x101fe400078e786b */
[----:B------:R-:W4:Y:S04]  /*aba70*/  LDL.LU R139, [R1+0x450] ;  /* 0x00045000018b7983 */ /* 0x000f280000300800 */
[----:B------:R0:W-:Y:S01]  /*aba80*/  STL [R1+0x4c0], R0 ;  /* 0x0004c00001007387 */ /* 0x0001e20000100800 */
[----:B------:R-:W-:-:S03]  /*aba90*/  LOP3.LUT R119, R250, R156, R107, 0x78, !PT ;  /* 0x0000009cfa777212 */ /* 0x000fc600078e786b */
[----:B------:R-:W-:Y:S01]  /*abaa0*/  STL [R1+0x4b0], R2 ;  /* 0x0004b00201007387 */ /* 0x000fe20000100800 */
[--C-:B------:R-:W-:Y:S02]  /*abab0*/  LOP3.LUT R187, R251, R160, R107.reuse, 0x78, !PT ;  /* 0x000000a0fbbb7212 */ /* 0x100fe400078e786b */
[--C-:B0-----:R-:W-:Y:S01]  /*abac0*/  LOP3.LUT R0, R247, R152, R107.reuse, 0x78, !PT ;  /* 0x00000098f7007212 */ /* 0x101fe200078e786b */
[----:B------:R-:W-:Y:S04]  /*abad0*/  STL [R1+0x1be8], R119 ;  /* 0x001be87701007387 */ /* 0x000fe80000100800 */
[----:B------:R-:W-:Y:S04]  /*abae0*/  STL [R1+0x494], R0 ;  /* 0x0004940001007387 */ /* 0x000fe80000100800 */
[----:B------:R-:W-:Y:S01]  /*abaf0*/  STL [R1+0x1bec], R187 ;  /* 0x001becbb01007387 */ /* 0x000fe20000100800 */
[----:B------:R-:W-:-:S05]  /*abb00*/  LOP3.LUT R24, R184, R164, R107, 0x78, !PT ;  /* 0x000000a4b8187212 */ /* 0x000fca00078e786b */
        /* <DEDUP_REMOVED lines=8> */
[----:B------:R-:W0:Y:S04]  /*abb90*/  SHFL.IDX PT, R123, R191, R172, 0x1f ;  /* 0x00001facbf7b7589 */ /* 0x000e2800000e0000 */
[----:B------:R-:W4:Y:S04]  /*abba0*/  LDL.LU R251, [R1+0x46c] ;  /* 0x00046c0001fb7983 */ /* 0x000f280000300800 */
[----:B------:R-:W-:Y:S04]  /*abbb0*/  STL [R1+0x1bf4], R58 ;  /* 0x001bf43a01007387 */ /* 0x000fe80000100800 */
[----:B------:R-:W-:Y:S01]  /*abbc0*/  STL [R1+0x1bf8], R71 ;  /* 0x001bf84701007387 */ /* 0x000fe20000100800 */
[----:B--2---:R-:W-:-:S03]  /*abbd0*/  LOP3.LUT R0, R249, R141, R115, 0x78, !PT ;  /* 0x0000008df9007212 */ /* 0x004fc600078e7873 */
[----:B------:R-:W2:Y:S01]  /*abbe0*/  LDL.LU R249, [R1+0x45c] ;  /* 0x00045c0001f97983 */ /* 0x000ea20000300800 */
[----:B---3--:R-:W-:-:S03]  /*abbf0*/  LOP3.LUT R3, R137, R145, R115, 0x78, !PT ;  /* 0x0000009189037212 */ /* 0x008fc600078e7873 */
[----:B------:R1:W-:Y:S01]  /*abc00*/  STL [R1+0x4cc], R0 ;  /* 0x0004cc0001007387 */ /* 0x0003e20000100800 */
[----:B------:R-:W-:-:S03]  /*abc10*/  LOP3.LUT R2, R248, R149, R115, 0x78, !PT ;  /* 0x00000095f8027212 */ /* 0x000fc600078e7873 */
[----:B------:R-:W-:Y:S01]  /*abc20*/  STL [R1+0x4bc], R3 ;  /* 0x0004bc0301007387 */ /* 0x000fe20000100800 */
[--C-:B-1----:R-:W-:Y:S02]  /*abc30*/  LOP3.LUT R0, R196, R153, R115.reuse, 0x78, !PT ;  /* 0x00000099c4007212 */ /* 0x102fe400078e7873 */
[--C-:B------:R-:W-:Y:S01]  /*abc40*/  LOP3.LUT R55, R244, R157, R115.reuse, 0x78, !PT ;  /* 0x0000009df4377212 */ /* 0x100fe200078e7873 */
[----:B------:R-:W3:Y:S01]  /*abc50*/  LDL.LU R196, [R1+0x44c] ;  /* 0x00044c0001c47983 */ /* 0x000ee20000300800 */
[----:B------:R-:W-:-:S03]  /*abc60*/  LOP3.LUT R40, R192, R161, R115, 0x78, !PT ;  /* 0x000000a1c0287212 */ /* 0x000fc600078e7873 */
[----:B------:R0:W-:Y:S04]  /*abc70*/  STL [R1+0x4ac], R2 ;  /* 0x0004ac0201007387 */ /* 0x0001e80000100800 */
[----:B------:R1:W-:Y:S04]  /*abc80*/  STL [R1+0x490], R0 ;  /* 0x0004900001007387 */ /* 0x0003e80000100800 */
[----:B------:R-:W-:Y:S04]  /*abc90*/  STL [R1+0x1bfc], R55 ;  /* 0x001bfc3701007387 */ /* 0x000fe80000100800 */
[----:B------:R-:W-:Y:S04]  /*abca0*/  STL [R1+0x1c00], R40 ;  /* 0x001c002801007387 */ /* 0x000fe80000100800 */
[----:B------:R-:W3:Y:S01]  /*abcb0*/  LDL.LU R244, [R1+0x4c4] ;  /* 0x0004c40001f47983 */ /* 0x000ee20000300800 */
[----:B----4-:R-:W-:-:S05]  /*abcc0*/  LOP3.LUT R200, R188, R165, R115, 0x78, !PT ;  /* 0x000000a5bcc87212 */ /* 0x010fca00078e7873 */
[----:B------:R-:W-:Y:S04]  /*abcd0*/  STL [R1+0x1c04], R200 ;  /* 0x001c04c801007387 */ /* 0x000fe80000100800 */
[----:B------:R-:W4:Y:S04]  /*abce0*/  LDL.LU R192, [R1+0x4b4] ;  /* 0x0004b40001c07983 */ /* 0x000f280000300800 */
[----:B------:R-:W4:Y:S01]  /*abcf0*/  LDL.LU R137, [R1+0x498] ;  /* 0x0004980001897983 */ /* 0x000f220000300800 */
[----:B------:R-:W-:-:S03]  /*abd00*/  LOP3.LUT R57, R139, R169, R115, 0x78, !PT ;  /* 0x000000a98b397212 */ /* 0x000fc600078e7873 */
        /* <DEDUP_REMOVED lines=10> */
[----:B------:R-:W1:Y:S01]  /*abdb0*/  SHFL.IDX PT, R107, R71, R172, 0x1f ;  /* 0x00001fac476b7589 */ /* 0x000e6200000e0000 */
[----:B0-----:R-:W-:-:S03]  /*abdc0*/  LOP3.LUT R2, R138, R150, R123, 0x78, !PT ;  /* 0x000000968a027212 */ /* 0x001fc600078e787b */
[----:B------:R0:W-:Y:S01]  /*abdd0*/  STL [R1+0x4b8], R0 ;  /* 0x0004b80001007387 */ /* 0x0001e20000100800 */
[----:B------:R-:W-:-:S03]  /*abde0*/  LOP3.LUT R97, R250, R158, R123, 0x78, !PT ;  /* 0x0000009efa617212 */ /* 0x000fc600078e787b */
[----:B------:R1:W-:Y:S01]  /*abdf0*/  STL [R1+0x4a8], R2 ;  /* 0x0004a80201007387 */ /* 0x0003e20000100800 */
[--C-:B0-----:R-:W-:Y:S02]  /*abe00*/  LOP3.LUT R0, R247, R154, R123.reuse, 0x78, !PT ;  /* 0x0000009af7007212 */ /* 0x101fe400078e787b */
[--C-:B------:R-:W-:Y:S01]  /*abe10*/  LOP3.LUT R29, R251, R162, R123.reuse, 0x78, !PT ;  /* 0x000000a2fb1d7212 */ /* 0x100fe200078e787b */
[----:B------:R-:W-:Y:S04]  /*abe20*/  STL [R1+0x1c10], R97 ;  /* 0x001c106101007387 */ /* 0x000fe80000100800 */
[----:B------:R4:W-:Y:S04]  /*abe30*/  STL [R1+0x48c], R0 ;  /* 0x00048c0001007387 */ /* 0x0009e80000100800 */
[----:B------:R-:W-:Y:S04]  /*abe40*/  STL [R1+0x1c14], R29 ;  /* 0x001c141d01007387 */ /* 0x000fe80000100800 */
[----:B------:R-:W4:Y:S04]  /*abe50*/  LDL.LU R247, [R1+0x444] ;  /* 0x0004440001f77983 */ /* 0x000f280000300800 */
[----:B------:R-:W4:Y:S01]  /*abe60*/  LDL.LU R250, [R1+0x434] ;  /* 0x0004340001fa7983 */ /* 0x000f220000300800 */
[----:B--2---:R-:W-:-:S05]  /*abe70*/  LOP3.LUT R17, R249, R166, R123, 0x78, !PT ;  /* 0x000000a6f9117212 */ /* 0x004fca00078e787b */
[----:B------:R-:W-:Y:S04]  /*abe80*/  STL [R1+0x1c18], R17 ;  /* 0x001c181101007387 */ /* 0x000fe80000100800 */
[----:B------:R-:W2:Y:S01]  /*abe90*/  LDL.LU R251, [R1+0x424] ;  /* 0x0004240001fb7983 */ /* 0x000ea20000300800 */
[----:B---3--:R-:W-:-:S03]  /*abea0*/  LOP3.LUT R56, R196, R170, R123, 0x78, !PT ;  /* 0x000000aac4387212 */ /* 0x008fc600078e787b */
[----:B------:R-:W3:Y:S04]  /*abeb0*/  LDL.LU R196, [R1+0x40c] ;  /* 0x00040c0001c47983 */ /* 0x000ee80000300800 */
[----:B------:R-:W3:Y:S04]  /*abec0*/  LDL.LU R249, [R1+0x3fc] ;  /* 0x0003fc0001f97983 */ /* 0x000ee80000300800 */
[----:B------:R-:W-:Y:S04]  /*abed0*/  STL [R1+0x1c1c], R56 ;  /* 0x001c1c3801007387 */ /* 0x000fe80000100800 */
[----:B------:R-:W-:Y:S01]  /*abee0*/  STL [R1+0x1c20], R229 ;  /* 0x001c20e501007387 */ /* 0x000fe20000100800 */
[----:B-1----:R-:W-:-:S03]  /*abef0*/  LOP3.LUT R2, R244, R143, R107, 0x78, !PT ;  /* 0x0000008ff4027212 */ /* 0x002fc600078e786b */
[----:B------:R-:W3:Y:S04]  /*abf00*/  LDL.LU R244, [R1+0x3ec] ;  /* 0x0003ec0001f47983 */ /* 0x000ee80000300800 */
[----:B------:R0:W-:Y:S01]  /*abf10*/  STL [R1+0x4c4], R2 ;  /* 0x0004c40201007387 */ /* 0x0001e20000100800 */
[----:B----4-:R-:W-:-:S03]  /*abf20*/  LOP3.LUT R0, R192, R147, R107, 0x78, !PT ;  /* 0x00000093c0007212 */ /* 0x010fc600078e786b */
[----:B------:R-:W4:Y:S01]  /*abf30*/  LDL.LU R192, [R1+0x3dc] ;  /* 0x0003dc0001c07983 */ /* 0x000f220000300800 */
[----:B0-----:R-:W-:-:S03]  /*abf40*/  LOP3.LUT R2, R137, R151, R107, 0x78, !PT ;  /* 0x0000009789027212 */ /* 0x001fc600078e786b */
[----:B------:R0:W-:Y:S02]  /*abf50*/  STL [R1+0x4b4], R0 ;  /* 0x0004b40001007387 */ /* 0x0001e40000100800 */
[--C-:B0-----:R-:W-:Y:S02]  /*abf60*/  LOP3.LUT R0, R139, R155, R107.reuse, 0x78, !PT ;  /* 0x0000009b8b007212 */ /* 0x101fe400078e786b */
[----:B------:R-:W4:Y:S01]  /*abf70*/  LDL.LU R139, [R1+0x3cc] ;  /* 0x0003cc00018b7983 */ /* 0x000f220000300800 */
[----:B------:R-:W-:-:S03]  /*abf80*/  LOP3.LUT R30, R248, R159, R107, 0x78, !PT ;  /* 0x0000009ff81e7212 */ /* 0x000fc600078e786b */
[----:B------:R-:W-:Y:S01]  /*abf90*/  STL [R1+0x498], R2 ;  /* 0x0004980201007387 */ /* 0x000fe20000100800 */
[----:B------:R-:W-:-:S03]  /*abfa0*/  LOP3.LUT R186, R188, R163, R107, 0x78, !PT ;  /* 0x000000a3bcba7212 */ /* 0x000fc600078e786b */
[----:B------:R-:W-:Y:S04]  /*abfb0*/  STL [R1+0x488], R0 ;  /* 0x0004880001007387 */ /* 0x000fe80000100800 */
[----:B------:R-:W-:Y:S04]  /*abfc0*/  STL [R1+0x1c24], R30 ;  /* 0x001c241e01007387 */ /* 0x000fe80000100800 */
[----:B------:R-:W-:Y:S01]  /*abfd0*/  STL [R1+0x1c28], R186 ;  /* 0x001c28ba01007387 */ /* 0x000fe20000100800 */
[----:B------:R-:W-:-:S05]  /*abfe0*/  LOP3.LUT R201, R184, R167, R107, 0x78, !PT ;  /* 0x000000a7b8c97212 */ /* 0x000fca00078e786b */
[----:B------:R-:W-:Y:S04]  /*abff0*/  STL [R1+0x1c2c], R201 ;  /* 0x001c2cc901007387 */ /* 0x000fe80000100800 */
[----:B------:R-:W4:Y:S04]  /*ac000*/  LDL.LU R137, [R1+0x440] ;  /* 0x0004400001897983 */ /* 0x000f280000300800 */
[----:B------:R-:W4:Y:S04]  /*ac010*/  LDL.LU R188, [R1+0x430] ;  /* 0x0004300001bc7983 */ /* 0x000f280000300800 */
[----:B------:R-:W4:Y:S01]  /*ac020*/  LDL.LU R184, [R1+0x420] ;  /* 0x0004200001b87983 */ /* 0x000f220000300800 */
[----:B------:R-:W-:-:S03]  /*ac030*/  LOP3.LUT R4, R176, R171, R107, 0x78, !PT ;  /* 0x000000abb0047212 */ /* 0x000fc600078e786b */
[----:B------:R-:W4:Y:S04]  /*ac040*/  LDL.LU R176, [R1+0x408] ;  /* 0x0004080001b07983 */ /* 0x000f280000300800 */
[----:B------:R-:W0:Y:S04]  /*ac050*/  SHFL.IDX PT, R115, R228, R172, 0x1f ;  /* 0x00001face4737589 */ /* 0x000e2800000e0000 */
[----:B------:R-:W1:Y:S04]  /*ac060*/  SHFL.IDX PT, R123, R229, R172, 0x1f ;  /* 0x00001face57b7589 */ /* 0x000e6800000e0000 */
[----:B------:R-:W-:Y:S04]  /*ac070*/  STL [R1+0x1c30], R4 ;  /* 0x001c300401007387 */ /* 0x000fe80000100800 */
[----:B------:R-:W-:Y:S04]  /*ac080*/  STL [R1+0x1c34], R226 ;  /* 0x001c34e201007387 */ /* 0x000fe80000100800 */
[----:B------:R-:W4:Y:S01]  /*ac090*/  LDL.LU R248, [R1+0x3f8] ;  /* 0x0003f80001f87983 */ /* 0x000f220000300800 */
[----:B0-----:R-:W-:-:S02]  /*ac0a0*/  LOP3.LUT R0, R247, R140, R115, 0x78, !PT ;  /* 0x0000008cf7007212 */ /* 0x001fc400078e7873 */
[----:B------:R-:W-:-:S03]  /*ac0b0*/  LOP3.LUT R2, R250, R144, R115, 0x78, !PT ;  /* 0x00000090fa027212 */ /* 0x000fc600078e7873 */
[----:B------:R2:W-:Y:S04]  /*ac0c0*/  STL [R1+0x444], R0 ;  /* 0x0004440001007387 */ /* 0x0005e80000100800 */
[----:B------:R-:W4:Y:S04]  /*ac0d0*/  LDL.LU R250, [R1+0x3e8] ;  /* 0x0003e80001fa7983 */ /* 0x000f280000300800 */
[----:B------:R-:W-:Y:S04]  /*ac0e0*/  STL [R1+0x434], R2 ;  /* 0x0004340201007387 */ /* 0x000fe80000100800 */
[----:B------:R3:W0:Y:S01]  /*ac0f0*/  SHFL.IDX PT, R107, R226, R172, 0x1f ;  /* 0x00001face26b7589 */ /* 0x00062200000e0000 */
[----:B--2---:R-:W-:-:S03]  /*ac100*/  LOP3.LUT R0, R251, R148, R115, 0x78, !PT ;  /* 0x00000094fb007212 */ /* 0x004fc600078e7873 */
[----:B------:R-:W2:Y:S04]  /*ac110*/  LDL.LU R251, [R1+0x3d8] ;  /* 0x0003d80001fb7983 */ /* 0x000ea80000300800 */
[----:B------:R1:W-:Y:S01]  /*ac120*/  STL [R1+0x424], R0 ;  /* 0x0004240001007387 */ /* 0x0003e20000100800 */
[----:B---3--:R-:W-:-:S03]  /*ac130*/  LOP3.LUT R226, R196, R152, R115, 0x78, !PT ;  /* 0x00000098c4e27212 */ /* 0x008fc600078e7873 */
[----:B------:R-:W3:Y:S01]  /*ac140*/  LDL.LU R196, [R1+0x3c8] ;  /* 0x0003c80001c47983 */ /* 0x000ee20000300800 */
[----:B------:R-:W-:-:S03]  /*ac150*/  LOP3.LUT R118, R249, R156, R115, 0x78, !PT ;  /* 0x0000009cf9767212 */ /* 0x000fc600078e7873 */
[----:B------:R-:W-:Y:S04]  /*ac160*/  STL [R1+0x1c38], R226 ;  /* 0x001c38e201007387 */ /* 0x000fe80000100800 */
[----:B------:R-:W-:Y:S01]  /*ac170*/  STL [R1+0x1c3c], R118 ;  /* 0x001c3c7601007387 */ /* 0x000fe20000100800 */
[----:B------:R-:W-:-:S05]  /*ac180*/  LOP3.LUT R41, R244, R160, R115, 0x78, !PT ;  /* 0x000000a0f4297212 */ /* 0x000fca00078e7873 */
[----:B------:R-:W-:Y:S04]  /*ac190*/  STL [R1+0x1c40], R41 ;  /* 0x001c402901007387 */ /* 0x000fe80000100800 */
[----:B------:R-:W0:Y:S01]  /*ac1a0*/  LDL.LU R247, [R1+0x43c] ;  /* 0x00043c0001f77983 */ /* 0x000e220000300800 */
[----:B----4-:R-:W-:-:S05]  /*ac1b0*/  LOP3.LUT R16, R192, R164, R115, 0x78, !PT ;  /* 0x000000a4c0107212 */ /* 0x010fca00078e7873 */
[----:B------:R-:W-:Y:S04]  /*ac1c0*/  STL [R1+0x1c44], R16 ;  /* 0x001c441001007387 */ /* 0x000fe80000100800 */
[----:B------:R-:W4:Y:S01]  /*ac1d0*/  LDL.LU R249, [R1+0x42c] ;  /* 0x00042c0001f97983 */ /* 0x000f220000300800 */
[----:B------:R-:W-:-:S03]  /*ac1e0*/  LOP3.LUT R213, R139, R168, R115, 0x78, !PT ;  /* 0x000000a88bd57212 */ /* 0x000fc600078e7873 */
[----:B------:R-:W4:Y:S04]  /*ac1f0*/  LDL.LU R139, [R1+0x41c] ;  /* 0x00041c00018b7983 */ /* 0x000f280000300800 */
[----:B------:R-:W4:Y:S04]  /*ac200*/  LDL.LU R244, [R1+0x404] ;  /* 0x0004040001f47983 */ /* 0x000f280000300800 */
[----:B------:R-:W4:Y:S04]  /*ac210*/  LDL.LU R192, [R1+0x3f4] ;  /* 0x0003f40001c07983 */ /* 0x000f280000300800 */
[----:B------:R-:W-:Y:S04]  /*ac220*/  STL [R1+0x1c48], R213 ;  /* 0x001c48d501007387 */ /* 0x000fe80000100800 */
[----:B------:R-:W-:Y:S01]  /*ac230*/  STL [R1+0x1c4c], R227 ;  /* 0x001c4ce301007387 */ /* 0x000fe20000100800 */
[----:B-1----:R-:W-:-:S02]  /*ac240*/  LOP3.LUT R0, R137, R141, R123, 0x78, !PT ;  /* 0x0000008d89007212 */ /* 0x002fc400078e787b */
[--C-:B------:R-:W-:Y:S02]  /*ac250*/  LOP3.LUT R2, R188, R145, R123.reuse, 0x78, !PT ;  /* 0x00000091bc027212 */ /* 0x100fe400078e787b */
[----:B------:R-:W4:Y:S04]  /*ac260*/  LDL.LU R188, [R1+0x3e4] ;  /* 0x0003e40001bc7983 */ /* 0x000f280000300800 */
[----:B------:R1:W-:Y:S04]  /*ac270*/  STL [R1+0x440], R0 ;  /* 0x0004400001007387 */ /* 0x0003e80000100800 */
[----:B------:R-:W-:Y:S01]  /*ac280*/  STL [R1+0x430], R2 ;  /* 0x0004300201007387 */ /* 0x000fe20000100800 */
[----:B-1----:R-:W-:-:S03]  /*ac290*/  LOP3.LUT R0, R184, R149, R123, 0x78, !PT ;  /* 0x00000095b8007212 */ /* 0x002fc600078e787b */
[----:B------:R-:W4:Y:S01]  /*ac2a0*/  LDL.LU R184, [R1+0x3d4] ;  /* 0x0003d40001b87983 */ /* 0x000f220000300800 */
[----:B------:R-:W-:-:S03]  /*ac2b0*/  LOP3.LUT R4, R176, R153, R123, 0x78, !PT ;  /* 0x00000099b0047212 */ /* 0x000fc600078e787b */
[----:B------:R0:W-:Y:S04]  /*ac2c0*/  STL [R1+0x420], R0 ;  /* 0x0004200001007387 */ /* 0x0001e80000100800 */
[----:B------:R-:W4:Y:S01]  /*ac2d0*/  LDL.LU R176, [R1+0x3c4] ;  /* 0x0003c40001b07983 */ /* 0x000f220000300800 */
[----:B------:R-:W-:-:S03]  /*ac2e0*/  LOP3.LUT R49, R248, R157, R123, 0x78, !PT ;  /* 0x0000009df8317212 */ /* 0x000fc600078e787b */
[----:B------:R-:W-:Y:S04]  /*ac2f0*/  STL [R1+0x1c50], R4 ;  /* 0x001c500401007387 */ /* 0x000fe80000100800 */
[----:B------:R-:W-:Y:S01]  /*ac300*/  STL [R1+0x1c54], R49 ;  /* 0x001c543101007387 */ /* 0x000fe20000100800 */
[----:B------:R-:W-:-:S05]  /*ac310*/  LOP3.LUT R182, R250, R161, R123, 0x78, !PT ;  /* 0x000000a1fab67212 */ /* 0x000fca00078e787b */
[----:B------:R-:W-:Y:S04]  /*ac320*/  STL [R1+0x1c58], R182 ;  /* 0x001c58b601007387 */ /* 0x000fe80000100800 */
        /* <DEDUP_REMOVED lines=9> */
[----:B0-----:R-:W-:-:S03]  /*ac3c0*/  LOP3.LUT R0, R247, R142, R107, 0x78, !PT ;  /* 0x0000008ef7007212 */ /* 0x001fc600078e786b */
[----:B------:R-:W3:Y:S04]  /*ac3d0*/  LDL.LU R247, [R1+0x3f0] ;  /* 0x0003f00001f77983 */ /* 0x000ee80000300800 */
[----:B------:R0:W-:Y:S01]  /*ac3e0*/  STL [R1+0x43c], R0 ;  /* 0x00043c0001007387 */ /* 0x0001e20000100800 */
[----:B----4-:R-:W-:-:S03]  /*ac3f0*/  LOP3.LUT R2, R249, R146, R107, 0x78, !PT ;  /* 0x00000092f9027212 */ /* 0x010fc600078e786b */
[----:B------:R-:W4:Y:S04]  /*ac400*/  LDL.LU R249, [R1+0x3e0] ;  /* 0x0003e00001f97983 */ /* 0x000f280000300800 */
[----:B------:R-:W-:Y:S01]  /*ac410*/  STL [R1+0x42c], R2 ;  /* 0x00042c0201007387 */ /* 0x000fe20000100800 */
[----:B0-----:R-:W-:-:S03]  /*ac420*/  LOP3.LUT R0, R139, R150, R107, 0x78, !PT ;  /* 0x000000968b007212 */ /* 0x001fc600078e786b */
[----:B------:R-:W4:Y:S01]  /*ac430*/  LDL.LU R139, [R1+0x3d0] ;  /* 0x0003d000018b7983 */ /* 0x000f220000300800 */
[----:B------:R-:W-:-:S03]  /*ac440*/  LOP3.LUT R201, R244, R154, R107, 0x78, !PT ;  /* 0x0000009af4c97212 */ /* 0x000fc600078e786b */
[----:B------:R-:W-:Y:S01]  /*ac450*/  STL [R1+0x41c], R0 ;  /* 0x00041c0001007387 */ /* 0x000fe20000100800 */
[----:B------:R-:W-:-:S03]  /*ac460*/  LOP3.LUT R11, R192, R158, R107, 0x78, !PT ;  /* 0x0000009ec00b7212 */ /* 0x000fc600078e786b */
[----:B------:R-:W-:Y:S04]  /*ac470*/  STL [R1+0x1c68], R201 ;  /* 0x001c68c901007387 */ /* 0x000fe80000100800 */
[----:B------:R-:W4:Y:S04]  /*ac480*/  LDL.LU R192, [R1+0x3c0] ;  /* 0x0003c00001c07983 */ /* 0x000f280000300800 */
[----:B------:R-:W-:Y:S01]  /*ac490*/  STL [R1+0x1c6c], R11 ;  /* 0x001c6c0b01007387 */ /* 0x000fe20000100800 */
[----:B------:R-:W-:-:S05]  /*ac4a0*/  LOP3.LUT R185, R188, R162, R107, 0x78, !PT ;  /* 0x000000a2bcb97212 */ /* 0x000fca00078e786b */
[----:B------:R-:W-:Y:S01]  /*ac4b0*/  STL [R1+0x1c70], R185 ;  /* 0x001c70b901007387 */ /* 0x000fe20000100800 */
[----:B------:R-:W-:-:S03]  /*ac4c0*/  LOP3.LUT R15, R184, R166, R107, 0x78, !PT ;  /* 0x000000a6b80f7212 */ /* 0x000fc600078e786b */
[----:B------:R-:W4:Y:S04]  /*ac4d0*/  LDL.LU R184, [R1+0x3bc] ;  /* 0x0003bc0001b87983 */ /* 0x000f280000300800 */
[----:B------:R-:W-:Y:S04]  /*ac4e0*/  STL [R1+0x1c74], R15 ;  /* 0x001c740f01007387 */ /* 0x000fe80000100800 */
[----:B------:R-:W4:Y:S04]  /*ac4f0*/  LDL.LU R244, [R1+0x3ac] ;  /* 0x0003ac0001f47983 */ /* 0x000f280000300800 */
[----:B------:R-:W4:Y:S01]  /*ac500*/  LDL.LU R188, [R1+0x39c] ;  /* 0x00039c0001bc7983 */ /* 0x000f220000300800 */
[----:B------:R-:W-:-:S03]  /*ac510*/  LOP3.LUT R211, R176, R170, R107, 0x78, !PT ;  /* 0x000000aab0d37212 */ /* 0x000fc600078e786b */
[----:B------:R-:W4:Y:S04]  /*ac520*/  LDL.LU R176, [R1+0x384] ;  /* 0x0003840001b07983 */ /* 0x000f280000300800 */
[----:B------:R-:W0:Y:S04]  /*ac530*/  SHFL.IDX PT, R115, R227, R172, 0x1f ;  /* 0x00001face3737589 */ /* 0x000e2800000e0000 */
[----:B------:R-:W1:Y:S04]  /*ac540*/  SHFL.IDX PT, R123, R60, R172, 0x1f ;  /* 0x00001fac3c7b7589 */ /* 0x000e6800000e0000 */
[----:B------:R-:W-:Y:S04]  /*ac550*/  STL [R1+0x1c78], R211 ;  /* 0x001c78d301007387 */ /* 0x000fe80000100800 */
[----:B------:R-:W-:Y:S01]  /*ac560*/  STL [R1+0x1c7c], R120 ;  /* 0x001c7c7801007387 */ /* 0x000fe20000100800 */
[----:B0-----:R-:W-:-:S03]  /*ac570*/  LOP3.LUT R0, R248, R143, R115, 0x78, !PT ;  /* 0x0000008ff8007212 */ /* 0x001fc600078e7873 */
[----:B------:R-:W4:Y:S04]  /*ac580*/  LDL.LU R248, [R1+0x374] ;  /* 0x0003740001f87983 */ /* 0x000f280000300800 */
[----:B------:R3:W-:Y:S01]  /*ac590*/  STL [R1+0x438], R0 ;  /* 0x0004380001007387 */ /* 0x0007e20000100800 */
[----:B--2---:R-:W-:-:S03]  /*ac5a0*/  LOP3.LUT R2, R250, R147, R115, 0x78, !PT ;  /* 0x00000093fa027212 */ /* 0x004fc600078e7873 */
[----:B------:R-:W2:Y:S01]  /*ac5b0*/  LDL.LU R250, [R1+0x360] ;  /* 0x0003600001fa7983 */ /* 0x000ea20000300800 */
[----:B---3--:R-:W-:-:S03]  /*ac5c0*/  LOP3.LUT R0, R251, R151, R115, 0x78, !PT ;  /* 0x00000097fb007212 */ /* 0x008fc600078e7873 */
[----:B------:R-:W-:Y:S01]  /*ac5d0*/  STL [R1+0x428], R2 ;  /* 0x0004280201007387 */ /* 0x000fe20000100800 */
[----:B------:R-:W-:-:S03]  /*ac5e0*/  LOP3.LUT R186, R196, R155, R115, 0x78, !PT ;  /* 0x0000009bc4ba7212 */ /* 0x000fc600078e7873 */
[----:B------:R-:W3:Y:S04]  /*ac5f0*/  LDL.LU R251, [R1+0x350] ;  /* 0x0003500001fb7983 */ /* 0x000ee80000300800 */
[----:B------:R1:W-:Y:S04]  /*ac600*/  STL [R1+0x410], R0 ;  /* 0x0004100001007387 */ /* 0x0003e80000100800 */
[----:B------:R-:W3:Y:S04]  /*ac610*/  LDL.LU R196, [R1+0x340] ;  /* 0x0003400001c47983 */ /* 0x000ee80000300800 */
[----:B------:R-:W-:Y:S01]  /*ac620*/  STL [R1+0x1c80], R186 ;  /* 0x001c80ba01007387 */ /* 0x000fe20000100800 */
[----:B------:R-:W-:-:S05]  /*ac630*/  LOP3.LUT R45, R247, R159, R115, 0x78, !PT ;  /* 0x0000009ff72d7212 */ /* 0x000fca00078e7873 */
[----:B------:R-:W-:Y:S01]  /*ac640*/  STL [R1+0x1c84], R45 ;  /* 0x001c842d01007387 */ /* 0x000fe20000100800 */
[----:B----4-:R-:W-:-:S05]  /*ac650*/  LOP3.LUT R42, R249, R163, R115, 0x78, !PT ;  /* 0x000000a3f92a7212 */ /* 0x010fca00078e7873 */
[----:B------:R-:W-:Y:S04]  /*ac660*/  STL [R1+0x1c88], R42 ;  /* 0x001c882a01007387 */ /* 0x000fe80000100800 */
[----:B------:R-:W4:Y:S01]  /*ac670*/  LDL.LU R247, [R1+0x3b8] ;  /* 0x0003b80001f77983 */ /* 0x000f220000300800 */
[----:B------:R-:W-:-:S03]  /*ac680*/  LOP3.LUT R80, R139, R167, R115, 0x78, !PT ;  /* 0x000000a78b507212 */ /* 0x000fc600078e7873 */
[----:B------:R-:W4:Y:S04]  /*ac690*/  LDL.LU R139, [R1+0x3a8] ;  /* 0x0003a800018b7983 */ /* 0x000f280000300800 */
[----:B------:R-:W-:Y:S04]  /*ac6a0*/  STL [R1+0x1c8c], R80 ;  /* 0x001c8c5001007387 */ /* 0x000fe80000100800 */
[----:B------:R-:W4:Y:S01]  /*ac6b0*/  LDL.LU R249, [R1+0x398] ;  /* 0x0003980001f97983 */ /* 0x000f220000300800 */
[----:B------:R-:W-:-:S03]  /*ac6c0*/  LOP3.LUT R210, R192, R171, R115, 0x78, !PT ;  /* 0x000000abc0d27212 */ /* 0x000fc600078e7873 */
[----:B------:R-:W4:Y:S04]  /*ac6d0*/  LDL.LU R192, [R1+0x380] ;  /* 0x0003800001c07983 */ /* 0x000f280000300800 */
[----:B------:R-:W-:Y:S04]  /*ac6e0*/  STL [R1+0x1c90], R210 ;  /* 0x001c90d201007387 */ /* 0x000fe80000100800 */
[----:B------:R-:W-:Y:S01]  /*ac6f0*/  STL [R1+0x1c94], R121 ;  /* 0x001c947901007387 */ /* 0x000fe20000100800 */
[----:B-1----:R-:W-:-:S03]  /*ac700*/  LOP3.LUT R0, R184, R140, R123, 0x78, !PT ;  /* 0x0000008cb8007212 */ /* 0x002fc600078e787b */
[----:B------:R-:W4:Y:S04]  /*ac710*/  LDL.LU R184, [R1+0x370] ;  /* 0x0003700001b87983 */ /* 0x000f280000300800 */
[----:B------:R0:W-:Y:S01]  /*ac720*/  STL [R1+0x3bc], R0 ;  /* 0x0003bc0001007387 */ /* 0x0001e20000100800 */
[----:B------:R-:W-:-:S03]  /*ac730*/  LOP3.LUT R2, R244, R144, R123, 0x78, !PT ;  /* 0x00000090f4027212 */ /* 0x000fc600078e787b */
[----:B------:R-:W4:Y:S01]  /*ac740*/  LDL.LU R244, [R1+0x35c] ;  /* 0x00035c0001f47983 */ /* 0x000f220000300800 */
[----:B0-----:R-:W-:-:S03]  /*ac750*/  LOP3.LUT R0, R188, R148, R123, 0x78, !PT ;  /* 0x00000094bc007212 */ /* 0x001fc600078e787b */
[----:B------:R-:W-:Y:S04]  /*ac760*/  STL [R1+0x3ac], R2 ;  /* 0x0003ac0201007387 */ /* 0x000fe80000100800 */
[----:B------:R-:W-:Y:S04]  /*ac770*/  STL [R1+0x39c], R0 ;  /* 0x00039c0001007387 */ /* 0x000fe80000100800 */
[----:B------:R-:W4:Y:S01]  /*ac780*/  LDL.LU R188, [R1+0x34c] ;  /* 0x00034c0001bc7983 */ /* 0x000f220000300800 */
[----:B------:R-:W-:-:S03]  /*ac790*/  LOP3.LUT R30, R176, R152, R123, 0x78, !PT ;  /* 0x00000098b01e7212 */ /* 0x000fc600078e787b */
[----:B------:R-:W4:Y:S04]  /*ac7a0*/  LDL.LU R176, [R1+0x33c] ;  /* 0x00033c0001b07983 */ /* 0x000f280000300800 */
[----:B------:R-:W4:Y:S04]  /*ac7b0*/  SHFL.IDX PT, R107, R120, R172, 0x1f ;  /* 0x00001fac786b7589 */ /* 0x000f2800000e0000 */
[----:B------:R-:W-:Y:S01]  /*ac7c0*/  STL [R1+0x1c98], R30 ;  /* 0x001c981e01007387 */ /* 0x000fe20000100800 */
[----:B------:R-:W-:-:S05]  /*ac7d0*/  LOP3.LUT R117, R248, R156, R123, 0x78, !PT ;  /* 0x0000009cf8757212 */ /* 0x000fca00078e787b */
[----:B------:R-:W-:Y:S01]  /*ac7e0*/  STL [R1+0x1c9c], R117 ;  /* 0x001c9c7501007387 */ /* 0x000fe20000100800 */
[--C-:B--2---:R-:W-:Y:S02]  /*ac7f0*/  LOP3.LUT R28, R250, R160, R123.reuse, 0x78, !PT ;  /* 0x000000a0fa1c7212 */ /* 0x104fe400078e787b */
[----:B---3--:R-:W-:-:S03]  /*ac800*/  LOP3.LUT R14, R251, R164, R123, 0x78, !PT ;  /* 0x000000a4fb0e7212 */ /* 0x008fc600078e787b */
[----:B------:R-:W-:Y:S04]  /*ac810*/  STL [R1+0x1ca0], R28 ;  /* 0x001ca01c01007387 */ /* 0x000fe80000100800 */
[----:B------:R-:W-:Y:S01]  /*ac820*/  STL [R1+0x1ca4], R14 ;  /* 0x001ca40e01007387 */ /* 0x000fe20000100800 */
[----:B------:R-:W-:-:S03]  /*ac830*/  LOP3.LUT R5, R196, R168, R123, 0x78, !PT ;  /* 0x000000a8c4057212 */ /* 0x000fc600078e787b */
[----:B------:R-:W2:Y:S04]  /*ac840*/  LDL.LU R248, [R1+0x3b4] ;  /* 0x0003b40001f87983 */ /* 0x000ea80000300800 */
[----:B------:R-:W3:Y:S04]  /*ac850*/  LDL.LU R250, [R1+0x3a4] ;  /* 0x0003a40001fa7983 */ /* 0x000ee80000300800 */
[----:B------:R-:W3:Y:S04]  /*ac860*/  LDL.LU R251, [R1+0x394] ;  /* 0x0003940001fb7983 */ /* 0x000ee80000300800 */
[----:B------:R-:W3:Y:S04]  /*ac870*/  LDL.LU R196, [R1+0x37c] ;  /* 0x00037c0001c47983 */ /* 0x000ee80000300800 */
[----:B------:R0:W-:Y:S04]  /*ac880*/  STL [R1+0x1ca8], R5 ;  /* 0x001ca80501007387 */ /* 0x0001e80000100800 */
[----:B------:R-:W-:Y:S01]  /*ac890*/  STL [R1+0x1cac], R122 ;  /* 0x001cac7a01007387 */ /* 0x000fe20000100800 */
[----:B----4-:R-:W-:-:S02]  /*ac8a0*/  LOP3.LUT R2, R247, R141, R107, 0x78, !PT ;  /* 0x0000008df7027212 */ /* 0x010fc400078e786b */
[--C-:B------:R-:W-:Y:S02]  /*ac8b0*/  LOP3.LUT R0, R139, R145, R107.reuse, 0x78, !PT ;  /* 0x000000918b007212 */ /* 0x100fe400078e786b */
[----:B------:R-:W4:Y:S04]  /*ac8c0*/  LDL.LU R139, [R1+0x36c] ;  /* 0x00036c00018b7983 */ /* 0x000f280000300800 */
[----:B------:R-:W-:Y:S01]  /*ac8d0*/  STL [R1+0x3b8], R2 ;  /* 0x0003b80201007387 */ /* 0x000fe20000100800 */
[----:B0-----:R-:W-:-:S03]  /*ac8e0*/  LOP3.LUT R5, R249, R149, R107, 0x78, !PT ;  /* 0x00000095f9057212 */ /* 0x001fc600078e786b */
[----:B------:R-:W-:Y:S01]  /*ac8f0*/  STL [R1+0x3a8], R0 ;  /* 0x0003a80001007387 */ /* 0x000fe20000100800 */
[----:B------:R-:W-:-:S03]  /*ac900*/  LOP3.LUT R229, R192, R153, R107, 0x78, !PT ;  /* 0x00000099c0e57212 */ /* 0x000fc600078e786b */
[----:B------:R-:W4:Y:S04]  /*ac910*/  LDL.LU R249, [R1+0x358] ;  /* 0x0003580001f97983 */ /* 0x000f280000300800 */
[----:B------:R-:W-:Y:S04]  /*ac920*/  STL [R1+0x1cb0], R5 ;  /* 0x001cb00501007387 */ /* 0x000fe80000100800 */
[----:B------:R-:W4:Y:S04]  /*ac930*/  LDL.LU R192, [R1+0x348] ;  /* 0x0003480001c07983 */ /* 0x000f280000300800 */
[----:B------:R-:W-:Y:S01]  /*ac940*/  STL [R1+0x1cb4], R229 ;  /* 0x001cb4e501007387 */ /* 0x000fe20000100800 */
[----:B------:R-:W-:-:S03]  /*ac950*/  LOP3.LUT R50, R184, R157, R107, 0x78, !PT ;  /* 0x0000009db8327212 */ /* 0x000fc600078e786b */
[----:B------:R-:W4:Y:S01]  /*ac960*/  LDL.LU R184, [R1+0x338] ;  /* 0x0003380001b87983 */ /* 0x000f220000300800 */
[----:B------:R-:W-:-:S03]  /*ac970*/  LOP3.LUT R111, R244, R161, R107, 0x78, !PT ;  /* 0x000000a1f46f7212 */ /* 0x000fc600078e786b */
        /* <DEDUP_REMOVED lines=16> */
[----:B------:R-:W-:-:S03]  /*aca80*/  LOP3.LUT R14, R251, R150, R115, 0x78, !PT ;  /* 0x00000096fb0e7212 */ /* 0x000fc600078e7873 */
[----:B------:R-:W2:Y:S01]  /*aca90*/  LDL.LU R248, [R1+0x364] ;  /* 0x0003640001f87983 */ /* 0x000ea20000300800 */
[----:B------:R-:W-:-:S03]  /*acaa0*/  LOP3.LUT R56, R196, R154, R115, 0x78, !PT ;  /* 0x0000009ac4387212 */ /* 0x000fc600078e7873 */
[----:B------:R1:W-:Y:S04]  /*acab0*/  STL [R1+0x3a4], R0 ;  /* 0x0003a40001007387 */ /* 0x0003e80000100800 */
[----:B------:R-:W3:Y:S04]  /*acac0*/  LDL.LU R250, [R1+0x354] ;  /* 0x0003540001fa7983 */ /* 0x000ee80000300800 */
[----:B------:R-:W-:Y:S04]  /*acad0*/  STL [R1+0x1ccc], R14 ;  /* 0x001ccc0e01007387 */ /* 0x000fe80000100800 */
[----:B------:R-:W3:Y:S04]  /*acae0*/  LDL.LU R196, [R1+0x344] ;  /* 0x0003440001c47983 */ /* 0x000ee80000300800 */
[----:B------:R-:W-:Y:S01]  /*acaf0*/  STL [R1+0x1cd0], R56 ;  /* 0x001cd03801007387 */ /* 0x000fe20000100800 */
[----:B----4-:R-:W-:-:S03]  /*acb00*/  LOP3.LUT R98, R139, R158, R115, 0x78, !PT ;  /* 0x0000009e8b627212 */ /* 0x010fc600078e7873 */
        /* <DEDUP_REMOVED lines=15> */
[----:B-1----:R-:W-:-:S03]  /*acc00*/  LOP3.LUT R0, R244, R147, R123, 0x78, !PT ;  /* 0x00000093f4007212 */ /* 0x002fc600078e787b */
[----:B------:R-:W-:Y:S01]  /*acc10*/  STL [R1+0x3b0], R2 ;  /* 0x0003b00201007387 */ /* 0x000fe20000100800 */
[----:B------:R-:W-:-:S03]  /*acc20*/  LOP3.LUT R28, R188, R151, R123, 0x78, !PT ;  /* 0x00000097bc1c7212 */ /* 0x000fc600078e787b */
[----:B------:R-:W-:Y:S04]  /*acc30*/  STL [R1+0x3a0], R0 ;  /* 0x0003a00001007387 */ /* 0x000fe80000100800 */
[----:B------:R-:W4:Y:S04]  /*acc40*/  LDL.LU R244, [R1+0x2d8] ;  /* 0x0002d80001f47983 */ /* 0x000f280000300800 */
[----:B------:R-:W-:Y:S04]  /*acc50*/  STL [R1+0x1ce8], R28 ;  /* 0x001ce81c01007387 */ /* 0x000fe80000100800 */
[----:B------:R-:W4:Y:S01]  /*acc60*/  LDL.LU R188, [R1+0x2c8] ;  /* 0x0002c80001bc7983 */ /* 0x000f220000300800 */
[----:B------:R-:W-:-:S03]  /*acc70*/  LOP3.LUT R17, R176, R155, R123, 0x78, !PT ;  /* 0x0000009bb0117212 */ /* 0x000fc600078e787b */
[----:B------:R-:W4:Y:S04]  /*acc80*/  LDL.LU R176, [R1+0x2b8] ;  /* 0x0002b80001b07983 */ /* 0x000f280000300800 */
[----:B------:R-:W0:Y:S04]  /*acc90*/  SHFL.IDX PT, R107, R124, R172, 0x1f ;  /* 0x00001fac7c6b7589 */ /* 0x000e2800000e0000 */
[----:B------:R-:W-:Y:S01]  /*acca0*/  STL [R1+0x1cec], R17 ;  /* 0x001cec1101007387 */ /* 0x000fe20000100800 */
[--C-:B--2---:R-:W-:Y:S02]  /*accb0*/  LOP3.LUT R224, R248, R159, R123.reuse, 0x78, !PT ;  /* 0x0000009ff8e07212 */ /* 0x104fe400078e787b */
[----:B---3--:R-:W-:-:S03]  /*accc0*/  LOP3.LUT R183, R250, R163, R123, 0x78, !PT ;  /* 0x000000a3fab77212 */ /* 0x008fc600078e787b */
[----:B------:R-:W-:Y:S04]  /*accd0*/  STL [R1+0x1cf0], R224 ;  /* 0x001cf0e001007387 */ /* 0x000fe80000100800 */
[----:B------:R-:W-:Y:S01]  /*acce0*/  STL [R1+0x1cf4], R183 ;  /* 0x001cf4b701007387 */ /* 0x000fe20000100800 */
[----:B------:R-:W-:-:S03]  /*accf0*/  LOP3.LUT R82, R196, R167, R123, 0x78, !PT ;  /* 0x000000a7c4527212 */ /* 0x000fc600078e787b */
[----:B------:R-:W2:Y:S04]  /*acd00*/  LDL.LU R196, [R1+0x32c] ;  /* 0x00032c0001c47983 */ /* 0x000ea80000300800 */
[----:B------:R-:W-:Y:S01]  /*acd10*/  STL [R1+0x1cf8], R82 ;  /* 0x001cf85201007387 */ /* 0x000fe20000100800 */
[----:B----4-:R-:W-:-:S03]  /*acd20*/  LOP3.LUT R61, R139, R171, R123, 0x78, !PT ;  /* 0x000000ab8b3d7212 */ /* 0x010fc600078e787b */
[----:B------:R-:W3:Y:S04]  /*acd30*/  LDL.LU R139, [R1+0x314] ;  /* 0x00031400018b7983 */ /* 0x000ee80000300800 */
[----:B------:R-:W4:Y:S04]  /*acd40*/  LDL.LU R250, [R1+0x304] ;  /* 0x0003040001fa7983 */ /* 0x000f280000300800 */
[----:B------:R-:W-:Y:S04]  /*acd50*/  STL [R1+0x1cfc], R61 ;  /* 0x001cfc3d01007387 */ /* 0x000fe80000100800 */
[----:B------:R-:W-:Y:S01]  /*acd60*/  STL [R1+0x1d00], R126 ;  /* 0x001d007e01007387 */ /* 0x000fe20000100800 */
[----:B0-----:R-:W-:-:S03]  /*acd70*/  LOP3.LUT R2, R192, R140, R107, 0x78, !PT ;  /* 0x0000008cc0027212 */ /* 0x001fc600078e786b */
[----:B------:R-:W4:Y:S01]  /*acd80*/  LDL.LU R192, [R1+0x2f4] ;  /* 0x0002f40001c07983 */ /* 0x000f220000300800 */
[----:B------:R-:W-:-:S03]  /*acd90*/  LOP3.LUT R0, R251, R144, R107, 0x78, !PT ;  /* 0x00000090fb007212 */ /* 0x000fc600078e786b */
[----:B------:R-:W-:Y:S01]  /*acda0*/  STL [R1+0x330], R2 ;  /* 0x0003300201007387 */ /* 0x000fe20000100800 */
[----:B------:R-:W-:-:S03]  /*acdb0*/  LOP3.LUT R117, R249, R148, R107, 0x78, !PT ;  /* 0x00000094f9757212 */ /* 0x000fc600078e786b */
[----:B------:R-:W4:Y:S04]  /*acdc0*/  LDL.LU R251, [R1+0x2e4] ;  /* 0x0002e40001fb7983 */ /* 0x000f280000300800 */
[----:B------:R-:W-:Y:S04]  /*acdd0*/  STL [R1+0x318], R0 ;  /* 0x0003180001007387 */ /* 0x000fe80000100800 */
[----:B------:R-:W-:Y:S04]  /*acde0*/  STL [R1+0x1d04], R117 ;  /* 0x001d047501007387 */ /* 0x000fe80000100800 */
[----:B------:R-:W4:Y:S01]  /*acdf0*/  LDL.LU R249, [R1+0x2d4] ;  /* 0x0002d40001f97983 */ /* 0x000f220000300800 */
[----:B------:R-:W-:-:S03]  /*ace00*/  LOP3.LUT R29, R184, R152, R107, 0x78, !PT ;  /* 0x00000098b81d7212 */ /* 0x000fc600078e786b */
[----:B------:R-:W4:Y:S04]  /*ace10*/  LDL.LU R184, [R1+0x2c4] ;  /* 0x0002c40001b87983 */ /* 0x000f280000300800 */
[----:B------:R-:W-:Y:S01]  /*ace20*/  STL [R1+0x1d08], R29 ;  /* 0x001d081d01007387 */ /* 0x000fe20000100800 */
[----:B------:R-:W-:-:S05]  /*ace30*/  LOP3.LUT R116, R247, R156, R107, 0x78, !PT ;  /* 0x0000009cf7747212 */ /* 0x000fca00078e786b */
[----:B------:R-:W-:Y:S01]  /*ace40*/  STL [R1+0x1d0c], R116 ;  /* 0x001d0c7401007387 */ /* 0x000fe20000100800 */
[----:B------:R-:W-:-:S03]  /*ace50*/  LOP3.LUT R110, R244, R160, R107, 0x78, !PT ;  /* 0x000000a0f46e7212 */ /* 0x000fc600078e786b */
[----:B------:R-:W4:Y:S01]  /*ace60*/  LDL.LU R244, [R1+0x2b4] ;  /* 0x0002b40001f47983 */ /* 0x000f220000300800 */
[----:B------:R-:W-:-:S03]  /*ace70*/  LOP3.LUT R179, R188, R164, R107, 0x78, !PT ;  /* 0x000000a4bcb37212 */ /* 0x000fc600078e786b */
[----:B------:R-:W-:Y:S04]  /*ace80*/  STL [R1+0x1d10], R110 ;  /* 0x001d106e01007387 */ /* 0x000fe80000100800 */
[----:B------:R-:W-:Y:S04]  /*ace90*/  STL [R1+0x1d14], R179 ;  /* 0x001d14b301007387 */ /* 0x000fe80000100800 */
        /* <DEDUP_REMOVED lines=8> */
[----:B--2---:R-:W-:-:S03]  /*acf20*/  LOP3.LUT R0, R196, R141, R115, 0x78, !PT ;  /* 0x0000008dc4007212 */ /* 0x004fc600078e7873 */
[----:B------:R-:W2:Y:S04]  /*acf30*/  LDL.LU R196, [R1+0x2f0] ;  /* 0x0002f00001c47983 */ /* 0x000ea80000300800 */
[----:B------:R0:W-:Y:S01]  /*acf40*/  STL [R1+0x32c], R0 ;  /* 0x00032c0001007387 */ /* 0x0001e20000100800 */
[----:B---3--:R-:W-:-:S03]  /*acf50*/  LOP3.LUT R179, R139, R145, R115, 0x78, !PT ;  /* 0x000000918bb37212 */ /* 0x008fc600078e7873 */
[----:B------:R-:W3:Y:S01]  /*acf60*/  LDL.LU R139, [R1+0x2e0] ;  /* 0x0002e000018b7983 */ /* 0x000ee20000300800 */
[----:B----4-:R-:W-:-:S03]  /*acf70*/  LOP3.LUT R30, R250, R149, R115, 0x78, !PT ;  /* 0x00000095fa1e7212 */ /* 0x010fc600078e7873 */
[----:B------:R-:W-:Y:S04]  /*acf80*/  STL [R1+0x1d20], R179 ;  /* 0x001d20b301007387 */ /* 0x000fe80000100800 */
[----:B------:R-:W4:Y:S04]  /*acf90*/  LDL.LU R250, [R1+0x2d0] ;  /* 0x0002d00001fa7983 */ /* 0x000f280000300800 */
[----:B------:R-:W-:Y:S01]  /*acfa0*/  STL [R1+0x1d24], R30 ;  /* 0x001d241e01007387 */ /* 0x000fe20000100800 */
[----:B------:R-:W-:-:S03]  /*acfb0*/  LOP3.LUT R97, R192, R153, R115, 0x78, !PT ;  /* 0x00000099c0617212 */ /* 0x000fc600078e7873 */
[----:B------:R-:W4:Y:S04]  /*acfc0*/  LDL.LU R192, [R1+0x2c0] ;  /* 0x0002c00001c07983 */ /* 0x000f280000300800 */
[----:B------:R-:W-:Y:S01]  /*acfd0*/  STL [R1+0x1d28], R97 ;  /* 0x001d286101007387 */ /* 0x000fe20000100800 */
[----:B------:R-:W-:-:S03]  /*acfe0*/  LOP3.LUT R51, R251, R157, R115, 0x78, !PT ;  /* 0x0000009dfb337212 */ /* 0x000fc600078e7873 */
[----:B------:R-:W4:Y:S04]  /*acff0*/  LDL.LU R251, [R1+0x2b0] ;  /* 0x0002b00001fb7983 */ /* 0x000f280000300800 */
[----:B------:R-:W-:Y:S01]  /*ad000*/  STL [R1+0x1d2c], R51 ;  /* 0x001d2c3301007387 */ /* 0x000fe20000100800 */
[----:B------:R-:W-:-:S05]  /*ad010*/  LOP3.LUT R37, R249, R161, R115, 0x78, !PT ;  /* 0x000000a1f9257212 */ /* 0x000fca00078e7873 */
[----:B------:R-:W-:Y:S04]  /*ad020*/  STL [R1+0x1d30], R37 ;  /* 0x001d302501007387 */ /* 0x000fe80000100800 */
[----:B------:R-:W4:Y:S01]  /*ad030*/  LDL.LU R249, [R1+0x31c] ;  /* 0x00031c0001f97983 */ /* 0x000f220000300800 */
[----:B------:R-:W-:-:S03]  /*ad040*/  LOP3.LUT R84, R184, R165, R115, 0x78, !PT ;  /* 0x000000a5b8547212 */ /* 0x000fc600078e7873 */
[----:B------:R-:W4:Y:S04]  /*ad050*/  LDL.LU R184, [R1+0x30c] ;  /* 0x00030c0001b87983 */ /* 0x000f280000300800 */
[----:B------:R-:W-:Y:S01]  /*ad060*/  STL [R1+0x1d34], R84 ;  /* 0x001d345401007387 */ /* 0x000fe20000100800 */
[----:B------:R-:W-:-:S03]  /*ad070*/  LOP3.LUT R66, R244, R169, R115, 0x78, !PT ;  /* 0x000000a9f4427212 */ /* 0x000fc600078e7873 */
[----:B------:R-:W4:Y:S04]  /*ad080*/  LDL.LU R244, [R1+0x2fc] ;  /* 0x0002fc0001f47983 */ /* 0x000f280000300800 */
[----:B------:R-:W-:Y:S04]  /*ad090*/  STL [R1+0x1d38], R66 ;  /* 0x001d384201007387 */ /* 0x000fe80000100800 */
[----:B------:R-:W-:Y:S01]  /*ad0a0*/  STL [R1+0x1d3c], R193 ;  /* 0x001d3cc101007387 */ /* 0x000fe20000100800 */
[--C-:B0-----:R-:W-:Y:S02]  /*ad0b0*/  LOP3.LUT R0, R247, R142, R123.reuse, 0x78, !PT ;  /* 0x0000008ef7007212 */ /* 0x101fe400078e787b */
[----:B------:R-:W-:-:S02]  /*ad0c0*/  LOP3.LUT R110, R188, R146, R123, 0x78, !PT ;  /* 0x00000092bc6e7212 */ /* 0x000fc400078e787b */
[----:B------:R-:W4:Y:S01]  /*ad0d0*/  LDL.LU R188, [R1+0x2ec] ;  /* 0x0002ec0001bc7983 */ /* 0x000f220000300800 */
[----:B------:R-:W-:-:S03]  /*ad0e0*/  LOP3.LUT R121, R176, R150, R123, 0x78, !PT ;  /* 0x00000096b0797212 */ /* 0x000fc600078e787b */
[----:B------:R-:W-:Y:S04]  /*ad0f0*/  STL [R1+0x320], R0 ;  /* 0x0003200001007387 */ /* 0x000fe80000100800 */
[----:B------:R-:W-:Y:S04]  /*ad100*/  STL [R1+0x1d40], R110 ;  /* 0x001d406e01007387 */ /* 0x000fe80000100800 */
[----:B------:R-:W4:Y:S04]  /*ad110*/  LDL.LU R176, [R1+0x2dc] ;  /* 0x0002dc0001b07983 */ /* 0x000f280000300800 */
[----:B------:R-:W0:Y:S04]  /*ad120*/  SHFL.IDX PT, R107, R127, R172, 0x1f ;  /* 0x00001fac7f6b7589 */ /* 0x000e2800000e0000 */
[----:B------:R-:W-:Y:S01]  /*ad130*/  STL [R1+0x1d44], R121 ;  /* 0x001d447901007387 */ /* 0x000fe20000100800 */
[----:B--2---:R-:W-:-:S03]  /*ad140*/  LOP3.LUT R228, R196, R154, R123, 0x78, !PT ;  /* 0x0000009ac4e47212 */ /* 0x004fc600078e787b */
[----:B------:R-:W2:Y:S04]  /*ad150*/  LDL.LU R196, [R1+0x2cc] ;  /* 0x0002cc0001c47983 */ /* 0x000ea80000300800 */
[----:B------:R-:W-:Y:S01]  /*ad160*/  STL [R1+0x1d48], R228 ;  /* 0x001d48e401007387 */ /* 0x000fe20000100800 */
[----:B---3--:R-:W-:-:S03]  /*ad170*/  LOP3.LUT R27, R139, R158, R123, 0x78, !PT ;  /* 0x0000009e8b1b7212 */ /* 0x008fc600078e787b */
[----:B------:R-:W3:Y:S01]  /*ad180*/  LDL.LU R139, [R1+0x2bc] ;  /* 0x0002bc00018b7983 */ /* 0x000ee20000300800 */
[----:B----4-:R-:W-:-:S03]  /*ad190*/  LOP3.LUT R34, R250, R162, R123, 0x78, !PT ;  /* 0x000000a2fa227212 */ /* 0x010fc600078e787b */
[----:B------:R-:W-:Y:S04]  /*ad1a0*/  STL [R1+0x1d4c], R27 ;  /* 0x001d4c1b01007387 */ /* 0x000fe80000100800 */
[----:B------:R-:W-:Y:S01]  /*ad1b0*/  STL [R1+0x1d50], R34 ;  /* 0x001d502201007387 */ /* 0x000fe20000100800 */
[----:B------:R-:W-:-:S03]  /*ad1c0*/  LOP3.LUT R178, R192, R166, R123, 0x78, !PT ;  /* 0x000000a6c0b27212 */ /* 0x000fc600078e787b */
[----:B------:R-:W4:Y:S04]  /*ad1d0*/  LDL.LU R192, [R1+0x2ac] ;  /* 0x0002ac0001c07983 */ /* 0x000f280000300800 */
[----:B------:R-:W-:Y:S04]  /*ad1e0*/  STL [R1+0x1d54], R178 ;  /* 0x001d54b201007387 */ /* 0x000fe80000100800 */
[----:B------:R-:W4:Y:S01]  /*ad1f0*/  LDL.LU R248, [R1+0x2a8] ;  /* 0x0002a80001f87983 */ /* 0x000f220000300800 */
[----:B------:R-:W-:-:S05]  /*ad200*/  LOP3.LUT R65, R251, R170, R123, 0x78, !PT ;  /* 0x000000aafb417212 */ /* 0x000fca00078e787b */
[----:B------:R-:W-:Y:S04]  /*ad210*/  STL [R1+0x1d58], R65 ;  /* 0x001d584101007387 */ /* 0x000fe80000100800 */
[----:B------:R-:W-:Y:S04]  /*ad220*/  STL [R1+0x1d5c], R194 ;  /* 0x001d5cc201007387 */ /* 0x000fe80000100800 */
[----:B------:R-:W4:Y:S01]  /*ad230*/  LDL.LU R138, [R1+0x298] ;  /* 0x00029800018a7983 */ /* 0x000f220000300800 */
[----:B0-----:R-:W-:-:S05]  /*ad240*/  LOP3.LUT R0, R249, R143, R107, 0x78, !PT ;  /* 0x0000008ff9007212 */ /* 0x001fca00078e786b */
        /* <DEDUP_REMOVED lines=8> */
[----:B------:R-:W-:Y:S01]  /*ad2d0*/  STL [R1+0x1d64], R210 ;  /* 0x001d64d201007387 */ /* 0x000fe20000100800 */
[----:B------:R-:W-:-:S03]  /*ad2e0*/  LOP3.LUT R57, R188, R155, R107, 0x78, !PT ;  /* 0x0000009bbc397212 */ /* 0x000fc600078e786b */
[----:B------:R-:W4:Y:S04]  /*ad2f0*/  LDL.LU R188, [R1+0x248] ;  /* 0x0002480001bc7983 */ /* 0x000f280000300800 */
[----:B------:R-:W-:Y:S01]  /*ad300*/  STL [R1+0x1d68], R57 ;  /* 0x001d683901007387 */ /* 0x000fe20000100800 */
[----:B------:R-:W-:-:S03]  /*ad310*/  LOP3.LUT R103, R176, R159, R107, 0x78, !PT ;  /* 0x0000009fb0677212 */ /* 0x000fc600078e786b */
[----:B------:R-:W4:Y:S04]  /*ad320*/  LDL.LU R176, [R1+0x238] ;  /* 0x0002380001b07983 */ /* 0x000f280000300800 */
[----:B------:R-:W0:Y:S04]  /*ad330*/  SHFL.IDX PT, R115, R193, R172, 0x1f ;  /* 0x00001facc1737589 */ /* 0x000e2800000e0000 */
[----:B------:R-:W-:Y:S04]  /*ad340*/  STL [R1+0x1d6c], R103 ;  /* 0x001d6c6701007387 */ /* 0x000fe80000100800 */
[----:B------:R-:W4:Y:S01]  /*ad350*/  LDL.LU R251, [R1+0x2a4] ;  /* 0x0002a40001fb7983 */ /* 0x000f220000300800 */
[----:B--2---:R-:W-:-:S05]  /*ad360*/  LOP3.LUT R109, R196, R163, R107, 0x78, !PT ;  /* 0x000000a3c46d7212 */ /* 0x004fca00078e786b */
[----:B------:R-:W-:Y:S04]  /*ad370*/  STL [R1+0x1d70], R109 ;  /* 0x001d706d01007387 */ /* 0x000fe80000100800 */
[----:B------:R-:W2:Y:S04]  /*ad380*/  LDL.LU R137, [R1+0x294] ;  /* 0x0002940001897983 */ /* 0x000ea80000300800 */
[----:B------:R-:W2:Y:S01]  /*ad390*/  LDL.LU R249, [R1+0x284] ;  /* 0x0002840001f97983 */ /* 0x000ea20000300800 */
[----:B---3--:R-:W-:-:S03]  /*ad3a0*/  LOP3.LUT R85, R139, R167, R107, 0x78, !PT ;  /* 0x000000a78b557212 */ /* 0x008fc600078e786b */
[----:B------:R-:W3:Y:S04]  /*ad3b0*/  LDL.LU R139, [R1+0x274] ;  /* 0x00027400018b7983 */ /* 0x000ee80000300800 */
[----:B------:R0:W-:Y:S04]  /*ad3c0*/  STL [R1+0x1d74], R85 ;  /* 0x001d745501007387 */ /* 0x0001e80000100800 */
[----:B------:R-:W3:Y:S01]  /*ad3d0*/  LDL.LU R196, [R1+0x264] ;  /* 0x0002640001c47983 */ /* 0x000ee20000300800 */
[----:B----4-:R-:W-:-:S03]  /*ad3e0*/  LOP3.LUT R64, R192, R171, R107, 0x78, !PT ;  /* 0x000000abc0407212 */ /* 0x010fc600078e786b */
[----:B------:R-:W4:Y:S04]  /*ad3f0*/  LDL.LU R192, [R1+0x254] ;  /* 0x0002540001c07983 */ /* 0x000f280000300800 */
[----:B------:R-:W-:Y:S01]  /*ad400*/  STL [R1+0x1d78], R64 ;  /* 0x001d784001007387 */ /* 0x000fe20000100800 */
[----:B0-----:R-:W-:-:S03]  /*ad410*/  LOP3.LUT R85, R248, R140, R115, 0x78, !PT ;  /* 0x0000008cf8557212 */ /* 0x001fc600078e7873 */
[----:B------:R-:W-:Y:S04]  /*ad420*/  STL [R1+0x1d7c], R195 ;  /* 0x001d7cc301007387 */ /* 0x000fe80000100800 */
[----:B------:R-:W4:Y:S04]  /*ad430*/  LDL.LU R248, [R1+0x244] ;  /* 0x0002440001f87983 */ /* 0x000f280000300800 */
[----:B------:R-:W-:Y:S01]  /*ad440*/  STL [R1+0x1d80], R85 ;  /* 0x001d805501007387 */ /* 0x000fe20000100800 */
[----:B------:R-:W-:-:S03]  /*ad450*/  LOP3.LUT R29, R138, R144, R115, 0x78, !PT ;  /* 0x000000908a1d7212 */ /* 0x000fc600078e7873 */
[----:B------:R-:W4:Y:S01]  /*ad460*/  LDL.LU R138, [R1+0x234] ;  /* 0x00023400018a7983 */ /* 0x000f220000300800 */
[----:B------:R-:W-:-:S03]  /*ad470*/  LOP3.LUT R80, R184, R148, R115, 0x78, !PT ;  /* 0x00000094b8507212 */ /* 0x000fc600078e7873 */
[----:B------:R-:W4:Y:S01]  /*ad480*/  LDL.LU R184, [R1+0x2a0] ;  /* 0x0002a00001b87983 */ /* 0x000f220000300800 */
[----:B------:R-:W-:-:S03]  /*ad490*/  LOP3.LUT R200, R247, R152, R115, 0x78, !PT ;  /* 0x00000098f7c87212 */ /* 0x000fc600078e7873 */
[----:B------:R-:W4:Y:S01]  /*ad4a0*/  LDL.LU R247, [R1+0x290] ;  /* 0x0002900001f77983 */ /* 0x000f220000300800 */
[----:B------:R-:W-:-:S03]  /*ad4b0*/  LOP3.LUT R114, R250, R156, R115, 0x78, !PT ;  /* 0x0000009cfa727212 */ /* 0x000fc600078e7873 */
[----:B------:R-:W4:Y:S04]  /*ad4c0*/  LDL.LU R250, [R1+0x280] ;  /* 0x0002800001fa7983 */ /* 0x000f280000300800 */
[----:B------:R-:W4:Y:S01]  /*ad4d0*/  LDL.LU R238, [R1+0x270] ;  /* 0x0002700001ee7983 */ /* 0x000f220000300800 */
[----:B------:R-:W-:-:S03]  /*ad4e0*/  LOP3.LUT R177, R188, R164, R115, 0x78, !PT ;  /* 0x000000a4bcb17212 */ /* 0x000fc600078e7873 */
[----:B------:R-:W4:Y:S01]  /*ad4f0*/  LDL.LU R188, [R1+0x260] ;  /* 0x0002600001bc7983 */ /* 0x000f220000300800 */
[----:B------:R-:W-:-:S03]  /*ad500*/  LOP3.LUT R70, R176, R168, R115, 0x78, !PT ;  /* 0x000000a8b0467212 */ /* 0x000fc600078e7873 */
[----:B------:R-:W4:Y:S04]  /*ad510*/  LDL.LU R176, [R1+0x250] ;  /* 0x0002500001b07983 */ /* 0x000f280000300800 */
[----:B------:R-:W0:Y:S04]  /*ad520*/  SHFL.IDX PT, R123, R194, R172, 0x1f ;  /* 0x00001facc27b7589 */ /* 0x000e2800000e0000 */
[----:B------:R-:W1:Y:S01]  /*ad530*/  SHFL.IDX PT, R107, R195, R172, 0x1f ;  /* 0x00001facc36b7589 */ /* 0x000e6200000e0000 */
[----:B------:R-:W-:-:S03]  /*ad540*/  LOP3.LUT R38, R244, R160, R115, 0x78, !PT ;  /* 0x000000a0f4267212 */ /* 0x000fc600078e7873 */
[----:B------:R-:W4:Y:S01]  /*ad550*/  LDL.LU R244, [R1+0x240] ;  /* 0x0002400001f47983 */ /* 0x000f220000300800 */
[----:B0-----:R-:W-:-:S03]  /*ad560*/  LOP3.LUT R109, R251, R141, R123, 0x78, !PT ;  /* 0x0000008dfb6d7212 */ /* 0x001fc600078e787b */
[----:B------:R-:W4:Y:S01]  /*ad570*/  LDL.LU R251, [R1+0x230] ;  /* 0x0002300001fb7983 */ /* 0x000f220000300800 */
[----:B--2---:R-:W-:-:S03]  /*ad580*/  LOP3.LUT R42, R249, R149, R123, 0x78, !PT ;  /* 0x00000095f92a7212 */ /* 0x004fc600078e787b */
[----:B------:R-:W2:Y:S01]  /*ad590*/  LDL.LU R249, [R1+0x29c] ;  /* 0x00029c0001f97983 */ /* 0x000ea20000300800 */
[----:B------:R-:W-:-:S03]  /*ad5a0*/  LOP3.LUT R117, R137, R145, R123, 0x78, !PT ;  /* 0x0000009189757212 */ /* 0x000fc600078e787b */
[----:B------:R-:W2:Y:S01]  /*ad5b0*/  LDL.LU R239, [R1+0x28c] ;  /* 0x00028c0001ef7983 */ /* 0x000ea20000300800 */
[----:B---3--:R-:W-:-:S03]  /*ad5c0*/  LOP3.LUT R40, R139, R153, R123, 0x78, !PT ;  /* 0x000000998b287212 */ /* 0x008fc600078e787b */
[----:B------:R-:W3:Y:S04]  /*ad5d0*/  LDL.LU R139, [R1+0x27c] ;  /* 0x00027c00018b7983 */ /* 0x000ee80000300800 */
[----:B------:R-:W3:Y:S01]  /*ad5e0*/  LDL.LU R0, [R1+0x26c] ;  /* 0x00026c0001007983 */ /* 0x000ee20000300800 */
[----:B------:R-:W-:-:S03]  /*ad5f0*/  LOP3.LUT R7, R196, R157, R123, 0x78, !PT ;  /* 0x0000009dc4077212 */ /* 0x000fc600078e787b */
[----:B------:R-:W3:Y:S04]  /*ad600*/  LDL.LU R196, [R1+0x25c] ;  /* 0x00025c0001c47983 */ /* 0x000ee80000300800 */
[----:B------:R-:W3:Y:S01]  /*ad610*/  LDL.LU R137, [R1+0x24c] ;  /* 0x00024c0001897983 */ /* 0x000ee20000300800 */
[----:B----4-:R-:W-:-:S03]  /*ad620*/  LOP3.LUT R47, R192, R161, R123, 0x78, !PT ;  /* 0x000000a1c02f7212 */ /* 0x010fc600078e787b */
[----:B------:R-:W4:Y:S01]  /*ad630*/  LDL.LU R192, [R1+0x23c] ;  /* 0x00023c0001c07983 */ /* 0x000f220000300800 */
[----:B------:R-:W-:-:S03]  /*ad640*/  LOP3.LUT R86, R248, R165, R123, 0x78, !PT ;  /* 0x000000a5f8567212 */ /* 0x000fc600078e787b */
[----:B------:R-:W4:Y:S01]  /*ad650*/  LDL.LU R248, [R1+0x22c] ;  /* 0x00022c0001f87983 */ /* 0x000f220000300800 */
[----:B------:R-:W-:-:S03]  /*ad660*/  LOP3.LUT R69, R138, R169, R123, 0x78, !PT ;  /* 0x000000a98a457212 */ /* 0x000fc600078e787b */
[----:B------:R-:W4:Y:S01]  /*ad670*/  LDL.LU R138, [R1+0x228] ;  /* 0x00022800018a7983 */ /* 0x000f220000300800 */
[----:B-1----:R-:W-:-:S03]  /*ad680*/  LOP3.LUT R103, R184, R142, R107, 0x78, !PT ;  /* 0x0000008eb8677212 */ /* 0x002fc600078e786b */
[----:B------:R-:W4:Y:S01]  /*ad690*/  LDL.LU R184, [R1+0x218] ;  /* 0x0002180001b87983 */ /* 0x000f220000300800 */
        /* <DEDUP_REMOVED lines=8> */
[----:B------:R-:W2:Y:S04]  /*ad720*/  SHFL.IDX PT, R115, R83, R172, 0x1f ;  /* 0x00001fac53737589 */ /* 0x000ea800000e0000 */
[----:B------:R-:W0:Y:S01]  /*ad730*/  SHFL.IDX PT, R123, R232, R172, 0x1f ;  /* 0x00001face87b7589 */ /* 0x000e2200000e0000 */
[----:B------:R-:W-:-:S03]  /*ad740*/  LOP3.LUT R95, R244, R166, R107, 0x78, !PT ;  /* 0x000000a6f45f7212 */ /* 0x000fc600078e786b */
[----:B------:R-:W4:Y:S01]  /*ad750*/  LDL.LU R244, [R1+0x1bc] ;  /* 0x0001bc0001f47983 */ /* 0x000f220000300800 */
[----:B------:R-:W-:-:S03]  /*ad760*/  LOP3.LUT R68, R251, R170, R107, 0x78, !PT ;  /* 0x000000aafb447212 */ /* 0x000fc600078e786b */
[----:B------:R-:W4:Y:S01]  /*ad770*/  LDL.LU R251, [R1+0x1ac] ;  /* 0x0001ac0001fb7983 */ /* 0x000f220000300800 */
[----:B--2---:R-:W-:-:S03]  /*ad780*/  LOP3.LUT R57, R249, R143, R115, 0x78, !PT ;  /* 0x0000008ff9397212 */ /* 0x004fc600078e7873 */
[----:B------:R-:W2:Y:S01]  /*ad790*/  LDL.LU R249, [R1+0x224] ;  /* 0x0002240001f97983 */ /* 0x000ea20000300800 */
[----:B---3--:R-:W-:-:S03]  /*ad7a0*/  LOP3.LUT R186, R139, R151, R115, 0x78, !PT ;  /* 0x000000978bba7212 */ /* 0x008fc600078e7873 */
[----:B------:R-:W3:Y:S01]  /*ad7b0*/  LDL.LU R139, [R1+0x214] ;  /* 0x00021400018b7983 */ /* 0x000ee20000300800 */
[--C-:B------:R-:W-:Y:S02]  /*ad7c0*/  LOP3.LUT R71, R0, R155, R115.reuse, 0x78, !PT ;  /* 0x0000009b00477212 */ /* 0x100fe400078e7873 */
[--C-:B------:R-:W-:Y:S02]  /*ad7d0*/  LOP3.LUT R44, R196, R159, R115.reuse, 0x78, !PT ;  /* 0x0000009fc42c7212 */ /* 0x100fe400078e7873 */
[----:B------:R-:W3:Y:S01]  /*ad7e0*/  LDL.LU R196, [R1+0x200] ;  /* 0x0002000001c47983 */ /* 0x000ee20000300800 */
[--C-:B------:R-:W-:Y:S02]  /*ad7f0*/  LOP3.LUT R39, R137, R163, R115.reuse, 0x78, !PT ;  /* 0x000000a389277212 */ /* 0x100fe400078e7873 */
[--C-:B----4-:R-:W-:Y:S02]  /*ad800*/  LOP3.LUT R87, R192, R167, R115.reuse, 0x78, !PT ;  /* 0x000000a7c0577212 */ /* 0x110fe400078e7873 */
[----:B------:R-:W4:Y:S04]  /*ad810*/  LDL.LU R192, [R1+0x1f0] ;  /* 0x0001f00001c07983 */ /* 0x000f280000300800 */
[----:B------:R-:W4:Y:S01]  /*ad820*/  LDL.LU R0, [R1+0x1dc] ;  /* 0x0001dc0001007983 */ /* 0x000f220000300800 */
[----:B------:R-:W-:-:S03]  /*ad830*/  LOP3.LUT R137, R248, R171, R115, 0x78, !PT ;  /* 0x000000abf8897212 */ /* 0x000fc600078e7873 */
[----:B------:R-:W4:Y:S01]  /*ad840*/  LDL.LU R248, [R1+0x1cc] ;  /* 0x0001cc0001f87983 */ /* 0x000f220000300800 */
[----:B0-----:R-:W-:-:S03]  /*ad850*/  LOP3.LUT R82, R184, R144, R123, 0x78, !PT ;  /* 0x00000090b8527212 */ /* 0x001fc600078e787b */
[----:B------:R-:W4:Y:S04]  /*ad860*/  LDL.LU R184, [R1+0x1b8] ;  /* 0x0001b80001b87983 */ /* 0x000f280000300800 */
        /* <DEDUP_REMOVED lines=10> */
[----:B------:R-:W2:Y:S01]  /*ad910*/  SHFL.IDX PT, R107, R233, R172, 0x1f ;  /* 0x00001face96b7589 */ /* 0x000ea200000e0000 */
[----:B------:R-:W-:-:S03]  /*ad920*/  LOP3.LUT R61, R239, R147, R115, 0x78, !PT ;  /* 0x00000093ef3d7212 */ /* 0x000fc600078e7873 */
[----:B------:R-:W0:Y:S01]  /*ad930*/  SHFL.IDX PT, R115, R230, R172, 0x1f ;  /* 0x00001face6737589 */ /* 0x000e2200000e0000 */
[----:B------:R-:W-:-:S03]  /*ad940*/  LOP3.LUT R94, R244, R164, R123, 0x78, !PT ;  /* 0x000000a4f45e7212 */ /* 0x000fc600078e787b */
[----:B------:R-:W4:Y:S01]  /*ad950*/  LDL.LU R244, [R1+0x1d8] ;  /* 0x0001d80001f47983 */ /* 0x000f220000300800 */
[--C-:B------:R-:W-:Y:S02]  /*ad960*/  LOP3.LUT R210, R138, R140, R123.reuse, 0x78, !PT ;  /* 0x0000008c8ad27212 */ /* 0x100fe400078e787b */
[----:B------:R-:W-:Y:S02]  /*ad970*/  LOP3.LUT R138, R251, R168, R123, 0x78, !PT ;  /* 0x000000a8fb8a7212 */ /* 0x000fe400078e787b */
[----:B------:R-:W4:Y:S04]  /*ad980*/  LDL.LU R251, [R1+0x1c8] ;  /* 0x0001c80001fb7983 */ /* 0x000f280000300800 */
[----:B------:R-:W4:Y:S04]  /*ad990*/  LDL.LU R77, [R1+0x1b4] ;  /* 0x0001b400014d7983 */ /* 0x000f280000300800 */
[----:B------:R-:W4:Y:S04]  /*ad9a0*/  LDL.LU R76, [R1+0x1a0] ;  /* 0x0001a000014c7983 */ /* 0x000f280000300800 */
[----:B------:R-:W4:Y:S01]  /*ad9b0*/  LDL.LU R238, [R1+0x21c] ;  /* 0x00021c0001ee7983 */ /* 0x000f220000300800 */
[----:B--2---:R-:W-:-:S02]  /*ad9c0*/  LOP3.LUT R116, R249, R141, R107, 0x78, !PT ;  /* 0x0000008df9747212 */ /* 0x004fc400078e786b */
[--C-:B---3--:R-:W-:Y:S02]  /*ad9d0*/  LOP3.LUT R183, R139, R145, R107.reuse, 0x78, !PT ;  /* 0x000000918bb77212 */ /* 0x108fe400078e786b */
[----:B------:R-:W2:Y:S04]  /*ad9e0*/  LDL.LU R139, [R1+0x20c] ;  /* 0x00020c00018b7983 */ /* 0x000ea80000300800 */
[----:B------:R-:W3:Y:S01]  /*ad9f0*/  LDL.LU R249, [R1+0x1f8] ;  /* 0x0001f80001f97983 */ /* 0x000ee20000300800 */
[----:B------:R-:W-:-:S03]  /*ada00*/  LOP3.LUT R211, R196, R149, R107, 0x78, !PT ;  /* 0x00000095c4d37212 */ /* 0x000fc600078e786b */
[----:B------:R-:W3:Y:S01]  /*ada10*/  LDL.LU R196, [R1+0x1e8] ;  /* 0x0001e80001c47983 */ /* 0x000ee20000300800 */
[----:B----4-:R-:W-:-:S03]  /*ada20*/  LOP3.LUT R24, R192, R153, R107, 0x78, !PT ;  /* 0x00000099c0187212 */ /* 0x010fc600078e786b */
[----:B------:R-:W4:Y:S01]  /*ada30*/  LDL.LU R192, [R1+0x1d4] ;  /* 0x0001d40001c07983 */ /* 0x000f220000300800 */
[----:B------:R-:W-:-:S03]  /*ada40*/  LOP3.LUT R206, R0, R157, R107, 0x78, !PT ;  /* 0x0000009d00ce7212 */ /* 0x000fc600078e786b */
[----:B------:R-:W4:Y:S04]  /*ada50*/  LDL.LU R239, [R1+0x1c0] ;  /* 0x0001c00001ef7983 */ /* 0x000f280000300800 */
[----:B------:R-:W4:Y:S01]  /*ada60*/  LDL.LU R0, [R1+0x1b0] ;  /* 0x0001b00001007983 */ /* 0x000f220000300800 */
[----:B------:R-:W-:-:S03]  /*ada70*/  LOP3.LUT R106, R248, R161, R107, 0x78, !PT ;  /* 0x000000a1f86a7212 */ /* 0x000fc600078e786b */
[----:B------:R-:W4:Y:S01]  /*ada80*/  LDL.LU R248, [R1+0x19c] ;  /* 0x00019c0001f87983 */ /* 0x000f220000300800 */
[----:B------:R-:W-:-:S03]  /*ada90*/  LOP3.LUT R173, R184, R165, R107, 0x78, !PT ;  /* 0x000000a5b8ad7212 */ /* 0x000fc600078e786b */
[----:B------:R-:W4:Y:S01]  /*adaa0*/  LDL.LU R184, [R1+0x198] ;  /* 0x0001980001b87983 */ /* 0x000f220000300800 */
[----:B0-----:R-:W-:-:S03]  /*adab0*/  LOP3.LUT R224, R250, R146, R115, 0x78, !PT ;  /* 0x00000092fae07212 */ /* 0x001fc600078e7873 */
[----:B------:R-:W4:Y:S01]  /*adac0*/  LDL.LU R250, [R1+0x188] ;  /* 0x0001880001fa7983 */ /* 0x000f220000300800 */
[----:B------:R-:W-:-:S03]  /*adad0*/  LOP3.LUT R15, R188, R150, R115, 0x78, !PT ;  /* 0x00000096bc0f7212 */ /* 0x000fc600078e7873 */
[----:B------:R-:W4:Y:S01]  /*adae0*/  LDL.LU R188, [R1+0x174] ;  /* 0x0001740001bc7983 */ /* 0x000f220000300800 */
[----:B------:R-:W-:-:S03]  /*adaf0*/  LOP3.LUT R187, R176, R154, R115, 0x78, !PT ;  /* 0x0000009ab0bb7212 */ /* 0x000fc600078e7873 */
[----:B------:R-:W4:Y:S04]  /*adb00*/  LDL.LU R176, [R1+0x160] ;  /* 0x0001600001b07983 */ /* 0x000f280000300800 */
[----:B------:R-:W2:Y:S01]  /*adb10*/  SHFL.IDX PT, R123, R231, R172, 0x1f ;  /* 0x00001face77b7589 */ /* 0x000ea200000e0000 */
[----:B------:R-:W-:-:S03]  /*adb20*/  LOP3.LUT R2, R78, R169, R107, 0x78, !PT ;  /* 0x000000a94e027212 */ /* 0x000fc600078e786b */
[----:B------:R-:W0:Y:S01]  /*adb30*/  SHFL.IDX PT, R107, R72, R172, 0x1f ;  /* 0x00001fac486b7589 */ /* 0x000e2200000e0000 */
[----:B------:R-:W-:-:S03]  /*adb40*/  LOP3.LUT R26, R244, R158, R115, 0x78, !PT ;  /* 0x0000009ef41a7212 */ /* 0x000fc600078e7873 */
[----:B------:R-:W4:Y:S01]  /*adb50*/  LDL.LU R244, [R1+0x150] ;  /* 0x0001500001f47983 */ /* 0x000f220000300800 */
        /* <DEDUP_REMOVED lines=8> */
[----:B------:R-:W-:-:S03]  /*adbe0*/  LOP3.LUT R119, R196, R155, R123, 0x78, !PT ;  /* 0x0000009bc4777212 */ /* 0x000fc600078e787b */
[----:B------:R-:W3:Y:S01]  /*adbf0*/  LDL.LU R196, [R1+0x180] ;  /* 0x0001800001c47983 */ /* 0x000ee20000300800 */
[----:B----4-:R-:W-:-:S03]  /*adc00*/  LOP3.LUT R225, R192, R159, R123, 0x78, !PT ;  /* 0x0000009fc0e17212 */ /* 0x010fc600078e787b */
[----:B------:R-:W4:Y:S04]  /*adc10*/  LDL.LU R192, [R1+0x170] ;  /* 0x0001700001c07983 */ /* 0x000f280000300800 */
[----:B------:R-:W4:Y:S04]  /*adc20*/  LDL.LU R180, [R1+0x15c] ;  /* 0x00015c0001b47983 */ /* 0x000f280000300800 */
[----:B------:R-:W4:Y:S04]  /*adc30*/  LDL.LU R79, [R1+0x14c] ;  /* 0x00014c00014f7983 */ /* 0x000f280000300800 */
[----:B------:R-:W4:Y:S01]  /*adc40*/  LDL.LU R78, [R1+0x13c] ;  /* 0x00013c00014e7983 */ /* 0x000f220000300800 */
[----:B0-----:R-:W-:-:S03]  /*adc50*/  LOP3.LUT R178, R184, R140, R107, 0x78, !PT ;  /* 0x0000008cb8b27212 */ /* 0x001fc600078e786b */
[----:B------:R-:W4:Y:S01]  /*adc60*/  LDL.LU R184, [R1+0x12c] ;  /* 0x00012c0001b87983 */ /* 0x000f220000300800 */
[----:B------:R-:W-:-:S03]  /*adc70*/  LOP3.LUT R28, R250, R144, R107, 0x78, !PT ;  /* 0x00000090fa1c7212 */ /* 0x000fc600078e786b */
[----:B------:R-:W4:Y:S01]  /*adc80*/  LDL.LU R250, [R1+0x1e4] ;  /* 0x0001e40001fa7983 */ /* 0x000f220000300800 */
[----:B------:R-:W-:-:S03]  /*adc90*/  LOP3.LUT R11, R188, R148, R107, 0x78, !PT ;  /* 0x00000094bc0b7212 */ /* 0x000fc600078e786b */
[----:B------:R-:W4:Y:S01]  /*adca0*/  LDL.LU R188, [R1+0x190] ;  /* 0x0001900001bc7983 */ /* 0x000f220000300800 */
[----:B------:R-:W-:-:S03]  /*adcb0*/  LOP3.LUT R191, R176, R152, R107, 0x78, !PT ;  /* 0x00000098b0bf7212 */ /* 0x000fc600078e786b */
[----:B------:R-:W4:Y:S01]  /*adcc0*/  LDL.LU R176, [R1+0x17c] ;  /* 0x00017c0001b07983 */ /* 0x000f220000300800 */
[--C-:B------:R-:W-:Y:S02]  /*adcd0*/  LOP3.LUT R93, R77, R166, R115.reuse, 0x78, !PT ;  /* 0x000000a64d5d7212 */ /* 0x100fe400078e7873 */
[----:B------:R-:W-:Y:S02]  /*adce0*/  LOP3.LUT R217, R76, R170, R115, 0x78, !PT ;  /* 0x000000aa4cd97212 */ /* 0x000fe400078e7873 */
[----:B------:R-:W3:Y:S01]  /*adcf0*/  SHFL.IDX PT, R115, R128, R172, 0x1f ;  /* 0x00001fac80737589 */ /* 0x000ee200000e0000 */
[--C-:B------:R-:W-:Y:S02]  /*add00*/  LOP3.LUT R65, R238, R143, R123.reuse, 0x78, !PT ;  /* 0x0000008fee417212 */ /* 0x100fe400078e787b */
[--C-:B------:R-:W-:Y:S02]  /*add10*/  LOP3.LUT R220, R239, R163, R123.reuse, 0x78, !PT ;  /* 0x000000a3efdc7212 */ /* 0x100fe400078e787b */
[----:B------:R-:W-:-:S02]  /*add20*/  LOP3.LUT R174, R0, R167, R123, 0x78, !PT ;  /* 0x000000a700ae7212 */ /* 0x000fc400078e787b */
[----:B------:R-:W-:Y:S02]  /*add30*/  LOP3.LUT R216, R248, R171, R123, 0x78, !PT ;  /* 0x000000abf8d87212 */ /* 0x000fe400078e787b */
[----:B------:R-:W0:Y:S01]  /*add40*/  SHFL.IDX PT, R123, R129, R172, 0x1f ;  /* 0x00001fac817b7589 */ /* 0x000e2200000e0000 */
[----:B------:R-:W-:-:S03]  /*add50*/  LOP3.LUT R112, R244, R156, R107, 0x78, !PT ;  /* 0x0000009cf4707212 */ /* 0x000fc600078e786b */
[----:B------:R-:W4:Y:S01]  /*add60*/  LDL.LU R244, [R1+0x16c] ;  /* 0x00016c0001f47983 */ /* 0x000f220000300800 */
[----:B------:R-:W-:-:S03]  /*add70*/  LOP3.LUT R105, R247, R160, R107, 0x78, !PT ;  /* 0x000000a0f7697212 */ /* 0x000fc600078e786b */
[----:B------:R-:W4:Y:S04]  /*add80*/  LDL.LU R77, [R1+0x158] ;  /* 0x00015800014d7983 */ /* 0x000f280000300800 */
[----:B------:R-:W4:Y:S01]  /*add90*/  LDL.LU R76, [R1+0x148] ;  /* 0x00014800014c7983 */ /* 0x000f220000300800 */
[----:B------:R-:W-:-:S03]  /*adda0*/  LOP3.LUT R92, R251, R164, R107, 0x78, !PT ;  /* 0x000000a4fb5c7212 */ /* 0x000fc600078e786b */
[----:B------:R-:W4:Y:S04]  /*addb0*/  LDL.LU R238, [R1+0x138] ;  /* 0x0001380001ee7983 */ /* 0x000f280000300800 */
[----:B------:R-:W4:Y:S04]  /*addc0*/  LDL.LU R247, [R1+0x124] ;  /* 0x0001240001f77983 */ /* 0x000f280000300800 */
[----:B------:R-:W4:Y:S01]  /*addd0*/  LDL.LU R251, [R1+0x1c4] ;  /* 0x0001c40001fb7983 */ /* 0x000f220000300800 */
[----:B--2---:R-:W-:-:S03]  /*adde0*/  LOP3.LUT R215, R139, R168, R107, 0x78, !PT ;  /* 0x000000a88bd77212 */ /* 0x004fc600078e786b */
[----:B------:R-:W2:Y:S01]  /*addf0*/  LDL.LU R139, [R1+0x18c] ;  /* 0x00018c00018b7983 */ /* 0x000ea20000300800 */
[----:B---3--:R-:W-:-:S03]  /*ade00*/  LOP3.LUT R34, R249, R141, R115, 0x78, !PT ;  /* 0x0000008df9227212 */ /* 0x008fc600078e7873 */
[----:B------:R-:W3:Y:S01]  /*ade10*/  LDL.LU R249, [R1+0x178] ;  /* 0x0001780001f97983 */ /* 0x000ee20000300800 */
[----:B------:R-:W-:-:S03]  /*ade20*/  LOP3.LUT R125, R196, R145, R115, 0x78, !PT ;  /* 0x00000091c47d7212 */ /* 0x000fc600078e7873 */
[----:B------:R-:W3:Y:S04]  /*ade30*/  LDL.LU R239, [R1+0x168] ;  /* 0x0001680001ef7983 */ /* 0x000ee80000300800 */
[----:B------:R-:W3:Y:S04]  /*ade40*/  LDL.LU R0, [R1+0x154] ;  /* 0x0001540001007983 */ /* 0x000ee80000300800 */
[----:B------:R-:W3:Y:S01]  /*ade50*/  LDL.LU R248, [R1+0x144] ;  /* 0x0001440001f87983 */ /* 0x000ee20000300800 */
[----:B----4-:R-:W-:-:S03]  /*ade60*/  LOP3.LUT R201, R192, R149, R115, 0x78, !PT ;  /* 0x00000095c0c97212 */ /* 0x010fc600078e7873 */
[----:B------:R-:W4:Y:S04]  /*ade70*/  LDL.LU R196, [R1+0x134] ;  /* 0x0001340001c47983 */ /* 0x000f280000300800 */
[----:B------:R-:W4:Y:S01]  /*ade80*/  LDL.LU R192, [R1+0x120] ;  /* 0x0001200001c07983 */ /* 0x000f220000300800 */
[----:B------:R-:W-:-:S03]  /*ade90*/  LOP3.LUT R175, R184, R165, R115, 0x78, !PT ;  /* 0x000000a5b8af7212 */ /* 0x000fc600078e7873 */
[----:B------:R-:W4:Y:S01]  /*adea0*/  LDL.LU R184, [R1+0x1a4] ;  /* 0x0001a40001b87983 */ /* 0x000f220000300800 */
[----:B0-----:R-:W-:-:S03]  /*adeb0*/  LOP3.LUT R27, R188, R142, R123, 0x78, !PT ;  /* 0x0000008ebc1b7212 */ /* 0x001fc600078e787b */
[----:B------:R-:W4:Y:S01]  /*adec0*/  LDL.LU R188, [R1+0x11c] ;  /* 0x00011c0001bc7983 */ /* 0x000f220000300800 */
[----:B------:R-:W-:-:S03]  /*aded0*/  LOP3.LUT R62, R176, R146, R123, 0x78, !PT ;  /* 0x00000092b03e7212 */ /* 0x000fc600078e787b */
[----:B------:R-:W4:Y:S04]  /*adee0*/  LDL.LU R176, [R1+0x10c] ;  /* 0x00010c0001b07983 */ /* 0x000f280000300800 */
[----:B------:R-:W2:Y:S01]  /*adef0*/  SHFL.IDX PT, R107, R130, R172, 0x1f ;  /* 0x00001fac826b7589 */ /* 0x000ea200000e0000 */
[--C-:B------:R-:W-:Y:S02]  /*adf00*/  LOP3.LUT R52, R180, R153, R115.reuse, 0x78, !PT ;  /* 0x00000099b4347212 */ /* 0x100fe400078e7873 */
[--C-:B------:R-:W-:Y:S02]  /*adf10*/  LOP3.LUT R207, R79, R157, R115.reuse, 0x78, !PT ;  /* 0x0000009d4fcf7212 */ /* 0x100fe400078e7873 */
[--C-:B------:R-:W-:Y:S02]  /*adf20*/  LOP3.LUT R202, R78, R161, R115.reuse, 0x78, !PT ;  /* 0x000000a14eca7212 */ /* 0x100fe400078e7873 */
[----:B------:R-:W-:-:S02]  /*adf30*/  LOP3.LUT R214, R250, R169, R115, 0x78, !PT ;  /* 0x000000a9fad67212 */ /* 0x000fc400078e7873 */
[----:B------:R-:W0:Y:S01]  /*adf40*/  SHFL.IDX PT, R115, R132, R172, 0x1f ;  /* 0x00001fac84737589 */ /* 0x000e2200000e0000 */
[----:B------:R-:W-:-:S03]  /*adf50*/  LOP3.LUT R60, R244, R150, R123, 0x78, !PT ;  /* 0x00000096f43c7212 */ /* 0x000fc600078e787b */
[----:B------:R-:W4:Y:S04]  /*adf60*/  LDL.LU R250, [R1+0xf8] ;  /* 0x0000f80001fa7983 */ /* 0x000f280000300800 */
[----:B------:R-:W4:Y:S01]  /*adf70*/  LDL.LU R244, [R1+0xe8] ;  /* 0x0000e80001f47983 */ /* 0x000f220000300800 */
[----:B------:R-:W-:-:S03]  /*adf80*/  LOP3.LUT R90, R247, R166, R123, 0x78, !PT ;  /* 0x000000a6f75a7212 */ /* 0x000fc600078e787b */
[----:B------:R-:W4:Y:S01]  /*adf90*/  LDL.LU R247, [R1+0xd4] ;  /* 0x0000d40001f77983 */ /* 0x000f220000300800 */
[----:B------:R-:W-:Y:S02]  /*adfa0*/  LOP3.LUT R3, R251, R170, R123, 0x78, !PT ;  /* 0x000000aafb037212 */ /* 0x000fe400078e787b */
[--C-:B--2---:R-:W-:Y:S02]  /*adfb0*/  LOP3.LUT R228, R139, R143, R107.reuse, 0x78, !PT ;  /* 0x0000008f8be47212 */ /* 0x104fe400078e786b */
[----:B------:R-:W2:Y:S01]  /*adfc0*/  LDL.LU R139, [R1+0xc0] ;  /* 0x0000c000018b7983 */ /* 0x000ea20000300800 */
[----:B---3--:R-:W-:-:S03]  /*adfd0*/  LOP3.LUT R35, R249, R147, R107, 0x78, !PT ;  /* 0x00000093f9237212 */ /* 0x008fc600078e786b */
[----:B------:R-:W3:Y:S04]  /*adfe0*/  LDL.LU R251, [R1+0xb0] ;  /* 0x0000b00001fb7983 */ /* 0x000ee80000300800 */
[----:B------:R-:W3:Y:S04]  /*adff0*/  LDL.LU R249, [R1+0x184] ;  /* 0x0001840001f97983 */ /* 0x000ee80000300800 */
[----:B------:R-:W3:Y:S04]  /*ae000*/  LDL.LU R180, [R1+0x118] ;  /* 0x0001180001b47983 */ /* 0x000ee80000300800 */
        /* <DEDUP_REMOVED lines=8> */
[----:B0-----:R-:W-:-:S03]  /*ae090*/  LOP3.LUT R121, R188, R140, R115, 0x78, !PT ;  /* 0x0000008cbc797212 */ /* 0x001fc600078e7873 */
[----:B------:R-:W4:Y:S01]  /*ae0a0*/  LDL.LU R188, [R1+0xac] ;  /* 0x0000ac0001bc7983 */ /* 0x000f220000300800 */
[----:B------:R-:W-:-:S03]  /*ae0b0*/  LOP3.LUT R43, R176, R144, R115, 0x78, !PT ;  /* 0x00000090b02b7212 */ /* 0x000fc600078e7873 */
[----:B------:R-:W4:Y:S01]  /*ae0c0*/  LDL.LU R176, [R1+0x164] ;  /* 0x0001640001b07983 */ /* 0x000f220000300800 */
[--C-:B------:R-:W-:Y:S02]  /*ae0d0*/  LOP3.LUT R23, R77, R154, R123.reuse, 0x78, !PT ;  /* 0x0000009a4d177212 */ /* 0x100fe400078e787b */
[--C-:B------:R-:W-:Y:S01]  /*ae0e0*/  LOP3.LUT R101, R76, R158, R123.reuse, 0x78, !PT ;  /* 0x0000009e4c657212 */ /* 0x100fe200078e787b */
[----:B------:R-:W4:Y:S01]  /*ae0f0*/  LDL.LU R77, [R1+0x114] ;  /* 0x00011400014d7983 */ /* 0x000f220000300800 */
[----:B------:R-:W-:-:S03]  /*ae100*/  LOP3.LUT R32, R238, R162, R123, 0x78, !PT ;  /* 0x000000a2ee207212 */ /* 0x000fc600078e787b */
[----:B------:R-:W4:Y:S01]  /*ae110*/  SHFL.IDX PT, R123, R133, R172, 0x1f ;  /* 0x00001fac857b7589 */ /* 0x000f2200000e0000 */
        /* <DEDUP_REMOVED lines=8> */
[----:B------:R-:W4:Y:S04]  /*ae1a0*/  LDL.LU R250, [R1+0xb8] ;  /* 0x0000b80001fa7983 */ /* 0x000f280000300800 */
[----:B------:R-:W4:Y:S01]  /*ae1b0*/  LDL.LU R244, [R1+0xa8] ;  /* 0x0000a80001f47983 */ /* 0x000f220000300800 */
[----:B------:R-:W-:Y:S02]  /*ae1c0*/  LOP3.LUT R31, R248, R159, R107, 0x78, !PT ;  /* 0x0000009ff81f7212 */ /* 0x000fe400078e786b */
[----:B------:R-:W-:-:S02]  /*ae1d0*/  LOP3.LUT R48, R247, R156, R115, 0x78, !PT ;  /* 0x0000009cf7307212 */ /* 0x000fc400078e7873 */
[--C-:B--2---:R-:W-:Y:S02]  /*ae1e0*/  LOP3.LUT R203, R139, R160, R115.reuse, 0x78, !PT ;  /* 0x000000a08bcb7212 */ /* 0x104fe400078e7873 */
        /* <DEDUP_REMOVED lines=17> */
[----:B------:R-:W0:Y:S04]  /*ae300*/  SHFL.IDX PT, R107, R134, R172, 0x1f ;  /* 0x00001fac866b7589 */ /* 0x000e2800000e0000 */
[----:B------:R-:W3:Y:S04]  /*ae310*/  SHFL.IDX PT, R115, R135, R172, 0x1f ;  /* 0x00001fac87737589 */ /* 0x000ee800000e0000 */
[----:B------:R-:W1:Y:S01]  /*ae320*/  SHFL.IDX PT, R131, R197, R172, 0x1f ;  /* 0x00001facc5837589 */ /* 0x000e6200000e0000 */
[----:B------:R-:W-:-:S02]  /*ae330*/  LOP3.LUT R98, R79, R145, R123, 0x78, !PT ;  /* 0x000000914f627212 */ /* 0x000fc400078e787b */
[--C-:B0-----:R-:W-:Y:S02]  /*ae340*/  LOP3.LUT R36, R250, R162, R107.reuse, 0x78, !PT ;  /* 0x000000a2fa247212 */ /* 0x101fe400078e786b */
[--C-:B------:R-:W-:Y:S01]  /*ae350*/  LOP3.LUT R88, R244, R166, R107.reuse, 0x78, !PT ;  /* 0x000000a6f4587212 */ /* 0x100fe200078e786b */
[----:B------:R-:W4:Y:S04]  /*ae360*/  LDL.LU R250, [R1+0x90] ;  /* 0x0000900001fa7983 */ /* 0x000f280000300800 */
[----:B------:R-:W4:Y:S01]  /*ae370*/  LDL.LU R244, [R1+0x80] ;  /* 0x0000800001f47983 */ /* 0x000f220000300800 */
[----:B------:R-:W-:Y:S02]  /*ae380*/  LOP3.LUT R193, R77, R142, R107, 0x78, !PT ;  /* 0x0000008e4dc17212 */ /* 0x000fe400078e786b */
[----:B------:R-:W-:-:S02]  /*ae390*/  LOP3.LUT R208, R78, R157, R123, 0x78, !PT ;  /* 0x0000009d4ed07212 */ /* 0x000fc400078e787b */
[----:B------:R-:W-:Y:S02]  /*ae3a0*/  LOP3.LUT R110, R180, R141, R123, 0x78, !PT ;  /* 0x0000008db46e7212 */ /* 0x000fe400078e787b */
[--C-:B------:R-:W-:Y:S02]  /*ae3b0*/  LOP3.LUT R56, R76, R146, R107.reuse, 0x78, !PT ;  /* 0x000000924c387212 */ /* 0x100fe400078e786b */
[--C-:B------:R-:W-:Y:S02]  /*ae3c0*/  LOP3.LUT R49, R238, R150, R107.reuse, 0x78, !PT ;  /* 0x00000096ee317212 */ /* 0x100fe400078e786b */
[--C-:B------:R-:W-:Y:S02]  /*ae3d0*/  LOP3.LUT R53, R239, R154, R107.reuse, 0x78, !PT ;  /* 0x0000009aef357212 */ /* 0x100fe400078e786b */
[----:B--2---:R-:W-:Y:S02]  /*ae3e0*/  LOP3.LUT R79, R139, R170, R107, 0x78, !PT ;  /* 0x000000aa8b4f7212 */ /* 0x004fe400078e786b */
[----:B------:R-:W2:Y:S04]  /*ae3f0*/  LDL.LU R139, [R1+0x70] ;  /* 0x00007000018b7983 */ /* 0x000ea80000300800 */
[----:B------:R-:W2:Y:S04]  /*ae400*/  LDL.LU R12, [R1+0x60] ;  /* 0x00006000010c7983 */ /* 0x000ea80000300800 */
[----:B------:R-:W2:Y:S01]  /*ae410*/  LDL.LU R20, [R1+0x50] ;  /* 0x0000500001147983 */ /* 0x000ea20000300800 */
[----:B---3--:R-:W-:-:S03]  /*ae420*/  LOP3.LUT R4, R251, R151, R115, 0x78, !PT ;  /* 0x00000097fb047212 */ /* 0x008fc600078e7873 */
        /* <DEDUP_REMOVED lines=8> */
[--C-:B------:R-:W-:Y:S02]  /*ae4b0*/  LOP3.LUT R66, R248, R143, R115.reuse, 0x78, !PT ;  /* 0x0000008ff8427212 */ /* 0x100fe400078e7873 */
[--C-:B------:R-:W-:Y:S02]  /*ae4c0*/  LOP3.LUT R19, R184, R167, R115.reuse, 0x78, !PT ;  /* 0x000000a7b8137212 */ /* 0x100fe400078e7873 */
[----:B------:R-:W4:Y:S01]  /*ae4d0*/  LDL.LU R184, [R1+0x6c] ;  /* 0x00006c0001b87983 */ /* 0x000f220000300800 */
[----:B------:R-:W-:-:S03]  /*ae4e0*/  LOP3.LUT R78, R188, R171, R115, 0x78, !PT ;  /* 0x000000abbc4e7212 */ /* 0x000fc600078e7873 */
[----:B------:R-:W4:Y:S04]  /*ae4f0*/  LDL.LU R188, [R1+0x5c] ;  /* 0x00005c0001bc7983 */ /* 0x000f280000300800 */
[----:B------:R-:W4:Y:S04]  /*ae500*/  LDL.LU R21, [R1+0x4c] ;  /* 0x00004c0001157983 */ /* 0x000f280000300800 */
[----:B------:R-:W4:Y:S04]  /*ae510*/  LDL.LU R180, [R1+0x3c] ;  /* 0x00003c0001b47983 */ /* 0x000f280000300800 */
[----:B------:R-:W4:Y:S01]  /*ae520*/  LDL.LU R76, [R1+0xc4] ;  /* 0x0000c400014c7983 */ /* 0x000f220000300800 */
[----:B-1----:R-:W-:-:S03]  /*ae530*/  LOP3.LUT R84, R176, R140, R131, 0x78, !PT ;  /* 0x0000008cb0547212 */ /* 0x002fc600078e7883 */
[----:B------:R-:W4:Y:S04]  /*ae540*/  LDL.LU R238, [R1+0x98] ;  /* 0x0000980001ee7983 */ /* 0x000f280000300800 */
[----:B------:R-:W4:Y:S04]  /*ae550*/  LDL.LU R239, [R1+0x88] ;  /* 0x0000880001ef7983 */ /* 0x000f280000300800 */
[----:B------:R-:W4:Y:S04]  /*ae560*/  LDL.LU R248, [R1+0x78] ;  /* 0x0000780001f87983 */ /* 0x000f280000300800 */
[----:B------:R-:W4:Y:S04]  /*ae570*/  LDL.LU R176, [R1+0x68] ;  /* 0x0000680001b07983 */ /* 0x000f280000300800 */
[----:B------:R-:W4:Y:S01]  /*ae580*/  SHFL.IDX PT, R123, R198, R172, 0x1f ;  /* 0x00001facc67b7589 */ /* 0x000f2200000e0000 */
[----:B------:R-:W-:-:S03]  /*ae590*/  LOP3.LUT R25, R0, R158, R107, 0x78, !PT ;  /* 0x0000009e00197212 */ /* 0x000fc600078e786b */
[----:B------:R-:W0:Y:S01]  /*ae5a0*/  SHFL.IDX PT, R107, R199, R172, 0x1f ;  /* 0x00001facc76b7589 */ /* 0x000e2200000e0000 */
[----:B------:R-:W-:-:S03]  /*ae5b0*/  LOP3.LUT R227, R244, R148, R131, 0x78, !PT ;  /* 0x00000094f4e37212 */ /* 0x000fc600078e7883 */
[----:B------:R-:W4:Y:S01]  /*ae5c0*/  LDL.LU R244, [R1+0x58] ;  /* 0x0000580001f47983 */ /* 0x000f220000300800 */
[----:B------:R-:W-:Y:S02]  /*ae5d0*/  LOP3.LUT R14, R247, R147, R115, 0x78, !PT ;  /* 0x00000093f70e7212 */ /* 0x000fe400078e7873 */
[--C-:B------:R-:W-:Y:S01]  /*ae5e0*/  LOP3.LUT R124, R250, R144, R131.reuse, 0x78, !PT ;  /* 0x00000090fa7c7212 */ /* 0x100fe200078e7883 */
[----:B------:R-:W4:Y:S04]  /*ae5f0*/  LDL.LU R0, [R1+0x48] ;  /* 0x0000480001007983 */ /* 0x000f280000300800 */
[----:B------:R-:W4:Y:S04]  /*ae600*/  LDL.LU R247, [R1+0x38] ;  /* 0x0000380001f77983 */ /* 0x000f280000300800 */
[----:B------:R-:W4:Y:S01]  /*ae610*/  LDL.LU R250, [R1+0x30] ;  /* 0x0000300001fa7983 */ /* 0x000f220000300800 */
[----:B--2---:R-:W-:-:S03]  /*ae620*/  LOP3.LUT R46, R139, R152, R131, 0x78, !PT ;  /* 0x000000988b2e7212 */ /* 0x004fc600078e7883 */
[----:B------:R-:W2:Y:S01]  /*ae630*/  LDL.LU R139, [R1+0x94] ;  /* 0x00009400018b7983 */ /* 0x000ea20000300800 */
[--C-:B------:R-:W-:Y:S02]  /*ae640*/  LOP3.LUT R223, R12, R156, R131.reuse, 0x78, !PT ;  /* 0x0000009c0cdf7212 */ /* 0x100fe400078e7883 */
[--C-:B---3--:R-:W-:Y:S02]  /*ae650*/  LOP3.LUT R12, R77, R164, R131.reuse, 0x78, !PT ;  /* 0x000000a44d0c7212 */ /* 0x108fe400078e7883 */
[----:B------:R-:W-:Y:S02]  /*ae660*/  LOP3.LUT R77, R251, R168, R131, 0x78, !PT ;  /* 0x000000a8fb4d7212 */ /* 0x000fe400078e7883 */
        /* <DEDUP_REMOVED lines=10> */
[--C-:B0-----:R-:W-:Y:S02]  /*ae710*/  LOP3.LUT R16, R248, R150, R107.reuse, 0x78, !PT ;  /* 0x00000096f8107212 */ /* 0x101fe400078e786b */
[----:B------:R-:W-:Y:S02]  /*ae720*/  LOP3.LUT R189, R176, R154, R107, 0x78, !PT ;  /* 0x0000009ab0bd7212 */ /* 0x000fe400078e786b */
[----:B------:R-:W4:Y:S04]  /*ae730*/  LDL.LU R176, [R1+0x2c] ;  /* 0x00002c0001b07983 */ /* 0x000f280000300800 */
        /* <DEDUP_REMOVED lines=12> */
[----:B------:R-:W-:Y:S02]  /*ae800*/  LOP3.LUT R0, R250, R170, R107, 0x78, !PT ;  /* 0x000000aafa007212 */ /* 0x000fe400078e786b */
[----:B------:R-:W-:Y:S02]  /*ae810*/  LOP3.LUT R219, R21, R161, R123, 0x78, !PT ;  /* 0x000000a115db7212 */ /* 0x000fe400078e787b */
[--C-:B------:R-:W-:Y:S02]  /*ae820*/  LOP3.LUT R51, R238, R142, R107.reuse, 0x78, !PT ;  /* 0x0000008eee337212 */ /* 0x100fe400078e786b */
[--C-:B------:R-:W-:Y:S02]  /*ae830*/  LOP3.LUT R21, R247, R166, R107.reuse, 0x78, !PT ;  /* 0x000000a6f7157212 */ /* 0x100fe400078e786b */
[----:B------:R-:W-:Y:S02]  /*ae840*/  LOP3.LUT R81, R239, R146, R107, 0x78, !PT ;  /* 0x00000092ef517212 */ /* 0x000fe400078e786b */
[----:B--2---:R-:W-:-:S02]  /*ae850*/  LOP3.LUT R97, R139, R143, R115, 0x78, !PT ;  /* 0x0000008f8b617212 */ /* 0x004fc400078e7873 */
[----:B------:R-:W2:Y:S04]  /*ae860*/  LDL.LU R139, [R1+0x173c] ;  /* 0x00173c00018b7983 */ /* 0x000ea80000300800 */
[----:B------:R-:W2:Y:S01]  /*ae870*/  LDL.LU R180, [R1+0x1740] ;  /* 0x0017400001b47983 */ /* 0x000ea20000300800 */
[--C-:B---3--:R-:W-:Y:S02]  /*ae880*/  LOP3.LUT R111, R251, R147, R115.reuse, 0x78, !PT ;  /* 0x00000093fb6f7212 */ /* 0x108fe400078e7873 */
[--C-:B----4-:R-:W-:Y:S02]  /*ae890*/  LOP3.LUT R41, R249, R151, R115.reuse, 0x78, !PT ;  /* 0x00000097f9297212 */ /* 0x110fe400078e7873 */
[----:B------:R-:W3:Y:S04]  /*ae8a0*/  LDL.LU R249, [R1+0x1744] ;  /* 0x0017440001f97983 */ /* 0x000ee80000300800 */
[----:B------:R-:W4:Y:S01]  /*ae8b0*/  LDL.LU R226, [R1+0x24] ;  /* 0x0000240001e27983 */ /* 0x000f220000300800 */
[----:B------:R-:W-:-:S03]  /*ae8c0*/  LOP3.LUT R54, R196, R155, R115, 0x78, !PT ;  /* 0x0000009bc4367212 */ /* 0x000fc600078e7873 */
[----:B------:R-:W2:Y:S01]  /*ae8d0*/  LDL.LU R250, [R1+0x14] ;  /* 0x0000140001fa7983 */ /* 0x000ea20000300800 */
[----:B------:R-:W-:-:S03]  /*ae8e0*/  LOP3.LUT R222, R192, R159, R115, 0x78, !PT ;  /* 0x0000009fc0de7212 */ /* 0x000fc600078e7873 */
[----:B------:R-:W3:Y:S01]  /*ae8f0*/  LDL.LU R251, [R1+0x4] ;  /* 0x0000040001fb7983 */ /* 0x000ee20000300800 */
[----:B------:R-:W-:-:S03]  /*ae900*/  LOP3.LUT R218, R188, R163, R115, 0x78, !PT ;  /* 0x000000a3bcda7212 */ /* 0x000fc600078e7873 */
[----:B------:R-:W3:Y:S04]  /*ae910*/  LDL.LU R188, [R1+0x1748] ;  /* 0x0017480001bc7983 */ /* 0x000ee80000300800 */
[----:B------:R-:W3:Y:S04]  /*ae920*/  LDL.LU R192, [R1+0x174c] ;  /* 0x00174c0001c07983 */ /* 0x000ee80000300800 */
[----:B------:R-:W3:Y:S01]  /*ae930*/  LDL.LU R196, [R1+0x1750] ;  /* 0x0017500001c47983 */ /* 0x000ee20000300800 */
[----:B------:R-:W-:-:S03]  /*ae940*/  LOP3.LUT R107, R122, R167, R115, 0x78, !PT ;  /* 0x000000a77a6b7212 */ /* 0x000fc600078e7873 */
[----:B------:R-:W3:Y:S04]  /*ae950*/  LDL.LU R238, [R1+0x1754] ;  /* 0x0017540001ee7983 */ /* 0x000ee80000300800 */
[----:B------:R-:W3:Y:S04]  /*ae960*/  LDL.LU R247, [R1+0x1758] ;  /* 0x0017580001f77983 */ /* 0x000ee80000300800 */
[----:B------:R-:W3:Y:S04]  /*ae970*/  LDL.LU R127, [R1+0x20] ;  /* 0x00002000017f7983 */ /* 0x000ee80000300800 */
[----:B------:R-:W3:Y:S01]  /*ae980*/  LDL.LU R5, [R1+0x10] ;  /* 0x0000100001057983 */ /* 0x000ee20000300800 */
[----:B------:R-:W-:-:S03]  /*ae990*/  LOP3.LUT R176, R176, R171, R115, 0x78, !PT ;  /* 0x000000abb0b07212 */ /* 0x000fc600078e7873 */
[----:B------:R-:W3:Y:S01]  /*ae9a0*/  LDL.LU R115, [R1] ;  /* 0x0000000001737983 */ /* 0x000ee20000300800 */
[----:B0-----:R-:W-:-:S03]  /*ae9b0*/  LOP3.LUT R30, R248, R140, R184, 0x78, !PT ;  /* 0x0000008cf81e7212 */ /* 0x001fc600078e78b8 */
[----:B------:R-:W3:Y:S04]  /*ae9c0*/  LDL.LU R248, [R1+0x175c] ;  /* 0x00175c0001f87983 */ /* 0x000ee80000300800 */
[----:B------:R-:W-:Y:S01]  /*ae9d0*/  SHFL.IDX PT, R239, R237, R172, 0x1f ;  /* 0x00001facedef7589 */ /* 0x000fe200000e0000 */
[----:B------:R-:W-:-:S03]  /*ae9e0*/  LOP3.LUT R76, R76, R169, R123, 0x78, !PT ;  /* 0x000000a94c4c7212 */ /* 0x000fc600078e787b */
[----:B------:R-:W3:Y:S04]  /*ae9f0*/  LDL.LU R67, [R1+0x1c] ;  /* 0x00001c0001437983 */ /* 0x000ee80000300800 */
[----:B------:R-:W3:Y:S01]  /*aea00*/  LDL.LU R122, [R1+0xc] ;  /* 0x00000c00017a7983 */ /* 0x000ee20000300800 */
[----:B------:R-:W-:-:S03]  /*aea10*/  LOP3.LUT R50, R244, R144, R184, 0x78, !PT ;  /* 0x00000090f4327212 */ /* 0x000fc600078e78b8 */
[----:B------:R-:W0:Y:S04]  /*aea20*/  SHFL.IDX PT, R244, R234, R172, 0x1f ;  /* 0x00001faceaf47589 */ /* 0x000e2800000e0000 */
[----:B------:R-:W3:Y:S01]  /*aea30*/  LDL.LU R85, [R1+0x1760] ;  /* 0x0017600001557983 */ /* 0x000ee20000300800 */
[----:B------:R-:W-:-:S03]  /*aea40*/  LOP3.LUT R123, R179, R152, R184, 0x78, !PT ;  /* 0x00000098b37b7212 */ /* 0x000fc600078e78b8 */
[----:B------:R-:W3:Y:S01]  /*aea50*/  LDL.LU R195, [R1+0x1764] ;  /* 0x0017640001c37983 */ /* 0x000ee20000300800 */
[----:B------:R-:W-:-:S03]  /*aea60*/  LOP3.LUT R131, R229, R156, R184, 0x78, !PT ;  /* 0x0000009ce5837212 */ /* 0x000fc600078e78b8 */
[----:B------:R-:W3:Y:S01]  /*aea70*/  LDL.LU R64, [R1+0x1768] ;  /* 0x0017680001407983 */ /* 0x000ee20000300800 */
[--C-:B0-----:R-:W-:Y:S02]  /*aea80*/  LOP3.LUT R240, R240, R154, R244.reuse, 0x78, !PT ;  /* 0x0000009af0f07212 */ /* 0x101fe400078e78f4 */
[--C-:B------:R-:W-:Y:S02]  /*aea90*/  LOP3.LUT R241, R241, R158, R244.reuse, 0x78, !PT ;  /* 0x0000009ef1f17212 */ /* 0x100fe400078e78f4 */
[--C-:B------:R-:W-:Y:S02]  /*aeaa0*/  LOP3.LUT R242, R242, R162, R244.reuse, 0x78, !PT ;  /* 0x000000a2f2f27212 */ /* 0x100fe400078e78f4 */
[----:B------:R-:W-:Y:S02]  /*aeab0*/  LOP3.LUT R243, R243, R166, R244, 0x78, !PT ;  /* 0x000000a6f3f37212 */ /* 0x000fe400078e78f4 */
[--C-:B----4-:R-:W-:Y:S02]  /*aeac0*/  LOP3.LUT R179, R226, R141, R239.reuse, 0x78, !PT ;  /* 0x0000008de2b37212 */ /* 0x110fe400078e78ef */
[----:B--2---:R-:W-:-:S02]  /*aead0*/  LOP3.LUT R229, R250, R145, R239, 0x78, !PT ;  /* 0x00000091fae57212 */ /* 0x004fc400078e78ef */
[--C-:B---3--:R-:W-:Y:S02]  /*aeae0*/  LOP3.LUT R226, R251, R149, R239.reuse, 0x78, !PT ;  /* 0x00000095fbe27212 */ /* 0x108fe400078e78ef */
[--C-:B------:R-:W-:Y:S02]  /*aeaf0*/  LOP3.LUT R188, R188, R153, R239.reuse, 0x78, !PT ;  /* 0x00000099bcbc7212 */ /* 0x100fe400078e78ef */
[--C-:B------:R-:W-:Y:S02]  /*aeb00*/  LOP3.LUT R192, R192, R157, R239.reuse, 0x78, !PT ;  /* 0x0000009dc0c07212 */ /* 0x100fe400078e78ef */
[--C-:B------:R-:W-:Y:S02]  /*aeb10*/  LOP3.LUT R196, R196, R161, R239.reuse, 0x78, !PT ;  /* 0x000000a1c4c47212 */ /* 0x100fe400078e78ef */
[--C-:B------:R-:W-:Y:S02]  /*aeb20*/  LOP3.LUT R238, R238, R165, R239.reuse, 0x78, !PT ;  /* 0x000000a5eeee7212 */ /* 0x100fe400078e78ef */
[----:B------:R-:W-:-:S02]  /*aeb30*/  LOP3.LUT R239, R247, R169, R239, 0x78, !PT ;  /* 0x000000a9f7ef7212 */ /* 0x000fc400078e78ef */
[----:B------:R-:W2:Y:S01]  /*aeb40*/  LDL.LU R247, [R1+0x1d88] ;  /* 0x001d880001f77983 */ /* 0x000ea20000300800 */
[--C-:B------:R-:W-:Y:S02]  /*aeb50*/  LOP3.LUT R127, R127, R142, R244.reuse, 0x78, !PT ;  /* 0x0000008e7f7f7212 */ /* 0x100fe400078e78f4 */
[--C-:B------:R-:W-:Y:S02]  /*aeb60*/  LOP3.LUT R5, R5, R146, R244.reuse, 0x78, !PT ;  /* 0x0000009205057212 */ /* 0x100fe400078e78f4 */
[--C-:B------:R-:W-:Y:S02]  /*aeb70*/  LOP3.LUT R115, R115, R150, R244.reuse, 0x78, !PT ;  /* 0x0000009673737212 */ /* 0x100fe400078e78f4 */
[----:B------:R-:W-:Y:S02]  /*aeb80*/  LOP3.LUT R244, R248, R170, R244, 0x78, !PT ;  /* 0x000000aaf8f47212 */ /* 0x000fe400078e78f4 */
[----:B------:R-:W3:Y:S01]  /*aeb90*/  LDL.LU R248, [R1+0x1d84] ;  /* 0x001d840001f87983 */ /* 0x000ee20000300800 */
[----:B------:R-:W-:-:S02]  /*aeba0*/  LOP3.LUT R118, R118, R148, R184, 0x78, !PT ;  /* 0x0000009476767212 */ /* 0x000fc400078e78b8 */
[--C-:B------:R-:W-:Y:S02]  /*aebb0*/  LOP3.LUT R139, R139, R160, R184.reuse, 0x78, !PT ;  /* 0x000000a08b8b7212 */ /* 0x100fe400078e78b8 */
[--C-:B------:R-:W-:Y:S02]  /*aebc0*/  LOP3.LUT R180, R180, R164, R184.reuse, 0x78, !PT ;  /* 0x000000a4b4b47212 */ /* 0x100fe400078e78b8 */
[----:B------:R-:W-:Y:S02]  /*aebd0*/  LOP3.LUT R184, R249, R168, R184, 0x78, !PT ;  /* 0x000000a8f9b87212 */ /* 0x000fe400078e78b8 */
[----:B------:R-:W0:Y:S04]  /*aebe0*/  SHFL.IDX PT, R249, R235, R172, 0x1f ;  /* 0x00001facebf97589 */ /* 0x000e2800000e0000 */
[----:B------:R-:W1:Y:S04]  /*aebf0*/  SHFL.IDX PT, R250, R91, R172, 0x1f ;  /* 0x00001fac5bfa7589 */ /* 0x000e6800000e0000 */
[----:B------:R-:W4:Y:S01]  /*aec00*/  SHFL.IDX PT, R251, R136, R172, 0x1f ;  /* 0x00001fac88fb7589 */ /* 0x000f2200000e0000 */
[----:B0-----:R-:W-:-:S02]  /*aec10*/  LOP3.LUT R67, R67, R143, R249, 0x78, !PT ;  /* 0x0000008f43437212 */ /* 0x001fc400078e78f9 */
[--C-:B------:R-:W-:Y:S02]  /*aec20*/  LOP3.LUT R122, R122, R147, R249.reuse, 0x78, !PT ;  /* 0x000000937a7a7212 */ /* 0x100fe400078e78f9 */
[--C-:B------:R-:W-:Y:S02]  /*aec30*/  LOP3.LUT R252, R252, R151, R249.reuse, 0x78, !PT ;  /* 0x00000097fcfc7212 */ /* 0x100fe400078e78f9 */
[--C-:B------:R-:W-:Y:S02]  /*aec40*/  LOP3.LUT R245, R245, R155, R249.reuse, 0x78, !PT ;  /* 0x0000009bf5f57212 */ /* 0x100fe400078e78f9 */
[----:B------:R-:W-:Y:S02]  /*aec50*/  LOP3.LUT R246, R246, R159, R249, 0x78, !PT ;  /* 0x0000009ff6f67212 */ /* 0x000fe400078e78f9 */
[----:B-1----:R-:W-:Y:S02]  /*aec60*/  LOP3.LUT R140, R195, R140, R250, 0x78, !PT ;  /* 0x0000008cc38c7212 */ /* 0x002fe400078e78fa */
[----:B----4-:R-:W-:-:S02]  /*aec70*/  LOP3.LUT R141, R64, R141, R251, 0x78, !PT ;  /* 0x0000008d408d7212 */ /* 0x010fc400078e78fb */
[--C-:B--2---:R-:W-:Y:S02]  /*aec80*/  LOP3.LUT R247, R247, R163, R249.reuse, 0x78, !PT ;  /* 0x000000a3f7f77212 */ /* 0x104fe400078e78f9 */
[--C-:B---3--:R-:W-:Y:S02]  /*aec90*/  LOP3.LUT R248, R248, R167, R249.reuse, 0x78, !PT ;  /* 0x000000a7f8f87212 */ /* 0x108fe400078e78f9 */
[----:B------:R-:W-:Y:S02]  /*aeca0*/  LOP3.LUT R249, R85, R171, R249, 0x78, !PT ;  /* 0x000000ab55f97212 */ /* 0x000fe400078e78f9 */
[----:B------:R-:W2:Y:S04]  /*aecb0*/  LDL.LU R85, [R1+0x1d80] ;  /* 0x001d800001557983 */ /* 0x000ea80000300800 */
[----:B------:R1:W5:Y:S04]  /*aecc0*/  LDL.LU R195, [R1+0x1d7c] ;  /* 0x001d7c0001c37983 */ /* 0x0003680000300800 */
[----:B------:R-:W3:Y:S04]  /*aecd0*/  LDL.LU R64, [R1+0x38c] ;  /* 0x00038c0001407983 */ /* 0x000ee80000300800 */
[----:B---3--:R0:W-:Y:S04]  /*aece0*/  STL [R1+0x38c], R64 ;  /* 0x00038c4001007387 */ /* 0x0081e80000100800 */
[----:B0-----:R-:W3:Y:S04]  /*aecf0*/  LDL.LU R64, [R1+0x390] ;  /* 0x0003900001407983 */ /* 0x001ee80000300800 */
        /* <DEDUP_REMOVED lines=326> */
[----:B--2---:R0:W-:Y:S04]  /*b0160*/  STL [R1+0x2a8], R85 ;  /* 0x0002a85501007387 */ /* 0x0041e80000100800 */
[----:B0-----:R-:W2:Y:S04]  /*b0170*/  LDL.LU R85, [R1+0x1d74] ;  /* 0x001d740001557983 */ /* 0x001ea80000300800 */
[----:B------:R0:W-:Y:S04]  /*b0180*/  STL [R1+0x2a4], R109 ;  /* 0x0002a46d01007387 */ /* 0x0001e80000100800 */
[----:B0-----:R-:W4:Y:S04]  /*b0190*/  LDL.LU R109, [R1+0x1d70] ;  /* 0x001d7000016d7983 */ /* 0x001f280000300800 */
[----:B------:R0:W-:Y:S04]  /*b01a0*/  STL [R1+0x2a0], R103 ;  /* 0x0002a06701007387 */ /* 0x0001e80000100800 */
[----:B0-----:R-:W3:Y:S04]  /*b01b0*/  LDL.LU R103, [R1+0x1d6c] ;  /* 0x001d6c0001677983 */ /* 0x001ee80000300800 */
[----:B------:R0:W-:Y:S04]  /*b01c0*/  STL [R1+0x29c], R57 ;  /* 0x00029c3901007387 */ /* 0x0001e80000100800 */
[----:B0-----:R-:W2:Y:S04]  /*b01d0*/  LDL.LU R57, [R1+0x1d68] ;  /* 0x001d680001397983 */ /* 0x001ea80000300800 */
[----:B------:R0:W-:Y:S04]  /*b01e0*/  STL [R1+0x228], R210 ;  /* 0x000228d201007387 */ /* 0x0001e80000100800 */
[----:B0-----:R-:W4:Y:S04]  /*b01f0*/  LDL.LU R210, [R1+0x1d64] ;  /* 0x001d640001d27983 */ /* 0x001f280000300800 */
[----:B------:R0:W-:Y:S04]  /*b0200*/  STL [R1+0x224], R116 ;  /* 0x0002247401007387 */ /* 0x0001e80000100800 */
[----:B0-----:R-:W3:Y:S04]  /*b0210*/  LDL.LU R116, [R1+0x1d60] ;  /* 0x001d600001747983 */ /* 0x001ee80000300800 */
[----:B------:R0:W-:Y:S04]  /*b0220*/  STL [R1+0x220], R194 ;  /* 0x000220c201007387 */ /* 0x0001e80000100800 */
[----:B0-----:R1:W5:Y:S04]  /*b0230*/  LDL.LU R194, [R1+0x1d5c] ;  /* 0x001d5c0001c27983 */ /* 0x0013680000300800 */
[----:B------:R0:W-:Y:S04]  /*b0240*/  STL [R1+0x21c], R65 ;  /* 0x00021c4101007387 */ /* 0x0001e80000100800 */
[----:B0-----:R-:W2:Y:S04]  /*b0250*/  LDL.LU R65, [R1+0x1d58] ;  /* 0x001d580001417983 */ /* 0x001ea80000300800 */
        /* <DEDUP_REMOVED lines=32> */
[----:B------:R-:W-:Y:S04]  /*b0460*/  STL [R1+0x1764], R140 ;  /* 0x0017648c01007387 */ /* 0x000fe80000100800 */
[----:B------:R0:W-:Y:S04]  /*b0470*/  STL [R1+0x1768], R141 ;  /* 0x0017688d01007387 */ /* 0x0001e80000100800 */
[----:B0-----:R-:W4:Y:S04]  /*b0480*/  LDL.LU R141, [R1+0x418] ;  /* 0x00041800018d7983 */ /* 0x001f280000300800 */
[----:B------:R-:W3:Y:S04]  /*b0490*/  LDL.LU R140, [R1+0x49c] ;  /* 0x00049c00018c7983 */ /* 0x000ee80000300800 */
[----:B----4-:R0:W-:Y:S04]  /*b04a0*/  STL [R1+0x418], R141 ;  /* 0x0004188d01007387 */ /* 0x0101e80000100800 */
[----:B0-----:R-:W4:Y:S04]  /*b04b0*/  LDL.LU R141, [R1+0x4a0] ;  /* 0x0004a000018d7983 */ /* 0x001f280000300800 */
[----:B---3--:R0:W-:Y:S04]  /*b04c0*/  STL [R1+0x49c], R140 ;  /* 0x00049c8c01007387 */ /* 0x0081e80000100800 */
[----:B0-----:R-:W3:Y:S04]  /*b04d0*/  LDL.LU R140, [R1+0x368] ;  /* 0x00036800018c7983 */ /* 0x001ee80000300800 */
        /* <DEDUP_REMOVED lines=314> */
[----:B---3--:R0:W-:Y:S02]  /*b1880*/  STL [R1+0x3a0], R140 ;  /* 0x0003a08c01007387 */ /* 0x0081e40000100800 */
[----:B0-----:R-:W-:-:S02]  /*b1890*/  IMAD.MOV.U32 R140, RZ, RZ, R179 ;  /* 0x000000ffff8c7224 */ /* 0x001fc400078e00b3 */
[----:B------:R-:W3:Y:S04]  /*b18a0*/  LDL.LU R179, [R1+0x1d14] ;  /* 0x001d140001b37983 */ /* 0x000ee80000300800 */
[----:B----4-:R0:W-:Y:S02]  /*b18b0*/  STL [R1+0x318], R141 ;  /* 0x0003188d01007387 */ /* 0x0101e40000100800 */
[----:B0-----:R-:W-:Y:S02]  /*b18c0*/  IMAD.MOV.U32 R141, RZ, RZ, R110 ;  /* 0x000000ffff8d7224 */ /* 0x001fe400078e006e */
[----:B------:R-:W4:Y:S04]  /*b18d0*/  LDL.LU R110, [R1+0x1d10] ;  /* 0x001d1000016e7983 */ /* 0x000f280000300800 */
[----:B------:R0:W-:Y:S02]  /*b18e0*/  STL [R1+0x314], R140 ;  /* 0x0003148c01007387 */ /* 0x0001e40000100800 */
[----:B0-----:R-:W-:-:S02]  /*b18f0*/  IMAD.MOV.U32 R140, RZ, RZ, R116 ;  /* 0x000000ffff8c7224 */ /* 0x001fc400078e0074 */
[----:B------:R-:W3:Y:S04]  /*b1900*/  LDL.LU R116, [R1+0x1d0c] ;  /* 0x001d0c0001747983 */ /* 0x000ee80000300800 */
[----:B------:R0:W-:Y:S02]  /*b1910*/  STL [R1+0x310], R141 ;  /* 0x0003108d01007387 */ /* 0x0001e40000100800 */
[----:B0-----:R-:W-:Y:S02]  /*b1920*/  IMAD.MOV.U32 R141, RZ, RZ, R29 ;  /* 0x000000ffff8d7224 */ /* 0x001fe400078e001d */
[----:B------:R-:W2:Y:S04]  /*b1930*/  LDL.LU R29, [R1+0x1d08] ;  /* 0x001d0800011d7983 */ /* 0x000ea80000300800 */
[----:B------:R0:W-:Y:S02]  /*b1940*/  STL [R1+0x30c], R140 ;  /* 0x00030c8c01007387 */ /* 0x0001e40000100800 */
[----:B0-----:R-:W-:-:S02]  /*b1950*/  IMAD.MOV.U32 R140, RZ, RZ, R117 ;  /* 0x000000ffff8c7224 */ /* 0x001fc400078e0075 */
[----:B------:R-:W4:Y:S04]  /*b1960*/  LDL.LU R117, [R1+0x1d04] ;  /* 0x001d040001757983 */ /* 0x000f280000300800 */
[----:B------:R0:W-:Y:S02]  /*b1970*/  STL [R1+0x298], R141 ;  /* 0x0002988d01007387 */ /* 0x0001e40000100800 */
[----:B0-----:R-:W-:Y:S02]  /*b1980*/  IMAD.MOV.U32 R141, RZ, RZ, R126 ;  /* 0x000000ffff8d7224 */ /* 0x001fe400078e007e */
[----:B------:R1:W5:Y:S04]  /*b1990*/  LDL.LU R126, [R1+0x1d00] ;  /* 0x001d0000017e7983 */ /* 0x0003680000300800 */
[----:B------:R0:W-:Y:S02]  /*b19a0*/  STL [R1+0x294], R140 ;  /* 0x0002948c01007387 */ /* 0x0001e40000100800 */
[----:B0-----:R-:W-:-:S02]  /*b19b0*/  IMAD.MOV.U32 R140, RZ, RZ, R61 ;  /* 0x000000ffff8c7224 */ /* 0x001fc400078e003d */
[----:B------:R-:W3:Y:S04]  /*b19c0*/  LDL.LU R61, [R1+0x1cfc] ;  /* 0x001cfc00013d7983 */ /* 0x000ee80000300800 */
[----:B------:R0:W-:Y:S02]  /*b19d0*/  STL [R1+0x290], R141 ;  /* 0x0002908d01007387 */ /* 0x0001e40000100800 */
[----:B0-----:R-:W-:Y:S02]  /*b19e0*/  IMAD.MOV.U32 R141, RZ, RZ, R82 ;  /* 0x000000ffff8d7224 */ /* 0x001fe400078e0052 */
[----:B------:R-:W3:Y:S04]  /*b19f0*/  LDL.LU R82, [R1+0x1cf8] ;  /* 0x001cf80001527983 */ /* 0x000ee80000300800 */
        /* <DEDUP_REMOVED lines=8> */
[----:B------:R-:W2:Y:S04]  /*b1a80*/  LDL.LU R17, [R1+0x1cec] ;  /* 0x001cec0001117983 */ /* 0x000ea80000300800 */
[----:B------:R0:W-:Y:S02]  /*b1a90*/  STL [R1+0x210], R141 ;  /* 0x0002108d01007387 */ /* 0x0001e40000100800 */
[----:B0-----:R-:W-:Y:S02]  /*b1aa0*/  IMAD.MOV.U32 R141, RZ, RZ, R28 ;  /* 0x000000ffff8d7224 */ /* 0x001fe400078e001c */
[----:B------:R-:W4:Y:S04]  /*b1ab0*/  LDL.LU R28, [R1+0x1ce8] ;  /* 0x001ce800011c7983 */ /* 0x000f280000300800 */
[----:B------:R0:W-:Y:S02]  /*b1ac0*/  STL [R1+0x20c], R140 ;  /* 0x00020c8c01007387 */ /* 0x0001e40000100800 */
[----:B0-----:R-:W-:-:S02]  /*b1ad0*/  IMAD.MOV.U32 R140, RZ, RZ, R125 ;  /* 0x000000ffff8c7224 */ /* 0x001fc400078e007d */
[----:B------:R1:W5:Y:S04]  /*b1ae0*/  LDL.LU R125, [R1+0x1ce4] ;  /* 0x001ce400017d7983 */ /* 0x0003680000300800 */
        /* <DEDUP_REMOVED lines=42> */
[----:B------:R0:W-:Y:S04]  /*b1d90*/  STL [R1+0x10], R141 ;  /* 0x0000108d01007387 */ /* 0x0001e80000100800 */
[----:B0-----:R-:W3:Y:S04]  /*b1da0*/  LDL.LU R141, [R1+0x4a4] ;  /* 0x0004a400018d7983 */ /* 0x001ee80000300800 */
[----:B------:R0:W-:Y:S04]  /*b1db0*/  STL [R1+0xc], R140 ;  /* 0x00000c8c01007387 */ /* 0x0001e80000100800 */
[----:B0-----:R-:W2:Y:S04]  /*b1dc0*/  LDL.LU R140, [R1+0x528] ;  /* 0x00052800018c7983 */ /* 0x001ea80000300800 */
[----:B---3--:R0:W-:Y:S04]  /*b1dd0*/  STL [R1+0x4a4], R141 ;  /* 0x0004a48d01007387 */ /* 0x0081e80000100800 */
[----:B0-----:R-:W3:Y:S04]  /*b1de0*/  LDL.LU R141, [R1+0x54c] ;  /* 0x00054c00018d7983 */ /* 0x001ee80000300800 */
[----:B--2---:R0:W-:Y:S04]  /*b1df0*/  STL [R1+0x528], R140 ;  /* 0x0005288c01007387 */ /* 0x0041e80000100800 */
        /* <DEDUP_REMOVED lines=307> */
[----:B--2---:R4:W-:Y:S02]  /*b3130*/  STL [R1+0x410], R140 ;  /* 0x0004108c01007387 */ /* 0x0049e40000100800 */
[----:B----4-:R-:W-:-:S02]  /*b3140*/  IMAD.MOV.U32 R140, RZ, RZ, R5 ;  /* 0x000000ffff8c7224 */ /* 0x010fc400078e0005 */
[----:B------:R-:W2:Y:S04]  /*b3150*/  LDL.LU R5, [R1+0x1ca8] ;  /* 0x001ca80001057983 */ /* 0x000ea80000300800 */
[----:B---3--:R0:W-:Y:S02]  /*b3160*/  STL [R1+0x39c], R141 ;  /* 0x00039c8d01007387 */ /* 0x0081e40000100800 */
[----:B0-----:R-:W-:Y:S02]  /*b3170*/  IMAD.MOV.U32 R141, RZ, RZ, R14 ;  /* 0x000000ffff8d7224 */ /* 0x001fe400078e000e */
[----:B------:R-:W3:Y:S04]  /*b3180*/  LDL.LU R14, [R1+0x1ca4] ;  /* 0x001ca400010e7983 */ /* 0x000ee80000300800 */
[----:B------:R0:W-:Y:S02]  /*b3190*/  STL [R1+0x398], R140 ;  /* 0x0003988c01007387 */ /* 0x0001e40000100800 */
[----:B0-----:R-:W-:-:S02]  /*b31a0*/  IMAD.MOV.U32 R140, RZ, RZ, R28 ;  /* 0x000000ffff8c7224 */ /* 0x001fc400078e001c */
[----:B------:R-:W4:Y:S04]  /*b31b0*/  LDL.LU R28, [R1+0x1ca0] ;  /* 0x001ca000011c7983 */ /* 0x000f280000300800 */
[----:B------:R0:W-:Y:S02]  /*b31c0*/  STL [R1+0x394], R141 ;  /* 0x0003948d01007387 */ /* 0x0001e40000100800 */
[----:B0-----:R-:W-:Y:S02]  /*b31d0*/  IMAD.MOV.U32 R141, RZ, RZ, R117 ;  /* 0x000000ffff8d7224 */ /* 0x001fe400078e0075 */
[----:B------:R-:W2:Y:S04]  /*b31e0*/  LDL.LU R117, [R1+0x1c9c] ;  /* 0x001c9c0001757983 */ /* 0x000ea80000300800 */
[----:B------:R0:W-:Y:S02]  /*b31f0*/  STL [R1+0x388], R140 ;  /* 0x0003888c01007387 */ /* 0x0001e40000100800 */
[----:B0-----:R-:W-:-:S02]  /*b3200*/  IMAD.MOV.U32 R140, RZ, RZ, R30 ;  /* 0x000000ffff8c7224 */ /* 0x001fc400078e001e */
[----:B------:R-:W3:Y:S04]  /*b3210*/  LDL.LU R30, [R1+0x1c98] ;  /* 0x001c9800011e7983 */ /* 0x000ee80000300800 */
[----:B------:R0:W-:Y:S02]  /*b3220*/  STL [R1+0x308], R141 ;  /* 0x0003088d01007387 */ /* 0x0001e40000100800 */
[----:B0-----:R-:W-:Y:S02]  /*b3230*/  IMAD.MOV.U32 R141, RZ, RZ, R121 ;  /* 0x000000ffff8d7224 */ /* 0x001fe400078e0079 */
[----:B------:R1:W5:Y:S04]  /*b3240*/  LDL.LU R121, [R1+0x1c94] ;  /* 0x001c940001797983 */ /* 0x0003680000300800 */
[----:B------:R0:W-:Y:S02]  /*b3250*/  STL [R1+0x304], R140 ;  /* 0x0003048c01007387 */ /* 0x0001e40000100800 */
[----:B0-----:R-:W-:-:S02]  /*b3260*/  IMAD.MOV.U32 R140, RZ, RZ, R210 ;  /* 0x000000ffff8c7224 */ /* 0x001fc400078e00d2 */
[----:B------:R-:W4:Y:S04]  /*b3270*/  LDL.LU R210, [R1+0x1c90] ;  /* 0x001c900001d27983 */ /* 0x000f280000300800 */
[----:B------:R0:W-:Y:S02]  /*b3280*/  STL [R1+0x300], R141 ;  /* 0x0003008d01007387 */ /* 0x0001e40000100800 */
[----:B0-----:R-:W-:Y:S02]  /*b3290*/  IMAD.MOV.U32 R141, RZ, RZ, R80 ;  /* 0x000000ffff8d7224 */ /* 0x001fe400078e0050 */
[----:B------:R-:W4:Y:S04]  /*b32a0*/  LDL.LU R80, [R1+0x1c8c] ;  /* 0x001c8c0001507983 */ /* 0x000f280000300800 */
        /* <DEDUP_REMOVED lines=63> */
[----:B------:R-:W-:Y:S04]  /*b36a0*/  STL [R1+0x8], R141 ;  /* 0x0000088d01007387 */ /* 0x000fe80000100800 */
[----:B------:R0:W-:Y:S04]  /*b36b0*/  STL [R1+0x4], R140 ;  /* 0x0000048c01007387 */ /* 0x0001e80000100800 */
[----:B0-----:R-:W4:Y:S04]  /*b36c0*/  LDL.LU R140, [R1+0x5b0] ;  /* 0x0005b000018c7983 */ /* 0x001f280000300800 */
[----:B------:R0:W-:Y:S04]  /*b36d0*/  STL [R1], R115 ;  /* 0x0000007301007387 */ /* 0x0001e80000100800 */
[----:B0-----:R-:W2:Y:S04]  /*b36e0*/  LDL.LU R115, [R1+0x5b4] ;  /* 0x0005b40001737983 */ /* 0x001ea80000300800 */
[----:B----4-:R0:W-:Y:S04]  /*b36f0*/  STL [R1+0x5b0], R140 ;  /* 0x0005b08c01007387 */ /* 0x0101e80000100800 */
[----:B0-----:R-:W4:Y:S04]  /*b3700*/  LDL.LU R140, [R1+0x5d8] ;  /* 0x0005d800018c7983 */ /* 0x001f280000300800 */
[----:B--2---:R0:W-:Y:S04]  /*b3710*/  STL [R1+0x5b4], R115 ;  /* 0x0005b47301007387 */ /* 0x0041e80000100800 */
        /* <DEDUP_REMOVED lines=297> */
[----:B----4-:R3:W-:Y:S02]  /*b49b0*/  STL [R1+0x48c], R140 ;  /* 0x00048c8c01007387 */ /* 0x0107e40000100800 */
[----:B---3--:R-:W-:-:S02]  /*b49c0*/  IMAD.MOV.U32 R140, RZ, RZ, R226 ;  /* 0x000000ffff8c7224 */ /* 0x008fc400078e00e2 */
[----:B------:R1:W5:Y:S04]  /*b49d0*/  LDL.LU R226, [R1+0x1c34] ;  /* 0x001c340001e27983 */ /* 0x0003680000300800 */
[----:B--2---:R0:W-:Y:S02]  /*b49e0*/  STL [R1+0x488], R115 ;  /* 0x0004887301007387 */ /* 0x0041e40000100800 */
[----:B0-----:R-:W-:Y:S02]  /*b49f0*/  IMAD.MOV.U32 R115, RZ, RZ, R4 ;  /* 0x000000ffff737224 */ /* 0x001fe400078e0004 */
[----:B------:R-:W2:Y:S04]  /*b4a00*/  LDL.LU R4, [R1+0x1c30] ;  /* 0x001c300001047983 */ /* 0x000ea80000300800 */
[----:B------:R0:W-:Y:S02]  /*b4a10*/  STL [R1+0x40c], R140 ;  /* 0x00040c8c01007387 */ /* 0x0001e40000100800 */
[----:B0-----:R-:W-:-:S02]  /*b4a20*/  IMAD.MOV.U32 R140, RZ, RZ, R201 ;  /* 0x000000ffff8c7224 */ /* 0x001fc400078e00c9 */
[----:B------:R-:W3:Y:S04]  /*b4a30*/  LDL.LU R201, [R1+0x1c2c] ;  /* 0x001c2c0001c97983 */ /* 0x000ee80000300800 */
[----:B------:R0:W-:Y:S02]  /*b4a40*/  STL [R1+0x408], R115 ;  /* 0x0004087301007387 */ /* 0x0001e40000100800 */
[----:B0-----:R-:W-:Y:S02]  /*b4a50*/  IMAD.MOV.U32 R115, RZ, RZ, R186 ;  /* 0x000000ffff737224 */ /* 0x001fe400078e00ba */
[----:B------:R-:W4:Y:S04]  /*b4a60*/  LDL.LU R186, [R1+0x1c28] ;  /* 0x001c280001ba7983 */ /* 0x000f280000300800 */
[----:B------:R0:W-:Y:S02]  /*b4a70*/  STL [R1+0x404], R140 ;  /* 0x0004048c01007387 */ /* 0x0001e40000100800 */
[----:B0-----:R-:W-:-:S02]  /*b4a80*/  IMAD.MOV.U32 R140, RZ, RZ, R30 ;  /* 0x000000ffff8c7224 */ /* 0x001fc400078e001e */
[----:B------:R-:W2:Y:S04]  /*b4a90*/  LDL.LU R30, [R1+0x1c24] ;  /* 0x001c2400011e7983 */ /* 0x000ea80000300800 */
        /* <DEDUP_REMOVED lines=81> */
[----:B------:R-:W-:Y:S04]  /*b4fb0*/  STL [R1+0x68], R140 ;  /* 0x0000688c01007387 */ /* 0x000fe80000100800 */
[----:B------:R0:W-:Y:S04]  /*b4fc0*/  STL [R1+0x1734], R123 ;  /* 0x0017347b01007387 */ /* 0x0001e80000100800 */
[----:B------:R1:W-:Y:S04]  /*b4fd0*/  STL [R1+0x64], R115 ;  /* 0x0000647301007387 */ /* 0x0003e80000100800 */
[----:B------:R-:W-:Y:S04]  /*b4fe0*/  STL [R1+0x1748], R188 ;  /* 0x001748bc01007387 */ /* 0x000fe80000100800 */
[----:B0-----:R-:W4:Y:S04]  /*b4ff0*/  LDL.LU R123, [R1+0x67c] ;  /* 0x00067c00017b7983 */ /* 0x001f280000300800 */
[----:B-1----:R-:W2:Y:S04]  /*b5000*/  LDL.LU R115, [R1+0x680] ;  /* 0x0006800001737983 */ /* 0x002ea80000300800 */
        /* <DEDUP_REMOVED lines=289> */
[----:B0-----:R-:W-:-:S02]  /*b6220*/  IMAD.MOV.U32 R123, RZ, RZ, R22 ;  /* 0x000000ffff7b7224 */ /* 0x001fc400078e0016 */
[----:B------:R-:W4:Y:S04]  /*b6230*/  LDL.LU R22, [R1+0x1bb4] ;  /* 0x001bb40001167983 */ /* 0x000f280000300800 */
[----:B--2---:R0:W-:Y:S02]  /*b6240*/  STL [R1+0x50c], R115 ;  /* 0x00050c7301007387 */ /* 0x0041e40000100800 */
        /* <DEDUP_REMOVED lines=110> */
[----:B------:R0:W-:Y:S04]  /*b6930*/  STL [R1+0x58], R123 ;  /* 0x0000587b01007387 */ /* 0x0001e80000100800 */
[----:B------:R-:W-:Y:S04]  /*b6940*/  STL [R1+0x1738], R131 ;  /* 0x0017388301007387 */ /* 0x000fe80000100800 */
[----:B------:R1:W-:Y:S04]  /*b6950*/  STL [R1+0x54], R115 ;  /* 0x0000547301007387 */ /* 0x0003e80000100800 */
[----:B------:R-:W-:Y:S04]  /*b6960*/  STL [R1+0x174c], R192 ;  /* 0x00174cc001007387 */ /* 0x000fe80000100800 */
[----:B0-----:R-:W3:Y:S04]  /*b6970*/  LDL.LU R123, [R1+0x728] ;  /* 0x00072800017b7983 */ /* 0x001ee80000300800 */
[----:B-1----:R-:W4:Y:S04]  /*b6980*/  LDL.LU R115, [R1+0x72c] ;  /* 0x00072c0001737983 */ /* 0x002f280000300800 */
        /* <DEDUP_REMOVED lines=269> */
[----:B--2---:R-:W-:-:S02]  /*b7a60*/  IMAD.MOV.U32 R123, RZ, RZ, R222 ;  /* 0x000000ffff7b7224 */ /* 0x004fc400078e00de */
[----:B------:R1:W5:Y:S04]  /*b7a70*/  LDL.LU R222, [R1+0x1b1c] ;  /* 0x001b1c0001de7983 */ /* 0x0003680000300800 */
[----:B----4-:R0:W-:Y:S02]  /*b7a80*/  STL [R1+0x690], R115 ;  /* 0x0006907301007387 */ /* 0x0101e40000100800 */
        /* <DEDUP_REMOVED lines=19> */
[----:B------:R-:W4:Y:S04]  /*b7bc0*/  LDL.LU R45, [R1+0x1b00] ;  /* 0x001b0000012d7983 */ /* 0x000f280000300800 */
        /* <DEDUP_REMOVED lines=120> */
[----:B------:R-:W-:Y:S04]  /*b8350*/  STL [R1+0x48], R123 ;  /* 0x0000487b01007387 */ /* 0x000fe80000100800 */
[----:B------:R-:W-:Y:S04]  /*b8360*/  STL [R1+0x173c], R139 ;  /* 0x00173c8b01007387 */ /* 0x000fe80000100800 */
[----:B------:R0:W-:Y:S04]  /*b8370*/  STL [R1+0x44], R115 ;  /* 0x0000447301007387 */ /* 0x0001e80000100800 */
[----:B------:R-:W-:Y:S04]  /*b8380*/  STL [R1+0x1750], R196 ;  /* 0x001750c401007387 */ /* 0x000fe80000100800 */
[----:B0-----:R-:W3:Y:S04]  /*b8390*/  LDL.LU R115, [R1+0x7d4] ;  /* 0x0007d40001737983 */ /* 0x001ee80000300800 */
[----:B------:R-:W4:Y:S04]  /*b83a0*/  LDL.LU R123, [R1+0x858] ;  /* 0x00085800017b7983 */ /* 0x000f280000300800 */
        /* <DEDUP_REMOVED lines=425> */
[----:B------:R-:W-:Y:S04]  /*b9e40*/  STL [R1+0x3c], R123 ;  /* 0x00003c7b01007387 */ /* 0x000fe80000100800 */
        /* <DEDUP_REMOVED lines=180> */
[----:B----4-:R2:W-:Y:S02]  /*ba990*/  STL [R1+0xc94], R115 ;  /* 0x000c947301007387 */ /* 0x0105e40000100800 */
[----:B--2---:R-:W-:-:S02]  /*ba9a0*/  IMAD.MOV.U32 R115, RZ, RZ, R20 ;  /* 0x000000ffff737224 */ /* 0x004fc400078e0014 */
[----:B------:R1:W5:Y:S04]  /*ba9b0*/  LDL.LU R20, [R1+0x1960] ;  /* 0x0019600001147983 */ /* 0x0003680000300800 */
[----:B---3--:R0:W-:Y:S02]  /*ba9c0*/  STL [R1+0xc20], R107 ;  /* 0x000c206b01007387 */ /* 0x0081e40000100800 */
[----:B0-----:R-:W-:Y:S02]  /*ba9d0*/  IMAD.MOV.U32 R107, RZ, RZ, R19 ;  /* 0x000000ffff6b7224 */ /* 0x001fe400078e0013 */
[----:B------:R1:W5:Y:S04]  /*ba9e0*/  LDL.LU R19, [R1+0x195c] ;  /* 0x00195c0001137983 */ /* 0x0003680000300800 */
[----:B------:R0:W-:Y:S02]  /*ba9f0*/  STL [R1+0xc1c], R115 ;  /* 0x000c1c7301007387 */ /* 0x0001e40000100800 */
[----:B0-----:R-:W-:-:S02]  /*baa00*/  IMAD.MOV.U32 R115, RZ, RZ, R18 ;  /* 0x000000ffff737224 */ /* 0x001fc400078e0012 */
[----:B------:R1:W5:Y:S04]  /*baa10*/  LDL.LU R18, [R1+0x1958] ;  /* 0x0019580001127983 */ /* 0x0003680000300800 */
[----:B------:R0:W-:Y:S02]  /*baa20*/  STL [R1+0xc18], R107 ;  /* 0x000c186b01007387 */ /* 0x0001e40000100800 */
        /* <DEDUP_REMOVED lines=226> */
[----:B------:R-:W2:Y:S04]  /*bb850*/  LDL.LU R137, [R1+0x1828] ;  /* 0x0018280001897983 */ /* 0x000ea80000300800 */
[----:B------:R0:W-:Y:S02]  /*bb860*/  STL [R1+0x230], R107 ;  /* 0x0002306b01007387 */ /* 0x0001e40000100800 */
[----:B0-----:R-:W-:Y:S02]  /*bb870*/  IMAD.MOV.U32 R107, RZ, RZ, R138 ;  /* 0x000000ffff6b7224 */ /* 0x001fe400078e008a */
[----:B------:R-:W3:Y:S04]  /*bb880*/  LDL.LU R138, [R1+0x1824] ;  /* 0x00182400018a7983 */ /* 0x000ee80000300800 */
[----:B------:R0:W-:Y:S01]  /*bb890*/  STL [R1+0x22c], R115 ;  /* 0x00022c7301007387 */ /* 0x0001e20000100800 */
[----:B------:R-:W-:-:S02]  /*bb8a0*/  IMAD.MOV.U32 R131, RZ, RZ, R215 ;  /* 0x000000ffff837224 */ /* 0x000fc400078e00d7 */
[----:B0-----:R-:W-:Y:S02]  /*bb8b0*/  IMAD.MOV.U32 R115, RZ, RZ, R2 ;  /* 0x000000ffff737224 */ /* 0x001fe400078e0002 */
[----:B------:R1:W5:Y:S04]  /*bb8c0*/  LDL.LU R2, [R1+0x1820] ;  /* 0x0018200001027983 */ /* 0x0003680000300800 */
[----:B------:R0:W-:Y:S02]  /*bb8d0*/  STL [R1+0x1ac], R107 ;  /* 0x0001ac6b01007387 */ /* 0x0001e40000100800 */
[----:B0-----:R-:W-:Y:S02]  /*bb8e0*/  IMAD.MOV.U32 R107, RZ, RZ, R217 ;  /* 0x000000ffff6b7224 */ /* 0x001fe400078e00d9 */
[----:B------:R1:W5:Y:S04]  /*bb8f0*/  LDL.LU R217, [R1+0x181c] ;  /* 0x00181c0001d97983 */ /* 0x0003680000300800 */
[----:B------:R0:W-:Y:S02]  /*bb900*/  STL [R1+0x1a8], R115 ;  /* 0x0001a87301007387 */ /* 0x0001e40000100800 */
[----:B0-----:R-:W-:-:S02]  /*bb910*/  IMAD.MOV.U32 R115, RZ, RZ, R216 ;  /* 0x000000ffff737224 */ /* 0x001fc400078e00d8 */
[----:B------:R1:W5:Y:S04]  /*bb920*/  LDL.LU R216, [R1+0x1818] ;  /* 0x0018180001d87983 */ /* 0x0003680000300800 */
[----:B------:R-:W-:Y:S04]  /*bb930*/  STL [R1+0x1a0], R107 ;  /* 0x0001a06b01007387 */ /* 0x000fe80000100800 */
[----:B------:R0:W-:Y:S04]  /*bb940*/  STL [R1+0x19c], R115 ;  /* 0x00019c7301007387 */ /* 0x0001e80000100800 */
[----:B------:R1:W5:Y:S01]  /*bb950*/  LDL.LU R215, [R1+0x1814] ;  /* 0x0018140001d77983 */ /* 0x0003620000300800 */
[----:B0-----:R-:W-:-:S03]  /*bb960*/  IMAD.MOV.U32 R115, RZ, RZ, R214 ;  /* 0x000000ffff737224 */ /* 0x001fc600078e00d6 */
        /* <DEDUP_REMOVED lines=28> */
[----:B------:R0:W-:Y:S04]  /*bbb30*/  STL [R1+0xc4], R115 ;  /* 0x0000c47301007387 */ /* 0x0001e80000100800 */
[----:B------:R1:W-:Y:S04]  /*bbb40*/  STL [R1+0x30], R131 ;  /* 0x0000308301007387 */ /* 0x0003e80000100800 */
[----:B------:R1:W-:Y:S01]  /*bbb50*/  STL [R1+0x1744], R184 ;  /* 0x001744b801007387 */ /* 0x0003e20000100800 */
[----:B0-----:R-:W-:-:S05]  /*bbb60*/  IMAD.MOV.U32 R115, RZ, RZ, R176 ;  /* 0x000000ffff737224 */ /* 0x001fca00078e00b0 */
[----:B------:R1:W-:Y:S04]  /*bbb70*/  STL [R1+0x2c], R115 ;  /* 0x00002c7301007387 */ /* 0x0003e80000100800 */
[----:B------:R1:W-:Y:S04]  /*bbb80*/  STL [R1+0x1758], R239 ;  /* 0x001758ef01007387 */ /* 0x0003e80000100800 */
[----:B------:R1:W-:Y:S04]  /*bbb90*/  STL [R1+0x175c], R244 ;  /* 0x00175cf401007387 */ /* 0x0003e80000100800 */
[----:B------:R1:W-:Y:S04]  /*bbba0*/  STL [R1+0x1760], R249 ;  /* 0x001760f901007387 */ /* 0x0003e80000100800 */
[----:B--2---:R1:W2:Y:S04]  /*bbbb0*/  SHFL.IDX PT, R123, R137, R172, 0x1f ;  /* 0x00001fac897b7589 */ /* 0x0042a800000e0000 */
[----:B---3--:R1:W3:Y:S02]  /*bbbc0*/  SHFL.IDX PT, R107, R138, R172, 0x1f ;  /* 0x00001fac8a6b7589 */ /* 0x0082e400000e0000 */
.L_x_1279:
[----:B------:R-:W4:Y:S04]  /*bbbd0*/  LDL.LU R180, [R1+0x1774] ;  /* 0x0017740001b47983 */ /* 0x000f280000300800 */
[----:B------:R-:W2:Y:S04]  /*bbbe0*/  LDL.LU R176, [R1+0x1784] ;  /* 0x0017840001b07983 */ /* 0x000ea80000300800 */
[----:B0-----:R-:W3:Y:S04]  /*bbbf0*/  LDL.LU R141, [R1+0x1794] ;  /* 0x00179400018d7983 */ /* 0x001ee80000300800 */
[----:B------:R-:W3:Y:S04]  /*bbc00*/  LDL.LU R140, [R1+0x17a4] ;  /* 0x0017a400018c7983 */ /* 0x000ee80000300800 */
[----:B------:R-:W3:Y:S04]  /*bbc10*/  LDL.LU R139, [R1+0x17b4] ;  /* 0x0017b400018b7983 */ /* 0x000ee80000300800 */
[----:B-1----:R-:W3:Y:S04]  /*bbc20*/  LDL.LU R131, [R1+0x17c4] ;  /* 0x0017c40001837983 */ /* 0x002ee80000300800 */
[----:B------:R-:W3:Y:S01]  /*bbc30*/  LDL.LU R115, [R1+0x17d4] ;  /* 0x0017d40001737983 */ /* 0x000ee20000300800 */
[----:B----4-:R-:W-:-:S02]  /*bbc40*/  LOP3.LUT R180, R180, R144, R250, 0x78, !PT ;  /* 0x00000090b4b47212 */ /* 0x010fc400078e78fa */
[----:B--2---:R-:W-:-:S03]  /*bbc50*/  LOP3.LUT R176, R176, R148, R250, 0x78, !PT ;  /* 0x00000094b0b07212 */ /* 0x004fc600078e78fa */
[----:B------:R0:W-:Y:S01]  /*bbc60*/  STL [R1+0x1774], R180 ;  /* 0x001774b401007387 */ /* 0x0001e20000100800 */
[----:B---3--:R-:W-:-:S03]  /*bbc70*/  LOP3.LUT R141, R141, R152, R250, 0x78, !PT ;  /* 0x000000988d8d7212 */ /* 0x008fc600078e78fa */
[----:B------:R1:W-:Y:S01]  /*bbc80*/  STL [R1+0x1784], R176 ;  /* 0x001784b001007387 */ /* 0x0003e20000100800 */
[----:B------:R-:W-:-:S03]  /*bbc90*/  LOP3.LUT R140, R140, R156, R250, 0x78, !PT ;  /* 0x0000009c8c8c7212 */ /* 0x000fc600078e78fa */
[----:B------:R2:W-:Y:S01]  /*bbca0*/  STL [R1+0x1794], R141 ;  /* 0x0017948d01007387 */ /* 0x0005e20000100800 */
[----:B------:R-:W-:-:S03]  /*bbcb0*/  LOP3.LUT R139, R139, R160, R250, 0x78, !PT ;  /* 0x000000a08b8b7212 */ /* 0x000fc600078e78fa */
[----:B------:R3:W-:Y:S01]  /*bbcc0*/  STL [R1+0x17a4], R140 ;  /* 0x0017a48c01007387 */ /* 0x0007e20000100800 */
[--C-:B------:R-:W-:Y:S02]  /*bbcd0*/  LOP3.LUT R131, R131, R164, R250.reuse, 0x78, !PT ;  /* 0x000000a483837212 */ /* 0x100fe400078e78fa */
[----:B------:R-:W-:Y:S02]  /*bbce0*/  LOP3.LUT R115, R115, R168, R250, 0x78, !PT ;  /* 0x000000a873737212 */ /* 0x000fe400078e78fa */
[----:B------:R-:W4:Y:S04]  /*bbcf0*/  LDL.LU R168, [R1+0x1778] ;  /* 0x0017780001a87983 */ /* 0x000f280000300800 */
[----:B------:R3:W-:Y:S04]  /*bbd00*/  STL [R1+0x17b4], R139 ;  /* 0x0017b48b01007387 */ /* 0x0007e80000100800 */
[----:B------:R-:W4:Y:S04]  /*bbd10*/  LDL.LU R250, [R1+0x1788] ;  /* 0x0017880001fa7983 */ /* 0x000f280000300800 */
[----:B------:R3:W-:Y:S04]  /*bbd20*/  STL [R1+0x17c4], R131 ;  /* 0x0017c48301007387 */ /* 0x0007e80000100800 */
[----:B------:R-:W4:Y:S04]  /*bbd30*/  LDL.LU R249, [R1+0x1798] ;  /* 0x0017980001f97983 */ /* 0x000f280000300800 */
[----:B------:R3:W-:Y:S04]  /*bbd40*/  STL [R1+0x17d4], R115 ;  /* 0x0017d47301007387 */ /* 0x0007e80000100800 */
[----:B------:R-:W4:Y:S04]  /*bbd50*/  LDL.LU R244, [R1+0x17a8] ;  /* 0x0017a80001f47983 */ /* 0x000f280000300800 */
[----:B------:R-:W4:Y:S04]  /*bbd60*/  LDL.LU R239, [R1+0x17b8] ;  /* 0x0017b80001ef7983 */ /* 0x000f280000300800 */
[----:B------:R-:W4:Y:S04]  /*bbd70*/  LDL.LU R238, [R1+0x17c8] ;  /* 0x0017c80001ee7983 */ /* 0x000f280000300800 */
[----:B------:R-:W4:Y:S04]  /*bbd80*/  LDL.LU R196, [R1+0x17d8] ;  /* 0x0017d80001c47983 */ /* 0x000f280000300800 */
[----:B------:R-:W4:Y:S04]  /*bbd90*/  LDL.LU R192, [R1+0x176c] ;  /* 0x00176c0001c07983 */ /* 0x000f280000300800 */
[----:B------:R-:W4:Y:S04]  /*bbda0*/  LDL.LU R188, [R1+0x177c] ;  /* 0x00177c0001bc7983 */ /* 0x000f280000300800 */
[----:B------:R-:W4:Y:S04]  /*bbdb0*/  LDL.LU R184, [R1+0x178c] ;  /* 0x00178c0001b87983 */ /* 0x000f280000300800 */
[----:B0-----:R-:W4:Y:S04]  /*bbdc0*/  LDL.LU R180, [R1+0x179c] ;  /* 0x00179c0001b47983 */ /* 0x001f280000300800 */
[----:B-1----:R-:W4:Y:S04]  /*bbdd0*/  LDL.LU R176, [R1+0x17ac] ;  /* 0x0017ac0001b07983 */ /* 0x002f280000300800 */
[----:B------:R-:W4:Y:S04]  /*bbde0*/  LDL.LU R164, [R1+0x17bc] ;  /* 0x0017bc0001a47983 */ /* 0x000f280000300800 */
[----:B------:R-:W4:Y:S04]  /*bbdf0*/  LDL.LU R160, [R1+0x17cc] ;  /* 0x0017cc0001a07983 */ /* 0x000f280000300800 */
[----:B------:R-:W4:Y:S04]  /*bbe00*/  LDL.LU R156, [R1+0x17dc] ;  /* 0x0017dc00019c7983 */ /* 0x000f280000300800 */
[----:B------:R-:W4:Y:S04]  /*bbe10*/  LDL.LU R152, [R1+0x1770] ;  /* 0x0017700001987983 */ /* 0x000f280000300800 */
[----:B------:R-:W4:Y:S04]  /*bbe20*/  LDL.LU R148, [R1+0x1780] ;  /* 0x0017800001947983 */ /* 0x000f280000300800 */
[----:B------:R-:W4:Y:S04]  /*bbe30*/  LDL.LU R144, [R1+0x1790] ;  /* 0x0017900001907983 */ /* 0x000f280000300800 */
[----:B--2---:R-:W2:Y:S04]  /*bbe40*/  LDL.LU R141, [R1+0x17a0] ;  /* 0x0017a000018d7983 */ /* 0x004ea80000300800 */
[----:B---3--:R-:W3:Y:S04]  /*bbe50*/  LDL.LU R140, [R1+0x17b0] ;  /* 0x0017b000018c7983 */ /* 0x008ee80000300800 */
[----:B------:R-:W3:Y:S04]  /*bbe60*/  LDL.LU R139, [R1+0x17c0] ;  /* 0x0017c000018b7983 */ /* 0x000ee80000300800 */
[----:B------:R-:W3:Y:S04]  /*bbe70*/  LDL.LU R131, [R1+0x17d0] ;  /* 0x0017d00001837983 */ /* 0x000ee80000300800 */
[----:B------:R-:W3:Y:S01]  /*bbe80*/  LDL.LU R115, [R1+0x17e0] ;  /* 0x0017e00001737983 */ /* 0x000ee20000300800 */
[----:B------:R-:W-:-:S05]  /*bbe90*/  VIADD R172, R172, 0x1 ;  /* 0x00000001acac7836 */ /* 0x000fca0000000000 */
[----:B------:R-:W-:Y:S02]  /*bbea0*/  ISETP.NE.AND P0, PT, R172, 0x20, PT ;  /* 0x00000020ac00780c */ /* 0x000fe40003f05270 */
[----:B----4-:R-:W-:-:S05]  /*bbeb0*/  LOP3.LUT R168, R168, R145, R251, 0x78, !PT ;  /* 0x00000091a8a87212 */ /* 0x010fca00078e78fb */
[----:B------:R1:W-:Y:S01]  /*bbec0*/  STL [R1+0x1778], R168 ;  /* 0x001778a801007387 */ /* 0x0003e20000100800 */
[----:B------:R-:W-:-:S05]  /*bbed0*/  LOP3.LUT R250, R250, R149, R251, 0x78, !PT ;  /* 0x00000095fafa7212 */ /* 0x000fca00078e78fb */
[----:B------:R1:W-:Y:S01]  /*bbee0*/  STL [R1+0x1788], R250 ;  /* 0x001788fa01007387 */ /* 0x0003e20000100800 */
[----:B------:R-:W-:-:S05]  /*bbef0*/  LOP3.LUT R249, R249, R153, R251, 0x78, !PT ;  /* 0x00000099f9f97212 */ /* 0x000fca00078e78fb */
[----:B------:R1:W-:Y:S01]  /*bbf00*/  STL [R1+0x1798], R249 ;  /* 0x001798f901007387 */ /* 0x0003e20000100800 */
[--C-:B------:R-:W-:Y:S02]  /*bbf10*/  LOP3.LUT R244, R244, R157, R251.reuse, 0x78, !PT ;  /* 0x0000009df4f47212 */ /* 0x100fe400078e78fb */
[----:B------:R-:W-:-:S03]  /*bbf20*/  LOP3.LUT R239, R239, R161, R251, 0x78, !PT ;  /* 0x000000a1efef7212 */ /* 0x000fc600078e78fb */
[----:B------:R1:W-:Y:S01]  /*bbf30*/  STL [R1+0x17a8], R244 ;  /* 0x0017a8f401007387 */ /* 0x0003e20000100800 */
        /* <DEDUP_REMOVED lines=26> */
[----:B--2---:R-:W-:-:S03]  /*bc0e0*/  LOP3.LUT R141, R141, R155, R107, 0x78, !PT ;  /* 0x0000009b8d8d7212 */ /* 0x004fc600078e786b */
[----:B------:R1:W-:Y:S01]  /*bc0f0*/  STL [R1+0x1790], R144 ;  /* 0x0017909001007387 */ /* 0x0003e20000100800 */
[----:B---3--:R-:W-:-:S03]  /*bc100*/  LOP3.LUT R140, R140, R159, R107, 0x78, !PT ;  /* 0x0000009f8c8c7212 */ /* 0x008fc600078e786b */
[----:B------:R1:W-:Y:S01]  /*bc110*/  STL [R1+0x17a0], R141 ;  /* 0x0017a08d01007387 */ /* 0x0003e20000100800 */
[----:B------:R-:W-:-:S03]  /*bc120*/  LOP3.LUT R139, R139, R163, R107, 0x78, !PT ;  /* 0x000000a38b8b7212 */ /* 0x000fc600078e786b */
[----:B------:R1:W-:Y:S01]  /*bc130*/  STL [R1+0x17b0], R140 ;  /* 0x0017b08c01007387 */ /* 0x0003e20000100800 */
[--C-:B------:R-:W-:Y:S02]  /*bc140*/  LOP3.LUT R131, R131, R167, R107.reuse, 0x78, !PT ;  /* 0x000000a783837212 */ /* 0x100fe400078e786b */
[----:B------:R-:W-:-:S05]  /*bc150*/  LOP3.LUT R115, R115, R171, R107, 0x78, !PT ;  /* 0x000000ab73737212 */ /* 0x000fca00078e786b */
[----:B------:R1:W-:Y:S04]  /*bc160*/  STL [R1+0x17e0], R115 ;  /* 0x0017e07301007387 */ /* 0x0003e80000100800 */
[----:B------:R1:W-:Y:S04]  /*bc170*/  STL [R1+0x17c0], R139 ;  /* 0x0017c08b01007387 */ /* 0x0003e80000100800 */
[----:B------:R1:W-:Y:S01]  /*bc180*/  STL [R1+0x17d0], R131 ;  /* 0x0017d08301007387 */ /* 0x0003e20000100800 */
[----:B------:R-:W-:Y:S05]  /*bc190*/  @P0 BRA `(.L_x_303) ;  /* 0xfffffe0400300947 */ /* 0x000fea000383ffff */
.L_x_301:
[----:B------:R-:W-:Y:S05]  /*bc1a0*/  BSYNC B1 ;  /* 0x0000000000017941 */ /* 0x000fea0003800000 */
.L_x_300:
[----:B-----5:R-:W-:-:S05]  /*bc1b0*/  VIADD R0, R0, 0x20 ;  /* 0x0000002000007836 */ /* 0x020fca0000000000 */
[----:B------:R-:W-:-:S13]  /*bc1c0*/  ISETP.GE.U32.AND P0, PT, R0, 0x100, PT ;  /* 0x000001000000780c */ /* 0x000fda0003f06070 */
[----:B------:R-:W-:Y:S05]  /*bc1d0*/  @!P0 BRA `(.L_x_304) ;  /* 0xfffff4d0003c8947 */ /* 0x000fea000383ffff */
[----:B------:R-:W-:Y:S05]  /*bc1e0*/  BSYNC B0 ;  /* 0x0000000000007941 */ /* 0x000fea0003800000 */
.L_x_11:
[----:B------:R-:W2:Y:S04]  /*bc1f0*/  LDL R162, [R1+0x38c] ;  /* 0x00038c0001a27983 */ /* 0x000ea80000100800 */
[----:B------:R-:W2:Y:S04]  /*bc200*/  LDL R161, [R1+0x390] ;  /* 0x0003900001a17983 */ /* 0x000ea80000100800 */
[----:B-1----:R-:W2:Y:S04]  /*bc210*/  LDL R160, [R1+0x414] ;  /* 0x0004140001a07983 */ /* 0x002ea80000100800 */
[----:B------:R-:W3:Y:S04]  /*bc220*/  LDL R159, [R1+0x328] ;  /* 0x00032800019f7983 */ /* 0x000ee80000100800 */
[----:B------:R-:W4:Y:S04]  /*bc230*/  LDL R158, [R1+0x418] ;  /* 0x00041800019e7983 */ /* 0x000f280000100800 */
[----:B------:R-:W4:Y:S04]  /*bc240*/  LDL R157, [R1+0x49c] ;  /* 0x00049c00019d7983 */ /* 0x000f280000100800 */
[----:B------:R-:W4:Y:S04]  /*bc250*/  LDL R156, [R1+0x4a0] ;  /* 0x0004a000019c7983 */ /* 0x000f280000100800 */
[----:B------:R-:W5:Y:S04]  /*bc260*/  LDL R155, [R1+0x368] ;  /* 0x00036800019b7983 */ /* 0x000f680000100800 */
        /* <DEDUP_REMOVED lines=19> */
[----:B------:R-:W5:Y:S01]  /*bc3a0*/  LDL R107, [R1+0x1718] ;  /* 0x00171800016b7983 */ /* 0x000f620000100800 */
[----:B------:R-:W-:Y:S01]  /*bc3b0*/  BSSY.RECONVERGENT B0, `(.L_x_305) ;  /* 0x000001a000007945 */ /* 0x000fe20003800200 */
[----:B--2---:R-:W-:-:S04]  /*bc3c0*/  LOP3.LUT R0, R160, R161, R162, 0xfe, !PT ;  /* 0x000000a1a0007212 */ /* 0x004fc800078efea2 */
[----:B---3--:R-:W-:Y:S02]  /*bc3d0*/  LOP3.LUT P0, RZ, R0, R159, RZ, 0xfc, !PT ;  /* 0x0000009f00ff7212 */ /* 0x008fe4000780fcff */
[----:B----4-:R-:W-:-:S04]  /*bc3e0*/  LOP3.LUT R0, R156, R157, R158, 0xfe, !PT ;  /* 0x0000009d9c007212 */ /* 0x010fc800078efe9e */
[----:B-----5:R-:W-:Y:S02]  /*bc3f0*/  LOP3.LUT P1, RZ, R0, R155, RZ, 0xfc, !PT ;  /* 0x0000009b00ff7212 */ /* 0x020fe4000782fcff */
[----:B------:R-:W-:-:S04]  /*bc400*/  LOP3.LUT R0, R152, R153, R154, 0xfe, !PT ;  /* 0x0000009998007212 */ /* 0x000fc800078efe9a */
[----:B------:R-:W-:Y:S02]  /*bc410*/  LOP3.LUT P2, RZ, R0, R151, RZ, 0xfc, !PT ;  /* 0x0000009700ff7212 */ /* 0x000fe4000784fcff */
[----:B------:R-:W-:-:S04]  /*bc420*/  LOP3.LUT R0, R148, R149, R150, 0xfe, !PT ;  /* 0x0000009594007212 */ /* 0x000fc800078efe96 */
[----:B------:R-:W-:Y:S02]  /*bc430*/  LOP3.LUT P3, RZ, R0, R147, RZ, 0xfc, !PT ;  /* 0x0000009300ff7212 */ /* 0x000fe4000786fcff */
[----:B------:R-:W-:-:S04]  /*bc440*/  LOP3.LUT R0, R144, R145, R146, 0xfe, !PT ;  /* 0x0000009190007212 */ /* 0x000fc800078efe92 */
[----:B------:R-:W-:Y:S02]  /*bc450*/  LOP3.LUT P4, RZ, R0, R143, RZ, 0xfc, !PT ;  /* 0x0000008f00ff7212 */ /* 0x000fe4000788fcff */
[----:B------:R-:W-:-:S04]  /*bc460*/  LOP3.LUT R0, R140, R141, R142, 0xfe, !PT ;  /* 0x0000008d8c007212 */ /* 0x000fc800078efe8e */
[----:B------:R-:W-:Y:S02]  /*bc470*/  LOP3.LUT P5, RZ, R0, R139, RZ, 0xfc, !PT ;  /* 0x0000008b00ff7212 */ /* 0x000fe400078afcff */
[----:B------:R-:W-:-:S04]  /*bc480*/  LOP3.LUT R0, R115, R123, R131, 0xfe, !PT ;  /* 0x0000007b73007212 */ /* 0x000fc800078efe83 */
[----:B------:R-:W-:Y:S01]  /*bc490*/  LOP3.LUT P6, RZ, R0, R107, RZ, 0xfc, !PT ;  /* 0x0000006b00ff7212 */ /* 0x000fe200078cfcff */
[----:B------:R-:W-:-:S12]  /*bc4a0*/  @!P0 BRA `(.L_x_306) ;  /* 0x0000000000288947 */ /* 0x000fd80003800000 */
[----:B------:R-:W0:Y:S01]  /*bc4b0*/  S2R R0, SR_TID.X ;  /* 0x0000000000007919 */ /* 0x000e220000002100 */
[----:B------:R-:W1:Y:S01]  /*bc4c0*/  S2UR UR5, SR_CgaCtaId ;  /* 0x00000000000579c3 */ /* 0x000e620000008800 */
[----:B------:R-:W-:Y:S02]  /*bc4d0*/  UMOV UR4, 0x400 ;  /* 0x0000040000047882 */ /* 0x000fe40000000000 */
[----:B-1----:R-:W-:Y:S01]  /*bc4e0*/  ULEA UR4, UR5, UR4, 0x18 ;  /* 0x0000000405047291 */ /* 0x002fe2000f8ec0ff */
[----:B0-----:R-:W-:-:S05]  /*bc4f0*/  IMAD.SHL.U32 R0, R0, 0x10, RZ ;  /* 0x0000001000007824 */ /* 0x001fca00078e00ff */
[----:B------:R-:W-:-:S05]  /*bc500*/  LOP3.LUT R0, R0, 0x1f0, RZ, 0xc0, !PT ;  /* 0x000001f000007812 */ /* 0x000fca00078ec0ff */
[----:B------:R0:W-:Y:S04]  /*bc510*/  ATOMS.XOR RZ, [R0+UR4], R162 ;  /* 0x000000a200ff798c */ /* 0x0001e8000b800004 */
[----:B------:R0:W-:Y:S04]  /*bc520*/  ATOMS.XOR RZ, [R0+UR4+0x4], R161 ;  /* 0x000004a100ff798c */ /* 0x0001e8000b800004 */
[----:B------:R0:W-:Y:S04]  /*bc530*/  ATOMS.XOR RZ, [R0+UR4+0x8], R160 ;  /* 0x000008a000ff798c */ /* 0x0001e8000b800004 */
[----:B------:R0:W-:Y:S02]  /*bc540*/  ATOMS.XOR RZ, [R0+UR4+0xc], R159 ;  /* 0x00000c9f00ff798c */ /* 0x0001e4000b800004 */
.L_x_306:
[----:B------:R-:W-:Y:S05]  /*bc550*/  BSYNC.RECONVERGENT B0 ;  /* 0x0000000000007941 */ /* 0x000fea0003800200 */
.L_x_305:
[----:B------:R-:W-:Y:S04]  /*bc560*/  BSSY.RECONVERGENT B0, `(.L_x_307) ;  /* 0x000000c000007945 */ /* 0x000fe80003800200 */
[----:B------:R-:W-:Y:S05]  /*bc570*/  @!P1 BRA `(.L_x_308) ;  /* 0x0000000000289947 */ /* 0x000fea0003800000 */
[----:B0-----:R-:W0:Y:S01]  /*bc580*/  S2R R0, SR_TID.X ;  /* 0x0000000000007919 */ /* 0x001e220000002100 */
[----:B------:R-:W1:Y:S01]  /*bc590*/  S2UR UR5, SR_CgaCtaId ;  /* 0x00000000000579c3 */ /* 0x000e620000008800 */
[----:B------:R-:W-:Y:S02]  /*bc5a0*/  UMOV UR4, 0x400 ;  /* 0x0000040000047882 */ /* 0x000fe40000000000 */
[----:B-1----:R-:W-:Y:S01]  /*bc5b0*/  ULEA UR4, UR5, UR4, 0x18 ;  /* 0x0000000405047291 */ /* 0x002fe2000f8ec0ff */
[----:B0-----:R-:W-:-:S05]  /*bc5c0*/  IMAD.SHL.U32 R0, R0, 0x10, RZ ;  /* 0x0000001000007824 */ /* 0x001fca00078e00ff */
[----:B------:R-:W-:-:S05]  /*bc5d0*/  LOP3.LUT R0, R0, 0x1f0, RZ, 0xc0, !PT ;  /* 0x000001f000007812 */ /* 0x000fca00078ec0ff */
[----:B------:R1:W-:Y:S04]  /*bc5e0*/  ATOMS.XOR RZ, [R0+UR4+0x200], R158 ;  /* 0x0002009e00ff798c */ /* 0x0003e8000b800004 */
[----:B------:R1:W-:Y:S04]  /*bc5f0*/  ATOMS.XOR RZ, [R0+UR4+0x204], R157 ;  /* 0x0002049d00ff798c */ /* 0x0003e8000b800004 */
[----:B------:R1:W-:Y:S04]  /*bc600*/  ATOMS.XOR RZ, [R0+UR4+0x208], R156 ;  /* 0x0002089c00ff798c */ /* 0x0003e8000b800004 */
[----:B------:R1:W-:Y:S02]  /*bc610*/  ATOMS.XOR RZ, [R0+UR4+0x20c], R155 ;  /* 0x00020c9b00ff798c */ /* 0x0003e4000b800004 */
.L_x_308:
[----:B------:R-:W-:Y:S05]  /*bc620*/  BSYNC.RECONVERGENT B0 ;  /* 0x0000000000007941 */ /* 0x000fea0003800200 */
.L_x_307:
[----:B------:R-:W-:Y:S04]  /*bc630*/  BSSY.RECONVERGENT B0, `(.L_x_309) ;  /* 0x000000c000007945 */ /* 0x000fe80003800200 */
[----:B------:R-:W-:Y:S05]  /*bc640*/  @!P2 BRA `(.L_x_310) ;  /* 0x000000000028a947 */ /* 0x000fea0003800000 */
[----:B01----:R-:W0:Y:S01]  /*bc650*/  S2R R0, SR_TID.X ;  /* 0x0000000000007919 */ /* 0x003e220000002100 */
        /* <DEDUP_REMOVED lines=9> */
.L_x_310:
[----:B------:R-:W-:Y:S05]  /*bc6f0*/  BSYNC.RECONVERGENT B0 ;  /* 0x0000000000007941 */ /* 0x000fea0003800200 */
.L_x_309:
[----:B------:R-:W-:Y:S04]  /*bc700*/  BSSY.RECONVERGENT B0, `(.L_x_311) ;  /* 0x000000c000007945 */ /* 0x000fe80003800200 */
[----:B------:R-:W-:Y:S05]  /*bc710*/  @!P3 BRA `(.L_x_312) ;  /* 0x000000000028b947 */ /* 0x000fea0003800000 */
[----:B012---:R-:W0:Y:S01]  /*bc720*/  S2R R0, SR_TID.X ;  /* 0x0000000000007919 */ /* 0x007e220000002100 */
        /* <DEDUP_REMOVED lines=9> */
.L_x_312:
[----:B------:R-:W-:Y:S05]  /*bc7c0*/  BSYNC.RECONVERGENT B0 ;  /* 0x0000000000007941 */ /* 0x000fea0003800200 */
.L_x_311:
[----:B------:R-:W-:Y:S04]  /*bc7d0*/  BSSY.RECONVERGENT B0, `(.L_x_313) ;  /* 0x000000c000007945 */ /* 0x000fe80003800200 */
[----:B------:R-:W-:Y:S05]  /*bc7e0*/  @!P4 BRA `(.L_x_314) ;  /* 0x000000000028c947 */ /* 0x000fea0003800000 */
[----:B0123--:R-:W0:Y:S01]  /*bc7f0*/  S2R R0, SR_TID.X ;  /* 0x0000000000007919 */ /* 0x00fe220000002100 */
        /* <DEDUP_REMOVED lines=9> */
.L_x_314:
[----:B------:R-:W-:Y:S05]  /*bc890*/  BSYNC.RECONVERGENT B0 ;  /* 0x0000000000007941 */ /* 0x000fea0003800200 */
.L_x_313:
[----:B------:R-:W-:Y:S04]  /*bc8a0*/  BSSY.RECONVERGENT B0, `(.L_x_315) ;  /* 0x000000c000007945 */ /* 0x000fe80003800200 */
[----:B------:R-:W-:Y:S05]  /*bc8b0*/  @!P5 BRA `(.L_x_316) ;  /* 0x000000000028d947 */ /* 0x000fea0003800000 */
[----:B01234-:R-:W0:Y:S01]  /*bc8c0*/  S2R R0, SR_TID.X ;  /* 0x0000000000007919 */ /* 0x01fe220000002100 */
        /* <DEDUP_REMOVED lines=9> */
.L_x_316:
[----:B------:R-:W-:Y:S05]  /*bc960*/  BSYNC.RECONVERGENT B0 ;  /* 0x0000000000007941 */ /* 0x000fea0003800200 */
.L_x_315:
        /* <DEDUP_REMOVED lines=12> */
.L_x_318:
[----:B------:R-:W-:Y:S05]  /*bca30*/  BSYNC.RECONVERGENT B0 ;  /* 0x0000000000007941 */ /* 0x000fea0003800200 */
.L_x_317:
[----:B------:R-:W0:Y:S04]  /*bca40*/  LDL R34, [R1+0x900] ;  /* 0x0009000001227983 */ /* 0x000e280000100800 */
[----:B------:R-:W0:Y:S04]  /*bca50*/  LDL R33, [R1+0x980] ;  /* 0x0009800001217983 */ /* 0x000e280000100800 */
[----:B------:R-:W0:Y:S04]  /*bca60*/  LDL R32, [R1+0x324] ;  /* 0x0003240001207983 */ /* 0x000e280000100800 */
        /* <DEDUP_REMOVED lines=30> */
[----:B01234-:R-:W-:-:S04]  /*bcc50*/  LOP3.LUT R0, R32, R33, R34, 0xfe, !PT ;  /* 0x0000002120007212 */ /* 0x01ffc800078efe22 */
[----:B-----5:R-:W-:Y:S02]  /*bcc60*/  LOP3.LUT P6, RZ, R0, R31, RZ, 0xfc, !PT ;  /* 0x0000001f00ff7212 */ /* 0x020fe400078cfcff */
[----:B------:R-:W-:-:S04]  /*bcc70*/  LOP3.LUT R0, R28, R29, R30, 0xfe, !PT ;  /* 0x0000001d1c007212 */ /* 0x000fc800078efe1e */
[----:B------:R-:W-:-:S04]  /*bcc80*/  LOP3.LUT P1, RZ, R0, R27, RZ, 0xfc, !PT ;  /* 0x0000001b00ff7212 */ /* 0x000fc8000782fcff */
[----:B------:R-:W-:Y:S02]  /*bcc90*/  P2R R2, PR, RZ, 0x2 ;  /* 0x00000002ff027803 */ /* 0x000fe40000000000 */
        /* <DEDUP_REMOVED lines=23> */
.L_x_320:
[----:B------:R-:W-:Y:S05]  /*bce10*/  BSYNC.RECONVERGENT B0 ;  /* 0x0000000000007941 */ /* 0x000fea0003800200 */
.L_x_319:
[----:B------:R-:W-:Y:S01]  /*bce20*/  ISETP.NE.AND P6, PT, R2, RZ, PT ;  /* 0x000000ff0200720c */ /* 0x000fe20003fc5270 */
[----:B------:R-:W-:-:S12]  /*bce30*/  BSSY.RECONVERGENT B0, `(.L_x_321) ;  /* 0x000000c000007945 */ /* 0x000fd80003800200 */
        /* <DEDUP_REMOVED lines=11> */
.L_x_322:
[----:B------:R-:W-:Y:S05]  /*bcef0*/  BSYNC.RECONVERGENT B0 ;  /* 0x0000000000007941 */ /* 0x000fea0003800200 */
.L_x_321:
        /* <DEDUP_REMOVED lines=12> */
.L_x_324:
[----:B------:R-:W-:Y:S05]  /*bcfc0*/  BSYNC.RECONVERGENT B0 ;  /* 0x0000000000007941 */ /* 0x000fea0003800200 */
.L_x_323:
        /* <DEDUP_REMOVED lines=12> */
.L_x_326:
[----:B------:R-:W-:Y:S05]  /*bd090*/  BSYNC.RECONVERGENT B0 ;  /* 0x0000000000007941 */ /* 0x000fea0003800200 */
.L_x_325:
        /* <DEDUP_REMOVED lines=12> */
.L_x_328:
[----:B------:R-:W-:Y:S05]  /*bd160*/  BSYNC.RECONVERGENT B0 ;  /* 0x0000000000007941 */ /* 0x000fea0003800200 */
.L_x_327:
        /* <DEDUP_REMOVED lines=12> */
.L_x_330:
[----:B------:R-:W-:Y:S05]  /*bd230*/  BSYNC.RECONVERGENT B0 ;  /* 0x0000000000007941 */ /* 0x000fea0003800200 */
.L_x_329:
        /* <DEDUP_REMOVED lines=12> */
.L_x_332:
[----:B------:R-:W-:Y:S05]  /*bd300*/  BSYNC.RECONVERGENT B0 ;  /* 0x0000000000007941 */ /* 0x000fea0003800200 */
.L_x_331:
        /* <DEDUP_REMOVED lines=12> */
.L_x_334:
[----:B------:R-:W-:Y:S05]  /*bd3d0*/  BSYNC.RECONVERGENT B0 ;  /* 0x0000000000007941 */ /* 0x000fea0003800200 */
.L_x_333:
[----:B------:R-:W5:Y:S04]  /*bd3e0*/  LDL R36, [R1+0x16a0] ;  /* 0x0016a00001247983 */ /* 0x000f680000100800 */
[----:B------:R-:W5:Y:S04]  /*bd3f0*/  LDL R35, [R1+0x169c] ;  /* 0x00169c0001237983 */ /* 0x000f680000100800 */
[----:B0-----:R-:W5:Y:S04]  /*bd400*/  LDL R34, [R1+0x1698] ;  /* 0x0016980001227983 */ /* 0x001f680000100800 */
[----:B------:R-:W5:Y:S04]  /*bd410*/  LDL R33, [R1+0x1694] ;  /* 0x0016940001217983 */ /* 0x000f680000100800 */
[----:B------:R-:W5:Y:S04]  /*bd420*/  LDL R32, [R1+0x1690] ;  /* 0x0016900001207983 */ /* 0x000f680000100800 */
[----:B------:R-:W5:Y:S04]  /*bd430*/  LDL R31, [R1+0x168c] ;  /* 0x00168c00011f7983 */ /* 0x000f680000100800 */
[----:B-1----:R-:W5:Y:S04]  /*bd440*/  LDL R30, [R1+0x1688] ;  /* 0x00168800011e7983 */ /* 0x002f680000100800 */
[----:B------:R-:W5:Y:S04]  /*bd450*/  LDL R29, [R1+0x1684] ;  /* 0x00168400011d7983 */ /* 0x000f680000100800 */
[----:B------:R-:W5:Y:S04]  /*bd460*/  LDL R28, [R1+0x1680] ;  /* 0x00168000011c7983 */ /* 0x000f680000100800 */
[----:B------:R-:W5:Y:S04]  /*bd470*/  LDL R27, [R1+0x167c] ;  /* 0x00167c00011b7983 */ /* 0x000f680000100800 */
[----:B--2---:R-:W2:Y:S04]  /*bd480*/  LDL R26, [R1+0x1678] ;  /* 0x00167800011a7983 */ /* 0x004ea80000100800 */
[----:B------:R-:W2:Y:S04]  /*bd490*/  LDL R25, [R1+0x1674] ;  /* 0x0016740001197983 */ /* 0x000ea80000100800 */
[----:B------:R-:W2:Y:S04]  /*bd4a0*/  LDL R24, [R1+0x1670] ;  /* 0x0016700001187983 */ /* 0x000ea80000100800 */
[----:B------:R-:W2:Y:S04]  /*bd4b0*/  LDL R23, [R1+0x166c] ;  /* 0x00166c0001177983 */ /* 0x000ea80000100800 */
[----:B---3--:R-:W3:Y:S04]  /*bd4c0*/  LDL R22, [R1+0x1668] ;  /* 0x0016680001167983 */ /* 0x008ee80000100800 */
[----:B------:R-:W3:Y:S04]  /*bd4d0*/  LDL R21, [R1+0x1664] ;  /* 0x0016640001157983 */ /* 0x000ee80000100800 */
[----:B------:R-:W3:Y:S04]  /*bd4e0*/  LDL R20, [R1+0x1660] ;  /* 0x0016600001147983 */ /* 0x000ee80000100800 */
[----:B------:R-:W3:Y:S04]  /*bd4f0*/  LDL R19, [R1+0x165c] ;  /* 0x00165c0001137983 */ /* 0x000ee80000100800 */
[----:B----4-:R-:W4:Y:S04]  /*bd500*/  LDL R18, [R1+0x1658] ;  /* 0x0016580001127983 */ /* 0x010f280000100800 */
[----:B------:R-:W4:Y:S04]  /*bd510*/  LDL R17, [R1+0x1654] ;  /* 0x0016540001117983 */ /* 0x000f280000100800 */
        /* <DEDUP_REMOVED lines=11> */
[----:B------:R-:W4:Y:S01]  /*bd5d0*/  LDL R4, [R1+0x1624] ;  /* 0x0016240001047983 */ /* 0x000f220000100800 */
[----:B------:R-:W-:Y:S01]  /*bd5e0*/  BSSY.RECONVERGENT B0, `(.L_x_335) ;  /* 0x000001f000007945 */ /* 0x000fe20003800200 */
[----:B------:R-:W0:Y:S01]  /*bd5f0*/  S2R R7, SR_CgaCtaId ;  /* 0x0000000000077919 */ /* 0x000e220000008800 */
[----:B-----5:R-:W-:-:S04]  /*bd600*/  LOP3.LUT R0, R34, R35, R36, 0xfe, !PT ;  /* 0x0000002322007212 */ /* 0x020fc800078efe24 */
[----:B------:R-:W-:Y:S02]  /*bd610*/  LOP3.LUT P6, RZ, R0, R33, RZ, 0xfc, !PT ;  /* 0x0000002100ff7212 */ /* 0x000fe400078cfcff */
[----:B------:R-:W-:-:S04]  /*bd620*/  LOP3.LUT R0, R30, R31, R32, 0xfe, !PT ;  /* 0x0000001f1e007212 */ /* 0x000fc800078efe20 */
[----:B------:R-:W-:-:S04]  /*bd630*/  LOP3.LUT P1, RZ, R0, R29, RZ, 0xfc, !PT ;  /* 0x0000001d00ff7212 */ /* 0x000fc8000782fcff */
[----:B------:R-:W-:Y:S02]  /*bd640*/  P2R R3, PR, RZ, 0x2 ;  /* 0x00000002ff037803 */ /* 0x000fe40000000000 */
[----:B--2---:R-:W-:-:S04]  /*bd650*/  LOP3.LUT R0, R26, R27, R28, 0xfe, !PT ;  /* 0x0000001b1a007212 */ /* 0x004fc800078efe1c */
[----:B------:R-:W-:Y:S02]  /*bd660*/  LOP3.LUT P0, RZ, R0, R25, RZ, 0xfc, !PT ;  /* 0x0000001900ff7212 */ /* 0x000fe4000780fcff */
[----:B---3--:R-:W-:-:S04]  /*bd670*/  LOP3.LUT R0, R22, R23, R24, 0xfe, !PT ;  /* 0x0000001716007212 */ /* 0x008fc800078efe18 */
[----:B------:R-:W-:Y:S02]  /*bd680*/  LOP3.LUT P1, RZ, R0, R21, RZ, 0xfc, !PT ;  /* 0x0000001500ff7212 */ /* 0x000fe4000782fcff */
[----:B------:R-:W1:Y:S01]  /*bd690*/  S2R R0, SR_TID.X ;  /* 0x0000000000007919 */ /* 0x000e620000002100 */
[----:B----4-:R-:W-:-:S04]  /*bd6a0*/  LOP3.LUT R2, R18, R19, R20, 0xfe, !PT ;  /* 0x0000001312027212 */ /* 0x010fc800078efe14 */
[----:B------:R-:W-:Y:S02]  /*bd6b0*/  LOP3.LUT P2, RZ, R2, R17, RZ, 0xfc, !PT ;  /* 0x0000001102ff7212 */ /* 0x000fe4000784fcff */
[----:B------:R-:W-:-:S04]  /*bd6c0*/  LOP3.LUT R2, R14, R15, R16, 0xfe, !PT ;  /* 0x0000000f0e027212 */ /* 0x000fc800078efe10 */
[----:B------:R-:W-:Y:S02]  /*bd6d0*/  LOP3.LUT P3, RZ, R2, R13, RZ, 0xfc, !PT ;  /* 0x0000000d02ff7212 */ /* 0x000fe4000786fcff */
[----:B------:R-:W-:-:S04]  /*bd6e0*/  LOP3.LUT R2, R10, R11, R12, 0xfe, !PT ;  /* 0x0000000b0a027212 */ /* 0x000fc800078efe0c */
[----:B------:R-:W-:Y:S02]  /*bd6f0*/  LOP3.LUT P4, RZ, R2, R9, RZ, 0xfc, !PT ;  /* 0x0000000902ff7212 */ /* 0x000fe4000788fcff */
[----:B------:R-:W-:-:S04]  /*bd700*/  LOP3.LUT R2, R5, R6, R8, 0xfe, !PT ;  /* 0x0000000605027212 */ /* 0x000fc800078efe08 */
[----:B------:R-:W-:Y:S01]  /*bd710*/  LOP3.LUT P5, RZ, R2, R4, RZ, 0xfc, !PT ;  /* 0x0000000402ff7212 */ /* 0x000fe200078afcff */
[----:B01----:R-:W-:-:S12]  /*bd720*/  @!P6 BRA `(.L_x_336) ;  /* 0x000000000028e947 */ /* 0x003fd80003800000 */
        /* <DEDUP_REMOVED lines=10> */
.L_x_336:
[----:B------:R-:W-:Y:S05]  /*bd7d0*/  BSYNC.RECONVERGENT B0 ;  /* 0x0000000000007941 */ /* 0x000fea0003800200 */
.L_x_335:
        /* <DEDUP_REMOVED lines=13> */
.L_x_338:
[----:B------:R-:W-:Y:S05]  /*bd8b0*/  BSYNC.RECONVERGENT B0 ;  /* 0x0000000000007941 */ /* 0x000fea0003800200 */
.L_x_337:
        /* <DEDUP_REMOVED lines=12> */
.L_x_340:
[----:B------:R-:W-:Y:S05]  /*bd980*/  BSYNC.RECONVERGENT B0 ;  /* 0x0000000000007941 */ /* 0x000fea0003800200 */
.L_x_339:
        /* <DEDUP_REMOVED lines=12> */
.L_x_342:
[----:B------:R-:W-:Y:S05]  /*bda50*/  BSYNC.RECONVERGENT B0 ;  /* 0x0000000000007941 */ /* 0x000fea0003800200 */
.L_x_341:
        /* <DEDUP_REMOVED lines=12> */
.L_x_344:
[----:B------:R-:W-:Y:S05]  /*bdb20*/  BSYNC.RECONVERGENT B0 ;  /* 0x0000000000007941 */ /* 0x000fea0003800200 */
.L_x_343:
        /* <DEDUP_REMOVED lines=12> */
.L_x_346:
[----:B------:R-:W-:Y:S05]  /*bdbf0*/  BSYNC.RECONVERGENT B0 ;  /* 0x0000000000007941 */ /* 0x000fea0003800200 */
.L_x_345:
        /* <DEDUP_REMOVED lines=12> */
.L_x_348:
[----:B------:R-:W-:Y:S05]  /*bdcc0*/  BSYNC.RECONVERGENT B0 ;  /* 0x0000000000007941 */ /* 0x000fea0003800200 */
.L_x_347:
        /* <DEDUP_REMOVED lines=12> */
.L_x_350:
[----:B------:R-:W-:Y:S05]  /*bdd90*/  BSYNC.RECONVERGENT B0 ;  /* 0x0000000000007941 */ /* 0x000fea0003800200 */
.L_x_349:
[----:B0-----:R-:W5:Y:S04]  /*bdda0*/  LDL R9, [R1+0x1620] ;  /* 0x0016200001097983 */ /* 0x001f680000100800 */
[----:B------:R-:W5:Y:S04]  /*bddb0*/  LDL R8, [R1+0x161c] ;  /* 0x00161c0001087983 */ /* 0x000f680000100800 */
[----:B------:R-:W5:Y:S04]  /*bddc0*/  LDL R6, [R1+0x1618] ;  /* 0x0016180001067983 */ /* 0x000f680000100800 */
[----:B------:R-:W4:Y:S04]  /*bddd0*/  LDL R4, [R1+0x1614] ;  /* 0x0016140001047983 */ /* 0x000f280000100800 */
[----:B------:R-:W4:Y:S04]  /*bdde0*/  LDL R35, [R1+0x1610] ;  /* 0x0016100001237983 */ /* 0x000f280000100800 */
[----:B------:R-:W4:Y:S04]  /*bddf0*/  LDL R34, [R1+0x160c] ;  /* 0x00160c0001227983 */ /* 0x000f280000100800 */
[----:B------:R-:W4:Y:S04]  /*bde00*/  LDL R33, [R1+0x1608] ;  /* 0x0016080001217983 */ /* 0x000f280000100800 */
[----:B------:R-:W4:Y:S04]  /*bde10*/  LDL R13, [R1+0x1604] ;  /* 0x00160400010d7983 */ /* 0x000f280000100800 */
[----:B-1----:R-:W4:Y:S04]  /*bde20*/  LDL R32, [R1+0x1600] ;  /* 0x0016000001207983 */ /* 0x002f280000100800 */
[----:B------:R-:W4:Y:S04]  /*bde30*/  LDL R31, [R1+0x15fc] ;  /* 0x0015fc00011f7983 */ /* 0x000f280000100800 */
[----:B------:R-:W4:Y:S04]  /*bde40*/  LDL R30, [R1+0x15f8] ;  /* 0x0015f800011e7983 */ /* 0x000f280000100800 */
[----:B------:R-:W4:Y:S04]  /*bde50*/  LDL R29, [R1+0x15f0] ;  /* 0x0015f000011d7983 */ /* 0x000f280000100800 */
[----:B--2---:R-:W2:Y:S04]  /*bde60*/  LDL R28, [R1+0x15ec] ;  /* 0x0015ec00011c7983 */ /* 0x004ea80000100800 */
[----:B------:R-:W2:Y:S04]  /*bde70*/  LDL R27, [R1+0x15e8] ;  /* 0x0015e800011b7983 */ /* 0x000ea80000100800 */
[----:B------:R-:W2:Y:S04]  /*bde80*/  LDL R12, [R1+0x15f4] ;  /* 0x0015f400010c7983 */ /* 0x000ea80000100800 */
[----:B------:R-:W2:Y:S04]  /*bde90*/  LDL R11, [R1+0x15e4] ;  /* 0x0015e400010b7983 */ /* 0x000ea80000100800 */
[----:B------:R-:W2:Y:S04]  /*bdea0*/  LDL R26, [R1+0x15e0] ;  /* 0x0015e000011a7983 */ /* 0x000ea80000100800 */
[----:B------:R-:W2:Y:S04]  /*bdeb0*/  LDL R25, [R1+0x15dc] ;  /* 0x0015dc0001197983 */ /* 0x000ea80000100800 */
[----:B---3--:R-:W3:Y:S01]  /*bdec0*/  LDL R24, [R1+0x15d8] ;  /* 0x0015d80001187983 */ /* 0x008ee20000100800 */
[----:B------:R-:W-:Y:S01]  /*bded0*/  BSSY.RECONVERGENT B0, `(.L_x_351) ;  /* 0x0000015000007945 */ /* 0x000fe20003800200 */
[----:B-----5:R-:W-:-:S04]  /*bdee0*/  LOP3.LUT R3, R6, R8, R9, 0xfe, !PT ;  /* 0x0000000806037212 */ /* 0x020fc800078efe09 */
[----:B----4-:R-:W-:Y:S02]  /*bdef0*/  LOP3.LUT P1, RZ, R3, R4, RZ, 0xfc, !PT ;  /* 0x0000000403ff7212 */ /* 0x010fe4000782fcff */
[----:B------:R-:W-:-:S04]  /*bdf00*/  LOP3.LUT R2, R33, R34, R35, 0xfe, !PT ;  /* 0x0000002221027212 */ /* 0x000fc800078efe23 */
[----:B------:R-:W-:Y:S02]  /*bdf10*/  LOP3.LUT P5, RZ, R2, R13, RZ, 0xfc, !PT ;  /* 0x0000000d02ff7212 */ /* 0x000fe400078afcff */
[----:B------:R-:W-:Y:S02]  /*bdf20*/  LOP3.LUT R3, R30, R31, R32, 0xfe, !PT ;  /* 0x0000001f1e037212 */ /* 0x000fe400078efe20 */
[----:B--2---:R-:W-:Y:S02]  /*bdf30*/  LOP3.LUT R2, R27, R28, R29, 0xfe, !PT ;  /* 0x0000001c1b027212 */ /* 0x004fe400078efe1d */
[----:B------:R-:W-:Y:S02]  /*bdf40*/  LOP3.LUT P4, RZ, R3, R12, RZ, 0xfc, !PT ;  /* 0x0000000c03ff7212 */ /* 0x000fe4000788fcff */
[----:B------:R-:W-:Y:S02]  /*bdf50*/  LOP3.LUT P0, RZ, R2, R11, RZ, 0xfc, !PT ;  /* 0x0000000b02ff7212 */ /* 0x000fe4000780fcff */
[----:B---3--:R-:W-:Y:S01]  /*bdf60*/  LOP3.LUT R5, R24, R25, R26, 0xfe, !PT ;  /* 0x0000001918057212 */ /* 0x008fe200078efe1a */
[----:B------:R-:W-:Y:S10]  /*bdf70*/  @!P1 BRA `(.L_x_352) ;  /* 0x0000000000289947 */ /* 0x000ff40003800000 */
        /* <DEDUP_REMOVED lines=10> */
.L_x_352:
[----:B------:R-:W-:Y:S05]  /*be020*/  BSYNC.RECONVERGENT B0 ;  /* 0x0000000000007941 */ /* 0x000fea0003800200 */
.L_x_351:
[----:B------:R-:W2:Y:S04]  /*be030*/  LDL R10, [R1+0x15d4] ;  /* 0x0015d400010a7983 */ /* 0x000ea80000100800 */
[----:B------:R-:W3:Y:S04]  /*be040*/  LDL R42, [R1+0x15c0] ;  /* 0x0015c000012a7983 */ /* 0x000ee80000100800 */
[----:B------:R-:W3:Y:S04]  /*be050*/  LDL R21, [R1+0x15bc] ;  /* 0x0015bc0001157983 */ /* 0x000ee80000100800 */
[----:B------:R-:W3:Y:S04]  /*be060*/  LDL R20, [R1+0x15b8] ;  /* 0x0015b80001147983 */ /* 0x000ee80000100800 */
        /* <DEDUP_REMOVED lines=8> */
[----:B0-----:R-:W5:Y:S04]  /*be0f0*/  LDL R9, [R1+0x15c4] ;  /* 0x0015c40001097983 */ /* 0x001f680000100800 */
[----:B------:R-:W5:Y:S04]  /*be100*/  LDL R41, [R1+0x15b0] ;  /* 0x0015b00001297983 */ /* 0x000f680000100800 */
[----:B------:R-:W5:Y:S04]  /*be110*/  LDL R40, [R1+0x15ac] ;  /* 0x0015ac0001287983 */ /* 0x000f680000100800 */
[----:B------:R-:W5:Y:S04]  /*be120*/  LDL R19, [R1+0x15a8] ;  /* 0x0015a80001137983 */ /* 0x000f680000100800 */
[----:B------:R-:W5:Y:S04]  /*be130*/  LDL R8, [R1+0x15a4] ;  /* 0x0015a40001087983 */ /* 0x000f680000100800 */
[----:B------:R-:W5:Y:S04]  /*be140*/  LDL R37, [R1+0x1590] ;  /* 0x0015900001257983 */ /* 0x000f680000100800 */
[----:B------:R-:W5:Y:S04]  /*be150*/  LDL R36, [R1+0x158c] ;  /* 0x00158c0001247983 */ /* 0x000f680000100800 */
[----:B------:R-:W5:Y:S01]  /*be160*/  LDL R17, [R1+0x1588] ;  /* 0x0015880001117983 */ /* 0x000f620000100800 */
[----:B------:R-:W-:Y:S01]  /*be170*/  LOP3.LUT R3, R3, 0xfffffff7, RZ, 0xc0, !PT ;  /* 0xfffffff703037812 */ /* 0x000fe200078ec0ff */
[----:B------:R-:W0:Y:S03]  /*be180*/  LDC R2, c[0x0][0x360] ;  /* 0x0000d800ff027b82 */ /* 0x000e260000000800 */
[----:B------:R-:W-:-:S04]  /*be190*/  @P0 LOP3.LUT R3, R3, 0x8, RZ, 0xfc, !PT ;  /* 0x0000000803030812 */ /* 0x000fc800078efcff */
[----:B------:R-:W-:Y:S01]  /*be1a0*/  LOP3.LUT R3, R3, 0xfffffffd, RZ, 0xc0, !PT ;  /* 0xfffffffd03037812 */ /* 0x000fe200078ec0ff */
[----:B------:R-:W-:Y:S01]  /*be1b0*/  BSSY.RECONVERGENT B0, `(.L_x_353) ;  /* 0x000001a000007945 */ /* 0x000fe20003800200 */
[----:B------:R-:W-:-:S04]  /*be1c0*/  MOV R6, 0x400 ;  /* 0x0000040000067802 */ /* 0x000fc80000000f00 */
[----:B------:R-:W-:Y:S02]  /*be1d0*/  LEA R6, R7, R6, 0x18 ;  /* 0x0000000607067211 */ /* 0x000fe400078ec0ff */
[----:B--2---:R-:W-:Y:S02]  /*be1e0*/  LOP3.LUT P1, RZ, R5, R10, RZ, 0xfc, !PT ;  /* 0x0000000a05ff7212 */ /* 0x004fe4000782fcff */
[----:B---3--:R-:W-:-:S04]  /*be1f0*/  LOP3.LUT R5, R20, R21, R42, 0xfe, !PT ;  /* 0x0000001514057212 */ /* 0x008fc800078efe2a */
[----:B----4-:R-:W-:Y:S02]  /*be200*/  LOP3.LUT P3, RZ, R5, R15, RZ, 0xfc, !PT ;  /* 0x0000000f05ff7212 */ /* 0x010fe4000786fcff */
[----:B-----5:R-:W-:-:S04]  /*be210*/  LOP3.LUT R5, R18, R38, R39, 0xfe, !PT ;  /* 0x0000002612057212 */ /* 0x020fc800078efe27 */
[----:B------:R-:W-:Y:S02]  /*be220*/  LOP3.LUT P0, RZ, R5, R14, RZ, 0xfc, !PT ;  /* 0x0000000e05ff7212 */ /* 0x000fe4000780fcff */
[----:B------:R-:W-:-:S11]  /*be230*/  LOP3.LUT R4, R16, R22, R23, 0xfe, !PT ;  /* 0x0000001610047212 */ /* 0x000fd600078efe17 */
[----:B------:R-:W-:Y:S02]  /*be240*/  @P0 LOP3.LUT R3, R3, 0x2, RZ, 0xfc, !PT ;  /* 0x0000000203030812 */ /* 0x000fe400078efcff */
[----:B------:R-:W-:Y:S02]  /*be250*/  LOP3.LUT P2, RZ, R4, R9, RZ, 0xfc, !PT ;  /* 0x0000000904ff7212 */ /* 0x000fe4000784fcff */
[----:B------:R-:W-:Y:S02]  /*be260*/  LOP3.LUT P0, RZ, R3, 0x8, RZ, 0xc0, !PT ;  /* 0x0000000803ff7812 */ /* 0x000fe4000780c0ff */
[----:B------:R-:W-:-:S04]  /*be270*/  LOP3.LUT R4, R19, R40, R41, 0xfe, !PT ;  /* 0x0000002813047212 */ /* 0x000fc800078efe29 */
[----:B------:R-:W-:Y:S02]  /*be280*/  LOP3.LUT P6, RZ, R4, R8, RZ, 0xfc, !PT ;  /* 0x0000000804ff7212 */ /* 0x000fe400078cfcff */
[----:B------:R-:W-:Y:S01]  /*be290*/  LOP3.LUT R4, R17, R36, R37, 0xfe, !PT ;  /* 0x0000002411047212 */ /* 0x000fe200078efe25 */
[----:B0-----:R-:W-:Y:S10]  /*be2a0*/  @!P5 BRA `(.L_x_354) ;  /* 0x000000000028d947 */ /* 0x001ff40003800000 */
        /* <DEDUP_REMOVED lines=10> */
.L_x_354:
[----:B------:R-:W-:Y:S05]  /*be350*/  BSYNC.RECONVERGENT B0 ;  /* 0x0000000000007941 */ /* 0x000fea0003800200 */
.L_x_353:
[----:B0-----:R-:W2:Y:S04]  /*be360*/  LDL R13, [R1+0x1584] ;  /* 0x00158400010d7983 */ /* 0x001ea80000100800 */
[----:B------:R-:W3:Y:S04]  /*be370*/  LDL R35, [R1+0x1580] ;  /* 0x0015800001237983 */ /* 0x000ee80000100800 */
[----:B------:R-:W3:Y:S04]  /*be380*/  LDL R34, [R1+0x157c] ;  /* 0x00157c0001227983 */ /* 0x000ee80000100800 */
[----:B------:R-:W3:Y:S01]  /*be390*/  LDL R33, [R1+0x1578] ;  /* 0x0015780001217983 */ /* 0x000ee20000100800 */
[----:B------:R-:W-:Y:S01]  /*be3a0*/  BSSY.RECONVERGENT B0, `(.L_x_355) ;  /* 0x000000e000007945 */ /* 0x000fe20003800200 */
[----:B--2---:R-:W-:-:S02]  /*be3b0*/  LOP3.LUT P5, RZ, R4, R13, RZ, 0xfc, !PT ;  /* 0x0000000d04ff7212 */ /* 0x004fc400078afcff */
        /* <DEDUP_REMOVED lines=12> */
.L_x_356:
[----:B------:R-:W-:Y:S05]  /*be480*/  BSYNC.RECONVERGENT B0 ;  /* 0x0000000000007941 */ /* 0x000fea0003800200 */
.L_x_355:
        /* <DEDUP_REMOVED lines=18> */
.L_x_358:
[----:B------:R-:W-:Y:S05]  /*be5b0*/  BSYNC.RECONVERGENT B0 ;  /* 0x0000000000007941 */ /* 0x000fea0003800200 */
.L_x_357:
        /* <DEDUP_REMOVED lines=18> */
.L_x_360:
[----:B------:R-:W-:Y:S05]  /*be6e0*/  BSYNC.RECONVERGENT B0 ;  /* 0x0000000000007941 */ /* 0x000fea0003800200 */
.L_x_359:
        /* <DEDUP_REMOVED lines=18> */
.L_x_362:
[----:B------:R-:W-:Y:S05]  /*be810*/  BSYNC.RECONVERGENT B0 ;  /* 0x0000000000007941 */ /* 0x000fea0003800200 */
.L_x_361:
        /* <DEDUP_REMOVED lines=18> */
.L_x_364:
[----:B------:R-:W-:Y:S05]  /*be940*/  BSYNC.RECONVERGENT B0 ;  /* 0x0000000000007941 */ /* 0x000fea0003800200 */
.L_x_363:
[----:B------:R-:W2:Y:S04]  /*be950*/  LDL R7, [R1+0x1534] ;  /* 0x0015340001077983 */ /* 0x000ea80000100800 */
[----:B0-----:R-:W3:Y:S04]  /*be960*/  LDL R21, [R1+0x1530] ;  /* 0x0015300001157983 */ /* 0x001ee80000100800 */
        /* <DEDUP_REMOVED lines=16> */
.L_x_366:
[----:B------:R-:W-:Y:S05]  /*bea70*/  BSYNC.RECONVERGENT B0 ;  /* 0x0000000000007941 */ /* 0x000fea0003800200 */
.L_x_365:
[----:B0-----:R-:W2:Y:S04]  /*bea80*/  LDL R8, [R1+0x1524] ;  /* 0x0015240001087983 */ /* 0x001ea80000100800 */
[----:B------:R-:W3:Y:S04]  /*bea90*/  LDL R41, [R1+0x1520] ;  /* 0x0015200001297983 */ /* 0x000ee80000100800 */
[----:B------:R-:W3:Y:S04]  /*beaa0*/  LDL R40, [R1+0x151c] ;  /* 0x00151c0001287983 */ /* 0x000ee80000100800 */
[----:B------:R-:W3:Y:S01]  /*beab0*/  LDL R19, [R1+0x1518] ;  /* 0x0015180001137983 */ /* 0x000ee20000100800 */
[----:B------:R-:W-:Y:S01]  /*beac0*/  LOP3.LUT R3, R3, 0xfffffff7, RZ, 0xc0, !PT ;  /* 0xfffffff703037812 */ /* 0x000fe200078ec0ff */
[----:B------:R-:W-:Y:S03]  /*bead0*/  BSSY.RECONVERGENT B0, `(.L_x_367) ;  /* 0x0000013000007945 */ /* 0x000fe60003800200 */
[----:B------:R-:W-:-:S04]  /*beae0*/  @P0 LOP3.LUT R3, R3, 0x8, RZ, 0xfc, !PT ;  /* 0x0000000803030812 */ /* 0x000fc800078efcff */
[C---:B------:R-:W-:Y:S02]  /*beaf0*/  LOP3.LUT P6, RZ, R3.reuse, 0x2, RZ, 0xc0, !PT ;  /* 0x0000000203ff7812 */ /* 0x040fe400078cc0ff */
[----:B------:R-:W-:Y:S02]  /*beb00*/  LOP3.LUT R3, R3, 0xfffffffe, RZ, 0xc0, !PT ;  /* 0xfffffffe03037812 */ /* 0x000fe400078ec0ff */
[----:B--2---:R-:W-:Y:S02]  /*beb10*/  LOP3.LUT P0, RZ, R4, R8, RZ, 0xfc, !PT ;  /* 0x0000000804ff7212 */ /* 0x004fe4000780fcff */
[----:B---3--:R-:W-:-:S11]  /*beb20*/  LOP3.LUT R5, R19, R40, R41, 0xfe, !PT ;  /* 0x0000002813057212 */ /* 0x008fd600078efe29 */
[----:B------:R-:W-:-:S04]  /*beb30*/  @P0 LOP3.LUT R3, R3, 0x1, RZ, 0xfc, !PT ;  /* 0x0000000103030812 */ /* 0x000fc800078efcff */
[----:B------:R-:W-:Y:S01]  /*beb40*/  LOP3.LUT P0, RZ, R3, 0x8, RZ, 0xc0, !PT ;  /* 0x0000000803ff7812 */ /* 0x000fe2000780c0ff */
        /* <DEDUP_REMOVED lines=11> */
.L_x_368:
[----:B------:R-:W-:Y:S05]  /*bec00*/  BSYNC.RECONVERGENT B0 ;  /* 0x0000000000007941 */ /* 0x000fea0003800200 */
.L_x_367:
[----:B0-----:R-:W2:Y:S04]  /*bec10*/  LDL R14, [R1+0x1514] ;  /* 0x00151400010e7983 */ /* 0x001ea80000100800 */
[----:B------:R-:W3:Y:S04]  /*bec20*/  LDL R39, [R1+0x1510] ;  /* 0x0015100001277983 */ /* 0x000ee80000100800 */
[----:B------:R-:W3:Y:S04]  /*bec30*/  LDL R38, [R1+0x150c] ;  /* 0x00150c0001267983 */ /* 0x000ee80000100800 */
[----:B------:R-:W3:Y:S01]  /*bec40*/  LDL R18, [R1+0x1508] ;  /* 0x0015080001127983 */ /* 0x000ee20000100800 */
[----:B------:R-:W-:Y:S01]  /*bec50*/  LOP3.LUT R3, R3, 0xfffffffd, RZ, 0xc0, !PT ;  /* 0xfffffffd03037812 */ /* 0x000fe200078ec0ff */
[----:B------:R-:W-:Y:S01]  /*bec60*/  BSSY.RECONVERGENT B0, `(.L_x_369) ;  /* 0x000000f000007945 */ /* 0x000fe20003800200 */
[----:B--2---:R-:W-:-:S02]  /*bec70*/  LOP3.LUT P6, RZ, R5, R14, RZ, 0xfc, !PT ;  /* 0x0000000e05ff7212 */ /* 0x004fc400078cfcff */
[----:B---3--:R-:W-:-:S11]  /*bec80*/  LOP3.LUT R4, R18, R38, R39, 0xfe, !PT ;  /* 0x0000002612047212 */ /* 0x008fd600078efe27 */
[----:B------:R-:W-:Y:S01]  /*bec90*/  @P6 LOP3.LUT R3, R3, 0x2, RZ, 0xfc, !PT ;  /* 0x0000000203036812 */ /* 0x000fe200078efcff */
[----:B------:R-:W-:Y:S06]  /*beca0*/  @!P5 BRA `(.L_x_370) ;  /* 0x000000000028d947 */ /* 0x000fec0003800000 */
        /* <DEDUP_REMOVED lines=10> */
.L_x_370:
[----:B------:R-:W-:Y:S05]  /*bed50*/  BSYNC.RECONVERGENT B0 ;  /* 0x0000000000007941 */ /* 0x000fea0003800200 */
.L_x_369:
        /* <DEDUP_REMOVED lines=18> */
.L_x_372:
[----:B------:R-:W-:Y:S05]  /*bee80*/  BSYNC.RECONVERGENT B0 ;  /* 0x0000000000007941 */ /* 0x000fea0003800200 */
.L_x_371:
        /* <DEDUP_REMOVED lines=18> */
.L_x_374:
[----:B------:R-:W-:Y:S05]  /*befb0*/  BSYNC.RECONVERGENT B0 ;  /* 0x0000000000007941 */ /* 0x000fea0003800200 */
.L_x_373:
        /* <DEDUP_REMOVED lines=18> */
.L_x_376:
[----:B------:R-:W-:Y:S05]  /*bf0e0*/  BSYNC.RECONVERGENT B0 ;  /* 0x0000000000007941 */ /* 0x000fea0003800200 */
.L_x_375:
        /* <DEDUP_REMOVED lines=18> */
.L_x_378:
[----:B------:R-:W-:Y:S05]  /*bf210*/  BSYNC.RECONVERGENT B0 ;  /* 0x0000000000007941 */ /* 0x000fea0003800200 */
.L_x_377:
        /* <DEDUP_REMOVED lines=18> */
.L_x_380:
[----:B------:R-:W-:Y:S05]  /*bf340*/  BSYNC.RECONVERGENT B0 ;  /* 0x0000000000007941 */ /* 0x000fea0003800200 */
.L_x_379:
[----:B0-----:R-:W2:Y:S04]  /*bf350*/  LDL R7, [R1+0x14b4] ;  /* 0x0014b40001077983 */ /* 0x001ea80000100800 */
[----:B------:R-:W3:Y:S04]  /*bf360*/  LDL R23, [R1+0x14b0] ;  /* 0x0014b00001177983 */ /* 0x000ee80000100800 */
[----:B------:R-:W3:Y:S04]  /*bf370*/  LDL R22, [R1+0x14ac] ;  /* 0x0014ac0001167983 */ /* 0x000ee80000100800 */
[----:B------:R-:W3:Y:S01]  /*bf380*/  LDL R16, [R1+0x14a8] ;  /* 0x0014a80001107983 */ /* 0x000ee20000100800 */
[----:B------:R-:W-:Y:S01]  /*bf390*/  LOP3.LUT P6, RZ, R3, 0x1, RZ, 0xc0, !PT ;  /* 0x0000000103ff7812 */ /* 0x000fe200078cc0ff */
[----:B------:R-:W-:Y:S01]  /*bf3a0*/  BSSY.RECONVERGENT B0, `(.L_x_381) ;  /* 0x000000e000007945 */ /* 0x000fe20003800200 */
[----:B--2---:R-:W-:-:S02]  /*bf3b0*/  LOP3.LUT P3, RZ, R5, R7, RZ, 0xfc, !PT ;  /* 0x0000000705ff7212 */ /* 0x004fc4000786fcff */
[----:B---3--:R-:W-:-:S09]  /*bf3c0*/  LOP3.LUT R4, R16, R22, R23, 0xfe, !PT ;  /* 0x0000001610047212 */ /* 0x008fd200078efe17 */
[----:B------:R-:W-:Y:S05]  /*bf3d0*/  @!P6 BRA `(.L_x_382) ;  /* 0x000000000028e947 */ /* 0x000fea0003800000 */
        /* <DEDUP_REMOVED lines=10> */
.L_x_382:
[----:B------:R-:W-:Y:S05]  /*bf480*/  BSYNC.RECONVERGENT B0 ;  /* 0x0000000000007941 */ /* 0x000fea0003800200 */
.L_x_381:
        /* <DEDUP_REMOVED lines=24> */
.L_x_384:
[----:B------:R-:W-:Y:S05]  /*bf610*/  BSYNC.RECONVERGENT B0 ;  /* 0x0000000000007941 */ /* 0x000fea0003800200 */
.L_x_383:
        /* <DEDUP_REMOVED lines=20> */
.L_x_386:
[----:B------:R-:W-:Y:S05]  /*bf760*/  BSYNC.RECONVERGENT B0 ;  /* 0x0000000000007941 */ /* 0x000fea0003800200 */
.L_x_385:
        /* <DEDUP_REMOVED lines=18> */
.L_x_388:
[----:B------:R-:W-:Y:S05]  /*bf890*/  BSYNC.RECONVERGENT B0 ;  /* 0x0000000000007941 */ /* 0x000fea0003800200 */
.L_x_387:
        /* <DEDUP_REMOVED lines=18> */
.L_x_390:
[----:B------:R-:W-:Y:S05]  /*bf9c0*/  BSYNC.RECONVERGENT B0 ;  /* 0x0000000000007941 */ /* 0x000fea0003800200 */
.L_x_389:
        /* <DEDUP_REMOVED lines=18> */
.L_x_392:
[----:B------:R-:W-:Y:S05]  /*bfaf0*/  BSYNC.RECONVERGENT B0 ;  /* 0x0000000000007941 */ /* 0x000fea0003800200 */
.L_x_391:
        /* <DEDUP_REMOVED lines=18> */
.L_x_394:
[----:B------:R-:W-:Y:S05]  /*bfc20*/  BSYNC.RECONVERGENT B0 ;  /* 0x0000000000007941 */ /* 0x000fea0003800200 */
.L_x_393:
        /* <DEDUP_REMOVED lines=18> */
.L_x_396:
[----:B------:R-:W-:Y:S05]  /*bfd50*/  BSYNC.RECONVERGENT B0 ;  /* 0x0000000000007941 */ /* 0x000fea0003800200 */
.L_x_395:
        /* <DEDUP_REMOVED lines=19> */
.L_x_398:
[----:B------:R-:W-:Y:S05]  /*bfe90*/  BSYNC.RECONVERGENT B0 ;  /* 0x0000000000007941 */ /* 0x000fea0003800200 */
.L_x_397:
        /* <DEDUP_REMOVED lines=24> */
.L_x_400:
[----:B------:R-:W-:Y:S05]  /*c0020*/  BSYNC.RECONVERGENT B0 ;  /* 0x0000000000007941 */ /* 0x000fea0003800200 */
.L_x_399:
        /* <DEDUP_REMOVED lines=20> */
.L_x_402:
[----:B------:R-:W-:Y:S05]  /*c0170*/  BSYNC.RECONVERGENT B0 ;  /* 0x0000000000007941 */ /* 0x000fea0003800200 */
.L_x_401:
        /* <DEDUP_REMOVED lines=18> */
.L_x_404:
[----:B------:R-:W-:Y:S05]  /*c02a0*/  BSYNC.RECONVERGENT B0 ;  /* 0x0000000000007941 */ /* 0x000fea0003800200 */
.L_x_403:
        /* <DEDUP_REMOVED lines=18> */
.L_x_406:
[----:B------:R-:W-:Y:S05]  /*c03d0*/  BSYNC.RECONVERGENT B0 ;  /* 0x0000000000007941 */ /* 0x000fea0003800200 */
.L_x_405:
        /* <DEDUP_REMOVED lines=18> */
.L_x_408:
[----:B------:R-:W-:Y:S05]  /*c0500*/  BSYNC.RECONVERGENT B0 ;  /* 0x0000000000007941 */ /* 0x000fea0003800200 */
.L_x_407:
        /* <DEDUP_REMOVED lines=18> */
.L_x_410:
[----:B------:R-:W-:Y:S05]  /*c0630*/  BSYNC.RECONVERGENT B0 ;  /* 0x0000000000007941 */ /* 0x000fea0003800200 */
.L_x_409:
        /* <DEDUP_REMOVED lines=18> */
.L_x_412:
[----:B------:R-:W-:Y:S05]  /*c0760*/  BSYNC.RECONVERGENT B0 ;  /* 0x0000000000007941 */ /* 0x000fea0003800200 */
.L_x_411:
        /* <DEDUP_REMOVED lines=19> */
.L_x_414:
[----:B------:R-:W-:Y:S05]  /*c08a0*/  BSYNC.RECONVERGENT B0 ;  /* 0x0000000000007941 */ /* 0x000fea0003800200 */
.L_x_413:
        /* <DEDUP_REMOVED lines=24> */
.L_x_416:
[----:B------:R-:W-:Y:S05]  /*c0a30*/  BSYNC.RECONVERGENT B0 ;  /* 0x0000000000007941 */ /* 0x000fea0003800200 */
.L_x_415:
        /* <DEDUP_REMOVED lines=20> */
.L_x_418:
[----:B------:R-:W-:Y:S05]  /*c0b80*/  BSYNC.RECONVERGENT B0 ;  /* 0x0000000000007941 */ /* 0x000fea0003800200 */
.L_x_417:
        /* <DEDUP_REMOVED lines=18> */
.L_x_420:
[----:B------:R-:W-:Y:S05]  /*c0cb0*/  BSYNC.RECONVERGENT B0 ;  /* 0x0000000000007941 */ /* 0x000fea0003800200 */
.L_x_419:
        /* <DEDUP_REMOVED lines=18> */
.L_x_422:
[----:B------:R-:W-:Y:S05]  /*c0de0*/  BSYNC.RECONVERGENT B0 ;  /* 0x0000000000007941 */ /* 0x000fea0003800200 */
.L_x_421:
        /* <DEDUP_REMOVED lines=18> */
.L_x_424:
[----:B------:R-:W-:Y:S05]  /*c0f10*/  BSYNC.RECONVERGENT B0 ;  /* 0x0000000000007941 */ /* 0x000fea0003800200 */
.L_x_423:
        /* <DEDUP_REMOVED lines=18> */
.L_x_426:
[----:B------:R-:W-:Y:S05]  /*c1040*/  BSYNC.RECONVERGENT B0 ;  /* 0x0000000000007941 */ /* 0x000fea0003800200 */
.L_x_425:
        /* <DEDUP_REMOVED lines=18> */
.L_x_428:
[----:B------:R-:W-:Y:S05]  /*c1170*/  BSYNC.RECONVERGENT B0 ;  /* 0x0000000000007941 */ /* 0x000fea0003800200 */
.L_x_427:
        /* <DEDUP_REMOVED lines=19> */
.L_x_430:
[----:B------:R-:W-:Y:S05]  /*c12b0*/  BSYNC.RECONVERGENT B0 ;  /* 0x0000000000007941 */ /* 0x000fea0003800200 */
.L_x_429:
        /* <DEDUP_REMOVED lines=24> */
.L_x_432:
[----:B------:R-:W-:Y:S05]  /*c1440*/  BSYNC.RECONVERGENT B0 ;  /* 0x0000000000007941 */ /* 0x000fea0003800200 */
.L_x_431:
        /* <DEDUP_REMOVED lines=20> */
.L_x_434:
[----:B------:R-:W-:Y:S05]  /*c1590*/  BSYNC.RECONVERGENT B0 ;  /* 0x0000000000007941 */ /* 0x000fea0003800200 */
.L_x_433:
        /* <DEDUP_REMOVED lines=18> */
.L_x_436:
[----:B------:R-:W-:Y:S05]  /*c16c0*/  BSYNC.RECONVERGENT B0 ;  /* 0x0000000000007941 */ /* 0x000fea0003800200 */
.L_x_435:
        /* <DEDUP_REMOVED lines=18> */
.L_x_438:
[----:B------:R-:W-:Y:S05]  /*c17f0*/  BSYNC.RECONVERGENT B0 ;  /* 0x0000000000007941 */ /* 0x000fea0003800200 */
.L_x_437:
        /* <DEDUP_REMOVED lines=18> */
.L_x_440:
[----:B------:R-:W-:Y:S05]  /*c1920*/  BSYNC.RECONVERGENT B0 ;  /* 0x0000000000007941 */ /* 0x000fea0003800200 */
.L_x_439:
        /* <DEDUP_REMOVED lines=18> */
.L_x_442:
[----:B------:R-:W-:Y:S05]  /*c1a50*/  BSYNC.RECONVERGENT B0 ;  /* 0x0000000000007941 */ /* 0x000fea0003800200 */
.L_x_441:
        /* <DEDUP_REMOVED lines=18> */
.L_x_444:
[----:B------:R-:W-:Y:S05]  /*c1b80*/  BSYNC.RECONVERGENT B0 ;  /* 0x0000000000007941 */ /* 0x000fea0003800200 */
.L_x_443:
        /* <DEDUP_REMOVED lines=19> */
.L_x_446:
[----:B------:R-:W-:Y:S05]  /*c1cc0*/  BSYNC.RECONVERGENT B0 ;  /* 0x0000000000007941 */ /* 0x000fea0003800200 */
.L_x_445:
        /* <DEDUP_REMOVED lines=24> */
.L_x_448:
[----:B------:R-:W-:Y:S05]  /*c1e50*/  BSYNC.RECONVERGENT B0 ;  /* 0x0000000000007941 */ /* 0x000fea0003800200 */
.L_x_447:
        /* <DEDUP_REMOVED lines=20> */
.L_x_450:
[----:B------:R-:W-:Y:S05]  /*c1fa0*/  BSYNC.RECONVERGENT B0 ;  /* 0x0000000000007941 */ /* 0x000fea0003800200 */
.L_x_449:
        /* <DEDUP_REMOVED lines=18> */
.L_x_452:
[----:B------:R-:W-:Y:S05]  /*c20d0*/  BSYNC.RECONVERGENT B0 ;  /* 0x0000000000007941 */ /* 0x000fea0003800200 */
.L_x_451:
        /* <DEDUP_REMOVED lines=18> */
.L_x_454:
[----:B------:R-:W-:Y:S05]  /*c2200*/  BSYNC.RECONVERGENT B0 ;  /* 0x0000000000007941 */ /* 0x000fea0003800200 */
.L_x_453:
        /* <DEDUP_REMOVED lines=18> */
.L_x_456:
[----:B------:R-:W-:Y:S05]  /*c2330*/  BSYNC.RECONVERGENT B0 ;  /* 0x0000000000007941 */ /* 0x000fea0003800200 */
.L_x_455:
        /* <DEDUP_REMOVED lines=18> */
.L_x_458:
[----:B------:R-:W-:Y:S05]  /*c2460*/  BSYNC.RECONVERGENT B0 ;  /* 0x0000000000007941 */ /* 0x000fea0003800200 */
.L_x_457:
        /* <DEDUP_REMOVED lines=18> */
.L_x_460:
[----:B------:R-:W-:Y:S05]  /*c2590*/  BSYNC.RECONVERGENT B0 ;  /* 0x0000000000007941 */ /* 0x000fea0003800200 */
.L_x_459:
        /* <DEDUP_REMOVED lines=19> */
.L_x_462:
[----:B------:R-:W-:Y:S05]  /*c26d0*/  BSYNC.RECONVERGENT B0 ;  /* 0x0000000000007941 */ /* 0x000fea0003800200 */
.L_x_461:
        /* <DEDUP_REMOVED lines=24> */
.L_x_464:
[----:B------:R-:W-:Y:S05]  /*c2860*/  BSYNC.RECONVERGENT B0 ;  /* 0x0000000000007941 */ /* 0x000fea0003800200 */
.L_x_463:
        /* <DEDUP_REMOVED lines=20> */
.L_x_466:
[----:B------:R-:W-:Y:S05]  /*c29b0*/  BSYNC.RECONVERGENT B0 ;  /* 0x0000000000007941 */ /* 0x000fea0003800200 */
.L_x_465:
        /* <DEDUP_REMOVED lines=18> */
.L_x_468:
[----:B------:R-:W-:Y:S05]  /*c2ae0*/  BSYNC.RECONVERGENT B0 ;  /* 0x0000000000007941 */ /* 0x000fea0003800200 */
.L_x_467:
        /* <DEDUP_REMOVED lines=18> */
.L_x_470:
[----:B------:R-:W-:Y:S05]  /*c2c10*/  BSYNC.RECONVERGENT B0 ;  /* 0x0000000000007941 */ /* 0x000fea0003800200 */
.L_x_469:
        /* <DEDUP_REMOVED lines=18> */
.L_x_472:
[----:B------:R-:W-:Y:S05]  /*c2d40*/  BSYNC.RECONVERGENT B0 ;  /* 0x0000000000007941 */ /* 0x000fea0003800200 */
.L_x_471:
        /* <DEDUP_REMOVED lines=18> */
.L_x_474:
[----:B------:R-:W-:Y:S05]  /*c2e70*/  BSYNC.RECONVERGENT B0 ;  /* 0x0000000000007941 */ /* 0x000fea0003800200 */
.L_x_473:
        /* <DEDUP_REMOVED lines=18> */
.L_x_476:
[----:B------:R-:W-:Y:S05]  /*c2fa0*/  BSYNC.RECONVERGENT B0 ;  /* 0x0000000000007941 */ /* 0x000fea0003800200 */
.L_x_475:
        /* <DEDUP_REMOVED lines=19> */
.L_x_478:
[----:B------:R-:W-:Y:S05]  /*c30e0*/  BSYNC.RECONVERGENT B0 ;  /* 0x0000000000007941 */ /* 0x000fea0003800200 */
.L_x_477:
        /* <DEDUP_REMOVED lines=24> */
.L_x_480:
[----:B------:R-:W-:Y:S05]  /*c3270*/  BSYNC.RECONVERGENT B0 ;  /* 0x0000000000007941 */ /* 0x000fea0003800200 */
.L_x_479:
        /* <DEDUP_REMOVED lines=20> */
.L_x_482:
[----:B------:R-:W-:Y:S05]  /*c33c0*/  BSYNC.RECONVERGENT B0 ;  /* 0x0000000000007941 */ /* 0x000fea0003800200 */
.L_x_481:
        /* <DEDUP_REMOVED lines=18> */
.L_x_484:
[----:B------:R-:W-:Y:S05]  /*c34f0*/  BSYNC.RECONVERGENT B0 ;  /* 0x0000000000007941 */ /* 0x000fea0003800200 */
.L_x_483:
        /* <DEDUP_REMOVED lines=18> */
.L_x_486:
[----:B------:R-:W-:Y:S05]  /*c3620*/  BSYNC.RECONVERGENT B0 ;  /* 0x0000000000007941 */ /* 0x000fea0003800200 */
.L_x_485:
        /* <DEDUP_REMOVED lines=18> */
.L_x_488:
[----:B------:R-:W-:Y:S05]  /*c3750*/  BSYNC.RECONVERGENT B0 ;  /* 0x0000000000007941 */ /* 0x000fea0003800200 */
.L_x_487:
        /* <DEDUP_REMOVED lines=18> */
.L_x_490:
[----:B------:R-:W-:Y:S05]  /*c3880*/  BSYNC.RECONVERGENT B0 ;  /* 0x0000000000007941 */ /* 0x000fea0003800200 */
.L_x_489:
        /* <DEDUP_REMOVED lines=18> */
.L_x_492:
[----:B------:R-:W-:Y:S05]  /*c39b0*/  BSYNC.RECONVERGENT B0 ;  /* 0x0000000000007941 */ /* 0x000fea0003800200 */
.L_x_491:
        /* <DEDUP_REMOVED lines=19> */
.L_x_494:
[----:B------:R-:W-:Y:S05]  /*c3af0*/  BSYNC.RECONVERGENT B0 ;  /* 0x0000000000007941 */ /* 0x000fea0003800200 */
.L_x_493:
        /* <DEDUP_REMOVED lines=24> */
.L_x_496:
[----:B------:R-:W-:Y:S05]  /*c3c80*/  BSYNC.RECONVERGENT B0 ;  /* 0x0000000000007941 */ /* 0x000fea0003800200 */
.L_x_495:
        /* <DEDUP_REMOVED lines=20> */
.L_x_498:
[----:B------:R-:W-:Y:S05]  /*c3dd0*/  BSYNC.RECONVERGENT B0 ;  /* 0x0000000000007941 */ /* 0x000fea0003800200 */
.L_x_497:
        /* <DEDUP_REMOVED lines=18> */
.L_x_500:
[----:B------:R-:W-:Y:S05]  /*c3f00*/  BSYNC.RECONVERGENT B0 ;  /* 0x0000000000007941 */ /* 0x000fea0003800200 */
.L_x_499:
        /* <DEDUP_REMOVED lines=18> */
.L_x_502:
[----:B------:R-:W-:Y:S05]  /*c4030*/  BSYNC.RECONVERGENT B0 ;  /* 0x0000000000007941 */ /* 0x000fea0003800200 */
.L_x_501:
        /* <DEDUP_REMOVED lines=18> */
.L_x_504:
[----:B------:R-:W-:Y:S05]  /*c4160*/  BSYNC.RECONVERGENT B0 ;  /* 0x0000000000007941 */ /* 0x000fea0003800200 */
.L_x_503:
        /* <DEDUP_REMOVED lines=18> */
.L_x_506:
[----:B------:R-:W-:Y:S05]  /*c4290*/  BSYNC.RECONVERGENT B0 ;  /* 0x0000000000007941 */ /* 0x000fea0003800200 */
.L_x_505:
        /* <DEDUP_REMOVED lines=18> */
.L_x_508:
[----:B------:R-:W-:Y:S05]  /*c43c0*/  BSYNC.RECONVERGENT B0 ;  /* 0x0000000000007941 */ /* 0x000fea0003800200 */
.L_x_507:
        /* <DEDUP_REMOVED lines=19> */
.L_x_510:
[----:B------:R-:W-:Y:S05]  /*c4500*/  BSYNC.RECONVERGENT B0 ;  /* 0x0000000000007941 */ /* 0x000fea0003800200 */
.L_x_509:
        /* <DEDUP_REMOVED lines=24> */
.L_x_512:
[----:B------:R-:W-:Y:S05]  /*c4690*/  BSYNC.RECONVERGENT B0 ;  /* 0x0000000000007941 */ /* 0x000fea0003800200 */
.L_x_511:
        /* <DEDUP_REMOVED lines=20> */
.L_x_514:
[----:B------:R-:W-:Y:S05]  /*c47e0*/  BSYNC.RECONVERGENT B0 ;  /* 0x0000000000007941 */ /* 0x000fea0003800200 */
.L_x_513:
        /* <DEDUP_REMOVED lines=18> */
.L_x_516:
[----:B------:R-:W-:Y:S05]  /*c4910*/  BSYNC.RECONVERGENT B0 ;  /* 0x0000000000007941 */ /* 0x000fea0003800200 */
.L_x_515:
        /* <DEDUP_REMOVED lines=18> */
.L_x_518:
[----:B------:R-:W-:Y:S05]  /*c4a40*/  BSYNC.RECONVERGENT B0 ;  /* 0x0000000000007941 */ /* 0x000fea0003800200 */
.L_x_517:
        /* <DEDUP_REMOVED lines=18> */
.L_x_520:
[----:B------:R-:W-:Y:S05]  /*c4b70*/  BSYNC.RECONVERGENT B0 ;  /* 0x0000000000007941 */ /* 0x000fea0003800200 */
.L_x_519:
        /* <DEDUP_REMOVED lines=18> */
.L_x_522:
[----:B------:R-:W-:Y:S05]  /*c4ca0*/  BSYNC.RECONVERGENT B0 ;  /* 0x0000000000007941 */ /* 0x000fea0003800200 */
.L_x_521:
        /* <DEDUP_REMOVED lines=18> */
.L_x_524:
[----:B------:R-:W-:Y:S05]  /*c4dd0*/  BSYNC.RECONVERGENT B0 ;  /* 0x0000000000007941 */ /* 0x000fea0003800200 */
.L_x_523:
        /* <DEDUP_REMOVED lines=19> */
.L_x_526:
[----:B------:R-:W-:Y:S05]  /*c4f10*/  BSYNC.RECONVERGENT B0 ;  /* 0x0000000000007941 */ /* 0x000fea0003800200 */
.L_x_525:
        /* <DEDUP_REMOVED lines=24> */
.L_x_528:
[----:B------:R-:W-:Y:S05]  /*c50a0*/  BSYNC.RECONVERGENT B0 ;  /* 0x0000000000007941 */ /* 0x000fea0003800200 */
.L_x_527:
        /* <DEDUP_REMOVED lines=20> */
.L_x_530:
[----:B------:R-:W-:Y:S05]  /*c51f0*/  BSYNC.RECONVERGENT B0 ;  /* 0x0000000000007941 */ /* 0x000fea0003800200 */
.L_x_529:
        /* <DEDUP_REMOVED lines=18> */
.L_x_532:
[----:B------:R-:W-:Y:S05]  /*c5320*/  BSYNC.RECONVERGENT B0 ;  /* 0x0000000000007941 */ /* 0x000fea0003800200 */
.L_x_531:
        /* <DEDUP_REMOVED lines=18> */
.L_x_534:
[----:B------:R-:W-:Y:S05]  /*c5450*/  BSYNC.RECONVERGENT B0 ;  /* 0x0000000000007941 */ /* 0x000fea0003800200 */
.L_x_533:
        /* <DEDUP_REMOVED lines=18> */
.L_x_536:
[----:B------:R-:W-:Y:S05]  /*c5580*/  BSYNC.RECONVERGENT B0 ;  /* 0x0000000000007941 */ /* 0x000fea0003800200 */
.L_x_535:
        /* <DEDUP_REMOVED lines=18> */
.L_x_538:
[----:B------:R-:W-:Y:S05]  /*c56b0*/  BSYNC.RECONVERGENT B0 ;  /* 0x0000000000007941 */ /* 0x000fea0003800200 */
.L_x_537:
        /* <DEDUP_REMOVED lines=18> */
.L_x_540:
[----:B------:R-:W-:Y:S05]  /*c57e0*/  BSYNC.RECONVERGENT B0 ;  /* 0x0000000000007941 */ /* 0x000fea0003800200 */
.L_x_539:
        /* <DEDUP_REMOVED lines=19> */
.L_x_542:
[----:B------:R-:W-:Y:S05]  /*c5920*/  BSYNC.RECONVERGENT B0 ;  /* 0x0000000000007941 */ /* 0x000fea0003800200 */
.L_x_541:
        /* <DEDUP_REMOVED lines=24> */
.L_x_544:
[----:B------:R-:W-:Y:S05]  /*c5ab0*/  BSYNC.RECONVERGENT B0 ;  /* 0x0000000000007941 */ /* 0x000fea0003800200 */
.L_x_543:
        /* <DEDUP_REMOVED lines=20> */
.L_x_546:
[----:B------:R-:W-:Y:S05]  /*c5c00*/  BSYNC.RECONVERGENT B0 ;  /* 0x0000000000007941 */ /* 0x000fea0003800200 */
.L_x_545:
        /* <DEDUP_REMOVED lines=18> */
.L_x_548:
[----:B------:R-:W-:Y:S05]  /*c5d30*/  BSYNC.RECONVERGENT B0 ;  /* 0x0000000000007941 */ /* 0x000fea0003800200 */
.L_x_547:
        /* <DEDUP_REMOVED lines=18> */
.L_x_550:
[----:B------:R-:W-:Y:S05]  /*c5e60*/  BSYNC.RECONVERGENT B0 ;  /* 0x0000000000007941 */ /* 0x000fea0003800200 */
.L_x_549:
        /* <DEDUP_REMOVED lines=18> */
.L_x_552:
[----:B------:R-:W-:Y:S05]  /*c5f90*/  BSYNC.RECONVERGENT B0 ;  /* 0x0000000000007941 */ /* 0x000fea0003800200 */
.L_x_551:
        /* <DEDUP_REMOVED lines=18> */
.L_x_554:
[----:B------:R-:W-:Y:S05]  /*c60c0*/  BSYNC.RECONVERGENT B0 ;  /* 0x0000000000007941 */ /* 0x000fea0003800200 */
.L_x_553:
        /* <DEDUP_REMOVED lines=18> */
.L_x_556:
[----:B------:R-:W-:Y:S05]  /*c61f0*/  BSYNC.RECONVERGENT B0 ;  /* 0x0000000000007941 */ /* 0x000fea0003800200 */
.L_x_555:
        /* <DEDUP_REMOVED lines=19> */
.L_x_558:
[----:B------:R-:W-:Y:S05]  /*c6330*/  BSYNC.RECONVERGENT B0 ;  /* 0x0000000000007941 */ /* 0x000fea0003800200 */
.L_x_557:
        /* <DEDUP_REMOVED lines=24> */
.L_x_560:
[----:B------:R-:W-:Y:S05]  /*c64c0*/  BSYNC.RECONVERGENT B0 ;  /* 0x0000000000007941 */ /* 0x000fea0003800200 */
.L_x_559:
        /* <DEDUP_REMOVED lines=20> */
.L_x_562:
[----:B------:R-:W-:Y:S05]  /*c6610*/  BSYNC.RECONVERGENT B0 ;  /* 0x0000000000007941 */ /* 0x000fea0003800200 */
.L_x_561:
        /* <DEDUP_REMOVED lines=18> */
.L_x_564:
[----:B------:R-:W-:Y:S05]  /*c6740*/  BSYNC.RECONVERGENT B0 ;  /* 0x0000000000007941 */ /* 0x000fea0003800200 */
.L_x_563:
        /* <DEDUP_REMOVED lines=18> */
.L_x_566:
[----:B------:R-:W-:Y:S05]  /*c6870*/  BSYNC.RECONVERGENT B0 ;  /* 0x0000000000007941 */ /* 0x000fea0003800200 */
.L_x_565:
        /* <DEDUP_REMOVED lines=18> */
.L_x_568:
[----:B------:R-:W-:Y:S05]  /*c69a0*/  BSYNC.RECONVERGENT B0 ;  /* 0x0000000000007941 */ /* 0x000fea0003800200 */
.L_x_567:
        /* <DEDUP_REMOVED lines=18> */
.L_x_570:
[----:B------:R-:W-:Y:S05]  /*c6ad0*/  BSYNC.RECONVERGENT B0 ;  /* 0x0000000000007941 */ /* 0x000fea0003800200 */
.L_x_569:
        /* <DEDUP_REMOVED lines=18> */
.L_x_572:
[----:B------:R-:W-:Y:S05]  /*c6c00*/  BSYNC.RECONVERGENT B0 ;  /* 0x0000000000007941 */ /* 0x000fea0003800200 */
.L_x_571:
        /* <DEDUP_REMOVED lines=19> */
.L_x_574:
[----:B------:R-:W-:Y:S05]  /*c6d40*/  BSYNC.RECONVERGENT B0 ;  /* 0x0000000000007941 */ /* 0x000fea0003800200 */
.L_x_573:
        /* <DEDUP_REMOVED lines=24> */
.L_x_576:
[----:B------:R-:W-:Y:S05]  /*c6ed0*/  BSYNC.RECONVERGENT B0 ;  /* 0x0000000000007941 */ /* 0x000fea0003800200 */
.L_x_575:
        /* <DEDUP_REMOVED lines=20> */
.L_x_578:
[----:B------:R-:W-:Y:S05]  /*c7020*/  BSYNC.RECONVERGENT B0 ;  /* 0x0000000000007941 */ /* 0x000fea0003800200 */
.L_x_577:
        /* <DEDUP_REMOVED lines=18> */
.L_x_580:
[----:B------:R-:W-:Y:S05]  /*c7150*/  BSYNC.RECONVERGENT B0 ;  /* 0x0000000000007941 */ /* 0x000fea0003800200 */
.L_x_579:
        /* <DEDUP_REMOVED lines=18> */
.L_x_582:
[----:B------:R-:W-:Y:S05]  /*c7280*/  BSYNC.RECONVERGENT B0 ;  /* 0x0000000000007941 */ /* 0x000fea0003800200 */
.L_x_581:
        /* <DEDUP_REMOVED lines=18> */
.L_x_584:
[----:B------:R-:W-:Y:S05]  /*c73b0*/  BSYNC.RECONVERGENT B0 ;  /* 0x0000000000007941 */ /* 0x000fea0003800200 */
.L_x_583:
        /* <DEDUP_REMOVED lines=18> */
.L_x_586:
[----:B------:R-:W-:Y:S05]  /*c74e0*/  BSYNC.RECONVERGENT B0 ;  /* 0x0000000000007941 */ /* 0x000fea0003800200 */
.L_x_585:
        /* <DEDUP_REMOVED lines=18> */
.L_x_588:
[----:B------:R-:W-:Y:S05]  /*c7610*/  BSYNC.RECONVERGENT B0 ;  /* 0x0000000000007941 */ /* 0x000fea0003800200 */
.L_x_587:
        /* <DEDUP_REMOVED lines=19> */
.L_x_590:
[----:B------:R-:W-:Y:S05]  /*c7750*/  BSYNC.RECONVERGENT B0 ;  /* 0x0000000000007941 */ /* 0x000fea0003800200 */
.L_x_589:
        /* <DEDUP_REMOVED lines=24> */
.L_x_592:
[----:B------:R-:W-:Y:S05]  /*c78e0*/  BSYNC.RECONVERGENT B0 ;  /* 0x0000000000007941 */ /* 0x000fea0003800200 */
.L_x_591:
        /* <DEDUP_REMOVED lines=20> */
.L_x_594:
[----:B------:R-:W-:Y:S05]  /*c7a30*/  BSYNC.RECONVERGENT B0 ;  /* 0x0000000000007941 */ /* 0x000fea0003800200 */
.L_x_593:
        /* <DEDUP_REMOVED lines=18> */
.L_x_596:
[----:B------:R-:W-:Y:S05]  /*c7b60*/  BSYNC.RECONVERGENT B0 ;  /* 0x0000000000007941 */ /* 0x000fea0003800200 */
.L_x_595:
        /* <DEDUP_REMOVED lines=18> */
.L_x_598:
[----:B------:R-:W-:Y:S05]  /*c7c90*/  BSYNC.RECONVERGENT B0 ;  /* 0x0000000000007941 */ /* 0x000fea0003800200 */
.L_x_597:
        /* <DEDUP_REMOVED lines=18> */
.L_x_600:
[----:B------:R-:W-:Y:S05]  /*c7dc0*/  BSYNC.RECONVERGENT B0 ;  /* 0x0000000000007941 */ /* 0x000fea0003800200 */
.L_x_599:
        /* <DEDUP_REMOVED lines=18> */
.L_x_602:
[----:B------:R-:W-:Y:S05]  /*c7ef0*/  BSYNC.RECONVERGENT B0 ;  /* 0x0000000000007941 */ /* 0x000fea0003800200 */
.L_x_601:
        /* <DEDUP_REMOVED lines=18> */
.L_x_604:
[----:B------:R-:W-:Y:S05]  /*c8020*/  BSYNC.RECONVERGENT B0 ;  /* 0x0000000000007941 */ /* 0x000fea0003800200 */
.L_x_603:
        /* <DEDUP_REMOVED lines=19> */
.L_x_606:
[----:B------:R-:W-:Y:S05]  /*c8160*/  BSYNC.RECONVERGENT B0 ;  /* 0x0000000000007941 */ /* 0x000fea0003800200 */
.L_x_605:
        /* <DEDUP_REMOVED lines=24> */
.L_x_608:
[----:B------:R-:W-:Y:S05]  /*c82f0*/  BSYNC.RECONVERGENT B0 ;  /* 0x0000000000007941 */ /* 0x000fea0003800200 */
.L_x_607:
        /* <DEDUP_REMOVED lines=20> */
.L_x_610:
[----:B------:R-:W-:Y:S05]  /*c8440*/  BSYNC.RECONVERGENT B0 ;  /* 0x0000000000007941 */ /* 0x000fea0003800200 */
.L_x_609:
        /* <DEDUP_REMOVED lines=18> */
.L_x_612:
[----:B------:R-:W-:Y:S05]  /*c8570*/  BSYNC.RECONVERGENT B0 ;  /* 0x0000000000007941 */ /* 0x000fea0003800200 */
.L_x_611:
        /* <DEDUP_REMOVED lines=18> */
.L_x_614:
[----:B------:R-:W-:Y:S05]  /*c86a0*/  BSYNC.RECONVERGENT B0 ;  /* 0x0000000000007941 */ /* 0x000fea0003800200 */
.L_x_613:
        /* <DEDUP_REMOVED lines=18> */
.L_x_616:
[----:B------:R-:W-:Y:S05]  /*c87d0*/  BSYNC.RECONVERGENT B0 ;  /* 0x0000000000007941 */ /* 0x000fea0003800200 */
.L_x_615:
        /* <DEDUP_REMOVED lines=18> */
.L_x_618:
[----:B------:R-:W-:Y:S05]  /*c8900*/  BSYNC.RECONVERGENT B0 ;  /* 0x0000000000007941 */ /* 0x000fea0003800200 */
.L_x_617:
        /* <DEDUP_REMOVED lines=18> */
.L_x_620:
[----:B------:R-:W-:Y:S05]  /*c8a30*/  BSYNC.RECONVERGENT B0 ;  /* 0x0000000000007941 */ /* 0x000fea0003800200 */
.L_x_619:
        /* <DEDUP_REMOVED lines=19> */
.L_x_622:
[----:B------:R-:W-:Y:S05]  /*c8b70*/  BSYNC.RECONVERGENT B0 ;  /* 0x0000000000007941 */ /* 0x000fea0003800200 */
.L_x_621:
        /* <DEDUP_REMOVED lines=24> */
.L_x_624:
[----:B------:R-:W-:Y:S05]  /*c8d00*/  BSYNC.RECONVERGENT B0 ;  /* 0x0000000000007941 */ /* 0x000fea0003800200 */
.L_x_623:
        /* <DEDUP_REMOVED lines=20> */
.L_x_626:
[----:B------:R-:W-:Y:S05]  /*c8e50*/  BSYNC.RECONVERGENT B0 ;  /* 0x0000000000007941 */ /* 0x000fea0003800200 */
.L_x_625:
        /* <DEDUP_REMOVED lines=18> */
.L_x_628:
[----:B------:R-:W-:Y:S05]  /*c8f80*/  BSYNC.RECONVERGENT B0 ;  /* 0x0000000000007941 */ /* 0x000fea0003800200 */
.L_x_627:
        /* <DEDUP_REMOVED lines=18> */
.L_x_630:
[----:B------:R-:W-:Y:S05]  /*c90b0*/  BSYNC.RECONVERGENT B0 ;  /* 0x0000000000007941 */ /* 0x000fea0003800200 */
.L_x_629:
        /* <DEDUP_REMOVED lines=18> */
.L_x_632:
[----:B------:R-:W-:Y:S05]  /*c91e0*/  BSYNC.RECONVERGENT B0 ;  /* 0x0000000000007941 */ /* 0x000fea0003800200 */
.L_x_631:
        /* <DEDUP_REMOVED lines=18> */
.L_x_634:
[----:B------:R-:W-:Y:S05]  /*c9310*/  BSYNC.RECONVERGENT B0 ;  /* 0x0000000000007941 */ /* 0x000fea0003800200 */
.L_x_633:
        /* <DEDUP_REMOVED lines=18> */
.L_x_636:
[----:B------:R-:W-:Y:S05]  /*c9440*/  BSYNC.RECONVERGENT B0 ;  /* 0x0000000000007941 */ /* 0x000fea0003800200 */
.L_x_635:
        /* <DEDUP_REMOVED lines=19> */
.L_x_638:
[----:B------:R-:W-:Y:S05]  /*c9580*/  BSYNC.RECONVERGENT B0 ;  /* 0x0000000000007941 */ /* 0x000fea0003800200 */
.L_x_637:
        /* <DEDUP_REMOVED lines=24> */
.L_x_640:
[----:B------:R-:W-:Y:S05]  /*c9710*/  BSYNC.RECONVERGENT B0 ;  /* 0x0000000000007941 */ /* 0x000fea0003800200 */
.L_x_639:
        /* <DEDUP_REMOVED lines=20> */
.L_x_642:
[----:B------:R-:W-:Y:S05]  /*c9860*/  BSYNC.RECONVERGENT B0 ;  /* 0x0000000000007941 */ /* 0x000fea0003800200 */
.L_x_641:
        /* <DEDUP_REMOVED lines=18> */
.L_x_644:
[----:B------:R-:W-:Y:S05]  /*c9990*/  BSYNC.RECONVERGENT B0 ;  /* 0x0000000000007941 */ /* 0x000fea0003800200 */
.L_x_643:
        /* <DEDUP_REMOVED lines=18> */
.L_x_646:
[----:B------:R-:W-:Y:S05]  /*c9ac0*/  BSYNC.RECONVERGENT B0 ;  /* 0x0000000000007941 */ /* 0x000fea0003800200 */
.L_x_645:
        /* <DEDUP_REMOVED lines=18> */
.L_x_648:
[----:B------:R-:W-:Y:S05]  /*c9bf0*/  BSYNC.RECONVERGENT B0 ;  /* 0x0000000000007941 */ /* 0x000fea0003800200 */
.L_x_647:
        /* <DEDUP_REMOVED lines=18> */
.L_x_650:
[----:B------:R-:W-:Y:S05]  /*c9d20*/  BSYNC.RECONVERGENT B0 ;  /* 0x0000000000007941 */ /* 0x000fea0003800200 */
.L_x_649:
        /* <DEDUP_REMOVED lines=18> */
.L_x_652:
[----:B------:R-:W-:Y:S05]  /*c9e50*/  BSYNC.RECONVERGENT B0 ;  /* 0x0000000000007941 */ /* 0x000fea0003800200 */
.L_x_651:
        /* <DEDUP_REMOVED lines=19> */
.L_x_654:
[----:B------:R-:W-:Y:S05]  /*c9f90*/  BSYNC.RECONVERGENT B0 ;  /* 0x0000000000007941 */ /* 0x000fea0003800200 */
.L_x_653:
        /* <DEDUP_REMOVED lines=24> */
.L_x_656:
[----:B------:R-:W-:Y:S05]  /*ca120*/  BSYNC.RECONVERGENT B0 ;  /* 0x0000000000007941 */ /* 0x000fea0003800200 */
.L_x_655:
        /* <DEDUP_REMOVED lines=20> */
.L_x_658:
[----:B------:R-:W-:Y:S05]  /*ca270*/  BSYNC.RECONVERGENT B0 ;  /* 0x0000000000007941 */ /* 0x000fea0003800200 */
.L_x_657:
        /* <DEDUP_REMOVED lines=18> */
.L_x_660:
[----:B------:R-:W-:Y:S05]  /*ca3a0*/  BSYNC.RECONVERGENT B0 ;  /* 0x0000000000007941 */ /* 0x000fea0003800200 */
.L_x_659:
        /* <DEDUP_REMOVED lines=18> */
.L_x_662:
[----:B------:R-:W-:Y:S05]  /*ca4d0*/  BSYNC.RECONVERGENT B0 ;  /* 0x0000000000007941 */ /* 0x000fea0003800200 */
.L_x_661:
        /* <DEDUP_REMOVED lines=18> */
.L_x_664:
[----:B------:R-:W-:Y:S05]  /*ca600*/  BSYNC.RECONVERGENT B0 ;  /* 0x0000000000007941 */ /* 0x000fea0003800200 */
.L_x_663:
        /* <DEDUP_REMOVED lines=18> */
.L_x_666:
[----:B------:R-:W-:Y:S05]  /*ca730*/  BSYNC.RECONVERGENT B0 ;  /* 0x0000000000007941 */ /* 0x000fea0003800200 */
.L_x_665:
        /* <DEDUP_REMOVED lines=18> */
.L_x_668:
[----:B------:R-:W-:Y:S05]  /*ca860*/  BSYNC.RECONVERGENT B0 ;  /* 0x0000000000007941 */ /* 0x000fea0003800200 */
.L_x_667:
        /* <DEDUP_REMOVED lines=19> */
.L_x_670:
[----:B------:R-:W-:Y:S05]  /*ca9a0*/  BSYNC.RECONVERGENT B0 ;  /* 0x0000000000007941 */ /* 0x000fea0003800200 */
.L_x_669:
        /* <DEDUP_REMOVED lines=24> */
.L_x_672:
[----:B------:R-:W-:Y:S05]  /*cab30*/  BSYNC.RECONVERGENT B0 ;  /* 0x0000000000007941 */ /* 0x000fea0003800200 */
.L_x_671:
        /* <DEDUP_REMOVED lines=20> */
.L_x_674:
[----:B------:R-:W-:Y:S05]  /*cac80*/  BSYNC.RECONVERGENT B0 ;  /* 0x0000000000007941 */ /* 0x000fea0003800200 */
.L_x_673:
        /* <DEDUP_REMOVED lines=18> */
.L_x_676:
[----:B------:R-:W-:Y:S05]  /*cadb0*/  BSYNC.RECONVERGENT B0 ;  /* 0x0000000000007941 */ /* 0x000fea0003800200 */
.L_x_675:
        /* <DEDUP_REMOVED lines=18> */
.L_x_678:
[----:B------:R-:W-:Y:S05]  /*caee0*/  BSYNC.RECONVERGENT B0 ;  /* 0x0000000000007941 */ /* 0x000fea0003800200 */
.L_x_677:
        /* <DEDUP_REMOVED lines=18> */
.L_x_680:
[----:B------:R-:W-:Y:S05]  /*cb010*/  BSYNC.RECONVERGENT B0 ;  /* 0x0000000000007941 */ /* 0x000fea0003800200 */
.L_x_679:
        /* <DEDUP_REMOVED lines=18> */
.L_x_682:
[----:B------:R-:W-:Y:S05]  /*cb140*/  BSYNC.RECONVERGENT B0 ;  /* 0x0000000000007941 */ /* 0x000fea0003800200 */
.L_x_681:
        /* <DEDUP_REMOVED lines=18> */
.L_x_684:
[----:B------:R-:W-:Y:S05]  /*cb270*/  BSYNC.RECONVERGENT B0 ;  /* 0x0000000000007941 */ /* 0x000fea0003800200 */
.L_x_683:
        /* <DEDUP_REMOVED lines=19> */
.L_x_686:
[----:B------:R-:W-:Y:S05]  /*cb3b0*/  BSYNC.RECONVERGENT B0 ;  /* 0x0000000000007941 */ /* 0x000fea0003800200 */
.L_x_685:
        /* <DEDUP_REMOVED lines=24> */
.L_x_688:
[----:B------:R-:W-:Y:S05]  /*cb540*/  BSYNC.RECONVERGENT B0 ;  /* 0x0000000000007941 */ /* 0x000fea0003800200 */
.L_x_687:
        /* <DEDUP_REMOVED lines=20> */
.L_x_690:
[----:B------:R-:W-:Y:S05]  /*cb690*/  BSYNC.RECONVERGENT B0 ;  /* 0x0000000000007941 */ /* 0x000fea0003800200 */
.L_x_689:
        /* <DEDUP_REMOVED lines=18> */
.L_x_692:
[----:B------:R-:W-:Y:S05]  /*cb7c0*/  BSYNC.RECONVERGENT B0 ;  /* 0x0000000000007941 */ /* 0x000fea0003800200 */
.L_x_691:
        /* <DEDUP_REMOVED lines=18> */
.L_x_694:
[----:B------:R-:W-:Y:S05]  /*cb8f0*/  BSYNC.RECONVERGENT B0 ;  /* 0x0000000000007941 */ /* 0x000fea0003800200 */
.L_x_693:
        /* <DEDUP_REMOVED lines=18> */
.L_x_696:
[----:B------:R-:W-:Y:S05]  /*cba20*/  BSYNC.RECONVERGENT B0 ;  /* 0x0000000000007941 */ /* 0x000fea0003800200 */
.L_x_695:
        /* <DEDUP_REMOVED lines=18> */
.L_x_698:
[----:B------:R-:W-:Y:S05]  /*cbb50*/  BSYNC.RECONVERGENT B0 ;  /* 0x0000000000007941 */ /* 0x000fea0003800200 */
.L_x_697:
        /* <DEDUP_REMOVED lines=18> */
.L_x_700:
[----:B------:R-:W-:Y:S05]  /*cbc80*/  BSYNC.RECONVERGENT B0 ;  /* 0x0000000000007941 */ /* 0x000fea0003800200 */
.L_x_699:
        /* <DEDUP_REMOVED lines=19> */
.L_x_702:
[----:B------:R-:W-:Y:S05]  /*cbdc0*/  BSYNC.RECONVERGENT B0 ;  /* 0x0000000000007941 */ /* 0x000fea0003800200 */
.L_x_701:
        /* <DEDUP_REMOVED lines=24> */
.L_x_704:
[----:B------:R-:W-:Y:S05]  /*cbf50*/  BSYNC.RECONVERGENT B0 ;  /* 0x0000000000007941 */ /* 0x000fea0003800200 */
.L_x_703:
        /* <DEDUP_REMOVED lines=20> */
.L_x_706:
[----:B------:R-:W-:Y:S05]  /*cc0a0*/  BSYNC.RECONVERGENT B0 ;  /* 0x0000000000007941 */ /* 0x000fea0003800200 */
.L_x_705:
        /* <DEDUP_REMOVED lines=18> */
.L_x_708:
[----:B------:R-:W-:Y:S05]  /*cc1d0*/  BSYNC.RECONVERGENT B0 ;  /* 0x0000000000007941 */ /* 0x000fea0003800200 */
.L_x_707:
        /* <DEDUP_REMOVED lines=18> */
.L_x_710:
[----:B------:R-:W-:Y:S05]  /*cc300*/  BSYNC.RECONVERGENT B0 ;  /* 0x0000000000007941 */ /* 0x000fea0003800200 */
.L_x_709:
        /* <DEDUP_REMOVED lines=18> */
.L_x_712:
[----:B------:R-:W-:Y:S05]  /*cc430*/  BSYNC.RECONVERGENT B0 ;  /* 0x0000000000007941 */ /* 0x000fea0003800200 */
.L_x_711:
        /* <DEDUP_REMOVED lines=18> */
.L_x_714:
[----:B------:R-:W-:Y:S05]  /*cc560*/  BSYNC.RECONVERGENT B0 ;  /* 0x0000000000007941 */ /* 0x000fea0003800200 */
.L_x_713:
        /* <DEDUP_REMOVED lines=18> */
.L_x_716:
[----:B------:R-:W-:Y:S05]  /*cc690*/  BSYNC.RECONVERGENT B0 ;  /* 0x0000000000007941 */ /* 0x000fea0003800200 */
.L_x_715:
        /* <DEDUP_REMOVED lines=19> */
.L_x_718:
[----:B------:R-:W-:Y:S05]  /*cc7d0*/  BSYNC.RECONVERGENT B0 ;  /* 0x0000000000007941 */ /* 0x000fea0003800200 */
.L_x_717:
        /* <DEDUP_REMOVED lines=24> */
.L_x_720:
[----:B------:R-:W-:Y:S05]  /*cc960*/  BSYNC.RECONVERGENT B0 ;  /* 0x0000000000007941 */ /* 0x000fea0003800200 */
.L_x_719:
        /* <DEDUP_REMOVED lines=20> */
.L_x_722:
[----:B------:R-:W-:Y:S05]  /*ccab0*/  BSYNC.RECONVERGENT B0 ;  /* 0x0000000000007941 */ /* 0x000fea0003800200 */
.L_x_721:
        /* <DEDUP_REMOVED lines=18> */
.L_x_724:
[----:B------:R-:W-:Y:S05]  /*ccbe0*/  BSYNC.RECONVERGENT B0 ;  /* 0x0000000000007941 */ /* 0x000fea0003800200 */
.L_x_723:
        /* <DEDUP_REMOVED lines=18> */
.L_x_726:
[----:B------:R-:W-:Y:S05]  /*ccd10*/  BSYNC.RECONVERGENT B0 ;  /* 0x0000000000007941 */ /* 0x000fea0003800200 */
.L_x_725:
        /* <DEDUP_REMOVED lines=18> */
.L_x_728:
[----:B------:R-:W-:Y:S05]  /*cce40*/  BSYNC.RECONVERGENT B0 ;  /* 0x0000000000007941 */ /* 0x000fea0003800200 */
.L_x_727:
        /* <DEDUP_REMOVED lines=18> */
.L_x_730:
[----:B------:R-:W-:Y:S05]  /*ccf70*/  BSYNC.RECONVERGENT B0 ;  /* 0x0000000000007941 */ /* 0x000fea0003800200 */
.L_x_729:
        /* <DEDUP_REMOVED lines=18> */
.L_x_732:
[----:B------:R-:W-:Y:S05]  /*cd0a0*/  BSYNC.RECONVERGENT B0 ;  /* 0x0000000000007941 */ /* 0x000fea0003800200 */
.L_x_731:
        /* <DEDUP_REMOVED lines=19> */
.L_x_734:
[----:B------:R-:W-:Y:S05]  /*cd1e0*/  BSYNC.RECONVERGENT B0 ;  /* 0x0000000000007941 */ /* 0x000fea0003800200 */
.L_x_733:
        /* <DEDUP_REMOVED lines=24> */
.L_x_736:
[----:B------:R-:W-:Y:S05]  /*cd370*/  BSYNC.RECONVERGENT B0 ;  /* 0x0000000000007941 */ /* 0x000fea0003800200 */
.L_x_735:
        /* <DEDUP_REMOVED lines=20> */
.L_x_738:
[----:B------:R-:W-:Y:S05]  /*cd4c0*/  BSYNC.RECONVERGENT B0 ;  /* 0x0000000000007941 */ /* 0x000fea0003800200 */
.L_x_737:
        /* <DEDUP_REMOVED lines=18> */
.L_x_740:
[----:B------:R-:W-:Y:S05]  /*cd5f0*/  BSYNC.RECONVERGENT B0 ;  /* 0x0000000000007941 */ /* 0x000fea0003800200 */
.L_x_739:
        /* <DEDUP_REMOVED lines=18> */
.L_x_742:
[----:B------:R-:W-:Y:S05]  /*cd720*/  BSYNC.RECONVERGENT B0 ;  /* 0x0000000000007941 */ /* 0x000fea0003800200 */
.L_x_741:
        /* <DEDUP_REMOVED lines=18> */
.L_x_744:
[----:B------:R-:W-:Y:S05]  /*cd850*/  BSYNC.RECONVERGENT B0 ;  /* 0x0000000000007941 */ /* 0x000fea0003800200 */
.L_x_743:
        /* <DEDUP_REMOVED lines=18> */
.L_x_746:
[----:B------:R-:W-:Y:S05]  /*cd980*/  BSYNC.RECONVERGENT B0 ;  /* 0x0000000000007941 */ /* 0x000fea0003800200 */
.L_x_745:
        /* <DEDUP_REMOVED lines=18> */
.L_x_748:
[----:B------:R-:W-:Y:S05]  /*cdab0*/  BSYNC.RECONVERGENT B0 ;  /* 0x0000000000007941 */ /* 0x000fea0003800200 */
.L_x_747:
        /* <DEDUP_REMOVED lines=19> */
.L_x_750:
[----:B------:R-:W-:Y:S05]  /*cdbf0*/  BSYNC.RECONVERGENT B0 ;  /* 0x0000000000007941 */ /* 0x000fea0003800200 */
.L_x_749:
        /* <DEDUP_REMOVED lines=24> */
.L_x_752:
[----:B------:R-:W-:Y:S05]  /*cdd80*/  BSYNC.RECONVERGENT B0 ;  /* 0x0000000000007941 */ /* 0x000fea0003800200 */
.L_x_751:
        /* <DEDUP_REMOVED lines=20> */
.L_x_754:
[----:B------:R-:W-:Y:S05]  /*cded0*/  BSYNC.RECONVERGENT B0 ;  /* 0x0000000000007941 */ /* 0x000fea0003800200 */
.L_x_753:
        /* <DEDUP_REMOVED lines=18> */
.L_x_756:
[----:B------:R-:W-:Y:S05]  /*ce000*/  BSYNC.RECONVERGENT B0 ;  /* 0x0000000000007941 */ /* 0x000fea0003800200 */
.L_x_755:
        /* <DEDUP_REMOVED lines=18> */
.L_x_758:
[----:B------:R-:W-:Y:S05]  /*ce130*/  BSYNC.RECONVERGENT B0 ;  /* 0x0000000000007941 */ /* 0x000fea0003800200 */
.L_x_757:
        /* <DEDUP_REMOVED lines=18> */
.L_x_760:
[----:B------:R-:W-:Y:S05]  /*ce260*/  BSYNC.RECONVERGENT B0 ;  /* 0x0000000000007941 */ /* 0x000fea0003800200 */
.L_x_759:
        /* <DEDUP_REMOVED lines=18> */
.L_x_762:
[----:B------:R-:W-:Y:S05]  /*ce390*/  BSYNC.RECONVERGENT B0 ;  /* 0x0000000000007941 */ /* 0x000fea0003800200 */
.L_x_761:
        /* <DEDUP_REMOVED lines=18> */
.L_x_764:
[----:B------:R-:W-:Y:S05]  /*ce4c0*/  BSYNC.RECONVERGENT B0 ;  /* 0x0000000000007941 */ /* 0x000fea0003800200 */
.L_x_763:
        /* <DEDUP_REMOVED lines=19> */
.L_x_766:
[----:B------:R-:W-:Y:S05]  /*ce600*/  BSYNC.RECONVERGENT B0 ;  /* 0x0000000000007941 */ /* 0x000fea0003800200 */
.L_x_765:
        /* <DEDUP_REMOVED lines=24> */
.L_x_768:
[----:B------:R-:W-:Y:S05]  /*ce790*/  BSYNC.RECONVERGENT B0 ;  /* 0x0000000000007941 */ /* 0x000fea0003800200 */
.L_x_767:
        /* <DEDUP_REMOVED lines=20> */
.L_x_770:
[----:B------:R-:W-:Y:S05]  /*ce8e0*/  BSYNC.RECONVERGENT B0 ;  /* 0x0000000000007941 */ /* 0x000fea0003800200 */
.L_x_769:
        /* <DEDUP_REMOVED lines=18> */
.L_x_772:
[----:B------:R-:W-:Y:S05]  /*cea10*/  BSYNC.RECONVERGENT B0 ;  /* 0x0000000000007941 */ /* 0x000fea0003800200 */
.L_x_771:
        /* <DEDUP_REMOVED lines=18> */
.L_x_774:
[----:B------:R-:W-:Y:S05]  /*ceb40*/  BSYNC.RECONVERGENT B0 ;  /* 0x0000000000007941 */ /* 0x000fea0003800200 */
.L_x_773:
        /* <DEDUP_REMOVED lines=18> */
.L_x_776:
[----:B------:R-:W-:Y:S05]  /*cec70*/  BSYNC.RECONVERGENT B0 ;  /* 0x0000000000007941 */ /* 0x000fea0003800200 */
.L_x_775:
        /* <DEDUP_REMOVED lines=18> */
.L_x_778:
[----:B------:R-:W-:Y:S05]  /*ceda0*/  BSYNC.RECONVERGENT B0 ;  /* 0x0000000000007941 */ /* 0x000fea0003800200 */
.L_x_777:
        /* <DEDUP_REMOVED lines=18> */
.L_x_780:
[----:B------:R-:W-:Y:S05]  /*ceed0*/  BSYNC.RECONVERGENT B0 ;  /* 0x0000000000007941 */ /* 0x000fea0003800200 */
.L_x_779:
        /* <DEDUP_REMOVED lines=19> */
.L_x_782:
[----:B------:R-:W-:Y:S05]  /*cf010*/  BSYNC.RECONVERGENT B0 ;  /* 0x0000000000007941 */ /* 0x000fea0003800200 */
.L_x_781:
        /* <DEDUP_REMOVED lines=24> */
.L_x_784:
[----:B------:R-:W-:Y:S05]  /*cf1a0*/  BSYNC.RECONVERGENT B0 ;  /* 0x0000000000007941 */ /* 0x000fea0003800200 */
.L_x_783:
        /* <DEDUP_REMOVED lines=20> */
.L_x_786:
[----:B------:R-:W-:Y:S05]  /*cf2f0*/  BSYNC.RECONVERGENT B0 ;  /* 0x0000000000007941 */ /* 0x000fea0003800200 */
.L_x_785:
        /* <DEDUP_REMOVED lines=18> */
.L_x_788:
[----:B------:R-:W-:Y:S05]  /*cf420*/  BSYNC.RECONVERGENT B0 ;  /* 0x0000000000007941 */ /* 0x000fea0003800200 */
.L_x_787:
        /* <DEDUP_REMOVED lines=18> */
.L_x_790:
[----:B------:R-:W-:Y:S05]  /*cf550*/  BSYNC.RECONVERGENT B0 ;  /* 0x0000000000007941 */ /* 0x000fea0003800200 */
.L_x_789:
        /* <DEDUP_REMOVED lines=18> */
.L_x_792:
[----:B------:R-:W-:Y:S05]  /*cf680*/  BSYNC.RECONVERGENT B0 ;  /* 0x0000000000007941 */ /* 0x000fea0003800200 */
.L_x_791:
        /* <DEDUP_REMOVED lines=18> */
.L_x_794:
[----:B------:R-:W-:Y:S05]  /*cf7b0*/  BSYNC.RECONVERGENT B0 ;  /* 0x0000000000007941 */ /* 0x000fea0003800200 */
.L_x_793:
        /* <DEDUP_REMOVED lines=18> */
.L_x_796:
[----:B------:R-:W-:Y:S05]  /*cf8e0*/  BSYNC.RECONVERGENT B0 ;  /* 0x0000000000007941 */ /* 0x000fea0003800200 */
.L_x_795:
        /* <DEDUP_REMOVED lines=19> */
.L_x_798:
[----:B------:R-:W-:Y:S05]  /*cfa20*/  BSYNC.RECONVERGENT B0 ;  /* 0x0000000000007941 */ /* 0x000fea0003800200 */
.L_x_797:
        /* <DEDUP_REMOVED lines=24> */
.L_x_800:
[----:B------:R-:W-:Y:S05]  /*cfbb0*/  BSYNC.RECONVERGENT B0 ;  /* 0x0000000000007941 */ /* 0x000fea0003800200 */
.L_x_799:
        /* <DEDUP_REMOVED lines=20> */
.L_x_802:
[----:B------:R-:W-:Y:S05]  /*cfd00*/  BSYNC.RECONVERGENT B0 ;  /* 0x0000000000007941 */ /* 0x000fea0003800200 */
.L_x_801:
        /* <DEDUP_REMOVED lines=18> */
.L_x_804:
[----:B------:R-:W-:Y:S05]  /*cfe30*/  BSYNC.RECONVERGENT B0 ;  /* 0x0000000000007941 */ /* 0x000fea0003800200 */
.L_x_803:
        /* <DEDUP_REMOVED lines=18> */
.L_x_806:
[----:B------:R-:W-:Y:S05]  /*cff60*/  BSYNC.RECONVERGENT B0 ;  /* 0x0000000000007941 */ /* 0x000fea0003800200 */
.L_x_805:
        /* <DEDUP_REMOVED lines=18> */
.L_x_808:
[----:B------:R-:W-:Y:S05]  /*d0090*/  BSYNC.RECONVERGENT B0 ;  /* 0x0000000000007941 */ /* 0x000fea0003800200 */
.L_x_807:
        /* <DEDUP_REMOVED lines=18> */
.L_x_810:
[----:B------:R-:W-:Y:S05]  /*d01c0*/  BSYNC.RECONVERGENT B0 ;  /* 0x0000000000007941 */ /* 0x000fea0003800200 */
.L_x_809:
        /* <DEDUP_REMOVED lines=18> */
.L_x_812:
[----:B------:R-:W-:Y:S05]  /*d02f0*/  BSYNC.RECONVERGENT B0 ;  /* 0x0000000000007941 */ /* 0x000fea0003800200 */
.L_x_811:
        /* <DEDUP_REMOVED lines=19> */
.L_x_814:
[----:B------:R-:W-:Y:S05]  /*d0430*/  BSYNC.RECONVERGENT B0 ;  /* 0x0000000000007941 */ /* 0x000fea0003800200 */
.L_x_813:
        /* <DEDUP_REMOVED lines=24> */
.L_x_816:
[----:B------:R-:W-:Y:S05]  /*d05c0*/  BSYNC.RECONVERGENT B0 ;  /* 0x0000000000007941 */ /* 0x000fea0003800200 */
.L_x_815:
        /* <DEDUP_REMOVED lines=20> */
.L_x_818:
[----:B------:R-:W-:Y:S05]  /*d0710*/  BSYNC.RECONVERGENT B0 ;  /* 0x0000000000007941 */ /* 0x000fea0003800200 */
.L_x_817:
        /* <DEDUP_REMOVED lines=18> */
.L_x_820:
[----:B------:R-:W-:Y:S05]  /*d0840*/  BSYNC.RECONVERGENT B0 ;  /* 0x0000000000007941 */ /* 0x000fea0003800200 */
.L_x_819:
        /* <DEDUP_REMOVED lines=18> */
.L_x_822:
[----:B------:R-:W-:Y:S05]  /*d0970*/  BSYNC.RECONVERGENT B0 ;  /* 0x0000000000007941 */ /* 0x000fea0003800200 */
.L_x_821:
        /* <DEDUP_REMOVED lines=18> */
.L_x_824:
[----:B------:R-:W-:Y:S05]  /*d0aa0*/  BSYNC.RECONVERGENT B0 ;  /* 0x0000000000007941 */ /* 0x000fea0003800200 */
.L_x_823:
        /* <DEDUP_REMOVED lines=18> */
.L_x_826:
[----:B------:R-:W-:Y:S05]  /*d0bd0*/  BSYNC.RECONVERGENT B0 ;  /* 0x0000000000007941 */ /* 0x000fea0003800200 */
.L_x_825:
        /* <DEDUP_REMOVED lines=18> */
.L_x_828:
[----:B------:R-:W-:Y:S05]  /*d0d00*/  BSYNC.RECONVERGENT B0 ;  /* 0x0000000000007941 */ /* 0x000fea0003800200 */
.L_x_827:
        /* <DEDUP_REMOVED lines=19> */
.L_x_830:
[----:B------:R-:W-:Y:S05]  /*d0e40*/  BSYNC.RECONVERGENT B0 ;  /* 0x0000000000007941 */ /* 0x000fea0003800200 */
.L_x_829:
        /* <DEDUP_REMOVED lines=24> */
.L_x_832:
[----:B------:R-:W-:Y:S05]  /*d0fd0*/  BSYNC.RECONVERGENT B0 ;  /* 0x0000000000007941 */ /* 0x000fea0003800200 */
.L_x_831:
        /* <DEDUP_REMOVED lines=20> */
.L_x_834:
[----:B------:R-:W-:Y:S05]  /*d1120*/  BSYNC.RECONVERGENT B0 ;  /* 0x0000000000007941 */ /* 0x000fea0003800200 */
.L_x_833:
        /* <DEDUP_REMOVED lines=18> */
.L_x_836:
[----:B------:R-:W-:Y:S05]  /*d1250*/  BSYNC.RECONVERGENT B0 ;  /* 0x0000000000007941 */ /* 0x000fea0003800200 */
.L_x_835:
        /* <DEDUP_REMOVED lines=18> */
.L_x_838:
[----:B------:R-:W-:Y:S05]  /*d1380*/  BSYNC.RECONVERGENT B0 ;  /* 0x0000000000007941 */ /* 0x000fea0003800200 */
.L_x_837:
        /* <DEDUP_REMOVED lines=18> */
.L_x_840:
[----:B------:R-:W-:Y:S05]  /*d14b0*/  BSYNC.RECONVERGENT B0 ;  /* 0x0000000000007941 */ /* 0x000fea0003800200 */
.L_x_839:
        /* <DEDUP_REMOVED lines=18> */
.L_x_842:
[----:B------:R-:W-:Y:S05]  /*d15e0*/  BSYNC.RECONVERGENT B0 ;  /* 0x0000000000007941 */ /* 0x000fea0003800200 */
.L_x_841:
        /* <DEDUP_REMOVED lines=18> */
.L_x_844:
[----:B------:R-:W-:Y:S05]  /*d1710*/  BSYNC.RECONVERGENT B0 ;  /* 0x0000000000007941 */ /* 0x000fea0003800200 */
.L_x_843:
        /* <DEDUP_REMOVED lines=19> */
.L_x_846:
[----:B------:R-:W-:Y:S05]  /*d1850*/  BSYNC.RECONVERGENT B0 ;  /* 0x0000000000007941 */ /* 0x000fea0003800200 */
.L_x_845:
        /* <DEDUP_REMOVED lines=24> */
.L_x_848:
[----:B------:R-:W-:Y:S05]  /*d19e0*/  BSYNC.RECONVERGENT B0 ;  /* 0x0000000000007941 */ /* 0x000fea0003800200 */
.L_x_847:
        /* <DEDUP_REMOVED lines=20> */
.L_x_850:
[----:B------:R-:W-:Y:S05]  /*d1b30*/  BSYNC.RECONVERGENT B0 ;  /* 0x0000000000007941 */ /* 0x000fea0003800200 */
.L_x_849:
        /* <DEDUP_REMOVED lines=18> */
.L_x_852:
[----:B------:R-:W-:Y:S05]  /*d1c60*/  BSYNC.RECONVERGENT B0 ;  /* 0x0000000000007941 */ /* 0x000fea0003800200 */
.L_x_851:
        /* <DEDUP_REMOVED lines=18> */
.L_x_854:
[----:B------:R-:W-:Y:S05]  /*d1d90*/  BSYNC.RECONVERGENT B0 ;  /* 0x0000000000007941 */ /* 0x000fea0003800200 */
.L_x_853:
        /* <DEDUP_REMOVED lines=18> */
.L_x_856:
[----:B------:R-:W-:Y:S05]  /*d1ec0*/  BSYNC.RECONVERGENT B0 ;  /* 0x0000000000007941 */ /* 0x000fea0003800200 */
.L_x_855:
        /* <DEDUP_REMOVED lines=18> */
.L_x_858:
[----:B------:R-:W-:Y:S05]  /*d1ff0*/  BSYNC.RECONVERGENT B0 ;  /* 0x0000000000007941 */ /* 0x000fea0003800200 */
.L_x_857:
        /* <DEDUP_REMOVED lines=18> */
.L_x_860:
[----:B------:R-:W-:Y:S05]  /*d2120*/  BSYNC.RECONVERGENT B0 ;  /* 0x0000000000007941 */ /* 0x000fea0003800200 */
.L_x_859:
        /* <DEDUP_REMOVED lines=19> */
.L_x_862:
[----:B------:R-:W-:Y:S05]  /*d2260*/  BSYNC.RECONVERGENT B0 ;  /* 0x0000000000007941 */ /* 0x000fea0003800200 */
.L_x_861:
        /* <DEDUP_REMOVED lines=24> */
.L_x_864:
[----:B------:R-:W-:Y:S05]  /*d23f0*/  BSYNC.RECONVERGENT B0 ;  /* 0x0000000000007941 */ /* 0x000fea0003800200 */
.L_x_863:
        /* <DEDUP_REMOVED lines=20> */
.L_x_866:
[----:B------:R-:W-:Y:S05]  /*d2540*/  BSYNC.RECONVERGENT B0 ;  /* 0x0000000000007941 */ /* 0x000fea0003800200 */
.L_x_865:
        /* <DEDUP_REMOVED lines=18> */
.L_x_868:
[----:B------:R-:W-:Y:S05]  /*d2670*/  BSYNC.RECONVERGENT B0 ;  /* 0x0000000000007941 */ /* 0x000fea0003800200 */
.L_x_867:
        /* <DEDUP_REMOVED lines=18> */
.L_x_870:
[----:B------:R-:W-:Y:S05]  /*d27a0*/  BSYNC.RECONVERGENT B0 ;  /* 0x0000000000007941 */ /* 0x000fea0003800200 */
.L_x_869:
        /* <DEDUP_REMOVED lines=18> */
.L_x_872:
[----:B------:R-:W-:Y:S05]  /*d28d0*/  BSYNC.RECONVERGENT B0 ;  /* 0x0000000000007941 */ /* 0x000fea0003800200 */
.L_x_871:
        /* <DEDUP_REMOVED lines=18> */
.L_x_874:
[----:B------:R-:W-:Y:S05]  /*d2a00*/  BSYNC.RECONVERGENT B0 ;  /* 0x0000000000007941 */ /* 0x000fea0003800200 */
.L_x_873:
        /* <DEDUP_REMOVED lines=18> */
.L_x_876:
[----:B------:R-:W-:Y:S05]  /*d2b30*/  BSYNC.RECONVERGENT B0 ;  /* 0x0000000000007941 */ /* 0x000fea0003800200 */
.L_x_875:
        /* <DEDUP_REMOVED lines=19> */
.L_x_878:
[----:B------:R-:W-:Y:S05]  /*d2c70*/  BSYNC.RECONVERGENT B0 ;  /* 0x0000000000007941 */ /* 0x000fea0003800200 */
.L_x_877:
        /* <DEDUP_REMOVED lines=24> */
.L_x_880:
[----:B------:R-:W-:Y:S05]  /*d2e00*/  BSYNC.RECONVERGENT B0 ;  /* 0x0000000000007941 */ /* 0x000fea0003800200 */
.L_x_879:
        /* <DEDUP_REMOVED lines=20> */
.L_x_882:
[----:B------:R-:W-:Y:S05]  /*d2f50*/  BSYNC.RECONVERGENT B0 ;  /* 0x0000000000007941 */ /* 0x000fea0003800200 */
.L_x_881:
        /* <DEDUP_REMOVED lines=18> */
.L_x_884:
[----:B------:R-:W-:Y:S05]  /*d3080*/  BSYNC.RECONVERGENT B0 ;  /* 0x0000000000007941 */ /* 0x000fea0003800200 */
.L_x_883:
        /* <DEDUP_REMOVED lines=18> */
.L_x_886:
[----:B------:R-:W-:Y:S05]  /*d31b0*/  BSYNC.RECONVERGENT B0 ;  /* 0x0000000000007941 */ /* 0x000fea0003800200 */
.L_x_885:
        /* <DEDUP_REMOVED lines=18> */
.L_x_888:
[----:B------:R-:W-:Y:S05]  /*d32e0*/  BSYNC.RECONVERGENT B0 ;  /* 0x0000000000007941 */ /* 0x000fea0003800200 */
.L_x_887:
        /* <DEDUP_REMOVED lines=18> */
.L_x_890:
[----:B------:R-:W-:Y:S05]  /*d3410*/  BSYNC.RECONVERGENT B0 ;  /* 0x0000000000007941 */ /* 0x000fea0003800200 */
.L_x_889:
        /* <DEDUP_REMOVED lines=18> */
.L_x_892:
[----:B------:R-:W-:Y:S05]  /*d3540*/  BSYNC.RECONVERGENT B0 ;  /* 0x0000000000007941 */ /* 0x000fea0003800200 */
.L_x_891:
        /* <DEDUP_REMOVED lines=19> */
.L_x_894:
[----:B------:R-:W-:Y:S05]  /*d3680*/  BSYNC.RECONVERGENT B0 ;  /* 0x0000000000007941 */ /* 0x000fea0003800200 */
.L_x_893:
        /* <DEDUP_REMOVED lines=24> */
.L_x_896:
[----:B------:R-:W-:Y:S05]  /*d3810*/  BSYNC.RECONVERGENT B0 ;  /* 0x0000000000007941 */ /* 0x000fea0003800200 */
.L_x_895:
        /* <DEDUP_REMOVED lines=20> */
.L_x_898:
[----:B------:R-:W-:Y:S05]  /*d3960*/  BSYNC.RECONVERGENT B0 ;  /* 0x0000000000007941 */ /* 0x000fea0003800200 */
.L_x_897:
        /* <DEDUP_REMOVED lines=18> */
.L_x_900:
[----:B------:R-:W-:Y:S05]  /*d3a90*/  BSYNC.RECONVERGENT B0 ;  /* 0x0000000000007941 */ /* 0x000fea0003800200 */
.L_x_899:
        /* <DEDUP_REMOVED lines=18> */
.L_x_902:
[----:B------:R-:W-:Y:S05]  /*d3bc0*/  BSYNC.RECONVERGENT B0 ;  /* 0x0000000000007941 */ /* 0x000fea0003800200 */
.L_x_901:
        /* <DEDUP_REMOVED lines=18> */
.L_x_904:
[----:B------:R-:W-:Y:S05]  /*d3cf0*/  BSYNC.RECONVERGENT B0 ;  /* 0x0000000000007941 */ /* 0x000fea0003800200 */
.L_x_903:
        /* <DEDUP_REMOVED lines=18> */
.L_x_906:
[----:B------:R-:W-:Y:S05]  /*d3e20*/  BSYNC.RECONVERGENT B0 ;  /* 0x0000000000007941 */ /* 0x000fea0003800200 */
.L_x_905:
        /* <DEDUP_REMOVED lines=18> */
.L_x_908:
[----:B------:R-:W-:Y:S05]  /*d3f50*/  BSYNC.RECONVERGENT B0 ;  /* 0x0000000000007941 */ /* 0x000fea0003800200 */
.L_x_907:
        /* <DEDUP_REMOVED lines=19> */
.L_x_910:
[----:B------:R-:W-:Y:S05]  /*d4090*/  BSYNC.RECONVERGENT B0 ;  /* 0x0000000000007941 */ /* 0x000fea0003800200 */
.L_x_909:
        /* <DEDUP_REMOVED lines=24> */
.L_x_912:
[----:B------:R-:W-:Y:S05]  /*d4220*/  BSYNC.RECONVERGENT B0 ;  /* 0x0000000000007941 */ /* 0x000fea0003800200 */
.L_x_911:
        /* <DEDUP_REMOVED lines=20> */
.L_x_914:
[----:B------:R-:W-:Y:S05]  /*d4370*/  BSYNC.RECONVERGENT B0 ;  /* 0x0000000000007941 */ /* 0x000fea0003800200 */
.L_x_913:
        /* <DEDUP_REMOVED lines=18> */
.L_x_916:
[----:B------:R-:W-:Y:S05]  /*d44a0*/  BSYNC.RECONVERGENT B0 ;  /* 0x0000000000007941 */ /* 0x000fea0003800200 */
.L_x_915:
        /* <DEDUP_REMOVED lines=18> */
.L_x_918:
[----:B------:R-:W-:Y:S05]  /*d45d0*/  BSYNC.RECONVERGENT B0 ;  /* 0x0000000000007941 */ /* 0x000fea0003800200 */
.L_x_917:
        /* <DEDUP_REMOVED lines=18> */
.L_x_920:
[----:B------:R-:W-:Y:S05]  /*d4700*/  BSYNC.RECONVERGENT B0 ;  /* 0x0000000000007941 */ /* 0x000fea0003800200 */
.L_x_919:
        /* <DEDUP_REMOVED lines=18> */
.L_x_922:
[----:B------:R-:W-:Y:S05]  /*d4830*/  BSYNC.RECONVERGENT B0 ;  /* 0x0000000000007941 */ /* 0x000fea0003800200 */
.L_x_921:
        /* <DEDUP_REMOVED lines=18> */
.L_x_924:
[----:B------:R-:W-:Y:S05]  /*d4960*/  BSYNC.RECONVERGENT B0 ;  /* 0x0000000000007941 */ /* 0x000fea0003800200 */
.L_x_923:
        /* <DEDUP_REMOVED lines=19> */
.L_x_926:
[----:B------:R-:W-:Y:S05]  /*d4aa0*/  BSYNC.RECONVERGENT B0 ;  /* 0x0000000000007941 */ /* 0x000fea0003800200 */
.L_x_925:
        /* <DEDUP_REMOVED lines=24> */
.L_x_928:
[----:B------:R-:W-:Y:S05]  /*d4c30*/  BSYNC.RECONVERGENT B0 ;  /* 0x0000000000007941 */ /* 0x000fea0003800200 */
.L_x_927:
        /* <DEDUP_REMOVED lines=20> */
.L_x_930:
[----:B------:R-:W-:Y:S05]  /*d4d80*/  BSYNC.RECONVERGENT B0 ;  /* 0x0000000000007941 */ /* 0x000fea0003800200 */
.L_x_929:
        /* <DEDUP_REMOVED lines=18> */
.L_x_932:
[----:B------:R-:W-:Y:S05]  /*d4eb0*/  BSYNC.RECONVERGENT B0 ;  /* 0x0000000000007941 */ /* 0x000fea0003800200 */
.L_x_931:
        /* <DEDUP_REMOVED lines=18> */
.L_x_934:
[----:B------:R-:W-:Y:S05]  /*d4fe0*/  BSYNC.RECONVERGENT B0 ;  /* 0x0000000000007941 */ /* 0x000fea0003800200 */
.L_x_933:
        /* <DEDUP_REMOVED lines=18> */
.L_x_936:
[----:B------:R-:W-:Y:S05]  /*d5110*/  BSYNC.RECONVERGENT B0 ;  /* 0x0000000000007941 */ /* 0x000fea0003800200 */
.L_x_935:
        /* <DEDUP_REMOVED lines=18> */
.L_x_938:
[----:B------:R-:W-:Y:S05]  /*d5240*/  BSYNC.RECONVERGENT B0 ;  /* 0x0000000000007941 */ /* 0x000fea0003800200 */
.L_x_937:
        /* <DEDUP_REMOVED lines=18> */
.L_x_940:
[----:B------:R-:W-:Y:S05]  /*d5370*/  BSYNC.RECONVERGENT B0 ;  /* 0x0000000000007941 */ /* 0x000fea0003800200 */
.L_x_939:
        /* <DEDUP_REMOVED lines=19> */
.L_x_942:
[----:B------:R-:W-:Y:S05]  /*d54b0*/  BSYNC.RECONVERGENT B0 ;  /* 0x0000000000007941 */ /* 0x000fea0003800200 */
.L_x_941:
        /* <DEDUP_REMOVED lines=24> */
.L_x_944:
[----:B------:R-:W-:Y:S05]  /*d5640*/  BSYNC.RECONVERGENT B0 ;  /* 0x0000000000007941 */ /* 0x000fea0003800200 */
.L_x_943:
        /* <DEDUP_REMOVED lines=20> */
.L_x_946:
[----:B------:R-:W-:Y:S05]  /*d5790*/  BSYNC.RECONVERGENT B0 ;  /* 0x0000000000007941 */ /* 0x000fea0003800200 */
.L_x_945:
        /* <DEDUP_REMOVED lines=18> */
.L_x_948:
[----:B------:R-:W-:Y:S05]  /*d58c0*/  BSYNC.RECONVERGENT B0 ;  /* 0x0000000000007941 */ /* 0x000fea0003800200 */
.L_x_947:
        /* <DEDUP_REMOVED lines=18> */
.L_x_950:
[----:B------:R-:W-:Y:S05]  /*d59f0*/  BSYNC.RECONVERGENT B0 ;  /* 0x0000000000007941 */ /* 0x000fea0003800200 */
.L_x_949:
        /* <DEDUP_REMOVED lines=18> */
.L_x_952:
[----:B------:R-:W-:Y:S05]  /*d5b20*/  BSYNC.RECONVERGENT B0 ;  /* 0x0000000000007941 */ /* 0x000fea0003800200 */
.L_x_951:
        /* <DEDUP_REMOVED lines=18> */
.L_x_954:
[----:B------:R-:W-:Y:S05]  /*d5c50*/  BSYNC.RECONVERGENT B0 ;  /* 0x0000000000007941 */ /* 0x000fea0003800200 */
.L_x_953:
        /* <DEDUP_REMOVED lines=18> */
.L_x_956:
[----:B------:R-:W-:Y:S05]  /*d5d80*/  BSYNC.RECONVERGENT B0 ;  /* 0x0000000000007941 */ /* 0x000fea0003800200 */
.L_x_955:
[----:B0-----:R-:W2:Y:S04]  /*d5d90*/  LDL R10, [R1+0x24c] ;  /* 0x00024c00010a7983 */ /* 0x001ea80000100800 */
[----:B------:R-:W3:Y:S04]  /*d5da0*/  LDL R24, [R1+0x248] ;  /* 0x0002480001187983 */ /* 0x000ee80000100800 */
[----:B------:R-:W3:Y:S04]  /*d5db0*/  LDL R23, [R1+0x244] ;  /* 0x0002440001177983 */ /* 0x000ee80000100800 */
[----:B------:R-:W3:Y:S01]  /*d5dc0*/  LDL R22, [R1+0x240] ;  /* 0x0002400001167983 */ /* 0x000ee20000100800 */
[----:B------:R-:W-:Y:S01]  /*d5dd0*/  LOP3.LUT P6, RZ, R3, 0x1, RZ, 0xc0, !PT ;  /* 0x0000000103ff7812 */ /* 0x000fe200078cc0ff */
[----:B------:R-:W-:Y:S01]  /*d5de0*/  BSSY.RECONVERGENT B0, `(.L_x_957) ;  /* 0x000000f000007945 */ /* 0x000fe20003800200 */
[----:B------:R-:W-:Y:S01]  /*d5df0*/  IMAD.SHL.U32 R7, R0, 0x10, RZ ;  /* 0x0000001000077824 */ /* 0x000fe200078e00ff */
[----:B--2---:R-:W-:-:S02]  /*d5e00*/  LOP3.LUT P3, RZ, R5, R10, RZ, 0xfc, !PT ;  /* 0x0000000a05ff7212 */ /* 0x004fc4000786fcff */
[----:B---3--:R-:W-:-:S08]  /*d5e10*/  LOP3.LUT R4, R22, R23, R24, 0xfe, !PT ;  /* 0x0000001716047212 */ /* 0x008fd000078efe18 */
        /* <DEDUP_REMOVED lines=11> */
.L_x_958:
[----:B------:R-:W-:Y:S05]  /*d5ed0*/  BSYNC.RECONVERGENT B0 ;  /* 0x0000000000007941 */ /* 0x000fea0003800200 */
.L_x_957:
[----:B0-----:R-:W2:Y:S04]  /*d5ee0*/  LDL R21, [R1+0x23c] ;  /* 0x00023c0001157983 */ /* 0x001ea80000100800 */
[----:B------:R-:W3:Y:S04]  /*d5ef0*/  LDL R44, [R1+0x238] ;  /* 0x00023800012c7983 */ /* 0x000ee80000100800 */
[----:B------:R-:W3:Y:S04]  /*d5f00*/  LDL R43, [R1+0x234] ;  /* 0x00023400012b7983 */ /* 0x000ee80000100800 */
[----:B------:R-:W3:Y:S01]  /*d5f10*/  LDL R20, [R1+0x230] ;  /* 0x0002300001147983 */ /* 0x000ee20000100800 */
[----:B------:R-:W-:Y:S01]  /*d5f20*/  LOP3.LUT P6, RZ, R3, 0x2, RZ, 0xc0, !PT ;  /* 0x0000000203ff7812 */ /* 0x000fe200078cc0ff */
[----:B------:R-:W-:Y:S01]  /*d5f30*/  BSSY.RECONVERGENT B0, `(.L_x_959) ;  /* 0x0000012000007945 */ /* 0x000fe20003800200 */
[----:B------:R-:W-:-:S02]  /*d5f40*/  P2R R8, PR, RZ, 0x1 ;  /* 0x00000001ff087803 */ /* 0x000fc40000000000 */
[----:B------:R-:W-:Y:S02]  /*d5f50*/  LOP3.LUT R7, R7, 0x1f0, RZ, 0xc0, !PT ;  /* 0x000001f007077812 */ /* 0x000fe400078ec0ff */
[----:B--2---:R-:W-:-:S04]  /*d5f60*/  LOP3.LUT P0, RZ, R4, R21, RZ, 0xfc, !PT ;  /* 0x0000001504ff7212 */ /* 0x004fc8000780fcff */
[----:B------:R-:W-:Y:S02]  /*d5f70*/  P2R R9, PR, RZ, 0x1 ;  /* 0x00000001ff097803 */ /* 0x000fe40000000000 */
[----:B------:R-:W-:Y:S02]  /*d5f80*/  ISETP.NE.AND P0, PT, R8, RZ, PT ;  /* 0x000000ff0800720c */ /* 0x000fe40003f05270 */
        /* <DEDUP_REMOVED lines=12> */
.L_x_960:
[----:B------:R-:W-:Y:S05]  /*d6050*/  BSYNC.RECONVERGENT B0 ;  /* 0x0000000000007941 */ /* 0x000fea0003800200 */
.L_x_959:
[----:B0-----:R-:W2:Y:S04]  /*d6060*/  LDL R19, [R1+0x22c] ;  /* 0x00022c0001137983 */ /* 0x001ea80000100800 */
[----:B------:R-:W3:Y:S04]  /*d6070*/  LDL R42, [R1+0x228] ;  /* 0x00022800012a7983 */ /* 0x000ee80000100800 */
[----:B------:R-:W3:Y:S04]  /*d6080*/  LDL R41, [R1+0x224] ;  /* 0x0002240001297983 */ /* 0x000ee80000100800 */
[----:B------:R-:W3:Y:S01]  /*d6090*/  LDL R18, [R1+0x220] ;  /* 0x0002200001127983 */ /* 0x000ee20000100800 */
[----:B------:R-:W-:Y:S01]  /*d60a0*/  BSSY.RECONVERGENT B0, `(.L_x_961) ;  /* 0x000000a000007945 */ /* 0x000fe20003800200 */
[----:B------:R-:W-:Y:S01]  /*d60b0*/  IMAD.IADD R3, R6, 0x1, R7 ;  /* 0x0000000106037824 */ /* 0x000fe200078e0207 */
[----:B--2---:R-:W-:-:S04]  /*d60c0*/  LOP3.LUT P6, RZ, R5, R19, RZ, 0xfc, !PT ;  /* 0x0000001305ff7212 */ /* 0x004fc800078cfcff */
[----:B------:R-:W-:Y:S02]  /*d60d0*/  P2R R8, PR, RZ, 0x40 ;  /* 0x00000040ff087803 */ /* 0x000fe40000000000 */
[----:B---3--:R-:W-:Y:S01]  /*d60e0*/  LOP3.LUT R4, R18, R41, R42, 0xfe, !PT ;  /* 0x0000002912047212 */ /* 0x008fe200078efe2a */
[----:B------:R-:W-:Y:S06]  /*d60f0*/  @!P5 BRA `(.L_x_962) ;  /* 0x000000000010d947 */ /* 0x000fec0003800000 */
[----:B------:R0:W-:Y:S04]  /*d6100*/  ATOMS.XOR RZ, [R3+0x29000], R40 ;  /* 0x0290002803ff738c */ /* 0x0001e80003800000 */
[----:B------:R0:W-:Y:S04]  /*d6110*/  ATOMS.XOR RZ, [R3+0x29004], R39 ;  /* 0x0290042703ff738c */ /* 0x0001e80003800000 */
[----:B------:R0:W-:Y:S04]  /*d6120*/  ATOMS.XOR RZ, [R3+0x29008], R17 ;  /* 0x0290081103ff738c */ /* 0x0001e80003800000 */
[----:B------:R0:W-:Y:S02]  /*d6130*/  ATOMS.XOR RZ, [R3+0x2900c], R16 ;  /* 0x02900c1003ff738c */ /* 0x0001e40003800000 */
.L_x_962:
[----:B------:R-:W-:Y:S05]  /*d6140*/  BSYNC.RECONVERGENT B0 ;  /* 0x0000000000007941 */ /* 0x000fea0003800200 */
.L_x_961:
        /* <DEDUP_REMOVED lines=8> */
[----:B------:R0:W-:Y:S04]  /*d61d0*/  ATOMS.XOR RZ, [R3+0x29200], R38 ;  /* 0x0292002603ff738c */ /* 0x0001e80003800000 */
[----:B------:R0:W-:Y:S04]  /*d61e0*/  ATOMS.XOR RZ, [R3+0x29204], R37 ;  /* 0x0292042503ff738c */ /* 0x0001e80003800000 */
[----:B------:R0:W-:Y:S04]  /*d61f0*/  ATOMS.XOR RZ, [R3+0x29208], R15 ;  /* 0x0292080f03ff738c */ /* 0x0001e80003800000 */
[----:B------:R0:W-:Y:S02]  /*d6200*/  ATOMS.XOR RZ, [R3+0x2920c], R14 ;  /* 0x02920c0e03ff738c */ /* 0x0001e40003800000 */
.L_x_964:
[----:B------:R-:W-:Y:S05]  /*d6210*/  BSYNC.RECONVERGENT B0 ;  /* 0x0000000000007941 */ /* 0x000fea0003800200 */
.L_x_963:
        /* <DEDUP_REMOVED lines=12> */
.L_x_966:
[----:B------:R-:W-:Y:S05]  /*d62e0*/  BSYNC.RECONVERGENT B0 ;  /* 0x0000000000007941 */ /* 0x000fea0003800200 */
.L_x_965:
        /* <DEDUP_REMOVED lines=12> */
.L_x_968:
[----:B------:R-:W-:Y:S05]  /*d63b0*/  BSYNC.RECONVERGENT B0 ;  /* 0x0000000000007941 */ /* 0x000fea0003800200 */
.L_x_967:
        /* <DEDUP_REMOVED lines=12> */
.L_x_970:
[----:B------:R-:W-:Y:S05]  /*d6480*/  BSYNC.RECONVERGENT B0 ;  /* 0x0000000000007941 */ /* 0x000fea0003800200 */
.L_x_969:
        /* <DEDUP_REMOVED lines=12> */
.L_x_972:
[----:B------:R-:W-:Y:S05]  /*d6550*/  BSYNC.RECONVERGENT B0 ;  /* 0x0000000000007941 */ /* 0x000fea0003800200 */
.L_x_971:
[----:B0-----:R-:W2:Y:S04]  /*d6560*/  LDL R10, [R1+0x1c0] ;  /* 0x0001c000010a7983 */ /* 0x001ea80000100800 */
[----:B------:R-:W3:Y:S04]  /*d6570*/  LDL R27, [R1+0x1bc] ;  /* 0x0001bc00011b7983 */ /* 0x000ee80000100800 */
[----:B------:R-:W3:Y:S04]  /*d6580*/  LDL R26, [R1+0x1b8] ;  /* 0x0001b800011a7983 */ /* 0x000ee80000100800 */
[----:B------:R-:W3:Y:S01]  /*d6590*/  LDL R25, [R1+0x1b4] ;  /* 0x0001b40001197983 */ /* 0x000ee20000100800 */
[----:B------:R-:W-:Y:S01]  /*d65a0*/  ISETP.NE.AND P6, PT, R9, RZ, PT ;  /* 0x000000ff0900720c */ /* 0x000fe20003fc5270 */
[----:B------:R-:W-:Y:S01]  /*d65b0*/  BSSY.RECONVERGENT B0, `(.L_x_973) ;  /* 0x0000008000007945 */ /* 0x000fe20003800200 */
[----:B--2---:R-:W-:-:S02]  /*d65c0*/  LOP3.LUT P3, RZ, R5, R10, RZ, 0xfc, !PT ;  /* 0x0000000a05ff7212 */ /* 0x004fc4000786fcff */
[----:B---3--:R-:W-:-:S09]  /*d65d0*/  LOP3.LUT R4, R25, R26, R27, 0xfe, !PT ;  /* 0x0000001a19047212 */ /* 0x008fd200078efe1b */
[----:B------:R-:W-:Y:S05]  /*d65e0*/  @!P6 BRA `(.L_x_974) ;  /* 0x000000000010e947 */ /* 0x000fea0003800000 */
[----:B------:R0:W-:Y:S04]  /*d65f0*/  ATOMS.XOR RZ, [R3+0x29c00], R24 ;  /* 0x029c001803ff738c */ /* 0x0001e80003800000 */
[----:B------:R0:W-:Y:S04]  /*d6600*/  ATOMS.XOR RZ, [R3+0x29c04], R23 ;  /* 0x029c041703ff738c */ /* 0x0001e80003800000 */
[----:B------:R0:W-:Y:S04]  /*d6610*/  ATOMS.XOR RZ, [R3+0x29c08], R22 ;  /* 0x029c081603ff738c */ /* 0x0001e80003800000 */
[----:B------:R0:W-:Y:S02]  /*d6620*/  ATOMS.XOR RZ, [R3+0x29c0c], R21 ;  /* 0x029c0c1503ff738c */ /* 0x0001e40003800000 */
.L_x_974:
[----:B------:R-:W-:Y:S05]  /*d6630*/  BSYNC.RECONVERGENT B0 ;  /* 0x0000000000007941 */ /* 0x000fea0003800200 */
.L_x_973:
[----:B0-----:R-:W2:Y:S04]  /*d6640*/  LDL R24, [R1+0x1b0] ;  /* 0x0001b00001187983 */ /* 0x001ea80000100800 */
[----:B------:R-:W3:Y:S04]  /*d6650*/  LDL R23, [R1+0x1ac] ;  /* 0x0001ac0001177983 */ /* 0x000ee80000100800 */
[----:B------:R-:W3:Y:S04]  /*d6660*/  LDL R22, [R1+0x1a8] ;  /* 0x0001a80001167983 */ /* 0x000ee80000100800 */
[----:B------:R-:W3:Y:S01]  /*d6670*/  LDL R21, [R1+0x1a0] ;  /* 0x0001a00001157983 */ /* 0x000ee20000100800 */
[----:B------:R-:W-:Y:S01]  /*d6680*/  ISETP.NE.AND P6, PT, R8, RZ, PT ;  /* 0x000000ff0800720c */ /* 0x000fe20003fc5270 */
[----:B------:R-:W-:Y:S01]  /*d6690*/  BSSY.RECONVERGENT B0, `(.L_x_975) ;  /* 0x000000b000007945 */ /* 0x000fe20003800200 */
[----:B------:R-:W-:-:S02]  /*d66a0*/  P2R R7, PR, RZ, 0x1 ;  /* 0x00000001ff077803 */ /* 0x000fc40000000000 */
[----:B--2---:R-:W-:-:S04]  /*d66b0*/  LOP3.LUT P0, RZ, R4, R24, RZ, 0xfc, !PT ;  /* 0x0000001804ff7212 */ /* 0x004fc8000780fcff */
[----:B------:R-:W-:Y:S02]  /*d66c0*/  P2R R8, PR, RZ, 0x1 ;  /* 0x00000001ff087803 */ /* 0x000fe40000000000 */
[----:B------:R-:W-:Y:S02]  /*d66d0*/  ISETP.NE.AND P0, PT, R7, RZ, PT ;  /* 0x000000ff0700720c */ /* 0x000fe40003f05270 */
[----:B---3--:R-:W-:Y:S01]  /*d66e0*/  LOP3.LUT R5, R21, R22, R23, 0xfe, !PT ;  /* 0x0000001615057212 */ /* 0x008fe200078efe17 */
[----:B------:R-:W-:Y:S10]  /*d66f0*/  @!P6 BRA `(.L_x_976) ;  /* 0x000000000010e947 */ /* 0x000ff40003800000 */
[----:B------:R0:W-:Y:S04]  /*d6700*/  ATOMS.XOR RZ, [R3+0x29e00], R44 ;  /* 0x029e002c03ff738c */ /* 0x0001e80003800000 */
[----:B------:R0:W-:Y:S04]  /*d6710*/  ATOMS.XOR RZ, [R3+0x29e04], R43 ;  /* 0x029e042b03ff738c */ /* 0x0001e80003800000 */
[----:B------:R0:W-:Y:S04]  /*d6720*/  ATOMS.XOR RZ, [R3+0x29e08], R20 ;  /* 0x029e081403ff738c */ /* 0x0001e80003800000 */
[----:B------:R0:W-:Y:S02]  /*d6730*/  ATOMS.XOR RZ, [R3+0x29e0c], R19 ;  /* 0x029e0c1303ff738c */ /* 0x0001e40003800000 */
.L_x_976:
[----:B------:R-:W-:Y:S05]  /*d6740*/  BSYNC.RECONVERGENT B0 ;  /* 0x0000000000007941 */ /* 0x000fea0003800200 */
.L_x_975:
[----:B0-----:R-:W2:Y:S04]  /*d6750*/  LDL R20, [R1+0x19c] ;  /* 0x00019c0001147983 */ /* 0x001ea80000100800 */
[----:B------:R-:W3:Y:S04]  /*d6760*/  LDL R44, [R1+0x198] ;  /* 0x00019800012c7983 */ /* 0x000ee80000100800 */
[----:B------:R-:W3:Y:S04]  /*d6770*/  LDL R43, [R1+0x194] ;  /* 0x00019400012b7983 */ /* 0x000ee80000100800 */
[----:B------:R-:W3:Y:S01]  /*d6780*/  LDL R19, [R1+0x190] ;  /* 0x0001900001137983 */ /* 0x000ee20000100800 */
[----:B------:R-:W-:Y:S01]  /*d6790*/  BSSY.RECONVERGENT B0, `(.L_x_977) ;  /* 0x0000009000007945 */ /* 0x000fe20003800200 */
        /* <DEDUP_REMOVED lines=8> */
.L_x_978:
[----:B------:R-:W-:Y:S05]  /*d6820*/  BSYNC.RECONVERGENT B0 ;  /* 0x0000000000007941 */ /* 0x000fea0003800200 */
.L_x_977:
        /* <DEDUP_REMOVED lines=12> */
.L_x_980:
[----:B------:R-:W-:Y:S05]  /*d68f0*/  BSYNC.RECONVERGENT B0 ;  /* 0x0000000000007941 */ /* 0x000fea0003800200 */
.L_x_979:
        /* <DEDUP_REMOVED lines=12> */
.L_x_982:
[----:B------:R-:W-:Y:S05]  /*d69c0*/  BSYNC.RECONVERGENT B0 ;  /* 0x0000000000007941 */ /* 0x000fea0003800200 */
.L_x_981:
        /* <DEDUP_REMOVED lines=12> */
.L_x_984:
[----:B------:R-:W-:Y:S05]  /*d6a90*/  BSYNC.RECONVERGENT B0 ;  /* 0x0000000000007941 */ /* 0x000fea0003800200 */
.L_x_983:
        /* <DEDUP_REMOVED lines=12> */
.L_x_986:
[----:B------:R-:W-:Y:S05]  /*d6b60*/  BSYNC.RECONVERGENT B0 ;  /* 0x0000000000007941 */ /* 0x000fea0003800200 */
.L_x_985:
        /* <DEDUP_REMOVED lines=12> */
.L_x_988:
[----:B------:R-:W-:Y:S05]  /*d6c30*/  BSYNC.RECONVERGENT B0 ;  /* 0x0000000000007941 */ /* 0x000fea0003800200 */
.L_x_987:
        /* <DEDUP_REMOVED lines=13> */
.L_x_990:
[----:B------:R-:W-:Y:S05]  /*d6d10*/  BSYNC.RECONVERGENT B0 ;  /* 0x0000000000007941 */ /* 0x000fea0003800200 */
.L_x_989:
        /* <DEDUP_REMOVED lines=16> */
.L_x_992:
[----:B------:R-:W-:Y:S05]  /*d6e20*/  BSYNC.RECONVERGENT B0 ;  /* 0x0000000000007941 */ /* 0x000fea0003800200 */
.L_x_991:
        /* <DEDUP_REMOVED lines=13> */
.L_x_994:
[----:B------:R-:W-:Y:S05]  /*d6f00*/  BSYNC.RECONVERGENT B0 ;  /* 0x0000000000007941 */ /* 0x000fea0003800200 */
.L_x_993:
        /* <DEDUP_REMOVED lines=12> */
.L_x_996:
[----:B------:R-:W-:Y:S05]  /*d6fd0*/  BSYNC.RECONVERGENT B0 ;  /* 0x0000000000007941 */ /* 0x000fea0003800200 */
.L_x_995:
        /* <DEDUP_REMOVED lines=12> */
.L_x_998:
[----:B------:R-:W-:Y:S05]  /*d70a0*/  BSYNC.RECONVERGENT B0 ;  /* 0x0000000000007941 */ /* 0x000fea0003800200 */
.L_x_997:
        /* <DEDUP_REMOVED lines=12> */
.L_x_1000:
[----:B------:R-:W-:Y:S05]  /*d7170*/  BSYNC.RECONVERGENT B0 ;  /* 0x0000000000007941 */ /* 0x000fea0003800200 */
.L_x_999:
        /* <DEDUP_REMOVED lines=12> */
.L_x_1002:
[----:B------:R-:W-:Y:S05]  /*d7240*/  BSYNC.RECONVERGENT B0 ;  /* 0x0000000000007941 */ /* 0x000fea0003800200 */
.L_x_1001:
        /* <DEDUP_REMOVED lines=12> */
.L_x_1004:
[----:B------:R-:W-:Y:S05]  /*d7310*/  BSYNC.RECONVERGENT B0 ;  /* 0x0000000000007941 */ /* 0x000fea0003800200 */
.L_x_1003:
        /* <DEDUP_REMOVED lines=13> */
.L_x_1006:
[----:B------:R-:W-:Y:S05]  /*d73f0*/  BSYNC.RECONVERGENT B0 ;  /* 0x0000000000007941 */ /* 0x000fea0003800200 */
.L_x_1005:
        /* <DEDUP_REMOVED lines=16> */
.L_x_1008:
[----:B------:R-:W-:Y:S05]  /*d7500*/  BSYNC.RECONVERGENT B0 ;  /* 0x0000000000007941 */ /* 0x000fea0003800200 */
.L_x_1007:
        /* <DEDUP_REMOVED lines=13> */
.L_x_1010:
[----:B------:R-:W-:Y:S05]  /*d75e0*/  BSYNC.RECONVERGENT B0 ;  /* 0x0000000000007941 */ /* 0x000fea0003800200 */
.L_x_1009:
        /* <DEDUP_REMOVED lines=12> */
.L_x_1012:
[----:B------:R-:W-:Y:S05]  /*d76b0*/  BSYNC.RECONVERGENT B0 ;  /* 0x0000000000007941 */ /* 0x000fea0003800200 */
.L_x_1011:
        /* <DEDUP_REMOVED lines=12> */
.L_x_1014:
[----:B------:R-:W-:Y:S05]  /*d7780*/  BSYNC.RECONVERGENT B0 ;  /* 0x0000000000007941 */ /* 0x000fea0003800200 */
.L_x_1013:
        /* <DEDUP_REMOVED lines=12> */
.L_x_1016:
[----:B------:R-:W-:Y:S05]  /*d7850*/  BSYNC.RECONVERGENT B0 ;  /* 0x0000000000007941 */ /* 0x000fea0003800200 */
.L_x_1015:
        /* <DEDUP_REMOVED lines=12> */
.L_x_1018:
[----:B------:R-:W-:Y:S05]  /*d7920*/  BSYNC.RECONVERGENT B0 ;  /* 0x0000000000007941 */ /* 0x000fea0003800200 */
.L_x_1017:
        /* <DEDUP_REMOVED lines=12> */
.L_x_1020:
[----:B------:R-:W-:Y:S05]  /*d79f0*/  BSYNC.RECONVERGENT B0 ;  /* 0x0000000000007941 */ /* 0x000fea0003800200 */
.L_x_1019:
        /* <DEDUP_REMOVED lines=13> */
.L_x_1022:
[----:B------:R-:W-:Y:S05]  /*d7ad0*/  BSYNC.RECONVERGENT B0 ;  /* 0x0000000000007941 */ /* 0x000fea0003800200 */
.L_x_1021:
        /* <DEDUP_REMOVED lines=16> */
.L_x_1024:
[----:B------:R-:W-:Y:S05]  /*d7be0*/  BSYNC.RECONVERGENT B0 ;  /* 0x0000000000007941 */ /* 0x000fea0003800200 */
.L_x_1023:
        /* <DEDUP_REMOVED lines=13> */
.L_x_1026:
[----:B------:R-:W-:Y:S05]  /*d7cc0*/  BSYNC.RECONVERGENT B0 ;  /* 0x0000000000007941 */ /* 0x000fea0003800200 */
.L_x_1025:
        /* <DEDUP_REMOVED lines=12> */
.L_x_1028:
[----:B------:R-:W-:Y:S05]  /*d7d90*/  BSYNC.RECONVERGENT B0 ;  /* 0x0000000000007941 */ /* 0x000fea0003800200 */
.L_x_1027:
[----:B0-----:R-:W2:Y:S04]  /*d7da0*/  LDL R21, [R1+0xc] ;  /* 0x00000c0001157983 */ /* 0x001ea80000100800 */
[----:B------:R-:W3:Y:S04]  /*d7db0*/  LDL R20, [R1+0x8] ;  /* 0x0000080001147983 */ /* 0x000ee80000100800 */
[----:B------:R-:W3:Y:S04]  /*d7dc0*/  LDL R19, [R1+0x4] ;  /* 0x0000040001137983 */ /* 0x000ee80000100800 */
[----:B------:R-:W3:Y:S01]  /*d7dd0*/  LDL R18, [R1] ;  /* 0x0000000001127983 */ /* 0x000ee20000100800 */
        /* <DEDUP_REMOVED lines=8> */
.L_x_1030:
[----:B------:R-:W-:Y:S05]  /*d7e60*/  BSYNC.RECONVERGENT B0 ;  /* 0x0000000000007941 */ /* 0x000fea0003800200 */
.L_x_1029:
[----:B0-----:R-:W2:Y:S04]  /*d7e70*/  LDL R17, [R1+0x1734] ;  /* 0x0017340001117983 */ /* 0x001ea80000100800 */
[----:B------:R-:W2:Y:S01]  /*d7e80*/  LDL R16, [R1+0x1748] ;  /* 0x0017480001107983 */ /* 0x000ea20000100800 */
[----:B------:R-:W-:Y:S01]  /*d7e90*/  BSSY.RECONVERGENT B0, `(.L_x_1031) ;  /* 0x0000008000007945 */ /* 0x000fe20003800200 */
[----:B------:R-:W-:Y:S02]  /*d7ea0*/  LOP3.LUT P0, RZ, R7, R252, RZ, 0xfc, !PT ;  /* 0x000000fc07ff7212 */ /* 0x000fe4000780fcff */
[----:B--2---:R-:W-:Y:S01]  /*d7eb0*/  LOP3.LUT R4, R240, R16, R17, 0xfe, !PT ;  /* 0x00000010f0047212 */ /* 0x004fe200078efe11 */
[----:B------:R-:W-:Y:S10]  /*d7ec0*/  @!P1 BRA `(.L_x_1032) ;  /* 0x0000000000109947 */ /* 0x000ff40003800000 */
[----:B------:R0:W-:Y:S04]  /*d7ed0*/  ATOMS.XOR RZ, [R3+0x2d600], R42 ;  /* 0x02d6002a03ff738c */ /* 0x0001e80003800000 */
[----:B------:R0:W-:Y:S04]  /*d7ee0*/  ATOMS.XOR RZ, [R3+0x2d604], R41 ;  /* 0x02d6042903ff738c */ /* 0x0001e80003800000 */
[----:B------:R0:W-:Y:S04]  /*d7ef0*/  ATOMS.XOR RZ, [R3+0x2d608], R15 ;  /* 0x02d6080f03ff738c */ /* 0x0001e80003800000 */
[----:B------:R0:W-:Y:S02]  /*d7f00*/  ATOMS.XOR RZ, [R3+0x2d60c], R14 ;  /* 0x02d60c0e03ff738c */ /* 0x0001e40003800000 */
.L_x_1032:
[----:B------:R-:W-:Y:S05]  /*d7f10*/  BSYNC.RECONVERGENT B0 ;  /* 0x0000000000007941 */ /* 0x000fea0003800200 */
.L_x_1031:
        /* <DEDUP_REMOVED lines=10> */
.L_x_1034:
[----:B------:R-:W-:Y:S05]  /*d7fc0*/  BSYNC.RECONVERGENT B0 ;  /* 0x0000000000007941 */ /* 0x000fea0003800200 */
.L_x_1033:
        /* <DEDUP_REMOVED lines=10> */
.L_x_1036:
[----:B------:R-:W-:Y:S05]  /*d8070*/  BSYNC.RECONVERGENT B0 ;  /* 0x0000000000007941 */ /* 0x000fea0003800200 */
.L_x_1035:
[----:B0-----:R-:W2:Y:S04]  /*d8080*/  LDL R11, [R1+0x1740] ;  /* 0x00174000010b7983 */ /* 0x001ea80000100800 */
[----:B------:R-:W2:Y:S01]  /*d8090*/  LDL R10, [R1+0x1754] ;  /* 0x00175400010a7983 */ /* 0x000ea20000100800 */
[----:B------:R-:W-:Y:S01]  /*d80a0*/  ISETP.NE.AND P6, PT, R8, RZ, PT ;  /* 0x000000ff0800720c */ /* 0x000fe20003fc5270 */
[----:B------:R-:W-:Y:S01]  /*d80b0*/  BSSY.RECONVERGENT B0, `(.L_x_1037) ;  /* 0x0000008000007945 */ /* 0x000fe20003800200 */
[----:B------:R-:W-:Y:S02]  /*d80c0*/  LOP3.LUT P3, RZ, R4, R247, RZ, 0xfc, !PT ;  /* 0x000000f704ff7212 */ /* 0x000fe4000786fcff */
[----:B--2---:R-:W-:-:S09]  /*d80d0*/  LOP3.LUT R5, R243, R10, R11, 0xfe, !PT ;  /* 0x0000000af3057212 */ /* 0x004fd200078efe0b */
[----:B------:R-:W-:Y:S05]  /*d80e0*/  @!P6 BRA `(.L_x_1038) ;  /* 0x000000000010e947 */ /* 0x000fea0003800000 */
[----:B------:R0:W-:Y:S04]  /*d80f0*/  ATOMS.XOR RZ, [R3+0x2dc00], R36 ;  /* 0x02dc002403ff738c */ /* 0x0001e80003800000 */
[----:B------:R0:W-:Y:S04]  /*d8100*/  ATOMS.XOR RZ, [R3+0x2dc04], R35 ;  /* 0x02dc042303ff738c */ /* 0x0001e80003800000 */
[----:B------:R0:W-:Y:S04]  /*d8110*/  ATOMS.XOR RZ, [R3+0x2dc08], R34 ;  /* 0x02dc082203ff738c */ /* 0x0001e80003800000 */
[----:B------:R0:W-:Y:S02]  /*d8120*/  ATOMS.XOR RZ, [R3+0x2dc0c], R33 ;  /* 0x02dc0c2103ff738c */ /* 0x0001e40003800000 */
.L_x_1038:
[----:B------:R-:W-:Y:S05]  /*d8130*/  BSYNC.RECONVERGENT B0 ;  /* 0x0000000000007941 */ /* 0x000fea0003800200 */
.L_x_1037:
[----:B------:R-:W2:Y:S04]  /*d8140*/  LDL R43, [R1+0x1744] ;  /* 0x00174400012b7983 */ /* 0x000ea80000100800 */
[----:B------:R-:W2:Y:S04]  /*d8150*/  LDL R42, [R1+0x1758] ;  /* 0x00175800012a7983 */ /* 0x000ea80000100800 */
[----:B------:R-:W2:Y:S01]  /*d8160*/  LDL R41, [R1+0x175c] ;  /* 0x00175c0001297983 */ /* 0x000ea20000100800 */
[----:B------:R-:W-:Y:S01]  /*d8170*/  ISETP.NE.AND P6, PT, R9, RZ, PT ;  /* 0x000000ff0900720c */ /* 0x000fe20003fc5270 */
[----:B------:R-:W-:Y:S01]  /*d8180*/  BSSY.RECONVERGENT B0, `(.L_x_1039) ;  /* 0x000000b000007945 */ /* 0x000fe20003800200 */
[----:B------:R-:W-:-:S02]  /*d8190*/  P2R R7, PR, RZ, 0x1 ;  /* 0x00000001ff077803 */ /* 0x000fc40000000000 */
[----:B------:R-:W-:-:S04]  /*d81a0*/  LOP3.LUT P0, RZ, R5, R248, RZ, 0xfc, !PT ;  /* 0x000000f805ff7212 */ /* 0x000fc8000780fcff */
[----:B------:R-:W-:Y:S02]  /*d81b0*/  P2R R8, PR, RZ, 0x1 ;  /* 0x00000001ff087803 */ /* 0x000fe40000000000 */
[----:B------:R-:W-:Y:S02]  /*d81c0*/  ISETP.NE.AND P0, PT, R7, RZ, PT ;  /* 0x000000ff0700720c */ /* 0x000fe40003f05270 */
[----:B--2---:R-:W-:Y:S01]  /*d81d0*/  LOP3.LUT R4, R41, R42, R43, 0xfe, !PT ;  /* 0x0000002a29047212 */ /* 0x004fe200078efe2b */
[----:B------:R-:W-:Y:S10]  /*d81e0*/  @!P6 BRA `(.L_x_1040) ;  /* 0x000000000010e947 */ /* 0x000ff40003800000 */
[----:B------:R1:W-:Y:S04]  /*d81f0*/  ATOMS.XOR RZ, [R3+0x2de00], R32 ;  /* 0x02de002003ff738c */ /* 0x0003e80003800000 */
[----:B------:R1:W-:Y:S04]  /*d8200*/  ATOMS.XOR RZ, [R3+0x2de04], R31 ;  /* 0x02de041f03ff738c */ /* 0x0003e80003800000 */
[----:B------:R1:W-:Y:S04]  /*d8210*/  ATOMS.XOR RZ, [R3+0x2de08], R30 ;  /* 0x02de081e03ff738c */ /* 0x0003e80003800000 */
[----:B------:R1:W-:Y:S02]  /*d8220*/  ATOMS.XOR RZ, [R3+0x2de0c], R29 ;  /* 0x02de0c1d03ff738c */ /* 0x0003e40003800000 */
.L_x_1040:
[----:B------:R-:W-:Y:S05]  /*d8230*/  BSYNC.RECONVERGENT B0 ;  /* 0x0000000000007941 */ /* 0x000fea0003800200 */
.L_x_1039:
[----:B------:R-:W2:Y:S04]  /*d8240*/  LDL R40, [R1+0x1760] ;  /* 0x0017600001287983 */ /* 0x000ea80000100800 */
        /* <DEDUP_REMOVED lines=12> */
.L_x_1042:
[----:B------:R-:W-:Y:S05]  /*d8310*/  BSYNC.RECONVERGENT B0 ;  /* 0x0000000000007941 */ /* 0x000fea0003800200 */
.L_x_1041:
[----:B0-----:R-:W3:Y:S04]  /*d8320*/  LDL R36, [R1+0x1770] ;  /* 0x0017700001247983 */ /* 0x001ee80000100800 */
[----:B------:R-:W4:Y:S04]  /*d8330*/  LDL R35, [R1+0x1774] ;  /* 0x0017740001237983 */ /* 0x000f280000100800 */
[----:B------:R-:W4:Y:S04]  /*d8340*/  LDL R34, [R1+0x1778] ;  /* 0x0017780001227983 */ /* 0x000f280000100800 */
[----:B------:R-:W4:Y:S01]  /*d8350*/  LDL R33, [R1+0x177c] ;  /* 0x00177c0001217983 */ /* 0x000f220000100800 */
[----:B------:R-:W-:Y:S01]  /*d8360*/  BSSY.RECONVERGENT B0, `(.L_x_1043) ;  /* 0x0000008000007945 */ /* 0x000fe20003800200 */
[----:B---3--:R-:W-:-:S02]  /*d8370*/  LOP3.LUT P6, RZ, R5, R36, RZ, 0xfc, !PT ;  /* 0x0000002405ff7212 */ /* 0x008fc400078cfcff */
[----:B----4-:R-:W-:Y:S01]  /*d8380*/  LOP3.LUT R4, R33, R34, R35, 0xfe, !PT ;  /* 0x0000002221047212 */ /* 0x010fe200078efe23 */
[----:B------:R-:W-:Y:S10]  /*d8390*/  @!P4 BRA `(.L_x_1044) ;  /* 0x000000000010c947 */ /* 0x000ff40003800000 */
[----:B------:R0:W-:Y:S04]  /*d83a0*/  ATOMS.XOR RZ, [R3+0x2e200], R24 ;  /* 0x02e2001803ff738c */ /* 0x0001e80003800000 */
[----:B------:R0:W-:Y:S04]  /*d83b0*/  ATOMS.XOR RZ, [R3+0x2e204], R23 ;  /* 0x02e2041703ff738c */ /* 0x0001e80003800000 */
[----:B------:R0:W-:Y:S04]  /*d83c0*/  ATOMS.XOR RZ, [R3+0x2e208], R22 ;  /* 0x02e2081603ff738c */ /* 0x0001e80003800000 */
[----:B------:R0:W-:Y:S02]  /*d83d0*/  ATOMS.XOR RZ, [R3+0x2e20c], R21 ;  /* 0x02e20c1503ff738c */ /* 0x0001e40003800000 */
.L_x_1044:
[----:B------:R-:W-:Y:S05]  /*d83e0*/  BSYNC.RECONVERGENT B0 ;  /* 0x0000000000007941 */ /* 0x000fea0003800200 */
.L_x_1043:
[----:B-1----:R-:W3:Y:S04]  /*d83f0*/  LDL R32, [R1+0x1780] ;  /* 0x0017800001207983 */ /* 0x002ee80000100800 */
[----:B------:R-:W4:Y:S04]  /*d8400*/  LDL R31, [R1+0x1784] ;  /* 0x00178400011f7983 */ /* 0x000f280000100800 */
[----:B------:R-:W4:Y:S04]  /*d8410*/  LDL R30, [R1+0x1788] ;  /* 0x00178800011e7983 */ /* 0x000f280000100800 */
[----:B------:R-:W4:Y:S01]  /*d8420*/  LDL R29, [R1+0x178c] ;  /* 0x00178c00011d7983 */ /* 0x000f220000100800 */
[----:B------:R-:W-:Y:S01]  /*d8430*/  BSSY.RECONVERGENT B0, `(.L_x_1045) ;  /* 0x0000009000007945 */ /* 0x000fe20003800200 */
[----:B---3--:R-:W-:-:S04]  /*d8440*/  LOP3.LUT P4, RZ, R4, R32, RZ, 0xfc, !PT ;  /* 0x0000002004ff7212 */ /* 0x008fc8000788fcff */
[----:B------:R-:W-:Y:S02]  /*d8450*/  P2R R9, PR, RZ, 0x10 ;  /* 0x00000010ff097803 */ /* 0x000fe40000000000 */
[----:B----4-:R-:W-:Y:S01]  /*d8460*/  LOP3.LUT R5, R29, R30, R31, 0xfe, !PT ;  /* 0x0000001e1d057212 */ /* 0x010fe200078efe1f */
[----:B------:R-:W-:Y:S06]  /*d8470*/  @!P0 BRA `(.L_x_1046) ;  /* 0x0000000000108947 */ /* 0x000fec0003800000 */
[----:B------:R1:W-:Y:S04]  /*d8480*/  ATOMS.XOR RZ, [R3+0x2e400], R20 ;  /* 0x02e4001403ff738c */ /* 0x0003e80003800000 */
[----:B------:R1:W-:Y:S04]  /*d8490*/  ATOMS.XOR RZ, [R3+0x2e404], R19 ;  /* 0x02e4041303ff738c */ /* 0x0003e80003800000 */
[----:B------:R1:W-:Y:S04]  /*d84a0*/  ATOMS.XOR RZ, [R3+0x2e408], R18 ;  /* 0x02e4081203ff738c */ /* 0x0003e80003800000 */
[----:B------:R1:W-:Y:S02]  /*d84b0*/  ATOMS.XOR RZ, [R3+0x2e40c], R252 ;  /* 0x02e40cfc03ff738c */ /* 0x0003e40003800000 */
.L_x_1046:
[----:B------:R-:W-:Y:S05]  /*d84c0*/  BSYNC.RECONVERGENT B0 ;  /* 0x0000000000007941 */ /* 0x000fea0003800200 */
.L_x_1045:
[----:B--2---:R-:W2:Y:S04]  /*d84d0*/  LDL R28, [R1+0x1790] ;  /* 0x00179000011c7983 */ /* 0x004ea80000100800 */
        /* <DEDUP_REMOVED lines=11> */
.L_x_1048:
[----:B------:R-:W-:Y:S05]  /*d8590*/  BSYNC.RECONVERGENT B0 ;  /* 0x0000000000007941 */ /* 0x000fea0003800200 */
.L_x_1047:
        /* <DEDUP_REMOVED lines=12> */
.L_x_1050:
[----:B------:R-:W-:Y:S05]  /*d8660*/  BSYNC.RECONVERGENT B0 ;  /* 0x0000000000007941 */ /* 0x000fea0003800200 */
.L_x_1049:
[----:B-1----:R-:W3:Y:S04]  /*d8670*/  LDL R20, [R1+0x17b0] ;  /* 0x0017b00001147983 */ /* 0x002ee80000100800 */
[----:B------:R-:W4:Y:S04]  /*d8680*/  LDL R19, [R1+0x17b4] ;  /* 0x0017b40001137983 */ /* 0x000f280000100800 */
[----:B------:R-:W4:Y:S04]  /*d8690*/  LDL R18, [R1+0x17b8] ;  /* 0x0017b80001127983 */ /* 0x000f280000100800 */
[----:B--2---:R-:W4:Y:S01]  /*d86a0*/  LDL R17, [R1+0x17bc] ;  /* 0x0017bc0001117983 */ /* 0x004f220000100800 */
        /* <DEDUP_REMOVED lines=8> */
.L_x_1052:
[----:B------:R-:W-:Y:S05]  /*d8730*/  BSYNC.RECONVERGENT B0 ;  /* 0x0000000000007941 */ /* 0x000fea0003800200 */
.L_x_1051:
[----:B------:R-:W2:Y:S04]  /*d8740*/  LDL R16, [R1+0x17c0] ;  /* 0x0017c00001107983 */ /* 0x000ea80000100800 */
[----:B0-----:R-:W3:Y:S04]  /*d8750*/  LDL R15, [R1+0x17c4] ;  /* 0x0017c400010f7983 */ /* 0x001ee80000100800 */
[----:B------:R-:W3:Y:S04]  /*d8760*/  LDL R14, [R1+0x17c8] ;  /* 0x0017c800010e7983 */ /* 0x000ee80000100800 */
[----:B-1----:R-:W3:Y:S01]  /*d8770*/  LDL R13, [R1+0x17cc] ;  /* 0x0017cc00010d7983 */ /* 0x002ee20000100800 */
        /* <DEDUP_REMOVED lines=9> */
.L_x_1054:
[----:B------:R-:W-:Y:S05]  /*d8810*/  BSYNC.RECONVERGENT B0 ;  /* 0x0000000000007941 */ /* 0x000fea0003800200 */
.L_x_1053:
[----:B------:R-:W2:Y:S04]  /*d8820*/  LDL R12, [R1+0x17d0] ;  /* 0x0017d000010c7983 */ /* 0x000ea80000100800 */
[----:B0-----:R-:W3:Y:S04]  /*d8830*/  LDL R11, [R1+0x17d4] ;  /* 0x0017d400010b7983 */ /* 0x001ee80000100800 */
        /* <DEDUP_REMOVED lines=11> */
.L_x_1056:
[----:B------:R-:W-:Y:S05]  /*d88f0*/  BSYNC.RECONVERGENT B0 ;  /* 0x0000000000007941 */ /* 0x000fea0003800200 */
.L_x_1055:
[----:B------:R-:W2:Y:S01]  /*d8900*/  LDL R5, [R1+0x17e0] ;  /* 0x0017e00001057983 */ /* 0x000ea20000100800 */
[----:B------:R-:W-:Y:S01]  /*d8910*/  BSSY.RECONVERGENT B0, `(.L_x_1057) ;  /* 0x0000007000007945 */ /* 0x000fe20003800200 */
[----:B--2---:R-:W-:-:S03]  /*d8920*/  LOP3.LUT P5, RZ, R4, R5, RZ, 0xfc, !PT ;  /* 0x0000000504ff7212 */ /* 0x004fc600078afcff */
[----:B------:R-:W-:Y:S10]  /*d8930*/  @!P6 BRA `(.L_x_1058) ;  /* 0x000000000010e947 */ /* 0x000ff40003800000 */
[----:B------:R1:W-:Y:S04]  /*d8940*/  ATOMS.XOR RZ, [R3+0x2f000], R39 ;  /* 0x02f0002703ff738c */ /* 0x0003e80003800000 */
[----:B------:R1:W-:Y:S04]  /*d8950*/  ATOMS.XOR RZ, [R3+0x2f004], R38 ;  /* 0x02f0042603ff738c */ /* 0x0003e80003800000 */
[----:B------:R1:W-:Y:S04]  /*d8960*/  ATOMS.XOR RZ, [R3+0x2f008], R37 ;  /* 0x02f0082503ff738c */ /* 0x0003e80003800000 */
[----:B------:R1:W-:Y:S02]  /*d8970*/  ATOMS.XOR RZ, [R3+0x2f00c], R36 ;  /* 0x02f00c2403ff738c */ /* 0x0003e40003800000 */
.L_x_1058:
[----:B------:R-:W-:Y:S05]  /*d8980*/  BSYNC.RECONVERGENT B0 ;  /* 0x0000000000007941 */ /* 0x000fea0003800200 */
.L_x_1057:
[----:B------:R-:W-:Y:S01]  /*d8990*/  ISETP.NE.AND P6, PT, R9, RZ, PT ;  /* 0x000000ff0900720c */ /* 0x000fe20003fc5270 */
[----:B------:R-:W-:-:S12]  /*d89a0*/  BSSY.RECONVERGENT B0, `(.L_x_1059) ;  /* 0x0000006000007945 */ /* 0x000fd80003800200 */
[----:B------:R-:W-:Y:S05]  /*d89b0*/  @!P6 BRA `(.L_x_1060) ;  /* 0x000000000010e947 */ /* 0x000fea0003800000 */
[----:B------:R2:W-:Y:S04]  /*d89c0*/  ATOMS.XOR RZ, [R3+0x2f200], R35 ;  /* 0x02f2002303ff738c */ /* 0x0005e80003800000 */
[----:B------:R2:W-:Y:S04]  /*d89d0*/  ATOMS.XOR RZ, [R3+0x2f204], R34 ;  /* 0x02f2042203ff738c */ /* 0x0005e80003800000 */
[----:B------:R2:W-:Y:S04]  /*d89e0*/  ATOMS.XOR RZ, [R3+0x2f208], R33 ;  /* 0x02f2082103ff738c */ /* 0x0005e80003800000 */
[----:B------:R2:W-:Y:S02]  /*d89f0*/  ATOMS.XOR RZ, [R3+0x2f20c], R32 ;  /* 0x02f20c2003ff738c */ /* 0x0005e40003800000 */
.L_x_1060:
[----:B------:R-:W-:Y:S05]  /*d8a00*/  BSYNC.RECONVERGENT B0 ;  /* 0x0000000000007941 */ /* 0x000fea0003800200 */
.L_x_1059:
[----:B------:R-:W-:Y:S04]  /*d8a10*/  BSSY.RECONVERGENT B0, `(.L_x_1061) ;  /* 0x0000006000007945 */ /* 0x000fe80003800200 */
[----:B------:R-:W-:Y:S05]  /*d8a20*/  @!P0 BRA `(.L_x_1062) ;  /* 0x0000000000108947 */ /* 0x000fea0003800000 */
[----:B------:R3:W-:Y:S04]  /*d8a30*/  ATOMS.XOR RZ, [R3+0x2f400], R31 ;  /* 0x02f4001f03ff738c */ /* 0x0007e80003800000 */
[----:B------:R3:W-:Y:S04]  /*d8a40*/  ATOMS.XOR RZ, [R3+0x2f404], R30 ;  /* 0x02f4041e03ff738c */ /* 0x0007e80003800000 */
[----:B------:R3:W-:Y:S04]  /*d8a50*/  ATOMS.XOR RZ, [R3+0x2f408], R29 ;  /* 0x02f4081d03ff738c */ /* 0x0007e80003800000 */
[----:B------:R3:W-:Y:S02]  /*d8a60*/  ATOMS.XOR RZ, [R3+0x2f40c], R28 ;  /* 0x02f40c1c03ff738c */ /* 0x0007e40003800000 */
.L_x_1062:
[----:B------:R-:W-:Y:S05]  /*d8a70*/  BSYNC.RECONVERGENT B0 ;  /* 0x0000000000007941 */ /* 0x000fea0003800200 */
.L_x_1061:
[----:B------:R-:W-:Y:S04]  /*d8a80*/  BSSY.RECONVERGENT B0, `(.L_x_1063) ;  /* 0x0000006000007945 */ /* 0x000fe80003800200 */
[----:B------:R-:W-:Y:S05]  /*d8a90*/  @!P1 BRA `(.L_x_1064) ;  /* 0x0000000000109947 */ /* 0x000fea0003800000 */
[----:B------:R4:W-:Y:S04]  /*d8aa0*/  ATOMS.XOR RZ, [R3+0x2f600], R27 ;  /* 0x02f6001b03ff738c */ /* 0x0009e80003800000 */
[----:B------:R4:W-:Y:S04]  /*d8ab0*/  ATOMS.XOR RZ, [R3+0x2f604], R26 ;  /* 0x02f6041a03ff738c */ /* 0x0009e80003800000 */
[----:B------:R4:W-:Y:S04]  /*d8ac0*/  ATOMS.XOR RZ, [R3+0x2f608], R25 ;  /* 0x02f6081903ff738c */ /* 0x0009e80003800000 */
[----:B------:R4:W-:Y:S02]  /*d8ad0*/  ATOMS.XOR RZ, [R3+0x2f60c], R24 ;  /* 0x02f60c1803ff738c */ /* 0x0009e40003800000 */
.L_x_1064:
[----:B------:R-:W-:Y:S05]  /*d8ae0*/  BSYNC.RECONVERGENT B0 ;  /* 0x0000000000007941 */ /* 0x000fea0003800200 */
.L_x_1063:
[----:B------:R-:W-:Y:S04]  /*d8af0*/  BSSY.RECONVERGENT B0, `(.L_x_1065) ;  /* 0x0000006000007945 */ /* 0x000fe80003800200 */
[----:B------:R-:W-:Y:S05]  /*d8b00*/  @!P2 BRA `(.L_x_1066) ;  /* 0x000000000010a947 */ /* 0x000fea0003800000 */
[----:B------:R0:W-:Y:S04]  /*d8b10*/  ATOMS.XOR RZ, [R3+0x2f800], R23 ;  /* 0x02f8001703ff738c */ /* 0x0001e80003800000 */
[----:B------:R0:W-:Y:S04]  /*d8b20*/  ATOMS.XOR RZ, [R3+0x2f804], R22 ;  /* 0x02f8041603ff738c */ /* 0x0001e80003800000 */
[----:B------:R0:W-:Y:S04]  /*d8b30*/  ATOMS.XOR RZ, [R3+0x2f808], R21 ;  /* 0x02f8081503ff738c */ /* 0x0001e80003800000 */
[----:B------:R0:W-:Y:S02]  /*d8b40*/  ATOMS.XOR RZ, [R3+0x2f80c], R20 ;  /* 0x02f80c1403ff738c */ /* 0x0001e40003800000 */
.L_x_1066:
[----:B------:R-:W-:Y:S05]  /*d8b50*/  BSYNC.RECONVERGENT B0 ;  /* 0x0000000000007941 */ /* 0x000fea0003800200 */
.L_x_1065:
[----:B------:R-:W-:Y:S04]  /*d8b60*/  BSSY.RECONVERGENT B0, `(.L_x_1067) ;  /* 0x0000006000007945 */ /* 0x000fe80003800200 */
[----:B------:R-:W-:Y:S05]  /*d8b70*/  @!P3 BRA `(.L_x_1068) ;  /* 0x000000000010b947 */ /* 0x000fea0003800000 */
[----:B------:R0:W-:Y:S04]  /*d8b80*/  ATOMS.XOR RZ, [R3+0x2fa00], R19 ;  /* 0x02fa001303ff738c */ /* 0x0001e80003800000 */
[----:B------:R0:W-:Y:S04]  /*d8b90*/  ATOMS.XOR RZ, [R3+0x2fa04], R18 ;  /* 0x02fa041203ff738c */ /* 0x0001e80003800000 */
[----:B------:R0:W-:Y:S04]  /*d8ba0*/  ATOMS.XOR RZ, [R3+0x2fa08], R17 ;  /* 0x02fa081103ff738c */ /* 0x0001e80003800000 */
[----:B------:R0:W-:Y:S02]  /*d8bb0*/  ATOMS.XOR RZ, [R3+0x2fa0c], R16 ;  /* 0x02fa0c1003ff738c */ /* 0x0001e40003800000 */
.L_x_1068:
[----:B------:R-:W-:Y:S05]  /*d8bc0*/  BSYNC.RECONVERGENT B0 ;  /* 0x0000000000007941 */ /* 0x000fea0003800200 */
.L_x_1067:
[----:B------:R-:W-:Y:S04]  /*d8bd0*/  BSSY.RECONVERGENT B0, `(.L_x_1069) ;  /* 0x0000006000007945 */ /* 0x000fe80003800200 */
[----:B------:R-:W-:Y:S05]  /*d8be0*/  @!P4 BRA `(.L_x_1070) ;  /* 0x000000000010c947 */ /* 0x000fea0003800000 */
[----:B------:R0:W-:Y:S04]  /*d8bf0*/  ATOMS.XOR RZ, [R3+0x2fc00], R15 ;  /* 0x02fc000f03ff738c */ /* 0x0001e80003800000 */
[----:B------:R0:W-:Y:S04]  /*d8c00*/  ATOMS.XOR RZ, [R3+0x2fc04], R14 ;  /* 0x02fc040e03ff738c */ /* 0x0001e80003800000 */
[----:B------:R0:W-:Y:S04]  /*d8c10*/  ATOMS.XOR RZ, [R3+0x2fc08], R13 ;  /* 0x02fc080d03ff738c */ /* 0x0001e80003800000 */
[----:B------:R0:W-:Y:S02]  /*d8c20*/  ATOMS.XOR RZ, [R3+0x2fc0c], R12 ;  /* 0x02fc0c0c03ff738c */ /* 0x0001e40003800000 */
.L_x_1070:
[----:B------:R-:W-:Y:S05]  /*d8c30*/  BSYNC.RECONVERGENT B0 ;  /* 0x0000000000007941 */ /* 0x000fea0003800200 */
.L_x_1069:
[----:B------:R-:W-:Y:S05]  /*d8c40*/  @!P5 BRA `(.L_x_1071) ;  /* 0x000000000010d947 */ /* 0x000fea0003800000 */
[----:B------:R0:W-:Y:S04]  /*d8c50*/  ATOMS.XOR RZ, [R3+0x2fe00], R11 ;  /* 0x02fe000b03ff738c */ /* 0x0001e80003800000 */
[----:B------:R0:W-:Y:S04]  /*d8c60*/  ATOMS.XOR RZ, [R3+0x2fe04], R10 ;  /* 0x02fe040a03ff738c */ /* 0x0001e80003800000 */
[----:B------:R0:W-:Y:S04]  /*d8c70*/  ATOMS.XOR RZ, [R3+0x2fe08], R8 ;  /* 0x02fe080803ff738c */ /* 0x0001e80003800000 */
[----:B------:R0:W-:Y:S02]  /*d8c80*/  ATOMS.XOR RZ, [R3+0x2fe0c], R5 ;  /* 0x02fe0c0503ff738c */ /* 0x0001e40003800000 */
.L_x_1071:
[----:B01234-:R-:W2:Y:S01]  /*d8c90*/  LDL R3, [R1+0x17e4] ;  /* 0x0017e40001037983 */ /* 0x01fea20000100800 */
[----:B------:R-:W-:Y:S05]  /*d8ca0*/  WARPSYNC.ALL ;  /* 0x0000000000007948 */ /* 0x000fea0003800000 */
[----:B------:R-:W-:Y:S01]  /*d8cb0*/  BSSY.RECONVERGENT B0, `(.L_x_1072) ;  /* 0x0000018000007945 */ /* 0x000fe20003800200 */
[----:B------:R-:W-:Y:S01]  /*d8cc0*/  BAR.SYNC.DEFER_BLOCKING 0x0 ;  /* 0x0000000000007b1d */ /* 0x000fe20000010000 */
[----:B--2---:R-:W-:-:S13]  /*d8cd0*/  ISETP.NE.AND P0, PT, R3, 0x2, PT ;  /* 0x000000020300780c */ /* 0x004fda0003f05270 */
[----:B------:R-:W-:Y:S05]  /*d8ce0*/  @!P0 BRA `(.L_x_1073) ;  /* 0x0000000000508947 */ /* 0x000fea0003800000 */
[----:B------:R-:W0:Y:S01]  /*d8cf0*/  LDC.64 R8, c[0x0][0x390] ;  /* 0x0000e400ff087b82 */ /* 0x000e220000000a00 */
[----:B------:R-:W-:-:S07]  /*d8d00*/  IMAD.MOV.U32 R3, RZ, RZ, RZ ;  /* 0x000000ffff037224 */ /* 0x000fce00078e00ff */
.L_x_1076:
[----:B-1----:R-:W2:Y:S01]  /*d8d10*/  LDL R5, [R1+0x17e4] ;  /* 0x0017e40001057983 */ /* 0x002ea20000100800 */
[----:B------:R-:W-:Y:S01]  /*d8d20*/  IMAD R4, R0, 0x10, R6 ;  /* 0x0000001000047824 */ /* 0x000fe200078e0206 */
[----:B------:R-:W-:Y:S01]  /*d8d30*/  BSSY.RECONVERGENT B1, `(.L_x_1074) ;  /* 0x000000d000017945 */ /* 0x000fe20003800200 */
[----:B------:R-:W-:-:S03]  /*d8d40*/  VIADD R3, R3, 0x1 ;  /* 0x0000000103037836 */ /* 0x000fc60000000000 */
[----:B------:R-:W1:Y:S02]  /*d8d50*/  LDS.128 R12, [R4] ;  /* 0x00000000040c7984 */ /* 0x000e640000000c00 */
[----:B-1----:R-:W-:-:S04]  /*d8d60*/  LOP3.LUT R10, R14, R13, R12, 0xfe, !PT ;  /* 0x0000000d0e0a7212 */ /* 0x002fc800078efe0c */
[----:B------:R-:W-:Y:S02]  /*d8d70*/  LOP3.LUT P0, RZ, R10, R15, RZ, 0xfc, !PT ;  /* 0x0000000f0aff7212 */ /* 0x000fe4000780fcff */
[----:B--2---:R-:W-:-:S04]  /*d8d80*/  LOP3.LUT R5, R3, R5, RZ, 0x3c, !PT ;  /* 0x0000000503057212 */ /* 0x004fc800078e3cff */
[----:B------:R-:W-:-:S07]  /*d8d90*/  ISETP.NE.AND P1, PT, R5, 0x2, PT ;  /* 0x000000020500780c */ /* 0x000fce0003f25270 */
[----:B------:R-:W-:Y:S06]  /*d8da0*/  @!P0 BRA `(.L_x_1075) ;  /* 0x0000000000148947 */ /* 0x000fec0003800000 */
[----:B0-----:R-:W-:-:S05]  /*d8db0*/  IMAD.WIDE.U32 R4, R0, 0x10, R8 ;  /* 0x0000001000047825 */ /* 0x001fca00078e0008 */
[----:B------:R1:W-:Y:S04]  /*d8dc0*/  REDG.E.XOR.STRONG.GPU desc[UR6][R4.64], R12 ;  /* 0x0000000c0400798e */ /* 0x0003e8000f92e106 */
[----:B------:R1:W-:Y:S04]  /*d8dd0*/  REDG.E.XOR.STRONG.GPU desc[UR6][R4.64+0x4], R13 ;  /* 0x0000040d0400798e */ /* 0x0003e8000f92e106 */
[----:B------:R1:W-:Y:S04]  /*d8de0*/  REDG.E.XOR.STRONG.GPU desc[UR6][R4.64+0x8], R14 ;  /* 0x0000080e0400798e */ /* 0x0003e8000f92e106 */
[----:B------:R1:W-:Y:S02]  /*d8df0*/  REDG.E.XOR.STRONG.GPU desc[UR6][R4.64+0xc], R15 ;  /* 0x00000c0f0400798e */ /* 0x0003e4000f92e106 */
.L_x_1075:
[----:B------:R-:W-:Y:S05]  /*d8e00*/  BSYNC.RECONVERGENT B1 ;  /* 0x0000000000017941 */ /* 0x000fea0003800200 */
.L_x_1074:
[----:B------:R-:W-:Y:S01]  /*d8e10*/  IMAD.IADD R0, R2, 0x1, R0 ;  /* 0x0000000102007824 */ /* 0x000fe200078e0200 */
[----:B------:R-:W-:Y:S06]  /*d8e20*/  @P1 BRA `(.L_x_1076) ;  /* 0xfffffffc00b81947 */ /* 0x000fec000383ffff */
.L_x_1073:
[----:B------:R-:W-:Y:S05]  /*d8e30*/  BSYNC.RECONVERGENT B0 ;  /* 0x0000000000007941 */ /* 0x000fea0003800200 */
.L_x_1072:
[----:B0-----:R-:W0:Y:S01]  /*d8e40*/  LDC.64 R8, c[0x0][0x390] ;  /* 0x0000e400ff087b82 */ /* 0x001e220000000a00 */
[----:B-1----:R-:W-:Y:S02]  /*d8e50*/  IMAD R13, R0, 0x10, R6 ;  /* 0x00000010000d7824 */ /* 0x002fe400078e0206 */
[C-C-:B------:R-:W-:Y:S02]  /*d8e60*/  IMAD R3, R2.reuse, 0x2, R0.reuse ;  /* 0x0000000202037824 */ /* 0x140fe400078e0200 */
[----:B------:R-:W-:Y:S02]  /*d8e70*/  IMAD R7, R2, 0x3, R0 ;  /* 0x0000000302077824 */ /* 0x000fe400078e0200 */
[----:B------:R-:W-:-:S07]  /*d8e80*/  IMAD.IADD R11, R0, 0x1, R2 ;  /* 0x00000001000b7824 */ /* 0x000fce00078e0202 */
.L_x_1085:
[----:B-1----:R-:W1:Y:S01]  /*d8e90*/  LDS.128 R20, [R13] ;  /* 0x000000000d147984 */ /* 0x002e620000000c00 */
[C-C-:B--234-:R-:W-:Y:S01]  /*d8ea0*/  IMAD R5, R2.reuse, 0x10, R13.reuse ;  /* 0x0000001002057824 */ /* 0x15cfe200078e020d */
[----:B------:R-:W-:Y:S01]  /*d8eb0*/  BSSY.RECONVERGENT B0, `(.L_x_1077) ;  /* 0x0000014000007945 */ /* 0x000fe20003800200 */
[C-C-:B------:R-:W-:Y:S02]  /*d8ec0*/  IMAD R10, R2.reuse, 0x20, R13.reuse ;  /* 0x00000020020a7824 */ /* 0x140fe400078e020d */
[----:B------:R-:W-:Y:S01]  /*d8ed0*/  IMAD R14, R2, 0x30, R13 ;  /* 0x00000030020e7824 */ /* 0x000fe200078e020d */
[----:B------:R-:W2:Y:S04]  /*d8ee0*/  LDS.128 R24, [R5] ;  /* 0x0000000005187984 */ /* 0x000ea80000000c00 */
[----:B------:R-:W3:Y:S04]  /*d8ef0*/  LDS.128 R28, [R10] ;  /* 0x000000000a1c7984 */ /* 0x000ee80000000c00 */
[----:B------:R-:W4:Y:S01]  /*d8f00*/  LDS.128 R32, [R14] ;  /* 0x000000000e207984 */ /* 0x000f220000000c00 */
[----:B-1----:R-:W-:-:S04]  /*d8f10*/  LOP3.LUT R4, R22, R21, R20, 0xfe, !PT ;  /* 0x0000001516047212 */ /* 0x002fc800078efe14 */
[----:B------:R-:W-:Y:S02]  /*d8f20*/  LOP3.LUT P0, RZ, R4, R23, RZ, 0xfc, !PT ;  /* 0x0000001704ff7212 */ /* 0x000fe4000780fcff */
[----:B--2---:R-:W-:Y:S02]  /*d8f30*/  LOP3.LUT R6, R26, R25, R24, 0xfe, !PT ;  /* 0x000000191a067212 */ /* 0x004fe400078efe18 */
[----:B---3--:R-:W-:Y:S02]  /*d8f40*/  LOP3.LUT R12, R30, R29, R28, 0xfe, !PT ;  /* 0x0000001d1e0c7212 */ /* 0x008fe400078efe1c */
[----:B------:R-:W-:Y:S02]  /*d8f50*/  LOP3.LUT P1, RZ, R6, R27, RZ, 0xfc, !PT ;  /* 0x0000001b06ff7212 */ /* 0x000fe4000782fcff */
[----:B----4-:R-:W-:Y:S02]  /*d8f60*/  LOP3.LUT R16, R34, R33, R32, 0xfe, !PT ;  /* 0x0000002122107212 */ /* 0x010fe400078efe20 */
[----:B------:R-:W-:-:S02]  /*d8f70*/  LOP3.LUT P2, RZ, R12, R31, RZ, 0xfc, !PT ;  /* 0x0000001f0cff7212 */ /* 0x000fc4000784fcff */
[----:B------:R-:W-:Y:S01]  /*d8f80*/  LOP3.LUT P3, RZ, R16, R35, RZ, 0xfc, !PT ;  /* 0x0000002310ff7212 */ /* 0x000fe2000786fcff */
[----:B------:R-:W-:-:S12]  /*d8f90*/  @!P0 BRA `(.L_x_1078) ;  /* 0x0000000000148947 */ /* 0x000fd80003800000 */
[----:B0-----:R-:W-:-:S05]  /*d8fa0*/  IMAD.WIDE.U32 R4, R0, 0x10, R8 ;  /* 0x0000001000047825 */ /* 0x001fca00078e0008 */
[----:B------:R1:W-:Y:S04]  /*d8fb0*/  REDG.E.XOR.STRONG.GPU desc[UR6][R4.64], R20 ;  /* 0x000000140400798e */ /* 0x0003e8000f92e106 */
[----:B------:R1:W-:Y:S04]  /*d8fc0*/  REDG.E.XOR.STRONG.GPU desc[UR6][R4.64+0x4], R21 ;  /* 0x000004150400798e */ /* 0x0003e8000f92e106 */
[----:B------:R1:W-:Y:S04]  /*d8fd0*/  REDG.E.XOR.STRONG.GPU desc[UR6][R4.64+0x8], R22 ;  /* 0x000008160400798e */ /* 0x0003e8000f92e106 */
[----:B------:R1:W-:Y:S02]  /*d8fe0*/  REDG.E.XOR.STRONG.GPU desc[UR6][R4.64+0xc], R23 ;  /* 0x00000c170400798e */ /* 0x0003e4000f92e106 */
.L_x_1078:
[----:B------:R-:W-:Y:S05]  /*d8ff0*/  BSYNC.RECONVERGENT B0 ;  /* 0x0000000000007941 */ /* 0x000fea0003800200 */
.L_x_1077:
[----:B------:R-:W-:Y:S04]  /*d9000*/  BSSY.RECONVERGENT B0, `(.L_x_1079) ;  /* 0x0000007000007945 */ /* 0x000fe80003800200 */
[----:B------:R-:W-:Y:S05]  /*d9010*/  @!P1 BRA `(.L_x_1080) ;  /* 0x0000000000149947 */ /* 0x000fea0003800000 */
[----:B01----:R-:W-:-:S05]  /*d9020*/  IMAD.WIDE.U32 R4, R11, 0x10, R8 ;  /* 0x000000100b047825 */ /* 0x003fca00078e0008 */
[----:B------:R2:W-:Y:S04]  /*d9030*/  REDG.E.XOR.STRONG.GPU desc[UR6][R4.64], R24 ;  /* 0x000000180400798e */ /* 0x0005e8000f92e106 */
[----:B------:R2:W-:Y:S04]  /*d9040*/  REDG.E.XOR.STRONG.GPU desc[UR6][R4.64+0x4], R25 ;  /* 0x000004190400798e */ /* 0x0005e8000f92e106 */
[----:B------:R2:W-:Y:S04]  /*d9050*/  REDG.E.XOR.STRONG.GPU desc[UR6][R4.64+0x8], R26 ;  /* 0x0000081a0400798e */ /* 0x0005e8000f92e106 */
[----:B------:R2:W-:Y:S02]  /*d9060*/  REDG.E.XOR.STRONG.GPU desc[UR6][R4.64+0xc], R27 ;  /* 0x00000c1b0400798e */ /* 0x0005e4000f92e106 */
.L_x_1080:
[----:B------:R-:W-:Y:S05]  /*d9070*/  BSYNC.RECONVERGENT B0 ;  /* 0x0000000000007941 */ /* 0x000fea0003800200 */
.L_x_1079:
[----:B------:R-:W-:Y:S04]  /*d9080*/  BSSY.RECONVERGENT B0, `(.L_x_1081) ;  /* 0x0000007000007945 */ /* 0x000fe80003800200 */
[----:B------:R-:W-:Y:S05]  /*d9090*/  @!P2 BRA `(.L_x_1082) ;  /* 0x000000000014a947 */ /* 0x000fea0003800000 */
[----:B012---:R-:W-:-:S05]  /*d90a0*/  IMAD.WIDE.U32 R4, R3, 0x10, R8 ;  /* 0x0000001003047825 */ /* 0x007fca00078e0008 */
[----:B------:R3:W-:Y:S04]  /*d90b0*/  REDG.E.XOR.STRONG.GPU desc[UR6][R4.64], R28 ;  /* 0x0000001c0400798e */ /* 0x0007e8000f92e106 */
[----:B------:R3:W-:Y:S04]  /*d90c0*/  REDG.E.XOR.STRONG.GPU desc[UR6][R4.64+0x4], R29 ;  /* 0x0000041d0400798e */ /* 0x0007e8000f92e106 */
[----:B------:R3:W-:Y:S04]  /*d90d0*/  REDG.E.XOR.STRONG.GPU desc[UR6][R4.64+0x8], R30 ;  /* 0x0000081e0400798e */ /* 0x0007e8000f92e106 */
[----:B------:R3:W-:Y:S02]  /*d90e0*/  REDG.E.XOR.STRONG.GPU desc[UR6][R4.64+0xc], R31 ;  /* 0x00000c1f0400798e */ /* 0x0007e4000f92e106 */
.L_x_1082:
[----:B------:R-:W-:Y:S05]  /*d90f0*/  BSYNC.RECONVERGENT B0 ;  /* 0x0000000000007941 */ /* 0x000fea0003800200 */
.L_x_1081:
[----:B------:R-:W-:Y:S01]  /*d9100*/  BSSY.RECONVERGENT B0, `(.L_x_1083) ;  /* 0x0000008000007945 */ /* 0x000fe20003800200 */
[----:B------:R-:W-:-:S03]  /*d9110*/  IADD3 R15, PT, PT, R2, R0, R2 ;  /* 0x00000000020f7210 */ /* 0x000fc60007ffe002 */
[----:B------:R-:W-:Y:S05]  /*d9120*/  @!P3 BRA `(.L_x_1084) ;  /* 0x000000000014b947 */ /* 0x000fea0003800000 */
[----:B0123--:R-:W-:-:S05]  /*d9130*/  IMAD.WIDE.U32 R4, R7, 0x10, R8 ;  /* 0x0000001007047825 */ /* 0x00ffca00078e0008 */
[----:B------:R4:W-:Y:S04]  /*d9140*/  REDG.E.XOR.STRONG.GPU desc[UR6][R4.64], R32 ;  /* 0x000000200400798e */ /* 0x0009e8000f92e106 */
[----:B------:R4:W-:Y:S04]  /*d9150*/  REDG.E.XOR.STRONG.GPU desc[UR6][R4.64+0x4], R33 ;  /* 0x000004210400798e */ /* 0x0009e8000f92e106 */
[----:B------:R4:W-:Y:S04]  /*d9160*/  REDG.E.XOR.STRONG.GPU desc[UR6][R4.64+0x8], R34 ;  /* 0x000008220400798e */ /* 0x0009e8000f92e106 */
[----:B------:R4:W-:Y:S02]  /*d9170*/  REDG.E.XOR.STRONG.GPU desc[UR6][R4.64+0xc], R35 ;  /* 0x00000c230400798e */ /* 0x0009e4000f92e106 */
.L_x_1084:
[----:B------:R-:W-:Y:S05]  /*d9180*/  BSYNC.RECONVERGENT B0 ;  /* 0x0000000000007941 */ /* 0x000fea0003800200 */
.L_x_1083:
[C---:B------:R-:W-:Y:S01]  /*d9190*/  IADD3 R0, PT, PT, R2.reuse, R15, R2 ;  /* 0x0000000f02007210 */ /* 0x040fe20007ffe002 */
[C---:B------:R-:W-:Y:S02]  /*d91a0*/  IMAD R3, R2.reuse, 0x4, R3 ;  /* 0x0000000402037824 */ /* 0x040fe400078e0203 */
[----:B------:R-:W-:Y:S01]  /*d91b0*/  IMAD R7, R2, 0x4, R7 ;  /* 0x0000000402077824 */ /* 0x000fe200078e0207 */
[----:B------:R-:W-:Y:S01]  /*d91c0*/  ISETP.GE.U32.AND P0, PT, R0, 0x3000, PT ;  /* 0x000030000000780c */ /* 0x000fe20003f06070 */
[C---:B------:R-:W-:Y:S02]  /*d91d0*/  IMAD R11, R2.reuse, 0x4, R11 ;  /* 0x00000004020b7824 */ /* 0x040fe400078e020b */
[----:B------:R-:W-:-:S10]  /*d91e0*/  IMAD R13, R2, 0x40, R13 ;  /* 0x00000040020d7824 */ /* 0x000fd400078e020d */
[----:B------:R-:W-:Y:S05]  /*d91f0*/  @!P0 BRA `(.L_x_1085) ;  /* 0xfffffffc00248947 */ /* 0x000fea000383ffff */
[----:B------:R-:W-:Y:S05]  /*d9200*/  EXIT ;  /* 0x000000000000794d */ /* 0x000fea0003800000 */
.L_x_302:
[----:B------:R0:W5:Y:S04]  /*d9210*/  LDG.E.128 R140, desc[UR6][R238.64] ;  /* 0x00000006ee8c7981 */ /* 0x000168000c1e1d00 */
[----:B------:R0:W5:Y:S04]  /*d9220*/  LDG.E.128 R144, desc[UR6][R238.64+0x200] ;  /* 0x00020006ee907981 */ /* 0x000168000c1e1d00 */
[----:B------:R0:W5:Y:S04]  /*d9230*/  LDG.E.128 R148, desc[UR6][R238.64+0x400] ;  /* 0x00040006ee947981 */ /* 0x000168000c1e1d00 */
[----:B------:R0:W5:Y:S04]  /*d9240*/  LDG.E.128 R152, desc[UR6][R238.64+0x600] ;  /* 0x00060006ee987981 */ /* 0x000168000c1e1d00 */
[----:B------:R0:W5:Y:S04]  /*d9250*/  LDG.E.128 R156, desc[UR6][R238.64+0x800] ;  /* 0x00080006ee9c7981 */ /* 0x000168000c1e1d00 */
[----:B------:R0:W5:Y:S04]  /*d9260*/  LDG.E.128 R160, desc[UR6][R238.64+0xa00] ;  /* 0x000a0006eea07981 */ /* 0x000168000c1e1d00 */
[----:B------:R0:W5:Y:S04]  /*d9270*/  LDG.E.128 R164, desc[UR6][R238.64+0xc00] ;  /* 0x000c0006eea47981 */ /* 0x000168000c1e1d00 */
[----:B------:R0:W5:Y:S01]  /*d9280*/  LDG.E.128 R168, desc[UR6][R238.64+0xe00] ;  /* 0x000e0006eea87981 */ /* 0x000162000c1e1d00 */
[----:B------:R-:W-:Y:S01]  /*d9290*/  BSSY B2, `(.L_x_1086) ;  /* 0x0000007000027945 */ /* 0x000fe20003800000 */
[----:B------:R-:W-:-:S02]  /*d92a0*/  IMAD.MOV.U32 R107, RZ, RZ, R76 ;  /* 0x000000ffff6b7224 */ /* 0x000fc400078e004c */
[----:B------:R-:W-:Y:S02]  /*d92b0*/  IMAD.MOV.U32 R176, RZ, RZ, 0x1f ;  /* 0x0000001fffb07424 */ /* 0x000fe400078e00ff */
[----:B------:R-:W-:-:S07]  /*d92c0*/  IMAD.MOV.U32 R115, RZ, RZ, -0x1 ;  /* 0xffffffffff737424 */ /* 0x000fce00078e00ff */
[----:B0----5:R-:W-:Y:S05]  /*d92d0*/  WARPSYNC.COLLECTIVE R115, `(.L_x_1087) ;  /* 0x0000000073087348 */ /* 0x021fea0003c00000 */
[----:B------:R1:W2:Y:S02]  /*d92e0*/  SHFL.IDX P0, R115, R107, R172, R176 ;  /* 0x000000ac6b737389 */ /* 0x0002a400000000b0 */
[----:B012--5:R-:W-:Y:S05]  /*d92f0*/  ENDCOLLECTIVE ;  /* 0x000000000000791b */ /* 0x027fea0003800000 */
.L_x_1087:
[----:B------:R-:W-:Y:S05]  /*d9300*/  BSYNC B2 ;  /* 0x0000000000027941 */ /* 0x000fea0003800000 */
.L_x_1086:
        /* <DEDUP_REMOVED lines=8> */
[----:B------:R-:W-:Y:S04]  /*d9390*/  STL [R1+0x1800], R137 ;  /* 0x0018008901007387 */ /* 0x000fe80000100800 */
[----:B------:R-:W-:Y:S04]  /*d93a0*/  STL [R1+0x17fc], R138 ;  /* 0x0017fc8a01007387 */ /* 0x000fe80000100800 */
[----:B------:R3:W-:Y:S04]  /*d93b0*/  STL [R1+0x17f0], R76 ;  /* 0x0017f04c01007387 */ /* 0x0007e80000100800 */
[----:B------:R4:W-:Y:S01]  /*d93c0*/  STL [R1+0x17ec], R0 ;  /* 0x0017ec0001007387 */ /* 0x0009e20000100800 */
[----:B--2---:R-:W-:-:S02]  /*d93d0*/  LOP3.LUT R107, R196, R140, R115, 0x78, !PT ;  /* 0x0000008cc46b7212 */ /* 0x004fc400078e7873 */
[----:B---3--:R-:W-:-:S03]  /*d93e0*/  LOP3.LUT R76, R192, R144, R115, 0x78, !PT ;  /* 0x00000090c04c7212 */ /* 0x008fc600078e7873 */
[----:B------:R0:W-:Y:S01]  /*d93f0*/  STL [R1+0x38c], R107 ;  /* 0x00038c6b01007387 */ /* 0x0001e20000100800 */
[----:B----4-:R-:W-:-:S03]  /*d9400*/  LOP3.LUT R0, R184, R148, R115, 0x78, !PT ;  /* 0x00000094b8007212 */ /* 0x010fc600078e7873 */
[----:B------:R1:W-:Y:S04]  /*d9410*/  STL [R1+0x418], R76 ;  /* 0x0004184c01007387 */ /* 0x0003e80000100800 */
[----:B------:R2:W-:Y:S01]  /*d9420*/  STL [R1+0x4a4], R0 ;  /* 0x0004a40001007387 */ /* 0x0005e20000100800 */
[--C-:B0-----:R-:W-:Y:S02]  /*d9430*/  LOP3.LUT R107, R139, R152, R115.reuse, 0x78, !PT ;  /* 0x000000988b6b7212 */ /* 0x101fe400078e7873 */
[----:B-1----:R-:W-:-:S03]  /*d9440*/  LOP3.LUT R76, R131, R156, R115, 0x78, !PT ;  /* 0x0000009c834c7212 */ /* 0x002fc600078e7873 */
[----:B------:R-:W-:Y:S01]  /*d9450*/  STL [R1+0x5b0], R107 ;  /* 0x0005b06b01007387 */ /* 0x000fe20000100800 */
[----:B--2---:R-:W-:-:S03]  /*d9460*/  LOP3.LUT R0, R123, R160, R115, 0x78, !PT ;  /* 0x000000a07b007212 */ /* 0x004fc600078e7873 */
[----:B------:R0:W5:Y:S04]  /*d9470*/  LDL.LU R184, [R1+0x390] ;  /* 0x0003900001b87983 */ /* 0x0001680000300800 */
[----:B------:R-:W-:Y:S04]  /*d9480*/  STL [R1+0x67c], R76 ;  /* 0x00067c4c01007387 */ /* 0x000fe80000100800 */
[----:B------:R0:W5:Y:S04]  /*d9490*/  LDL.LU R139, [R1+0x49c] ;  /* 0x00049c00018b7983 */ /* 0x0001680000300800 */
[----:B------:R1:W-:Y:S04]  /*d94a0*/  STL [R1+0x728], R0 ;  /* 0x0007280001007387 */ /* 0x0003e80000100800 */
[----:B------:R0:W5:Y:S04]  /*d94b0*/  LDL.LU R138, [R1+0x528] ;  /* 0x00052800018a7983 */ /* 0x0001680000300800 */
[----:B------:R0:W5:Y:S04]  /*d94c0*/  LDL.LU R137, [R1+0x5b4] ;  /* 0x0005b40001897983 */ /* 0x0001680000300800 */
[----:B------:R0:W5:Y:S04]  /*d94d0*/  LDL.LU R131, [R1+0x680] ;  /* 0x0006800001837983 */ /* 0x0001680000300800 */
[----:B------:R0:W5:Y:S01]  /*d94e0*/  LDL.LU R123, [R1+0x72c] ;  /* 0x00072c00017b7983 */ /* 0x0001620000300800 */
[----:B-1----:R-:W-:-:S02]  /*d94f0*/  LOP3.LUT R0, R188, R164, R115, 0x78, !PT ;  /* 0x000000a4bc007212 */ /* 0x002fc400078e7873 */
[----:B------:R-:W-:Y:S01]  /*d9500*/  LOP3.LUT R107, R180, R168, R115, 0x78, !PT ;  /* 0x000000a8b46b7212 */ /* 0x000fe200078e7873 */
[----:B------:R0:W5:Y:S04]  /*d9510*/  LDL.LU R76, [R1+0x858] ;  /* 0x00085800014c7983 */ /* 0x0001680000300800 */
[----:B------:R1:W-:Y:S04]  /*d9520*/  STL [R1+0x7d4], R0 ;  /* 0x0007d40001007387 */ /* 0x0003e80000100800 */
[----:B-1----:R0:W5:Y:S01]  /*d9530*/  LDL.LU R0, [R1+0x980] ;  /* 0x0009800001007983 */ /* 0x0021620000300800 */
[----:B------:R-:W-:-:S02]  /*d9540*/  IMAD.MOV.U32 R115, RZ, RZ, -0x1 ;  /* 0xffffffffff737424 */ /* 0x000fc400078e00ff */
[----:B------:R-:W-:Y:S01]  /*d9550*/  IMAD.MOV.U32 R176, RZ, RZ, 0x1f ;  /* 0x0000001fffb07424 */ /* 0x000fe200078e00ff */
[----:B------:R1:W-:Y:S04]  /*d9560*/  STL [R1+0x900], R107 ;  /* 0x0009006b01007387 */ /* 0x0003e80000100800 */
[----:B------:R0:W-:Y:S01]  /*d9570*/  STL [R1+0x17f4], R77 ;  /* 0x0017f44d01007387 */ /* 0x0001e20000100800 */
[----:B-1----:R-:W-:-:S07]  /*d9580*/  IMAD.MOV.U32 R107, RZ, RZ, R77 ;  /* 0x000000ffff6b7224 */ /* 0x002fce00078e004d */
[----:B0----5:R-:W-:Y:S05]  /*d9590*/  WARPSYNC.COLLECTIVE R115, `(.L_x_1088) ;  /* 0x0000000073087348 */ /* 0x021fea0003c00000 */
[----:B------:R1:W2:Y:S02]  /*d95a0*/  SHFL.IDX P0, R115, R107, R172, R176 ;  /* 0x000000ac6b737389 */ /* 0x0002a400000000b0 */
[----:B012--5:R-:W-:Y:S05]  /*d95b0*/  ENDCOLLECTIVE ;  /* 0x000000000000791b */ /* 0x027fea0003800000 */
.L_x_1088:
[----:B------:R-:W-:-:S05]  /*d95c0*/  IMAD.MOV.U32 R180, RZ, RZ, R115 ;  /* 0x000000ffffb47224 */ /* 0x000fca00078e0073 */
[----:B------:R-:W-:-:S05]  /*d95d0*/  LOP3.LUT R115, R184, R141, R180, 0x78, !PT ;  /* 0x0000008db8737212 */ /* 0x000fca00078e78b4 */
[----:B------:R0:W-:Y:S01]  /*d95e0*/  STL [R1+0x390], R115 ;  /* 0x0003907301007387 */ /* 0x0001e20000100800 */
[----:B------:R-:W-:-:S05]  /*d95f0*/  LOP3.LUT R107, R139, R145, R180, 0x78, !PT ;  /* 0x000000918b6b7212 */ /* 0x000fca00078e78b4 */
[----:B------:R1:W-:Y:S01]  /*d9600*/  STL [R1+0x49c], R107 ;  /* 0x00049c6b01007387 */ /* 0x0003e20000100800 */
[--C-:B------:R-:W-:Y:S02]  /*d9610*/  LOP3.LUT R77, R138, R149, R180.reuse, 0x78, !PT ;  /* 0x000000958a4d7212 */ /* 0x100fe400078e78b4 */
[----:B0-----:R-:W-:-:S03]  /*d9620*/  LOP3.LUT R115, R137, R153, R180, 0x78, !PT ;  /* 0x0000009989737212 */ /* 0x001fc600078e78b4 */
[----:B------:R0:W-:Y:S01]  /*d9630*/  STL [R1+0x528], R77 ;  /* 0x0005284d01007387 */ /* 0x0001e20000100800 */
[----:B-1----:R-:W-:-:S03]  /*d9640*/  LOP3.LUT R107, R131, R157, R180, 0x78, !PT ;  /* 0x0000009d836b7212 */ /* 0x002fc600078e78b4 */
[----:B------:R-:W-:Y:S04]  /*d9650*/  STL [R1+0x5b4], R115 ;  /* 0x0005b47301007387 */ /* 0x000fe80000100800 */
[----:B------:R1:W5:Y:S01]  /*d9660*/  LDL.LU R184, [R1+0x414] ;  /* 0x0004140001b87983 */ /* 0x0003620000300800 */
[----:B0-----:R-:W-:-:S03]  /*d9670*/  LOP3.LUT R77, R123, R161, R180, 0x78, !PT ;  /* 0x000000a17b4d7212 */ /* 0x001fc600078e78b4 */
[----:B------:R-:W-:Y:S04]  /*d9680*/  STL [R1+0x680], R107 ;  /* 0x0006806b01007387 */ /* 0x000fe80000100800 */
[----:B------:R1:W5:Y:S04]  /*d9690*/  LDL.LU R139, [R1+0x4a0] ;  /* 0x0004a000018b7983 */ /* 0x0003680000300800 */
[----:B------:R0:W-:Y:S04]  /*d96a0*/  STL [R1+0x72c], R77 ;  /* 0x00072c4d01007387 */ /* 0x0001e80000100800 */
[----:B------:R1:W5:Y:S04]  /*d96b0*/  LDL.LU R138, [R1+0x54c] ;  /* 0x00054c00018a7983 */ /* 0x0003680000300800 */
[----:B------:R1:W5:Y:S04]  /*d96c0*/  LDL.LU R137, [R1+0x5d8] ;  /* 0x0005d80001897983 */ /* 0x0003680000300800 */
[----:B------:R1:W5:Y:S04]  /*d96d0*/  LDL.LU R131, [R1+0x704] ;  /* 0x0007040001837983 */ /* 0x0003680000300800 */
[----:B0-----:R1:W5:Y:S01]  /*d96e0*/  LDL.LU R77, [R1+0x7d0] ;  /* 0x0007d000014d7983 */ /* 0x0013620000300800 */
[----:B------:R-:W-:-:S03]  /*d96f0*/  LOP3.LUT R115, R76, R165, R180, 0x78, !PT ;  /* 0x000000a54c737212 */ /* 0x000fc600078e78b4 */
[----:B------:R1:W5:Y:S01]  /*d9700*/  LDL.LU R76, [R1+0x8dc] ;  /* 0x0008dc00014c7983 */ /* 0x0003620000300800 */
[----:B------:R-:W-:-:S03]  /*d9710*/  LOP3.LUT R107, R0, R169, R180, 0x78, !PT ;  /* 0x000000a9006b7212 */ /* 0x000fc600078e78b4 */
[----:B------:R0:W-:Y:S04]  /*d9720*/  STL [R1+0x858], R115 ;  /* 0x0008587301007387 */ /* 0x0001e80000100800 */
[----:B------:R1:W5:Y:S04]  /*d9730*/  LDL.LU R0, [R1+0x324] ;  /* 0x0003240001007983 */ /* 0x0003680000300800 */
[----:B------:R2:W-:Y:S01]  /*d9740*/  STL [R1+0x980], R107 ;  /* 0x0009806b01007387 */ /* 0x0005e20000100800 */
[----:B0-----:R-:W-:Y:S02]  /*d9750*/  IMAD.MOV.U32 R115, RZ, RZ, -0x1 ;  /* 0xffffffffff737424 */ /* 0x001fe400078e00ff */
[----:B-12---:R-:W-:-:S07]  /*d9760*/  IMAD.MOV.U32 R107, RZ, RZ, R78 ;  /* 0x000000ffff6b7224 */ /* 0x006fce00078e004e */
[----:B-----5:R-:W-:Y:S05]  /*d9770*/  WARPSYNC.COLLECTIVE R115, `(.L_x_1089) ;  /* 0x0000000073087348 */ /* 0x020fea0003c00000 */
[----:B------:R0:W1:Y:S02]  /*d9780*/  SHFL.IDX P0, R115, R107, R172, R176 ;  /* 0x000000ac6b737389 */ /* 0x00006400000000b0 */
[----:B01---5:R-:W-:Y:S05]  /*d9790*/  ENDCOLLECTIVE ;  /* 0x000000000000791b */ /* 0x023fea0003800000 */
.L_x_1089:
[----:B------:R0:W-:Y:S01]  /*d97a0*/  STL [R1+0x17f8], R78 ;  /* 0x0017f84e01007387 */ /* 0x0001e20000100800 */
[----:B------:R-:W-:-:S05]  /*d97b0*/  IMAD.MOV.U32 R123, RZ, RZ, R115 ;  /* 0x000000ffff7b7224 */ /* 0x000fca00078e0073 */
[----:B------:R-:W-:-:S05]  /*d97c0*/  LOP3.LUT R107, R184, R142, R123, 0x78, !PT ;  /* 0x0000008eb86b7212 */ /* 0x000fca00078e787b */
[----:B------:R1:W-:Y:S01]  /*d97d0*/  STL [R1+0x414], R107 ;  /* 0x0004146b01007387 */ /* 0x0003e20000100800 */
[----:B0-----:R-:W-:-:S05]  /*d97e0*/  LOP3.LUT R78, R139, R146, R123, 0x78, !PT ;  /* 0x000000928b4e7212 */ /* 0x001fca00078e787b */
[----:B------:R0:W-:Y:S01]  /*d97f0*/  STL [R1+0x4a0], R78 ;  /* 0x0004a04e01007387 */ /* 0x0001e20000100800 */
[--C-:B------:R-:W-:Y:S02]  /*d9800*/  LOP3.LUT R115, R138, R150, R123.reuse, 0x78, !PT ;  /* 0x000000968a737212 */ /* 0x100fe400078e787b */
[----:B-1----:R-:W-:-:S03]  /*d9810*/  LOP3.LUT R107, R137, R154, R123, 0x78, !PT ;  /* 0x0000009a896b7212 */ /* 0x002fc600078e787b */
[----:B------:R-:W-:Y:S01]  /*d9820*/  STL [R1+0x54c], R115 ;  /* 0x00054c7301007387 */ /* 0x000fe20000100800 */
[----:B0-----:R-:W-:-:S03]  /*d9830*/  LOP3.LUT R78, R131, R158, R123, 0x78, !PT ;  /* 0x0000009e834e7212 */ /* 0x001fc600078e787b */
[----:B------:R-:W-:Y:S01]  /*d9840*/  STL [R1+0x5d8], R107 ;  /* 0x0005d86b01007387 */ /* 0x000fe20000100800 */
[----:B------:R-:W-:-:S03]  /*d9850*/  LOP3.LUT R77, R77, R162, R123, 0x78, !PT ;  /* 0x000000a24d4d7212 */ /* 0x000fc600078e787b */
[----:B------:R0:W5:Y:S04]  /*d9860*/  LDL.LU R139, [R1+0x328] ;  /* 0x00032800018b7983 */ /* 0x0001680000300800 */
[----:B------:R1:W-:Y:S04]  /*d9870*/  STL [R1+0x704], R78 ;  /* 0x0007044e01007387 */ /* 0x0003e80000100800 */
[----:B------:R0:W5:Y:S04]  /*d9880*/  LDL.LU R138, [R1+0x368] ;  /* 0x00036800018a7983 */ /* 0x0001680000300800 */
[----:B------:R2:W-:Y:S04]  /*d9890*/  STL [R1+0x7d0], R77 ;  /* 0x0007d04d01007387 */ /* 0x0005e80000100800 */
[----:B------:R0:W5:Y:S04]  /*d98a0*/  LDL.LU R137, [R1+0x1728] ;  /* 0x0017280001897983 */ /* 0x0001680000300800 */
[----:B------:R0:W5:Y:S04]  /*d98b0*/  LDL.LU R131, [R1+0x1724] ;  /* 0x0017240001837983 */ /* 0x0001680000300800 */
[----:B-1----:R0:W5:Y:S04]  /*d98c0*/  LDL.LU R78, [R1+0x1720] ;  /* 0x00172000014e7983 */ /* 0x0021680000300800 */
[----:B--2---:R0:W5:Y:S01]  /*d98d0*/  LDL.LU R77, [R1+0x171c] ;  /* 0x00171c00014d7983 */ /* 0x0041620000300800 */
[----:B------:R-:W-:-:S05]  /*d98e0*/  LOP3.LUT R76, R76, R166, R123, 0x78, !PT ;  /* 0x000000a64c4c7212 */ /* 0x000fca00078e787b */
[----:B------:R1:W-:Y:S04]  /*d98f0*/  STL [R1+0x8dc], R76 ;  /* 0x0008dc4c01007387 */ /* 0x0003e80000100800 */
[----:B-1----:R0:W5:Y:S01]  /*d9900*/  LDL.LU R76, [R1+0x1718] ;  /* 0x00171800014c7983 */ /* 0x0021620000300800 */
[----:B------:R-:W-:-:S03]  /*d9910*/  LOP3.LUT R107, R0, R170, R123, 0x78, !PT ;  /* 0x000000aa006b7212 */ /* 0x000fc600078e787b */
[----:B------:R0:W5:Y:S01]  /*d9920*/  LDL.LU R0, [R1+0x1714] ;  /* 0x0017140001007983 */ /* 0x0001620000300800 */
[----:B------:R-:W-:-:S03]  /*d9930*/  IMAD.MOV.U32 R115, RZ, RZ, -0x1 ;  /* 0xffffffffff737424 */ /* 0x000fc600078e00ff */
[----:B------:R1:W-:Y:S02]  /*d9940*/  STL [R1+0x324], R107 ;  /* 0x0003246b01007387 */ /* 0x0003e40000100800 */
[----:B01----:R-:W-:-:S07]  /*d9950*/  IMAD.MOV.U32 R107, RZ, RZ, R79 ;  /* 0x000000ffff6b7224 */ /* 0x003fce00078e004f */
[----:B-----5:R-:W-:Y:S05]  /*d9960*/  WARPSYNC.COLLECTIVE R115, `(.L_x_1090) ;  /* 0x0000000073087348 */ /* 0x020fea0003c00000 */
[----:B------:R0:W1:Y:S02]  /*d9970*/  SHFL.IDX P0, R115, R107, R172, R176 ;  /* 0x000000ac6b737389 */ /* 0x00006400000000b0 */
[----:B01---5:R-:W-:Y:S05]  /*d9980*/  ENDCOLLECTIVE ;  /* 0x000000000000791b */ /* 0x023fea0003800000 */
.L_x_1090:
[----:B------:R0:W-:Y:S02]  /*d9990*/  STL [R1+0x1804], R79 ;  /* 0x0018044f01007387 */ /* 0x0001e40000100800 */
[----:B0-----:R-:W-:-:S05]  /*d99a0*/  LOP3.LUT R79, R139, R143, R115, 0x78, !PT ;  /* 0x0000008f8b4f7212 */ /* 0x001fca00078e7873 */
[----:B------:R0:W-:Y:S01]  /*d99b0*/  STL [R1+0x328], R79 ;  /* 0x0003284f01007387 */ /* 0x0001e20000100800 */
[--C-:B------:R-:W-:Y:S02]  /*d99c0*/  LOP3.LUT R123, R138, R147, R115.reuse, 0x78, !PT ;  /* 0x000000938a7b7212 */ /* 0x100fe400078e7873 */
[----:B------:R-:W-:-:S03]  /*d99d0*/  LOP3.LUT R107, R137, R151, R115, 0x78, !PT ;  /* 0x00000097896b7212 */ /* 0x000fc600078e7873 */
[----:B------:R1:W-:Y:S01]  /*d99e0*/  STL [R1+0x368], R123 ;  /* 0x0003687b01007387 */ /* 0x0003e20000100800 */
[----:B0-----:R-:W-:-:S03]  /*d99f0*/  LOP3.LUT R79, R131, R155, R115, 0x78, !PT ;  /* 0x0000009b834f7212 */ /* 0x001fc600078e7873 */
[----:B------:R-:W-:Y:S01]  /*d9a00*/  STL [R1+0x1728], R107 ;  /* 0x0017286b01007387 */ /* 0x000fe20000100800 */
[----:B------:R-:W-:-:S03]  /*d9a10*/  LOP3.LUT R78, R78, R159, R115, 0x78, !PT ;  /* 0x0000009f4e4e7212 */ /* 0x000fc600078e7873 */
[----:B------:R0:W5:Y:S01]  /*d9a20*/  LDL.LU R137, [R1+0x1710] ;  /* 0x0017100001897983 */ /* 0x0001620000300800 */
[----:B------:R-:W-:-:S03]  /*d9a30*/  LOP3.LUT R77, R77, R163, R115, 0x78, !PT ;  /* 0x000000a34d4d7212 */ /* 0x000fc600078e7873 */
[----:B------:R2:W-:Y:S04]  /*d9a40*/  STL [R1+0x1724], R79 ;  /* 0x0017244f01007387 */ /* 0x0005e80000100800 */
[----:B------:R3:W-:Y:S04]  /*d9a50*/  STL [R1+0x1720], R78 ;  /* 0x0017204e01007387 */ /* 0x0007e80000100800 */
[----:B------:R0:W5:Y:S04]  /*d9a60*/  LDL.LU R131, [R1+0x1700] ;  /* 0x0017000001837983 */ /* 0x0001680000300800 */
[----:B-1----:R0:W5:Y:S04]  /*d9a70*/  LDL.LU R123, [R1+0x16f0] ;  /* 0x0016f000017b7983 */ /* 0x0021680000300800 */
[----:B------:R1:W-:Y:S04]  /*d9a80*/  STL [R1+0x171c], R77 ;  /* 0x00171c4d01007387 */ /* 0x0003e80000100800 */
[----:B--2---:R0:W5:Y:S04]  /*d9a90*/  LDL.LU R79, [R1+0x16e0] ;  /* 0x0016e000014f7983 */ /* 0x0041680000300800 */
[----:B---3--:R0:W5:Y:S04]  /*d9aa0*/  LDL.LU R78, [R1+0x16d0] ;  /* 0x0016d000014e7983 */ /* 0x0081680000300800 */
[----:B-1----:R0:W5:Y:S01]  /*d9ab0*/  LDL.LU R77, [R1+0x16c0] ;  /* 0x0016c000014d7983 */ /* 0x0021620000300800 */
        /* <DEDUP_REMOVED lines=11> */
.L_x_1091:
[----:B------:R0:W-:Y:S01]  /*d9b70*/  STL [R1+0x1808], R73 ;  /* 0x0018084901007387 */ /* 0x0001e20000100800 */
[----:B------:R-:W-:-:S05]  /*d9b80*/  IMAD.MOV.U32 R107, RZ, RZ, R115 ;  /* 0x000000ffff6b7224 */ /* 0x000fca00078e0073 */
[----:B0-----:R-:W-:-:S05]  /*d9b90*/  LOP3.LUT R73, R137, R140, R107, 0x78, !PT ;  /* 0x0000008c89497212 */ /* 0x001fca00078e786b */
[----:B------:R0:W-:Y:S01]  /*d9ba0*/  STL [R1+0x1710], R73 ;  /* 0x0017104901007387 */ /* 0x0001e20000100800 */
[--C-:B------:R-:W-:Y:S02]  /*d9bb0*/  LOP3.LUT R131, R131, R144, R107.reuse, 0x78, !PT ;  /* 0x0000009083837212 */ /* 0x100fe400078e786b */
[----:B------:R-:W-:-:S03]  /*d9bc0*/  LOP3.LUT R115, R123, R148, R107, 0x78, !PT ;  /* 0x000000947b737212 */ /* 0x000fc600078e786b */
[----:B------:R-:W-:Y:S04]  /*d9bd0*/  STL [R1+0x1700], R131 ;  /* 0x0017008301007387 */ /* 0x000fe80000100800 */
[----:B------:R-:W-:Y:S01]  /*d9be0*/  STL [R1+0x16f0], R115 ;  /* 0x0016f07301007387 */ /* 0x000fe20000100800 */
[----:B0-----:R-:W-:-:S03]  /*d9bf0*/  LOP3.LUT R73, R79, R152, R107, 0x78, !PT ;  /* 0x000000984f497212 */ /* 0x001fc600078e786b */
[----:B------:R0:W5:Y:S01]  /*d9c00*/  LDL.LU R137, [R1+0x170c] ;  /* 0x00170c0001897983 */ /* 0x0001620000300800 */
[----:B------:R-:W-:-:S03]  /*d9c10*/  LOP3.LUT R78, R78, R156, R107, 0x78, !PT ;  /* 0x0000009c4e4e7212 */ /* 0x000fc600078e786b */
[----:B------:R1:W-:Y:S04]  /*d9c20*/  STL [R1+0x16e0], R73 ;  /* 0x0016e04901007387 */ /* 0x0003e80000100800 */
[----:B------:R2:W-:Y:S04]  /*d9c30*/  STL [R1+0x16d0], R78 ;  /* 0x0016d04e01007387 */ /* 0x0005e80000100800 */
[----:B------:R0:W5:Y:S01]  /*d9c40*/  LDL.LU R123, [R1+0x16fc] ;  /* 0x0016fc00017b7983 */ /* 0x0001620000300800 */
[----:B-1----:R-:W-:-:S03]  /*d9c50*/  LOP3.LUT R73, R77, R160, R107, 0x78, !PT ;  /* 0x000000a04d497212 */ /* 0x002fc600078e786b */
[----:B------:R0:W5:Y:S04]  /*d9c60*/  LDL.LU R79, [R1+0x16ec] ;  /* 0x0016ec00014f7983 */ /* 0x0001680000300800 */
[----:B------:R1:W-:Y:S04]  /*d9c70*/  STL [R1+0x16c0], R73 ;  /* 0x0016c04901007387 */ /* 0x0003e80000100800 */
[----:B--2---:R0:W5:Y:S04]  /*d9c80*/  LDL.LU R78, [R1+0x16dc] ;  /* 0x0016dc00014e7983 */ /* 0x0041680000300800 */
[----:B------:R0:W5:Y:S01]  /*d9c90*/  LDL.LU R77, [R1+0x16cc] ;  /* 0x0016cc00014d7983 */ /* 0x0001620000300800 */
[----:B-1----:R-:W-:-:S03]  /*d9ca0*/  LOP3.LUT R73, R76, R164, R107, 0x78, !PT ;  /* 0x000000a44c497212 */ /* 0x002fc600078e786b */
[----:B------:R0:W5:Y:S04]  /*d9cb0*/  LDL.LU R76, [R1+0x16bc] ;  /* 0x0016bc00014c7983 */ /* 0x0001680000300800 */
        /* <DEDUP_REMOVED lines=10> */
.L_x_1092:
[----:B------:R0:W-:Y:S01]  /*d9d60*/  STL [R1+0x180c], R74 ;  /* 0x00180c4a01007387 */ /* 0x0001e20000100800 */
[----:B------:R-:W-:-:S05]  /*d9d70*/  IMAD.MOV.U32 R131, RZ, RZ, R115 ;  /* 0x000000ffff837224 */ /* 0x000fca00078e0073 */
[----:B0-----:R-:W-:-:S05]  /*d9d80*/  LOP3.LUT R74, R137, R141, R131, 0x78, !PT ;  /* 0x0000008d894a7212 */ /* 0x001fca00078e7883 */
[----:B------:R0:W-:Y:S01]  /*d9d90*/  STL [R1+0x170c], R74 ;  /* 0x00170c4a01007387 */ /* 0x0001e20000100800 */
[--C-:B------:R-:W-:Y:S02]  /*d9da0*/  LOP3.LUT R107, R123, R145, R131.reuse, 0x78, !PT ;  /* 0x000000917b6b7212 */ /* 0x100fe400078e7883 */
[----:B------:R-:W-:-:S03]  /*d9db0*/  LOP3.LUT R79, R79, R149, R131, 0x78, !PT ;  /* 0x000000954f4f7212 */ /* 0x000fc600078e7883 */
[----:B------:R-:W-:Y:S04]  /*d9dc0*/  STL [R1+0x16fc], R107 ;  /* 0x0016fc6b01007387 */ /* 0x000fe80000100800 */
[----:B------:R1:W-:Y:S01]  /*d9dd0*/  STL [R1+0x16ec], R79 ;  /* 0x0016ec4f01007387 */ /* 0x0003e20000100800 */
[----:B0-----:R-:W-:-:S03]  /*d9de0*/  LOP3.LUT R74, R78, R153, R131, 0x78, !PT ;  /* 0x000000994e4a7212 */ /* 0x001fc600078e7883 */
[----:B------:R0:W5:Y:S01]  /*d9df0*/  LDL.LU R137, [R1+0x1708] ;  /* 0x0017080001897983 */ /* 0x0001620000300800 */
[----:B------:R-:W-:-:S03]  /*d9e00*/  LOP3.LUT R77, R77, R157, R131, 0x78, !PT ;  /* 0x0000009d4d4d7212 */ /* 0x000fc600078e7883 */
[----:B------:R2:W-:Y:S04]  /*d9e10*/  STL [R1+0x16dc], R74 ;  /* 0x0016dc4a01007387 */ /* 0x0005e80000100800 */
[----:B------:R3:W-:Y:S04]  /*d9e20*/  STL [R1+0x16cc], R77 ;  /* 0x0016cc4d01007387 */ /* 0x0007e80000100800 */
[----:B-1----:R0:W5:Y:S01]  /*d9e30*/  LDL.LU R79, [R1+0x16f8] ;  /* 0x0016f800014f7983 */ /* 0x0021620000300800 */
[----:B--2---:R-:W-:-:S03]  /*d9e40*/  LOP3.LUT R74, R76, R161, R131, 0x78, !PT ;  /* 0x000000a14c4a7212 */ /* 0x004fc600078e7883 */
[----:B------:R0:W5:Y:S04]  /*d9e50*/  LDL.LU R78, [R1+0x16e8] ;  /* 0x0016e800014e7983 */ /* 0x0001680000300800 */
[----:B------:R1:W-:Y:S01]  /*d9e60*/  STL [R1+0x16bc], R74 ;  /* 0x0016bc4a01007387 */ /* 0x0003e20000100800 */
[----:B------:R-:W-:-:S03]  /*d9e70*/  LOP3.LUT R73, R73, R165, R131, 0x78, !PT ;  /* 0x000000a549497212 */ /* 0x000fc600078e7883 */
[----:B---3--:R0:W5:Y:S04]  /*d9e80*/  LDL.LU R77, [R1+0x16d8] ;  /* 0x0016d800014d7983 */ /* 0x0081680000300800 */
[----:B------:R0:W5:Y:S04]  /*d9e90*/  LDL.LU R76, [R1+0x16c8] ;  /* 0x0016c800014c7983 */ /* 0x0001680000300800 */
[----:B-1----:R0:W5:Y:S04]  /*d9ea0*/  LDL.LU R74, [R1+0x16b8] ;  /* 0x0016b800014a7983 */ /* 0x0021680000300800 */
[----:B------:R1:W-:Y:S04]  /*d9eb0*/  STL [R1+0x16ac], R73 ;  /* 0x0016ac4901007387 */ /* 0x0003e80000100800 */
[----:B-1----:R0:W5:Y:S01]  /*d9ec0*/  LDL.LU R73, [R1+0x16a8] ;  /* 0x0016a80001497983 */ /* 0x0021620000300800 */
[----:B------:R-:W-:-:S05]  /*d9ed0*/  LOP3.LUT R0, R0, R169, R131, 0x78, !PT ;  /* 0x000000a900007212 */ /* 0x000fca00078e7883 */
[----:B------:R1:W-:Y:S04]  /*d9ee0*/  STL [R1+0x169c], R0 ;  /* 0x00169c0001007387 */ /* 0x0003e80000100800 */
[----:B-1----:R0:W5:Y:S01]  /*d9ef0*/  LDL.LU R0, [R1+0x1698] ;  /* 0x0016980001007983 */ /* 0x0021620000300800 */
[----:B------:R-:W-:Y:S02]  /*d9f00*/  IMAD.MOV.U32 R115, RZ, RZ, -0x1 ;  /* 0xffffffffff737424 */ /* 0x000fe400078e00ff */
[----:B------:R-:W-:-:S07]  /*d9f10*/  IMAD.MOV.U32 R107, RZ, RZ, R75 ;  /* 0x000000ffff6b7224 */ /* 0x000fce00078e004b */
[----:B0----5:R-:W-:Y:S05]  /*d9f20*/  WARPSYNC.COLLECTIVE R115, `(.L_x_1093) ;  /* 0x0000000073087348 */ /* 0x021fea0003c00000 */
[----:B------:R1:W2:Y:S02]  /*d9f30*/  SHFL.IDX P0, R115, R107, R172, R176 ;  /* 0x000000ac6b737389 */ /* 0x0002a400000000b0 */
[----:B012--5:R-:W-:Y:S05]  /*d9f40*/  ENDCOLLECTIVE ;  /* 0x000000000000791b */ /* 0x027fea0003800000 */
.L_x_1093:
[----:B------:R0:W-:Y:S01]  /*d9f50*/  STL [R1+0x1810], R75 ;  /* 0x0018104b01007387 */ /* 0x0001e20000100800 */
[----:B------:R-:W-:-:S05]  /*d9f60*/  IMAD.MOV.U32 R123, RZ, RZ, R115 ;  /* 0x000000ffff7b7224 */ /* 0x000fca00078e0073 */
[----:B------:R-:W-:-:S05]  /*d9f70*/  LOP3.LUT R107, R137, R142, R123, 0x78, !PT ;  /* 0x0000008e896b7212 */ /* 0x000fca00078e787b */
[----:B------:R-:W-:Y:S01]  /*d9f80*/  STL [R1+0x1708], R107 ;  /* 0x0017086b01007387 */ /* 0x000fe20000100800 */
[--C-:B0-----:R-:W-:Y:S02]  /*d9f90*/  LOP3.LUT R75, R79, R146, R123.reuse, 0x78, !PT ;  /* 0x000000924f4b7212 */ /* 0x101fe400078e787b */
[----:B------:R-:W-:-:S03]  /*d9fa0*/  LOP3.LUT R78, R78, R150, R123, 0x78, !PT ;  /* 0x000000964e4e7212 */ /* 0x000fc600078e787b */
[----:B------:R0:W-:Y:S04]  /*d9fb0*/  STL [R1+0x16f8], R75 ;  /* 0x0016f84b01007387 */ /* 0x0001e80000100800 */
[----:B------:R1:W-:Y:S01]  /*d9fc0*/  STL [R1+0x16e8], R78 ;  /* 0x0016e84e01007387 */ /* 0x0003e20000100800 */
[----:B------:R-:W-:-:S03]  /*d9fd0*/  LOP3.LUT R77, R77, R154, R123, 0x78, !PT ;  /* 0x0000009a4d4d7212 */ /* 0x000fc600078e787b */
[----:B------:R2:W5:Y:S01]  /*d9fe0*/  LDL.LU R79, [R1+0x1704] ;  /* 0x00170400014f7983 */ /* 0x0005620000300800 */
[----:B0-----:R-:W-:-:S03]  /*d9ff0*/  LOP3.LUT R75, R76, R158, R123, 0x78, !PT ;  /* 0x0000009e4c4b7212 */ /* 0x001fc600078e787b */
[----:B------:R0:W-:Y:S01]  /*da000*/  STL [R1+0x16d8], R77 ;  /* 0x0016d84d01007387 */ /* 0x0001e20000100800 */
[----:B------:R-:W-:-:S03]  /*da010*/  LOP3.LUT R74, R74, R162, R123, 0x78, !PT ;  /* 0x000000a24a4a7212 */ /* 0x000fc600078e787b */
[----:B-1----:R2:W5:Y:S04]  /*da020*/  LDL.LU R78, [R1+0x16f4] ;  /* 0x0016f400014e7983 */ /* 0x0025680000300800 */
[----:B------:R1:W-:Y:S04]  /*da030*/  STL [R1+0x16c8], R75 ;  /* 0x0016c84b01007387 */ /* 0x0003e80000100800 */
[----:B0-----:R2:W5:Y:S04]  /*da040*/  LDL.LU R77, [R1+0x16e4] ;  /* 0x0016e400014d7983 */ /* 0x0015680000300800 */
[----:B------:R2:W5:Y:S01]  /*da050*/  LDL.LU R76, [R1+0x16d4] ;  /* 0x0016d400014c7983 */ /* 0x0005620000300800 */
[----:B------:R-:W-:-:S03]  /*da060*/  LOP3.LUT R73, R73, R166, R123, 0x78, !PT ;  /* 0x000000a649497212 */ /* 0x000fc600078e787b */
[----:B------:R0:W-:Y:S04]  /*da070*/  STL [R1+0x16b8], R74 ;  /* 0x0016b84a01007387 */ /* 0x0001e80000100800 */
[----:B-1----:R2:W5:Y:S04]  /*da080*/  LDL.LU R75, [R1+0x16c4] ;  /* 0x0016c400014b7983 */ /* 0x0025680000300800 */
[----:B------:R1:W-:Y:S04]  /*da090*/  STL [R1+0x16a8], R73 ;  /* 0x0016a84901007387 */ /* 0x0003e80000100800 */
[----:B0-----:R2:W5:Y:S04]  /*da0a0*/  LDL.LU R74, [R1+0x16b4] ;  /* 0x0016b400014a7983 */ /* 0x0015680000300800 */
[----:B-1----:R2:W5:Y:S01]  /*da0b0*/  LDL.LU R73, [R1+0x16a4] ;  /* 0x0016a40001497983 */ /* 0x0025620000300800 */
[----:B------:R-:W-:-:S05]  /*da0c0*/  LOP3.LUT R0, R0, R170, R123, 0x78, !PT ;  /* 0x000000aa00007212 */ /* 0x000fca00078e787b */
[----:B------:R0:W-:Y:S04]  /*da0d0*/  STL [R1+0x1698], R0 ;  /* 0x0016980001007387 */ /* 0x0001e80000100800 */
[----:B0-----:R2:W5:Y:S01]  /*da0e0*/  LDL.LU R0, [R1+0x1694] ;  /* 0x0016940001007983 */ /* 0x0015620000300800 */
[----:B------:R-:W-:Y:S02]  /*da0f0*/  IMAD.MOV.U32 R115, RZ, RZ, -0x1 ;  /* 0xffffffffff737424 */ /* 0x000fe400078e00ff */
[----:B------:R-:W-:-:S07]  /*da100*/  IMAD.MOV.U32 R107, RZ, RZ, R3 ;  /* 0x000000ffff6b7224 */ /* 0x000fce00078e0003 */
[----:B--2--5:R-:W-:Y:S05]  /*da110*/  WARPSYNC.COLLECTIVE R115, `(.L_x_1094) ;  /* 0x0000000073087348 */ /* 0x024fea0003c00000 */
[----:B------:R0:W1:Y:S02]  /*da120*/  SHFL.IDX P0, R115, R107, R172, R176 ;  /* 0x000000ac6b737389 */ /* 0x00006400000000b0 */
[----:B012--5:R-:W-:Y:S05]  /*da130*/  ENDCOLLECTIVE ;  /* 0x000000000000791b */ /* 0x027fea0003800000 */
.L_x_1094:
[----:B------:R0:W-:Y:S01]  /*da140*/  STL [R1+0x1814], R3 ;  /* 0x0018140301007387 */ /* 0x0001e20000100800 */
[----:B------:R-:W-:-:S05]  /*da150*/  IMAD.MOV.U32 R107, RZ, RZ, R115 ;  /* 0x000000ffff6b7224 */ /* 0x000fca00078e0073 */
[----:B0-----:R-:W-:-:S05]  /*da160*/  LOP3.LUT R3, R79, R143, R107, 0x78, !PT ;  /* 0x0000008f4f037212 */ /* 0x001fca00078e786b */
[----:B------:R0:W-:Y:S01]  /*da170*/  STL [R1+0x1704], R3 ;  /* 0x0017040301007387 */ /* 0x0001e20000100800 */
[----:B------:R-:W-:-:S05]  /*da180*/  LOP3.LUT R78, R78, R147, R107, 0x78, !PT ;  /* 0x000000934e4e7212 */ /* 0x000fca00078e786b */
[----:B------:R1:W-:Y:S01]  /*da190*/  STL [R1+0x16f4], R78 ;  /* 0x0016f44e01007387 */ /* 0x0003e20000100800 */
[--C-:B------:R-:W-:Y:S02]  /*da1a0*/  LOP3.LUT R77, R77, R151, R107.reuse, 0x78, !PT ;  /* 0x000000974d4d7212 */ /* 0x100fe400078e786b */
[--C-:B0-----:R-:W-:Y:S01]  /*da1b0*/  LOP3.LUT R3, R76, R155, R107.reuse, 0x78, !PT ;  /* 0x0000009b4c037212 */ /* 0x101fe200078e786b */
[----:B-1----:R0:W5:Y:S04]  /*da1c0*/  LDL.LU R78, [R1+0x1690] ;  /* 0x00169000014e7983 */ /* 0x0021680000300800 */
[----:B------:R1:W-:Y:S01]  /*da1d0*/  STL [R1+0x16e4], R77 ;  /* 0x0016e44d01007387 */ /* 0x0003e20000100800 */
[----:B------:R-:W-:-:S03]  /*da1e0*/  LOP3.LUT R75, R75, R159, R107, 0x78, !PT ;  /* 0x0000009f4b4b7212 */ /* 0x000fc600078e786b */
[----:B------:R2:W-:Y:S04]  /*da1f0*/  STL [R1+0x16d4], R3 ;  /* 0x0016d40301007387 */ /* 0x0005e80000100800 */
[----:B-1----:R0:W5:Y:S01]  /*da200*/  LDL.LU R77, [R1+0x1680] ;  /* 0x00168000014d7983 */ /* 0x0021620000300800 */
[----:B--2---:R-:W-:-:S03]  /*da210*/  LOP3.LUT R3, R74, R163, R107, 0x78, !PT ;  /* 0x000000a34a037212 */ /* 0x004fc600078e786b */
[----:B------:R1:W-:Y:S04]  /*da220*/  STL [R1+0x16c4], R75 ;  /* 0x0016c44b01007387 */ /* 0x0003e80000100800 */
[----:B------:R0:W5:Y:S04]  /*da230*/  LDL.LU R76, [R1+0x1670] ;  /* 0x00167000014c7983 */ /* 0x0001680000300800 */
[----:B-1----:R0:W5:Y:S04]  /*da240*/  LDL.LU R75, [R1+0x1660] ;  /* 0x00166000014b7983 */ /* 0x0021680000300800 */
[----:B------:R1:W-:Y:S04]  /*da250*/  STL [R1+0x16b4], R3 ;  /* 0x0016b40301007387 */ /* 0x0003e80000100800 */
[----:B------:R0:W5:Y:S01]  /*da260*/  LDL.LU R74, [R1+0x1650] ;  /* 0x00165000014a7983 */ /* 0x0001620000300800 */
[----:B-1----:R-:W-:-:S05]  /*da270*/  LOP3.LUT R3, R73, R167, R107, 0x78, !PT ;  /* 0x000000a749037212 */ /* 0x002fca00078e786b */
[----:B------:R1:W-:Y:S04]  /*da280*/  STL [R1+0x16a4], R3 ;  /* 0x0016a40301007387 */ /* 0x0003e80000100800 */
[----:B------:R0:W5:Y:S04]  /*da290*/  LDL.LU R73, [R1+0x1640] ;  /* 0x0016400001497983 */ /* 0x0001680000300800 */
        /* <DEDUP_REMOVED lines=9> */
.L_x_1095:
[----:B------:R-:W-:Y:S01]  /*da330*/  STL [R1+0x1818], R214 ;  /* 0x001818d601007387 */ /* 0x000fe20000100800 */
[----:B------:R-:W-:-:S05]  /*da340*/  LOP3.LUT R78, R78, R140, R115, 0x78, !PT ;  /* 0x0000008c4e4e7212 */ /* 0x000fca00078e7873 */
[----:B------:R0:W-:Y:S01]  /*da350*/  STL [R1+0x1690], R78 ;  /* 0x0016904e01007387 */ /* 0x0001e20000100800 */
[----:B------:R-:W-:-:S05]  /*da360*/  LOP3.LUT R77, R77, R144, R115, 0x78, !PT ;  /* 0x000000904d4d7212 */ /* 0x000fca00078e7873 */
[----:B------:R1:W-:Y:S01]  /*da370*/  STL [R1+0x1680], R77 ;  /* 0x0016804d01007387 */ /* 0x0003e20000100800 */
[----:B------:R-:W-:-:S03]  /*da380*/  LOP3.LUT R76, R76, R148, R115, 0x78, !PT ;  /* 0x000000944c4c7212 */ /* 0x000fc600078e7873 */
[----:B0-----:R0:W5:Y:S01]  /*da390*/  LDL.LU R78, [R1+0x168c] ;  /* 0x00168c00014e7983 */ /* 0x0011620000300800 */
[----:B------:R-:W-:-:S03]  /*da3a0*/  LOP3.LUT R75, R75, R152, R115, 0x78, !PT ;  /* 0x000000984b4b7212 */ /* 0x000fc600078e7873 */
[----:B------:R2:W-:Y:S04]  /*da3b0*/  STL [R1+0x1670], R76 ;  /* 0x0016704c01007387 */ /* 0x0005e80000100800 */
[----:B------:R3:W-:Y:S01]  /*da3c0*/  STL [R1+0x1660], R75 ;  /* 0x0016604b01007387 */ /* 0x0007e20000100800 */
[----:B------:R-:W-:-:S03]  /*da3d0*/  LOP3.LUT R74, R74, R156, R115, 0x78, !PT ;  /* 0x0000009c4a4a7212 */ /* 0x000fc600078e7873 */
[----:B-1----:R0:W5:Y:S04]  /*da3e0*/  LDL.LU R77, [R1+0x167c] ;  /* 0x00167c00014d7983 */ /* 0x0021680000300800 */
[----:B------:R1:W-:Y:S04]  /*da3f0*/  STL [R1+0x1650], R74 ;  /* 0x0016504a01007387 */ /* 0x0003e80000100800 */
[----:B--2---:R0:W5:Y:S04]  /*da400*/  LDL.LU R76, [R1+0x166c] ;  /* 0x00166c00014c7983 */ /* 0x0041680000300800 */
[----:B---3--:R0:W5:Y:S01]  /*da410*/  LDL.LU R75, [R1+0x165c] ;  /* 0x00165c00014b7983 */ /* 0x0081620000300800 */
[----:B------:R-:W-:-:S02]  /*da420*/  LOP3.LUT R73, R73, R160, R115, 0x78, !PT ;  /* 0x000000a049497212 */ /* 0x000fc400078e7873 */
[----:B------:R-:W-:-:S03]  /*da430*/  LOP3.LUT R3, R3, R164, R115, 0x78, !PT ;  /* 0x000000a403037212 */ /* 0x000fc600078e7873 */
[----:B------:R2:W-:Y:S04]  /*da440*/  STL [R1+0x1640], R73 ;  /* 0x0016404901007387 */ /* 0x0005e80000100800 */
[----:B-1----:R0:W5:Y:S04]  /*da450*/  LDL.LU R74, [R1+0x164c] ;  /* 0x00164c00014a7983 */ /* 0x0021680000300800 */
[----:B------:R1:W-:Y:S04]  /*da460*/  STL [R1+0x1630], R3 ;  /* 0x0016300301007387 */ /* 0x0003e80000100800 */
[----:B--2---:R0:W5:Y:S04]  /*da470*/  LDL.LU R73, [R1+0x163c] ;  /* 0x00163c0001497983 */ /* 0x0041680000300800 */
        /* <DEDUP_REMOVED lines=9> */
.L_x_1096:
[----:B------:R-:W-:Y:S01]  /*da510*/  STL [R1+0x181c], R215 ;  /* 0x00181cd701007387 */ /* 0x000fe20000100800 */
[----:B------:R-:W-:-:S05]  /*da520*/  IMAD.MOV.U32 R123, RZ, RZ, R115 ;  /* 0x000000ffff7b7224 */ /* 0x000fca00078e0073 */
        /* <DEDUP_REMOVED lines=8> */
[----:B------:R3:W-:Y:S04]  /*da5b0*/  STL [R1+0x165c], R75 ;  /* 0x00165c4b01007387 */ /* 0x0007e80000100800 */
[----:B-1----:R0:W5:Y:S01]  /*da5c0*/  LDL.LU R77, [R1+0x1678] ;  /* 0x00167800014d7983 */ /* 0x0021620000300800 */
[----:B------:R-:W-:-:S03]  /*da5d0*/  LOP3.LUT R74, R74, R157, R123, 0x78, !PT ;  /* 0x0000009d4a4a7212 */ /* 0x000fc600078e787b */
[----:B--2---:R0:W5:Y:S04]  /*da5e0*/  LDL.LU R76, [R1+0x1668] ;  /* 0x00166800014c7983 */ /* 0x0041680000300800 */
[----:B------:R1:W-:Y:S01]  /*da5f0*/  STL [R1+0x164c], R74 ;  /* 0x00164c4a01007387 */ /* 0x0003e20000100800 */
[----:B------:R-:W-:-:S03]  /*da600*/  LOP3.LUT R73, R73, R161, R123, 0x78, !PT ;  /* 0x000000a149497212 */ /* 0x000fc600078e787b */
[----:B---3--:R0:W5:Y:S04]  /*da610*/  LDL.LU R75, [R1+0x1658] ;  /* 0x00165800014b7983 */ /* 0x0081680000300800 */
[----:B------:R2:W-:Y:S01]  /*da620*/  STL [R1+0x163c], R73 ;  /* 0x00163c4901007387 */ /* 0x0005e20000100800 */
[----:B------:R-:W-:-:S03]  /*da630*/  LOP3.LUT R3, R3, R165, R123, 0x78, !PT ;  /* 0x000000a503037212 */ /* 0x000fc600078e787b */
        /* <DEDUP_REMOVED lines=12> */
.L_x_1097:
[----:B------:R-:W-:Y:S01]  /*da700*/  STL [R1+0x1820], R216 ;  /* 0x001820d801007387 */ /* 0x000fe20000100800 */
[----:B------:R-:W-:-:S05]  /*da710*/  IMAD.MOV.U32 R107, RZ, RZ, R115 ;  /* 0x000000ffff6b7224 */ /* 0x000fca00078e0073 */
[----:B------:R-:W-:-:S05]  /*da720*/  LOP3.LUT R78, R78, R142, R107, 0x78, !PT ;  /* 0x0000008e4e4e7212 */ /* 0x000fca00078e786b */
[----:B------:R0:W-:Y:S01]  /*da730*/  STL [R1+0x1688], R78 ;  /* 0x0016884e01007387 */ /* 0x0001e20000100800 */
[----:B------:R-:W-:-:S03]  /*da740*/  LOP3.LUT R77, R77, R146, R107, 0x78, !PT ;  /* 0x000000924d4d7212 */ /* 0x000fc600078e786b */
[----:B0-----:R0:W5:Y:S01]  /*da750*/  LDL.LU R78, [R1+0x1684] ;  /* 0x00168400014e7983 */ /* 0x0011620000300800 */
[----:B------:R-:W-:-:S03]  /*da760*/  LOP3.LUT R76, R76, R150, R107, 0x78, !PT ;  /* 0x000000964c4c7212 */ /* 0x000fc600078e786b */
[----:B------:R1:W-:Y:S01]  /*da770*/  STL [R1+0x1678], R77 ;  /* 0x0016784d01007387 */ /* 0x0003e20000100800 */
[----:B------:R-:W-:-:S03]  /*da780*/  LOP3.LUT R75, R75, R154, R107, 0x78, !PT ;  /* 0x0000009a4b4b7212 */ /* 0x000fc600078e786b */
[----:B------:R2:W-:Y:S04]  /*da790*/  STL [R1+0x1668], R76 ;  /* 0x0016684c01007387 */ /* 0x0005e80000100800 */
[----:B-1----:R0:W5:Y:S01]  /*da7a0*/  LDL.LU R77, [R1+0x1674] ;  /* 0x00167400014d7983 */ /* 0x0021620000300800 */
[----:B------:R-:W-:-:S03]  /*da7b0*/  LOP3.LUT R74, R74, R158, R107, 0x78, !PT ;  /* 0x0000009e4a4a7212 */ /* 0x000fc600078e786b */
[----:B------:R1:W-:Y:S04]  /*da7c0*/  STL [R1+0x1658], R75 ;  /* 0x0016584b01007387 */ /* 0x0003e80000100800 */
[----:B--2---:R0:W5:Y:S01]  /*da7d0*/  LDL.LU R76, [R1+0x1664] ;  /* 0x00166400014c7983 */ /* 0x0041620000300800 */
[----:B------:R-:W-:-:S03]  /*da7e0*/  LOP3.LUT R73, R73, R162, R107, 0x78, !PT ;  /* 0x000000a249497212 */ /* 0x000fc600078e786b */
[----:B------:R2:W-:Y:S04]  /*da7f0*/  STL [R1+0x1648], R74 ;  /* 0x0016484a01007387 */ /* 0x0005e80000100800 */
[----:B-1----:R0:W5:Y:S01]  /*da800*/  LDL.LU R75, [R1+0x1654] ;  /* 0x00165400014b7983 */ /* 0x0021620000300800 */
[----:B------:R-:W-:-:S03]  /*da810*/  LOP3.LUT R3, R3, R166, R107, 0x78, !PT ;  /* 0x000000a603037212 */ /* 0x000fc600078e786b */
[----:B------:R1:W-:Y:S04]  /*da820*/  STL [R1+0x1638], R73 ;  /* 0x0016384901007387 */ /* 0x0003e80000100800 */
[----:B--2---:R0:W5:Y:S04]  /*da830*/  LDL.LU R74, [R1+0x1644] ;  /* 0x00164400014a7983 */ /* 0x0041680000300800 */
[----:B------:R2:W-:Y:S04]  /*da840*/  STL [R1+0x1628], R3 ;  /* 0x0016280301007387 */ /* 0x0005e80000100800 */
[----:B-1----:R0:W5:Y:S04]  /*da850*/  LDL.LU R73, [R1+0x1634] ;  /* 0x0016340001497983 */ /* 0x0021680000300800 */
[----:B--2---:R0:W5:Y:S01]  /*da860*/  LDL.LU R3, [R1+0x1624] ;  /* 0x0016240001037983 */ /* 0x0041620000300800 */
        /* <DEDUP_REMOVED lines=8> */
.L_x_1098:
[----:B------:R-:W-:Y:S01]  /*da8f0*/  STL [R1+0x1824], R217 ;  /* 0x001824d901007387 */ /* 0x000fe20000100800 */
        /* <DEDUP_REMOVED lines=9> */
[----:B------:R1:W-:Y:S01]  /*da990*/  STL [R1+0x1654], R75 ;  /* 0x0016544b01007387 */ /* 0x0003e20000100800 */
[----:B------:R-:W-:-:S03]  /*da9a0*/  LOP3.LUT R74, R74, R159, R115, 0x78, !PT ;  /* 0x0000009f4a4a7212 */ /* 0x000fc600078e7873 */
[----:B--2---:R0:W5:Y:S04]  /*da9b0*/  LDL.LU R76, [R1+0x15f0] ;  /* 0x0015f000014c7983 */ /* 0x0041680000300800 */
[----:B------:R2:W-:Y:S01]  /*da9c0*/  STL [R1+0x1644], R74 ;  /* 0x0016444a01007387 */ /* 0x0005e20000100800 */
[----:B------:R-:W-:-:S03]  /*da9d0*/  LOP3.LUT R73, R73, R163, R115, 0x78, !PT ;  /* 0x000000a349497212 */ /* 0x000fc600078e7873 */
        /* <DEDUP_REMOVED lines=15> */
.L_x_1099:
[----:B------:R0:W-:Y:S01]  /*daad0*/  STL [R1+0x1828], R2 ;  /* 0x0018280201007387 */ /* 0x0001e20000100800 */
[----:B------:R-:W-:-:S05]  /*daae0*/  IMAD.MOV.U32 R123, RZ, RZ, R115 ;  /* 0x000000ffff7b7224 */ /* 0x000fca00078e0073 */
[----:B------:R-:W-:-:S05]  /*daaf0*/  LOP3.LUT R79, R78, R140, R123, 0x78, !PT ;  /* 0x0000008c4e4f7212 */ /* 0x000fca00078e787b */
[----:B------:R-:W-:Y:S01]  /*dab00*/  STL [R1+0x1610], R79 ;  /* 0x0016104f01007387 */ /* 0x000fe20000100800 */
[----:B------:R-:W-:-:S03]  /*dab10*/  LOP3.LUT R78, R77, R144, R123, 0x78, !PT ;  /* 0x000000904d4e7212 */ /* 0x000fc600078e787b */
[----:B------:R1:W5:Y:S01]  /*dab20*/  LDL.LU R77, [R1+0x160c] ;  /* 0x00160c00014d7983 */ /* 0x0003620000300800 */
[----:B0-----:R-:W-:-:S03]  /*dab30*/  LOP3.LUT R2, R76, R148, R123, 0x78, !PT ;  /* 0x000000944c027212 */ /* 0x001fc600078e787b */
[----:B------:R-:W-:Y:S04]  /*dab40*/  STL [R1+0x1600], R78 ;  /* 0x0016004e01007387 */ /* 0x000fe80000100800 */
[----:B------:R0:W-:Y:S01]  /*dab50*/  STL [R1+0x15f0], R2 ;  /* 0x0015f00201007387 */ /* 0x0001e20000100800 */
[----:B------:R-:W-:-:S03]  /*dab60*/  LOP3.LUT R75, R75, R152, R123, 0x78, !PT ;  /* 0x000000984b4b7212 */ /* 0x000fc600078e787b */
[----:B------:R1:W5:Y:S04]  /*dab70*/  LDL.LU R76, [R1+0x15fc] ;  /* 0x0015fc00014c7983 */ /* 0x0003680000300800 */
[----:B------:R2:W-:Y:S01]  /*dab80*/  STL [R1+0x15e0], R75 ;  /* 0x0015e04b01007387 */ /* 0x0005e20000100800 */
[----:B0-----:R-:W-:-:S03]  /*dab90*/  LOP3.LUT R2, R74, R156, R123, 0x78, !PT ;  /* 0x0000009c4a027212 */ /* 0x001fc600078e787b */
[----:B--2---:R1:W5:Y:S01]  /*daba0*/  LDL.LU R75, [R1+0x15ec] ;  /* 0x0015ec00014b7983 */ /* 0x0043620000300800 */
[----:B------:R-:W-:-:S03]  /*dabb0*/  LOP3.LUT R73, R73, R160, R123, 0x78, !PT ;  /* 0x000000a049497212 */ /* 0x000fc600078e787b */
[----:B------:R0:W-:Y:S04]  /*dabc0*/  STL [R1+0x15d0], R2 ;  /* 0x0015d00201007387 */ /* 0x0001e80000100800 */
[----:B------:R1:W5:Y:S04]  /*dabd0*/  LDL.LU R74, [R1+0x15dc] ;  /* 0x0015dc00014a7983 */ /* 0x0003680000300800 */
[----:B------:R2:W-:Y:S01]  /*dabe0*/  STL [R1+0x15c0], R73 ;  /* 0x0015c04901007387 */ /* 0x0005e20000100800 */
[----:B0-----:R-:W-:-:S03]  /*dabf0*/  LOP3.LUT R2, R3, R164, R123, 0x78, !PT ;  /* 0x000000a403027212 */ /* 0x001fc600078e787b */
[----:B--2---:R1:W5:Y:S04]  /*dac00*/  LDL.LU R73, [R1+0x15cc] ;  /* 0x0015cc0001497983 */ /* 0x0043680000300800 */
[----:B------:R0:W-:Y:S04]  /*dac10*/  STL [R1+0x15b0], R2 ;  /* 0x0015b00201007387 */ /* 0x0001e80000100800 */
[----:B------:R1:W5:Y:S04]  /*dac20*/  LDL.LU R3, [R1+0x15bc] ;  /* 0x0015bc0001037983 */ /* 0x0003680000300800 */
[----:B0-----:R1:W5:Y:S01]  /*dac30*/  LDL.LU R2, [R1+0x15ac] ;  /* 0x0015ac0001027983 */ /* 0x0013620000300800 */
[----:B------:R-:W-:-:S05]  /*dac40*/  LOP3.LUT R0, R0, R168, R123, 0x78, !PT ;  /* 0x000000a800007212 */ /* 0x000fca00078e787b */
[----:B------:R0:W-:Y:S04]  /*dac50*/  STL [R1+0x15a0], R0 ;  /* 0x0015a00001007387 */ /* 0x0001e80000100800 */
[----:B0-----:R1:W5:Y:S01]  /*dac60*/  LDL.LU R0, [R1+0x159c] ;  /* 0x00159c0001007983 */ /* 0x0013620000300800 */
[----:B------:R-:W-:Y:S02]  /*dac70*/  IMAD.MOV.U32 R115, RZ, RZ, -0x1 ;  /* 0xffffffffff737424 */ /* 0x000fe400078e00ff */
[----:B------:R-:W-:-:S07]  /*dac80*/  IMAD.MOV.U32 R107, RZ, RZ, R68 ;  /* 0x000000ffff6b7224 */ /* 0x000fce00078e0044 */
[----:B-1---5:R-:W-:Y:S05]  /*dac90*/  WARPSYNC.COLLECTIVE R115, `(.L_x_1100) ;  /* 0x0000000073087348 */ /* 0x022fea0003c00000 */
[----:B------:R0:W2:Y:S02]  /*daca0*/  SHFL.IDX P0, R115, R107, R172, R176 ;  /* 0x000000ac6b737389 */ /* 0x0000a400000000b0 */
[----:B012--5:R-:W-:Y:S05]  /*dacb0*/  ENDCOLLECTIVE ;  /* 0x000000000000791b */ /* 0x027fea0003800000 */
.L_x_1100:
[----:B------:R0:W-:Y:S01]  /*dacc0*/  STL [R1+0x182c], R68 ;  /* 0x00182c4401007387 */ /* 0x0001e20000100800 */
[----:B------:R-:W-:-:S05]  /*dacd0*/  IMAD.MOV.U32 R107, RZ, RZ, R115 ;  /* 0x000000ffff6b7224 */ /* 0x000fca00078e0073 */
[----:B------:R-:W-:-:S05]  /*dace0*/  LOP3.LUT R78, R77, R141, R107, 0x78, !PT ;  /* 0x0000008d4d4e7212 */ /* 0x000fca00078e786b */
[----:B------:R-:W-:Y:S01]  /*dacf0*/  STL [R1+0x160c], R78 ;  /* 0x00160c4e01007387 */ /* 0x000fe20000100800 */
[----:B------:R-:W-:-:S03]  /*dad00*/  LOP3.LUT R77, R76, R145, R107, 0x78, !PT ;  /* 0x000000914c4d7212 */ /* 0x000fc600078e786b */
[----:B------:R1:W5:Y:S04]  /*dad10*/  LDL.LU R76, [R1+0x1608] ;  /* 0x00160800014c7983 */ /* 0x0003680000300800 */
[----:B------:R2:W-:Y:S01]  /*dad20*/  STL [R1+0x15fc], R77 ;  /* 0x0015fc4d01007387 */ /* 0x0005e20000100800 */
[----:B0-----:R-:W-:-:S03]  /*dad30*/  LOP3.LUT R68, R75, R149, R107, 0x78, !PT ;  /* 0x000000954b447212 */ /* 0x001fc600078e786b */
[----:B------:R1:W5:Y:S04]  /*dad40*/  LDL.LU R75, [R1+0x15f8] ;  /* 0x0015f800014b7983 */ /* 0x0003680000300800 */
[----:B------:R0:W-:Y:S01]  /*dad50*/  STL [R1+0x15ec], R68 ;  /* 0x0015ec4401007387 */ /* 0x0001e20000100800 */
[----:B--2---:R-:W-:-:S03]  /*dad60*/  LOP3.LUT R77, R74, R153, R107, 0x78, !PT ;  /* 0x000000994a4d7212 */ /* 0x004fc600078e786b */
[----:B------:R1:W5:Y:S04]  /*dad70*/  LDL.LU R74, [R1+0x15e8] ;  /* 0x0015e800014a7983 */ /* 0x0003680000300800 */
[----:B------:R-:W-:Y:S01]  /*dad80*/  STL [R1+0x15dc], R77 ;  /* 0x0015dc4d01007387 */ /* 0x000fe20000100800 */
[----:B0-----:R-:W-:-:S03]  /*dad90*/  LOP3.LUT R68, R73, R157, R107, 0x78, !PT ;  /* 0x0000009d49447212 */ /* 0x001fc600078e786b */
[----:B------:R1:W5:Y:S04]  /*dada0*/  LDL.LU R73, [R1+0x15d8] ;  /* 0x0015d80001497983 */ /* 0x0003680000300800 */
[----:B------:R0:W-:Y:S01]  /*dadb0*/  STL [R1+0x15cc], R68 ;  /* 0x0015cc4401007387 */ /* 0x0001e20000100800 */
[----:B------:R-:W-:-:S03]  /*dadc0*/  LOP3.LUT R3, R3, R161, R107, 0x78, !PT ;  /* 0x000000a103037212 */ /* 0x000fc600078e786b */
[----:B0-----:R1:W5:Y:S01]  /*dadd0*/  LDL.LU R68, [R1+0x15c8] ;  /* 0x0015c80001447983 */ /* 0x0013620000300800 */
[----:B------:R-:W-:-:S03]  /*dade0*/  LOP3.LUT R2, R2, R165, R107, 0x78, !PT ;  /* 0x000000a502027212 */ /* 0x000fc600078e786b */
[----:B------:R0:W-:Y:S04]  /*dadf0*/  STL [R1+0x15bc], R3 ;  /* 0x0015bc0301007387 */ /* 0x0001e80000100800 */
[----:B0-----:R1:W5:Y:S04]  /*dae00*/  LDL.LU R3, [R1+0x15b8] ;  /* 0x0015b80001037983 */ /* 0x0013680000300800 */
[----:B------:R0:W-:Y:S04]  /*dae10*/  STL [R1+0x15ac], R2 ;  /* 0x0015ac0201007387 */ /* 0x0001e80000100800 */
[----:B0-----:R1:W5:Y:S01]  /*dae20*/  LDL.LU R2, [R1+0x15a8] ;  /* 0x0015a80001027983 */ /* 0x0013620000300800 */
[----:B------:R-:W-:-:S03]  /*dae30*/  LOP3.LUT R77, R0, R169, R107, 0x78, !PT ;  /* 0x000000a9004d7212 */ /* 0x000fc600078e786b */
[----:B------:R1:W5:Y:S01]  /*dae40*/  LDL.LU R0, [R1+0x1598] ;  /* 0x0015980001007983 */ /* 0x0003620000300800 */
[----:B------:R-:W-:Y:S02]  /*dae50*/  IMAD.MOV.U32 R115, RZ, RZ, -0x1 ;  /* 0xffffffffff737424 */ /* 0x000fe400078e00ff */
[----:B------:R-:W-:-:S07]  /*dae60*/  IMAD.MOV.U32 R107, RZ, RZ, R69 ;  /* 0x000000ffff6b7224 */ /* 0x000fce00078e0045 */
[----:B-1---5:R-:W-:Y:S05]  /*dae70*/  WARPSYNC.COLLECTIVE R115, `(.L_x_1101) ;  /* 0x0000000073087348 */ /* 0x022fea0003c00000 */
[----:B------:R0:W2:Y:S02]  /*dae80*/  SHFL.IDX P0, R115, R107, R172, R176 ;  /* 0x000000ac6b737389 */ /* 0x0000a400000000b0 */
[----:B012--5:R-:W-:Y:S05]  /*dae90*/  ENDCOLLECTIVE ;  /* 0x000000000000791b */ /* 0x027fea0003800000 */
.L_x_1101:
[----:B------:R0:W-:Y:S04]  /*daea0*/  STL [R1+0x159c], R77 ;  /* 0x00159c4d01007387 */ /* 0x0001e80000100800 */
[----:B------:R1:W-:Y:S01]  /*daeb0*/  STL [R1+0x1830], R69 ;  /* 0x0018304501007387 */ /* 0x0003e20000100800 */
[----:B0-----:R-:W-:-:S05]  /*daec0*/  LOP3.LUT R77, R76, R142, R115, 0x78, !PT ;  /* 0x0000008e4c4d7212 */ /* 0x001fca00078e7873 */
[----:B------:R-:W-:Y:S01]  /*daed0*/  STL [R1+0x1608], R77 ;  /* 0x0016084d01007387 */ /* 0x000fe20000100800 */
[----:B------:R-:W-:-:S03]  /*daee0*/  LOP3.LUT R76, R75, R146, R115, 0x78, !PT ;  /* 0x000000924b4c7212 */ /* 0x000fc600078e7873 */
[----:B------:R0:W5:Y:S04]  /*daef0*/  LDL.LU R75, [R1+0x1604] ;  /* 0x00160400014b7983 */ /* 0x0001680000300800 */
[----:B------:R-:W-:Y:S01]  /*daf00*/  STL [R1+0x15f8], R76 ;  /* 0x0015f84c01007387 */ /* 0x000fe20000100800 */
[----:B-1----:R-:W-:-:S03]  /*daf10*/  LOP3.LUT R69, R74, R150, R115, 0x78, !PT ;  /* 0x000000964a457212 */ /* 0x002fc600078e7873 */
[----:B------:R0:W5:Y:S04]  /*daf20*/  LDL.LU R74, [R1+0x15f4] ;  /* 0x0015f400014a7983 */ /* 0x0001680000300800 */
[----:B------:R1:W-:Y:S02]  /*daf30*/  STL [R1+0x15e8], R69 ;  /* 0x0015e84501007387 */ /* 0x0003e40000100800 */
[--C-:B-1----:R-:W-:Y:S02]  /*daf40*/  LOP3.LUT R69, R73, R154, R115.reuse, 0x78, !PT ;  /* 0x0000009a49457212 */ /* 0x102fe400078e7873 */
[----:B------:R0:W5:Y:S04]  /*daf50*/  LDL.LU R73, [R1+0x15e4] ;  /* 0x0015e40001497983 */ /* 0x0001680000300800 */
[----:B------:R1:W-:Y:S01]  /*daf60*/  STL [R1+0x15d8], R69 ;  /* 0x0015d84501007387 */ /* 0x0003e20000100800 */
[----:B------:R-:W-:-:S03]  /*daf70*/  LOP3.LUT R68, R68, R158, R115, 0x78, !PT ;  /* 0x0000009e44447212 */ /* 0x000fc600078e7873 */
[----:B-1----:R0:W5:Y:S04]  /*daf80*/  LDL.LU R69, [R1+0x15d4] ;  /* 0x0015d40001457983 */ /* 0x0021680000300800 */
[----:B------:R1:W-:Y:S01]  /*daf90*/  STL [R1+0x15c8], R68 ;  /* 0x0015c84401007387 */ /* 0x0003e20000100800 */
[----:B------:R-:W-:-:S03]  /*dafa0*/  LOP3.LUT R76, R3, R162, R115, 0x78, !PT ;  /* 0x000000a2034c7212 */ /* 0x000fc600078e7873 */
[----:B-1----:R0:W5:Y:S04]  /*dafb0*/  LDL.LU R68, [R1+0x15c4] ;  /* 0x0015c40001447983 */ /* 0x0021680000300800 */
[----:B------:R1:W-:Y:S01]  /*dafc0*/  STL [R1+0x15b8], R76 ;  /* 0x0015b84c01007387 */ /* 0x0003e20000100800 */
[----:B------:R-:W-:-:S03]  /*dafd0*/  LOP3.LUT R3, R2, R166, R115, 0x78, !PT ;  /* 0x000000a602037212 */ /* 0x000fc600078e7873 */
[----:B------:R0:W5:Y:S04]  /*dafe0*/  LDL.LU R2, [R1+0x15b4] ;  /* 0x0015b40001027983 */ /* 0x0001680000300800 */
[----:B------:R2:W-:Y:S01]  /*daff0*/  STL [R1+0x15a8], R3 ;  /* 0x0015a80301007387 */ /* 0x0005e20000100800 */
[----:B-1----:R-:W-:-:S03]  /*db000*/  LOP3.LUT R76, R0, R170, R115, 0x78, !PT ;  /* 0x000000aa004c7212 */ /* 0x002fc600078e7873 */
[----:B--2---:R0:W5:Y:S04]  /*db010*/  LDL.LU R3, [R1+0x15a4] ;  /* 0x0015a40001037983 */ /* 0x0041680000300800 */
[----:B------:R0:W5:Y:S01]  /*db020*/  LDL.LU R0, [R1+0x1594] ;  /* 0x0015940001007983 */ /* 0x0001620000300800 */
[----:B------:R-:W-:Y:S02]  /*db030*/  IMAD.MOV.U32 R115, RZ, RZ, -0x1 ;  /* 0xffffffffff737424 */ /* 0x000fe400078e00ff */
[----:B------:R-:W-:-:S07]  /*db040*/  IMAD.MOV.U32 R107, RZ, RZ, R70 ;  /* 0x000000ffff6b7224 */ /* 0x000fce00078e0046 */
[----:B0----5:R-:W-:Y:S05]  /*db050*/  WARPSYNC.COLLECTIVE R115, `(.L_x_1102) ;  /* 0x0000000073087348 */ /* 0x021fea0003c00000 */
[----:B------:R1:W2:Y:S02]  /*db060*/  SHFL.IDX P0, R115, R107, R172, R176 ;  /* 0x000000ac6b737389 */ /* 0x0002a400000000b0 */
[----:B012--5:R-:W-:Y:S05]  /*db070*/  ENDCOLLECTIVE ;  /* 0x000000000000791b */ /* 0x027fea0003800000 */
.L_x_1102:
[----:B------:R-:W-:Y:S04]  /*db080*/  STL [R1+0x1598], R76 ;  /* 0x0015984c01007387 */ /* 0x000fe80000100800 */
[----:B------:R0:W-:Y:S01]  /*db090*/  STL [R1+0x1834], R70 ;  /* 0x0018344601007387 */ /* 0x0001e20000100800 */
[----:B------:R-:W-:-:S05]  /*db0a0*/  IMAD.MOV.U32 R123, RZ, RZ, R115 ;  /* 0x000000ffff7b7224 */ /* 0x000fca00078e0073 */
[--C-:B------:R-:W-:Y:S02]  /*db0b0*/  LOP3.LUT R75, R75, R143, R123.reuse, 0x78, !PT ;  /* 0x0000008f4b4b7212 */ /* 0x100fe400078e787b */
[--C-:B0-----:R-:W-:Y:S02]  /*db0c0*/  LOP3.LUT R70, R74, R147, R123.reuse, 0x78, !PT ;  /* 0x000000934a467212 */ /* 0x101fe400078e787b */
[----:B------:R0:W5:Y:S04]  /*db0d0*/  LDL.LU R74, [R1+0x1590] ;  /* 0x00159000014a7983 */ /* 0x0001680000300800 */
[----:B------:R1:W-:Y:S04]  /*db0e0*/  STL [R1+0x1604], R75 ;  /* 0x0016044b01007387 */ /* 0x0003e80000100800 */
[----:B------:R2:W-:Y:S01]  /*db0f0*/  STL [R1+0x15f4], R70 ;  /* 0x0015f44601007387 */ /* 0x0005e20000100800 */
[----:B-1----:R-:W-:-:S03]  /*db100*/  LOP3.LUT R75, R73, R151, R123, 0x78, !PT ;  /* 0x00000097494b7212 */ /* 0x002fc600078e787b */
[----:B------:R0:W5:Y:S04]  /*db110*/  LDL.LU R73, [R1+0x1580] ;  /* 0x0015800001497983 */ /* 0x0001680000300800 */
[----:B------:R1:W-:Y:S01]  /*db120*/  STL [R1+0x15e4], R75 ;  /* 0x0015e44b01007387 */ /* 0x0003e20000100800 */
[----:B--2---:R-:W-:-:S03]  /*db130*/  LOP3.LUT R70, R69, R155, R123, 0x78, !PT ;  /* 0x0000009b45467212 */ /* 0x004fc600078e787b */
[----:B------:R0:W5:Y:S04]  /*db140*/  LDL.LU R69, [R1+0x1570] ;  /* 0x0015700001457983 */ /* 0x0001680000300800 */
[----:B------:R2:W-:Y:S01]  /*db150*/  STL [R1+0x15d4], R70 ;  /* 0x0015d44601007387 */ /* 0x0005e20000100800 */
[----:B-1----:R-:W-:-:S03]  /*db160*/  LOP3.LUT R75, R68, R159, R123, 0x78, !PT ;  /* 0x0000009f444b7212 */ /* 0x002fc600078e787b */
[----:B------:R0:W5:Y:S04]  /*db170*/  LDL.LU R68, [R1+0x1560] ;  /* 0x0015600001447983 */ /* 0x0001680000300800 */
[----:B------:R-:W-:Y:S01]  /*db180*/  STL [R1+0x15c4], R75 ;  /* 0x0015c44b01007387 */ /* 0x000fe20000100800 */
[----:B--2---:R-:W-:-:S03]  /*db190*/  LOP3.LUT R70, R2, R163, R123, 0x78, !PT ;  /* 0x000000a302467212 */ /* 0x004fc600078e787b */
[----:B------:R0:W5:Y:S04]  /*db1a0*/  LDL.LU R2, [R1+0x1550] ;  /* 0x0015500001027983 */ /* 0x0001680000300800 */
[----:B------:R1:W-:Y:S04]  /*db1b0*/  STL [R1+0x15b4], R70 ;  /* 0x0015b44601007387 */ /* 0x0003e80000100800 */
[----:B-1----:R0:W5:Y:S01]  /*db1c0*/  LDL.LU R70, [R1+0x1540] ;  /* 0x0015400001467983 */ /* 0x0021620000300800 */
[--C-:B------:R-:W-:Y:S02]  /*db1d0*/  LOP3.LUT R3, R3, R167, R123.reuse, 0x78, !PT ;  /* 0x000000a703037212 */ /* 0x100fe400078e787b */
[----:B------:R-:W-:-:S03]  /*db1e0*/  LOP3.LUT R75, R0, R171, R123, 0x78, !PT ;  /* 0x000000ab004b7212 */ /* 0x000fc600078e787b */
[----:B------:R1:W-:Y:S04]  /*db1f0*/  STL [R1+0x15a4], R3 ;  /* 0x0015a40301007387 */ /* 0x0003e80000100800 */
[----:B------:R0:W5:Y:S01]  /*db200*/  LDL.LU R0, [R1+0x1530] ;  /* 0x0015300001007983 */ /* 0x0001620000300800 */
[----:B------:R-:W-:-:S03]  /*db210*/  IMAD.MOV.U32 R115, RZ, RZ, -0x1 ;  /* 0xffffffffff737424 */ /* 0x000fc600078e00ff */
[----:B-1----:R0:W5:Y:S01]  /*db220*/  LDL.LU R3, [R1+0x1520] ;  /* 0x0015200001037983 */ /* 0x0021620000300800 */
[----:B------:R-:W-:-:S07]  /*db230*/  IMAD.MOV.U32 R107, RZ, RZ, R64 ;  /* 0x000000ffff6b7224 */ /* 0x000fce00078e0040 */
[----:B0----5:R-:W-:Y:S05]  /*db240*/  WARPSYNC.COLLECTIVE R115, `(.L_x_1103) ;  /* 0x0000000073087348 */ /* 0x021fea0003c00000 */
[----:B------:R1:W2:Y:S02]  /*db250*/  SHFL.IDX P0, R115, R107, R172, R176 ;  /* 0x000000ac6b737389 */ /* 0x0002a400000000b0 */
[----:B012--5:R-:W-:Y:S05]  /*db260*/  ENDCOLLECTIVE ;  /* 0x000000000000791b */ /* 0x027fea0003800000 */
.L_x_1103:
[----:B------:R-:W-:Y:S04]  /*db270*/  STL [R1+0x1594], R75 ;  /* 0x0015944b01007387 */ /* 0x000fe80000100800 */
[----:B------:R0:W-:Y:S01]  /*db280*/  STL [R1+0x1838], R64 ;  /* 0x0018384001007387 */ /* 0x0001e20000100800 */
[----:B------:R-:W-:-:S05]  /*db290*/  IMAD.MOV.U32 R107, RZ, RZ, R115 ;  /* 0x000000ffff6b7224 */ /* 0x000fca00078e0073 */
[--C-:B0-----:R-:W-:Y:S02]  /*db2a0*/  LOP3.LUT R64, R74, R140, R107.reuse, 0x78, !PT ;  /* 0x0000008c4a407212 */ /* 0x101fe400078e786b */
[--C-:B------:R-:W-:Y:S02]  /*db2b0*/  LOP3.LUT R74, R73, R144, R107.reuse, 0x78, !PT ;  /* 0x00000090494a7212 */ /* 0x100fe400078e786b */
        /* <DEDUP_REMOVED lines=8> */
[----:B------:R-:W-:Y:S01]  /*db340*/  STL [R1+0x1560], R74 ;  /* 0x0015604a01007387 */ /* 0x000fe20000100800 */
[----:B-1----:R-:W-:-:S03]  /*db350*/  LOP3.LUT R64, R2, R156, R107, 0x78, !PT ;  /* 0x0000009c02407212 */ /* 0x002fc600078e786b */
[----:B------:R0:W5:Y:S04]  /*db360*/  LDL.LU R2, [R1+0x155c] ;  /* 0x00155c0001027983 */ /* 0x0001680000300800 */
[----:B------:R1:W-:Y:S04]  /*db370*/  STL [R1+0x1550], R64 ;  /* 0x0015504001007387 */ /* 0x0003e80000100800 */
[----:B-1----:R0:W5:Y:S01]  /*db380*/  LDL.LU R64, [R1+0x154c] ;  /* 0x00154c0001407983 */ /* 0x0021620000300800 */
[----:B------:R-:W-:-:S05]  /*db390*/  LOP3.LUT R70, R70, R160, R107, 0x78, !PT ;  /* 0x000000a046467212 */ /* 0x000fca00078e786b */
[----:B------:R1:W-:Y:S01]  /*db3a0*/  STL [R1+0x1540], R70 ;  /* 0x0015404601007387 */ /* 0x0003e20000100800 */
[----:B------:R-:W-:-:S03]  /*db3b0*/  LOP3.LUT R74, R0, R164, R107, 0x78, !PT ;  /* 0x000000a4004a7212 */ /* 0x000fc600078e786b */
[----:B-1----:R0:W5:Y:S04]  /*db3c0*/  LDL.LU R70, [R1+0x153c] ;  /* 0x00153c0001467983 */ /* 0x0021680000300800 */
[----:B------:R0:W5:Y:S04]  /*db3d0*/  LDL.LU R0, [R1+0x152c] ;  /* 0x00152c0001007983 */ /* 0x0001680000300800 */
[----:B------:R1:W-:Y:S02]  /*db3e0*/  STL [R1+0x1530], R74 ;  /* 0x0015304a01007387 */ /* 0x0003e40000100800 */
[----:B-1----:R-:W-:-:S02]  /*db3f0*/  LOP3.LUT R74, R3, R168, R107, 0x78, !PT ;  /* 0x000000a8034a7212 */ /* 0x002fc400078e786b */
[----:B------:R0:W5:Y:S01]  /*db400*/  LDL.LU R3, [R1+0x151c] ;  /* 0x00151c0001037983 */ /* 0x0001620000300800 */
[----:B------:R-:W-:Y:S02]  /*db410*/  IMAD.MOV.U32 R115, RZ, RZ, -0x1 ;  /* 0xffffffffff737424 */ /* 0x000fe400078e00ff */
[----:B------:R-:W-:-:S07]  /*db420*/  IMAD.MOV.U32 R107, RZ, RZ, R65 ;  /* 0x000000ffff6b7224 */ /* 0x000fce00078e0041 */
[----:B0----5:R-:W-:Y:S05]  /*db430*/  WARPSYNC.COLLECTIVE R115, `(.L_x_1104) ;  /* 0x0000000073087348 */ /* 0x021fea0003c00000 */
[----:B------:R1:W2:Y:S02]  /*db440*/  SHFL.IDX P0, R115, R107, R172, R176 ;  /* 0x000000ac6b737389 */ /* 0x0002a400000000b0 */
[----:B012--5:R-:W-:Y:S05]  /*db450*/  ENDCOLLECTIVE ;  /* 0x000000000000791b */ /* 0x027fea0003800000 */
.L_x_1104:
[----:B------:R-:W-:Y:S04]  /*db460*/  STL [R1+0x1520], R74 ;  /* 0x0015204a01007387 */ /* 0x000fe80000100800 */
[----:B------:R0:W-:Y:S02]  /*db470*/  STL [R1+0x183c], R65 ;  /* 0x00183c4101007387 */ /* 0x0001e40000100800 */
        /* <DEDUP_REMOVED lines=15> */
[--C-:B------:R-:W-:Y:S02]  /*db570*/  LOP3.LUT R73, R70, R161, R115.reuse, 0x78, !PT ;  /* 0x000000a146497212 */ /* 0x100fe400078e7873 */
[----:B------:R-:W-:-:S03]  /*db580*/  LOP3.LUT R70, R0, R165, R115, 0x78, !PT ;  /* 0x000000a500467212 */ /* 0x000fc600078e7873 */
[----:B------:R1:W-:Y:S04]  /*db590*/  STL [R1+0x153c], R73 ;  /* 0x00153c4901007387 */ /* 0x0003e80000100800 */
[----:B------:R0:W5:Y:S04]  /*db5a0*/  LDL.LU R0, [R1+0x1538] ;  /* 0x0015380001007983 */ /* 0x0001680000300800 */
[----:B------:R2:W-:Y:S01]  /*db5b0*/  STL [R1+0x152c], R70 ;  /* 0x00152c4601007387 */ /* 0x0005e20000100800 */
[----:B-1----:R-:W-:-:S03]  /*db5c0*/  LOP3.LUT R73, R3, R169, R115, 0x78, !PT ;  /* 0x000000a903497212 */ /* 0x002fc600078e7873 */
[----:B------:R0:W5:Y:S01]  /*db5d0*/  LDL.LU R3, [R1+0x1528] ;  /* 0x0015280001037983 */ /* 0x0001620000300800 */
[----:B------:R-:W-:Y:S02]  /*db5e0*/  IMAD.MOV.U32 R115, RZ, RZ, -0x1 ;  /* 0xffffffffff737424 */ /* 0x000fe400078e00ff */
[----:B------:R-:W-:Y:S01]  /*db5f0*/  IMAD.MOV.U32 R107, RZ, RZ, R66 ;  /* 0x000000ffff6b7224 */ /* 0x000fe200078e0042 */
[----:B--2---:R0:W5:Y:S06]  /*db600*/  LDL.LU R70, [R1+0x1518] ;  /* 0x0015180001467983 */ /* 0x00416c0000300800 */
[----:B0----5:R-:W-:Y:S05]  /*db610*/  WARPSYNC.COLLECTIVE R115, `(.L_x_1105) ;  /* 0x0000000073087348 */ /* 0x021fea0003c00000 */
[----:B------:R1:W2:Y:S02]  /*db620*/  SHFL.IDX P0, R115, R107, R172, R176 ;  /* 0x000000ac6b737389 */ /* 0x0002a400000000b0 */
[----:B012--5:R-:W-:Y:S05]  /*db630*/  ENDCOLLECTIVE ;  /* 0x000000000000791b */ /* 0x027fea0003800000 */
.L_x_1105:
        /* <DEDUP_REMOVED lines=9> */
[----:B------:R0:W5:Y:S01]  /*db6d0*/  LDL.LU R2, [R1+0x1574] ;  /* 0x0015740001027983 */ /* 0x0001620000300800 */
[----:B--2---:R-:W-:-:S03]  /*db6e0*/  LOP3.LUT R66, R64, R154, R123, 0x78, !PT ;  /* 0x0000009a40427212 */ /* 0x004fc600078e787b */
[----:B------:R1:W-:Y:S04]  /*db6f0*/  STL [R1+0x1568], R69 ;  /* 0x0015684501007387 */ /* 0x0003e80000100800 */
[----:B------:R0:W5:Y:S04]  /*db700*/  LDL.LU R64, [R1+0x1564] ;  /* 0x0015640001407983 */ /* 0x0001680000300800 */
[----:B------:R2:W-:Y:S01]  /*db710*/  STL [R1+0x1558], R66 ;  /* 0x0015584201007387 */ /* 0x0005e20000100800 */
[----:B-1----:R-:W-:-:S03]  /*db720*/  LOP3.LUT R69, R65, R158, R123, 0x78, !PT ;  /* 0x0000009e41457212 */ /* 0x002fc600078e787b */
[----:B------:R0:W5:Y:S04]  /*db730*/  LDL.LU R65, [R1+0x1554] ;  /* 0x0015540001417983 */ /* 0x0001680000300800 */
[----:B------:R1:W-:Y:S01]  /*db740*/  STL [R1+0x1548], R69 ;  /* 0x0015484501007387 */ /* 0x0003e20000100800 */
[----:B--2---:R-:W-:-:S03]  /*db750*/  LOP3.LUT R66, R0, R162, R123, 0x78, !PT ;  /* 0x000000a200427212 */ /* 0x004fc600078e787b */
[----:B-1----:R0:W5:Y:S04]  /*db760*/  LDL.LU R69, [R1+0x1544] ;  /* 0x0015440001457983 */ /* 0x0021680000300800 */
[----:B------:R0:W5:Y:S04]  /*db770*/  LDL.LU R0, [R1+0x1534] ;  /* 0x0015340001007983 */ /* 0x0001680000300800 */
[----:B------:R1:W-:Y:S02]  /*db780*/  STL [R1+0x1538], R66 ;  /* 0x0015384201007387 */ /* 0x0003e40000100800 */
[----:B-1----:R-:W-:-:S02]  /*db790*/  LOP3.LUT R66, R3, R166, R123, 0x78, !PT ;  /* 0x000000a603427212 */ /* 0x002fc400078e787b */
[----:B------:R0:W5:Y:S04]  /*db7a0*/  LDL.LU R3, [R1+0x1524] ;  /* 0x0015240001037983 */ /* 0x0001680000300800 */
[----:B------:R1:W-:Y:S04]  /*db7b0*/  STL [R1+0x1528], R66 ;  /* 0x0015284201007387 */ /* 0x0003e80000100800 */
[----:B-1----:R0:W5:Y:S01]  /*db7c0*/  LDL.LU R66, [R1+0x1514] ;  /* 0x0015140001427983 */ /* 0x0021620000300800 */
[----:B------:R-:W-:Y:S02]  /*db7d0*/  IMAD.MOV.U32 R115, RZ, RZ, -0x1 ;  /* 0xffffffffff737424 */ /* 0x000fe400078e00ff */
[----:B------:R-:W-:-:S07]  /*db7e0*/  IMAD.MOV.U32 R107, RZ, RZ, R67 ;  /* 0x000000ffff6b7224 */ /* 0x000fce00078e0043 */
[----:B0----5:R-:W-:Y:S05]  /*db7f0*/  WARPSYNC.COLLECTIVE R115, `(.L_x_1106) ;  /* 0x0000000073087348 */ /* 0x021fea0003c00000 */
[----:B------:R1:W2:Y:S02]  /*db800*/  SHFL.IDX P0, R115, R107, R172, R176 ;  /* 0x000000ac6b737389 */ /* 0x0002a400000000b0 */
[----:B012--5:R-:W-:Y:S05]  /*db810*/  ENDCOLLECTIVE ;  /* 0x000000000000791b */ /* 0x027fea0003800000 */
.L_x_1106:
[----:B------:R-:W-:-:S05]  /*db820*/  LOP3.LUT R70, R70, R170, R123, 0x78, !PT ;  /* 0x000000aa46467212 */ /* 0x000fca00078e787b */
[----:B------:R0:W-:Y:S04]  /*db830*/  STL [R1+0x1518], R70 ;  /* 0x0015184601007387 */ /* 0x0001e80000100800 */
[----:B------:R1:W-:Y:S01]  /*db840*/  STL [R1+0x1844], R67 ;  /* 0x0018444301007387 */ /* 0x0003e20000100800 */
[----:B------:R-:W-:-:S05]  /*db850*/  IMAD.MOV.U32 R107, RZ, RZ, R115 ;  /* 0x000000ffff6b7224 */ /* 0x000fca00078e0073 */
[--C-:B0-----:R-:W-:Y:S02]  /*db860*/  LOP3.LUT R70, R68, R143, R107.reuse, 0x78, !PT ;  /* 0x0000008f44467212 */ /* 0x101fe400078e786b */
[----:B------:R0:W5:Y:S04]  /*db870*/  LDL.LU R68, [R1+0x1510] ;  /* 0x0015100001447983 */ /* 0x0001680000300800 */
        /* <DEDUP_REMOVED lines=9> */
[----:B------:R1:W-:Y:S01]  /*db910*/  STL [R1+0x1554], R67 ;  /* 0x0015544301007387 */ /* 0x0003e20000100800 */
[----:B--2---:R-:W-:-:S03]  /*db920*/  LOP3.LUT R70, R69, R159, R107, 0x78, !PT ;  /* 0x0000009f45467212 */ /* 0x004fc600078e786b */
[----:B-1----:R0:W5:Y:S01]  /*db930*/  LDL.LU R67, [R1+0x14d0] ;  /* 0x0014d00001437983 */ /* 0x0021620000300800 */
[----:B------:R-:W-:-:S03]  /*db940*/  LOP3.LUT R69, R0, R163, R107, 0x78, !PT ;  /* 0x000000a300457212 */ /* 0x000fc600078e786b */
[----:B------:R1:W-:Y:S04]  /*db950*/  STL [R1+0x1544], R70 ;  /* 0x0015444601007387 */ /* 0x0003e80000100800 */
[----:B------:R0:W5:Y:S04]  /*db960*/  LDL.LU R0, [R1+0x14c0] ;  /* 0x0014c00001007983 */ /* 0x0001680000300800 */
[----:B------:R2:W-:Y:S01]  /*db970*/  STL [R1+0x1534], R69 ;  /* 0x0015344501007387 */ /* 0x0005e20000100800 */
[----:B-1----:R-:W-:-:S03]  /*db980*/  LOP3.LUT R70, R3, R167, R107, 0x78, !PT ;  /* 0x000000a703467212 */ /* 0x002fc600078e786b */
[----:B------:R0:W5:Y:S04]  /*db990*/  LDL.LU R3, [R1+0x14b0] ;  /* 0x0014b00001037983 */ /* 0x0001680000300800 */
[----:B------:R0:W-:Y:S01]  /*db9a0*/  STL [R1+0x1524], R70 ;  /* 0x0015244601007387 */ /* 0x0001e20000100800 */
[----:B--2---:R-:W-:-:S03]  /*db9b0*/  LOP3.LUT R69, R66, R171, R107, 0x78, !PT ;  /* 0x000000ab42457212 */ /* 0x004fc600078e786b */
[----:B------:R0:W5:Y:S01]  /*db9c0*/  LDL.LU R66, [R1+0x14a0] ;  /* 0x0014a00001427983 */ /* 0x0001620000300800 */
[----:B------:R-:W-:Y:S02]  /*db9d0*/  IMAD.MOV.U32 R115, RZ, RZ, -0x1 ;  /* 0xffffffffff737424 */ /* 0x000fe400078e00ff */
[----:B------:R-:W-:-:S07]  /*db9e0*/  IMAD.MOV.U32 R107, RZ, RZ, R61 ;  /* 0x000000ffff6b7224 */ /* 0x000fce00078e003d */
[----:B0----5:R-:W-:Y:S05]  /*db9f0*/  WARPSYNC.COLLECTIVE R115, `(.L_x_1107) ;  /* 0x0000000073087348 */ /* 0x021fea0003c00000 */
[----:B------:R1:W2:Y:S02]  /*dba00*/  SHFL.IDX P0, R115, R107, R172, R176 ;  /* 0x000000ac6b737389 */ /* 0x0002a400000000b0 */
[----:B012--5:R-:W-:Y:S05]  /*dba10*/  ENDCOLLECTIVE ;  /* 0x000000000000791b */ /* 0x027fea0003800000 */
.L_x_1107:
[----:B------:R-:W-:Y:S04]  /*dba20*/  STL [R1+0x1514], R69 ;  /* 0x0015144501007387 */ /* 0x000fe80000100800 */
[----:B------:R0:W-:Y:S04]  /*dba30*/  STL [R1+0x1848], R61 ;  /* 0x0018483d01007387 */ /* 0x0001e80000100800 */
[----:B0-----:R0:W5:Y:S01]  /*dba40*/  LDL.LU R61, [R1+0x150c] ;  /* 0x00150c00013d7983 */ /* 0x0011620000300800 */
[----:B------:R-:W-:-:S05]  /*dba50*/  LOP3.LUT R69, R68, R140, R115, 0x78, !PT ;  /* 0x0000008c44457212 */ /* 0x000fca00078e7873 */
[----:B------:R1:W-:Y:S01]  /*dba60*/  STL [R1+0x1510], R69 ;  /* 0x0015104501007387 */ /* 0x0003e20000100800 */
[----:B------:R-:W-:-:S03]  /*dba70*/  LOP3.LUT R68, R2, R144, R115, 0x78, !PT ;  /* 0x0000009002447212 */ /* 0x000fc600078e7873 */
        /* <DEDUP_REMOVED lines=24> */
.L_x_1108:
[----:B------:R-:W-:Y:S04]  /*dbc00*/  STL [R1+0x14a0], R68 ;  /* 0x0014a04401007387 */ /* 0x000fe80000100800 */
[----:B------:R0:W-:Y:S01]  /*dbc10*/  STL [R1+0x184c], R62 ;  /* 0x00184c3e01007387 */ /* 0x0001e20000100800 */
[----:B------:R-:W-:-:S05]  /*dbc20*/  IMAD.MOV.U32 R123, RZ, RZ, R115 ;  /* 0x000000ffff7b7224 */ /* 0x000fca00078e0073 */
[--C-:B0-----:R-:W-:Y:S02]  /*dbc30*/  LOP3.LUT R62, R61, R141, R123.reuse, 0x78, !PT ;  /* 0x0000008d3d3e7212 */ /* 0x101fe400078e787b */
[----:B------:R0:W5:Y:S04]  /*dbc40*/  LDL.LU R61, [R1+0x1508] ;  /* 0x00150800013d7983 */ /* 0x0001680000300800 */
        /* <DEDUP_REMOVED lines=22> */
[----:B------:R-:W-:Y:S01]  /*dbdb0*/  IMAD.MOV.U32 R107, RZ, RZ, R63 ;  /* 0x000000ffff6b7224 */ /* 0x000fe200078e003f */
[----:B-1----:R0:W5:Y:S06]  /*dbdc0*/  LDL.LU R62, [R1+0x1504] ;  /* 0x00150400013e7983 */ /* 0x00216c0000300800 */
[----:B0----5:R-:W-:Y:S05]  /*dbdd0*/  WARPSYNC.COLLECTIVE R115, `(.L_x_1109) ;  /* 0x0000000073087348 */ /* 0x021fea0003c00000 */
[----:B------:R1:W2:Y:S02]  /*dbde0*/  SHFL.IDX P0, R115, R107, R172, R176 ;  /* 0x000000ac6b737389 */ /* 0x0002a400000000b0 */
[----:B012--5:R-:W-:Y:S05]  /*dbdf0*/  ENDCOLLECTIVE ;  /* 0x000000000000791b */ /* 0x027fea0003800000 */
.L_x_1109:
        /* <DEDUP_REMOVED lines=22> */
[----:B------:R0:W5:Y:S01]  /*dbf60*/  LDL.LU R3, [R1+0x1494] ;  /* 0x0014940001037983 */ /* 0x0001620000300800 */
[----:B------:R-:W-:Y:S01]  /*dbf70*/  IMAD.MOV.U32 R115, RZ, RZ, -0x1 ;  /* 0xffffffffff737424 */ /* 0x000fe200078e00ff */
[----:B------:R-:W-:Y:S01]  /*dbf80*/  LOP3.LUT R66, R66, R170, R107, 0x78, !PT ;  /* 0x000000aa42427212 */ /* 0x000fe200078e786b */
[----:B------:R-:W-:-:S07]  /*dbf90*/  IMAD.MOV.U32 R107, RZ, RZ, R5 ;  /* 0x000000ffff6b7224 */ /* 0x000fce00078e0005 */
[----:B0----5:R-:W-:Y:S05]  /*dbfa0*/  WARPSYNC.COLLECTIVE R115, `(.L_x_1110) ;  /* 0x0000000073087348 */ /* 0x021fea0003c00000 */
[----:B------:R1:W2:Y:S02]  /*dbfb0*/  SHFL.IDX P0, R115, R107, R172, R176 ;  /* 0x000000ac6b737389 */ /* 0x0002a400000000b0 */
[----:B012--5:R-:W-:Y:S05]  /*dbfc0*/  ENDCOLLECTIVE ;  /* 0x000000000000791b */ /* 0x027fea0003800000 */
.L_x_1110:
[----:B------:R-:W-:Y:S04]  /*dbfd0*/  STL [R1+0x14a8], R67 ;  /* 0x0014a84301007387 */ /* 0x000fe80000100800 */
[----:B------:R-:W-:Y:S04]  /*dbfe0*/  STL [R1+0x1854], R5 ;  /* 0x0018540501007387 */ /* 0x000fe80000100800 */
[----:B------:R0:W-:Y:S02]  /*dbff0*/  STL [R1+0x1498], R66 ;  /* 0x0014984201007387 */ /* 0x0001e40000100800 */
[----:B0-----:R-:W-:-:S02]  /*dc000*/  LOP3.LUT R66, R62, R143, R115, 0x78, !PT ;  /* 0x0000008f3e427212 */ /* 0x001fc400078e7873 */
[----:B------:R0:W5:Y:S04]  /*dc010*/  LDL.LU R62, [R1+0x1490] ;  /* 0x00149000013e7983 */ /* 0x0001680000300800 */
[----:B------:R1:W-:Y:S01]  /*dc020*/  STL [R1+0x1504], R66 ;  /* 0x0015044201007387 */ /* 0x0003e20000100800 */
[----:B------:R-:W-:-:S03]  /*dc030*/  LOP3.LUT R5, R61, R147, R115, 0x78, !PT ;  /* 0x000000933d057212 */ /* 0x000fc600078e7873 */
[----:B------:R0:W5:Y:S04]  /*dc040*/  LDL.LU R61, [R1+0x1480] ;  /* 0x00148000013d7983 */ /* 0x0001680000300800 */
[----:B------:R2:W-:Y:S01]  /*dc050*/  STL [R1+0x14f4], R5 ;  /* 0x0014f40501007387 */ /* 0x0005e20000100800 */
[----:B-1----:R-:W-:-:S03]  /*dc060*/  LOP3.LUT R66, R2, R151, R115, 0x78, !PT ;  /* 0x0000009702427212 */ /* 0x002fc600078e7873 */
[----:B------:R0:W5:Y:S04]  /*dc070*/  LDL.LU R2, [R1+0x1470] ;  /* 0x0014700001027983 */ /* 0x0001680000300800 */
[----:B------:R-:W-:Y:S01]  /*dc080*/  STL [R1+0x14e4], R66 ;  /* 0x0014e44201007387 */ /* 0x000fe20000100800 */
[----:B--2---:R-:W-:-:S03]  /*dc090*/  LOP3.LUT R5, R64, R155, R115, 0x78, !PT ;  /* 0x0000009b40057212 */ /* 0x004fc600078e7873 */
[----:B------:R0:W5:Y:S04]  /*dc0a0*/  LDL.LU R64, [R1+0x1460] ;  /* 0x0014600001407983 */ /* 0x0001680000300800 */
[----:B------:R1:W-:Y:S01]  /*dc0b0*/  STL [R1+0x14d4], R5 ;  /* 0x0014d40501007387 */ /* 0x0003e20000100800 */
[----:B------:R-:W-:-:S03]  /*dc0c0*/  LOP3.LUT R65, R65, R159, R115, 0x78, !PT ;  /* 0x0000009f41417212 */ /* 0x000fc600078e7873 */
[----:B-1----:R0:W5:Y:S04]  /*dc0d0*/  LDL.LU R5, [R1+0x1450] ;  /* 0x0014500001057983 */ /* 0x0021680000300800 */
[----:B------:R1:W-:Y:S04]  /*dc0e0*/  STL [R1+0x14c4], R65 ;  /* 0x0014c44101007387 */ /* 0x0003e80000100800 */
[----:B-1----:R0:W5:Y:S01]  /*dc0f0*/  LDL.LU R65, [R1+0x1440] ;  /* 0x0014400001417983 */ /* 0x0021620000300800 */
[--C-:B------:R-:W-:Y:S02]  /*dc100*/  LOP3.LUT R66, R63, R163, R115.reuse, 0x78, !PT ;  /* 0x000000a33f427212 */ /* 0x100fe400078e7873 */
[----:B------:R-:W-:-:S03]  /*dc110*/  LOP3.LUT R63, R0, R167, R115, 0x78, !PT ;  /* 0x000000a7003f7212 */ /* 0x000fc600078e7873 */
[----:B------:R1:W-:Y:S04]  /*dc120*/  STL [R1+0x14b4], R66 ;  /* 0x0014b44201007387 */ /* 0x0003e80000100800 */
[----:B------:R0:W5:Y:S01]  /*dc130*/  LDL.LU R0, [R1+0x1430] ;  /* 0x0014300001007983 */ /* 0x0001620000300800 */
[----:B------:R-:W-:Y:S01]  /*dc140*/  IMAD.MOV.U32 R107, RZ, RZ, R210 ;  /* 0x000000ffff6b7224 */ /* 0x000fe200078e00d2 */
[----:B-1----:R-:W-:Y:S01]  /*dc150*/  LOP3.LUT R66, R3, R171, R115, 0x78, !PT ;  /* 0x000000ab03427212 */ /* 0x002fe200078e7873 */
[----:B------:R-:W-:-:S07]  /*dc160*/  IMAD.MOV.U32 R115, RZ, RZ, -0x1 ;  /* 0xffffffffff737424 */ /* 0x000fce00078e00ff */
[----:B0----5:R-:W-:Y:S05]  /*dc170*/  WARPSYNC.COLLECTIVE R115, `(.L_x_1111) ;  /* 0x0000000073087348 */ /* 0x021fea0003c00000 */
[----:B------:R1:W2:Y:S02]  /*dc180*/  SHFL.IDX P0, R115, R107, R172, R176 ;  /* 0x000000ac6b737389 */ /* 0x0002a400000000b0 */
[----:B012--5:R-:W-:Y:S05]  /*dc190*/  ENDCOLLECTIVE ;  /* 0x000000000000791b */ /* 0x027fea0003800000 */
.L_x_1111:
[----:B------:R0:W-:Y:S04]  /*dc1a0*/  STL [R1+0x14a4], R63 ;  /* 0x0014a43f01007387 */ /* 0x0001e80000100800 */
[----:B0-----:R0:W5:Y:S04]  /*dc1b0*/  LDL.LU R63, [R1+0x1420] ;  /* 0x00142000013f7983 */ /* 0x0011680000300800 */
[----:B------:R0:W5:Y:S01]  /*dc1c0*/  LDL.LU R3, [R1+0x148c] ;  /* 0x00148c0001037983 */ /* 0x0001620000300800 */
[----:B------:R-:W-:-:S03]  /*dc1d0*/  IMAD.MOV.U32 R123, RZ, RZ, R115 ;  /* 0x000000ffff7b7224 */ /* 0x000fc600078e0073 */
[----:B------:R1:W-:Y:S04]  /*dc1e0*/  STL [R1+0x1494], R66 ;  /* 0x0014944201007387 */ /* 0x0003e80000100800 */
[----:B------:R-:W-:Y:S01]  /*dc1f0*/  STL [R1+0x1858], R210 ;  /* 0x001858d201007387 */ /* 0x000fe20000100800 */
        /* <DEDUP_REMOVED lines=25> */
.L_x_1112:
[----:B------:R0:W-:Y:S01]  /*dc390*/  STL [R1+0x1430], R67 ;  /* 0x0014304301007387 */ /* 0x0001e20000100800 */
[----:B------:R-:W-:-:S03]  /*dc3a0*/  LOP3.LUT R66, R63, R168, R123, 0x78, !PT ;  /* 0x000000a83f427212 */ /* 0x000fc600078e787b */
[----:B------:R1:W5:Y:S01]  /*dc3b0*/  LDL.LU R63, [R1+0x1488] ;  /* 0x00148800013f7983 */ /* 0x0003620000300800 */
[----:B------:R-:W-:-:S03]  /*dc3c0*/  IMAD.MOV.U32 R107, RZ, RZ, R115 ;  /* 0x000000ffff6b7224 */ /* 0x000fc600078e0073 */
[----:B------:R2:W-:Y:S04]  /*dc3d0*/  STL [R1+0x1420], R66 ;  /* 0x0014204201007387 */ /* 0x0005e80000100800 */
[----:B------:R-:W-:Y:S01]  /*dc3e0*/  STL [R1+0x185c], R211 ;  /* 0x00185cd301007387 */ /* 0x000fe20000100800 */
[----:B0-----:R-:W-:-:S03]  /*dc3f0*/  LOP3.LUT R67, R3, R141, R107, 0x78, !PT ;  /* 0x0000008d03437212 */ /* 0x001fc600078e786b */
[----:B------:R1:W5:Y:S04]  /*dc400*/  LDL.LU R3, [R1+0x1478] ;  /* 0x0014780001037983 */ /* 0x0003680000300800 */
[----:B------:R0:W-:Y:S01]  /*dc410*/  STL [R1+0x148c], R67 ;  /* 0x00148c4301007387 */ /* 0x0001e20000100800 */
[----:B--2---:R-:W-:-:S03]  /*dc420*/  LOP3.LUT R66, R62, R145, R107, 0x78, !PT ;  /* 0x000000913e427212 */ /* 0x004fc600078e786b */
[----:B------:R1:W5:Y:S04]  /*dc430*/  LDL.LU R62, [R1+0x1468] ;  /* 0x00146800013e7983 */ /* 0x0003680000300800 */
[----:B------:R2:W-:Y:S01]  /*dc440*/  STL [R1+0x147c], R66 ;  /* 0x00147c4201007387 */ /* 0x0005e20000100800 */
        /* <DEDUP_REMOVED lines=16> */
[----:B------:R1:W5:Y:S01]  /*dc550*/  LDL.LU R0, [R1+0x1484] ;  /* 0x0014840001007983 */ /* 0x0003620000300800 */
[----:B------:R-:W-:Y:S02]  /*dc560*/  IMAD.MOV.U32 R115, RZ, RZ, -0x1 ;  /* 0xffffffffff737424 */ /* 0x000fe400078e00ff */
[----:B------:R-:W-:-:S07]  /*dc570*/  IMAD.MOV.U32 R107, RZ, RZ, R212 ;  /* 0x000000ffff6b7224 */ /* 0x000fce00078e00d4 */
[----:B-1---5:R-:W-:Y:S05]  /*dc580*/  WARPSYNC.COLLECTIVE R115, `(.L_x_1113) ;  /* 0x0000000073087348 */ /* 0x022fea0003c00000 */
[----:B------:R0:W2:Y:S02]  /*dc590*/  SHFL.IDX P0, R115, R107, R172, R176 ;  /* 0x000000ac6b737389 */ /* 0x0000a400000000b0 */
[----:B012--5:R-:W-:Y:S05]  /*dc5a0*/  ENDCOLLECTIVE ;  /* 0x000000000000791b */ /* 0x027fea0003800000 */
.L_x_1113:
[----:B------:R0:W-:Y:S04]  /*dc5b0*/  STL [R1+0x141c], R66 ;  /* 0x00141c4201007387 */ /* 0x0001e80000100800 */
[----:B------:R-:W-:Y:S01]  /*dc5c0*/  STL [R1+0x1860], R212 ;  /* 0x001860d401007387 */ /* 0x000fe20000100800 */
[----:B0-----:R-:W-:-:S03]  /*dc5d0*/  LOP3.LUT R66, R63, R142, R115, 0x78, !PT ;  /* 0x0000008e3f427212 */ /* 0x001fc600078e7873 */
        /* <DEDUP_REMOVED lines=11> */
[----:B------:R-:W-:Y:S01]  /*dc690*/  IMAD.MOV.U32 R107, RZ, RZ, R213 ;  /* 0x000000ffff6b7224 */ /* 0x000fe200078e00d5 */
[--C-:B-1----:R-:W-:Y:S02]  /*dc6a0*/  LOP3.LUT R66, R2, R158, R115.reuse, 0x78, !PT ;  /* 0x0000009e02427212 */ /* 0x102fe400078e7873 */
[----:B------:R0:W5:Y:S04]  /*dc6b0*/  LDL.LU R2, [R1+0x1434] ;  /* 0x0014340001027983 */ /* 0x0001680000300800 */
[----:B------:R1:W-:Y:S01]  /*dc6c0*/  STL [R1+0x1448], R66 ;  /* 0x0014484201007387 */ /* 0x0003e20000100800 */
[----:B--2---:R-:W-:-:S03]  /*dc6d0*/  LOP3.LUT R67, R64, R162, R115, 0x78, !PT ;  /* 0x000000a240437212 */ /* 0x004fc600078e7873 */
[----:B------:R0:W5:Y:S04]  /*dc6e0*/  LDL.LU R64, [R1+0x1424] ;  /* 0x0014240001407983 */ /* 0x0001680000300800 */
[----:B------:R0:W-:Y:S01]  /*dc6f0*/  STL [R1+0x1438], R67 ;  /* 0x0014384301007387 */ /* 0x0001e20000100800 */
[----:B-1----:R-:W-:-:S03]  /*dc700*/  LOP3.LUT R66, R5, R166, R115, 0x78, !PT ;  /* 0x000000a605427212 */ /* 0x002fc600078e7873 */
[----:B------:R0:W5:Y:S01]  /*dc710*/  LDL.LU R5, [R1+0x1414] ;  /* 0x0014140001057983 */ /* 0x0001620000300800 */
[----:B------:R-:W-:Y:S01]  /*dc720*/  LOP3.LUT R65, R65, R170, R115, 0x78, !PT ;  /* 0x000000aa41417212 */ /* 0x000fe200078e7873 */
[----:B------:R-:W-:-:S07]  /*dc730*/  IMAD.MOV.U32 R115, RZ, RZ, -0x1 ;  /* 0xffffffffff737424 */ /* 0x000fce00078e00ff */
[----:B0----5:R-:W-:Y:S05]  /*dc740*/  WARPSYNC.COLLECTIVE R115, `(.L_x_1114) ;  /* 0x0000000073087348 */ /* 0x021fea0003c00000 */
[----:B------:R1:W2:Y:S02]  /*dc750*/  SHFL.IDX P0, R115, R107, R172, R176 ;  /* 0x000000ac6b737389 */ /* 0x0002a400000000b0 */
[----:B012--5:R-:W-:Y:S05]  /*dc760*/  ENDCOLLECTIVE ;  /* 0x000000000000791b */ /* 0x027fea0003800000 */
.L_x_1114:
[----:B------:R0:W-:Y:S04]  /*dc770*/  STL [R1+0x1428], R66 ;  /* 0x0014284201007387 */ /* 0x0001e80000100800 */
[----:B0-----:R0:W5:Y:S04]  /*dc780*/  LDL.LU R66, [R1+0x1410] ;  /* 0x0014100001427983 */ /* 0x0011680000300800 */
[----:B------:R1:W-:Y:S01]  /*dc790*/  STL [R1+0x1418], R65 ;  /* 0x0014184101007387 */ /* 0x0003e20000100800 */
[----:B------:R-:W-:-:S03]  /*dc7a0*/  IMAD.MOV.U32 R123, RZ, RZ, R115 ;  /* 0x000000ffff7b7224 */ /* 0x000fc600078e0073 */
[----:B------:R-:W-:Y:S02]  /*dc7b0*/  STL [R1+0x1864], R213 ;  /* 0x001864d501007387 */ /* 0x000fe40000100800 */
[--C-:B-1----:R-:W-:Y:S02]  /*dc7c0*/  LOP3.LUT R65, R0, R143, R123.reuse, 0x78, !PT ;  /* 0x0000008f00417212 */ /* 0x102fe400078e787b */
[----:B------:R0:W5:Y:S04]  /*dc7d0*/  LDL.LU R0, [R1+0x1400] ;  /* 0x0014000001007983 */ /* 0x0001680000300800 */
[----:B------:R1:W-:Y:S01]  /*dc7e0*/  STL [R1+0x1484], R65 ;  /* 0x0014844101007387 */ /* 0x0003e20000100800 */
[----:B------:R-:W-:-:S03]  /*dc7f0*/  LOP3.LUT R67, R63, R147, R123, 0x78, !PT ;  /* 0x000000933f437212 */ /* 0x000fc600078e787b */
[----:B------:R0:W5:Y:S01]  /*dc800*/  LDL.LU R63, [R1+0x13f0] ;  /* 0x0013f000013f7983 */ /* 0x0001620000300800 */
[----:B-1----:R-:W-:-:S03]  /*dc810*/  LOP3.LUT R65, R3, R151, R123, 0x78, !PT ;  /* 0x0000009703417212 */ /* 0x002fc600078e787b */
[----:B------:R-:W-:Y:S04]  /*dc820*/  STL [R1+0x1474], R67 ;  /* 0x0014744301007387 */ /* 0x000fe80000100800 */
[----:B------:R0:W5:Y:S01]  /*dc830*/  LDL.LU R3, [R1+0x13e0] ;  /* 0x0013e00001037983 */ /* 0x0001620000300800 */
[----:B------:R-:W-:-:S03]  /*dc840*/  LOP3.LUT R62, R62, R155, R123, 0x78, !PT ;  /* 0x0000009b3e3e7212 */ /* 0x000fc600078e787b */
[----:B------:R1:W-:Y:S04]  /*dc850*/  STL [R1+0x1464], R65 ;  /* 0x0014644101007387 */ /* 0x0003e80000100800 */
[----:B-1----:R0:W5:Y:S04]  /*dc860*/  LDL.LU R65, [R1+0x13d0] ;  /* 0x0013d00001417983 */ /* 0x0021680000300800 */
[----:B------:R1:W-:Y:S01]  /*dc870*/  STL [R1+0x1454], R62 ;  /* 0x0014543e01007387 */ /* 0x0003e20000100800 */
[----:B------:R-:W-:-:S03]  /*dc880*/  LOP3.LUT R61, R61, R159, R123, 0x78, !PT ;  /* 0x0000009f3d3d7212 */ /* 0x000fc600078e787b */
[----:B-1----:R0:W5:Y:S04]  /*dc890*/  LDL.LU R62, [R1+0x13c0] ;  /* 0x0013c000013e7983 */ /* 0x0021680000300800 */
[----:B------:R1:W-:Y:S04]  /*dc8a0*/  STL [R1+0x1444], R61 ;  /* 0x0014443d01007387 */ /* 0x0003e80000100800 */
[----:B-1----:R0:W5:Y:S01]  /*dc8b0*/  LDL.LU R61, [R1+0x13b0] ;  /* 0x0013b000013d7983 */ /* 0x0021620000300800 */
[----:B------:R-:W-:Y:S02]  /*dc8c0*/  IMAD.MOV.U32 R115, RZ, RZ, -0x1 ;  /* 0xffffffffff737424 */ /* 0x000fe400078e00ff */
[----:B------:R-:W-:-:S07]  /*dc8d0*/  IMAD.MOV.U32 R107, RZ, RZ, R4 ;  /* 0x000000ffff6b7224 */ /* 0x000fce00078e0004 */
[----:B0----5:R-:W-:Y:S05]  /*dc8e0*/  WARPSYNC.COLLECTIVE R115, `(.L_x_1115) ;  /* 0x0000000073087348 */ /* 0x021fea0003c00000 */
[----:B------:R1:W2:Y:S02]  /*dc8f0*/  SHFL.IDX P0, R115, R107, R172, R176 ;  /* 0x000000ac6b737389 */ /* 0x0002a400000000b0 */
[----:B012--5:R-:W-:Y:S05]  /*dc900*/  ENDCOLLECTIVE ;  /* 0x000000000000791b */ /* 0x027fea0003800000 */
.L_x_1115:
[----:B------:R-:W-:Y:S01]  /*dc910*/  IMAD.MOV.U32 R107, RZ, RZ, R115 ;  /* 0x000000ffff6b7224 */ /* 0x000fe200078e0073 */
[--C-:B------:R-:W-:Y:S02]  /*dc920*/  LOP3.LUT R67, R2, R163, R123.reuse, 0x78, !PT ;  /* 0x000000a302437212 */ /* 0x100fe400078e787b */
[----:B------:R-:W2:Y:S04]  /*dc930*/  LDL.LU R2, [R1+0x13a0] ;  /* 0x0013a00001027983 */ /* 0x000ea80000300800 */
[----:B------:R0:W-:Y:S02]  /*dc940*/  STL [R1+0x1434], R67 ;  /* 0x0014344301007387 */ /* 0x0001e40000100800 */
[--C-:B0-----:R-:W-:Y:S02]  /*dc950*/  LOP3.LUT R67, R5, R171, R123.reuse, 0x78, !PT ;  /* 0x000000ab05437212 */ /* 0x101fe400078e787b */
[----:B------:R0:W5:Y:S01]  /*dc960*/  LDL.LU R5, [R1+0x140c] ;  /* 0x00140c0001057983 */ /* 0x0001620000300800 */
[----:B------:R-:W-:-:S05]  /*dc970*/  LOP3.LUT R64, R64, R167, R123, 0x78, !PT ;  /* 0x000000a740407212 */ /* 0x000fca00078e787b */
[----:B------:R1:W-:Y:S04]  /*dc980*/  STL [R1+0x1424], R64 ;  /* 0x0014244001007387 */ /* 0x0003e80000100800 */
[----:B-1----:R0:W5:Y:S04]  /*dc990*/  LDL.LU R64, [R1+0x13fc] ;  /* 0x0013fc0001407983 */ /* 0x0021680000300800 */
[----:B------:R1:W-:Y:S04]  /*dc9a0*/  STL [R1+0x1414], R67 ;  /* 0x0014144301007387 */ /* 0x0003e80000100800 */
[----:B------:R3:W-:Y:S01]  /*dc9b0*/  STL [R1+0x1868], R4 ;  /* 0x0018680401007387 */ /* 0x0007e20000100800 */
[----:B-1----:R-:W-:-:S03]  /*dc9c0*/  LOP3.LUT R67, R66, R140, R107, 0x78, !PT ;  /* 0x0000008c42437212 */ /* 0x002fc600078e786b */
[----:B---3--:R0:W5:Y:S04]  /*dc9d0*/  LDL.LU R4, [R1+0x13ec] ;  /* 0x0013ec0001047983 */ /* 0x0081680000300800 */
[----:B------:R1:W-:Y:S01]  /*dc9e0*/  STL [R1+0x1410], R67 ;  /* 0x0014104301007387 */ /* 0x0003e20000100800 */
[----:B------:R-:W-:-:S03]  /*dc9f0*/  LOP3.LUT R66, R0, R144, R107, 0x78, !PT ;  /* 0x0000009000427212 */ /* 0x000fc600078e786b */
[----:B------:R0:W5:Y:S04]  /*dca00*/  LDL.LU R0, [R1+0x13dc] ;  /* 0x0013dc0001007983 */ /* 0x0001680000300800 */
[----:B------:R3:W-:Y:S01]  /*dca10*/  STL [R1+0x1400], R66 ;  /* 0x0014004201007387 */ /* 0x0007e20000100800 */
[----:B-1----:R-:W-:-:S03]  /*dca20*/  LOP3.LUT R67, R63, R148, R107, 0x78, !PT ;  /* 0x000000943f437212 */ /* 0x002fc600078e786b */
[----:B------:R0:W5:Y:S04]  /*dca30*/  LDL.LU R63, [R1+0x13cc] ;  /* 0x0013cc00013f7983 */ /* 0x0001680000300800 */
[----:B------:R1:W-:Y:S01]  /*dca40*/  STL [R1+0x13f0], R67 ;  /* 0x0013f04301007387 */ /* 0x0003e20000100800 */
[----:B---3--:R-:W-:-:S03]  /*dca50*/  LOP3.LUT R66, R3, R152, R107, 0x78, !PT ;  /* 0x0000009803427212 */ /* 0x008fc600078e786b */
[----:B------:R0:W5:Y:S04]  /*dca60*/  LDL.LU R3, [R1+0x13bc] ;  /* 0x0013bc0001037983 */ /* 0x0001680000300800 */
[----:B------:R3:W-:Y:S01]  /*dca70*/  STL [R1+0x13e0], R66 ;  /* 0x0013e04201007387 */ /* 0x0007e20000100800 */
[----:B-1----:R-:W-:-:S03]  /*dca80*/  LOP3.LUT R67, R65, R156, R107, 0x78, !PT ;  /* 0x0000009c41437212 */ /* 0x002fc600078e786b */
[----:B------:R0:W5:Y:S04]  /*dca90*/  LDL.LU R65, [R1+0x13ac] ;  /* 0x0013ac0001417983 */ /* 0x0001680000300800 */
[----:B------:R-:W-:Y:S01]  /*dcaa0*/  STL [R1+0x13d0], R67 ;  /* 0x0013d04301007387 */ /* 0x000fe20000100800 */
[----:B---3--:R-:W-:-:S03]  /*dcab0*/  LOP3.LUT R66, R62, R160, R107, 0x78, !PT ;  /* 0x000000a03e427212 */ /* 0x008fc600078e786b */
[----:B------:R0:W5:Y:S01]  /*dcac0*/  LDL.LU R62, [R1+0x139c] ;  /* 0x00139c00013e7983 */ /* 0x0001620000300800 */
[----:B------:R-:W-:-:S03]  /*dcad0*/  IMAD.MOV.U32 R115, RZ, RZ, -0x1 ;  /* 0xffffffffff737424 */ /* 0x000fc600078e00ff */
[----:B------:R2:W-:Y:S01]  /*dcae0*/  STL [R1+0x13c0], R66 ;  /* 0x0013c04201007387 */ /* 0x0005e20000100800 */
[--C-:B------:R-:W-:Y:S02]  /*dcaf0*/  LOP3.LUT R61, R61, R164, R107.reuse, 0x78, !PT ;  /* 0x000000a43d3d7212 */ /* 0x100fe400078e786b */
[----:B--2---:R-:W-:Y:S01]  /*dcb00*/  LOP3.LUT R66, R2, R168, R107, 0x78, !PT ;  /* 0x000000a802427212 */ /* 0x004fe200078e786b */
[----:B------:R-:W-:Y:S01]  /*dcb10*/  IMAD.MOV.U32 R107, RZ, RZ, R56 ;  /* 0x000000ffff6b7224 */ /* 0x000fe200078e0038 */
[----:B------:R0:W5:Y:S06]  /*dcb20*/  LDL.LU R2, [R1+0x1408] ;  /* 0x0014080001027983 */ /* 0x00016c0000300800 */
[----:B0----5:R-:W-:Y:S05]  /*dcb30*/  WARPSYNC.COLLECTIVE R115, `(.L_x_1116) ;  /* 0x0000000073087348 */ /* 0x021fea0003c00000 */
[----:B------:R1:W2:Y:S02]  /*dcb40*/  SHFL.IDX P0, R115, R107, R172, R176 ;  /* 0x000000ac6b737389 */ /* 0x0002a400000000b0 */
[----:B012--5:R-:W-:Y:S05]  /*dcb50*/  ENDCOLLECTIVE ;  /* 0x000000000000791b */ /* 0x027fea0003800000 */
.L_x_1116:
[----:B------:R0:W-:Y:S04]  /*dcb60*/  STL [R1+0x13b0], R61 ;  /* 0x0013b03d01007387 */ /* 0x0001e80000100800 */
[----:B0-----:R0:W5:Y:S04]  /*dcb70*/  LDL.LU R61, [R1+0x13f8] ;  /* 0x0013f800013d7983 */ /* 0x0011680000300800 */
        /* <DEDUP_REMOVED lines=13> */
[----:B-1----:R-:W-:-:S03]  /*dcc50*/  LOP3.LUT R66, R63, R157, R115, 0x78, !PT ;  /* 0x0000009d3f427212 */ /* 0x002fc600078e7873 */
[----:B------:R1:W-:Y:S04]  /*dcc60*/  STL [R1+0x13dc], R56 ;  /* 0x0013dc3801007387 */ /* 0x0003e80000100800 */
[----:B------:R0:W5:Y:S04]  /*dcc70*/  LDL.LU R63, [R1+0x13a8] ;  /* 0x0013a800013f7983 */ /* 0x0001680000300800 */
[----:B------:R2:W-:Y:S01]  /*dcc80*/  STL [R1+0x13cc], R66 ;  /* 0x0013cc4201007387 */ /* 0x0005e20000100800 */
[----:B-1----:R-:W-:-:S03]  /*dcc90*/  LOP3.LUT R56, R3, R161, R115, 0x78, !PT ;  /* 0x000000a103387212 */ /* 0x002fc600078e7873 */
[----:B------:R0:W5:Y:S01]  /*dcca0*/  LDL.LU R3, [R1+0x1398] ;  /* 0x0013980001037983 */ /* 0x0001620000300800 */
[----:B------:R-:W-:Y:S01]  /*dccb0*/  IMAD.MOV.U32 R107, RZ, RZ, R57 ;  /* 0x000000ffff6b7224 */ /* 0x000fe200078e0039 */
[--C-:B--2---:R-:W-:Y:S02]  /*dccc0*/  LOP3.LUT R66, R65, R165, R115.reuse, 0x78, !PT ;  /* 0x000000a541427212 */ /* 0x104fe400078e7873 */
[----:B------:R-:W-:Y:S01]  /*dccd0*/  LOP3.LUT R65, R62, R169, R115, 0x78, !PT ;  /* 0x000000a93e417212 */ /* 0x000fe200078e7873 */
[----:B0-----:R-:W-:-:S07]  /*dcce0*/  IMAD.MOV.U32 R115, RZ, RZ, -0x1 ;  /* 0xffffffffff737424 */ /* 0x001fce00078e00ff */
[----:B-----5:R-:W-:Y:S05]  /*dccf0*/  WARPSYNC.COLLECTIVE R115, `(.L_x_1117) ;  /* 0x0000000073087348 */ /* 0x020fea0003c00000 */
[----:B------:R0:W1:Y:S02]  /*dcd00*/  SHFL.IDX P0, R115, R107, R172, R176 ;  /* 0x000000ac6b737389 */ /* 0x00006400000000b0 */
[----:B01---5:R-:W-:Y:S05]  /*dcd10*/  ENDCOLLECTIVE ;  /* 0x000000000000791b */ /* 0x023fea0003800000 */
.L_x_1117:
[----:B------:R0:W-:Y:S04]  /*dcd20*/  STL [R1+0x13bc], R56 ;  /* 0x0013bc3801007387 */ /* 0x0001e80000100800 */
[----:B0-----:R0:W5:Y:S04]  /*dcd30*/  LDL.LU R56, [R1+0x1404] ;  /* 0x0014040001387983 */ /* 0x0011680000300800 */
[----:B------:R-:W-:Y:S04]  /*dcd40*/  STL [R1+0x13ac], R66 ;  /* 0x0013ac4201007387 */ /* 0x000fe80000100800 */
[----:B------:R0:W5:Y:S01]  /*dcd50*/  LDL.LU R62, [R1+0x13f4] ;  /* 0x0013f400013e7983 */ /* 0x0001620000300800 */
[----:B------:R-:W-:-:S03]  /*dcd60*/  IMAD.MOV.U32 R123, RZ, RZ, R115 ;  /* 0x000000ffff7b7224 */ /* 0x000fc600078e0073 */
[----:B------:R-:W-:Y:S04]  /*dcd70*/  STL [R1+0x139c], R65 ;  /* 0x00139c4101007387 */ /* 0x000fe80000100800 */
[----:B------:R1:W-:Y:S02]  /*dcd80*/  STL [R1+0x1870], R57 ;  /* 0x0018703901007387 */ /* 0x0003e40000100800 */
[--C-:B-1----:R-:W-:Y:S02]  /*dcd90*/  LOP3.LUT R57, R2, R142, R123.reuse, 0x78, !PT ;  /* 0x0000008e02397212 */ /* 0x102fe400078e787b */
        /* <DEDUP_REMOVED lines=18> */
[----:B------:R0:W5:Y:S01]  /*dcec0*/  LDL.LU R63, [R1+0x1390] ;  /* 0x00139000013f7983 */ /* 0x0001620000300800 */
[----:B------:R-:W-:Y:S01]  /*dced0*/  IMAD.MOV.U32 R115, RZ, RZ, -0x1 ;  /* 0xffffffffff737424 */ /* 0x000fe200078e00ff */
[----:B------:R-:W-:Y:S02]  /*dcee0*/  LOP3.LUT R3, R3, R170, R123, 0x78, !PT ;  /* 0x000000aa03037212 */ /* 0x000fe400078e787b */
[----:B------:R1:W-:Y:S01]  /*dcef0*/  STL [R1+0x13a8], R57 ;  /* 0x0013a83901007387 */ /* 0x0003e20000100800 */
[----:B------:R-:W-:-:S03]  /*dcf00*/  IMAD.MOV.U32 R107, RZ, RZ, R58 ;  /* 0x000000ffff6b7224 */ /* 0x000fc600078e003a */
[----:B-1----:R0:W5:Y:S04]  /*dcf10*/  LDL.LU R57, [R1+0x1380] ;  /* 0x0013800001397983 */ /* 0x0021680000300800 */
[----:B------:R0:W-:Y:S02]  /*dcf20*/  STL [R1+0x1398], R3 ;  /* 0x0013980301007387 */ /* 0x0001e40000100800 */
[----:B0----5:R-:W-:Y:S05]  /*dcf30*/  WARPSYNC.COLLECTIVE R115, `(.L_x_1118) ;  /* 0x0000000073087348 */ /* 0x021fea0003c00000 */
[----:B------:R1:W2:Y:S02]  /*dcf40*/  SHFL.IDX P0, R115, R107, R172, R176 ;  /* 0x000000ac6b737389 */ /* 0x0002a400000000b0 */
[----:B012--5:R-:W-:Y:S05]  /*dcf50*/  ENDCOLLECTIVE ;  /* 0x000000000000791b */ /* 0x027fea0003800000 */
.L_x_1118:
[----:B------:R0:W5:Y:S04]  /*dcf60*/  LDL.LU R3, [R1+0x1370] ;  /* 0x0013700001037983 */ /* 0x0001680000300800 */
[----:B------:R1:W-:Y:S01]  /*dcf70*/  STL [R1+0x1874], R58 ;  /* 0x0018743a01007387 */ /* 0x0003e20000100800 */
[----:B------:R-:W-:-:S05]  /*dcf80*/  IMAD.MOV.U32 R107, RZ, RZ, R115 ;  /* 0x000000ffff6b7224 */ /* 0x000fca00078e0073 */
[--C-:B------:R-:W-:Y:S02]  /*dcf90*/  LOP3.LUT R65, R56, R143, R107.reuse, 0x78, !PT ;  /* 0x0000008f38417212 */ /* 0x100fe400078e786b */
[----:B------:R0:W5:Y:S04]  /*dcfa0*/  LDL.LU R56, [R1+0x1360] ;  /* 0x0013600001387983 */ /* 0x0001680000300800 */
[----:B------:R-:W-:Y:S01]  /*dcfb0*/  STL [R1+0x1404], R65 ;  /* 0x0014044101007387 */ /* 0x000fe20000100800 */
[--C-:B-1----:R-:W-:Y:S02]  /*dcfc0*/  LOP3.LUT R58, R62, R147, R107.reuse, 0x78, !PT ;  /* 0x000000933e3a7212 */ /* 0x102fe400078e786b */
[--C-:B------:R-:W-:Y:S02]  /*dcfd0*/  LOP3.LUT R62, R2, R151, R107.reuse, 0x78, !PT ;  /* 0x00000097023e7212 */ /* 0x100fe400078e786b */
[----:B------:R0:W5:Y:S04]  /*dcfe0*/  LDL.LU R2, [R1+0x1350] ;  /* 0x0013500001027983 */ /* 0x0001680000300800 */
[----:B------:R1:W-:Y:S04]  /*dcff0*/  STL [R1+0x13f4], R58 ;  /* 0x0013f43a01007387 */ /* 0x0003e80000100800 */
[----:B------:R2:W-:Y:S01]  /*dd000*/  STL [R1+0x13e4], R62 ;  /* 0x0013e43e01007387 */ /* 0x0005e20000100800 */
[----:B-1----:R-:W-:-:S03]  /*dd010*/  LOP3.LUT R58, R61, R155, R107, 0x78, !PT ;  /* 0x0000009b3d3a7212 */ /* 0x002fc600078e786b */
[----:B--2---:R0:W5:Y:S04]  /*dd020*/  LDL.LU R62, [R1+0x1340] ;  /* 0x00134000013e7983 */ /* 0x0041680000300800 */
[----:B------:R0:W5:Y:S04]  /*dd030*/  LDL.LU R61, [R1+0x1330] ;  /* 0x00133000013d7983 */ /* 0x0001680000300800 */
[----:B------:R1:W-:Y:S01]  /*dd040*/  STL [R1+0x13d4], R58 ;  /* 0x0013d43a01007387 */ /* 0x0003e20000100800 */
[----:B------:R-:W-:-:S03]  /*dd050*/  LOP3.LUT R65, R5, R159, R107, 0x78, !PT ;  /* 0x0000009f05417212 */ /* 0x000fc600078e786b */
[----:B------:R0:W5:Y:S01]  /*dd060*/  LDL.LU R5, [R1+0x1320] ;  /* 0x0013200001057983 */ /* 0x0001620000300800 */
[----:B-1----:R-:W-:-:S03]  /*dd070*/  LOP3.LUT R58, R64, R163, R107, 0x78, !PT ;  /* 0x000000a3403a7212 */ /* 0x002fc600078e786b */
[----:B------:R-:W-:Y:S04]  /*dd080*/  STL [R1+0x13c4], R65 ;  /* 0x0013c44101007387 */ /* 0x000fe80000100800 */
[----:B------:R1:W-:Y:S01]  /*dd090*/  STL [R1+0x13b4], R58 ;  /* 0x0013b43a01007387 */ /* 0x0003e20000100800 */
[----:B------:R-:W-:-:S03]  /*dd0a0*/  LOP3.LUT R4, R4, R167, R107, 0x78, !PT ;  /* 0x000000a704047212 */ /* 0x000fc600078e786b */
        /* <DEDUP_REMOVED lines=11> */
.L_x_1119:
[----:B------:R0:W-:Y:S04]  /*dd160*/  STL [R1+0x1878], R52 ;  /* 0x0018783401007387 */ /* 0x0001e80000100800 */
[----:B0-----:R0:W5:Y:S01]  /*dd170*/  LDL.LU R52, [R1+0x135c] ;  /* 0x00135c0001347983 */ /* 0x0011620000300800 */
[--C-:B------:R-:W-:Y:S02]  /*dd180*/  LOP3.LUT R64, R63, R140, R115.reuse, 0x78, !PT ;  /* 0x0000008c3f407212 */ /* 0x100fe400078e7873 */
[--C-:B------:R-:W-:Y:S02]  /*dd190*/  LOP3.LUT R63, R57, R144, R115.reuse, 0x78, !PT ;  /* 0x00000090393f7212 */ /* 0x100fe400078e7873 */
[--C-:B------:R-:W-:Y:S01]  /*dd1a0*/  LOP3.LUT R57, R3, R148, R115.reuse, 0x78, !PT ;  /* 0x0000009403397212 */ /* 0x100fe200078e7873 */
[----:B------:R-:W-:Y:S04]  /*dd1b0*/  STL [R1+0x1390], R64 ;  /* 0x0013904001007387 */ /* 0x000fe80000100800 */
[----:B------:R0:W5:Y:S04]  /*dd1c0*/  LDL.LU R3, [R1+0x134c] ;  /* 0x00134c0001037983 */ /* 0x0001680000300800 */
[----:B------:R1:W-:Y:S04]  /*dd1d0*/  STL [R1+0x1380], R63 ;  /* 0x0013803f01007387 */ /* 0x0003e80000100800 */
[----:B------:R2:W-:Y:S01]  /*dd1e0*/  STL [R1+0x1370], R57 ;  /* 0x0013703901007387 */ /* 0x0005e20000100800 */
[----:B-1----:R-:W-:-:S03]  /*dd1f0*/  LOP3.LUT R63, R56, R152, R115, 0x78, !PT ;  /* 0x00000098383f7212 */ /* 0x002fc600078e7873 */
[----:B--2---:R0:W5:Y:S04]  /*dd200*/  LDL.LU R57, [R1+0x133c] ;  /* 0x00133c0001397983 */ /* 0x0041680000300800 */
[----:B------:R0:W5:Y:S04]  /*dd210*/  LDL.LU R56, [R1+0x132c] ;  /* 0x00132c0001387983 */ /* 0x0001680000300800 */
[----:B------:R1:W-:Y:S01]  /*dd220*/  STL [R1+0x1360], R63 ;  /* 0x0013603f01007387 */ /* 0x0003e20000100800 */
[----:B------:R-:W-:Y:S01]  /*dd230*/  IMAD.MOV.U32 R107, RZ, RZ, R53 ;  /* 0x000000ffff6b7224 */ /* 0x000fe200078e0035 */
[----:B------:R-:W-:-:S02]  /*dd240*/  LOP3.LUT R64, R2, R156, R115, 0x78, !PT ;  /* 0x0000009c02407212 */ /* 0x000fc400078e7873 */
[----:B------:R0:W5:Y:S01]  /*dd250*/  LDL.LU R2, [R1+0x131c] ;  /* 0x00131c0001027983 */ /* 0x0001620000300800 */
[--C-:B-1----:R-:W-:Y:S02]  /*dd260*/  LOP3.LUT R63, R62, R160, R115.reuse, 0x78, !PT ;  /* 0x000000a03e3f7212 */ /* 0x102fe400078e7873 */
[--C-:B------:R-:W-:Y:S02]  /*dd270*/  LOP3.LUT R61, R61, R164, R115.reuse, 0x78, !PT ;  /* 0x000000a43d3d7212 */ /* 0x100fe400078e7873 */
[----:B------:R-:W-:Y:S01]  /*dd280*/  LOP3.LUT R62, R5, R168, R115, 0x78, !PT ;  /* 0x000000a8053e7212 */ /* 0x000fe200078e7873 */
[----:B0-----:R-:W-:-:S07]  /*dd290*/  IMAD.MOV.U32 R115, RZ, RZ, -0x1 ;  /* 0xffffffffff737424 */ /* 0x001fce00078e00ff */
[----:B-----5:R-:W-:Y:S05]  /*dd2a0*/  WARPSYNC.COLLECTIVE R115, `(.L_x_1120) ;  /* 0x0000000073087348 */ /* 0x020fea0003c00000 */
[----:B------:R0:W1:Y:S02]  /*dd2b0*/  SHFL.IDX P0, R115, R107, R172, R176 ;  /* 0x000000ac6b737389 */ /* 0x00006400000000b0 */
[----:B01---5:R-:W-:Y:S05]  /*dd2c0*/  ENDCOLLECTIVE ;  /* 0x000000000000791b */ /* 0x023fea0003800000 */
.L_x_1120:
[----:B------:R-:W-:Y:S04]  /*dd2d0*/  STL [R1+0x1350], R64 ;  /* 0x0013504001007387 */ /* 0x000fe80000100800 */
[----:B------:R-:W-:Y:S04]  /*dd2e0*/  STL [R1+0x1340], R63 ;  /* 0x0013403f01007387 */ /* 0x000fe80000100800 */
[----:B------:R0:W5:Y:S04]  /*dd2f0*/  LDL.LU R5, [R1+0x1388] ;  /* 0x0013880001057983 */ /* 0x0001680000300800 */
[----:B------:R1:W-:Y:S01]  /*dd300*/  STL [R1+0x1330], R61 ;  /* 0x0013303d01007387 */ /* 0x0003e20000100800 */
[----:B------:R-:W-:-:S03]  /*dd310*/  IMAD.MOV.U32 R123, RZ, RZ, R115 ;  /* 0x000000ffff7b7224 */ /* 0x000fc600078e0073 */
[----:B-1----:R0:W5:Y:S02]  /*dd320*/  LDL.LU R61, [R1+0x1378] ;  /* 0x00137800013d7983 */ /* 0x0021640000300800 */
[--C-:B------:R-:W-:Y:S02]  /*dd330*/  LOP3.LUT R58, R58, R141, R123.reuse, 0x78, !PT ;  /* 0x0000008d3a3a7212 */ /* 0x100fe400078e787b */
[----:B------:R1:W-:Y:S04]  /*dd340*/  STL [R1+0x1320], R62 ;  /* 0x0013203e01007387 */ /* 0x0003e80000100800 */
[----:B------:R2:W-:Y:S01]  /*dd350*/  STL [R1+0x187c], R53 ;  /* 0x00187c3501007387 */ /* 0x0005e20000100800 */
[----:B-1----:R-:W-:-:S03]  /*dd360*/  LOP3.LUT R62, R4, R145, R123, 0x78, !PT ;  /* 0x00000091043e7212 */ /* 0x002fc600078e787b */
[----:B--2---:R0:W5:Y:S04]  /*dd370*/  LDL.LU R53, [R1+0x1368] ;  /* 0x0013680001357983 */ /* 0x0041680000300800 */
        /* <DEDUP_REMOVED lines=9> */
[----:B------:R1:W-:Y:S01]  /*dd410*/  STL [R1+0x135c], R62 ;  /* 0x00135c3e01007387 */ /* 0x0003e20000100800 */
[----:B------:R-:W-:-:S03]  /*dd420*/  LOP3.LUT R63, R3, R157, R123, 0x78, !PT ;  /* 0x0000009d033f7212 */ /* 0x000fc600078e787b */
[----:B------:R0:W5:Y:S04]  /*dd430*/  LDL.LU R3, [R1+0x1318] ;  /* 0x0013180001037983 */ /* 0x0001680000300800 */
[----:B------:R0:W-:Y:S01]  /*dd440*/  STL [R1+0x134c], R63 ;  /* 0x00134c3f01007387 */ /* 0x0001e20000100800 */
[----:B------:R-:W-:Y:S01]  /*dd450*/  IMAD.MOV.U32 R115, RZ, RZ, -0x1 ;  /* 0xffffffffff737424 */ /* 0x000fe200078e00ff */
[--C-:B-1----:R-:W-:Y:S02]  /*dd460*/  LOP3.LUT R62, R57, R161, R123.reuse, 0x78, !PT ;  /* 0x000000a1393e7212 */ /* 0x102fe400078e787b */
[----:B------:R-:W-:-:S03]  /*dd470*/  LOP3.LUT R57, R56, R165, R123, 0x78, !PT ;  /* 0x000000a538397212 */ /* 0x000fc600078e787b */
[----:B------:R0:W-:Y:S01]  /*dd480*/  STL [R1+0x133c], R62 ;  /* 0x00133c3e01007387 */ /* 0x0001e20000100800 */
[----:B------:R-:W-:-:S07]  /*dd490*/  IMAD.MOV.U32 R107, RZ, RZ, R54 ;  /* 0x000000ffff6b7224 */ /* 0x000fce00078e0036 */
[----:B0----5:R-:W-:Y:S05]  /*dd4a0*/  WARPSYNC.COLLECTIVE R115, `(.L_x_1121) ;  /* 0x0000000073087348 */ /* 0x021fea0003c00000 */
[----:B------:R1:W2:Y:S02]  /*dd4b0*/  SHFL.IDX P0, R115, R107, R172, R176 ;  /* 0x000000ac6b737389 */ /* 0x0002a400000000b0 */
[----:B012--5:R-:W-:Y:S05]  /*dd4c0*/  ENDCOLLECTIVE ;  /* 0x000000000000791b */ /* 0x027fea0003800000 */
.L_x_1121:
[----:B------:R-:W-:Y:S01]  /*dd4d0*/  IMAD.MOV.U32 R107, RZ, RZ, R115 ;  /* 0x000000ffff6b7224 */ /* 0x000fe200078e0073 */
[----:B------:R-:W-:Y:S02]  /*dd4e0*/  LOP3.LUT R56, R2, R169, R123, 0x78, !PT ;  /* 0x000000a902387212 */ /* 0x000fe400078e787b */
[----:B------:R0:W5:Y:S04]  /*dd4f0*/  LDL.LU R2, [R1+0x1384] ;  /* 0x0013840001027983 */ /* 0x0001680000300800 */
[----:B------:R1:W-:Y:S04]  /*dd500*/  STL [R1+0x132c], R57 ;  /* 0x00132c3901007387 */ /* 0x0003e80000100800 */
[----:B-1----:R0:W5:Y:S04]  /*dd510*/  LDL.LU R57, [R1+0x1374] ;  /* 0x0013740001397983 */ /* 0x0021680000300800 */
[----:B------:R1:W-:Y:S04]  /*dd520*/  STL [R1+0x131c], R56 ;  /* 0x00131c3801007387 */ /* 0x0003e80000100800 */
[----:B-1----:R0:W5:Y:S04]  /*dd530*/  LDL.LU R56, [R1+0x1364] ;  /* 0x0013640001387983 */ /* 0x0021680000300800 */
[----:B------:R1:W-:Y:S02]  /*dd540*/  STL [R1+0x1880], R54 ;  /* 0x0018803601007387 */ /* 0x0003e40000100800 */
[----:B-1----:R-:W-:-:S02]  /*dd550*/  LOP3.LUT R54, R5, R142, R107, 0x78, !PT ;  /* 0x0000008e05367212 */ /* 0x002fc400078e786b */
[----:B------:R0:W5:Y:S04]  /*dd560*/  LDL.LU R5, [R1+0x1354] ;  /* 0x0013540001057983 */ /* 0x0001680000300800 */
[----:B------:R1:W-:Y:S01]  /*dd570*/  STL [R1+0x1388], R54 ;  /* 0x0013883601007387 */ /* 0x0003e20000100800 */
[----:B------:R-:W-:-:S03]  /*dd580*/  LOP3.LUT R62, R61, R146, R107, 0x78, !PT ;  /* 0x000000923d3e7212 */ /* 0x000fc600078e786b */
[----:B------:R0:W5:Y:S04]  /*dd590*/  LDL.LU R61, [R1+0x1344] ;  /* 0x00134400013d7983 */ /* 0x0001680000300800 */
[----:B------:R2:W-:Y:S01]  /*dd5a0*/  STL [R1+0x1378], R62 ;  /* 0x0013783e01007387 */ /* 0x0005e20000100800 */
[----:B-1----:R-:W-:-:S03]  /*dd5b0*/  LOP3.LUT R54, R53, R150, R107, 0x78, !PT ;  /* 0x0000009635367212 */ /* 0x002fc600078e786b */
[----:B------:R0:W5:Y:S01]  /*dd5c0*/  LDL.LU R53, [R1+0x1334] ;  /* 0x0013340001357983 */ /* 0x0001620000300800 */
[----:B--2---:R-:W-:-:S03]  /*dd5d0*/  LOP3.LUT R62, R4, R154, R107, 0x78, !PT ;  /* 0x0000009a043e7212 */ /* 0x004fc600078e786b */
[----:B------:R1:W-:Y:S04]  /*dd5e0*/  STL [R1+0x1368], R54 ;  /* 0x0013683601007387 */ /* 0x0003e80000100800 */
[----:B------:R0:W5:Y:S04]  /*dd5f0*/  LDL.LU R4, [R1+0x1324] ;  /* 0x0013240001047983 */ /* 0x0001680000300800 */
[----:B------:R-:W-:Y:S01]  /*dd600*/  STL [R1+0x1358], R62 ;  /* 0x0013583e01007387 */ /* 0x000fe20000100800 */
[----:B-1----:R-:W-:-:S03]  /*dd610*/  LOP3.LUT R54, R0, R158, R107, 0x78, !PT ;  /* 0x0000009e00367212 */ /* 0x002fc600078e786b */
[----:B------:R0:W5:Y:S04]  /*dd620*/  LDL.LU R0, [R1+0x1314] ;  /* 0x0013140001007983 */ /* 0x0001680000300800 */
[----:B------:R1:W-:Y:S01]  /*dd630*/  STL [R1+0x1348], R54 ;  /* 0x0013483601007387 */ /* 0x0003e20000100800 */
[--C-:B------:R-:W-:Y:S02]  /*dd640*/  LOP3.LUT R58, R58, R162, R107.reuse, 0x78, !PT ;  /* 0x000000a23a3a7212 */ /* 0x100fe400078e786b */
[----:B-1----:R-:W-:-:S03]  /*dd650*/  LOP3.LUT R54, R52, R166, R107, 0x78, !PT ;  /* 0x000000a634367212 */ /* 0x002fc600078e786b */
[----:B------:R0:W-:Y:S01]  /*dd660*/  STL [R1+0x1338], R58 ;  /* 0x0013383a01007387 */ /* 0x0001e20000100800 */
[----:B------:R-:W-:-:S03]  /*dd670*/  LOP3.LUT R52, R3, R170, R107, 0x78, !PT ;  /* 0x000000aa03347212 */ /* 0x000fc600078e786b */
[----:B------:R0:W5:Y:S01]  /*dd680*/  LDL.LU R3, [R1+0x1310] ;  /* 0x0013100001037983 */ /* 0x0001620000300800 */
[----:B------:R-:W-:Y:S02]  /*dd690*/  IMAD.MOV.U32 R115, RZ, RZ, -0x1 ;  /* 0xffffffffff737424 */ /* 0x000fe400078e00ff */
[----:B------:R-:W-:-:S07]  /*dd6a0*/  IMAD.MOV.U32 R107, RZ, RZ, R55 ;  /* 0x000000ffff6b7224 */ /* 0x000fce00078e0037 */
[----:B0----5:R-:W-:Y:S05]  /*dd6b0*/  WARPSYNC.COLLECTIVE R115, `(.L_x_1122) ;  /* 0x0000000073087348 */ /* 0x021fea0003c00000 */
[----:B------:R1:W2:Y:S02]  /*dd6c0*/  SHFL.IDX P0, R115, R107, R172, R176 ;  /* 0x000000ac6b737389 */ /* 0x0002a400000000b0 */
[----:B012--5:R-:W-:Y:S05]  /*dd6d0*/  ENDCOLLECTIVE ;  /* 0x000000000000791b */ /* 0x027fea0003800000 */
.L_x_1122:
[----:B------:R-:W-:Y:S04]  /*dd6e0*/  STL [R1+0x1328], R54 ;  /* 0x0013283601007387 */ /* 0x000fe80000100800 */
[----:B------:R0:W5:Y:S04]  /*dd6f0*/  LDL.LU R58, [R1+0x1300] ;  /* 0x00130000013a7983 */ /* 0x0001680000300800 */
[----:B------:R1:W-:Y:S04]  /*dd700*/  STL [R1+0x1318], R52 ;  /* 0x0013183401007387 */ /* 0x0003e80000100800 */
[----:B-1----:R0:W5:Y:S04]  /*dd710*/  LDL.LU R52, [R1+0x12f0] ;  /* 0x0012f00001347983 */ /* 0x0021680000300800 */
        /* <DEDUP_REMOVED lines=11> */
[----:B------:R-:W-:-:S03]  /*dd7d0*/  LOP3.LUT R55, R5, R155, R115, 0x78, !PT ;  /* 0x0000009b05377212 */ /* 0x000fc600078e7873 */
[----:B------:R0:W5:Y:S04]  /*dd7e0*/  LDL.LU R5, [R1+0x12a0] ;  /* 0x0012a00001057983 */ /* 0x0001680000300800 */
[----:B------:R1:W-:Y:S01]  /*dd7f0*/  STL [R1+0x1354], R55 ;  /* 0x0013543701007387 */ /* 0x0003e20000100800 */
[----:B------:R-:W-:-:S05]  /*dd800*/  LOP3.LUT R61, R61, R159, R115, 0x78, !PT ;  /* 0x0000009f3d3d7212 */ /* 0x000fca00078e7873 */
[----:B------:R0:W-:Y:S01]  /*dd810*/  STL [R1+0x1344], R61 ;  /* 0x0013443d01007387 */ /* 0x0001e20000100800 */
[----:B-1----:R-:W-:-:S05]  /*dd820*/  LOP3.LUT R55, R53, R163, R115, 0x78, !PT ;  /* 0x000000a335377212 */ /* 0x002fca00078e7873 */
[----:B------:R0:W-:Y:S01]  /*dd830*/  STL [R1+0x1334], R55 ;  /* 0x0013343701007387 */ /* 0x0001e20000100800 */
[--C-:B------:R-:W-:Y:S02]  /*dd840*/  LOP3.LUT R53, R4, R167, R115.reuse, 0x78, !PT ;  /* 0x000000a704357212 */ /* 0x100fe400078e7873 */
[----:B------:R-:W-:Y:S02]  /*dd850*/  LOP3.LUT R4, R0, R171, R115, 0x78, !PT ;  /* 0x000000ab00047212 */ /* 0x000fe400078e7873 */
[----:B------:R0:W5:Y:S01]  /*dd860*/  LDL.LU R0, [R1+0x130c] ;  /* 0x00130c0001007983 */ /* 0x0001620000300800 */
[----:B------:R-:W-:Y:S02]  /*dd870*/  IMAD.MOV.U32 R115, RZ, RZ, -0x1 ;  /* 0xffffffffff737424 */ /* 0x000fe400078e00ff */
[----:B------:R-:W-:-:S07]  /*dd880*/  IMAD.MOV.U32 R107, RZ, RZ, R49 ;  /* 0x000000ffff6b7224 */ /* 0x000fce00078e0031 */
[----:B0----5:R-:W-:Y:S05]  /*dd890*/  WARPSYNC.COLLECTIVE R115, `(.L_x_1123) ;  /* 0x0000000073087348 */ /* 0x021fea0003c00000 */
[----:B------:R1:W2:Y:S02]  /*dd8a0*/  SHFL.IDX P0, R115, R107, R172, R176 ;  /* 0x000000ac6b737389 */ /* 0x0002a400000000b0 */
[----:B012--5:R-:W-:Y:S05]  /*dd8b0*/  ENDCOLLECTIVE ;  /* 0x000000000000791b */ /* 0x027fea0003800000 */
.L_x_1123:
[----:B------:R0:W-:Y:S04]  /*dd8c0*/  STL [R1+0x1324], R53 ;  /* 0x0013243501007387 */ /* 0x0001e80000100800 */
[----:B0-----:R0:W5:Y:S04]  /*dd8d0*/  LDL.LU R53, [R1+0x12fc] ;  /* 0x0012fc0001357983 */ /* 0x0011680000300800 */
[----:B------:R1:W-:Y:S01]  /*dd8e0*/  STL [R1+0x1314], R4 ;  /* 0x0013140401007387 */ /* 0x0003e20000100800 */
[----:B------:R-:W-:-:S03]  /*dd8f0*/  IMAD.MOV.U32 R123, RZ, RZ, R115 ;  /* 0x000000ffff7b7224 */ /* 0x000fc600078e0073 */
[----:B-1----:R0:W5:Y:S04]  /*dd900*/  LDL.LU R4, [R1+0x12ec] ;  /* 0x0012ec0001047983 */ /* 0x0021680000300800 */
[----:B------:R1:W-:Y:S02]  /*dd910*/  STL [R1+0x1888], R49 ;  /* 0x0018883101007387 */ /* 0x0003e40000100800 */
[--C-:B-1----:R-:W-:Y:S02]  /*dd920*/  LOP3.LUT R49, R3, R140, R123.reuse, 0x78, !PT ;  /* 0x0000008c03317212 */ /* 0x102fe400078e787b */
[----:B------:R0:W5:Y:S01]  /*dd930*/  LDL.LU R3, [R1+0x12dc] ;  /* 0x0012dc0001037983 */ /* 0x0001620000300800 */
[----:B------:R-:W-:-:S03]  /*dd940*/  LOP3.LUT R58, R58, R144, R123, 0x78, !PT ;  /* 0x000000903a3a7212 */ /* 0x000fc600078e787b */
[----:B------:R1:W-:Y:S04]  /*dd950*/  STL [R1+0x1310], R49 ;  /* 0x0013103101007387 */ /* 0x0003e80000100800 */
[----:B------:R0:W5:Y:S04]  /*dd960*/  LDL.LU R55, [R1+0x12cc] ;  /* 0x0012cc0001377983 */ /* 0x0001680000300800 */
[----:B------:R-:W-:Y:S01]  /*dd970*/  STL [R1+0x1300], R58 ;  /* 0x0013003a01007387 */ /* 0x000fe20000100800 */
[----:B-1----:R-:W-:-:S03]  /*dd980*/  LOP3.LUT R49, R52, R148, R123, 0x78, !PT ;  /* 0x0000009434317212 */ /* 0x002fc600078e787b */
        /* <DEDUP_REMOVED lines=8> */
.L_x_1124:
[----:B------:R-:W-:Y:S01]  /*dda10*/  IMAD.MOV.U32 R107, RZ, RZ, R115 ;  /* 0x000000ffff6b7224 */ /* 0x000fe200078e0073 */
[--C-:B------:R-:W-:Y:S02]  /*dda20*/  LOP3.LUT R58, R2, R152, R123.reuse, 0x78, !PT ;  /* 0x00000098023a7212 */ /* 0x100fe400078e787b */
[----:B------:R-:W2:Y:S04]  /*dda30*/  LDL.LU R2, [R1+0x129c] ;  /* 0x00129c0001027983 */ /* 0x000ea80000300800 */
[----:B------:R0:W-:Y:S02]  /*dda40*/  STL [R1+0x12e0], R58 ;  /* 0x0012e03a01007387 */ /* 0x0001e40000100800 */
[----:B0-----:R-:W-:-:S05]  /*dda50*/  LOP3.LUT R58, R57, R156, R123, 0x78, !PT ;  /* 0x0000009c393a7212 */ /* 0x001fca00078e787b */
[----:B------:R-:W-:Y:S01]  /*dda60*/  STL [R1+0x12d0], R58 ;  /* 0x0012d03a01007387 */ /* 0x000fe20000100800 */
[----:B------:R-:W-:-:S05]  /*dda70*/  LOP3.LUT R57, R56, R160, R123, 0x78, !PT ;  /* 0x000000a038397212 */ /* 0x000fca00078e787b */
[----:B------:R0:W-:Y:S01]  /*dda80*/  STL [R1+0x12c0], R57 ;  /* 0x0012c03901007387 */ /* 0x0001e20000100800 */
[----:B------:R-:W-:-:S03]  /*dda90*/  LOP3.LUT R56, R54, R164, R123, 0x78, !PT ;  /* 0x000000a436387212 */ /* 0x000fc600078e787b */
[----:B------:R1:W5:Y:S04]  /*ddaa0*/  LDL.LU R54, [R1+0x1308] ;  /* 0x0013080001367983 */ /* 0x0003680000300800 */
[----:B------:R-:W-:Y:S01]  /*ddab0*/  STL [R1+0x12b0], R56 ;  /* 0x0012b03801007387 */ /* 0x000fe20000100800 */
[----:B------:R-:W-:-:S03]  /*ddac0*/  LOP3.LUT R5, R5, R168, R123, 0x78, !PT ;  /* 0x000000a805057212 */ /* 0x000fc600078e787b */
[----:B0-----:R1:W5:Y:S04]  /*ddad0*/  LDL.LU R57, [R1+0x12f8] ;  /* 0x0012f80001397983 */ /* 0x0013680000300800 */
[----:B------:R0:W-:Y:S04]  /*ddae0*/  STL [R1+0x12a0], R5 ;  /* 0x0012a00501007387 */ /* 0x0001e80000100800 */
[----:B0-----:R1:W5:Y:S04]  /*ddaf0*/  LDL.LU R5, [R1+0x12e8] ;  /* 0x0012e80001057983 */ /* 0x0013680000300800 */
[----:B------:R-:W-:Y:S01]  /*ddb00*/  STL [R1+0x188c], R50 ;  /* 0x00188c3201007387 */ /* 0x000fe20000100800 */
[----:B------:R-:W-:-:S03]  /*ddb10*/  LOP3.LUT R56, R0, R141, R107, 0x78, !PT ;  /* 0x0000008d00387212 */ /* 0x000fc600078e786b */
[----:B------:R1:W5:Y:S04]  /*ddb20*/  LDL.LU R0, [R1+0x12d8] ;  /* 0x0012d80001007983 */ /* 0x0003680000300800 */
[----:B------:R0:W-:Y:S04]  /*ddb30*/  STL [R1+0x130c], R56 ;  /* 0x00130c3801007387 */ /* 0x0001e80000100800 */
[----:B0-----:R1:W5:Y:S01]  /*ddb40*/  LDL.LU R56, [R1+0x12c8] ;  /* 0x0012c80001387983 */ /* 0x0013620000300800 */
[----:B------:R-:W-:-:S03]  /*ddb50*/  LOP3.LUT R50, R53, R145, R107, 0x78, !PT ;  /* 0x0000009135327212 */ /* 0x000fc600078e786b */
[----:B------:R1:W5:Y:S04]  /*ddb60*/  LDL.LU R53, [R1+0x12b8] ;  /* 0x0012b80001357983 */ /* 0x0003680000300800 */
[----:B------:R0:W-:Y:S01]  /*ddb70*/  STL [R1+0x12fc], R50 ;  /* 0x0012fc3201007387 */ /* 0x0001e20000100800 */
[----:B------:R-:W-:-:S03]  /*ddb80*/  LOP3.LUT R58, R4, R149, R107, 0x78, !PT ;  /* 0x00000095043a7212 */ /* 0x000fc600078e786b */
[----:B------:R1:W5:Y:S04]  /*ddb90*/  LDL.LU R4, [R1+0x12a8] ;  /* 0x0012a80001047983 */ /* 0x0003680000300800 */
[----:B------:R-:W-:Y:S01]  /*ddba0*/  STL [R1+0x12ec], R58 ;  /* 0x0012ec3a01007387 */ /* 0x000fe20000100800 */
[----:B0-----:R-:W-:-:S03]  /*ddbb0*/  LOP3.LUT R50, R3, R153, R107, 0x78, !PT ;  /* 0x0000009903327212 */ /* 0x001fc600078e786b */
[----:B------:R1:W5:Y:S04]  /*ddbc0*/  LDL.LU R3, [R1+0x1298] ;  /* 0x0012980001037983 */ /* 0x0003680000300800 */
[----:B------:R0:W-:Y:S01]  /*ddbd0*/  STL [R1+0x12dc], R50 ;  /* 0x0012dc3201007387 */ /* 0x0001e20000100800 */
[--C-:B------:R-:W-:Y:S02]  /*ddbe0*/  LOP3.LUT R55, R55, R157, R107.reuse, 0x78, !PT ;  /* 0x0000009d37377212 */ /* 0x100fe400078e786b */
[----:B0-----:R-:W-:-:S03]  /*ddbf0*/  LOP3.LUT R50, R52, R161, R107, 0x78, !PT ;  /* 0x000000a134327212 */ /* 0x001fc600078e786b */
[----:B------:R-:W-:Y:S01]  /*ddc00*/  STL [R1+0x12cc], R55 ;  /* 0x0012cc3701007387 */ /* 0x000fe20000100800 */
[----:B------:R-:W-:-:S03]  /*ddc10*/  IMAD.MOV.U32 R115, RZ, RZ, -0x1 ;  /* 0xffffffffff737424 */ /* 0x000fc600078e00ff */
[----:B------:R-:W-:Y:S04]  /*ddc20*/  STL [R1+0x12bc], R50 ;  /* 0x0012bc3201007387 */ /* 0x000fe80000100800 */
[----:B------:R1:W5:Y:S01]  /*ddc30*/  LDL.LU R52, [R1+0x1304] ;  /* 0x0013040001347983 */ /* 0x0003620000300800 */
[----:B------:R-:W-:-:S05]  /*ddc40*/  LOP3.LUT R49, R49, R165, R107, 0x78, !PT ;  /* 0x000000a531317212 */ /* 0x000fca00078e786b */
[----:B------:R0:W-:Y:S04]  /*ddc50*/  STL [R1+0x12ac], R49 ;  /* 0x0012ac3101007387 */ /* 0x0001e80000100800 */
[----:B0-----:R1:W5:Y:S01]  /*ddc60*/  LDL.LU R49, [R1+0x12f4] ;  /* 0x0012f40001317983 */ /* 0x0013620000300800 */
[----:B--2---:R-:W-:Y:S01]  /*ddc70*/  LOP3.LUT R2, R2, R169, R107, 0x78, !PT ;  /* 0x000000a902027212 */ /* 0x004fe200078e786b */
[----:B------:R-:W-:-:S04]  /*ddc80*/  IMAD.MOV.U32 R107, RZ, RZ, R51 ;  /* 0x000000ffff6b7224 */ /* 0x000fc800078e0033 */
[----:B------:R1:W-:Y:S04]  /*ddc90*/  STL [R1+0x129c], R2 ;  /* 0x00129c0201007387 */ /* 0x0003e80000100800 */
[----:B------:R1:W5:Y:S02]  /*ddca0*/  LDL.LU R55, [R1+0x12e4] ;  /* 0x0012e40001377983 */ /* 0x0003640000300800 */
[----:B-1---5:R-:W-:Y:S05]  /*ddcb0*/  WARPSYNC.COLLECTIVE R115, `(.L_x_1125) ;  /* 0x0000000073087348 */ /* 0x022fea0003c00000 */
[----:B------:R0:W2:Y:S02]  /*ddcc0*/  SHFL.IDX P0, R115, R107, R172, R176 ;  /* 0x000000ac6b737389 */ /* 0x0000a400000000b0 */
[----:B012--5:R-:W-:Y:S05]  /*ddcd0*/  ENDCOLLECTIVE ;  /* 0x000000000000791b */ /* 0x027fea0003800000 */
.L_x_1125:
[----:B------:R0:W5:Y:S04]  /*ddce0*/  LDL.LU R2, [R1+0x12d4] ;  /* 0x0012d40001027983 */ /* 0x0001680000300800 */
[----:B------:R1:W-:Y:S01]  /*ddcf0*/  STL [R1+0x1890], R51 ;  /* 0x0018903301007387 */ /* 0x0003e20000100800 */
[----:B------:R-:W-:-:S03]  /*ddd00*/  LOP3.LUT R50, R54, R142, R115, 0x78, !PT ;  /* 0x0000008e36327212 */ /* 0x000fc600078e7873 */
[----:B------:R0:W5:Y:S04]  /*ddd10*/  LDL.LU R54, [R1+0x12c4] ;  /* 0x0012c40001367983 */ /* 0x0001680000300800 */
[----:B------:R2:W-:Y:S01]  /*ddd20*/  STL [R1+0x1308], R50 ;  /* 0x0013083201007387 */ /* 0x0005e20000100800 */
[----:B-1----:R-:W-:-:S03]  /*ddd30*/  LOP3.LUT R51, R57, R146, R115, 0x78, !PT ;  /* 0x0000009239337212 */ /* 0x002fc600078e7873 */
[----:B--2---:R0:W5:Y:S04]  /*ddd40*/  LDL.LU R50, [R1+0x12b4] ;  /* 0x0012b40001327983 */ /* 0x0041680000300800 */
[----:B------:R1:W-:Y:S01]  /*ddd50*/  STL [R1+0x12f8], R51 ;  /* 0x0012f83301007387 */ /* 0x0003e20000100800 */
[----:B------:R-:W-:-:S03]  /*ddd60*/  LOP3.LUT R57, R5, R150, R115, 0x78, !PT ;  /* 0x0000009605397212 */ /* 0x000fc600078e7873 */
[----:B------:R0:W5:Y:S04]  /*ddd70*/  LDL.LU R5, [R1+0x12a4] ;  /* 0x0012a40001057983 */ /* 0x0001680000300800 */
[----:B------:R-:W-:Y:S01]  /*ddd80*/  STL [R1+0x12e8], R57 ;  /* 0x0012e83901007387 */ /* 0x000fe20000100800 */
[----:B-1----:R-:W-:-:S03]  /*ddd90*/  LOP3.LUT R51, R0, R154, R115, 0x78, !PT ;  /* 0x0000009a00337212 */ /* 0x002fc600078e7873 */
[----:B------:R0:W5:Y:S01]  /*ddda0*/  LDL.LU R0, [R1+0x1294] ;  /* 0x0012940001007983 */ /* 0x0001620000300800 */
[----:B------:R-:W-:-:S03]  /*dddb0*/  IMAD.MOV.U32 R107, RZ, RZ, R7 ;  /* 0x000000ffff6b7224 */ /* 0x000fc600078e0007 */
[----:B------:R1:W-:Y:S01]  /*dddc0*/  STL [R1+0x12d8], R51 ;  /* 0x0012d83301007387 */ /* 0x0003e20000100800 */
[--C-:B------:R-:W-:Y:S02]  /*dddd0*/  LOP3.LUT R56, R56, R158, R115.reuse, 0x78, !PT ;  /* 0x0000009e38387212 */ /* 0x100fe400078e7873 */
[----:B-1----:R-:W-:-:S03]  /*ddde0*/  LOP3.LUT R51, R53, R162, R115, 0x78, !PT ;  /* 0x000000a235337212 */ /* 0x002fc600078e7873 */
[----:B------:R-:W-:Y:S04]  /*dddf0*/  STL [R1+0x12c8], R56 ;  /* 0x0012c83801007387 */ /* 0x000fe80000100800 */
[----:B------:R-:W-:Y:S04]  /*dde00*/  STL [R1+0x12b8], R51 ;  /* 0x0012b83301007387 */ /* 0x000fe80000100800 */
[----:B------:R0:W5:Y:S01]  /*dde10*/  LDL.LU R53, [R1+0x1290] ;  /* 0x0012900001357983 */ /* 0x0001620000300800 */
[----:B------:R-:W-:-:S05]  /*dde20*/  LOP3.LUT R4, R4, R166, R115, 0x78, !PT ;  /* 0x000000a604047212 */ /* 0x000fca00078e7873 */
[----:B------:R1:W-:Y:S04]  /*dde30*/  STL [R1+0x12a8], R4 ;  /* 0x0012a80401007387 */ /* 0x0003e80000100800 */
[----:B-1----:R0:W5:Y:S01]  /*dde40*/  LDL.LU R4, [R1+0x1280] ;  /* 0x0012800001047983 */ /* 0x0021620000300800 */
[----:B------:R-:W-:Y:S01]  /*dde50*/  LOP3.LUT R3, R3, R170, R115, 0x78, !PT ;  /* 0x000000aa03037212 */ /* 0x000fe200078e7873 */
[----:B------:R-:W-:-:S07]  /*dde60*/  IMAD.MOV.U32 R115, RZ, RZ, -0x1 ;  /* 0xffffffffff737424 */ /* 0x000fce00078e00ff */
[----:B0----5:R-:W-:Y:S05]  /*dde70*/  WARPSYNC.COLLECTIVE R115, `(.L_x_1126) ;  /* 0x0000000073087348 */ /* 0x021fea0003c00000 */
[----:B------:R1:W2:Y:S02]  /*dde80*/  SHFL.IDX P0, R115, R107, R172, R176 ;  /* 0x000000ac6b737389 */ /* 0x0002a400000000b0 */
[----:B012--5:R-:W-:Y:S05]  /*dde90*/  ENDCOLLECTIVE ;  /* 0x000000000000791b */ /* 0x027fea0003800000 */
.L_x_1126:
[----:B------:R0:W-:Y:S04]  /*ddea0*/  STL [R1+0x1298], R3 ;  /* 0x0012980301007387 */ /* 0x0001e80000100800 */
[----:B0-----:R0:W5:Y:S04]  /*ddeb0*/  LDL.LU R3, [R1+0x1270] ;  /* 0x0012700001037983 */ /* 0x0011680000300800 */
[----:B------:R1:W-:Y:S01]  /*ddec0*/  STL [R1+0x1894], R7 ;  /* 0x0018940701007387 */ /* 0x0003e20000100800 */
[----:B------:R-:W-:-:S05]  /*dded0*/  IMAD.MOV.U32 R123, RZ, RZ, R115 ;  /* 0x000000ffff7b7224 */ /* 0x000fca00078e0073 */
[--C-:B-1----:R-:W-:Y:S02]  /*ddee0*/  LOP3.LUT R7, R52, R143, R123.reuse, 0x78, !PT ;  /* 0x0000008f34077212 */ /* 0x102fe400078e787b */
[----:B------:R0:W5:Y:S04]  /*ddef0*/  LDL.LU R52, [R1+0x1260] ;  /* 0x0012600001347983 */ /* 0x0001680000300800 */
[----:B------:R0:W5:Y:S04]  /*ddf00*/  LDL.LU R51, [R1+0x1250] ;  /* 0x0012500001337983 */ /* 0x0001680000300800 */
[----:B------:R1:W-:Y:S02]  /*ddf10*/  STL [R1+0x1304], R7 ;  /* 0x0013040701007387 */ /* 0x0003e40000100800 */
[----:B-1----:R-:W-:-:S02]  /*ddf20*/  LOP3.LUT R7, R49, R147, R123, 0x78, !PT ;  /* 0x0000009331077212 */ /* 0x002fc400078e787b */
[----:B------:R0:W5:Y:S04]  /*ddf30*/  LDL.LU R49, [R1+0x1240] ;  /* 0x0012400001317983 */ /* 0x0001680000300800 */
[----:B------:R1:W-:Y:S04]  /*ddf40*/  STL [R1+0x12f4], R7 ;  /* 0x0012f40701007387 */ /* 0x0003e80000100800 */
[----:B-1----:R0:W5:Y:S01]  /*ddf50*/  LDL.LU R7, [R1+0x1230] ;  /* 0x0012300001077983 */ /* 0x0021620000300800 */
[----:B------:R-:W-:-:S05]  /*ddf60*/  LOP3.LUT R56, R55, R151, R123, 0x78, !PT ;  /* 0x0000009737387212 */ /* 0x000fca00078e787b */
[----:B------:R-:W-:Y:S01]  /*ddf70*/  STL [R1+0x12e4], R56 ;  /* 0x0012e43801007387 */ /* 0x000fe20000100800 */
[----:B------:R-:W-:-:S03]  /*ddf80*/  LOP3.LUT R55, R2, R155, R123, 0x78, !PT ;  /* 0x0000009b02377212 */ /* 0x000fc600078e787b */
[----:B------:R0:W5:Y:S04]  /*ddf90*/  LDL.LU R2, [R1+0x1220] ;  /* 0x0012200001027983 */ /* 0x0001680000300800 */
[----:B------:R-:W-:Y:S01]  /*ddfa0*/  STL [R1+0x12d4], R55 ;  /* 0x0012d43701007387 */ /* 0x000fe20000100800 */
[----:B------:R-:W-:-:S05]  /*ddfb0*/  LOP3.LUT R54, R54, R159, R123, 0x78, !PT ;  /* 0x0000009f36367212 */ /* 0x000fca00078e787b */
[----:B------:R-:W-:Y:S01]  /*ddfc0*/  STL [R1+0x12c4], R54 ;  /* 0x0012c43601007387 */ /* 0x000fe20000100800 */
[----:B------:R-:W-:-:S05]  /*ddfd0*/  LOP3.LUT R50, R50, R163, R123, 0x78, !PT ;  /* 0x000000a332327212 */ /* 0x000fca00078e787b */
        /* <DEDUP_REMOVED lines=9> */
[----:B------:R-:W-:Y:S01]  /*de070*/  IMAD.MOV.U32 R107, RZ, RZ, R206 ;  /* 0x000000ffff6b7224 */ /* 0x000fe200078e00ce */
[----:B------:R0:W5:Y:S06]  /*de080*/  LDL.LU R55, [R1+0x125c] ;  /* 0x00125c0001377983 */ /* 0x00016c0000300800 */
[----:B0----5:R-:W-:Y:S05]  /*de090*/  WARPSYNC.COLLECTIVE R115, `(.L_x_1127) ;  /* 0x0000000073087348 */ /* 0x021fea0003c00000 */
[----:B------:R1:W2:Y:S02]  /*de0a0*/  SHFL.IDX P0, R115, R107, R172, R176 ;  /* 0x000000ac6b737389 */ /* 0x0002a400000000b0 */
[----:B012--5:R-:W-:Y:S05]  /*de0b0*/  ENDCOLLECTIVE ;  /* 0x000000000000791b */ /* 0x027fea0003800000 */
.L_x_1127:
[----:B------:R-:W-:Y:S04]  /*de0c0*/  STL [R1+0x1898], R206 ;  /* 0x001898ce01007387 */ /* 0x000fe80000100800 */
[----:B------:R0:W5:Y:S01]  /*de0d0*/  LDL.LU R54, [R1+0x124c] ;  /* 0x00124c0001367983 */ /* 0x0001620000300800 */
[----:B------:R-:W-:-:S05]  /*de0e0*/  IMAD.MOV.U32 R107, RZ, RZ, R115 ;  /* 0x000000ffff6b7224 */ /* 0x000fca00078e0073 */
[--C-:B------:R-:W-:Y:S02]  /*de0f0*/  LOP3.LUT R53, R53, R140, R107.reuse, 0x78, !PT ;  /* 0x0000008c35357212 */ /* 0x100fe400078e786b */
[----:B------:R-:W-:-:S03]  /*de100*/  LOP3.LUT R56, R4, R144, R107, 0x78, !PT ;  /* 0x0000009004387212 */ /* 0x000fc600078e786b */
[----:B------:R1:W-:Y:S04]  /*de110*/  STL [R1+0x1290], R53 ;  /* 0x0012903501007387 */ /* 0x0003e80000100800 */
[----:B-1----:R0:W5:Y:S04]  /*de120*/  LDL.LU R53, [R1+0x123c] ;  /* 0x00123c0001357983 */ /* 0x0021680000300800 */
[----:B------:R0:W5:Y:S04]  /*de130*/  LDL.LU R4, [R1+0x122c] ;  /* 0x00122c0001047983 */ /* 0x0001680000300800 */
[----:B------:R1:W-:Y:S02]  /*de140*/  STL [R1+0x1280], R56 ;  /* 0x0012803801007387 */ /* 0x0003e40000100800 */
[----:B-1----:R-:W-:-:S02]  /*de150*/  LOP3.LUT R56, R3, R148, R107, 0x78, !PT ;  /* 0x0000009403387212 */ /* 0x002fc400078e786b */
[----:B------:R0:W5:Y:S01]  /*de160*/  LDL.LU R3, [R1+0x121c] ;  /* 0x00121c0001037983 */ /* 0x0001620000300800 */
[--C-:B------:R-:W-:Y:S01]  /*de170*/  LOP3.LUT R52, R52, R152, R107.reuse, 0x78, !PT ;  /* 0x0000009834347212 */ /* 0x100fe200078e786b */
[----:B------:R-:W-:Y:S01]  /*de180*/  IMAD.MOV.U32 R115, RZ, RZ, -0x1 ;  /* 0xffffffffff737424 */ /* 0x000fe200078e00ff */
[--C-:B------:R-:W-:Y:S01]  /*de190*/  LOP3.LUT R51, R51, R156, R107.reuse, 0x78, !PT ;  /* 0x0000009c33337212 */ /* 0x100fe200078e786b */
[----:B------:R-:W-:Y:S04]  /*de1a0*/  STL [R1+0x1270], R56 ;  /* 0x0012703801007387 */ /* 0x000fe80000100800 */
[----:B------:R-:W-:Y:S04]  /*de1b0*/  STL [R1+0x1260], R52 ;  /* 0x0012603401007387 */ /* 0x000fe80000100800 */
[----:B------:R-:W-:Y:S01]  /*de1c0*/  STL [R1+0x1250], R51 ;  /* 0x0012503301007387 */ /* 0x000fe20000100800 */
[----:B------:R-:W-:-:S05]  /*de1d0*/  LOP3.LUT R49, R49, R160, R107, 0x78, !PT ;  /* 0x000000a031317212 */ /* 0x000fca00078e786b */
[----:B------:R1:W-:Y:S01]  /*de1e0*/  STL [R1+0x1240], R49 ;  /* 0x0012403101007387 */ /* 0x0003e20000100800 */
[----:B------:R-:W-:-:S03]  /*de1f0*/  LOP3.LUT R7, R7, R164, R107, 0x78, !PT ;  /* 0x000000a407077212 */ /* 0x000fc600078e786b */
[----:B-1----:R0:W5:Y:S04]  /*de200*/  LDL.LU R49, [R1+0x1288] ;  /* 0x0012880001317983 */ /* 0x0021680000300800 */
[----:B------:R1:W-:Y:S04]  /*de210*/  STL [R1+0x1230], R7 ;  /* 0x0012300701007387 */ /* 0x0003e80000100800 */
[----:B-1----:R0:W5:Y:S01]  /*de220*/  LDL.LU R7, [R1+0x1278] ;  /* 0x0012780001077983 */ /* 0x0021620000300800 */
[----:B------:R-:W-:Y:S01]  /*de230*/  LOP3.LUT R2, R2, R168, R107, 0x78, !PT ;  /* 0x000000a802027212 */ /* 0x000fe200078e786b */
[----:B------:R-:W-:-:S07]  /*de240*/  IMAD.MOV.U32 R107, RZ, RZ, R207 ;  /* 0x000000ffff6b7224 */ /* 0x000fce00078e00cf */
[----:B0----5:R-:W-:Y:S05]  /*de250*/  WARPSYNC.COLLECTIVE R115, `(.L_x_1128) ;  /* 0x0000000073087348 */ /* 0x021fea0003c00000 */
[----:B------:R1:W2:Y:S02]  /*de260*/  SHFL.IDX P0, R115, R107, R172, R176 ;  /* 0x000000ac6b737389 */ /* 0x0002a400000000b0 */
[----:B012--5:R-:W-:Y:S05]  /*de270*/  ENDCOLLECTIVE ;  /* 0x000000000000791b */ /* 0x027fea0003800000 */
.L_x_1128:
[----:B------:R0:W-:Y:S04]  /*de280*/  STL [R1+0x1220], R2 ;  /* 0x0012200201007387 */ /* 0x0001e80000100800 */
[----:B0-----:R0:W5:Y:S04]  /*de290*/  LDL.LU R2, [R1+0x1268] ;  /* 0x0012680001027983 */ /* 0x0011680000300800 */
[----:B------:R0:W5:Y:S04]  /*de2a0*/  LDL.LU R52, [R1+0x1258] ;  /* 0x0012580001347983 */ /* 0x0001680000300800 */
[----:B------:R-:W-:Y:S04]  /*de2b0*/  STL [R1+0x189c], R207 ;  /* 0x00189ccf01007387 */ /* 0x000fe80000100800 */
[----:B------:R0:W5:Y:S01]  /*de2c0*/  LDL.LU R51, [R1+0x1248] ;  /* 0x0012480001337983 */ /* 0x0001620000300800 */
[----:B------:R-:W-:-:S05]  /*de2d0*/  LOP3.LUT R50, R50, R141, R115, 0x78, !PT ;  /* 0x0000008d32327212 */ /* 0x000fca00078e7873 */
[----:B------:R1:W-:Y:S04]  /*de2e0*/  STL [R1+0x128c], R50 ;  /* 0x00128c3201007387 */ /* 0x0003e80000100800 */
[----:B-1----:R0:W5:Y:S01]  /*de2f0*/  LDL.LU R50, [R1+0x1238] ;  /* 0x0012380001327983 */ /* 0x0021620000300800 */
[----:B------:R-:W-:-:S03]  /*de300*/  LOP3.LUT R56, R5, R145, R115, 0x78, !PT ;  /* 0x0000009105387212 */ /* 0x000fc600078e7873 */
[----:B------:R0:W5:Y:S04]  /*de310*/  LDL.LU R5, [R1+0x1228] ;  /* 0x0012280001057983 */ /* 0x0001680000300800 */
[----:B------:R1:W-:Y:S02]  /*de320*/  STL [R1+0x127c], R56 ;  /* 0x00127c3801007387 */ /* 0x0003e40000100800 */
[--C-:B-1----:R-:W-:Y:S02]  /*de330*/  LOP3.LUT R56, R0, R149, R115.reuse, 0x78, !PT ;  /* 0x0000009500387212 */ /* 0x102fe400078e7873 */
[----:B------:R0:W5:Y:S01]  /*de340*/  LDL.LU R0, [R1+0x1218] ;  /* 0x0012180001007983 */ /* 0x0001620000300800 */
[----:B------:R-:W-:-:S03]  /*de350*/  LOP3.LUT R57, R55, R153, R115, 0x78, !PT ;  /* 0x0000009937397212 */ /* 0x000fc600078e7873 */
[----:B------:R1:W-:Y:S01]  /*de360*/  STL [R1+0x126c], R56 ;  /* 0x00126c3801007387 */ /* 0x0003e20000100800 */
[----:B------:R-:W-:-:S03]  /*de370*/  IMAD.MOV.U32 R107, RZ, RZ, R208 ;  /* 0x000000ffff6b7224 */ /* 0x000fc600078e00d0 */
[----:B------:R0:W-:Y:S01]  /*de380*/  STL [R1+0x125c], R57 ;  /* 0x00125c3901007387 */ /* 0x0001e20000100800 */
[----:B-1----:R-:W-:-:S05]  /*de390*/  LOP3.LUT R56, R54, R157, R115, 0x78, !PT ;  /* 0x0000009d36387212 */ /* 0x002fca00078e7873 */
[----:B------:R0:W-:Y:S01]  /*de3a0*/  STL [R1+0x124c], R56 ;  /* 0x00124c3801007387 */ /* 0x0001e20000100800 */
[--C-:B------:R-:W-:Y:S02]  /*de3b0*/  LOP3.LUT R55, R53, R161, R115.reuse, 0x78, !PT ;  /* 0x000000a135377212 */ /* 0x100fe400078e7873 */
[----:B------:R-:W-:-:S03]  /*de3c0*/  LOP3.LUT R54, R4, R165, R115, 0x78, !PT ;  /* 0x000000a504367212 */ /* 0x000fc600078e7873 */
[----:B------:R0:W-:Y:S04]  /*de3d0*/  STL [R1+0x123c], R55 ;  /* 0x00123c3701007387 */ /* 0x0001e80000100800 */
[----:B------:R0:W5:Y:S04]  /*de3e0*/  LDL.LU R4, [R1+0x1284] ;  /* 0x0012840001047983 */ /* 0x0001680000300800 */
[----:B------:R0:W-:Y:S01]  /*de3f0*/  STL [R1+0x122c], R54 ;  /* 0x00122c3601007387 */ /* 0x0001e20000100800 */
[----:B------:R-:W-:Y:S01]  /*de400*/  LOP3.LUT R53, R3, R169, R115, 0x78, !PT ;  /* 0x000000a903357212 */ /* 0x000fe200078e7873 */
[----:B------:R-:W-:-:S02]  /*de410*/  IMAD.MOV.U32 R115, RZ, RZ, -0x1 ;  /* 0xffffffffff737424 */ /* 0x000fc400078e00ff */
[----:B------:R0:W5:Y:S05]  /*de420*/  LDL.LU R3, [R1+0x1274] ;  /* 0x0012740001037983 */ /* 0x00016a0000300800 */
[----:B0----5:R-:W-:Y:S05]  /*de430*/  WARPSYNC.COLLECTIVE R115, `(.L_x_1129) ;  /* 0x0000000073087348 */ /* 0x021fea0003c00000 */
[----:B------:R1:W2:Y:S02]  /*de440*/  SHFL.IDX P0, R115, R107, R172, R176 ;  /* 0x000000ac6b737389 */ /* 0x0002a400000000b0 */
[----:B012--5:R-:W-:Y:S05]  /*de450*/  ENDCOLLECTIVE ;  /* 0x000000000000791b */ /* 0x027fea0003800000 */
.L_x_1129:
[----:B------:R0:W-:Y:S04]  /*de460*/  STL [R1+0x121c], R53 ;  /* 0x00121c3501007387 */ /* 0x0001e80000100800 */
[----:B------:R1:W5:Y:S04]  /*de470*/  LDL.LU R56, [R1+0x1264] ;  /* 0x0012640001387983 */ /* 0x0003680000300800 */
[----:B------:R1:W5:Y:S04]  /*de480*/  LDL.LU R55, [R1+0x1254] ;  /* 0x0012540001377983 */ /* 0x0003680000300800 */
[----:B------:R-:W-:Y:S04]  /*de490*/  STL [R1+0x18a0], R208 ;  /* 0x0018a0d001007387 */ /* 0x000fe80000100800 */
[----:B0-----:R1:W5:Y:S01]  /*de4a0*/  LDL.LU R53, [R1+0x1244] ;  /* 0x0012440001357983 */ /* 0x0013620000300800 */
[----:B------:R-:W-:-:S05]  /*de4b0*/  IMAD.MOV.U32 R123, RZ, RZ, R115 ;  /* 0x000000ffff7b7224 */ /* 0x000fca00078e0073 */
[--C-:B------:R-:W-:Y:S02]  /*de4c0*/  LOP3.LUT R54, R49, R142, R123.reuse, 0x78, !PT ;  /* 0x0000008e31367212 */ /* 0x100fe400078e787b */
[----:B------:R1:W5:Y:S04]  /*de4d0*/  LDL.LU R49, [R1+0x1234] ;  /* 0x0012340001317983 */ /* 0x0003680000300800 */
[----:B------:R0:W-:Y:S01]  /*de4e0*/  STL [R1+0x1288], R54 ;  /* 0x0012883601007387 */ /* 0x0001e20000100800 */
[----:B------:R-:W-:-:S03]  /*de4f0*/  LOP3.LUT R57, R7, R146, R123, 0x78, !PT ;  /* 0x0000009207397212 */ /* 0x000fc600078e787b */
[----:B------:R1:W5:Y:S04]  /*de500*/  LDL.LU R7, [R1+0x1224] ;  /* 0x0012240001077983 */ /* 0x0003680000300800 */
[----:B------:R2:W-:Y:S01]  /*de510*/  STL [R1+0x1278], R57 ;  /* 0x0012783901007387 */ /* 0x0005e20000100800 */
[----:B0-----:R-:W-:-:S03]  /*de520*/  LOP3.LUT R54, R2, R150, R123, 0x78, !PT ;  /* 0x0000009602367212 */ /* 0x001fc600078e787b */
[----:B------:R1:W5:Y:S01]  /*de530*/  LDL.LU R2, [R1+0x1214] ;  /* 0x0012140001027983 */ /* 0x0003620000300800 */
[----:B--2---:R-:W-:-:S03]  /*de540*/  LOP3.LUT R57, R52, R154, R123, 0x78, !PT ;  /* 0x0000009a34397212 */ /* 0x004fc600078e787b */
[----:B------:R0:W-:Y:S04]  /*de550*/  STL [R1+0x1268], R54 ;  /* 0x0012683601007387 */ /* 0x0001e80000100800 */
[----:B------:R1:W-:Y:S01]  /*de560*/  STL [R1+0x1258], R57 ;  /* 0x0012583901007387 */ /* 0x0003e20000100800 */
[----:B0-----:R-:W-:-:S05]  /*de570*/  LOP3.LUT R54, R51, R158, R123, 0x78, !PT ;  /* 0x0000009e33367212 */ /* 0x001fca00078e787b */
[----:B------:R1:W-:Y:S01]  /*de580*/  STL [R1+0x1248], R54 ;  /* 0x0012483601007387 */ /* 0x0003e20000100800 */
[--C-:B------:R-:W-:Y:S02]  /*de590*/  LOP3.LUT R52, R50, R162, R123.reuse, 0x78, !PT ;  /* 0x000000a232347212 */ /* 0x100fe400078e787b */
[----:B------:R-:W-:-:S03]  /*de5a0*/  LOP3.LUT R51, R5, R166, R123, 0x78, !PT ;  /* 0x000000a605337212 */ /* 0x000fc600078e787b */
[----:B------:R1:W-:Y:S04]  /*de5b0*/  STL [R1+0x1238], R52 ;  /* 0x0012383401007387 */ /* 0x0003e80000100800 */
[----:B------:R1:W5:Y:S04]  /*de5c0*/  LDL.LU R5, [R1+0x1210] ;  /* 0x0012100001057983 */ /* 0x0003680000300800 */
[----:B------:R1:W-:Y:S01]  /*de5d0*/  STL [R1+0x1228], R51 ;  /* 0x0012283301007387 */ /* 0x0003e20000100800 */
[----:B------:R-:W-:-:S03]  /*de5e0*/  LOP3.LUT R50, R0, R170, R123, 0x78, !PT ;  /* 0x000000aa00327212 */ /* 0x000fc600078e787b */
[----:B------:R1:W5:Y:S01]  /*de5f0*/  LDL.LU R0, [R1+0x1200] ;  /* 0x0012000001007983 */ /* 0x0003620000300800 */
[----:B------:R-:W-:Y:S02]  /*de600*/  IMAD.MOV.U32 R115, RZ, RZ, -0x1 ;  /* 0xffffffffff737424 */ /* 0x000fe400078e00ff */
[----:B------:R-:W-:-:S07]  /*de610*/  IMAD.MOV.U32 R107, RZ, RZ, R209 ;  /* 0x000000ffff6b7224 */ /* 0x000fce00078e00d1 */
[----:B-1---5:R-:W-:Y:S05]  /*de620*/  WARPSYNC.COLLECTIVE R115, `(.L_x_1130) ;  /* 0x0000000073087348 */ /* 0x022fea0003c00000 */
[----:B------:R0:W2:Y:S02]  /*de630*/  SHFL.IDX P0, R115, R107, R172, R176 ;  /* 0x000000ac6b737389 */ /* 0x0000a400000000b0 */
[----:B012--5:R-:W-:Y:S05]  /*de640*/  ENDCOLLECTIVE ;  /* 0x000000000000791b */ /* 0x027fea0003800000 */
.L_x_1130:
[----:B------:R0:W-:Y:S04]  /*de650*/  STL [R1+0x1218], R50 ;  /* 0x0012183201007387 */ /* 0x0001e80000100800 */
[----:B------:R1:W5:Y:S04]  /*de660*/  LDL.LU R54, [R1+0x11f0] ;  /* 0x0011f00001367983 */ /* 0x0003680000300800 */
[----:B------:R1:W5:Y:S04]  /*de670*/  LDL.LU R52, [R1+0x11e0] ;  /* 0x0011e00001347983 */ /* 0x0003680000300800 */
[----:B------:R1:W5:Y:S01]  /*de680*/  LDL.LU R51, [R1+0x11d0] ;  /* 0x0011d00001337983 */ /* 0x0003620000300800 */
[----:B------:R-:W-:-:S03]  /*de690*/  IMAD.MOV.U32 R107, RZ, RZ, R115 ;  /* 0x000000ffff6b7224 */ /* 0x000fc600078e0073 */
[----:B------:R-:W-:Y:S04]  /*de6a0*/  STL [R1+0x18a4], R209 ;  /* 0x0018a4d101007387 */ /* 0x000fe80000100800 */
[----:B0-----:R1:W5:Y:S01]  /*de6b0*/  LDL.LU R50, [R1+0x11c0] ;  /* 0x0011c00001327983 */ /* 0x0013620000300800 */
[----:B------:R-:W-:-:S03]  /*de6c0*/  LOP3.LUT R57, R4, R143, R107, 0x78, !PT ;  /* 0x0000008f04397212 */ /* 0x000fc600078e786b */
[----:B------:R1:W5:Y:S04]  /*de6d0*/  LDL.LU R4, [R1+0x11b0] ;  /* 0x0011b00001047983 */ /* 0x0003680000300800 */
[----:B------:R0:W-:Y:S01]  /*de6e0*/  STL [R1+0x1284], R57 ;  /* 0x0012843901007387 */ /* 0x0001e20000100800 */
[----:B------:R-:W-:-:S03]  /*de6f0*/  LOP3.LUT R58, R3, R147, R107, 0x78, !PT ;  /* 0x00000093033a7212 */ /* 0x000fc600078e786b */
[----:B------:R1:W5:Y:S04]  /*de700*/  LDL.LU R3, [R1+0x11a0] ;  /* 0x0011a00001037983 */ /* 0x0003680000300800 */
[----:B------:R-:W-:Y:S01]  /*de710*/  STL [R1+0x1274], R58 ;  /* 0x0012743a01007387 */ /* 0x000fe20000100800 */
[--C-:B0-----:R-:W-:Y:S02]  /*de720*/  LOP3.LUT R57, R56, R151, R107.reuse, 0x78, !PT ;  /* 0x0000009738397212 */ /* 0x101fe400078e786b */
[----:B------:R-:W-:-:S03]  /*de730*/  LOP3.LUT R56, R55, R155, R107, 0x78, !PT ;  /* 0x0000009b37387212 */ /* 0x000fc600078e786b */
[----:B------:R-:W-:Y:S01]  /*de740*/  STL [R1+0x1264], R57 ;  /* 0x0012643901007387 */ /* 0x000fe20000100800 */
[----:B------:R-:W-:-:S03]  /*de750*/  LOP3.LUT R55, R53, R159, R107, 0x78, !PT ;  /* 0x0000009f35377212 */ /* 0x000fc600078e786b */
[----:B------:R-:W-:Y:S01]  /*de760*/  STL [R1+0x1254], R56 ;  /* 0x0012543801007387 */ /* 0x000fe20000100800 */
[----:B------:R-:W-:-:S03]  /*de770*/  IMAD.MOV.U32 R115, RZ, RZ, -0x1 ;  /* 0xffffffffff737424 */ /* 0x000fc600078e00ff */
[----:B------:R-:W-:Y:S01]  /*de780*/  STL [R1+0x1244], R55 ;  /* 0x0012443701007387 */ /* 0x000fe20000100800 */
[----:B------:R-:W-:-:S05]  /*de790*/  LOP3.LUT R49, R49, R163, R107, 0x78, !PT ;  /* 0x000000a331317212 */ /* 0x000fca00078e786b */
[----:B------:R0:W-:Y:S01]  /*de7a0*/  STL [R1+0x1234], R49 ;  /* 0x0012343101007387 */ /* 0x0001e20000100800 */
[----:B------:R-:W-:-:S03]  /*de7b0*/  LOP3.LUT R53, R7, R167, R107, 0x78, !PT ;  /* 0x000000a707357212 */ /* 0x000fc600078e786b */
[----:B0-----:R1:W5:Y:S04]  /*de7c0*/  LDL.LU R49, [R1+0x120c] ;  /* 0x00120c0001317983 */ /* 0x0013680000300800 */
[----:B------:R1:W-:Y:S01]  /*de7d0*/  STL [R1+0x1224], R53 ;  /* 0x0012243501007387 */ /* 0x0003e20000100800 */
[----:B------:R-:W-:Y:S01]  /*de7e0*/  LOP3.LUT R7, R2, R171, R107, 0x78, !PT ;  /* 0x000000ab02077212 */ /* 0x000fe200078e786b */
[----:B------:R-:W-:Y:S02]  /*de7f0*/  IMAD.MOV.U32 R107, RZ, RZ, R6 ;  /* 0x000000ffff6b7224 */ /* 0x000fe400078e0006 */
[----:B------:R1:W5:Y:S05]  /*de800*/  LDL.LU R2, [R1+0x11fc] ;  /* 0x0011fc0001027983 */ /* 0x00036a0000300800 */
[----:B-1---5:R-:W-:Y:S05]  /*de810*/  WARPSYNC.COLLECTIVE R115, `(.L_x_1131) ;  /* 0x0000000073087348 */ /* 0x022fea0003c00000 */
[----:B------:R0:W2:Y:S02]  /*de820*/  SHFL.IDX P0, R115, R107, R172, R176 ;  /* 0x000000ac6b737389 */ /* 0x0000a400000000b0 */
[----:B012--5:R-:W-:Y:S05]  /*de830*/  ENDCOLLECTIVE ;  /* 0x000000000000791b */ /* 0x027fea0003800000 */
.L_x_1131:
[----:B------:R0:W-:Y:S04]  /*de840*/  STL [R1+0x1214], R7 ;  /* 0x0012140701007387 */ /* 0x0001e80000100800 */
[----:B------:R1:W5:Y:S04]  /*de850*/  LDL.LU R55, [R1+0x11ec] ;  /* 0x0011ec0001377983 */ /* 0x0003680000300800 */
[----:B------:R1:W5:Y:S04]  /*de860*/  LDL.LU R53, [R1+0x11dc] ;  /* 0x0011dc0001357983 */ /* 0x0003680000300800 */
[----:B0-----:R1:W5:Y:S04]  /*de870*/  LDL.LU R7, [R1+0x11cc] ;  /* 0x0011cc0001077983 */ /* 0x0013680000300800 */
[----:B------:R0:W-:Y:S04]  /*de880*/  STL [R1+0x18a8], R6 ;  /* 0x0018a80601007387 */ /* 0x0001e80000100800 */
[----:B0-----:R1:W5:Y:S01]  /*de890*/  LDL.LU R6, [R1+0x11bc] ;  /* 0x0011bc0001067983 */ /* 0x0013620000300800 */
[----:B------:R-:W-:-:S05]  /*de8a0*/  LOP3.LUT R5, R5, R140, R115, 0x78, !PT ;  /* 0x0000008c05057212 */ /* 0x000fca00078e7873 */
[----:B------:R0:W-:Y:S04]  /*de8b0*/  STL [R1+0x1210], R5 ;  /* 0x0012100501007387 */ /* 0x0001e80000100800 */
[----:B0-----:R1:W5:Y:S01]  /*de8c0*/  LDL.LU R5, [R1+0x11ac] ;  /* 0x0011ac0001057983 */ /* 0x0013620000300800 */
[----:B------:R-:W-:-:S03]  /*de8d0*/  LOP3.LUT R56, R0, R144, R115, 0x78, !PT ;  /* 0x0000009000387212 */ /* 0x000fc600078e7873 */
[----:B------:R1:W5:Y:S04]  /*de8e0*/  LDL.LU R0, [R1+0x119c] ;  /* 0x00119c0001007983 */ /* 0x0003680000300800 */
[----:B------:R0:W-:Y:S01]  /*de8f0*/  STL [R1+0x1200], R56 ;  /* 0x0012003801007387 */ /* 0x0001e20000100800 */
[----:B------:R-:W-:Y:S01]  /*de900*/  IMAD.MOV.U32 R107, RZ, RZ, R44 ;  /* 0x000000ffff6b7224 */ /* 0x000fe200078e002c */
[--C-:B------:R-:W-:Y:S02]  /*de910*/  LOP3.LUT R57, R54, R148, R115.reuse, 0x78, !PT ;  /* 0x0000009436397212 */ /* 0x100fe400078e7873 */
[--C-:B0-----:R-:W-:Y:S02]  /*de920*/  LOP3.LUT R56, R52, R152, R115.reuse, 0x78, !PT ;  /* 0x0000009834387212 */ /* 0x101fe400078e7873 */
[--C-:B------:R-:W-:Y:S01]  /*de930*/  LOP3.LUT R54, R51, R156, R115.reuse, 0x78, !PT ;  /* 0x0000009c33367212 */ /* 0x100fe200078e7873 */
[----:B------:R1:W-:Y:S04]  /*de940*/  STL [R1+0x11f0], R57 ;  /* 0x0011f03901007387 */ /* 0x0003e80000100800 */
[----:B------:R1:W-:Y:S01]  /*de950*/  STL [R1+0x11e0], R56 ;  /* 0x0011e03801007387 */ /* 0x0003e20000100800 */
[----:B------:R-:W-:-:S03]  /*de960*/  LOP3.LUT R52, R50, R160, R115, 0x78, !PT ;  /* 0x000000a032347212 */ /* 0x000fc600078e7873 */
[----:B------:R1:W-:Y:S04]  /*de970*/  STL [R1+0x11d0], R54 ;  /* 0x0011d03601007387 */ /* 0x0003e80000100800 */
[----:B------:R1:W-:Y:S01]  /*de980*/  STL [R1+0x11c0], R52 ;  /* 0x0011c03401007387 */ /* 0x0003e20000100800 */
[----:B------:R-:W-:-:S03]  /*de990*/  LOP3.LUT R51, R4, R164, R115, 0x78, !PT ;  /* 0x000000a404337212 */ /* 0x000fc600078e7873 */
[----:B------:R1:W5:Y:S01]  /*de9a0*/  LDL.LU R4, [R1+0x1208] ;  /* 0x0012080001047983 */ /* 0x0003620000300800 */
[----:B------:R-:W-:Y:S01]  /*de9b0*/  LOP3.LUT R50, R3, R168, R115, 0x78, !PT ;  /* 0x000000a803327212 */ /* 0x000fe200078e7873 */
[----:B------:R-:W-:Y:S02]  /*de9c0*/  IMAD.MOV.U32 R115, RZ, RZ, -0x1 ;  /* 0xffffffffff737424 */ /* 0x000fe400078e00ff */
[----:B------:R1:W-:Y:S04]  /*de9d0*/  STL [R1+0x11b0], R51 ;  /* 0x0011b03301007387 */ /* 0x0003e80000100800 */
[----:B------:R1:W5:Y:S02]  /*de9e0*/  LDL.LU R3, [R1+0x11f8] ;  /* 0x0011f80001037983 */ /* 0x0003640000300800 */
[----:B-1---5:R-:W-:Y:S05]  /*de9f0*/  WARPSYNC.COLLECTIVE R115, `(.L_x_1132) ;  /* 0x0000000073087348 */ /* 0x022fea0003c00000 */
[----:B------:R0:W2:Y:S02]  /*dea00*/  SHFL.IDX P0, R115, R107, R172, R176 ;  /* 0x000000ac6b737389 */ /* 0x0000a400000000b0 */
[----:B012--5:R-:W-:Y:S05]  /*dea10*/  ENDCOLLECTIVE ;  /* 0x000000000000791b */ /* 0x027fea0003800000 */
.L_x_1132:
[----:B------:R0:W-:Y:S04]  /*dea20*/  STL [R1+0x11a0], R50 ;  /* 0x0011a03201007387 */ /* 0x0001e80000100800 */
[----:B------:R1:W5:Y:S04]  /*dea30*/  LDL.LU R54, [R1+0x11e8] ;  /* 0x0011e80001367983 */ /* 0x0003680000300800 */
[----:B------:R1:W5:Y:S04]  /*dea40*/  LDL.LU R52, [R1+0x11d8] ;  /* 0x0011d80001347983 */ /* 0x0003680000300800 */
[----:B------:R1:W5:Y:S04]  /*dea50*/  LDL.LU R51, [R1+0x11c8] ;  /* 0x0011c80001337983 */ /* 0x0003680000300800 */
[----:B------:R2:W-:Y:S01]  /*dea60*/  STL [R1+0x18ac], R44 ;  /* 0x0018ac2c01007387 */ /* 0x0005e20000100800 */
[----:B------:R-:W-:-:S03]  /*dea70*/  IMAD.MOV.U32 R123, RZ, RZ, R115 ;  /* 0x000000ffff7b7224 */ /* 0x000fc600078e0073 */
[----:B0-----:R1:W5:Y:S02]  /*dea80*/  LDL.LU R50, [R1+0x11b8] ;  /* 0x0011b80001327983 */ /* 0x0013640000300800 */
[--C-:B--2---:R-:W-:Y:S02]  /*dea90*/  LOP3.LUT R44, R49, R141, R123.reuse, 0x78, !PT ;  /* 0x0000008d312c7212 */ /* 0x104fe400078e787b */
[----:B------:R1:W5:Y:S04]  /*deaa0*/  LDL.LU R49, [R1+0x11a8] ;  /* 0x0011a80001317983 */ /* 0x0003680000300800 */
[----:B------:R0:W-:Y:S02]  /*deab0*/  STL [R1+0x120c], R44 ;  /* 0x00120c2c01007387 */ /* 0x0001e40000100800 */
[----:B0-----:R-:W-:-:S02]  /*deac0*/  LOP3.LUT R44, R2, R145, R123, 0x78, !PT ;  /* 0x00000091022c7212 */ /* 0x001fc400078e787b */
[----:B------:R1:W5:Y:S04]  /*dead0*/  LDL.LU R2, [R1+0x1198] ;  /* 0x0011980001027983 */ /* 0x0003680000300800 */
[----:B------:R0:W-:Y:S01]  /*deae0*/  STL [R1+0x11fc], R44 ;  /* 0x0011fc2c01007387 */ /* 0x0001e20000100800 */
[--C-:B------:R-:W-:Y:S02]  /*deaf0*/  LOP3.LUT R55, R55, R149, R123.reuse, 0x78, !PT ;  /* 0x0000009537377212 */ /* 0x100fe400078e787b */
[----:B------:R-:W-:-:S03]  /*deb00*/  LOP3.LUT R53, R53, R153, R123, 0x78, !PT ;  /* 0x0000009935357212 */ /* 0x000fc600078e787b */
[----:B------:R-:W-:Y:S01]  /*deb10*/  STL [R1+0x11ec], R55 ;  /* 0x0011ec3701007387 */ /* 0x000fe20000100800 */
[----:B0-----:R-:W-:-:S03]  /*deb20*/  LOP3.LUT R44, R7, R157, R123, 0x78, !PT ;  /* 0x0000009d072c7212 */ /* 0x001fc600078e787b */
[----:B------:R-:W-:Y:S04]  /*deb30*/  STL [R1+0x11dc], R53 ;  /* 0x0011dc3501007387 */ /* 0x000fe80000100800 */
[----:B------:R-:W-:Y:S01]  /*deb40*/  STL [R1+0x11cc], R44 ;  /* 0x0011cc2c01007387 */ /* 0x000fe20000100800 */
[----:B------:R-:W-:-:S05]  /*deb50*/  LOP3.LUT R7, R6, R161, R123, 0x78, !PT ;  /* 0x000000a106077212 */ /* 0x000fca00078e787b */
[----:B------:R0:W-:Y:S04]  /*deb60*/  STL [R1+0x11bc], R7 ;  /* 0x0011bc0701007387 */ /* 0x0001e80000100800 */
[----:B0-----:R1:W5:Y:S01]  /*deb70*/  LDL.LU R7, [R1+0x1204] ;  /* 0x0012040001077983 */ /* 0x0013620000300800 */
[----:B------:R-:W-:-:S05]  /*deb80*/  LOP3.LUT R6, R5, R165, R123, 0x78, !PT ;  /* 0x000000a505067212 */ /* 0x000fca00078e787b */
        /* <DEDUP_REMOVED lines=8> */
.L_x_1133:
[----:B------:R0:W-:Y:S04]  /*dec10*/  STL [R1+0x119c], R5 ;  /* 0x00119c0501007387 */ /* 0x0001e80000100800 */
[----:B------:R1:W5:Y:S04]  /*dec20*/  LDL.LU R53, [R1+0x11e4] ;  /* 0x0011e40001357983 */ /* 0x0003680000300800 */
[----:B------:R1:W5:Y:S04]  /*dec30*/  LDL.LU R44, [R1+0x11d4] ;  /* 0x0011d400012c7983 */ /* 0x0003680000300800 */
[----:B------:R1:W5:Y:S04]  /*dec40*/  LDL.LU R6, [R1+0x11c4] ;  /* 0x0011c40001067983 */ /* 0x0003680000300800 */
[----:B0-----:R1:W5:Y:S01]  /*dec50*/  LDL.LU R5, [R1+0x11b4] ;  /* 0x0011b40001057983 */ /* 0x0013620000300800 */
[----:B------:R-:W-:-:S03]  /*dec60*/  IMAD.MOV.U32 R107, RZ, RZ, R115 ;  /* 0x000000ffff6b7224 */ /* 0x000fc600078e0073 */
[----:B------:R0:W-:Y:S02]  /*dec70*/  STL [R1+0x18b0], R45 ;  /* 0x0018b02d01007387 */ /* 0x0001e40000100800 */
[--C-:B------:R-:W-:Y:S02]  /*dec80*/  LOP3.LUT R55, R4, R142, R107.reuse, 0x78, !PT ;  /* 0x0000008e04377212 */ /* 0x100fe400078e786b */
[----:B------:R1:W5:Y:S04]  /*dec90*/  LDL.LU R4, [R1+0x11a4] ;  /* 0x0011a40001047983 */ /* 0x0003680000300800 */
[----:B------:R-:W-:Y:S01]  /*deca0*/  STL [R1+0x1208], R55 ;  /* 0x0012083701007387 */ /* 0x000fe20000100800 */
[----:B0-----:R-:W-:-:S03]  /*decb0*/  LOP3.LUT R45, R3, R146, R107, 0x78, !PT ;  /* 0x00000092032d7212 */ /* 0x001fc600078e786b */
[----:B------:R1:W5:Y:S04]  /*decc0*/  LDL.LU R3, [R1+0x1194] ;  /* 0x0011940001037983 */ /* 0x0003680000300800 */
[----:B------:R0:W-:Y:S01]  /*decd0*/  STL [R1+0x11f8], R45 ;  /* 0x0011f82d01007387 */ /* 0x0001e20000100800 */
[--C-:B------:R-:W-:Y:S02]  /*dece0*/  LOP3.LUT R54, R54, R150, R107.reuse, 0x78, !PT ;  /* 0x0000009636367212 */ /* 0x100fe400078e786b */
[----:B------:R-:W-:-:S03]  /*decf0*/  LOP3.LUT R52, R52, R154, R107, 0x78, !PT ;  /* 0x0000009a34347212 */ /* 0x000fc600078e786b */
[----:B------:R-:W-:Y:S01]  /*ded00*/  STL [R1+0x11e8], R54 ;  /* 0x0011e83601007387 */ /* 0x000fe20000100800 */
[----:B0-----:R-:W-:-:S03]  /*ded10*/  LOP3.LUT R45, R51, R158, R107, 0x78, !PT ;  /* 0x0000009e332d7212 */ /* 0x001fc600078e786b */
[----:B------:R-:W-:Y:S01]  /*ded20*/  STL [R1+0x11d8], R52 ;  /* 0x0011d83401007387 */ /* 0x000fe20000100800 */
[----:B------:R-:W-:-:S03]  /*ded30*/  IMAD.MOV.U32 R115, RZ, RZ, -0x1 ;  /* 0xffffffffff737424 */ /* 0x000fc600078e00ff */
[----:B------:R0:W-:Y:S01]  /*ded40*/  STL [R1+0x11c8], R45 ;  /* 0x0011c82d01007387 */ /* 0x0001e20000100800 */
[----:B------:R-:W-:-:S05]  /*ded50*/  LOP3.LUT R50, R50, R162, R107, 0x78, !PT ;  /* 0x000000a232327212 */ /* 0x000fca00078e786b */
[----:B------:R1:W-:Y:S01]  /*ded60*/  STL [R1+0x11b8], R50 ;  /* 0x0011b83201007387 */ /* 0x0003e20000100800 */
[--C-:B------:R-:W-:Y:S02]  /*ded70*/  LOP3.LUT R49, R49, R166, R107.reuse, 0x78, !PT ;  /* 0x000000a631317212 */ /* 0x100fe400078e786b */
[----:B0-----:R-:W-:Y:S01]  /*ded80*/  LOP3.LUT R45, R2, R170, R107, 0x78, !PT ;  /* 0x000000aa022d7212 */ /* 0x001fe200078e786b */
[----:B------:R-:W-:Y:S01]  /*ded90*/  IMAD.MOV.U32 R107, RZ, RZ, R46 ;  /* 0x000000ffff6b7224 */ /* 0x000fe200078e002e */
[----:B------:R1:W5:Y:S06]  /*deda0*/  LDL.LU R2, [R1+0x1190] ;  /* 0x0011900001027983 */ /* 0x00036c0000300800 */
[----:B-1---5:R-:W-:Y:S05]  /*dedb0*/  WARPSYNC.COLLECTIVE R115, `(.L_x_1134) ;  /* 0x0000000073087348 */ /* 0x022fea0003c00000 */
[----:B------:R0:W2:Y:S02]  /*dedc0*/  SHFL.IDX P0, R115, R107, R172, R176 ;  /* 0x000000ac6b737389 */ /* 0x0000a400000000b0 */
[----:B012--5:R-:W-:Y:S05]  /*dedd0*/  ENDCOLLECTIVE ;  /* 0x000000000000791b */ /* 0x027fea0003800000 */
.L_x_1134:
[----:B------:R0:W-:Y:S04]  /*dede0*/  STL [R1+0x11a8], R49 ;  /* 0x0011a83101007387 */ /* 0x0001e80000100800 */
[----:B------:R1:W5:Y:S04]  /*dedf0*/  LDL.LU R52, [R1+0x1180] ;  /* 0x0011800001347983 */ /* 0x0003680000300800 */
[----:B------:R2:W-:Y:S04]  /*dee00*/  STL [R1+0x1198], R45 ;  /* 0x0011982d01007387 */ /* 0x0005e80000100800 */
[----:B------:R1:W5:Y:S04]  /*dee10*/  LDL.LU R51, [R1+0x1170] ;  /* 0x0011700001337983 */ /* 0x0003680000300800 */
[----:B------:R1:W5:Y:S04]  /*dee20*/  LDL.LU R50, [R1+0x1160] ;  /* 0x0011600001327983 */ /* 0x0003680000300800 */
[----:B0-----:R1:W5:Y:S04]  /*dee30*/  LDL.LU R49, [R1+0x1150] ;  /* 0x0011500001317983 */ /* 0x0013680000300800 */
[----:B--2---:R1:W5:Y:S04]  /*dee40*/  LDL.LU R45, [R1+0x1140] ;  /* 0x00114000012d7983 */ /* 0x0043680000300800 */
[----:B------:R0:W-:Y:S02]  /*dee50*/  STL [R1+0x18b4], R46 ;  /* 0x0018b42e01007387 */ /* 0x0001e40000100800 */
[----:B0-----:R-:W-:-:S02]  /*dee60*/  LOP3.LUT R46, R7, R143, R115, 0x78, !PT ;  /* 0x0000008f072e7212 */ /* 0x001fc400078e7873 */
        /* <DEDUP_REMOVED lines=10> */
[----:B------:R-:W-:-:S03]  /*def10*/  LOP3.LUT R5, R5, R163, R115, 0x78, !PT ;  /* 0x000000a305057212 */ /* 0x000fc600078e7873 */
[----:B------:R-:W-:Y:S04]  /*def20*/  STL [R1+0x11c4], R6 ;  /* 0x0011c40601007387 */ /* 0x000fe80000100800 */
[----:B------:R0:W-:Y:S04]  /*def30*/  STL [R1+0x11b4], R5 ;  /* 0x0011b40501007387 */ /* 0x0001e80000100800 */
[----:B0-----:R1:W5:Y:S01]  /*def40*/  LDL.LU R5, [R1+0x118c] ;  /* 0x00118c0001057983 */ /* 0x0013620000300800 */
[----:B------:R-:W-:Y:S01]  /*def50*/  IMAD.MOV.U32 R107, RZ, RZ, R40 ;  /* 0x000000ffff6b7224 */ /* 0x000fe200078e0028 */
[----:B------:R-:W-:-:S05]  /*def60*/  LOP3.LUT R4, R4, R167, R115, 0x78, !PT ;  /* 0x000000a704047212 */ /* 0x000fca00078e7873 */
[----:B------:R1:W-:Y:S04]  /*def70*/  STL [R1+0x11a4], R4 ;  /* 0x0011a40401007387 */ /* 0x0003e80000100800 */
[----:B------:R1:W5:Y:S01]  /*def80*/  LDL.LU R53, [R1+0x117c] ;  /* 0x00117c0001357983 */ /* 0x0003620000300800 */
[----:B------:R-:W-:Y:S01]  /*def90*/  LOP3.LUT R3, R3, R171, R115, 0x78, !PT ;  /* 0x000000ab03037212 */ /* 0x000fe200078e7873 */
[----:B------:R-:W-:-:S07]  /*defa0*/  IMAD.MOV.U32 R115, RZ, RZ, -0x1 ;  /* 0xffffffffff737424 */ /* 0x000fce00078e00ff */
[----:B-1---5:R-:W-:Y:S05]  /*defb0*/  WARPSYNC.COLLECTIVE R115, `(.L_x_1135) ;  /* 0x0000000073087348 */ /* 0x022fea0003c00000 */
[----:B------:R0:W2:Y:S02]  /*defc0*/  SHFL.IDX P0, R115, R107, R172, R176 ;  /* 0x000000ac6b737389 */ /* 0x0000a400000000b0 */
[----:B012--5:R-:W-:Y:S05]  /*defd0*/  ENDCOLLECTIVE ;  /* 0x000000000000791b */ /* 0x027fea0003800000 */
.L_x_1135:
[----:B------:R0:W-:Y:S04]  /*defe0*/  STL [R1+0x1194], R3 ;  /* 0x0011940301007387 */ /* 0x0001e80000100800 */
[----:B------:R1:W5:Y:S04]  /*deff0*/  LDL.LU R46, [R1+0x116c] ;  /* 0x00116c00012e7983 */ /* 0x0003680000300800 */
[----:B------:R1:W5:Y:S04]  /*df000*/  LDL.LU R44, [R1+0x115c] ;  /* 0x00115c00012c7983 */ /* 0x0003680000300800 */
[----:B------:R1:W5:Y:S04]  /*df010*/  LDL.LU R6, [R1+0x114c] ;  /* 0x00114c0001067983 */ /* 0x0003680000300800 */
[----:B------:R1:W5:Y:S04]  /*df020*/  LDL.LU R4, [R1+0x113c] ;  /* 0x00113c0001047983 */ /* 0x0003680000300800 */
[----:B------:R2:W-:Y:S04]  /*df030*/  STL [R1+0x18b8], R40 ;  /* 0x0018b82801007387 */ /* 0x0005e80000100800 */
[----:B0-----:R1:W5:Y:S01]  /*df040*/  LDL.LU R3, [R1+0x112c] ;  /* 0x00112c0001037983 */ /* 0x0013620000300800 */
[----:B------:R-:W-:-:S05]  /*df050*/  IMAD.MOV.U32 R123, RZ, RZ, R115 ;  /* 0x000000ffff7b7224 */ /* 0x000fca00078e0073 */
[--C-:B--2---:R-:W-:Y:S02]  /*df060*/  LOP3.LUT R40, R2, R140, R123.reuse, 0x78, !PT ;  /* 0x0000008c02287212 */ /* 0x104fe400078e787b */
[----:B------:R1:W5:Y:S04]  /*df070*/  LDL.LU R2, [R1+0x111c] ;  /* 0x00111c0001027983 */ /* 0x0003680000300800 */
[----:B------:R0:W-:Y:S01]  /*df080*/  STL [R1+0x1190], R40 ;  /* 0x0011902801007387 */ /* 0x0001e20000100800 */
[--C-:B------:R-:W-:Y:S02]  /*df090*/  LOP3.LUT R52, R52, R144, R123.reuse, 0x78, !PT ;  /* 0x0000009034347212 */ /* 0x100fe400078e787b */
[----:B------:R-:W-:-:S03]  /*df0a0*/  LOP3.LUT R51, R51, R148, R123, 0x78, !PT ;  /* 0x0000009433337212 */ /* 0x000fc600078e787b */
[----:B------:R-:W-:Y:S01]  /*df0b0*/  STL [R1+0x1180], R52 ;  /* 0x0011803401007387 */ /* 0x000fe20000100800 */
[----:B0-----:R-:W-:-:S03]  /*df0c0*/  LOP3.LUT R40, R50, R152, R123, 0x78, !PT ;  /* 0x0000009832287212 */ /* 0x001fc600078e787b */
[----:B------:R-:W-:Y:S01]  /*df0d0*/  STL [R1+0x1170], R51 ;  /* 0x0011703301007387 */ /* 0x000fe20000100800 */
[----:B------:R-:W-:-:S03]  /*df0e0*/  LOP3.LUT R49, R49, R156, R123, 0x78, !PT ;  /* 0x0000009c31317212 */ /* 0x000fc600078e787b */
[----:B------:R0:W-:Y:S01]  /*df0f0*/  STL [R1+0x1160], R40 ;  /* 0x0011602801007387 */ /* 0x0001e20000100800 */
[----:B------:R-:W-:-:S03]  /*df100*/  LOP3.LUT R45, R45, R160, R123, 0x78, !PT ;  /* 0x000000a02d2d7212 */ /* 0x000fc600078e787b */
[----:B------:R1:W-:Y:S04]  /*df110*/  STL [R1+0x1150], R49 ;  /* 0x0011503101007387 */ /* 0x0003e80000100800 */
[----:B------:R1:W-:Y:S01]  /*df120*/  STL [R1+0x1140], R45 ;  /* 0x0011402d01007387 */ /* 0x0003e20000100800 */
[--C-:B0-----:R-:W-:Y:S02]  /*df130*/  LOP3.LUT R40, R7, R164, R123.reuse, 0x78, !PT ;  /* 0x000000a407287212 */ /* 0x101fe400078e787b */
[----:B------:R-:W-:Y:S02]  /*df140*/  LOP3.LUT R7, R0, R168, R123, 0x78, !PT ;  /* 0x000000a800077212 */ /* 0x000fe400078e787b */
[----:B------:R1:W5:Y:S01]  /*df150*/  LDL.LU R0, [R1+0x1188] ;  /* 0x0011880001007983 */ /* 0x0003620000300800 */
[----:B------:R-:W-:-:S02]  /*df160*/  IMAD.MOV.U32 R115, RZ, RZ, -0x1 ;  /* 0xffffffffff737424 */ /* 0x000fc400078e00ff */
[----:B------:R-:W-:-:S07]  /*df170*/  IMAD.MOV.U32 R107, RZ, RZ, R41 ;  /* 0x000000ffff6b7224 */ /* 0x000fce00078e0029 */
[----:B-1---5:R-:W-:Y:S05]  /*df180*/  WARPSYNC.COLLECTIVE R115, `(.L_x_1136) ;  /* 0x0000000073087348 */ /* 0x022fea0003c00000 */
[----:B------:R0:W2:Y:S02]  /*df190*/  SHFL.IDX P0, R115, R107, R172, R176 ;  /* 0x000000ac6b737389 */ /* 0x0000a400000000b0 */
[----:B012--5:R-:W-:Y:S05]  /*df1a0*/  ENDCOLLECTIVE ;  /* 0x000000000000791b */ /* 0x027fea0003800000 */
.L_x_1136:
[----:B------:R-:W-:Y:S04]  /*df1b0*/  STL [R1+0x1130], R40 ;  /* 0x0011302801007387 */ /* 0x000fe80000100800 */
[----:B------:R0:W5:Y:S04]  /*df1c0*/  LDL.LU R52, [R1+0x1178] ;  /* 0x0011780001347983 */ /* 0x0001680000300800 */
[----:B------:R1:W-:Y:S04]  /*df1d0*/  STL [R1+0x1120], R7 ;  /* 0x0011200701007387 */ /* 0x0003e80000100800 */
[----:B------:R0:W5:Y:S04]  /*df1e0*/  LDL.LU R51, [R1+0x1168] ;  /* 0x0011680001337983 */ /* 0x0001680000300800 */
[----:B------:R0:W5:Y:S01]  /*df1f0*/  LDL.LU R50, [R1+0x1158] ;  /* 0x0011580001327983 */ /* 0x0001620000300800 */
[----:B------:R-:W-:-:S03]  /*df200*/  IMAD.MOV.U32 R107, RZ, RZ, R115 ;  /* 0x000000ffff6b7224 */ /* 0x000fc600078e0073 */
[----:B------:R0:W5:Y:S04]  /*df210*/  LDL.LU R49, [R1+0x1148] ;  /* 0x0011480001317983 */ /* 0x0001680000300800 */
[----:B------:R0:W5:Y:S04]  /*df220*/  LDL.LU R45, [R1+0x1138] ;  /* 0x00113800012d7983 */ /* 0x0001680000300800 */
[----:B-1----:R0:W5:Y:S04]  /*df230*/  LDL.LU R7, [R1+0x1128] ;  /* 0x0011280001077983 */ /* 0x0021680000300800 */
[----:B------:R1:W-:Y:S02]  /*df240*/  STL [R1+0x18bc], R41 ;  /* 0x0018bc2901007387 */ /* 0x0003e40000100800 */
[----:B-1----:R-:W-:-:S02]  /*df250*/  LOP3.LUT R41, R5, R141, R107, 0x78, !PT ;  /* 0x0000008d05297212 */ /* 0x002fc400078e786b */
[----:B------:R0:W5:Y:S01]  /*df260*/  LDL.LU R5, [R1+0x1118] ;  /* 0x0011180001057983 */ /* 0x0001620000300800 */
[----:B------:R-:W-:-:S03]  /*df270*/  LOP3.LUT R40, R53, R145, R107, 0x78, !PT ;  /* 0x0000009135287212 */ /* 0x000fc600078e786b */
[----:B------:R1:W-:Y:S04]  /*df280*/  STL [R1+0x118c], R41 ;  /* 0x00118c2901007387 */ /* 0x0003e80000100800 */
[----:B------:R2:W-:Y:S01]  /*df290*/  STL [R1+0x117c], R40 ;  /* 0x00117c2801007387 */ /* 0x0005e20000100800 */
[--C-:B------:R-:W-:Y:S02]  /*df2a0*/  LOP3.LUT R46, R46, R149, R107.reuse, 0x78, !PT ;  /* 0x000000952e2e7212 */ /* 0x100fe400078e786b */
[----:B-1----:R-:W-:-:S03]  /*df2b0*/  LOP3.LUT R41, R44, R153, R107, 0x78, !PT ;  /* 0x000000992c297212 */ /* 0x002fc600078e786b */
[----:B------:R1:W-:Y:S01]  /*df2c0*/  STL [R1+0x116c], R46 ;  /* 0x00116c2e01007387 */ /* 0x0003e20000100800 */
[----:B--2---:R-:W-:-:S03]  /*df2d0*/  LOP3.LUT R40, R6, R157, R107, 0x78, !PT ;  /* 0x0000009d06287212 */ /* 0x004fc600078e786b */
[----:B------:R0:W-:Y:S01]  /*df2e0*/  STL [R1+0x115c], R41 ;  /* 0x00115c2901007387 */ /* 0x0001e20000100800 */
[----:B------:R-:W-:-:S03]  /*df2f0*/  LOP3.LUT R6, R4, R161, R107, 0x78, !PT ;  /* 0x000000a104067212 */ /* 0x000fc600078e786b */
[----:B------:R0:W-:Y:S04]  /*df300*/  STL [R1+0x114c], R40 ;  /* 0x00114c2801007387 */ /* 0x0001e80000100800 */
[----:B------:R0:W-:Y:S01]  /*df310*/  STL [R1+0x113c], R6 ;  /* 0x00113c0601007387 */ /* 0x0001e20000100800 */
[----:B------:R-:W-:-:S03]  /*df320*/  LOP3.LUT R4, R3, R165, R107, 0x78, !PT ;  /* 0x000000a503047212 */ /* 0x000fc600078e786b */
[----:B------:R0:W5:Y:S01]  /*df330*/  LDL.LU R3, [R1+0x1184] ;  /* 0x0011840001037983 */ /* 0x0001620000300800 */
[----:B------:R-:W-:-:S03]  /*df340*/  IMAD.MOV.U32 R115, RZ, RZ, -0x1 ;  /* 0xffffffffff737424 */ /* 0x000fc600078e00ff */
[----:B------:R0:W-:Y:S04]  /*df350*/  STL [R1+0x112c], R4 ;  /* 0x00112c0401007387 */ /* 0x0001e80000100800 */
[----:B-1----:R0:W5:Y:S01]  /*df360*/  LDL.LU R46, [R1+0x1174] ;  /* 0x00117400012e7983 */ /* 0x0021620000300800 */
[----:B------:R-:W-:Y:S01]  /*df370*/  LOP3.LUT R2, R2, R169, R107, 0x78, !PT ;  /* 0x000000a902027212 */ /* 0x000fe200078e786b */
[----:B------:R-:W-:-:S07]  /*df380*/  IMAD.MOV.U32 R107, RZ, RZ, R42 ;  /* 0x000000ffff6b7224 */ /* 0x000fce00078e002a */
[----:B0----5:R-:W-:Y:S05]  /*df390*/  WARPSYNC.COLLECTIVE R115, `(.L_x_1137) ;  /* 0x0000000073087348 */ /* 0x021fea0003c00000 */
[----:B------:R1:W2:Y:S02]  /*df3a0*/  SHFL.IDX P0, R115, R107, R172, R176 ;  /* 0x000000ac6b737389 */ /* 0x0002a400000000b0 */
[----:B012--5:R-:W-:Y:S05]  /*df3b0*/  ENDCOLLECTIVE ;  /* 0x000000000000791b */ /* 0x027fea0003800000 */
.L_x_1137:
[----:B------:R0:W-:Y:S04]  /*df3c0*/  STL [R1+0x111c], R2 ;  /* 0x00111c0201007387 */ /* 0x0001e80000100800 */
[----:B------:R1:W5:Y:S04]  /*df3d0*/  LDL.LU R44, [R1+0x1164] ;  /* 0x00116400012c7983 */ /* 0x0003680000300800 */
[----:B------:R1:W5:Y:S04]  /*df3e0*/  LDL.LU R40, [R1+0x1154] ;  /* 0x0011540001287983 */ /* 0x0003680000300800 */
[----:B------:R1:W5:Y:S04]  /*df3f0*/  LDL.LU R6, [R1+0x1144] ;  /* 0x0011440001067983 */ /* 0x0003680000300800 */
[----:B------:R1:W5:Y:S04]  /*df400*/  LDL.LU R4, [R1+0x1134] ;  /* 0x0011340001047983 */ /* 0x0003680000300800 */
[----:B0-----:R1:W5:Y:S04]  /*df410*/  LDL.LU R2, [R1+0x1124] ;  /* 0x0011240001027983 */ /* 0x0013680000300800 */
[----:B------:R0:W-:Y:S01]  /*df420*/  STL [R1+0x18c0], R42 ;  /* 0x0018c02a01007387 */ /* 0x0001e20000100800 */
[----:B------:R-:W-:-:S03]  /*df430*/  LOP3.LUT R41, R0, R142, R115, 0x78, !PT ;  /* 0x0000008e00297212 */ /* 0x000fc600078e7873 */
[----:B------:R1:W5:Y:S04]  /*df440*/  LDL.LU R0, [R1+0x1114] ;  /* 0x0011140001007983 */ /* 0x0003680000300800 */
[----:B------:R2:W-:Y:S01]  /*df450*/  STL [R1+0x1188], R41 ;  /* 0x0011882901007387 */ /* 0x0005e20000100800 */
[----:B------:R-:W-:Y:S01]  /*df460*/  IMAD.MOV.U32 R107, RZ, RZ, R43 ;  /* 0x000000ffff6b7224 */ /* 0x000fe200078e002b */
[--C-:B0-----:R-:W-:Y:S02]  /*df470*/  LOP3.LUT R42, R52, R146, R115.reuse, 0x78, !PT ;  /* 0x00000092342a7212 */ /* 0x101fe400078e7873 */
[----:B--2---:R-:W-:-:S03]  /*df480*/  LOP3.LUT R41, R51, R150, R115, 0x78, !PT ;  /* 0x0000009633297212 */ /* 0x004fc600078e7873 */
[----:B------:R0:W-:Y:S01]  /*df490*/  STL [R1+0x1178], R42 ;  /* 0x0011782a01007387 */ /* 0x0001e20000100800 */
[----:B------:R-:W-:-:S03]  /*df4a0*/  LOP3.LUT R50, R50, R154, R115, 0x78, !PT ;  /* 0x0000009a32327212 */ /* 0x000fc600078e7873 */
[----:B------:R2:W-:Y:S01]  /*df4b0*/  STL [R1+0x1168], R41 ;  /* 0x0011682901007387 */ /* 0x0005e20000100800 */
[--C-:B0-----:R-:W-:Y:S02]  /*df4c0*/  LOP3.LUT R42, R49, R158, R115.reuse, 0x78, !PT ;  /* 0x0000009e312a7212 */ /* 0x101fe400078e7873 */
[--C-:B--2---:R-:W-:Y:S02]  /*df4d0*/  LOP3.LUT R41, R45, R162, R115.reuse, 0x78, !PT ;  /* 0x000000a22d297212 */ /* 0x104fe400078e7873 */
[--C-:B------:R-:W-:Y:S02]  /*df4e0*/  LOP3.LUT R7, R7, R166, R115.reuse, 0x78, !PT ;  /* 0x000000a607077212 */ /* 0x100fe400078e7873 */
[----:B------:R-:W-:Y:S01]  /*df4f0*/  LOP3.LUT R5, R5, R170, R115, 0x78, !PT ;  /* 0x000000aa05057212 */ /* 0x000fe200078e7873 */
[----:B-1----:R-:W-:-:S07]  /*df500*/  IMAD.MOV.U32 R115, RZ, RZ, -0x1 ;  /* 0xffffffffff737424 */ /* 0x002fce00078e00ff */
[----:B-----5:R-:W-:Y:S05]  /*df510*/  WARPSYNC.COLLECTIVE R115, `(.L_x_1138) ;  /* 0x0000000073087348 */ /* 0x020fea0003c00000 */
[----:B------:R0:W1:Y:S02]  /*df520*/  SHFL.IDX P0, R115, R107, R172, R176 ;  /* 0x000000ac6b737389 */ /* 0x00006400000000b0 */
[----:B01---5:R-:W-:Y:S05]  /*df530*/  ENDCOLLECTIVE ;  /* 0x000000000000791b */ /* 0x023fea0003800000 */
.L_x_1138:
[----:B------:R0:W-:Y:S04]  /*df540*/  STL [R1+0x1158], R50 ;  /* 0x0011583201007387 */ /* 0x0001e80000100800 */
[----:B------:R1:W-:Y:S04]  /*df550*/  STL [R1+0x1148], R42 ;  /* 0x0011482a01007387 */ /* 0x0003e80000100800 */
[----:B------:R2:W-:Y:S04]  /*df560*/  STL [R1+0x1138], R41 ;  /* 0x0011382901007387 */ /* 0x0005e80000100800 */
[----:B------:R3:W5:Y:S04]  /*df570*/  LDL.LU R51, [R1+0x1110] ;  /* 0x0011100001337983 */ /* 0x0007680000300800 */
[----:B------:R4:W-:Y:S04]  /*df580*/  STL [R1+0x1128], R7 ;  /* 0x0011280701007387 */ /* 0x0009e80000100800 */
[----:B0-----:R3:W5:Y:S01]  /*df590*/  LDL.LU R50, [R1+0x1100] ;  /* 0x0011000001327983 */ /* 0x0017620000300800 */
[----:B------:R-:W-:-:S03]  /*df5a0*/  IMAD.MOV.U32 R123, RZ, RZ, R115 ;  /* 0x000000ffff7b7224 */ /* 0x000fc600078e0073 */
[----:B------:R0:W-:Y:S04]  /*df5b0*/  STL [R1+0x1118], R5 ;  /* 0x0011180501007387 */ /* 0x0001e80000100800 */
[----:B------:R3:W5:Y:S04]  /*df5c0*/  LDL.LU R45, [R1+0x10f0] ;  /* 0x0010f000012d7983 */ /* 0x0007680000300800 */
[----:B-1----:R3:W5:Y:S04]  /*df5d0*/  LDL.LU R42, [R1+0x10e0] ;  /* 0x0010e000012a7983 */ /* 0x0027680000300800 */
[----:B--2---:R3:W5:Y:S04]  /*df5e0*/  LDL.LU R41, [R1+0x10d0] ;  /* 0x0010d00001297983 */ /* 0x0047680000300800 */
[----:B----4-:R3:W5:Y:S04]  /*df5f0*/  LDL.LU R7, [R1+0x10c0] ;  /* 0x0010c00001077983 */ /* 0x0107680000300800 */
[----:B0-----:R3:W5:Y:S04]  /*df600*/  LDL.LU R5, [R1+0x10b0] ;  /* 0x0010b00001057983 */ /* 0x0017680000300800 */
[----:B------:R0:W-:Y:S02]  /*df610*/  STL [R1+0x18c4], R43 ;  /* 0x0018c42b01007387 */ /* 0x0001e40000100800 */
[----:B0-----:R-:W-:-:S02]  /*df620*/  LOP3.LUT R43, R3, R143, R123, 0x78, !PT ;  /* 0x0000008f032b7212 */ /* 0x001fc400078e787b */
[----:B------:R3:W5:Y:S01]  /*df630*/  LDL.LU R3, [R1+0x10a0] ;  /* 0x0010a00001037983 */ /* 0x0007620000300800 */
[----:B------:R-:W-:-:S03]  /*df640*/  LOP3.LUT R46, R46, R147, R123, 0x78, !PT ;  /* 0x000000932e2e7212 */ /* 0x000fc600078e787b */
[----:B------:R0:W-:Y:S04]  /*df650*/  STL [R1+0x1184], R43 ;  /* 0x0011842b01007387 */ /* 0x0001e80000100800 */
[----:B------:R1:W-:Y:S01]  /*df660*/  STL [R1+0x1174], R46 ;  /* 0x0011742e01007387 */ /* 0x0003e20000100800 */
[--C-:B0-----:R-:W-:Y:S02]  /*df670*/  LOP3.LUT R43, R44, R151, R123.reuse, 0x78, !PT ;  /* 0x000000972c2b7212 */ /* 0x101fe400078e787b */
[----:B------:R-:W-:-:S03]  /*df680*/  LOP3.LUT R40, R40, R155, R123, 0x78, !PT ;  /* 0x0000009b28287212 */ /* 0x000fc600078e787b */
[----:B------:R-:W-:Y:S01]  /*df690*/  STL [R1+0x1164], R43 ;  /* 0x0011642b01007387 */ /* 0x000fe20000100800 */
[----:B------:R-:W-:-:S03]  /*df6a0*/  LOP3.LUT R6, R6, R159, R123, 0x78, !PT ;  /* 0x0000009f06067212 */ /* 0x000fc600078e787b */
[----:B------:R0:W-:Y:S01]  /*df6b0*/  STL [R1+0x1154], R40 ;  /* 0x0011542801007387 */ /* 0x0001e20000100800 */
[----:B------:R-:W-:-:S03]  /*df6c0*/  LOP3.LUT R4, R4, R163, R123, 0x78, !PT ;  /* 0x000000a304047212 */ /* 0x000fc600078e787b */
[----:B------:R2:W-:Y:S01]  /*df6d0*/  STL [R1+0x1144], R6 ;  /* 0x0011440601007387 */ /* 0x0005e20000100800 */
[----:B------:R-:W-:-:S03]  /*df6e0*/  LOP3.LUT R2, R2, R167, R123, 0x78, !PT ;  /* 0x000000a702027212 */ /* 0x000fc600078e787b */
[----:B------:R4:W-:Y:S04]  /*df6f0*/  STL [R1+0x1134], R4 ;  /* 0x0011340401007387 */ /* 0x0009e80000100800 */
[----:B------:R3:W5:Y:S04]  /*df700*/  LDL.LU R49, [R1+0x110c] ;  /* 0x00110c0001317983 */ /* 0x0007680000300800 */
[----:B------:R3:W-:Y:S04]  /*df710*/  STL [R1+0x1124], R2 ;  /* 0x0011240201007387 */ /* 0x0007e80000100800 */
[----:B-1----:R1:W5:Y:S01]  /*df720*/  LDL.LU R46, [R1+0x10fc] ;  /* 0x0010fc00012e7983 */ /* 0x0023620000300800 */
[----:B------:R-:W-:-:S05]  /*df730*/  LOP3.LUT R0, R0, R171, R123, 0x78, !PT ;  /* 0x000000ab00007212 */ /* 0x000fca00078e787b */
[----:B------:R1:W-:Y:S04]  /*df740*/  STL [R1+0x1114], R0 ;  /* 0x0011140001007387 */ /* 0x0003e80000100800 */
[----:B------:R1:W5:Y:S04]  /*df750*/  LDL.LU R44, [R1+0x10ec] ;  /* 0x0010ec00012c7983 */ /* 0x0003680000300800 */
[----:B0-----:R0:W5:Y:S04]  /*df760*/  LDL.LU R40, [R1+0x10dc] ;  /* 0x0010dc0001287983 */ /* 0x0011680000300800 */
[----:B--2---:R0:W5:Y:S04]  /*df770*/  LDL.LU R6, [R1+0x10cc] ;  /* 0x0010cc0001067983 */ /* 0x0041680000300800 */
[----:B----4-:R0:W5:Y:S04]  /*df780*/  LDL.LU R4, [R1+0x10bc] ;  /* 0x0010bc0001047983 */ /* 0x0101680000300800 */
[----:B---3--:R0:W5:Y:S04]  /*df790*/  LDL.LU R2, [R1+0x10ac] ;  /* 0x0010ac0001027983 */ /* 0x0081680000300800 */
[----:B-1----:R0:W5:Y:S01]  /*df7a0*/  LDL.LU R0, [R1+0x109c] ;  /* 0x00109c0001007983 */ /* 0x0021620000300800 */
[----:B------:R-:W-:-:S02]  /*df7b0*/  IMAD.MOV.U32 R115, RZ, RZ, -0x1 ;  /* 0xffffffffff737424 */ /* 0x000fc400078e00ff */
[----:B------:R-:W-:-:S07]  /*df7c0*/  IMAD.MOV.U32 R107, RZ, RZ, R37 ;  /* 0x000000ffff6b7224 */ /* 0x000fce00078e0025 */
[----:B0----5:R-:W-:Y:S05]  /*df7d0*/  WARPSYNC.COLLECTIVE R115, `(.L_x_1139) ;  /* 0x0000000073087348 */ /* 0x021fea0003c00000 */
[----:B------:R1:W2:Y:S02]  /*df7e0*/  SHFL.IDX P0, R115, R107, R172, R176 ;  /* 0x000000ac6b737389 */ /* 0x0002a400000000b0 */
[----:B012--5:R-:W-:Y:S05]  /*df7f0*/  ENDCOLLECTIVE ;  /* 0x000000000000791b */ /* 0x027fea0003800000 */
.L_x_1139:
[----:B------:R0:W-:Y:S01]  /*df800*/  STL [R1+0x18c8], R37 ;  /* 0x0018c82501007387 */ /* 0x0001e20000100800 */
[----:B------:R-:W-:-:S05]  /*df810*/  IMAD.MOV.U32 R107, RZ, RZ, R115 ;  /* 0x000000ffff6b7224 */ /* 0x000fca00078e0073 */
[--C-:B------:R-:W-:Y:S02]  /*df820*/  LOP3.LUT R51, R51, R140, R107.reuse, 0x78, !PT ;  /* 0x0000008c33337212 */ /* 0x100fe400078e786b */
[----:B0-----:R-:W-:-:S03]  /*df830*/  LOP3.LUT R37, R50, R144, R107, 0x78, !PT ;  /* 0x0000009032257212 */ /* 0x001fc600078e786b */
[----:B------:R-:W-:Y:S04]  /*df840*/  STL [R1+0x1110], R51 ;  /* 0x0011103301007387 */ /* 0x000fe80000100800 */
[----:B------:R0:W-:Y:S01]  /*df850*/  STL [R1+0x1100], R37 ;  /* 0x0011002501007387 */ /* 0x0001e20000100800 */
[--C-:B------:R-:W-:Y:S02]  /*df860*/  LOP3.LUT R43, R45, R148, R107.reuse, 0x78, !PT ;  /* 0x000000942d2b7212 */ /* 0x100fe400078e786b */
[----:B------:R-:W-:-:S03]  /*df870*/  LOP3.LUT R42, R42, R152, R107, 0x78, !PT ;  /* 0x000000982a2a7212 */ /* 0x000fc600078e786b */
[----:B------:R1:W-:Y:S01]  /*df880*/  STL [R1+0x10f0], R43 ;  /* 0x0010f02b01007387 */ /* 0x0003e20000100800 */
[----:B0-----:R-:W-:-:S03]  /*df890*/  LOP3.LUT R37, R41, R156, R107, 0x78, !PT ;  /* 0x0000009c29257212 */ /* 0x001fc600078e786b */
        /* <DEDUP_REMOVED lines=10> */
[----:B0-----:R0:W5:Y:S04]  /*df940*/  LDL.LU R42, [R1+0x10e8] ;  /* 0x0010e800012a7983 */ /* 0x0011680000300800 */
[----:B------:R0:W5:Y:S04]  /*df950*/  LDL.LU R41, [R1+0x10d8] ;  /* 0x0010d80001297983 */ /* 0x0001680000300800 */
[----:B--2---:R0:W5:Y:S04]  /*df960*/  LDL.LU R37, [R1+0x10c8] ;  /* 0x0010c80001257983 */ /* 0x0041680000300800 */
[----:B---3--:R0:W5:Y:S04]  /*df970*/  LDL.LU R7, [R1+0x10b8] ;  /* 0x0010b80001077983 */ /* 0x0081680000300800 */
[----:B----4-:R0:W5:Y:S01]  /*df980*/  LDL.LU R5, [R1+0x10a8] ;  /* 0x0010a80001057983 */ /* 0x0101620000300800 */
[----:B------:R-:W-:-:S03]  /*df990*/  IMAD.MOV.U32 R115, RZ, RZ, -0x1 ;  /* 0xffffffffff737424 */ /* 0x000fc600078e00ff */
[----:B-1----:R0:W5:Y:S01]  /*df9a0*/  LDL.LU R3, [R1+0x1098] ;  /* 0x0010980001037983 */ /* 0x0021620000300800 */
[----:B------:R-:W-:-:S07]  /*df9b0*/  IMAD.MOV.U32 R107, RZ, RZ, R38 ;  /* 0x000000ffff6b7224 */ /* 0x000fce00078e0026 */
[----:B0----5:R-:W-:Y:S05]  /*df9c0*/  WARPSYNC.COLLECTIVE R115, `(.L_x_1140) ;  /* 0x0000000073087348 */ /* 0x021fea0003c00000 */
[----:B------:R1:W2:Y:S02]  /*df9d0*/  SHFL.IDX P0, R115, R107, R172, R176 ;  /* 0x000000ac6b737389 */ /* 0x0002a400000000b0 */
[----:B012--5:R-:W-:Y:S05]  /*df9e0*/  ENDCOLLECTIVE ;  /* 0x000000000000791b */ /* 0x027fea0003800000 */
.L_x_1140:
        /* <DEDUP_REMOVED lines=15> */
[----:B-1----:R1:W5:Y:S04]  /*dfae0*/  LDL.LU R46, [R1+0x1104] ;  /* 0x00110400012e7983 */ /* 0x0023680000300800 */
[----:B------:R1:W-:Y:S04]  /*dfaf0*/  STL [R1+0x10ac], R2 ;  /* 0x0010ac0201007387 */ /* 0x0003e80000100800 */
[----:B0-----:R0:W5:Y:S04]  /*dfb00*/  LDL.LU R44, [R1+0x10f4] ;  /* 0x0010f400012c7983 */ /* 0x0011680000300800 */
[----:B------:R0:W-:Y:S04]  /*dfb10*/  STL [R1+0x109c], R0 ;  /* 0x00109c0001007387 */ /* 0x0001e80000100800 */
[----:B------:R0:W5:Y:S04]  /*dfb20*/  LDL.LU R40, [R1+0x10e4] ;  /* 0x0010e40001287983 */ /* 0x0001680000300800 */
[----:B--2---:R2:W5:Y:S04]  /*dfb30*/  LDL.LU R38, [R1+0x10d4] ;  /* 0x0010d40001267983 */ /* 0x0045680000300800 */
[----:B---3--:R2:W5:Y:S04]  /*dfb40*/  LDL.LU R6, [R1+0x10c4] ;  /* 0x0010c40001067983 */ /* 0x0085680000300800 */
[----:B----4-:R2:W5:Y:S04]  /*dfb50*/  LDL.LU R4, [R1+0x10b4] ;  /* 0x0010b40001047983 */ /* 0x0105680000300800 */
[----:B-1----:R2:W5:Y:S04]  /*dfb60*/  LDL.LU R2, [R1+0x10a4] ;  /* 0x0010a40001027983 */ /* 0x0025680000300800 */
[----:B0-----:R2:W5:Y:S01]  /*dfb70*/  LDL.LU R0, [R1+0x1094] ;  /* 0x0010940001007983 */ /* 0x0015620000300800 */
[----:B------:R-:W-:-:S02]  /*dfb80*/  IMAD.MOV.U32 R115, RZ, RZ, -0x1 ;  /* 0xffffffffff737424 */ /* 0x000fc400078e00ff */
[----:B------:R-:W-:-:S07]  /*dfb90*/  IMAD.MOV.U32 R107, RZ, RZ, R39 ;  /* 0x000000ffff6b7224 */ /* 0x000fce00078e0027 */
[----:B--2--5:R-:W-:Y:S05]  /*dfba0*/  WARPSYNC.COLLECTIVE R115, `(.L_x_1141) ;  /* 0x0000000073087348 */ /* 0x024fea0003c00000 */
[----:B------:R0:W1:Y:S02]  /*dfbb0*/  SHFL.IDX P0, R115, R107, R172, R176 ;  /* 0x000000ac6b737389 */ /* 0x00006400000000b0 */
[----:B012--5:R-:W-:Y:S05]  /*dfbc0*/  ENDCOLLECTIVE ;  /* 0x000000000000791b */ /* 0x027fea0003800000 */
.L_x_1141:
[----:B------:R0:W-:Y:S01]  /*dfbd0*/  STL [R1+0x18d0], R39 ;  /* 0x0018d02701007387 */ /* 0x0001e20000100800 */
[----:B------:R-:W-:-:S05]  /*dfbe0*/  IMAD.MOV.U32 R123, RZ, RZ, R115 ;  /* 0x000000ffff7b7224 */ /* 0x000fca00078e0073 */
        /* <DEDUP_REMOVED lines=8> */
[----:B------:R-:W-:Y:S01]  /*dfc70*/  STL [R1+0x10d8], R39 ;  /* 0x0010d82701007387 */ /* 0x000fe20000100800 */
[----:B------:R-:W-:-:S03]  /*dfc80*/  LOP3.LUT R7, R7, R162, R123, 0x78, !PT ;  /* 0x000000a207077212 */ /* 0x000fc600078e787b */
[----:B------:R2:W-:Y:S01]  /*dfc90*/  STL [R1+0x10c8], R37 ;  /* 0x0010c82501007387 */ /* 0x0005e20000100800 */
[----:B------:R-:W-:-:S03]  /*dfca0*/  LOP3.LUT R5, R5, R166, R123, 0x78, !PT ;  /* 0x000000a605057212 */ /* 0x000fc600078e787b */
[----:B------:R3:W-:Y:S01]  /*dfcb0*/  STL [R1+0x10b8], R7 ;  /* 0x0010b80701007387 */ /* 0x0007e20000100800 */
[----:B------:R-:W-:-:S03]  /*dfcc0*/  LOP3.LUT R3, R3, R170, R123, 0x78, !PT ;  /* 0x000000aa03037212 */ /* 0x000fc600078e787b */
[----:B------:R4:W5:Y:S04]  /*dfcd0*/  LDL.LU R45, [R1+0x1090] ;  /* 0x00109000012d7983 */ /* 0x0009680000300800 */
[----:B------:R4:W-:Y:S04]  /*dfce0*/  STL [R1+0x10a8], R5 ;  /* 0x0010a80501007387 */ /* 0x0009e80000100800 */
[----:B-1----:R1:W5:Y:S04]  /*dfcf0*/  LDL.LU R43, [R1+0x1080] ;  /* 0x00108000012b7983 */ /* 0x0023680000300800 */
[----:B------:R1:W-:Y:S04]  /*dfd00*/  STL [R1+0x1098], R3 ;  /* 0x0010980301007387 */ /* 0x0003e80000100800 */
[----:B0-----:R0:W5:Y:S04]  /*dfd10*/  LDL.LU R42, [R1+0x1070] ;  /* 0x00107000012a7983 */ /* 0x0011680000300800 */
[----:B------:R0:W5:Y:S01]  /*dfd20*/  LDL.LU R41, [R1+0x1060] ;  /* 0x0010600001297983 */ /* 0x0001620000300800 */
[----:B------:R-:W-:-:S03]  /*dfd30*/  IMAD.MOV.U32 R115, RZ, RZ, -0x1 ;  /* 0xffffffffff737424 */ /* 0x000fc600078e00ff */
[----:B--2---:R0:W5:Y:S01]  /*dfd40*/  LDL.LU R37, [R1+0x1050] ;  /* 0x0010500001257983 */ /* 0x0041620000300800 */
[----:B------:R-:W-:-:S03]  /*dfd50*/  IMAD.MOV.U32 R107, RZ, RZ, R9 ;  /* 0x000000ffff6b7224 */ /* 0x000fc600078e0009 */
[----:B---3--:R0:W5:Y:S04]  /*dfd60*/  LDL.LU R7, [R1+0x1040] ;  /* 0x0010400001077983 */ /* 0x0081680000300800 */
[----:B----4-:R0:W5:Y:S04]  /*dfd70*/  LDL.LU R5, [R1+0x1030] ;  /* 0x0010300001057983 */ /* 0x0101680000300800 */
[----:B-1----:R0:W5:Y:S02]  /*dfd80*/  LDL.LU R3, [R1+0x1020] ;  /* 0x0010200001037983 */ /* 0x0021640000300800 */
[----:B0----5:R-:W-:Y:S05]  /*dfd90*/  WARPSYNC.COLLECTIVE R115, `(.L_x_1142) ;  /* 0x0000000073087348 */ /* 0x021fea0003c00000 */
[----:B------:R1:W2:Y:S02]  /*dfda0*/  SHFL.IDX P0, R115, R107, R172, R176 ;  /* 0x000000ac6b737389 */ /* 0x0002a400000000b0 */
[----:B012--5:R-:W-:Y:S05]  /*dfdb0*/  ENDCOLLECTIVE ;  /* 0x000000000000791b */ /* 0x027fea0003800000 */
.L_x_1142:
[----:B------:R0:W-:Y:S01]  /*dfdc0*/  STL [R1+0x18d4], R9 ;  /* 0x0018d40901007387 */ /* 0x0001e20000100800 */
[----:B------:R-:W-:-:S05]  /*dfdd0*/  IMAD.MOV.U32 R107, RZ, RZ, R115 ;  /* 0x000000ffff6b7224 */ /* 0x000fca00078e0073 */
[----:B0-----:R-:W-:-:S05]  /*dfde0*/  LOP3.LUT R9, R46, R143, R107, 0x78, !PT ;  /* 0x0000008f2e097212 */ /* 0x001fca00078e786b */
[----:B------:R0:W-:Y:S01]  /*dfdf0*/  STL [R1+0x1104], R9 ;  /* 0x0011040901007387 */ /* 0x0001e20000100800 */
[--C-:B------:R-:W-:Y:S02]  /*dfe00*/  LOP3.LUT R44, R44, R147, R107.reuse, 0x78, !PT ;  /* 0x000000932c2c7212 */ /* 0x100fe400078e786b */
[----:B------:R-:W-:-:S03]  /*dfe10*/  LOP3.LUT R39, R40, R151, R107, 0x78, !PT ;  /* 0x0000009728277212 */ /* 0x000fc600078e786b */
[----:B------:R1:W-:Y:S01]  /*dfe20*/  STL [R1+0x10f4], R44 ;  /* 0x0010f42c01007387 */ /* 0x0003e20000100800 */
        /* <DEDUP_REMOVED lines=9> */
[----:B-1----:R1:W5:Y:S04]  /*dfec0*/  LDL.LU R44, [R1+0x108c] ;  /* 0x00108c00012c7983 */ /* 0x0023680000300800 */
[----:B------:R4:W-:Y:S04]  /*dfed0*/  STL [R1+0x10a4], R2 ;  /* 0x0010a40201007387 */ /* 0x0009e80000100800 */
[----:B------:R1:W5:Y:S04]  /*dfee0*/  LDL.LU R40, [R1+0x107c] ;  /* 0x00107c0001287983 */ /* 0x0003680000300800 */
[----:B------:R1:W-:Y:S04]  /*dfef0*/  STL [R1+0x1094], R0 ;  /* 0x0010940001007387 */ /* 0x0003e80000100800 */
[----:B0-----:R0:W5:Y:S04]  /*dff00*/  LDL.LU R39, [R1+0x106c] ;  /* 0x00106c0001277983 */ /* 0x0011680000300800 */
[----:B------:R0:W5:Y:S04]  /*dff10*/  LDL.LU R38, [R1+0x105c] ;  /* 0x00105c0001267983 */ /* 0x0001680000300800 */
[----:B--2---:R0:W5:Y:S04]  /*dff20*/  LDL.LU R6, [R1+0x104c] ;  /* 0x00104c0001067983 */ /* 0x0041680000300800 */
[----:B---3--:R0:W5:Y:S04]  /*dff30*/  LDL.LU R4, [R1+0x103c] ;  /* 0x00103c0001047983 */ /* 0x0081680000300800 */
[----:B----4-:R0:W5:Y:S04]  /*dff40*/  LDL.LU R2, [R1+0x102c] ;  /* 0x00102c0001027983 */ /* 0x0101680000300800 */
[----:B-1----:R0:W5:Y:S01]  /*dff50*/  LDL.LU R0, [R1+0x101c] ;  /* 0x00101c0001007983 */ /* 0x0021620000300800 */
[----:B------:R-:W-:-:S02]  /*dff60*/  IMAD.MOV.U32 R115, RZ, RZ, -0x1 ;  /* 0xffffffffff737424 */ /* 0x000fc400078e00ff */
[----:B------:R-:W-:-:S07]  /*dff70*/  IMAD.MOV.U32 R107, RZ, RZ, R202 ;  /* 0x000000ffff6b7224 */ /* 0x000fce00078e00ca */
[----:B0----5:R-:W-:Y:S05]  /*dff80*/  WARPSYNC.COLLECTIVE R115, `(.L_x_1143) ;  /* 0x0000000073087348 */ /* 0x021fea0003c00000 */
[----:B------:R1:W2:Y:S02]  /*dff90*/  SHFL.IDX P0, R115, R107, R172, R176 ;  /* 0x000000ac6b737389 */ /* 0x0002a400000000b0 */
[----:B012--5:R-:W-:Y:S05]  /*dffa0*/  ENDCOLLECTIVE ;  /* 0x000000000000791b */ /* 0x027fea0003800000 */
.L_x_1143:
[----:B------:R-:W-:Y:S01]  /*dffb0*/  STL [R1+0x18d8], R202 ;  /* 0x0018d8ca01007387 */ /* 0x000fe20000100800 */
[----:B------:R-:W-:Y:S01]  /*dffc0*/  IMAD.MOV.U32 R107, RZ, RZ, R203 ;  /* 0x000000ffff6b7224 */ /* 0x000fe200078e00cb */
[--C-:B------:R-:W-:Y:S02]  /*dffd0*/  LOP3.LUT R45, R45, R140, R115.reuse, 0x78, !PT ;  /* 0x0000008c2d2d7212 */ /* 0x100fe400078e7873 */
[----:B------:R-:W-:-:S03]  /*dffe0*/  LOP3.LUT R9, R43, R144, R115, 0x78, !PT ;  /* 0x000000902b097212 */ /* 0x000fc600078e7873 */
        /* <DEDUP_REMOVED lines=17> */
[----:B------:R0:W5:Y:S04]  /*e0100*/  LDL.LU R37, [R1+0x1058] ;  /* 0x0010580001257983 */ /* 0x0001680000300800 */
[----:B--2---:R0:W5:Y:S04]  /*e0110*/  LDL.LU R9, [R1+0x1048] ;  /* 0x0010480001097983 */ /* 0x0041680000300800 */
[----:B---3--:R0:W5:Y:S01]  /*e0120*/  LDL.LU R7, [R1+0x1038] ;  /* 0x0010380001077983 */ /* 0x0081620000300800 */
[----:B------:R-:W-:-:S03]  /*e0130*/  IMAD.MOV.U32 R115, RZ, RZ, -0x1 ;  /* 0xffffffffff737424 */ /* 0x000fc600078e00ff */
[----:B----4-:R0:W5:Y:S04]  /*e0140*/  LDL.LU R5, [R1+0x1028] ;  /* 0x0010280001057983 */ /* 0x0101680000300800 */
[----:B-1----:R0:W5:Y:S02]  /*e0150*/  LDL.LU R3, [R1+0x1018] ;  /* 0x0010180001037983 */ /* 0x0021640000300800 */
[----:B0----5:R-:W-:Y:S05]  /*e0160*/  WARPSYNC.COLLECTIVE R115, `(.L_x_1144) ;  /* 0x0000000073087348 */ /* 0x021fea0003c00000 */
[----:B------:R1:W2:Y:S02]  /*e0170*/  SHFL.IDX P0, R115, R107, R172, R176 ;  /* 0x000000ac6b737389 */ /* 0x0002a400000000b0 */
[----:B012--5:R-:W-:Y:S05]  /*e0180*/  ENDCOLLECTIVE ;  /* 0x000000000000791b */ /* 0x027fea0003800000 */
.L_x_1144:
[----:B------:R-:W-:Y:S01]  /*e0190*/  STL [R1+0x18dc], R203 ;  /* 0x0018dccb01007387 */ /* 0x000fe20000100800 */
[----:B------:R-:W-:-:S05]  /*e01a0*/  IMAD.MOV.U32 R123, RZ, RZ, R115 ;  /* 0x000000ffff7b7224 */ /* 0x000fca00078e0073 */
        /* <DEDUP_REMOVED lines=14> */
[----:B0-----:R0:W5:Y:S04]  /*e0290*/  LDL.LU R44, [R1+0x1084] ;  /* 0x00108400012c7983 */ /* 0x0011680000300800 */
[----:B------:R0:W-:Y:S04]  /*e02a0*/  STL [R1+0x102c], R2 ;  /* 0x00102c0201007387 */ /* 0x0001e80000100800 */
[----:B-1----:R1:W5:Y:S04]  /*e02b0*/  LDL.LU R40, [R1+0x1074] ;  /* 0x0010740001287983 */ /* 0x0023680000300800 */
[----:B------:R1:W-:Y:S04]  /*e02c0*/  STL [R1+0x101c], R0 ;  /* 0x00101c0001007387 */ /* 0x0003e80000100800 */
[----:B--2---:R2:W5:Y:S04]  /*e02d0*/  LDL.LU R39, [R1+0x1064] ;  /* 0x0010640001277983 */ /* 0x0045680000300800 */
[----:B---3--:R2:W5:Y:S04]  /*e02e0*/  LDL.LU R38, [R1+0x1054] ;  /* 0x0010540001267983 */ /* 0x0085680000300800 */
[----:B----4-:R2:W5:Y:S04]  /*e02f0*/  LDL.LU R6, [R1+0x1044] ;  /* 0x0010440001067983 */ /* 0x0105680000300800 */
[----:B------:R2:W5:Y:S04]  /*e0300*/  LDL.LU R4, [R1+0x1034] ;  /* 0x0010340001047983 */ /* 0x0005680000300800 */
[----:B0-----:R2:W5:Y:S04]  /*e0310*/  LDL.LU R2, [R1+0x1024] ;  /* 0x0010240001027983 */ /* 0x0015680000300800 */
[----:B-1----:R2:W5:Y:S01]  /*e0320*/  LDL.LU R0, [R1+0x1014] ;  /* 0x0010140001007983 */ /* 0x0025620000300800 */
[----:B------:R-:W-:-:S02]  /*e0330*/  IMAD.MOV.U32 R115, RZ, RZ, -0x1 ;  /* 0xffffffffff737424 */ /* 0x000fc400078e00ff */
[----:B------:R-:W-:-:S07]  /*e0340*/  IMAD.MOV.U32 R107, RZ, RZ, R204 ;  /* 0x000000ffff6b7224 */ /* 0x000fce00078e00cc */
[----:B--2--5:R-:W-:Y:S05]  /*e0350*/  WARPSYNC.COLLECTIVE R115, `(.L_x_1145) ;  /* 0x0000000073087348 */ /* 0x024fea0003c00000 */
[----:B------:R0:W1:Y:S02]  /*e0360*/  SHFL.IDX P0, R115, R107, R172, R176 ;  /* 0x000000ac6b737389 */ /* 0x00006400000000b0 */
[----:B012--5:R-:W-:Y:S05]  /*e0370*/  ENDCOLLECTIVE ;  /* 0x000000000000791b */ /* 0x027fea0003800000 */
.L_x_1145:
        /* <DEDUP_REMOVED lines=24> */
[----:B0-----:R2:W5:Y:S01]  /*e0500*/  LDL.LU R5, [R1+0xfb0] ;  /* 0x000fb00001057983 */ /* 0x0015620000300800 */
[----:B------:R-:W-:-:S03]  /*e0510*/  IMAD.MOV.U32 R115, RZ, RZ, -0x1 ;  /* 0xffffffffff737424 */ /* 0x000fc600078e00ff */
[----:B-1----:R2:W5:Y:S01]  /*e0520*/  LDL.LU R3, [R1+0xfa0] ;  /* 0x000fa00001037983 */ /* 0x0025620000300800 */
[----:B------:R-:W-:-:S07]  /*e0530*/  IMAD.MOV.U32 R107, RZ, RZ, R205 ;  /* 0x000000ffff6b7224 */ /* 0x000fce00078e00cd */
[----:B--2--5:R-:W-:Y:S05]  /*e0540*/  WARPSYNC.COLLECTIVE R115, `(.L_x_1146) ;  /* 0x0000000073087348 */ /* 0x024fea0003c00000 */
[----:B------:R0:W1:Y:S02]  /*e0550*/  SHFL.IDX P0, R115, R107, R172, R176 ;  /* 0x000000ac6b737389 */ /* 0x00006400000000b0 */
[----:B012--5:R-:W-:Y:S05]  /*e0560*/  ENDCOLLECTIVE ;  /* 0x000000000000791b */ /* 0x027fea0003800000 */
.L_x_1146:
[----:B------:R-:W-:Y:S01]  /*e0570*/  STL [R1+0x18e4], R205 ;  /* 0x0018e4cd01007387 */ /* 0x000fe20000100800 */
        /* <DEDUP_REMOVED lines=29> */
.L_x_1147:
        /* <DEDUP_REMOVED lines=16> */
[----:B------:R3:W5:Y:S04]  /*e0850*/  LDL.LU R43, [R1+0x1008] ;  /* 0x00100800012b7983 */ /* 0x0007680000300800 */
[----:B------:R4:W-:Y:S04]  /*e0860*/  STL [R1+0xfb0], R5 ;  /* 0x000fb00501007387 */ /* 0x0009e80000100800 */
[----:B------:R3:W5:Y:S04]  /*e0870*/  LDL.LU R42, [R1+0xff8] ;  /* 0x000ff800012a7983 */ /* 0x0007680000300800 */
[----:B------:R3:W-:Y:S01]  /*e0880*/  STL [R1+0xfa0], R3 ;  /* 0x000fa00301007387 */ /* 0x0007e20000100800 */
[----:B------:R-:W-:-:S03]  /*e0890*/  IMAD.MOV.U32 R115, RZ, RZ, -0x1 ;  /* 0xffffffffff737424 */ /* 0x000fc600078e00ff */
[----:B-1----:R1:W5:Y:S01]  /*e08a0*/  LDL.LU R41, [R1+0xfe8] ;  /* 0x000fe80001297983 */ /* 0x0023620000300800 */
[----:B------:R-:W-:-:S03]  /*e08b0*/  IMAD.MOV.U32 R107, RZ, RZ, R32 ;  /* 0x000000ffff6b7224 */ /* 0x000fc600078e0020 */
[----:B0-----:R1:W5:Y:S04]  /*e08c0*/  LDL.LU R37, [R1+0xfd8] ;  /* 0x000fd80001257983 */ /* 0x0013680000300800 */
[----:B------:R1:W5:Y:S04]  /*e08d0*/  LDL.LU R9, [R1+0xfc8] ;  /* 0x000fc80001097983 */ /* 0x0003680000300800 */
[----:B--2---:R1:W5:Y:S04]  /*e08e0*/  LDL.LU R7, [R1+0xfb8] ;  /* 0x000fb80001077983 */ /* 0x0043680000300800 */
[----:B----4-:R1:W5:Y:S04]  /*e08f0*/  LDL.LU R5, [R1+0xfa8] ;  /* 0x000fa80001057983 */ /* 0x0103680000300800 */
[----:B---3--:R1:W5:Y:S02]  /*e0900*/  LDL.LU R3, [R1+0xf98] ;  /* 0x000f980001037983 */ /* 0x0083640000300800 */
[----:B-1---5:R-:W-:Y:S05]  /*e0910*/  WARPSYNC.COLLECTIVE R115, `(.L_x_1148) ;  /* 0x0000000073087348 */ /* 0x022fea0003c00000 */
[----:B------:R0:W2:Y:S02]  /*e0920*/  SHFL.IDX P0, R115, R107, R172, R176 ;  /* 0x000000ac6b737389 */ /* 0x0000a400000000b0 */
[----:B012--5:R-:W-:Y:S05]  /*e0930*/  ENDCOLLECTIVE ;  /* 0x000000000000791b */ /* 0x027fea0003800000 */
.L_x_1148:
[----:B------:R0:W-:Y:S01]  /*e0940*/  STL [R1+0x18ec], R32 ;  /* 0x0018ec2001007387 */ /* 0x0001e20000100800 */
[----:B------:R-:W-:-:S05]  /*e0950*/  IMAD.MOV.U32 R107, RZ, RZ, R115 ;  /* 0x000000ffff6b7224 */ /* 0x000fca00078e0073 */
[----:B------:R-:W-:-:S05]  /*e0960*/  LOP3.LUT R8, R44, R141, R107, 0x78, !PT ;  /* 0x0000008d2c087212 */ /* 0x000fca00078e786b */
[----:B------:R1:W-:Y:S01]  /*e0970*/  STL [R1+0x100c], R8 ;  /* 0x00100c0801007387 */ /* 0x0003e20000100800 */
[--C-:B------:R-:W-:Y:S02]  /*e0980*/  LOP3.LUT R40, R40, R145, R107.reuse, 0x78, !PT ;  /* 0x0000009128287212 */ /* 0x100fe400078e786b */
[----:B0-----:R-:W-:-:S03]  /*e0990*/  LOP3.LUT R32, R39, R149, R107, 0x78, !PT ;  /* 0x0000009527207212 */ /* 0x001fc600078e786b */
[----:B------:R0:W-:Y:S01]  /*e09a0*/  STL [R1+0xffc], R40 ;  /* 0x000ffc2801007387 */ /* 0x0001e20000100800 */
[----:B-1----:R-:W-:-:S03]  /*e09b0*/  LOP3.LUT R8, R38, R153, R107, 0x78, !PT ;  /* 0x0000009926087212 */ /* 0x002fc600078e786b */
[----:B------:R-:W-:Y:S01]  /*e09c0*/  STL [R1+0xfec], R32 ;  /* 0x000fec2001007387 */ /* 0x000fe20000100800 */
        /* <DEDUP_REMOVED lines=9> */
[----:B------:R0:W5:Y:S04]  /*e0a60*/  LDL.LU R39, [R1+0xff4] ;  /* 0x000ff40001277983 */ /* 0x0001680000300800 */
[----:B------:R0:W-:Y:S04]  /*e0a70*/  STL [R1+0xf9c], R0 ;  /* 0x000f9c0001007387 */ /* 0x0001e80000100800 */
[----:B------:R0:W5:Y:S04]  /*e0a80*/  LDL.LU R38, [R1+0xfe4] ;  /* 0x000fe40001267983 */ /* 0x0001680000300800 */
[----:B-1----:R1:W5:Y:S04]  /*e0a90*/  LDL.LU R8, [R1+0xfd4] ;  /* 0x000fd40001087983 */ /* 0x0023680000300800 */
[----:B--2---:R1:W5:Y:S04]  /*e0aa0*/  LDL.LU R6, [R1+0xfc4] ;  /* 0x000fc40001067983 */ /* 0x0043680000300800 */
[----:B---3--:R1:W5:Y:S04]  /*e0ab0*/  LDL.LU R4, [R1+0xfb4] ;  /* 0x000fb40001047983 */ /* 0x0083680000300800 */
[----:B----4-:R1:W5:Y:S04]  /*e0ac0*/  LDL.LU R2, [R1+0xfa4] ;  /* 0x000fa40001027983 */ /* 0x0103680000300800 */
[----:B0-----:R1:W5:Y:S01]  /*e0ad0*/  LDL.LU R0, [R1+0xf94] ;  /* 0x000f940001007983 */ /* 0x0013620000300800 */
[----:B------:R-:W-:-:S02]  /*e0ae0*/  IMAD.MOV.U32 R115, RZ, RZ, -0x1 ;  /* 0xffffffffff737424 */ /* 0x000fc400078e00ff */
[----:B------:R-:W-:-:S07]  /*e0af0*/  IMAD.MOV.U32 R107, RZ, RZ, R33 ;  /* 0x000000ffff6b7224 */ /* 0x000fce00078e0021 */
[----:B-1---5:R-:W-:Y:S05]  /*e0b00*/  WARPSYNC.COLLECTIVE R115, `(.L_x_1149) ;  /* 0x0000000073087348 */ /* 0x022fea0003c00000 */
[----:B------:R0:W2:Y:S02]  /*e0b10*/  SHFL.IDX P0, R115, R107, R172, R176 ;  /* 0x000000ac6b737389 */ /* 0x0000a400000000b0 */
[----:B012--5:R-:W-:Y:S05]  /*e0b20*/  ENDCOLLECTIVE ;  /* 0x000000000000791b */ /* 0x027fea0003800000 */
.L_x_1149:
[----:B------:R0:W-:Y:S01]  /*e0b30*/  STL [R1+0x18f0], R33 ;  /* 0x0018f02101007387 */ /* 0x0001e20000100800 */
[----:B------:R-:W-:Y:S01]  /*e0b40*/  IMAD.MOV.U32 R107, RZ, RZ, R34 ;  /* 0x000000ffff6b7224 */ /* 0x000fe200078e0022 */
[----:B------:R-:W-:-:S05]  /*e0b50*/  LOP3.LUT R32, R43, R142, R115, 0x78, !PT ;  /* 0x0000008e2b207212 */ /* 0x000fca00078e7873 */
[----:B------:R1:W-:Y:S01]  /*e0b60*/  STL [R1+0x1008], R32 ;  /* 0x0010082001007387 */ /* 0x0003e20000100800 */
[--C-:B------:R-:W-:Y:S02]  /*e0b70*/  LOP3.LUT R42, R42, R146, R115.reuse, 0x78, !PT ;  /* 0x000000922a2a7212 */ /* 0x100fe400078e7873 */
[----:B0-----:R-:W-:-:S03]  /*e0b80*/  LOP3.LUT R33, R41, R150, R115, 0x78, !PT ;  /* 0x0000009629217212 */ /* 0x001fc600078e7873 */
[----:B------:R-:W-:Y:S01]  /*e0b90*/  STL [R1+0xff8], R42 ;  /* 0x000ff82a01007387 */ /* 0x000fe20000100800 */
[----:B-1----:R-:W-:-:S03]  /*e0ba0*/  LOP3.LUT R32, R37, R154, R115, 0x78, !PT ;  /* 0x0000009a25207212 */ /* 0x002fc600078e7873 */
        /* <DEDUP_REMOVED lines=10> */
[----:B------:R0:W5:Y:S04]  /*e0c50*/  LDL.LU R37, [R1+0xf80] ;  /* 0x000f800001257983 */ /* 0x0001680000300800 */
[----:B------:R4:W-:Y:S04]  /*e0c60*/  STL [R1+0xf98], R3 ;  /* 0x000f980301007387 */ /* 0x0009e80000100800 */
[----:B0-----:R0:W5:Y:S04]  /*e0c70*/  LDL.LU R33, [R1+0xf70] ;  /* 0x000f700001217983 */ /* 0x0011680000300800 */
[----:B-1----:R0:W5:Y:S01]  /*e0c80*/  LDL.LU R32, [R1+0xf60] ;  /* 0x000f600001207983 */ /* 0x0021620000300800 */
[----:B------:R-:W-:-:S03]  /*e0c90*/  IMAD.MOV.U32 R115, RZ, RZ, -0x1 ;  /* 0xffffffffff737424 */ /* 0x000fc600078e00ff */
[----:B--2---:R0:W5:Y:S04]  /*e0ca0*/  LDL.LU R9, [R1+0xf50] ;  /* 0x000f500001097983 */ /* 0x0041680000300800 */
[----:B---3--:R0:W5:Y:S04]  /*e0cb0*/  LDL.LU R7, [R1+0xf40] ;  /* 0x000f400001077983 */ /* 0x0081680000300800 */
[----:B----4-:R0:W5:Y:S04]  /*e0cc0*/  LDL.LU R5, [R1+0xf30] ;  /* 0x000f300001057983 */ /* 0x0101680000300800 */
[----:B------:R0:W5:Y:S02]  /*e0cd0*/  LDL.LU R3, [R1+0xf20] ;  /* 0x000f200001037983 */ /* 0x0001640000300800 */
[----:B0----5:R-:W-:Y:S05]  /*e0ce0*/  WARPSYNC.COLLECTIVE R115, `(.L_x_1150) ;  /* 0x0000000073087348 */ /* 0x021fea0003c00000 */
[----:B------:R1:W2:Y:S02]  /*e0cf0*/  SHFL.IDX P0, R115, R107, R172, R176 ;  /* 0x000000ac6b737389 */ /* 0x0002a400000000b0 */
[----:B012--5:R-:W-:Y:S05]  /*e0d00*/  ENDCOLLECTIVE ;  /* 0x000000000000791b */ /* 0x027fea0003800000 */
.L_x_1150:
[----:B------:R0:W-:Y:S01]  /*e0d10*/  STL [R1+0x18f4], R34 ;  /* 0x0018f42201007387 */ /* 0x0001e20000100800 */
[----:B------:R-:W-:-:S05]  /*e0d20*/  IMAD.MOV.U32 R123, RZ, RZ, R115 ;  /* 0x000000ffff7b7224 */ /* 0x000fca00078e0073 */
        /* <DEDUP_REMOVED lines=29> */
.L_x_1151:
        /* <DEDUP_REMOVED lines=25> */
[----:B----4-:R0:W5:Y:S01]  /*e1090*/  LDL.LU R5, [R1+0xf28] ;  /* 0x000f280001057983 */ /* 0x0101620000300800 */
[----:B------:R-:W-:-:S03]  /*e10a0*/  IMAD.MOV.U32 R107, RZ, RZ, R29 ;  /* 0x000000ffff6b7224 */ /* 0x000fc600078e001d */
[----:B-1----:R0:W5:Y:S04]  /*e10b0*/  LDL.LU R3, [R1+0xf18] ;  /* 0x000f180001037983 */ /* 0x0021680000300800 */
[----:B0----5:R-:W-:Y:S05]  /*e10c0*/  WARPSYNC.COLLECTIVE R115, `(.L_x_1152) ;  /* 0x0000000073087348 */ /* 0x021fea0003c00000 */
[----:B------:R1:W2:Y:S02]  /*e10d0*/  SHFL.IDX P0, R115, R107, R172, R176 ;  /* 0x000000ac6b737389 */ /* 0x0002a400000000b0 */
[----:B012--5:R-:W-:Y:S05]  /*e10e0*/  ENDCOLLECTIVE ;  /* 0x000000000000791b */ /* 0x027fea0003800000 */
.L_x_1152:
[----:B------:R0:W-:Y:S01]  /*e10f0*/  STL [R1+0x18fc], R29 ;  /* 0x0018fc1d01007387 */ /* 0x0001e20000100800 */
[--C-:B------:R-:W-:Y:S02]  /*e1100*/  LOP3.LUT R40, R40, R141, R115.reuse, 0x78, !PT ;  /* 0x0000008d28287212 */ /* 0x100fe400078e7873 */
[----:B0-----:R-:W-:-:S03]  /*e1110*/  LOP3.LUT R29, R39, R145, R115, 0x78, !PT ;  /* 0x00000091271d7212 */ /* 0x001fc600078e7873 */
        /* <DEDUP_REMOVED lines=14> */
[----:B0-----:R0:W5:Y:S04]  /*e1200*/  LDL.LU R29, [R1+0xf74] ;  /* 0x000f7400011d7983 */ /* 0x0011680000300800 */
[----:B------:R0:W-:Y:S04]  /*e1210*/  STL [R1+0xf1c], R0 ;  /* 0x000f1c0001007387 */ /* 0x0001e80000100800 */
[----:B-1----:R1:W5:Y:S04]  /*e1220*/  LDL.LU R28, [R1+0xf64] ;  /* 0x000f6400011c7983 */ /* 0x0023680000300800 */
[----:B--2---:R1:W5:Y:S04]  /*e1230*/  LDL.LU R8, [R1+0xf54] ;  /* 0x000f540001087983 */ /* 0x0043680000300800 */
[----:B---3--:R1:W5:Y:S04]  /*e1240*/  LDL.LU R6, [R1+0xf44] ;  /* 0x000f440001067983 */ /* 0x0083680000300800 */
[----:B----4-:R1:W5:Y:S04]  /*e1250*/  LDL.LU R4, [R1+0xf34] ;  /* 0x000f340001047983 */ /* 0x0103680000300800 */
[----:B------:R1:W5:Y:S04]  /*e1260*/  LDL.LU R2, [R1+0xf24] ;  /* 0x000f240001027983 */ /* 0x0003680000300800 */
[----:B0-----:R1:W5:Y:S01]  /*e1270*/  LDL.LU R0, [R1+0xf14] ;  /* 0x000f140001007983 */ /* 0x0013620000300800 */
[----:B------:R-:W-:-:S02]  /*e1280*/  IMAD.MOV.U32 R115, RZ, RZ, -0x1 ;  /* 0xffffffffff737424 */ /* 0x000fc400078e00ff */
[----:B------:R-:W-:-:S07]  /*e1290*/  IMAD.MOV.U32 R107, RZ, RZ, R30 ;  /* 0x000000ffff6b7224 */ /* 0x000fce00078e001e */
[----:B-1---5:R-:W-:Y:S05]  /*e12a0*/  WARPSYNC.COLLECTIVE R115, `(.L_x_1153) ;  /* 0x0000000073087348 */ /* 0x022fea0003c00000 */
[----:B------:R0:W2:Y:S02]  /*e12b0*/  SHFL.IDX P0, R115, R107, R172, R176 ;  /* 0x000000ac6b737389 */ /* 0x0000a400000000b0 */
[----:B012--5:R-:W-:Y:S05]  /*e12c0*/  ENDCOLLECTIVE ;  /* 0x000000000000791b */ /* 0x027fea0003800000 */
.L_x_1153:
        /* <DEDUP_REMOVED lines=19> */
[----:B------:R1:W-:Y:S01]  /*e1400*/  STL [R1+0xf18], R3 ;  /* 0x000f180301007387 */ /* 0x0003e20000100800 */
[----:B------:R-:W-:-:S03]  /*e1410*/  IMAD.MOV.U32 R115, RZ, RZ, -0x1 ;  /* 0xffffffffff737424 */ /* 0x000fc600078e00ff */
[----:B0-----:R0:W5:Y:S01]  /*e1420*/  LDL.LU R33, [R1+0xef0] ;  /* 0x000ef00001217983 */ /* 0x0011620000300800 */
[----:B------:R-:W-:-:S03]  /*e1430*/  IMAD.MOV.U32 R107, RZ, RZ, R31 ;  /* 0x000000ffff6b7224 */ /* 0x000fc600078e001f */
[----:B------:R0:W5:Y:S04]  /*e1440*/  LDL.LU R32, [R1+0xee0] ;  /* 0x000ee00001207983 */ /* 0x0001680000300800 */
[----:B--2---:R0:W5:Y:S04]  /*e1450*/  LDL.LU R9, [R1+0xed0] ;  /* 0x000ed00001097983 */ /* 0x0041680000300800 */
[----:B---3--:R0:W5:Y:S04]  /*e1460*/  LDL.LU R7, [R1+0xec0] ;  /* 0x000ec00001077983 */ /* 0x0081680000300800 */
[----:B----4-:R0:W5:Y:S04]  /*e1470*/  LDL.LU R5, [R1+0xeb0] ;  /* 0x000eb00001057983 */ /* 0x0101680000300800 */
[----:B-1----:R0:W5:Y:S02]  /*e1480*/  LDL.LU R3, [R1+0xea0] ;  /* 0x000ea00001037983 */ /* 0x0021640000300800 */
[----:B0----5:R-:W-:Y:S05]  /*e1490*/  WARPSYNC.COLLECTIVE R115, `(.L_x_1154) ;  /* 0x0000000073087348 */ /* 0x021fea0003c00000 */
[----:B------:R1:W2:Y:S02]  /*e14a0*/  SHFL.IDX P0, R115, R107, R172, R176 ;  /* 0x000000ac6b737389 */ /* 0x0002a400000000b0 */
[----:B012--5:R-:W-:Y:S05]  /*e14b0*/  ENDCOLLECTIVE ;  /* 0x000000000000791b */ /* 0x027fea0003800000 */
.L_x_1154:
        /* <DEDUP_REMOVED lines=31> */
.L_x_1155:
[----:B------:R0:W-:Y:S01]  /*e16b0*/  STL [R1+0x1908], R25 ;  /* 0x0019081901007387 */ /* 0x0001e20000100800 */
[----:B------:R-:W-:Y:S01]  /*e16c0*/  IMAD.MOV.U32 R107, RZ, RZ, R26 ;  /* 0x000000ffff6b7224 */ /* 0x000fe200078e001a */
[----:B0-----:R-:W-:-:S05]  /*e16d0*/  LOP3.LUT R25, R37, R140, R115, 0x78, !PT ;  /* 0x0000008c25197212 */ /* 0x001fca00078e7873 */
[----:B------:R0:W-:Y:S01]  /*e16e0*/  STL [R1+0xf10], R25 ;  /* 0x000f101901007387 */ /* 0x0001e20000100800 */
[--C-:B------:R-:W-:Y:S02]  /*e16f0*/  LOP3.LUT R34, R34, R144, R115.reuse, 0x78, !PT ;  /* 0x0000009022227212 */ /* 0x100fe400078e7873 */
[----:B------:R-:W-:-:S03]  /*e1700*/  LOP3.LUT R31, R33, R148, R115, 0x78, !PT ;  /* 0x00000094211f7212 */ /* 0x000fc600078e7873 */
[----:B------:R-:W-:Y:S01]  /*e1710*/  STL [R1+0xf00], R34 ;  /* 0x000f002201007387 */ /* 0x000fe20000100800 */
        /* <DEDUP_REMOVED lines=14> */
[----:B0-----:R0:W5:Y:S04]  /*e1800*/  LDL.LU R31, [R1+0xee8] ;  /* 0x000ee800011f7983 */ /* 0x0011680000300800 */
[----:B-1----:R0:W5:Y:S04]  /*e1810*/  LDL.LU R25, [R1+0xed8] ;  /* 0x000ed80001197983 */ /* 0x0021680000300800 */
[----:B--2---:R0:W5:Y:S04]  /*e1820*/  LDL.LU R9, [R1+0xec8] ;  /* 0x000ec80001097983 */ /* 0x0041680000300800 */
[----:B---3--:R0:W5:Y:S04]  /*e1830*/  LDL.LU R7, [R1+0xeb8] ;  /* 0x000eb80001077983 */ /* 0x0081680000300800 */
[----:B----4-:R0:W5:Y:S04]  /*e1840*/  LDL.LU R5, [R1+0xea8] ;  /* 0x000ea80001057983 */ /* 0x0101680000300800 */
[----:B------:R0:W5:Y:S02]  /*e1850*/  LDL.LU R3, [R1+0xe98] ;  /* 0x000e980001037983 */ /* 0x0001640000300800 */
[----:B0----5:R-:W-:Y:S05]  /*e1860*/  WARPSYNC.COLLECTIVE R115, `(.L_x_1156) ;  /* 0x0000000073087348 */ /* 0x021fea0003c00000 */
[----:B------:R1:W2:Y:S02]  /*e1870*/  SHFL.IDX P0, R115, R107, R172, R176 ;  /* 0x000000ac6b737389 */ /* 0x0002a400000000b0 */
[----:B012--5:R-:W-:Y:S05]  /*e1880*/  ENDCOLLECTIVE ;  /* 0x000000000000791b */ /* 0x027fea0003800000 */
.L_x_1156:
        /* <DEDUP_REMOVED lines=31> */
.L_x_1157:
[----:B------:R0:W-:Y:S01]  /*e1a80*/  STL [R1+0x1910], R27 ;  /* 0x0019101b01007387 */ /* 0x0001e20000100800 */
[----:B------:R-:W-:-:S05]  /*e1a90*/  IMAD.MOV.U32 R107, RZ, RZ, R115 ;  /* 0x000000ffff6b7224 */ /* 0x000fca00078e0073 */
        /* <DEDUP_REMOVED lines=21> */
[----:B----4-:R1:W5:Y:S01]  /*e1bf0*/  LDL.LU R7, [R1+0xe40] ;  /* 0x000e400001077983 */ /* 0x0103620000300800 */
[----:B------:R-:W-:-:S03]  /*e1c00*/  IMAD.MOV.U32 R115, RZ, RZ, -0x1 ;  /* 0xffffffffff737424 */ /* 0x000fc600078e00ff */
[----:B------:R1:W5:Y:S01]  /*e1c10*/  LDL.LU R5, [R1+0xe30] ;  /* 0x000e300001057983 */ /* 0x0003620000300800 */
[----:B------:R-:W-:-:S03]  /*e1c20*/  IMAD.MOV.U32 R107, RZ, RZ, R11 ;  /* 0x000000ffff6b7224 */ /* 0x000fc600078e000b */
[----:B0-----:R1:W5:Y:S04]  /*e1c30*/  LDL.LU R3, [R1+0xe20] ;  /* 0x000e200001037983 */ /* 0x0013680000300800 */
[----:B-1---5:R-:W-:Y:S05]  /*e1c40*/  WARPSYNC.COLLECTIVE R115, `(.L_x_1158) ;  /* 0x0000000073087348 */ /* 0x022fea0003c00000 */
[----:B------:R0:W2:Y:S02]  /*e1c50*/  SHFL.IDX P0, R115, R107, R172, R176 ;  /* 0x000000ac6b737389 */ /* 0x0000a400000000b0 */
[----:B012--5:R-:W-:Y:S05]  /*e1c60*/  ENDCOLLECTIVE ;  /* 0x000000000000791b */ /* 0x027fea0003800000 */
.L_x_1158:
        /* <DEDUP_REMOVED lines=30> */
.L_x_1159:
        /* <DEDUP_REMOVED lines=18> */
[----:B------:R0:W5:Y:S01]  /*e1f70*/  LDL.LU R26, [R1+0xe78] ;  /* 0x000e7800011a7983 */ /* 0x0001620000300800 */
[----:B------:R-:W-:-:S03]  /*e1f80*/  IMAD.MOV.U32 R115, RZ, RZ, -0x1 ;  /* 0xffffffffff737424 */ /* 0x000fc600078e00ff */
[----:B------:R0:W-:Y:S01]  /*e1f90*/  STL [R1+0xe20], R3 ;  /* 0x000e200301007387 */ /* 0x0001e20000100800 */
[----:B------:R-:W-:-:S03]  /*e1fa0*/  IMAD.MOV.U32 R107, RZ, RZ, R23 ;  /* 0x000000ffff6b7224 */ /* 0x000fc600078e0017 */
[----:B------:R0:W5:Y:S04]  /*e1fb0*/  LDL.LU R25, [R1+0xe68] ;  /* 0x000e680001197983 */ /* 0x0001680000300800 */
[----:B-1----:R1:W5:Y:S04]  /*e1fc0*/  LDL.LU R11, [R1+0xe58] ;  /* 0x000e5800010b7983 */ /* 0x0023680000300800 */
[----:B--2---:R1:W5:Y:S04]  /*e1fd0*/  LDL.LU R9, [R1+0xe48] ;  /* 0x000e480001097983 */ /* 0x0043680000300800 */
[----:B---3--:R1:W5:Y:S04]  /*e1fe0*/  LDL.LU R7, [R1+0xe38] ;  /* 0x000e380001077983 */ /* 0x0083680000300800 */
[----:B----4-:R1:W5:Y:S04]  /*e1ff0*/  LDL.LU R5, [R1+0xe28] ;  /* 0x000e280001057983 */ /* 0x0103680000300800 */
[----:B0-----:R1:W5:Y:S02]  /*e2000*/  LDL.LU R3, [R1+0xe18] ;  /* 0x000e180001037983 */ /* 0x0013640000300800 */
[----:B-1---5:R-:W-:Y:S05]  /*e2010*/  WARPSYNC.COLLECTIVE R115, `(.L_x_1160) ;  /* 0x0000000073087348 */ /* 0x022fea0003c00000 */
[----:B------:R0:W2:Y:S02]  /*e2020*/  SHFL.IDX P0, R115, R107, R172, R176 ;  /* 0x000000ac6b737389 */ /* 0x0000a400000000b0 */
[----:B012--5:R-:W-:Y:S05]  /*e2030*/  ENDCOLLECTIVE ;  /* 0x000000000000791b */ /* 0x027fea0003800000 */
.L_x_1160:
        /* <DEDUP_REMOVED lines=31> */
.L_x_1161:
[----:B------:R-:W-:Y:S01]  /*e2230*/  STL [R1+0x1920], R200 ;  /* 0x001920c801007387 */ /* 0x000fe20000100800 */
[----:B------:R-:W-:Y:S01]  /*e2240*/  IMAD.MOV.U32 R107, RZ, RZ, R201 ;  /* 0x000000ffff6b7224 */ /* 0x000fe200078e00c9 */
        /* <DEDUP_REMOVED lines=15> */
[----:B------:R0:W-:Y:S01]  /*e2340*/  STL [R1+0xe28], R5 ;  /* 0x000e280501007387 */ /* 0x0001e20000100800 */
[----:B------:R-:W-:-:S03]  /*e2350*/  IMAD.MOV.U32 R115, RZ, RZ, -0x1 ;  /* 0xffffffffff737424 */ /* 0x000fc600078e00ff */
[----:B-1----:R1:W5:Y:S04]  /*e2360*/  LDL.LU R26, [R1+0xe00] ;  /* 0x000e0000011a7983 */ /* 0x0023680000300800 */
[----:B------:R1:W-:Y:S04]  /*e2370*/  STL [R1+0xe18], R3 ;  /* 0x000e180301007387 */ /* 0x0003e80000100800 */
[----:B--2---:R2:W5:Y:S04]  /*e2380*/  LDL.LU R25, [R1+0xdf0] ;  /* 0x000df00001197983 */ /* 0x0045680000300800 */
[----:B---3--:R2:W5:Y:S04]  /*e2390*/  LDL.LU R11, [R1+0xde0] ;  /* 0x000de000010b7983 */ /* 0x0085680000300800 */
[----:B----4-:R2:W5:Y:S04]  /*e23a0*/  LDL.LU R9, [R1+0xdd0] ;  /* 0x000dd00001097983 */ /* 0x0105680000300800 */
[----:B------:R2:W5:Y:S04]  /*e23b0*/  LDL.LU R7, [R1+0xdc0] ;  /* 0x000dc00001077983 */ /* 0x0005680000300800 */
[----:B0-----:R2:W5:Y:S04]  /*e23c0*/  LDL.LU R5, [R1+0xdb0] ;  /* 0x000db00001057983 */ /* 0x0015680000300800 */
[----:B-1----:R2:W5:Y:S02]  /*e23d0*/  LDL.LU R3, [R1+0xda0] ;  /* 0x000da00001037983 */ /* 0x0025640000300800 */
[----:B--2--5:R-:W-:Y:S05]  /*e23e0*/  WARPSYNC.COLLECTIVE R115, `(.L_x_1162) ;  /* 0x0000000073087348 */ /* 0x024fea0003c00000 */
[----:B------:R0:W1:Y:S02]  /*e23f0*/  SHFL.IDX P0, R115, R107, R172, R176 ;  /* 0x000000ac6b737389 */ /* 0x00006400000000b0 */
[----:B012--5:R-:W-:Y:S05]  /*e2400*/  ENDCOLLECTIVE ;  /* 0x000000000000791b */ /* 0x027fea0003800000 */
.L_x_1162:
        /* <DEDUP_REMOVED lines=31> */
.L_x_1163:
        /* <DEDUP_REMOVED lines=22> */
[----:B--2---:R0:W5:Y:S01]  /*e2760*/  LDL.LU R9, [R1+0xdc8] ;  /* 0x000dc80001097983 */ /* 0x0041620000300800 */
[----:B------:R-:W-:-:S03]  /*e2770*/  IMAD.MOV.U32 R115, RZ, RZ, -0x1 ;  /* 0xffffffffff737424 */ /* 0x000fc600078e00ff */
[----:B---3--:R0:W5:Y:S01]  /*e2780*/  LDL.LU R7, [R1+0xdb8] ;  /* 0x000db80001077983 */ /* 0x0081620000300800 */
[----:B------:R-:W-:-:S03]  /*e2790*/  IMAD.MOV.U32 R107, RZ, RZ, R80 ;  /* 0x000000ffff6b7224 */ /* 0x000fc600078e0050 */
[----:B----4-:R0:W5:Y:S04]  /*e27a0*/  LDL.LU R5, [R1+0xda8] ;  /* 0x000da80001057983 */ /* 0x0101680000300800 */
[----:B-1----:R0:W5:Y:S02]  /*e27b0*/  LDL.LU R3, [R1+0xd98] ;  /* 0x000d980001037983 */ /* 0x0021640000300800 */
[----:B0----5:R-:W-:Y:S05]  /*e27c0*/  WARPSYNC.COLLECTIVE R115, `(.L_x_1164) ;  /* 0x0000000073087348 */ /* 0x021fea0003c00000 */
[----:B------:R1:W2:Y:S02]  /*e27d0*/  SHFL.IDX P0, R115, R107, R172, R176 ;  /* 0x000000ac6b737389 */ /* 0x0002a400000000b0 */
[----:B012--5:R-:W-:Y:S05]  /*e27e0*/  ENDCOLLECTIVE ;  /* 0x000000000000791b */ /* 0x027fea0003800000 */
.L_x_1164:
[----:B------:R-:W-:Y:S01]  /*e27f0*/  STL [R1+0x192c], R80 ;  /* 0x00192c5001007387 */ /* 0x000fe20000100800 */
[--C-:B------:R-:W-:Y:S02]  /*e2800*/  LOP3.LUT R28, R28, R141, R115.reuse, 0x78, !PT ;  /* 0x0000008d1c1c7212 */ /* 0x100fe400078e7873 */
        /* <DEDUP_REMOVED lines=17> */
[----:B-1----:R1:W5:Y:S04]  /*e2920*/  LDL.LU R10, [R1+0xde4] ;  /* 0x000de400010a7983 */ /* 0x0023680000300800 */
[----:B--2---:R1:W5:Y:S04]  /*e2930*/  LDL.LU R8, [R1+0xdd4] ;  /* 0x000dd40001087983 */ /* 0x0043680000300800 */
[----:B---3--:R1:W5:Y:S04]  /*e2940*/  LDL.LU R6, [R1+0xdc4] ;  /* 0x000dc40001067983 */ /* 0x0083680000300800 */
[----:B----4-:R1:W5:Y:S04]  /*e2950*/  LDL.LU R4, [R1+0xdb4] ;  /* 0x000db40001047983 */ /* 0x0103680000300800 */
[----:B0-----:R1:W5:Y:S04]  /*e2960*/  LDL.LU R2, [R1+0xda4] ;  /* 0x000da40001027983 */ /* 0x0013680000300800 */
[----:B------:R1:W5:Y:S01]  /*e2970*/  LDL.LU R0, [R1+0xd94] ;  /* 0x000d940001007983 */ /* 0x0003620000300800 */
[----:B------:R-:W-:-:S02]  /*e2980*/  IMAD.MOV.U32 R115, RZ, RZ, -0x1 ;  /* 0xffffffffff737424 */ /* 0x000fc400078e00ff */
[----:B------:R-:W-:-:S07]  /*e2990*/  IMAD.MOV.U32 R107, RZ, RZ, R81 ;  /* 0x000000ffff6b7224 */ /* 0x000fce00078e0051 */
[----:B-1---5:R-:W-:Y:S05]  /*e29a0*/  WARPSYNC.COLLECTIVE R115, `(.L_x_1165) ;  /* 0x0000000073087348 */ /* 0x022fea0003c00000 */
[----:B------:R0:W2:Y:S02]  /*e29b0*/  SHFL.IDX P0, R115, R107, R172, R176 ;  /* 0x000000ac6b737389 */ /* 0x0000a400000000b0 */
[----:B012--5:R-:W-:Y:S05]  /*e29c0*/  ENDCOLLECTIVE ;  /* 0x000000000000791b */ /* 0x027fea0003800000 */
.L_x_1165:
[----:B------:R-:W-:Y:S01]  /*e29d0*/  STL [R1+0x1930], R81 ;  /* 0x0019305101007387 */ /* 0x000fe20000100800 */
[----:B------:R-:W-:Y:S02]  /*e29e0*/  IMAD.MOV.U32 R123, RZ, RZ, R115 ;  /* 0x000000ffff7b7224 */ /* 0x000fe400078e0073 */
[----:B------:R-:W-:Y:S02]  /*e29f0*/  IMAD.MOV.U32 R115, RZ, RZ, -0x1 ;  /* 0xffffffffff737424 */ /* 0x000fe400078e00ff */
        /* <DEDUP_REMOVED lines=28> */
.L_x_1166:
        /* <DEDUP_REMOVED lines=31> */
.L_x_1167:
        /* <DEDUP_REMOVED lines=30> */
.L_x_1168:
        /* <DEDUP_REMOVED lines=31> */
.L_x_1169:
        /* <DEDUP_REMOVED lines=22> */
[----:B----4-:R2:W5:Y:S01]  /*e32e0*/  LDL.LU R9, [R1+0xcd0] ;  /* 0x000cd00001097983 */ /* 0x0105620000300800 */
[----:B------:R-:W-:-:S03]  /*e32f0*/  IMAD.MOV.U32 R115, RZ, RZ, -0x1 ;  /* 0xffffffffff737424 */ /* 0x000fc600078e00ff */
[----:B------:R2:W5:Y:S01]  /*e3300*/  LDL.LU R7, [R1+0xcc0] ;  /* 0x000cc00001077983 */ /* 0x0005620000300800 */
[----:B------:R-:W-:-:S03]  /*e3310*/  IMAD.MOV.U32 R107, RZ, RZ, R87 ;  /* 0x000000ffff6b7224 */ /* 0x000fc600078e0057 */
[----:B0-----:R2:W5:Y:S04]  /*e3320*/  LDL.LU R5, [R1+0xcb0] ;  /* 0x000cb00001057983 */ /* 0x0015680000300800 */
[----:B-1----:R2:W5:Y:S02]  /*e3330*/  LDL.LU R3, [R1+0xca0] ;  /* 0x000ca00001037983 */ /* 0x0025640000300800 */
[----:B--2--5:R-:W-:Y:S05]  /*e3340*/  WARPSYNC.COLLECTIVE R115, `(.L_x_1170) ;  /* 0x0000000073087348 */ /* 0x024fea0003c00000 */
[----:B------:R0:W1:Y:S02]  /*e3350*/  SHFL.IDX P0, R115, R107, R172, R176 ;  /* 0x000000ac6b737389 */ /* 0x00006400000000b0 */
[----:B012--5:R-:W-:Y:S05]  /*e3360*/  ENDCOLLECTIVE ;  /* 0x000000000000791b */ /* 0x027fea0003800000 */
.L_x_1170:
        /* <DEDUP_REMOVED lines=30> */
.L_x_1171:
        /* <DEDUP_REMOVED lines=31> */
.L_x_1172:
        /* <DEDUP_REMOVED lines=31> */
.L_x_1173:
        /* <DEDUP_REMOVED lines=30> */
.L_x_1174:
[----:B------:R0:W-:Y:S01]  /*e3b10*/  STL [R1+0x1954], R13 ;  /* 0x0019540d01007387 */ /* 0x0001e20000100800 */
[----:B------:R-:W-:-:S05]  /*e3b20*/  IMAD.MOV.U32 R123, RZ, RZ, R115 ;  /* 0x000000ffff7b7224 */ /* 0x000fca00078e0073 */
        /* <DEDUP_REMOVED lines=29> */
.L_x_1175:
        /* <DEDUP_REMOVED lines=22> */
[----:B---3--:R1:W5:Y:S01]  /*e3e60*/  LDL.LU R9, [R1+0xc48] ;  /* 0x000c480001097983 */ /* 0x0083620000300800 */
[----:B------:R-:W-:-:S03]  /*e3e70*/  IMAD.MOV.U32 R115, RZ, RZ, -0x1 ;  /* 0xffffffffff737424 */ /* 0x000fc600078e00ff */
[----:B----4-:R1:W5:Y:S01]  /*e3e80*/  LDL.LU R7, [R1+0xc38] ;  /* 0x000c380001077983 */ /* 0x0103620000300800 */
[----:B------:R-:W-:-:S03]  /*e3e90*/  IMAD.MOV.U32 R107, RZ, RZ, R19 ;  /* 0x000000ffff6b7224 */ /* 0x000fc600078e0013 */
[----:B------:R1:W5:Y:S04]  /*e3ea0*/  LDL.LU R5, [R1+0xc28] ;  /* 0x000c280001057983 */ /* 0x0003680000300800 */
[----:B0-----:R1:W5:Y:S02]  /*e3eb0*/  LDL.LU R3, [R1+0xc18] ;  /* 0x000c180001037983 */ /* 0x0013640000300800 */
[----:B-1---5:R-:W-:Y:S05]  /*e3ec0*/  WARPSYNC.COLLECTIVE R115, `(.L_x_1176) ;  /* 0x0000000073087348 */ /* 0x022fea0003c00000 */
[----:B------:R0:W2:Y:S02]  /*e3ed0*/  SHFL.IDX P0, R115, R107, R172, R176 ;  /* 0x000000ac6b737389 */ /* 0x0000a400000000b0 */
[----:B012--5:R-:W-:Y:S05]  /*e3ee0*/  ENDCOLLECTIVE ;  /* 0x000000000000791b */ /* 0x027fea0003800000 */
.L_x_1176:
        /* <DEDUP_REMOVED lines=30> */
.L_x_1177:
        /* <DEDUP_REMOVED lines=31> */
.L_x_1178:
[----:B------:R0:W-:Y:S01]  /*e42c0*/  STL [R1+0x1964], R21 ;  /* 0x0019641501007387 */ /* 0x0001e20000100800 */
[----:B------:R-:W-:-:S05]  /*e42d0*/  IMAD.MOV.U32 R107, RZ, RZ, R115 ;  /* 0x000000ffff6b7224 */ /* 0x000fca00078e0073 */
[--C-:B0-----:R-:W-:Y:S02]  /*e42e0*/  LOP3.LUT R21, R23, R143, R107.reuse, 0x78, !PT ;  /* 0x0000008f17157212 */ /* 0x101fe400078e786b */
        /* <DEDUP_REMOVED lines=28> */
.L_x_1179:
[----:B------:R0:W-:Y:S01]  /*e44b0*/  STL [R1+0x1968], R12 ;  /* 0x0019680c01007387 */ /* 0x0001e20000100800 */
[----:B------:R-:W-:Y:S01]  /*e44c0*/  IMAD.MOV.U32 R107, RZ, RZ, R88 ;  /* 0x000000ffff6b7224 */ /* 0x000fe200078e0058 */
        /* <DEDUP_REMOVED lines=15> */
[----:B------:R1:W-:Y:S01]  /*e45c0*/  STL [R1+0xbb0], R5 ;  /* 0x000bb00501007387 */ /* 0x0003e20000100800 */
[----:B------:R-:W-:-:S03]  /*e45d0*/  IMAD.MOV.U32 R115, RZ, RZ, -0x1 ;  /* 0xffffffffff737424 */ /* 0x000fc600078e00ff */
[----:B0-----:R0:W5:Y:S04]  /*e45e0*/  LDL.LU R18, [R1+0xbf8] ;  /* 0x000bf80001127983 */ /* 0x0011680000300800 */
[----:B------:R0:W-:Y:S04]  /*e45f0*/  STL [R1+0xba0], R3 ;  /* 0x000ba00301007387 */ /* 0x0001e80000100800 */
[----:B------:R0:W5:Y:S04]  /*e4600*/  LDL.LU R13, [R1+0xbe8] ;  /* 0x000be800010d7983 */ /* 0x0001680000300800 */
[----:B--2---:R2:W5:Y:S04]  /*e4610*/  LDL.LU R11, [R1+0xbd8] ;  /* 0x000bd800010b7983 */ /* 0x0045680000300800 */
[----:B---3--:R2:W5:Y:S04]  /*e4620*/  LDL.LU R9, [R1+0xbc8] ;  /* 0x000bc80001097983 */ /* 0x0085680000300800 */
[----:B----4-:R2:W5:Y:S04]  /*e4630*/  LDL.LU R7, [R1+0xbb8] ;  /* 0x000bb80001077983 */ /* 0x0105680000300800 */
[----:B-1----:R2:W5:Y:S04]  /*e4640*/  LDL.LU R5, [R1+0xba8] ;  /* 0x000ba80001057983 */ /* 0x0025680000300800 */
[----:B0-----:R2:W5:Y:S02]  /*e4650*/  LDL.LU R3, [R1+0xb98] ;  /* 0x000b980001037983 */ /* 0x0015640000300800 */
[----:B--2--5:R-:W-:Y:S05]  /*e4660*/  WARPSYNC.COLLECTIVE R115, `(.L_x_1180) ;  /* 0x0000000073087348 */ /* 0x024fea0003c00000 */
[----:B------:R0:W1:Y:S02]  /*e4670*/  SHFL.IDX P0, R115, R107, R172, R176 ;  /* 0x000000ac6b737389 */ /* 0x00006400000000b0 */
[----:B012--5:R-:W-:Y:S05]  /*e4680*/  ENDCOLLECTIVE ;  /* 0x000000000000791b */ /* 0x027fea0003800000 */
.L_x_1180:
[----:B------:R-:W-:Y:S01]  /*e4690*/  STL [R1+0x196c], R88 ;  /* 0x00196c5801007387 */ /* 0x000fe20000100800 */
[----:B------:R-:W-:-:S05]  /*e46a0*/  IMAD.MOV.U32 R123, RZ, RZ, R115 ;  /* 0x000000ffff7b7224 */ /* 0x000fca00078e0073 */
        /* <DEDUP_REMOVED lines=29> */
.L_x_1181:
        /* <DEDUP_REMOVED lines=31> */
.L_x_1182:
        /* <DEDUP_REMOVED lines=30> */
.L_x_1183:
        /* <DEDUP_REMOVED lines=31> */
.L_x_1184:
        /* <DEDUP_REMOVED lines=31> */
.L_x_1185:
        /* <DEDUP_REMOVED lines=30> */
.L_x_1186:
        /* <DEDUP_REMOVED lines=31> */
.L_x_1187:
        /* <DEDUP_REMOVED lines=31> */
.L_x_1188:
        /* <DEDUP_REMOVED lines=30> */
.L_x_1189:
        /* <DEDUP_REMOVED lines=31> */
.L_x_1190:
        /* <DEDUP_REMOVED lines=31> */
.L_x_1191:
[----:B------:R0:W-:Y:S01]  /*e5bb0*/  STL [R1+0x1998], R14 ;  /* 0x0019980e01007387 */ /* 0x0001e20000100800 */
[----:B------:R-:W-:Y:S01]  /*e5bc0*/  IMAD.MOV.U32 R107, RZ, RZ, R15 ;  /* 0x000000ffff6b7224 */ /* 0x000fe200078e000f */
        /* <DEDUP_REMOVED lines=17> */
[----:B------:R0:W5:Y:S04]  /*e5ce0*/  LDL.LU R18, [R1+0xa78] ;  /* 0x000a780001127983 */ /* 0x0001680000300800 */
[----:B------:R0:W-:Y:S04]  /*e5cf0*/  STL [R1+0xa20], R3 ;  /* 0x000a200301007387 */ /* 0x0001e80000100800 */
[----:B-1----:R1:W5:Y:S04]  /*e5d00*/  LDL.LU R13, [R1+0xa68] ;  /* 0x000a6800010d7983 */ /* 0x0023680000300800 */
[----:B--2---:R1:W5:Y:S04]  /*e5d10*/  LDL.LU R11, [R1+0xa58] ;  /* 0x000a5800010b7983 */ /* 0x0043680000300800 */
[----:B---3--:R1:W5:Y:S04]  /*e5d20*/  LDL.LU R9, [R1+0xa48] ;  /* 0x000a480001097983 */ /* 0x0083680000300800 */
[----:B----4-:R1:W5:Y:S04]  /*e5d30*/  LDL.LU R7, [R1+0xa38] ;  /* 0x000a380001077983 */ /* 0x0103680000300800 */
[----:B0-----:R1:W5:Y:S04]  /*e5d40*/  LDL.LU R5, [R1+0xa28] ;  /* 0x000a280001057983 */ /* 0x0013680000300800 */
[----:B------:R1:W5:Y:S02]  /*e5d50*/  LDL.LU R3, [R1+0xa18] ;  /* 0x000a180001037983 */ /* 0x0003640000300800 */
[----:B-1---5:R-:W-:Y:S05]  /*e5d60*/  WARPSYNC.COLLECTIVE R115, `(.L_x_1192) ;  /* 0x0000000073087348 */ /* 0x022fea0003c00000 */
[----:B------:R0:W2:Y:S02]  /*e5d70*/  SHFL.IDX P0, R115, R107, R172, R176 ;  /* 0x000000ac6b737389 */ /* 0x0000a400000000b0 */
[----:B012--5:R-:W-:Y:S05]  /*e5d80*/  ENDCOLLECTIVE ;  /* 0x000000000000791b */ /* 0x027fea0003800000 */
.L_x_1192:
        /* <DEDUP_REMOVED lines=31> */
.L_x_1193:
        /* <DEDUP_REMOVED lines=31> */
.L_x_1194:
        /* <DEDUP_REMOVED lines=30> */
.L_x_1195:
        /* <DEDUP_REMOVED lines=31> */
.L_x_1196:
        /* <DEDUP_REMOVED lines=31> */
.L_x_1197:
        /* <DEDUP_REMOVED lines=30> */
.L_x_1198:
        /* <DEDUP_REMOVED lines=31> */
.L_x_1199:
        /* <DEDUP_REMOVED lines=31> */
.L_x_1200:
        /* <DEDUP_REMOVED lines=30> */
.L_x_1201:
        /* <DEDUP_REMOVED lines=31> */
.L_x_1202:
        /* <DEDUP_REMOVED lines=31> */
.L_x_1203:
        /* <DEDUP_REMOVED lines=30> */
.L_x_1204:
        /* <DEDUP_REMOVED lines=31> */
.L_x_1205:
        /* <DEDUP_REMOVED lines=31> */
.L_x_1206:
        /* <DEDUP_REMOVED lines=30> */
.L_x_1207:
        /* <DEDUP_REMOVED lines=31> */
.L_x_1208:
        /* <DEDUP_REMOVED lines=31> */
.L_x_1209:
        /* <DEDUP_REMOVED lines=30> */
.L_x_1210:
        /* <DEDUP_REMOVED lines=31> */
.L_x_1211:
        /* <DEDUP_REMOVED lines=31> */
.L_x_1212:
        /* <DEDUP_REMOVED lines=30> */
.L_x_1213:
        /* <DEDUP_REMOVED lines=31> */
.L_x_1214:
        /* <DEDUP_REMOVED lines=31> */
.L_x_1215:
        /* <DEDUP_REMOVED lines=30> */
.L_x_1216:
        /* <DEDUP_REMOVED lines=31> */
.L_x_1217:
        /* <DEDUP_REMOVED lines=31> */
.L_x_1218:
        /* <DEDUP_REMOVED lines=30> */
.L_x_1219:
        /* <DEDUP_REMOVED lines=31> */
.L_x_1220:
        /* <DEDUP_REMOVED lines=31> */
.L_x_1221:
        /* <DEDUP_REMOVED lines=30> */
.L_x_1222:
        /* <DEDUP_REMOVED lines=31> */
.L_x_1223:
        /* <DEDUP_REMOVED lines=31> */
.L_x_1224:
        /* <DEDUP_REMOVED lines=30> */
.L_x_1225:
        /* <DEDUP_REMOVED lines=31> */
.L_x_1226:
        /* <DEDUP_REMOVED lines=31> */
.L_x_1227:
        /* <DEDUP_REMOVED lines=30> */
.L_x_1228:
        /* <DEDUP_REMOVED lines=31> */
.L_x_1229:
        /* <DEDUP_REMOVED lines=31> */
.L_x_1230:
        /* <DEDUP_REMOVED lines=30> */
.L_x_1231:
        /* <DEDUP_REMOVED lines=31> */
.L_x_1232:
        /* <DEDUP_REMOVED lines=31> */
.L_x_1233:
        /* <DEDUP_REMOVED lines=30> */
.L_x_1234:
        /* <DEDUP_REMOVED lines=31> */
.L_x_1235:
        /* <DEDUP_REMOVED lines=31> */
.L_x_1236:
        /* <DEDUP_REMOVED lines=30> */
.L_x_1237:
        /* <DEDUP_REMOVED lines=31> */
.L_x_1238:
        /* <DEDUP_REMOVED lines=31> */
.L_x_1239:
        /* <DEDUP_REMOVED lines=30> */
.L_x_1240:
        /* <DEDUP_REMOVED lines=31> */
.L_x_1241:
        /* <DEDUP_REMOVED lines=31> */
.L_x_1242:
        /* <DEDUP_REMOVED lines=30> */
.L_x_1243:
        /* <DEDUP_REMOVED lines=31> */
.L_x_1244:
        /* <DEDUP_REMOVED lines=31> */
.L_x_1245:
        /* <DEDUP_REMOVED lines=30> */
.L_x_1246:
        /* <DEDUP_REMOVED lines=31> */
.L_x_1247:
        /* <DEDUP_REMOVED lines=31> */
.L_x_1248:
        /* <DEDUP_REMOVED lines=30> */
.L_x_1249:
        /* <DEDUP_REMOVED lines=22> */
[----:B--2---:R3:W5:Y:S02]  /*ecc30*/  LDL.LU R13, [R1+0x288] ;  /* 0x00028800010d7983 */ /* 0x0047640000300800 */
[----:B---3-5:R-:W-:Y:S05]  /*ecc40*/  WARPSYNC.COLLECTIVE R115, `(.L_x_1250) ;  /* 0x0000000073087348 */ /* 0x028fea0003c00000 */
[----:B------:R0:W1:Y:S02]  /*ecc50*/  SHFL.IDX P0, R115, R107, R172, R176 ;  /* 0x000000ac6b737389 */ /* 0x00006400000000b0 */
[----:B01-3-5:R-:W-:Y:S05]  /*ecc60*/  ENDCOLLECTIVE ;  /* 0x000000000000791b */ /* 0x02bfea0003800000 */
.L_x_1250:
[----:B------:R0:W5:Y:S04]  /*ecc70*/  LDL.LU R11, [R1+0x278] ;  /* 0x00027800010b7983 */ /* 0x0001680000300800 */
[----:B------:R0:W5:Y:S04]  /*ecc80*/  LDL.LU R9, [R1+0x268] ;  /* 0x0002680001097983 */ /* 0x0001680000300800 */
[----:B------:R0:W5:Y:S04]  /*ecc90*/  LDL.LU R7, [R1+0x258] ;  /* 0x0002580001077983 */ /* 0x0001680000300800 */
[----:B------:R0:W5:Y:S04]  /*ecca0*/  LDL.LU R5, [R1+0x248] ;  /* 0x0002480001057983 */ /* 0x0001680000300800 */
[----:B------:R0:W5:Y:S01]  /*eccb0*/  LDL.LU R3, [R1+0x238] ;  /* 0x0002380001037983 */ /* 0x0001620000300800 */
[----:B------:R-:W-:-:S03]  /*eccc0*/  IMAD.MOV.U32 R107, RZ, RZ, R115 ;  /* 0x000000ffff6b7224 */ /* 0x000fc600078e0073 */
[----:B------:R-:W-:Y:S02]  /*eccd0*/  STL [R1+0x1a84], R127 ;  /* 0x001a847f01007387 */ /* 0x000fe40000100800 */
        /* <DEDUP_REMOVED lines=16> */
[----:B--2---:R2:W5:Y:S04]  /*ecde0*/  LDL.LU R12, [R1+0x294] ;  /* 0x00029400010c7983 */ /* 0x0045680000300800 */
[----:B------:R2:W-:Y:S04]  /*ecdf0*/  STL [R1+0x2ac], R0 ;  /* 0x0002ac0001007387 */ /* 0x0005e80000100800 */
[----:B---3--:R3:W5:Y:S04]  /*ece00*/  LDL.LU R10, [R1+0x284] ;  /* 0x00028400010a7983 */ /* 0x0087680000300800 */
[----:B----4-:R3:W5:Y:S04]  /*ece10*/  LDL.LU R8, [R1+0x274] ;  /* 0x0002740001087983 */ /* 0x0107680000300800 */
[----:B0-----:R3:W5:Y:S04]  /*ece20*/  LDL.LU R6, [R1+0x264] ;  /* 0x0002640001067983 */ /* 0x0017680000300800 */
[----:B------:R3:W5:Y:S04]  /*ece30*/  LDL.LU R4, [R1+0x254] ;  /* 0x0002540001047983 */ /* 0x0007680000300800 */
[----:B-1----:R3:W5:Y:S04]  /*ece40*/  LDL.LU R2, [R1+0x244] ;  /* 0x0002440001027983 */ /* 0x0027680000300800 */
[----:B--2---:R3:W5:Y:S01]  /*ece50*/  LDL.LU R0, [R1+0x234] ;  /* 0x0002340001007983 */ /* 0x0047620000300800 */
[----:B------:R-:W-:-:S02]  /*ece60*/  IMAD.MOV.U32 R115, RZ, RZ, -0x1 ;  /* 0xffffffffff737424 */ /* 0x000fc400078e00ff */
[----:B------:R-:W-:-:S07]  /*ece70*/  IMAD.MOV.U32 R107, RZ, RZ, R193 ;  /* 0x000000ffff6b7224 */ /* 0x000fce00078e00c1 */
[----:B---3-5:R-:W-:Y:S05]  /*ece80*/  WARPSYNC.COLLECTIVE R115, `(.L_x_1251) ;  /* 0x0000000073087348 */ /* 0x028fea0003c00000 */
[----:B------:R0:W1:Y:S02]  /*ece90*/  SHFL.IDX P0, R115, R107, R172, R176 ;  /* 0x000000ac6b737389 */ /* 0x00006400000000b0 */
[----:B01-3-5:R-:W-:Y:S05]  /*ecea0*/  ENDCOLLECTIVE ;  /* 0x000000000000791b */ /* 0x02bfea0003800000 */
.L_x_1251:
[----:B------:R-:W-:Y:S01]  /*eceb0*/  STL [R1+0x1a88], R193 ;  /* 0x001a88c101007387 */ /* 0x000fe20000100800 */
[----:B------:R-:W-:Y:S01]  /*ecec0*/  IMAD.MOV.U32 R107, RZ, RZ, R194 ;  /* 0x000000ffff6b7224 */ /* 0x000fe200078e00c2 */
[--C-:B------:R-:W-:Y:S02]  /*eced0*/  LOP3.LUT R16, R16, R140, R115.reuse, 0x78, !PT ;  /* 0x0000008c10107212 */ /* 0x100fe400078e7873 */
[----:B------:R-:W-:-:S03]  /*ecee0*/  LOP3.LUT R15, R15, R144, R115, 0x78, !PT ;  /* 0x000000900f0f7212 */ /* 0x000fc600078e7873 */
[----:B------:R0:W-:Y:S01]  /*ecef0*/  STL [R1+0x2a8], R16 ;  /* 0x0002a81001007387 */ /* 0x0001e20000100800 */
[----:B------:R-:W-:-:S03]  /*ecf00*/  LOP3.LUT R13, R13, R148, R115, 0x78, !PT ;  /* 0x000000940d0d7212 */ /* 0x000fc600078e7873 */
[----:B------:R1:W-:Y:S04]  /*ecf10*/  STL [R1+0x298], R15 ;  /* 0x0002980f01007387 */ /* 0x0003e80000100800 */
[----:B------:R2:W-:Y:S04]  /*ecf20*/  STL [R1+0x288], R13 ;  /* 0x0002880d01007387 */ /* 0x0005e80000100800 */
[----:B0-----:R0:W5:Y:S01]  /*ecf30*/  LDL.LU R16, [R1+0x2a0] ;  /* 0x0002a00001107983 */ /* 0x0011620000300800 */
[----:B------:R-:W-:-:S03]  /*ecf40*/  LOP3.LUT R193, R11, R152, R115, 0x78, !PT ;  /* 0x000000980bc17212 */ /* 0x000fc600078e7873 */
[----:B-1----:R0:W5:Y:S01]  /*ecf50*/  LDL.LU R15, [R1+0x290] ;  /* 0x00029000010f7983 */ /* 0x0021620000300800 */
[----:B------:R-:W-:-:S03]  /*ecf60*/  LOP3.LUT R127, R9, R156, R115, 0x78, !PT ;  /* 0x0000009c097f7212 */ /* 0x000fc600078e7873 */
[----:B--2---:R0:W5:Y:S01]  /*ecf70*/  LDL.LU R13, [R1+0x280] ;  /* 0x00028000010d7983 */ /* 0x0041620000300800 */
[----:B------:R-:W-:-:S03]  /*ecf80*/  LOP3.LUT R126, R7, R160, R115, 0x78, !PT ;  /* 0x000000a0077e7212 */ /* 0x000fc600078e7873 */
[----:B------:R0:W5:Y:S01]  /*ecf90*/  LDL.LU R11, [R1+0x270] ;  /* 0x00027000010b7983 */ /* 0x0001620000300800 */
[--C-:B------:R-:W-:Y:S02]  /*ecfa0*/  LOP3.LUT R125, R5, R164, R115.reuse, 0x78, !PT ;  /* 0x000000a4057d7212 */ /* 0x100fe400078e7873 */
[----:B------:R-:W-:Y:S01]  /*ecfb0*/  LOP3.LUT R124, R3, R168, R115, 0x78, !PT ;  /* 0x000000a8037c7212 */ /* 0x000fe200078e7873 */
[----:B------:R0:W5:Y:S01]  /*ecfc0*/  LDL.LU R9, [R1+0x260] ;  /* 0x0002600001097983 */ /* 0x0001620000300800 */
[----:B------:R-:W-:-:S03]  /*ecfd0*/  IMAD.MOV.U32 R115, RZ, RZ, -0x1 ;  /* 0xffffffffff737424 */ /* 0x000fc600078e00ff */
[----:B------:R0:W5:Y:S04]  /*ecfe0*/  LDL.LU R7, [R1+0x250] ;  /* 0x0002500001077983 */ /* 0x0001680000300800 */
[----:B------:R0:W5:Y:S04]  /*ecff0*/  LDL.LU R5, [R1+0x240] ;  /* 0x0002400001057983 */ /* 0x0001680000300800 */
[----:B------:R0:W5:Y:S02]  /*ed000*/  LDL.LU R3, [R1+0x230] ;  /* 0x0002300001037983 */ /* 0x0001640000300800 */
[----:B0----5:R-:W-:Y:S05]  /*ed010*/  WARPSYNC.COLLECTIVE R115, `(.L_x_1252) ;  /* 0x0000000073087348 */ /* 0x021fea0003c00000 */
[----:B------:R1:W2:Y:S02]  /*ed020*/  SHFL.IDX P0, R115, R107, R172, R176 ;  /* 0x000000ac6b737389 */ /* 0x0002a400000000b0 */
[----:B012--5:R-:W-:Y:S05]  /*ed030*/  ENDCOLLECTIVE ;  /* 0x000000000000791b */ /* 0x027fea0003800000 */
.L_x_1252:
[----:B------:R-:W-:-:S05]  /*ed040*/  IMAD.MOV.U32 R123, RZ, RZ, R115 ;  /* 0x000000ffff7b7224 */ /* 0x000fca00078e0073 */
[--C-:B------:R-:W-:Y:S02]  /*ed050*/  LOP3.LUT R122, R14, R141, R123.reuse, 0x78, !PT ;  /* 0x0000008d0e7a7212 */ /* 0x100fe400078e787b */
[----:B------:R0:W5:Y:S01]  /*ed060*/  LDL.LU R14, [R1+0x29c] ;  /* 0x00029c00010e7983 */ /* 0x0001620000300800 */
[----:B------:R-:W-:-:S03]  /*ed070*/  LOP3.LUT R121, R12, R145, R123, 0x78, !PT ;  /* 0x000000910c797212 */ /* 0x000fc600078e787b */
        /* <DEDUP_REMOVED lines=13> */
[----:B------:R-:W-:Y:S02]  /*ed150*/  IMAD.MOV.U32 R115, RZ, RZ, -0x1 ;  /* 0xffffffffff737424 */ /* 0x000fe400078e00ff */
[----:B------:R-:W-:-:S07]  /*ed160*/  IMAD.MOV.U32 R107, RZ, RZ, R195 ;  /* 0x000000ffff6b7224 */ /* 0x000fce00078e00c3 */
[----:B0----5:R-:W-:Y:S05]  /*ed170*/  WARPSYNC.COLLECTIVE R115, `(.L_x_1253) ;  /* 0x0000000073087348 */ /* 0x021fea0003c00000 */
[----:B------:R1:W2:Y:S02]  /*ed180*/  SHFL.IDX P0, R115, R107, R172, R176 ;  /* 0x000000ac6b737389 */ /* 0x0002a400000000b0 */
[----:B012--5:R-:W-:Y:S05]  /*ed190*/  ENDCOLLECTIVE ;  /* 0x000000000000791b */ /* 0x027fea0003800000 */
.L_x_1253:
[----:B------:R-:W-:Y:S02]  /*ed1a0*/  IMAD.MOV.U32 R107, RZ, RZ, R115 ;  /* 0x000000ffff6b7224 */ /* 0x000fe400078e0073 */
[----:B------:R-:W-:-:S03]  /*ed1b0*/  IMAD.MOV.U32 R115, RZ, RZ, -0x1 ;  /* 0xffffffffff737424 */ /* 0x000fc600078e00ff */
        /* <DEDUP_REMOVED lines=16> */
[----:B------:R-:W-:-:S07]  /*ed2c0*/  IMAD.MOV.U32 R107, RZ, RZ, R83 ;  /* 0x000000ffff6b7224 */ /* 0x000fce00078e0053 */
[----:B0----5:R-:W-:Y:S05]  /*ed2d0*/  WARPSYNC.COLLECTIVE R115, `(.L_x_1254) ;  /* 0x0000000073087348 */ /* 0x021fea0003c00000 */
[----:B------:R1:W2:Y:S02]  /*ed2e0*/  SHFL.IDX P0, R115, R107, R172, R176 ;  /* 0x000000ac6b737389 */ /* 0x0002a400000000b0 */
[----:B012--5:R-:W-:Y:S05]  /*ed2f0*/  ENDCOLLECTIVE ;  /* 0x000000000000791b */ /* 0x027fea0003800000 */
.L_x_1254:
        /* <DEDUP_REMOVED lines=21> */
.L_x_1255:
[----:B------:R-:W-:Y:S02]  /*ed450*/  IMAD.MOV.U32 R123, RZ, RZ, R115 ;  /* 0x000000ffff7b7224 */ /* 0x000fe400078e0073 */
[----:B------:R-:W-:Y:S02]  /*ed460*/  IMAD.MOV.U32 R115, RZ, RZ, -0x1 ;  /* 0xffffffffff737424 */ /* 0x000fe400078e00ff */
[----:B------:R-:W-:-:S07]  /*ed470*/  IMAD.MOV.U32 R107, RZ, RZ, R233 ;  /* 0x000000ffff6b7224 */ /* 0x000fce00078e00e9 */
[----:B------:R-:W-:Y:S05]  /*ed480*/  WARPSYNC.COLLECTIVE R115, `(.L_x_1256) ;  /* 0x0000000073087348 */ /* 0x000fea0003c00000 */
[----:B------:R0:W1:Y:S02]  /*ed490*/  SHFL.IDX P0, R115, R107, R172, R176 ;  /* 0x000000ac6b737389 */ /* 0x00006400000000b0 */
[----:B01----:R-:W-:Y:S05]  /*ed4a0*/  ENDCOLLECTIVE ;  /* 0x000000000000791b */ /* 0x003fea0003800000 */
.L_x_1256:
        /* <DEDUP_REMOVED lines=34> */
[----:B------:R-:W-:Y:S01]  /*ed6d0*/  IMAD.MOV.U32 R107, RZ, RZ, R230 ;  /* 0x000000ffff6b7224 */ /* 0x000fe200078e00e6 */
[----:B------:R0:W5:Y:S06]  /*ed6e0*/  LDL.LU R20, [R1+0x198] ;  /* 0x0001980001147983 */ /* 0x00016c0000300800 */
[----:B0----5:R-:W-:Y:S05]  /*ed6f0*/  WARPSYNC.COLLECTIVE R115, `(.L_x_1257) ;  /* 0x0000000073087348 */ /* 0x021fea0003c00000 */
[----:B------:R1:W2:Y:S02]  /*ed700*/  SHFL.IDX P0, R115, R107, R172, R176 ;  /* 0x000000ac6b737389 */ /* 0x0002a400000000b0 */
[----:B012--5:R-:W-:Y:S05]  /*ed710*/  ENDCOLLECTIVE ;  /* 0x000000000000791b */ /* 0x027fea0003800000 */
.L_x_1257:
[----:B------:R0:W5:Y:S01]  /*ed720*/  LDL.LU R19, [R1+0x188] ;  /* 0x0001880001137983 */ /* 0x0001620000300800 */
[----:B------:R-:W-:Y:S01]  /*ed730*/  IMAD.MOV.U32 R107, RZ, RZ, R231 ;  /* 0x000000ffff6b7224 */ /* 0x000fe200078e00e7 */
[--C-:B------:R-:W-:Y:S02]  /*ed740*/  LOP3.LUT R47, R16, R142, R115.reuse, 0x78, !PT ;  /* 0x0000008e102f7212 */ /* 0x100fe400078e7873 */
[--C-:B------:R-:W-:Y:S02]  /*ed750*/  LOP3.LUT R182, R13, R150, R115.reuse, 0x78, !PT ;  /* 0x000000960db67212 */ /* 0x100fe400078e7873 */
[----:B------:R0:W5:Y:S01]  /*ed760*/  LDL.LU R13, [R1+0x174] ;  /* 0x00017400010d7983 */ /* 0x0001620000300800 */
[----:B------:R-:W-:-:S03]  /*ed770*/  LOP3.LUT R181, R11, R154, R115, 0x78, !PT ;  /* 0x0000009a0bb57212 */ /* 0x000fc600078e7873 */
[----:B------:R0:W5:Y:S01]  /*ed780*/  LDL.LU R11, [R1+0x160] ;  /* 0x00016000010b7983 */ /* 0x0001620000300800 */
[--C-:B------:R-:W-:Y:S02]  /*ed790*/  LOP3.LUT R183, R15, R146, R115.reuse, 0x78, !PT ;  /* 0x000000920fb77212 */ /* 0x100fe400078e7873 */
[--C-:B------:R-:W-:Y:S02]  /*ed7a0*/  LOP3.LUT R103, R9, R158, R115.reuse, 0x78, !PT ;  /* 0x0000009e09677212 */ /* 0x100fe400078e7873 */
[----:B------:R0:W5:Y:S01]  /*ed7b0*/  LDL.LU R9, [R1+0x150] ;  /* 0x0001500001097983 */ /* 0x0001620000300800 */
[----:B------:R-:W-:-:S03]  /*ed7c0*/  LOP3.LUT R102, R7, R162, R115, 0x78, !PT ;  /* 0x000000a207667212 */ /* 0x000fc600078e7873 */
[----:B------:R0:W5:Y:S01]  /*ed7d0*/  LDL.LU R7, [R1+0x140] ;  /* 0x0001400001077983 */ /* 0x0001620000300800 */
[----:B------:R-:W-:-:S03]  /*ed7e0*/  LOP3.LUT R101, R5, R166, R115, 0x78, !PT ;  /* 0x000000a605657212 */ /* 0x000fc600078e7873 */
[----:B------:R0:W5:Y:S01]  /*ed7f0*/  LDL.LU R5, [R1+0x130] ;  /* 0x0001300001057983 */ /* 0x0001620000300800 */
[----:B------:R-:W-:Y:S01]  /*ed800*/  LOP3.LUT R100, R3, R170, R115, 0x78, !PT ;  /* 0x000000aa03647212 */ /* 0x000fe200078e7873 */
[----:B------:R-:W-:Y:S02]  /*ed810*/  IMAD.MOV.U32 R115, RZ, RZ, -0x1 ;  /* 0xffffffffff737424 */ /* 0x000fe400078e00ff */
[----:B------:R0:W5:Y:S05]  /*ed820*/  LDL.LU R3, [R1+0x208] ;  /* 0x0002080001037983 */ /* 0x00016a0000300800 */
[----:B0----5:R-:W-:Y:S05]  /*ed830*/  WARPSYNC.COLLECTIVE R115, `(.L_x_1258) ;  /* 0x0000000073087348 */ /* 0x021fea0003c00000 */
[----:B------:R1:W2:Y:S02]  /*ed840*/  SHFL.IDX P0, R115, R107, R172, R176 ;  /* 0x000000ac6b737389 */ /* 0x0002a400000000b0 */
[----:B012--5:R-:W-:Y:S05]  /*ed850*/  ENDCOLLECTIVE ;  /* 0x000000000000791b */ /* 0x027fea0003800000 */
.L_x_1258:
        /* <DEDUP_REMOVED lines=22> */
.L_x_1259:
[----:B------:R-:W-:Y:S02]  /*ed9c0*/  IMAD.MOV.U32 R107, RZ, RZ, R115 ;  /* 0x000000ffff6b7224 */ /* 0x000fe400078e0073 */
[----:B------:R-:W-:-:S03]  /*ed9d0*/  IMAD.MOV.U32 R115, RZ, RZ, -0x1 ;  /* 0xffffffffff737424 */ /* 0x000fc600078e00ff */
[--C-:B------:R-:W-:Y:S02]  /*ed9e0*/  LOP3.LUT R35, R20, R140, R107.reuse, 0x78, !PT ;  /* 0x0000008c14237212 */ /* 0x100fe400078e786b */
[--C-:B------:R-:W-:Y:S02]  /*ed9f0*/  LOP3.LUT R179, R19, R144, R107.reuse, 0x78, !PT ;  /* 0x0000009013b37212 */ /* 0x100fe400078e786b */
[--C-:B------:R-:W-:Y:S02]  /*eda00*/  LOP3.LUT R178, R13, R148, R107.reuse, 0x78, !PT ;  /* 0x000000940db27212 */ /* 0x100fe400078e786b */
[----:B------:R0:W5:Y:S01]  /*eda10*/  LDL.LU R13, [R1+0x190] ;  /* 0x00019000010d7983 */ /* 0x0001620000300800 */
[----:B------:R-:W-:-:S03]  /*eda20*/  LOP3.LUT R177, R11, R152, R107, 0x78, !PT ;  /* 0x000000980bb17212 */ /* 0x000fc600078e786b */
[----:B------:R0:W5:Y:S04]  /*eda30*/  LDL.LU R26, [R1+0x17c] ;  /* 0x00017c00011a7983 */ /* 0x0001680000300800 */
[----:B------:R0:W5:Y:S01]  /*eda40*/  LDL.LU R25, [R1+0x16c] ;  /* 0x00016c0001197983 */ /* 0x0001620000300800 */
[----:B------:R-:W-:-:S03]  /*eda50*/  LOP3.LUT R95, R9, R156, R107, 0x78, !PT ;  /* 0x0000009c095f7212 */ /* 0x000fc600078e786b */
[----:B------:R0:W5:Y:S01]  /*eda60*/  LDL.LU R11, [R1+0x158] ;  /* 0x00015800010b7983 */ /* 0x0001620000300800 */
[--C-:B------:R-:W-:Y:S02]  /*eda70*/  LOP3.LUT R94, R7, R160, R107.reuse, 0x78, !PT ;  /* 0x000000a0075e7212 */ /* 0x100fe400078e786b */
[--C-:B------:R-:W-:Y:S01]  /*eda80*/  LOP3.LUT R93, R5, R164, R107.reuse, 0x78, !PT ;  /* 0x000000a4055d7212 */ /* 0x100fe200078e786b */
[----:B------:R0:W5:Y:S01]  /*eda90*/  LDL.LU R9, [R1+0x148] ;  /* 0x0001480001097983 */ /* 0x0001620000300800 */
[----:B------:R-:W-:-:S03]  /*edaa0*/  LOP3.LUT R92, R3, R168, R107, 0x78, !PT ;  /* 0x000000a8035c7212 */ /* 0x000fc600078e786b */
[----:B------:R0:W5:Y:S04]  /*edab0*/  LDL.LU R7, [R1+0x138] ;  /* 0x0001380001077983 */ /* 0x0001680000300800 */
[----:B------:R0:W5:Y:S04]  /*edac0*/  LDL.LU R5, [R1+0x124] ;  /* 0x0001240001057983 */ /* 0x0001680000300800 */
[----:B------:R0:W5:Y:S01]  /*edad0*/  LDL.LU R3, [R1+0x1c4] ;  /* 0x0001c40001037983 */ /* 0x0001620000300800 */
[----:B------:R-:W-:-:S03]  /*edae0*/  IMAD.MOV.U32 R107, RZ, RZ, R128 ;  /* 0x000000ffff6b7224 */ /* 0x000fc600078e0080 */
[----:B------:R0:W5:Y:S04]  /*edaf0*/  LDL.LU R23, [R1+0x18c] ;  /* 0x00018c0001177983 */ /* 0x0001680000300800 */
[----:B0----5:R-:W-:Y:S05]  /*edb00*/  WARPSYNC.COLLECTIVE R115, `(.L_x_1260) ;  /* 0x0000000073087348 */ /* 0x021fea0003c00000 */
[----:B------:R1:W2:Y:S02]  /*edb10*/  SHFL.IDX P0, R115, R107, R172, R176 ;  /* 0x000000ac6b737389 */ /* 0x0002a400000000b0 */
[----:B012--5:R-:W-:Y:S05]  /*edb20*/  ENDCOLLECTIVE ;  /* 0x000000000000791b */ /* 0x027fea0003800000 */
.L_x_1260:
[----:B------:R0:W5:Y:S01]  /*edb30*/  LDL.LU R22, [R1+0x178] ;  /* 0x0001780001167983 */ /* 0x0001620000300800 */
[--C-:B------:R-:W-:Y:S02]  /*edb40*/  LOP3.LUT R90, R18, R141, R115.reuse, 0x78, !PT ;  /* 0x0000008d125a7212 */ /* 0x100fe400078e7873 */
[--C-:B------:R-:W-:Y:S02]  /*edb50*/  LOP3.LUT R89, R12, R145, R115.reuse, 0x78, !PT ;  /* 0x000000910c597212 */ /* 0x100fe400078e7873 */
        /* <DEDUP_REMOVED lines=17> */
.L_x_1261:
[----:B------:R-:W-:Y:S02]  /*edc70*/  IMAD.MOV.U32 R123, RZ, RZ, R115 ;  /* 0x000000ffff7b7224 */ /* 0x000fe400078e0073 */
[----:B------:R-:W-:Y:S02]  /*edc80*/  IMAD.MOV.U32 R115, RZ, RZ, -0x1 ;  /* 0xffffffffff737424 */ /* 0x000fe400078e00ff */
[----:B------:R-:W-:-:S07]  /*edc90*/  IMAD.MOV.U32 R107, RZ, RZ, R130 ;  /* 0x000000ffff6b7224 */ /* 0x000fce00078e0082 */
[----:B------:R-:W-:Y:S05]  /*edca0*/  WARPSYNC.COLLECTIVE R115, `(.L_x_1262) ;  /* 0x0000000073087348 */ /* 0x000fea0003c00000 */
[----:B------:R0:W1:Y:S02]  /*edcb0*/  SHFL.IDX P0, R115, R107, R172, R176 ;  /* 0x000000ac6b737389 */ /* 0x00006400000000b0 */
[----:B01----:R-:W-:Y:S05]  /*edcc0*/  ENDCOLLECTIVE ;  /* 0x000000000000791b */ /* 0x003fea0003800000 */
.L_x_1262:
        /* <DEDUP_REMOVED lines=11> */
[----:B------:R0:W5:Y:S04]  /*edd80*/  LDL.LU R9, [R1+0xd4] ;  /* 0x0000d40001097983 */ /* 0x0001680000300800 */
[----:B------:R0:W5:Y:S04]  /*edd90*/  LDL.LU R7, [R1+0xc0] ;  /* 0x0000c00001077983 */ /* 0x0001680000300800 */
[----:B------:R0:W5:Y:S04]  /*edda0*/  LDL.LU R5, [R1+0xb0] ;  /* 0x0000b00001057983 */ /* 0x0001680000300800 */
[----:B------:R0:W5:Y:S01]  /*eddb0*/  LDL.LU R3, [R1+0x184] ;  /* 0x0001840001037983 */ /* 0x0001620000300800 */
[----:B------:R-:W-:-:S03]  /*eddc0*/  IMAD.MOV.U32 R107, RZ, RZ, R115 ;  /* 0x000000ffff6b7224 */ /* 0x000fc600078e0073 */
[----:B------:R0:W5:Y:S04]  /*eddd0*/  LDL.LU R34, [R1+0x118] ;  /* 0x0001180001227983 */ /* 0x0001680000300800 */
[----:B------:R0:W5:Y:S04]  /*edde0*/  LDL.LU R33, [R1+0x104] ;  /* 0x0001040001217983 */ /* 0x0001680000300800 */
[----:B------:R0:W5:Y:S01]  /*eddf0*/  LDL.LU R32, [R1+0xf4] ;  /* 0x0000f40001207983 */ /* 0x0001620000300800 */
[--C-:B------:R-:W-:Y:S02]  /*ede00*/  LOP3.LUT R82, R23, R143, R107.reuse, 0x78, !PT ;  /* 0x0000008f17527212 */ /* 0x100fe400078e786b */
[----:B------:R-:W-:-:S02]  /*ede10*/  LOP3.LUT R81, R22, R147, R107, 0x78, !PT ;  /* 0x0000009316517212 */ /* 0x000fc400078e786b */
        /* <DEDUP_REMOVED lines=16> */
.L_x_1263:
[----:B------:R-:W-:Y:S01]  /*edf20*/  IMAD.MOV.U32 R107, RZ, RZ, R133 ;  /* 0x000000ffff6b7224 */ /* 0x000fe200078e0085 */
[----:B------:R-:W-:Y:S02]  /*edf30*/  LOP3.LUT R13, R13, R142, R123, 0x78, !PT ;  /* 0x0000008e0d0d7212 */ /* 0x000fe400078e787b */
[--C-:B------:R-:W-:Y:S02]  /*edf40*/  LOP3.LUT R11, R11, R140, R115.reuse, 0x78, !PT ;  /* 0x0000008c0b0b7212 */ /* 0x100fe400078e7873 */
[--C-:B------:R-:W-:Y:S02]  /*edf50*/  LOP3.LUT R27, R27, R144, R115.reuse, 0x78, !PT ;  /* 0x000000901b1b7212 */ /* 0x100fe400078e7873 */
[--C-:B------:R-:W-:Y:S02]  /*edf60*/  LOP3.LUT R26, R26, R148, R115.reuse, 0x78, !PT ;  /* 0x000000941a1a7212 */ /* 0x100fe400078e7873 */
[--C-:B------:R-:W-:Y:S02]  /*edf70*/  LOP3.LUT R25, R25, R152, R115.reuse, 0x78, !PT ;  /* 0x0000009819197212 */ /* 0x100fe400078e7873 */
[----:B------:R-:W-:-:S02]  /*edf80*/  LOP3.LUT R31, R9, R156, R115, 0x78, !PT ;  /* 0x0000009c091f7212 */ /* 0x000fc400078e7873 */
[----:B------:R0:W5:Y:S01]  /*edf90*/  LDL.LU R9, [R1+0x114] ;  /* 0x0001140001097983 */ /* 0x0001620000300800 */
[----:B------:R-:W-:-:S03]  /*edfa0*/  LOP3.LUT R30, R7, R160, R115, 0x78, !PT ;  /* 0x000000a0071e7212 */ /* 0x000fc600078e7873 */
[----:B------:R0:W5:Y:S01]  /*edfb0*/  LDL.LU R39, [R1+0x100] ;  /* 0x0001000001277983 */ /* 0x0001620000300800 */
[----:B------:R-:W-:-:S03]  /*edfc0*/  LOP3.LUT R29, R5, R164, R115, 0x78, !PT ;  /* 0x000000a4051d7212 */ /* 0x000fc600078e7873 */
[----:B------:R0:W5:Y:S01]  /*edfd0*/  LDL.LU R38, [R1+0xf0] ;  /* 0x0000f00001267983 */ /* 0x0001620000300800 */
[----:B------:R-:W-:Y:S01]  /*edfe0*/  LOP3.LUT R28, R3, R168, R115, 0x78, !PT ;  /* 0x000000a8031c7212 */ /* 0x000fe200078e7873 */
[----:B------:R-:W-:Y:S02]  /*edff0*/  IMAD.MOV.U32 R115, RZ, RZ, -0x1 ;  /* 0xffffffffff737424 */ /* 0x000fe400078e00ff */
[----:B------:R0:W5:Y:S04]  /*ee000*/  LDL.LU R37, [R1+0xdc] ;  /* 0x0000dc0001257983 */ /* 0x0001680000300800 */
[----:B------:R0:W5:Y:S04]  /*ee010*/  LDL.LU R40, [R1+0xcc] ;  /* 0x0000cc0001287983 */ /* 0x0001680000300800 */
[----:B------:R0:W5:Y:S02]  /*ee020*/  LDL.LU R7, [R1+0xb8] ;  /* 0x0000b80001077983 */ /* 0x0001640000300800 */
[----:B0----5:R-:W-:Y:S05]  /*ee030*/  WARPSYNC.COLLECTIVE R115, `(.L_x_1264) ;  /* 0x0000000073087348 */ /* 0x021fea0003c00000 */
[----:B------:R1:W2:Y:S02]  /*ee040*/  SHFL.IDX P0, R115, R107, R172, R176 ;  /* 0x000000ac6b737389 */ /* 0x0002a400000000b0 */
[----:B012--5:R-:W-:Y:S05]  /*ee050*/  ENDCOLLECTIVE ;  /* 0x000000000000791b */ /* 0x027fea0003800000 */
.L_x_1264:
[----:B------:R0:W5:Y:S04]  /*ee060*/  LDL.LU R5, [R1+0xa8] ;  /* 0x0000a80001057983 */ /* 0x0001680000300800 */
[----:B------:R0:W5:Y:S04]  /*ee070*/  LDL.LU R3, [R1+0x128] ;  /* 0x0001280001037983 */ /* 0x0001680000300800 */
[----:B------:R0:W5:Y:S04]  /*ee080*/  LDL.LU R46, [R1+0x110] ;  /* 0x00011000012e7983 */ /* 0x0001680000300800 */
[----:B------:R0:W5:Y:S04]  /*ee090*/  LDL.LU R45, [R1+0xfc] ;  /* 0x0000fc00012d7983 */ /* 0x0001680000300800 */
[----:B------:R0:W5:Y:S01]  /*ee0a0*/  LDL.LU R44, [R1+0xec] ;  /* 0x0000ec00012c7983 */ /* 0x0001620000300800 */
[----:B------:R-:W-:-:S05]  /*ee0b0*/  IMAD.MOV.U32 R123, RZ, RZ, R115 ;  /* 0x000000ffff7b7224 */ /* 0x000fca00078e0073 */
[--C-:B------:R-:W-:Y:S02]  /*ee0c0*/  LOP3.LUT R205, R6, R157, R123.reuse, 0x78, !PT ;  /* 0x0000009d06cd7212 */ /* 0x100fe400078e787b */
[----:B------:R0:W5:Y:S01]  /*ee0d0*/  LDL.LU R6, [R1+0xd8] ;  /* 0x0000d80001067983 */ /* 0x0001620000300800 */
[----:B------:R-:W-:-:S03]  /*ee0e0*/  LOP3.LUT R204, R4, R161, R123, 0x78, !PT ;  /* 0x000000a104cc7212 */ /* 0x000fc600078e787b */
[----:B------:R0:W5:Y:S01]  /*ee0f0*/  LDL.LU R54, [R1+0xc8] ;  /* 0x0000c80001367983 */ /* 0x0001620000300800 */
[----:B------:R-:W-:-:S03]  /*ee100*/  LOP3.LUT R203, R2, R165, R123, 0x78, !PT ;  /* 0x000000a502cb7212 */ /* 0x000fc600078e787b */
[----:B------:R0:W5:Y:S04]  /*ee110*/  LDL.LU R4, [R1+0xb4] ;  /* 0x0000b40001047983 */ /* 0x0001680000300800 */
        /* <DEDUP_REMOVED lines=8> */
.L_x_1265:
[----:B------:R-:W-:Y:S02]  /*ee1a0*/  IMAD.MOV.U32 R107, RZ, RZ, R115 ;  /* 0x000000ffff6b7224 */ /* 0x000fe400078e0073 */
[----:B------:R-:W-:-:S03]  /*ee1b0*/  IMAD.MOV.U32 R115, RZ, RZ, -0x1 ;  /* 0xffffffffff737424 */ /* 0x000fc600078e00ff */
[--C-:B------:R-:W-:Y:S02]  /*ee1c0*/  LOP3.LUT R9, R9, R142, R107.reuse, 0x78, !PT ;  /* 0x0000008e09097212 */ /* 0x100fe400078e786b */
[--C-:B------:R-:W-:Y:S02]  /*ee1d0*/  LOP3.LUT R39, R39, R146, R107.reuse, 0x78, !PT ;  /* 0x0000009227277212 */ /* 0x100fe400078e786b */
        /* <DEDUP_REMOVED lines=9> */
[----:B------:R-:W-:Y:S01]  /*ee270*/  LOP3.LUT R40, R3, R170, R107, 0x78, !PT ;  /* 0x000000aa03287212 */ /* 0x000fe200078e786b */
[----:B------:R-:W-:Y:S02]  /*ee280*/  IMAD.MOV.U32 R107, RZ, RZ, R135 ;  /* 0x000000ffff6b7224 */ /* 0x000fe400078e0087 */
[----:B------:R0:W5:Y:S04]  /*ee290*/  LDL.LU R53, [R1+0x60] ;  /* 0x0000600001357983 */ /* 0x0001680000300800 */
[----:B------:R0:W5:Y:S04]  /*ee2a0*/  LDL.LU R52, [R1+0x50] ;  /* 0x0000500001347983 */ /* 0x0001680000300800 */
[----:B------:R0:W5:Y:S04]  /*ee2b0*/  LDL.LU R5, [R1+0x40] ;  /* 0x0000400001057983 */ /* 0x0001680000300800 */
[----:B------:R0:W5:Y:S02]  /*ee2c0*/  LDL.LU R3, [R1+0xe4] ;  /* 0x0000e40001037983 */ /* 0x0001640000300800 */
[----:B0----5:R-:W-:Y:S05]  /*ee2d0*/  WARPSYNC.COLLECTIVE R115, `(.L_x_1266) ;  /* 0x0000000073087348 */ /* 0x021fea0003c00000 */
[----:B------:R1:W2:Y:S02]  /*ee2e0*/  SHFL.IDX P0, R115, R107, R172, R176 ;  /* 0x000000ac6b737389 */ /* 0x0002a400000000b0 */
[----:B012--5:R-:W-:Y:S05]  /*ee2f0*/  ENDCOLLECTIVE ;  /* 0x000000000000791b */ /* 0x027fea0003800000 */
.L_x_1266:
[----:B------:R0:W5:Y:S04]  /*ee300*/  LDL.LU R58, [R1+0x9c] ;  /* 0x00009c00013a7983 */ /* 0x0001680000300800 */
[----:B------:R0:W5:Y:S04]  /*ee310*/  LDL.LU R57, [R1+0x8c] ;  /* 0x00008c0001397983 */ /* 0x0001680000300800 */
[----:B------:R0:W5:Y:S01]  /*ee320*/  LDL.LU R56, [R1+0x7c] ;  /* 0x00007c0001387983 */ /* 0x0001620000300800 */
[----:B------:R-:W-:-:S03]  /*ee330*/  LOP3.LUT R208, R4, R163, R115, 0x78, !PT ;  /* 0x000000a304d07212 */ /* 0x000fc600078e7873 */
[----:B------:R0:W5:Y:S01]  /*ee340*/  LDL.LU R4, [R1+0x6c] ;  /* 0x00006c0001047983 */ /* 0x0001620000300800 */
[----:B------:R-:W-:-:S03]  /*ee350*/  LOP3.LUT R207, R2, R167, R115, 0x78, !PT ;  /* 0x000000a702cf7212 */ /* 0x000fc600078e7873 */
[----:B------:R0:W5:Y:S04]  /*ee360*/  LDL.LU R68, [R1+0x5c] ;  /* 0x00005c0001447983 */ /* 0x0001680000300800 */
[----:B------:R0:W5:Y:S01]  /*ee370*/  LDL.LU R67, [R1+0x4c] ;  /* 0x00004c0001437983 */ /* 0x0001620000300800 */
[----:B------:R-:W-:-:S03]  /*ee380*/  LOP3.LUT R206, R0, R171, R115, 0x78, !PT ;  /* 0x000000ab00ce7212 */ /* 0x000fc600078e7873 */
[----:B------:R0:W5:Y:S04]  /*ee390*/  LDL.LU R2, [R1+0x3c] ;  /* 0x00003c0001027983 */ /* 0x0001680000300800 */
[----:B------:R0:W5:Y:S01]  /*ee3a0*/  LDL.LU R0, [R1+0xc4] ;  /* 0x0000c40001007983 */ /* 0x0001620000300800 */
[--C-:B------:R-:W-:Y:S02]  /*ee3b0*/  LOP3.LUT R46, R46, R143, R115.reuse, 0x78, !PT ;  /* 0x0000008f2e2e7212 */ /* 0x100fe400078e7873 */
[--C-:B------:R-:W-:Y:S02]  /*ee3c0*/  LOP3.LUT R45, R45, R147, R115.reuse, 0x78, !PT ;  /* 0x000000932d2d7212 */ /* 0x100fe400078e7873 */
[--C-:B------:R-:W-:Y:S02]  /*ee3d0*/  LOP3.LUT R44, R44, R151, R115.reuse, 0x78, !PT ;  /* 0x000000972c2c7212 */ /* 0x100fe400078e7873 */
[----:B------:R-:W-:-:S02]  /*ee3e0*/  LOP3.LUT R6, R6, R155, R115, 0x78, !PT ;  /* 0x0000009b06067212 */ /* 0x000fc400078e7873 */
[----:B------:R-:W-:Y:S01]  /*ee3f0*/  LOP3.LUT R209, R54, R159, R115, 0x78, !PT ;  /* 0x0000009f36d17212 */ /* 0x000fe200078e7873 */
[----:B------:R-:W-:Y:S02]  /*ee400*/  IMAD.MOV.U32 R115, RZ, RZ, -0x1 ;  /* 0xffffffffff737424 */ /* 0x000fe400078e00ff */
[----:B0-----:R-:W-:-:S07]  /*ee410*/  IMAD.MOV.U32 R107, RZ, RZ, R197 ;  /* 0x000000ffff6b7224 */ /* 0x001fce00078e00c5 */
[----:B-----5:R-:W-:Y:S05]  /*ee420*/  WARPSYNC.COLLECTIVE R115, `(.L_x_1267) ;  /* 0x0000000073087348 */ /* 0x020fea0003c00000 */
[----:B------:R0:W1:Y:S02]  /*ee430*/  SHFL.IDX P0, R115, R107, R172, R176 ;  /* 0x000000ac6b737389 */ /* 0x00006400000000b0 */
[----:B01---5:R-:W-:Y:S05]  /*ee440*/  ENDCOLLECTIVE ;  /* 0x000000000000791b */ /* 0x023fea0003800000 */
.L_x_1267:
[----:B------:R-:W-:Y:S02]  /*ee450*/  IMAD.MOV.U32 R107, RZ, RZ, R198 ;  /* 0x000000ffff6b7224 */ /* 0x000fe400078e00c6 */
[----:B------:R-:W-:Y:S02]  /*ee460*/  IMAD.MOV.U32 R131, RZ, RZ, R115 ;  /* 0x000000ffff837224 */ /* 0x000fe400078e0073 */
[----:B------:R-:W-:-:S07]  /*ee470*/  IMAD.MOV.U32 R115, RZ, RZ, -0x1 ;  /* 0xffffffffff737424 */ /* 0x000fce00078e00ff */
[----:B------:R-:W-:Y:S05]  /*ee480*/  WARPSYNC.COLLECTIVE R115, `(.L_x_1268) ;  /* 0x0000000073087348 */ /* 0x000fea0003c00000 */
[----:B------:R0:W1:Y:S02]  /*ee490*/  SHFL.IDX P0, R115, R107, R172, R176 ;  /* 0x000000ac6b737389 */ /* 0x00006400000000b0 */
[----:B01----:R-:W-:Y:S05]  /*ee4a0*/  ENDCOLLECTIVE ;  /* 0x000000000000791b */ /* 0x003fea0003800000 */
.L_x_1268:
[--C-:B------:R-:W-:Y:S02]  /*ee4b0*/  LOP3.LUT R34, R34, R141, R123.reuse, 0x78, !PT ;  /* 0x0000008d22227212 */ /* 0x100fe400078e787b */
[--C-:B------:R-:W-:Y:S02]  /*ee4c0*/  LOP3.LUT R33, R33, R145, R123.reuse, 0x78, !PT ;  /* 0x0000009121217212 */ /* 0x100fe400078e787b */
[--C-:B------:R-:W-:Y:S02]  /*ee4d0*/  LOP3.LUT R32, R32, R149, R123.reuse, 0x78, !PT ;  /* 0x0000009520207212 */ /* 0x100fe400078e787b */
[----:B------:R-:W-:Y:S01]  /*ee4e0*/  LOP3.LUT R8, R8, R153, R123, 0x78, !PT ;  /* 0x0000009908087212 */ /* 0x000fe200078e787b */
[----:B------:R-:W-:Y:S01]  /*ee4f0*/  IMAD.MOV.U32 R123, RZ, RZ, R115 ;  /* 0x000000ffff7b7224 */ /* 0x000fe200078e0073 */
[--C-:B------:R-:W-:Y:S02]  /*ee500*/  LOP3.LUT R55, R53, R156, R131.reuse, 0x78, !PT ;  /* 0x0000009c35377212 */ /* 0x100fe400078e7883 */
[----:B------:R-:W-:-:S02]  /*ee510*/  LOP3.LUT R54, R52, R160, R131, 0x78, !PT ;  /* 0x000000a034367212 */ /* 0x000fc400078e7883 */
[--C-:B------:R-:W-:Y:S02]  /*ee520*/  LOP3.LUT R53, R5, R164, R131.reuse, 0x78, !PT ;  /* 0x000000a405357212 */ /* 0x100fe400078e7883 */
[----:B------:R0:W5:Y:S04]  /*ee530*/  LDL.LU R5, [R1+0x98] ;  /* 0x0000980001057983 */ /* 0x0001680000300800 */
[----:B------:R0:W5:Y:S01]  /*ee540*/  LDL.LU R63, [R1+0x88] ;  /* 0x00008800013f7983 */ /* 0x0001620000300800 */
[----:B------:R-:W-:-:S03]  /*ee550*/  LOP3.LUT R52, R3, R168, R131, 0x78, !PT ;  /* 0x000000a803347212 */ /* 0x000fc600078e7883 */
[----:B------:R0:W5:Y:S04]  /*ee560*/  LDL.LU R62, [R1+0x78] ;  /* 0x00007800013e7983 */ /* 0x0001680000300800 */
[----:B------:R0:W5:Y:S04]  /*ee570*/  LDL.LU R61, [R1+0x68] ;  /* 0x00006800013d7983 */ /* 0x0001680000300800 */
[----:B------:R0:W5:Y:S04]  /*ee580*/  LDL.LU R66, [R1+0x58] ;  /* 0x0000580001427983 */ /* 0x0001680000300800 */
[----:B------:R0:W5:Y:S04]  /*ee590*/  LDL.LU R3, [R1+0x48] ;  /* 0x0000480001037983 */ /* 0x0001680000300800 */
[----:B------:R0:W5:Y:S04]  /*ee5a0*/  LDL.LU R65, [R1+0x38] ;  /* 0x0000380001417983 */ /* 0x0001680000300800 */
[----:B------:R0:W5:Y:S04]  /*ee5b0*/  LDL.LU R64, [R1+0x30] ;  /* 0x0000300001407983 */ /* 0x0001680000300800 */
[----:B------:R0:W5:Y:S04]  /*ee5c0*/  LDL.LU R70, [R1+0x94] ;  /* 0x0000940001467983 */ /* 0x0001680000300800 */
        /* <DEDUP_REMOVED lines=10> */
[----:B------:R-:W-:-:S02]  /*ee670*/  IMAD.MOV.U32 R115, RZ, RZ, -0x1 ;  /* 0xffffffffff737424 */ /* 0x000fc400078e00ff */
[----:B------:R-:W-:-:S07]  /*ee680*/  IMAD.MOV.U32 R107, RZ, RZ, R199 ;  /* 0x000000ffff6b7224 */ /* 0x000fce00078e00c7 */
[----:B0----5:R-:W-:Y:S05]  /*ee690*/  WARPSYNC.COLLECTIVE R115, `(.L_x_1269) ;  /* 0x0000000073087348 */ /* 0x021fea0003c00000 */
[----:B------:R1:W2:Y:S02]  /*ee6a0*/  SHFL.IDX P0, R115, R107, R172, R176 ;  /* 0x000000ac6b737389 */ /* 0x0002a400000000b0 */
[----:B012--5:R-:W-:Y:S05]  /*ee6b0*/  ENDCOLLECTIVE ;  /* 0x000000000000791b */ /* 0x027fea0003800000 */
.L_x_1269:
[----:B------:R-:W-:Y:S01]  /*ee6c0*/  LOP3.LUT R212, R67, R161, R123, 0x78, !PT ;  /* 0x000000a143d47212 */ /* 0x000fe200078e787b */
[----:B------:R-:W-:Y:S02]  /*ee6d0*/  IMAD.MOV.U32 R107, RZ, RZ, R115 ;  /* 0x000000ffff6b7224 */ /* 0x000fe400078e0073 */
[----:B------:R-:W-:Y:S01]  /*ee6e0*/  IMAD.MOV.U32 R115, RZ, RZ, -0x1 ;  /* 0xffffffffff737424 */ /* 0x000fe200078e00ff */
[--C-:B------:R-:W-:Y:S02]  /*ee6f0*/  LOP3.LUT R58, R58, R141, R123.reuse, 0x78, !PT ;  /* 0x0000008d3a3a7212 */ /* 0x100fe400078e787b */
[--C-:B------:R-:W-:Y:S02]  /*ee700*/  LOP3.LUT R57, R57, R145, R123.reuse, 0x78, !PT ;  /* 0x0000009139397212 */ /* 0x100fe400078e787b */
[--C-:B------:R-:W-:Y:S02]  /*ee710*/  LOP3.LUT R56, R56, R149, R123.reuse, 0x78, !PT ;  /* 0x0000009538387212 */ /* 0x100fe400078e787b */
[----:B------:R-:W-:-:S02]  /*ee720*/  LOP3.LUT R4, R4, R153, R123, 0x78, !PT ;  /* 0x0000009904047212 */ /* 0x000fc400078e787b */
[--C-:B------:R-:W-:Y:S02]  /*ee730*/  LOP3.LUT R7, R7, R140, R131.reuse, 0x78, !PT ;  /* 0x0000008c07077212 */ /* 0x100fe400078e7883 */
[--C-:B------:R-:W-:Y:S02]  /*ee740*/  LOP3.LUT R51, R51, R144, R131.reuse, 0x78, !PT ;  /* 0x0000009033337212 */ /* 0x100fe400078e7883 */
[--C-:B------:R-:W-:Y:S02]  /*ee750*/  LOP3.LUT R50, R50, R148, R131.reuse, 0x78, !PT ;  /* 0x0000009432327212 */ /* 0x100fe400078e7883 */
[----:B------:R-:W-:Y:S02]  /*ee760*/  LOP3.LUT R49, R49, R152, R131, 0x78, !PT ;  /* 0x0000009831317212 */ /* 0x000fe400078e7883 */
[--C-:B------:R-:W-:Y:S02]  /*ee770*/  LOP3.LUT R5, R5, R142, R107.reuse, 0x78, !PT ;  /* 0x0000008e05057212 */ /* 0x100fe400078e786b */
[----:B------:R-:W-:-:S02]  /*ee780*/  LOP3.LUT R63, R63, R146, R107, 0x78, !PT ;  /* 0x000000923f3f7212 */ /* 0x000fc400078e786b */
[--C-:B------:R-:W-:Y:S02]  /*ee790*/  LOP3.LUT R62, R62, R150, R107.reuse, 0x78, !PT ;  /* 0x000000963e3e7212 */ /* 0x100fe400078e786b */
[--C-:B------:R-:W-:Y:S02]  /*ee7a0*/  LOP3.LUT R61, R61, R154, R107.reuse, 0x78, !PT ;  /* 0x0000009a3d3d7212 */ /* 0x100fe400078e786b */
[--C-:B------:R-:W-:Y:S02]  /*ee7b0*/  LOP3.LUT R67, R66, R158, R107.reuse, 0x78, !PT ;  /* 0x0000009e42437212 */ /* 0x100fe400078e786b */
[--C-:B------:R-:W-:Y:S02]  /*ee7c0*/  LOP3.LUT R66, R3, R162, R107.reuse, 0x78, !PT ;  /* 0x000000a203427212 */ /* 0x100fe400078e786b */
[----:B------:R0:W5:Y:S01]  /*ee7d0*/  LDL.LU R3, [R1+0x28] ;  /* 0x0000280001037983 */ /* 0x0001620000300800 */
[----:B------:R-:W-:-:S03]  /*ee7e0*/  LOP3.LUT R65, R65, R166, R107, 0x78, !PT ;  /* 0x000000a641417212 */ /* 0x000fc600078e786b */
[----:B------:R0:W5:Y:S01]  /*ee7f0*/  LDL.LU R75, [R1+0x18] ;  /* 0x00001800014b7983 */ /* 0x0001620000300800 */
[----:B------:R-:W-:Y:S01]  /*ee800*/  LOP3.LUT R64, R64, R170, R107, 0x78, !PT ;  /* 0x000000aa40407212 */ /* 0x000fe200078e786b */
[----:B------:R-:W-:Y:S02]  /*ee810*/  IMAD.MOV.U32 R107, RZ, RZ, R99 ;  /* 0x000000ffff6b7224 */ /* 0x000fe400078e0063 */
[----:B------:R0:W5:Y:S05]  /*ee820*/  LDL.LU R74, [R1+0x8] ;  /* 0x00000800014a7983 */ /* 0x00016a0000300800 */
[----:B0----5:R-:W-:Y:S05]  /*ee830*/  WARPSYNC.COLLECTIVE R115, `(.L_x_1270) ;  /* 0x0000000073087348 */ /* 0x021fea0003c00000 */
[----:B------:R1:W2:Y:S02]  /*ee840*/  SHFL.IDX P0, R115, R107, R172, R176 ;  /* 0x000000ac6b737389 */ /* 0x0002a400000000b0 */
[----:B012--5:R-:W-:Y:S05]  /*ee850*/  ENDCOLLECTIVE ;  /* 0x000000000000791b */ /* 0x027fea0003800000 */
.L_x_1270:
[----:B------:R0:W5:Y:S04]  /*ee860*/  LDL.LU R123, [R1+0x1734] ;  /* 0x00173400017b7983 */ /* 0x0001680000300800 */
[----:B------:R0:W5:Y:S04]  /*ee870*/  LDL.LU R131, [R1+0x1738] ;  /* 0x0017380001837983 */ /* 0x0001680000300800 */
[----:B------:R0:W5:Y:S04]  /*ee880*/  LDL.LU R79, [R1+0x173c] ;  /* 0x00173c00014f7983 */ /* 0x0001680000300800 */
[----:B------:R0:W5:Y:S04]  /*ee890*/  LDL.LU R76, [R1+0x1740] ;  /* 0x00174000014c7983 */ /* 0x0001680000300800 */
[----:B------:R0:W5:Y:S01]  /*ee8a0*/  LDL.LU R73, [R1+0x1744] ;  /* 0x0017440001497983 */ /* 0x0001620000300800 */
[----:B------:R-:W-:-:S03]  /*ee8b0*/  LOP3.LUT R214, R0, R171, R115, 0x78, !PT ;  /* 0x000000ab00d67212 */ /* 0x000fc600078e7873 */
[----:B------:R0:W5:Y:S01]  /*ee8c0*/  LDL.LU R0, [R1+0x24] ;  /* 0x0000240001007983 */ /* 0x0001620000300800 */
[--C-:B------:R-:W-:Y:S02]  /*ee8d0*/  LOP3.LUT R70, R70, R143, R115.reuse, 0x78, !PT ;  /* 0x0000008f46467212 */ /* 0x100fe400078e7873 */
[--C-:B------:R-:W-:Y:S02]  /*ee8e0*/  LOP3.LUT R69, R69, R147, R115.reuse, 0x78, !PT ;  /* 0x0000009345457212 */ /* 0x100fe400078e7873 */
[--C-:B------:R-:W-:Y:S02]  /*ee8f0*/  LOP3.LUT R68, R68, R151, R115.reuse, 0x78, !PT ;  /* 0x0000009744447212 */ /* 0x100fe400078e7873 */
[--C-:B------:R-:W-:Y:S02]  /*ee900*/  LOP3.LUT R2, R2, R155, R115.reuse, 0x78, !PT ;  /* 0x0000009b02027212 */ /* 0x100fe400078e7873 */
[--C-:B------:R-:W-:Y:S02]  /*ee910*/  LOP3.LUT R217, R137, R159, R115.reuse, 0x78, !PT ;  /* 0x0000009f89d97212 */ /* 0x100fe400078e7873 */
[----:B------:R-:W-:-:S02]  /*ee920*/  LOP3.LUT R216, R78, R163, R115, 0x78, !PT ;  /* 0x000000a34ed87212 */ /* 0x000fc400078e7873 */
[----:B------:R-:W-:Y:S01]  /*ee930*/  LOP3.LUT R215, R77, R167, R115, 0x78, !PT ;  /* 0x000000a74dd77212 */ /* 0x000fe200078e7873 */
[----:B------:R-:W-:Y:S01]  /*ee940*/  IMAD.MOV.U32 R115, RZ, RZ, -0x1 ;  /* 0xffffffffff737424 */ /* 0x000fe200078e00ff */
[----:B------:R0:W5:Y:S01]  /*ee950*/  LDL.LU R78, [R1+0x14] ;  /* 0x00001400014e7983 */ /* 0x0001620000300800 */
[----:B------:R-:W-:-:S03]  /*ee960*/  IMAD.MOV.U32 R107, RZ, RZ, R236 ;  /* 0x000000ffff6b7224 */ /* 0x000fc600078e00ec */
[----:B------:R0:W5:Y:S04]  /*ee970*/  LDL.LU R77, [R1+0x4] ;  /* 0x00000400014d7983 */ /* 0x0001680000300800 */
[----:B0----5:R-:W-:Y:S05]  /*ee980*/  WARPSYNC.COLLECTIVE R115, `(.L_x_1271) ;  /* 0x0000000073087348 */ /* 0x021fea0003c00000 */
[----:B------:R1:W2:Y:S02]  /*ee990*/  SHFL.IDX P0, R115, R107, R172, R176 ;  /* 0x000000ac6b737389 */ /* 0x0002a400000000b0 */
[----:B012--5:R-:W-:Y:S05]  /*ee9a0*/  ENDCOLLECTIVE ;  /* 0x000000000000791b */ /* 0x027fea0003800000 */
.L_x_1271:
[----:B------:R0:W5:Y:S04]  /*ee9b0*/  LDL.LU R188, [R1+0x1748] ;  /* 0x0017480001bc7983 */ /* 0x0001680000300800 */
[----:B------:R0:W5:Y:S04]  /*ee9c0*/  LDL.LU R192, [R1+0x174c] ;  /* 0x00174c0001c07983 */ /* 0x0001680000300800 */
[----:B------:R0:W5:Y:S01]  /*ee9d0*/  LDL.LU R196, [R1+0x1750] ;  /* 0x0017500001c47983 */ /* 0x0001620000300800 */
[----:B------:R-:W-:-:S03]  /*ee9e0*/  IMAD.MOV.U32 R107, RZ, RZ, R237 ;  /* 0x000000ffff6b7224 */ /* 0x000fc600078e00ed */
[----:B------:R0:W5:Y:S01]  /*ee9f0*/  LDL.LU R138, [R1+0x1754] ;  /* 0x00175400018a7983 */ /* 0x0001620000300800 */
[----:B------:R-:W-:Y:S02]  /*eea00*/  IMAD.MOV.U32 R184, RZ, RZ, R115 ;  /* 0x000000ffffb87224 */ /* 0x000fe400078e0073 */
[----:B------:R-:W-:-:S07]  /*eea10*/  IMAD.MOV.U32 R115, RZ, RZ, -0x1 ;  /* 0xffffffffff737424 */ /* 0x000fce00078e00ff */
[----:B0----5:R-:W-:Y:S05]  /*eea20*/  WARPSYNC.COLLECTIVE R115, `(.L_x_1272) ;  /* 0x0000000073087348 */ /* 0x021fea0003c00000 */
[----:B------:R1:W2:Y:S02]  /*eea30*/  SHFL.IDX P0, R115, R107, R172, R176 ;  /* 0x000000ac6b737389 */ /* 0x0002a400000000b0 */
[----:B012--5:R-:W-:Y:S05]  /*eea40*/  ENDCOLLECTIVE ;  /* 0x000000000000791b */ /* 0x027fea0003800000 */
.L_x_1272:
[----:B------:R-:W-:Y:S01]  /*eea50*/  IMAD.MOV.U32 R239, RZ, RZ, R115 ;  /* 0x000000ffffef7224 */ /* 0x000fe200078e0073 */
[--C-:B------:R-:W-:Y:S02]  /*eea60*/  LOP3.LUT R3, R3, R140, R184.reuse, 0x78, !PT ;  /* 0x0000008c03037212 */ /* 0x100fe400078e78b8 */
[--C-:B------:R-:W-:Y:S02]  /*eea70*/  LOP3.LUT R75, R75, R144, R184.reuse, 0x78, !PT ;  /* 0x000000904b4b7212 */ /* 0x100fe400078e78b8 */
[--C-:B------:R-:W-:Y:S02]  /*eea80*/  LOP3.LUT R74, R74, R148, R184.reuse, 0x78, !PT ;  /* 0x000000944a4a7212 */ /* 0x100fe400078e78b8 */
[--C-:B------:R-:W-:Y:S02]  /*eea90*/  LOP3.LUT R123, R123, R152, R184.reuse, 0x78, !PT ;  /* 0x000000987b7b7212 */ /* 0x100fe400078e78b8 */
[--C-:B------:R-:W-:Y:S02]  /*eeaa0*/  LOP3.LUT R131, R131, R156, R184.reuse, 0x78, !PT ;  /* 0x0000009c83837212 */ /* 0x100fe400078e78b8 */
[----:B------:R-:W-:-:S02]  /*eeab0*/  LOP3.LUT R139, R79, R160, R184, 0x78, !PT ;  /* 0x000000a04f8b7212 */ /* 0x000fc400078e78b8 */
[--C-:B------:R-:W-:Y:S02]  /*eeac0*/  LOP3.LUT R180, R76, R164, R184.reuse, 0x78, !PT ;  /* 0x000000a44cb47212 */ /* 0x100fe400078e78b8 */
[----:B------:R0:W5:Y:S01]  /*eead0*/  LDL.LU R76, [R1+0x1758] ;  /* 0x00175800014c7983 */ /* 0x0001620000300800 */
[----:B------:R-:W-:Y:S02]  /*eeae0*/  LOP3.LUT R184, R73, R168, R184, 0x78, !PT ;  /* 0x000000a849b87212 */ /* 0x000fe400078e78b8 */
[----:B------:R-:W-:Y:S02]  /*eeaf0*/  LOP3.LUT R73, R0, R141, R239, 0x78, !PT ;  /* 0x0000008d00497212 */ /* 0x000fe400078e78ef */
[----:B------:R0:W5:Y:S01]  /*eeb00*/  LDL.LU R0, [R1+0x20] ;  /* 0x0000200001007983 */ /* 0x0001620000300800 */
[----:B------:R-:W-:Y:S02]  /*eeb10*/  IMAD.MOV.U32 R115, RZ, RZ, -0x1 ;  /* 0xffffffffff737424 */ /* 0x000fe400078e00ff */
[----:B------:R-:W-:-:S07]  /*eeb20*/  IMAD.MOV.U32 R107, RZ, RZ, R234 ;  /* 0x000000ffff6b7224 */ /* 0x000fce00078e00ea */
[----:B0----5:R-:W-:Y:S05]  /*eeb30*/  WARPSYNC.COLLECTIVE R115, `(.L_x_1273) ;  /* 0x0000000073087348 */ /* 0x021fea0003c00000 */
[----:B------:R1:W2:Y:S02]  /*eeb40*/  SHFL.IDX P0, R115, R107, R172, R176 ;  /* 0x000000ac6b737389 */ /* 0x0002a400000000b0 */
[----:B012--5:R-:W-:Y:S05]  /*eeb50*/  ENDCOLLECTIVE ;  /* 0x000000000000791b */ /* 0x027fea0003800000 */
.L_x_1273:
[--C-:B------:R-:W-:Y:S02]  /*eeb60*/  LOP3.LUT R79, R78, R145, R239.reuse, 0x78, !PT ;  /* 0x000000914e4f7212 */ /* 0x100fe400078e78ef */
[----:B------:R0:W5:Y:S01]  /*eeb70*/  LDL.LU R78, [R1+0x10] ;  /* 0x00001000014e7983 */ /* 0x0001620000300800 */
[----:B------:R-:W-:-:S03]  /*eeb80*/  LOP3.LUT R137, R77, R149, R239, 0x78, !PT ;  /* 0x000000954d897212 */ /* 0x000fc600078e78ef */
[----:B------:R0:W5:Y:S04]  /*eeb90*/  LDL.LU R77, [R1] ;  /* 0x00000000014d7983 */ /* 0x0001680000300800 */
[----:B------:R0:W5:Y:S01]  /*eeba0*/  LDL.LU R249, [R1+0x175c] ;  /* 0x00175c0001f97983 */ /* 0x0001620000300800 */
[--C-:B------:R-:W-:Y:S02]  /*eebb0*/  LOP3.LUT R188, R188, R153, R239.reuse, 0x78, !PT ;  /* 0x00000099bcbc7212 */ /* 0x100fe400078e78ef */
[----:B------:R-:W-:Y:S01]  /*eebc0*/  LOP3.LUT R192, R192, R157, R239, 0x78, !PT ;  /* 0x0000009dc0c07212 */ /* 0x000fe200078e78ef */
[----:B------:R-:W-:Y:S01]  /*eebd0*/  IMAD.MOV.U32 R244, RZ, RZ, R115 ;  /* 0x000000fffff47224 */ /* 0x000fe200078e0073 */
[--C-:B------:R-:W-:Y:S02]  /*eebe0*/  LOP3.LUT R196, R196, R161, R239.reuse, 0x78, !PT ;  /* 0x000000a1c4c47212 */ /* 0x100fe400078e78ef */
[----:B------:R-:W-:-:S02]  /*eebf0*/  LOP3.LUT R238, R138, R165, R239, 0x78, !PT ;  /* 0x000000a58aee7212 */ /* 0x000fc400078e78ef */
[----:B------:R-:W-:Y:S02]  /*eec00*/  LOP3.LUT R239, R76, R169, R239, 0x78, !PT ;  /* 0x000000a94cef7212 */ /* 0x000fe400078e78ef */
[----:B------:R0:W5:Y:S01]  /*eec10*/  LDL.LU R76, [R1+0x1c] ;  /* 0x00001c00014c7983 */ /* 0x0001620000300800 */
[----:B------:R-:W-:-:S03]  /*eec20*/  LOP3.LUT R138, R0, R142, R244, 0x78, !PT ;  /* 0x0000008e008a7212 */ /* 0x000fc600078e78f4 */
[----:B------:R0:W5:Y:S04]  /*eec30*/  LDL.LU R0, [R1+0xc] ;  /* 0x00000c0001007983 */ /* 0x0001680000300800 */
[----:B------:R0:W5:Y:S01]  /*eec40*/  LDL.LU R250, [R1+0x1760] ;  /* 0x0017600001fa7983 */ /* 0x0001620000300800 */
[----:B------:R-:W-:Y:S02]  /*eec50*/  IMAD.MOV.U32 R115, RZ, RZ, -0x1 ;  /* 0xffffffffff737424 */ /* 0x000fe400078e00ff */
[----:B------:R-:W-:Y:S01]  /*eec60*/  IMAD.MOV.U32 R107, RZ, RZ, R235 ;  /* 0x000000ffff6b7224 */ /* 0x000fe200078e00eb */
[----:B------:R-:W-:Y:S01]  /*eec70*/  LOP3.LUT R240, R240, R154, R244, 0x78, !PT ;  /* 0x0000009af0f07212 */ /* 0x000fe200078e78f4 */
[----:B------:R0:W5:Y:S06]  /*eec80*/  LDL.LU R251, [R1+0x1764] ;  /* 0x0017640001fb7983 */ /* 0x00016c0000300800 */
[----:B0----5:R-:W-:Y:S05]  /*eec90*/  WARPSYNC.COLLECTIVE R115, `(.L_x_1274) ;  /* 0x0000000073087348 */ /* 0x021fea0003c00000 */
[----:B------:R1:W2:Y:S02]  /*eeca0*/  SHFL.IDX P0, R115, R107, R172, R176 ;  /* 0x000000ac6b737389 */ /* 0x0002a400000000b0 */
[----:B012--5:R-:W-:Y:S05]  /*eecb0*/  ENDCOLLECTIVE ;  /* 0x000000000000791b */ /* 0x027fea0003800000 */
.L_x_1274:
[--C-:B------:R-:W-:Y:S02]  /*eecc0*/  LOP3.LUT R78, R78, R146, R244.reuse, 0x78, !PT ;  /* 0x000000924e4e7212 */ /* 0x100fe400078e78f4 */
[--C-:B------:R-:W-:Y:S02]  /*eecd0*/  LOP3.LUT R241, R241, R158, R244.reuse, 0x78, !PT ;  /* 0x0000009ef1f17212 */ /* 0x100fe400078e78f4 */
[--C-:B------:R-:W-:Y:S02]  /*eece0*/  LOP3.LUT R77, R77, R150, R244.reuse, 0x78, !PT ;  /* 0x000000964d4d7212 */ /* 0x100fe400078e78f4 */
[--C-:B------:R-:W-:Y:S02]  /*eecf0*/  LOP3.LUT R242, R242, R162, R244.reuse, 0x78, !PT ;  /* 0x000000a2f2f27212 */ /* 0x100fe400078e78f4 */
[--C-:B------:R-:W-:Y:S02]  /*eed00*/  LOP3.LUT R243, R243, R166, R244.reuse, 0x78, !PT ;  /* 0x000000a6f3f37212 */ /* 0x100fe400078e78f4 */
[----:B------:R-:W-:Y:S01]  /*eed10*/  LOP3.LUT R244, R249, R170, R244, 0x78, !PT ;  /* 0x000000aaf9f47212 */ /* 0x000fe200078e78f4 */
[----:B------:R-:W-:-:S02]  /*eed20*/  IMAD.MOV.U32 R107, RZ, RZ, R91 ;  /* 0x000000ffff6b7224 */ /* 0x000fc400078e005b */
[----:B------:R-:W-:Y:S02]  /*eed30*/  IMAD.MOV.U32 R249, RZ, RZ, R115 ;  /* 0x000000fffff97224 */ /* 0x000fe400078e0073 */
[----:B------:R-:W-:-:S07]  /*eed40*/  IMAD.MOV.U32 R115, RZ, RZ, -0x1 ;  /* 0xffffffffff737424 */ /* 0x000fce00078e00ff */
[----:B------:R-:W-:Y:S05]  /*eed50*/  WARPSYNC.COLLECTIVE R115, `(.L_x_1275) ;  /* 0x0000000073087348 */ /* 0x000fea0003c00000 */
[----:B------:R0:W1:Y:S02]  /*eed60*/  SHFL.IDX P0, R115, R107, R172, R176 ;  /* 0x000000ac6b737389 */ /* 0x00006400000000b0 */
[----:B01----:R-:W-:Y:S05]  /*eed70*/  ENDCOLLECTIVE ;  /* 0x000000000000791b */ /* 0x003fea0003800000 */
.L_x_1275:
[--C-:B------:R-:W-:Y:S02]  /*eed80*/  LOP3.LUT R252, R252, R151, R249.reuse, 0x78, !PT ;  /* 0x00000097fcfc7212 */ /* 0x100fe400078e78f9 */
[--C-:B------:R-:W-:Y:S02]  /*eed90*/  LOP3.LUT R245, R245, R155, R249.reuse, 0x78, !PT ;  /* 0x0000009bf5f57212 */ /* 0x100fe400078e78f9 */
[--C-:B------:R-:W-:Y:S02]  /*eeda0*/  LOP3.LUT R246, R246, R159, R249.reuse, 0x78, !PT ;  /* 0x0000009ff6f67212 */ /* 0x100fe400078e78f9 */
[--C-:B------:R-:W-:Y:S02]  /*eedb0*/  LOP3.LUT R247, R247, R163, R249.reuse, 0x78, !PT ;  /* 0x000000a3f7f77212 */ /* 0x100fe400078e78f9 */
[--C-:B------:R-:W-:Y:S01]  /*eedc0*/  LOP3.LUT R248, R248, R167, R249.reuse, 0x78, !PT ;  /* 0x000000a7f8f87212 */ /* 0x100fe200078e78f9 */
[----:B------:R-:W-:Y:S01]  /*eedd0*/  IMAD.MOV.U32 R107, RZ, RZ, R136 ;  /* 0x000000ffff6b7224 */ /* 0x000fe200078e0088 */
[----:B------:R-:W-:-:S02]  /*eede0*/  LOP3.LUT R76, R76, R143, R249, 0x78, !PT ;  /* 0x0000008f4c4c7212 */ /* 0x000fc400078e78f9 */
[--C-:B------:R-:W-:Y:S02]  /*eedf0*/  LOP3.LUT R0, R0, R147, R249.reuse, 0x78, !PT ;  /* 0x0000009300007212 */ /* 0x100fe400078e78f9 */
[----:B------:R-:W-:Y:S01]  /*eee00*/  LOP3.LUT R249, R250, R171, R249, 0x78, !PT ;  /* 0x000000abfaf97212 */ /* 0x000fe200078e78f9 */
[----:B------:R-:W-:Y:S02]  /*eee10*/  IMAD.MOV.U32 R250, RZ, RZ, R115 ;  /* 0x000000fffffa7224 */ /* 0x000fe400078e0073 */
[----:B------:R-:W-:-:S07]  /*eee20*/  IMAD.MOV.U32 R115, RZ, RZ, -0x1 ;  /* 0xffffffffff737424 */ /* 0x000fce00078e00ff */
[----:B------:R-:W-:Y:S05]  /*eee30*/  WARPSYNC.COLLECTIVE R115, `(.L_x_1276) ;  /* 0x0000000073087348 */ /* 0x000fea0003c00000 */
[----:B------:R0:W1:Y:S02]  /*eee40*/  SHFL.IDX P0, R115, R107, R172, R176 ;  /* 0x000000ac6b737389 */ /* 0x00006400000000b0 */
[----:B01----:R-:W-:Y:S05]  /*eee50*/  ENDCOLLECTIVE ;  /* 0x000000000000791b */ /* 0x003fea0003800000 */
.L_x_1276:
[----:B------:R-:W2:Y:S04]  /*eee60*/  LDL.LU R176, [R1+0x1768] ;  /* 0x0017680001b07983 */ /* 0x000ea80000300800 */
[----:B------:R-:W3:Y:S01]  /*eee70*/  LDL.LU R107, [R1+0x38c] ;  /* 0x00038c00016b7983 */ /* 0x000ee20000300800 */
[----:B------:R-:W-:Y:S01]  /*eee80*/  LOP3.LUT R140, R251, R140, R250, 0x78, !PT ;  /* 0x0000008cfb8c7212 */ /* 0x000fe200078e78fa */
[----:B------:R-:W-:Y:S02]  /*eee90*/  IMAD.MOV.U32 R251, RZ, RZ, R115 ;  /* 0x000000fffffb7224 */ /* 0x000fe400078e0073 */
        /* <DEDUP_REMOVED lines=2628> */
[----:B0-----:R-:W-:-:S02]  /*f92e0*/  IMAD.MOV.U32 R115, RZ, RZ, R193 ;  /* 0x000000ffff737224 */ /* 0x001fc400078e00c1 */
[----:B------:R0:W5:Y:S04]  /*f92f0*/  LDL.LU R193, [R1+0x1a88] ;  /* 0x001a880001c17983 */ /* 0x0001680000300800 */
[----:B---3--:R1:W-:Y:S02]  /*f9300*/  STL [R1+0x288], R107 ;  /* 0x0002886b01007387 */ /* 0x0083e40000100800 */
[----:B-1----:R-:W-:Y:S02]  /*f9310*/  IMAD.MOV.U32 R107, RZ, RZ, R127 ;  /* 0x000000ffff6b7224 */ /* 0x002fe400078e007f */
[----:B------:R0:W5:Y:S04]  /*f9320*/  LDL.LU R127, [R1+0x1a84] ;  /* 0x001a8400017f7983 */ /* 0x0001680000300800 */
[----:B------:R1:W-:Y:S02]  /*f9330*/  STL [R1+0x278], R115 ;  /* 0x0002787301007387 */ /* 0x0003e40000100800 */
[----:B-1----:R-:W-:-:S02]  /*f9340*/  IMAD.MOV.U32 R115, RZ, RZ, R126 ;  /* 0x000000ffff737224 */ /* 0x002fc400078e007e */
[----:B------:R0:W5:Y:S04]  /*f9350*/  LDL.LU R126, [R1+0x1a80] ;  /* 0x001a8000017e7983 */ /* 0x0001680000300800 */
[----:B------:R1:W-:Y:S02]  /*f9360*/  STL [R1+0x268], R107 ;  /* 0x0002686b01007387 */ /* 0x0003e40000100800 */
        /* <DEDUP_REMOVED lines=470> */
[----:B------:R-:W-:Y:S04]  /*fb0d0*/  STL [R1+0x18], R115 ;  /* 0x0000187301007387 */ /* 0x000fe80000100800 */
[----:B------:R-:W-:Y:S04]  /*fb0e0*/  STL [R1+0x1734], R123 ;  /* 0x0017347b01007387 */ /* 0x000fe80000100800 */
[----:B------:R1:W-:Y:S04]  /*fb0f0*/  STL [R1+0x8], R107 ;  /* 0x0000086b01007387 */ /* 0x0003e80000100800 */
[----:B------:R-:W-:Y:S04]  /*fb100*/  STL [R1+0x1738], R131 ;  /* 0x0017388301007387 */ /* 0x000fe80000100800 */
[----:B------:R-:W-:Y:S04]  /*fb110*/  STL [R1+0x173c], R139 ;  /* 0x00173c8b01007387 */ /* 0x000fe80000100800 */
[----:B------:R-:W-:Y:S04]  /*fb120*/  STL [R1+0x1740], R180 ;  /* 0x001740b401007387 */ /* 0x000fe80000100800 */
[----:B------:R-:W-:Y:S01]  /*fb130*/  STL [R1+0x1744], R184 ;  /* 0x001744b801007387 */ /* 0x000fe20000100800 */
[----:B-1----:R-:W-:-:S02]  /*fb140*/  IMAD.MOV.U32 R107, RZ, RZ, R73 ;  /* 0x000000ffff6b7224 */ /* 0x002fc400078e0049 */
[----:B------:R-:W-:Y:S01]  /*fb150*/  IMAD.MOV.U32 R115, RZ, RZ, R79 ;  /* 0x000000ffff737224 */ /* 0x000fe200078e004f */
[----:B------:R0:W5:Y:S04]  /*fb160*/  LDL.LU R73, [R1+0x1808] ;  /* 0x0018080001497983 */ /* 0x0001680000300800 */
[----:B------:R0:W5:Y:S04]  /*fb170*/  LDL.LU R79, [R1+0x1804] ;  /* 0x00180400014f7983 */ /* 0x0001680000300800 */
[----:B------:R1:W-:Y:S02]  /*fb180*/  STL [R1+0x24], R107 ;  /* 0x0000246b01007387 */ /* 0x0003e40000100800 */
[----:B-1----:R-:W-:-:S02]  /*fb190*/  IMAD.MOV.U32 R107, RZ, RZ, R137 ;  /* 0x000000ffff6b7224 */ /* 0x002fc400078e0089 */
[----:B------:R-:W3:Y:S04]  /*fb1a0*/  LDL.LU R137, [R1+0x1800] ;  /* 0x0018000001897983 */ /* 0x000ee80000300800 */
[----:B------:R-:W-:Y:S04]  /*fb1b0*/  STL [R1+0x14], R115 ;  /* 0x0000147301007387 */ /* 0x000fe80000100800 */
[----:B------:R-:W-:Y:S04]  /*fb1c0*/  STL [R1+0x1748], R188 ;  /* 0x001748bc01007387 */ /* 0x000fe80000100800 */
[----:B------:R1:W-:Y:S04]  /*fb1d0*/  STL [R1+0x4], R107 ;  /* 0x0000046b01007387 */ /* 0x0003e80000100800 */
[----:B------:R-:W-:Y:S04]  /*fb1e0*/  STL [R1+0x174c], R192 ;  /* 0x00174cc001007387 */ /* 0x000fe80000100800 */
[----:B------:R-:W-:Y:S04]  /*fb1f0*/  STL [R1+0x1750], R196 ;  /* 0x001750c401007387 */ /* 0x000fe80000100800 */
[----:B------:R-:W-:Y:S04]  /*fb200*/  STL [R1+0x1754], R238 ;  /* 0x001754ee01007387 */ /* 0x000fe80000100800 */
[----:B------:R-:W-:Y:S01]  /*fb210*/  STL [R1+0x1758], R239 ;  /* 0x001758ef01007387 */ /* 0x000fe20000100800 */
[----:B-1----:R-:W-:-:S03]  /*fb220*/  IMAD.MOV.U32 R107, RZ, RZ, R138 ;  /* 0x000000ffff6b7224 */ /* 0x002fc600078e008a */
[----:B------:R0:W5:Y:S01]  /*fb230*/  LDL.LU R138, [R1+0x17fc] ;  /* 0x0017fc00018a7983 */ /* 0x0001620000300800 */
[----:B------:R-:W-:-:S03]  /*fb240*/  IMAD.MOV.U32 R115, RZ, RZ, R78 ;  /* 0x000000ffff737224 */ /* 0x000fc600078e004e */
[----:B------:R0:W5:Y:S04]  /*fb250*/  LDL.LU R78, [R1+0x17f8] ;  /* 0x0017f800014e7983 */ /* 0x0001680000300800 */
[----:B------:R-:W-:Y:S01]  /*fb260*/  STL [R1+0x20], R107 ;  /* 0x0000206b01007387 */ /* 0x000fe20000100800 */
[----:B--2---:R-:W-:-:S03]  /*fb270*/  LOP3.LUT R141, R176, R141, R251, 0x78, !PT ;  /* 0x0000008db08d7212 */ /* 0x004fc600078e78fb */
[----:B------:R1:W-:Y:S01]  /*fb280*/  STL [R1+0x10], R115 ;  /* 0x0000107301007387 */ /* 0x0003e20000100800 */
[----:B------:R-:W-:Y:S02]  /*fb290*/  IMAD.MOV.U32 R176, RZ, RZ, 0x1f ;  /* 0x0000001fffb07424 */ /* 0x000fe400078e00ff */
[----:B-1----:R-:W-:Y:S02]  /*fb2a0*/  IMAD.MOV.U32 R115, RZ, RZ, -0x1 ;  /* 0xffffffffff737424 */ /* 0x002fe400078e00ff */
[----:B------:R-:W-:Y:S02]  /*fb2b0*/  IMAD.MOV.U32 R131, RZ, RZ, R76 ;  /* 0x000000ffff837224 */ /* 0x000fe400078e004c */
[----:B0--3--:R-:W-:-:S07]  /*fb2c0*/  IMAD.MOV.U32 R107, RZ, RZ, R137 ;  /* 0x000000ffff6b7224 */ /* 0x009fce00078e0089 */
[----:B-----5:R-:W-:Y:S05]  /*fb2d0*/  WARPSYNC.COLLECTIVE R115, `(.L_x_1277) ;  /* 0x0000000073087348 */ /* 0x020fea0003c00000 */
[----:B------:R0:W1:Y:S02]  /*fb2e0*/  SHFL.IDX P0, R115, R107, R172, R176 ;  /* 0x000000ac6b737389 */ /* 0x00006400000000b0 */
[----:B01---5:R-:W-:Y:S05]  /*fb2f0*/  ENDCOLLECTIVE ;  /* 0x000000000000791b */ /* 0x023fea0003800000 */
.L_x_1277:
[----:B------:R-:W-:Y:S02]  /*fb300*/  IMAD.MOV.U32 R107, RZ, RZ, R138 ;  /* 0x000000ffff6b7224 */ /* 0x000fe400078e008a */
[----:B------:R-:W-:Y:S02]  /*fb310*/  IMAD.MOV.U32 R123, RZ, RZ, R115 ;  /* 0x000000ffff7b7224 */ /* 0x000fe400078e0073 */
[----:B------:R-:W-:-:S07]  /*fb320*/  IMAD.MOV.U32 R115, RZ, RZ, -0x1 ;  /* 0xffffffffff737424 */ /* 0x000fce00078e00ff */
[----:B------:R-:W-:Y:S05]  /*fb330*/  WARPSYNC.COLLECTIVE R115, `(.L_x_1278) ;  /* 0x0000000073087348 */ /* 0x000fea0003c00000 */
[----:B------:R0:W1:Y:S02]  /*fb340*/  SHFL.IDX P0, R115, R107, R172, R176 ;  /* 0x000000ac6b737389 */ /* 0x00006400000000b0 */
[----:B01----:R-:W-:Y:S05]  /*fb350*/  ENDCOLLECTIVE ;  /* 0x000000000000791b */ /* 0x003fea0003800000 */
.L_x_1278:
[----:B------:R-:W-:Y:S02]  /*fb360*/  IMAD.MOV.U32 R107, RZ, RZ, R115 ;  /* 0x000000ffff6b7224 */ /* 0x000fe400078e0073 */
[----:B------:R-:W-:Y:S02]  /*fb370*/  IMAD.MOV.U32 R115, RZ, RZ, R77 ;  /* 0x000000ffff737224 */ /* 0x000fe400078e004d */
[----:B------:R0:W5:Y:S04]  /*fb380*/  LDL.LU R77, [R1+0x17f4] ;  /* 0x0017f400014d7983 */ /* 0x0001680000300800 */
[----:B------:R1:W-:Y:S04]  /*fb390*/  STL [R1], R115 ;  /* 0x0000007301007387 */ /* 0x0003e80000100800 */
[----:B------:R0:W-:Y:S04]  /*fb3a0*/  STL [R1+0x175c], R244 ;  /* 0x00175cf401007387 */ /* 0x0001e80000100800 */
[----:B------:R0:W5:Y:S01]  /*fb3b0*/  LDL.LU R76, [R1+0x17f0] ;  /* 0x0017f000014c7983 */ /* 0x0001620000300800 */
[----:B-1----:R-:W-:-:S03]  /*fb3c0*/  IMAD.MOV.U32 R115, RZ, RZ, R0 ;  /* 0x000000ffff737224 */ /* 0x002fc600078e0000 */
[----:B------:R0:W5:Y:S04]  /*fb3d0*/  LDL.LU R0, [R1+0x17ec] ;  /* 0x0017ec0001007983 */ /* 0x0001680000300800 */
[----:B------:R0:W-:Y:S04]  /*fb3e0*/  STL [R1+0x1c], R131 ;  /* 0x00001c8301007387 */ /* 0x0001e80000100800 */
[----:B------:R0:W-:Y:S04]  /*fb3f0*/  STL [R1+0xc], R115 ;  /* 0x00000c7301007387 */ /* 0x0001e80000100800 */
[----:B------:R0:W-:Y:S04]  /*fb400*/  STL [R1+0x1760], R249 ;  /* 0x001760f901007387 */ /* 0x0001e80000100800 */
[----:B------:R0:W-:Y:S04]  /*fb410*/  STL [R1+0x1764], R140 ;  /* 0x0017648c01007387 */ /* 0x0001e80000100800 */
[----:B------:R0:W-:Y:S01]  /*fb420*/  STL [R1+0x1768], R141 ;  /* 0x0017688d01007387 */ /* 0x0001e20000100800 */
[----:B------:R-:W-:Y:S05]  /*fb430*/  BRA `(.L_x_1279) ;  /* 0xfffffc0400e47947 */ /* 0x000fea000383ffff */
        .weak           $__internal_0_$__cuda_sm20_div_u16
        .type           $__internal_0_$__cuda_sm20_div_u16,@function
        .size           $__internal_0_$__cuda_sm20_div_u16,(.L_x_5274 - $__internal_0_$__cuda_sm20_div_u16)
$__internal_0_$__cuda_sm20_div_u16:
[----:B------:R-:W0:Y:S01]  /*fb440*/  I2F.U16 R3, R2 ;  /* 0x0000000200037306 */ /* 0x000e220000101000 */
[----:B------:R-:W-:Y:S01]  /*fb450*/  IMAD.MOV.U32 R4, RZ, RZ, 0x4b800000 ;  /* 0x4b800000ff047424 */ /* 0x000fe200078e00ff */
[----:B------:R-:W-:Y:S02]  /*fb460*/  I2FP.F32.U32.RZ R0, R0 ;  /* 0x0000000000007245 */ /* 0x000fe4000020d000 */
[C---:B0-----:R-:W-:Y:S02]  /*fb470*/  FSETP.GEU.AND P1, PT, |R3|.reuse, 1.175494350822287508e-38, PT ;  /* 0x008000000300780b */ /* 0x041fe40003f2e200 */
[----:B------:R-:W-:Y:S02]  /*fb480*/  FSETP.GT.AND P0, PT, |R3|, 8.50705917302346158658e+37, PT ;  /* 0x7e8000000300780b */ /* 0x000fe40003f04200 */
[----:B------:R-:W-:-:S04]  /*fb490*/  FSEL R4, R4, 1, !P1 ;  /* 0x3f80000004047808 */ /* 0x000fc80004800000 */
[----:B------:R-:W-:Y:S02]  /*fb4a0*/  FSEL R4, R4, 0.25, !P0 ;  /* 0x3e80000004047808 */ /* 0x000fe40004000000 */
[----:B------:R-:W-:Y:S01]  /*fb4b0*/  ISETP.NE.U32.AND P0, PT, R2, RZ, PT ;  /* 0x000000ff0200720c */ /* 0x000fe20003f05070 */
[----:B------:R-:W-:Y:S02]  /*fb4c0*/  IMAD.MOV.U32 R2, RZ, RZ, R8 ;  /* 0x000000ffff027224 */ /* 0x000fe400078e0008 */
[----:B------:R-:W-:-:S06]  /*fb4d0*/  FMUL R5, R3, R4 ;  /* 0x0000000403057220 */ /* 0x000fcc0000400000 */
[----:B------:R-:W0:Y:S02]  /*fb4e0*/  MUFU.RCP R5, R5 ;  /* 0x0000000500057308 */ /* 0x000e240000001000 */
[----:B0-----:R-:W-:-:S04]  /*fb4f0*/  FMUL R4, R4, R5 ;  /* 0x0000000504047220 */ /* 0x001fc80000400000 */
[----:B------:R-:W-:-:S04]  /*fb500*/  VIADD R3, R4, 0x2 ;  /* 0x0000000204037836 */ /* 0x000fc80000000000 */
[----:B------:R-:W-:Y:S01]  /*fb510*/  FMUL.RZ R0, R0, R3 ;  /* 0x0000000300007220 */ /* 0x000fe2000040c000 */
[----:B------:R-:W-:-:S05]  /*fb520*/  IMAD.MOV.U32 R3, RZ, RZ, 0x0 ;  /* 0x00000000ff037424 */ /* 0x000fca00078e00ff */
[----:B------:R-:W0:Y:S02]  /*fb530*/  F2I.U32.TRUNC.NTZ R0, R0 ;  /* 0x0000000000007305 */ /* 0x000e24000020f000 */
[----:B0-----:R-:W-:Y:S01]  /*fb540*/  LOP3.LUT R4, R0, 0xffff, RZ, 0xc0, !PT ;  /* 0x0000ffff00047812 */ /* 0x001fe200078ec0ff */
[----:B------:R-:W-:Y:S01]  /*fb550*/  @!P0 IMAD.MOV.U32 R4, RZ, RZ, -0x1 ;  /* 0xffffffffff048424 */ /* 0x000fe200078e00ff */
[----:B------:R-:W-:Y:S06]  /*fb560*/  RET.REL.NODEC R2 `(fused_batch_pir_kernel_transposed_16) ;  /* 0xfffff04802a47950 */ /* 0x000fec0003c3ffff */
.L_x_1280:
[----:B------:R-:W-:-:S00]  /*fb570*/  BRA `(.L_x_1280) ;  /* 0xfffffffc00fc7947 */ /* 0x000fc0000383ffff */
[----:B------:R-:W-:-:S00]  /*fb580*/  NOP ;  /* 0x0000000000007918 */ /* 0x000fc00000000000 */
[----:B------:R-:W-:-:S00]  /*fb590*/  NOP ;  /* 0x0000000000007918 */ /* 0x000fc00000000000 */
[----:B------:R-:W-:-:S00]  /*fb5a0*/  NOP ;  /* 0x0000000000007918 */ /* 0x000fc00000000000 */
[----:B------:R-:W-:-:S00]  /*fb5b0*/  NOP ;  /* 0x0000000000007918 */ /* 0x000fc00000000000 */
[----:B------:R-:W-:-:S00]  /*fb5c0*/  NOP ;  /* 0x0000000000007918 */ /* 0x000fc00000000000 */
[----:B------:R-:W-:-:S00]  /*fb5d0*/  NOP ;  /* 0x0000000000007918 */ /* 0x000fc00000000000 */
[----:B------:R-:W-:-:S00]  /*fb5e0*/  NOP ;  /* 0x0000000000007918 */ /* 0x000fc00000000000 */
[----:B------:R-:W-:-:S00]  /*fb5f0*/  NOP ;  /* 0x0000000000007918 */ /* 0x000fc00000000000 */
.L_x_5274:


//--------------------- .text.fused_batch_pir_kernel_transposed_8 --------------------------
	.section	.text.fused_batch_pir_kernel_transposed_8,"ax",@progbits
	.align	128
        .global         fused_batch_pir_kernel_transposed_8
        .type           fused_batch_pir_kernel_transposed_8,@function
        .size           fused_batch_pir_kernel_transposed_8,(.L_x_5275 - fused_batch_pir_kernel_transposed_8)
        .other          fused_batch_pir_kernel_transposed_8,@"STO_CUDA_ENTRY STV_DEFAULT"
fused_batch_pir_kernel_transposed_8:
.text.fused_batch_pir_kernel_transposed_8:
        /* <DEDUP_REMOVED lines=11> */
[----:B------:R-:W-:Y:S05]  /*00b0*/  CALL.REL.NOINC `($__internal_1_$__cuda_sm20_div_u16) ;  /* 0x000007b400407944 */ /* 0x000fea0003c00000 */
        /* <DEDUP_REMOVED lines=13> */
.L_x_1283:
        /* <DEDUP_REMOVED lines=8> */
.L_x_1282:
[----:B------:R-:W-:Y:S05]  /*0210*/  BSYNC.RECONVERGENT B0 ;  /* 0x0000000000007941 */ /* 0x000fea0003800200 */
.L_x_1281:
[----:B------:R-:W-:Y:S01]  /*0220*/  BSSY.RECONVERGENT B0, `(.L_x_1284) ;  /* 0x000000d000007945 */ /* 0x000fe20003800200 */
[----:B0-----:R-:W-:-:S07]  /*0230*/  LEA R8, R9, R8, 0x18 ;  /* 0x0000000809087211 */ /* 0x001fce00078ec0ff */
.L_x_1285:
        /* <DEDUP_REMOVED lines=12> */
.L_x_1284:
        /* <DEDUP_REMOVED lines=8> */
.L_x_1291:
        /* <DEDUP_REMOVED lines=13> */
.L_x_1290:
        /* <DEDUP_REMOVED lines=720> */
.L_x_1289:
[----:B------:R-:W-:Y:S01]  /*3150*/  VIADD R12, R12, 0x1 ;  /* 0x000000010c0c7836 */ /* 0x000fe20000000000 */
[----:B------:R-:W-:Y:S02]  /*3160*/  SEL R15, R19, R20, !P3 ;  /* 0x00000014130f7207 */ /* 0x000fe40005800000 */
[----:B------:R-:W-:Y:S02]  /*3170*/  SEL R16, R36, R29, !P3 ;  /* 0x0000001d24107207 */ /* 0x000fe40005800000 */
[----:B------:R-:W-:Y:S02]  /*3180*/  SEL R13, R28, R13, !P3 ;  /* 0x0000000d1c0d7207 */ /* 0x000fe40005800000 */
[----:B------:R-:W-:Y:S01]  /*3190*/  SEL R14, R30, R39, !P3 ;  /* 0x000000271e0e7207 */ /* 0x000fe20005800000 */
[----:B------:R-:W-:Y:S06]  /*31a0*/  @P2 BRA `(.L_x_1290) ;  /* 0xffffffd000a82947 */ /* 0x000fec000383ffff */
.L_x_1288:
        /* <DEDUP_REMOVED lines=9> */
.L_x_1287:
[----:B------:R-:W-:Y:S05]  /*3240*/  BSYNC.RECONVERGENT B0 ;  /* 0x0000000000007941 */ /* 0x000fea0003800200 */
.L_x_1286:
[----:B------:R-:W-:Y:S01]  /*3250*/  STL [R1+0xad0], RZ ;  /* 0x000ad0ff01007387 */ /* 0x000fe20000100800 */
[----:B------:R-:W-:Y:S01]  /*3260*/  BSSY B0, `(.L_x_1292) ;  /* 0x0005aec000007945 */ /* 0x000fe20003800000 */
[----:B------:R-:W-:Y:S01]  /*3270*/  IMAD.MOV.U32 R250, RZ, RZ, RZ ;  /* 0x000000fffffa7224 */ /* 0x000fe200078e00ff */
[----:B------:R-:W-:Y:S01]  /*3280*/  CS2R R248, SRZ ;  /* 0x0000000000f87805 */ /* 0x000fe2000001ff00 */
[----:B------:R-:W-:Y:S01]  /*3290*/  STL [R1+0xacc], RZ ;  /* 0x000accff01007387 */ /* 0x000fe20000100800 */
[----:B------:R-:W-:Y:S01]  /*32a0*/  IMAD.MOV.U32 R242, RZ, RZ, RZ ;  /* 0x000000fffff27224 */ /* 0x000fe200078e00ff */
[----:B------:R-:W-:Y:S01]  /*32b0*/  CS2R R240, SRZ ;  /* 0x0000000000f07805 */ /* 0x000fe2000001ff00 */
[----:B------:R-:W-:Y:S01]  /*32c0*/  IMAD.MOV.U32 R234, RZ, RZ, RZ ;  /* 0x000000ffffea7224 */ /* 0x000fe200078e00ff */
[----:B------:R-:W-:Y:S01]  /*32d0*/  STL [R1+0xac8], RZ ;  /* 0x000ac8ff01007387 */ /* 0x000fe20000100800 */
[----:B------:R-:W-:Y:S01]  /*32e0*/  IMAD.MOV.U32 R226, RZ, RZ, RZ ;  /* 0x000000ffffe27224 */ /* 0x000fe200078e00ff */
[----:B------:R-:W-:-:S02]  /*32f0*/  CS2R R232, SRZ ;  /* 0x0000000000e87805 */ /* 0x000fc4000001ff00 */
[----:B------:R-:W-:Y:S01]  /*3300*/  CS2R R224, SRZ ;  /* 0x0000000000e07805 */ /* 0x000fe2000001ff00 */
[----:B------:R-:W-:Y:S01]  /*3310*/  STL [R1+0xac4], RZ ;  /* 0x000ac4ff01007387 */ /* 0x000fe20000100800 */
[----:B------:R-:W-:Y:S02]  /*3320*/  CS2R R246, SRZ ;  /* 0x0000000000f67805 */ /* 0x000fe4000001ff00 */
[----:B------:R-:W-:Y:S02]  /*3330*/  CS2R R238, SRZ ;  /* 0x0000000000ee7805 */ /* 0x000fe4000001ff00 */
[----:B------:R-:W-:Y:S01]  /*3340*/  CS2R R230, SRZ ;  /* 0x0000000000e67805 */ /* 0x000fe2000001ff00 */
[----:B------:R-:W-:Y:S01]  /*3350*/  STL [R1+0xac0], RZ ;  /* 0x000ac0ff01007387 */ /* 0x000fe20000100800 */
[----:B------:R-:W-:Y:S02]  /*3360*/  CS2R R222, SRZ ;  /* 0x0000000000de7805 */ /* 0x000fe4000001ff00 */
[----:B------:R-:W-:-:S02]  /*3370*/  CS2R R244, SRZ ;  /* 0x0000000000f47805 */ /* 0x000fc4000001ff00 */
[----:B------:R-:W-:Y:S01]  /*3380*/  CS2R R236, SRZ ;  /* 0x0000000000ec7805 */ /* 0x000fe2000001ff00 */
[----:B------:R-:W-:Y:S01]  /*3390*/  STL [R1+0xabc], RZ ;  /* 0x000abcff01007387 */ /* 0x000fe20000100800 */
[----:B------:R-:W-:Y:S02]  /*33a0*/  CS2R R228, SRZ ;  /* 0x0000000000e47805 */ /* 0x000fe4000001ff00 */
[----:B------:R-:W-:Y:S01]  /*33b0*/  CS2R R220, SRZ ;  /* 0x0000000000dc7805 */ /* 0x000fe2000001ff00 */
[----:B------:R-:W-:Y:S01]  /*33c0*/  IMAD.MOV.U32 R218, RZ, RZ, RZ ;  /* 0x000000ffffda7224 */ /* 0x000fe200078e00ff */
        /* <DEDUP_REMOVED lines=18> */
[----:B------:R-:W-:Y:S02]  /*34f0*/  CS2R R196, SRZ ;  /* 0x0000000000c47805 */ /* 0x000fe4000001ff00 */
        /* <DEDUP_REMOVED lines=18> */
[----:B------:R-:W1:Y:S03]  /*3620*/  LDCU.64 UR16, c[0x0][0x388] ;  /* 0x00007100ff1077ac */ /* 0x000e660008000a00 */
        /* <DEDUP_REMOVED lines=684> */
.L_x_1441:
        /* <DEDUP_REMOVED lines=41> */
.L_x_1298:
        /* <DEDUP_REMOVED lines=728> */
.L_x_1297:
[----:B------:R-:W-:Y:S05]  /*9100*/  BSYNC.RECONVERGENT B3 ;  /* 0x0000000000037941 */ /* 0x000fea0003800200 */
.L_x_1296:
        /* <DEDUP_REMOVED lines=14> */
.L_x_1295:
[----:B------:R-:W-:-:S04]  /*91f0*/  LOP3.LUT R10, R10, 0xff, RZ, 0xc0, !PT ;  /* 0x000000ff0a0a7812 */ /* 0x000fc800078ec0ff */
[C---:B------:R-:W-:Y:S02]  /*9200*/  ISETP.NE.AND P0, PT, R10.reuse, 0x1, PT ;  /* 0x000000010a00780c */ /* 0x040fe40003f05270 */
[----:B------:R-:W-:-:S11]  /*9210*/  ISETP.NE.AND P1, PT, R10, 0x1, PT ;  /* 0x000000010a00780c */ /* 0x000fd60003f25270 */
[----:B------:R-:W0:Y:S08]  /*9220*/  @!P0 LDC.64 R2, c[0x0][0x388] ;  /* 0x0000e200ff028b82 */ /* 0x000e300000000a00 */
[----:B------:R-:W1:Y:S08]  /*9230*/  @!P1 LDC.64 R6, c[0x0][0x388] ;  /* 0x0000e200ff069b82 */ /* 0x000e700000000a00 */
[----:B------:R-:W2:Y:S01]  /*9240*/  @!P1 LDC.64 R4, c[0x0][0x388] ;  /* 0x0000e200ff049b82 */ /* 0x000ea20000000a00 */
[----:B0-----:R0:W3:Y:S04]  /*9250*/  @!P0 LDG.E R8, desc[UR6][R2.64+0x1d8] ;  /* 0x0001d80602088981 */ /* 0x0010e8000c1e1900 */
[----:B-1----:R-:W4:Y:S03]  /*9260*/  @!P1 LDG.E R6, desc[UR6][R6.64+0x1dc] ;  /* 0x0001dc0606069981 */ /* 0x002f26000c1e1900 */
[----:B0-----:R-:W0:Y:S01]  /*9270*/  @!P1 LDC.64 R2, c[0x0][0x388] ;  /* 0x0000e200ff029b82 */ /* 0x001e220000000a00 */
[----:B--2---:R-:W2:Y:S04]  /*9280*/  @!P1 LDG.E R4, desc[UR6][R4.64+0x1e0] ;  /* 0x0001e00604049981 */ /* 0x004ea8000c1e1900 */
[----:B0-----:R-:W5:Y:S01]  /*9290*/  @!P1 LDG.E R2, desc[UR6][R2.64+0x1e4] ;  /* 0x0001e40602029981 */ /* 0x001f62000c1e1900 */
[----:B---3--:R-:W-:-:S02]  /*92a0*/  @!P0 LOP3.LUT R136, R136, R8, RZ, 0x3c, !PT ;  /* 0x0000000888888212 */ /* 0x008fc400078e3cff */
[----:B----4-:R-:W-:Y:S02]  /*92b0*/  @!P1 LOP3.LUT R137, R137, R6, RZ, 0x3c, !PT ;  /* 0x0000000689899212 */ /* 0x010fe400078e3cff */
[----:B--2---:R-:W-:Y:S02]  /*92c0*/  @!P1 LOP3.LUT R138, R138, R4, RZ, 0x3c, !PT ;  /* 0x000000048a8a9212 */ /* 0x004fe400078e3cff */
[----:B-----5:R-:W-:-:S07]  /*92d0*/  @!P1 LOP3.LUT R139, R139, R2, RZ, 0x3c, !PT ;  /* 0x000000028b8b9212 */ /* 0x020fce00078e3cff */
.L_x_1294:
[----:B------:R-:W-:Y:S05]  /*92e0*/  BSYNC.RECONVERGENT B1 ;  /* 0x0000000000017941 */ /* 0x000fea0003800200 */
.L_x_1293:
        /* <DEDUP_REMOVED lines=28> */
.L_x_1304:
        /* <DEDUP_REMOVED lines=730> */
.L_x_1303:
[----:B------:R-:W-:Y:S05]  /*c250*/  BSYNC.RECONVERGENT B3 ;  /* 0x0000000000037941 */ /* 0x000fea0003800200 */
.L_x_1302:
        /* <DEDUP_REMOVED lines=10> */
.L_x_1301:
        /* <DEDUP_REMOVED lines=14> */
.L_x_1300:
[----:B------:R-:W-:Y:S05]  /*c3e0*/  BSYNC.RECONVERGENT B1 ;  /* 0x0000000000017941 */ /* 0x000fea0003800200 */
.L_x_1299:
        /* <DEDUP_REMOVED lines=27> */
.L_x_1310:
        /* <DEDUP_REMOVED lines=732> */
.L_x_1309:
[----:B------:R-:W-:Y:S05]  /*f360*/  BSYNC.RECONVERGENT B3 ;  /* 0x0000000000037941 */ /* 0x000fea0003800200 */
.L_x_1308:
        /* <DEDUP_REMOVED lines=10> */
.L_x_1307:
        /* <DEDUP_REMOVED lines=14> */
.L_x_1306:
[----:B------:R-:W-:Y:S05]  /*f4f0*/  BSYNC.RECONVERGENT B1 ;  /* 0x0000000000017941 */ /* 0x000fea0003800200 */
.L_x_1305:
        /* <DEDUP_REMOVED lines=27> */
.L_x_1316:
        /* <DEDUP_REMOVED lines=732> */
.L_x_1315:
[----:B------:R-:W-:Y:S05]  /*12470*/  BSYNC.RECONVERGENT B3 ;  /* 0x0000000000037941 */ /* 0x000fea0003800200 */
.L_x_1314:
        /* <DEDUP_REMOVED lines=10> */
.L_x_1313:
[----:B------:R-:W-:-:S04]  /*12520*/  LOP3.LUT R131, R131, 0xff, RZ, 0xc0, !PT ;  /* 0x000000ff83837812 */ /* 0x000fc800078ec0ff */
[----:B------:R-:W-:-:S13]  /*12530*/  ISETP.NE.AND P0, PT, R131, 0x1, PT ;  /* 0x000000018300780c */ /* 0x000fda0003f05270 */
[----:B------:R-:W0:Y:S08]  /*12540*/  @!P0 LDC.64 R4, c[0x0][0x388] ;  /* 0x0000e200ff048b82 */ /* 0x000e300000000a00 */
[----:B------:R-:W1:Y:S08]  /*12550*/  @!P0 LDC.64 R8, c[0x0][0x388] ;  /* 0x0000e200ff088b82 */ /* 0x000e700000000a00 */
[----:B------:R-:W2:Y:S01]  /*12560*/  @!P0 LDC.64 R10, c[0x0][0x388] ;  /* 0x0000e200ff0a8b82 */ /* 0x000ea20000000a00 */
[----:B0-----:R0:W3:Y:S07]  /*12570*/  @!P0 LDG.E R7, desc[UR6][R4.64+0x790] ;  /* 0x0007900604078981 */ /* 0x0010ee000c1e1900 */
[----:B0-----:R-:W0:Y:S02]  /*12580*/  @!P0 LDC.64 R4, c[0x0][0x388] ;  /* 0x0000e200ff048b82 */ /* 0x001e240000000a00 */
[----:B0-----:R-:W4:Y:S04]  /*12590*/  @!P0 LDG.E R6, desc[UR6][R4.64+0x794] ;  /* 0x0007940604068981 */ /* 0x001f28000c1e1900 */
[----:B-1----:R-:W5:Y:S04]  /*125a0*/  @!P0 LDG.E R5, desc[UR6][R8.64+0x798] ;  /* 0x0007980608058981 */ /* 0x002f68000c1e1900 */
[----:B--2---:R-:W2:Y:S01]  /*125b0*/  @!P0 LDG.E R4, desc[UR6][R10.64+0x79c] ;  /* 0x00079c060a048981 */ /* 0x004ea2000c1e1900 */
[----:B---3--:R-:W-:-:S02]  /*125c0*/  @!P0 LOP3.LUT R2, R2, R7, RZ, 0x3c, !PT ;  /* 0x0000000702028212 */ /* 0x008fc400078e3cff */
[----:B----4-:R-:W-:Y:S02]  /*125d0*/  @!P0 LOP3.LUT R128, R128, R6, RZ, 0x3c, !PT ;  /* 0x0000000680808212 */ /* 0x010fe400078e3cff */
[----:B-----5:R-:W-:Y:S02]  /*125e0*/  @!P0 LOP3.LUT R129, R129, R5, RZ, 0x3c, !PT ;  /* 0x0000000581818212 */ /* 0x020fe400078e3cff */
[----:B--2---:R-:W-:-:S07]  /*125f0*/  @!P0 LOP3.LUT R130, R130, R4, RZ, 0x3c, !PT ;  /* 0x0000000482828212 */ /* 0x004fce00078e3cff */
.L_x_1312:
[----:B------:R-:W-:Y:S05]  /*12600*/  BSYNC.RECONVERGENT B1 ;  /* 0x0000000000017941 */ /* 0x000fea0003800200 */
.L_x_1311:
        /* <DEDUP_REMOVED lines=26> */
.L_x_1322:
        /* <DEDUP_REMOVED lines=732> */
.L_x_1321:
[----:B------:R-:W-:Y:S05]  /*15570*/  BSYNC.RECONVERGENT B3 ;  /* 0x0000000000037941 */ /* 0x000fea0003800200 */
.L_x_1320:
        /* <DEDUP_REMOVED lines=10> */
.L_x_1319:
        /* <DEDUP_REMOVED lines=14> */
.L_x_1318:
[----:B------:R-:W-:Y:S05]  /*15700*/  BSYNC.RECONVERGENT B1 ;  /* 0x0000000000017941 */ /* 0x000fea0003800200 */
.L_x_1317:
        /* <DEDUP_REMOVED lines=28> */
.L_x_1328:
        /* <DEDUP_REMOVED lines=732> */
.L_x_1327:
[----:B------:R-:W-:Y:S05]  /*18690*/  BSYNC.RECONVERGENT B3 ;  /* 0x0000000000037941 */ /* 0x000fea0003800200 */
.L_x_1326:
        /* <DEDUP_REMOVED lines=10> */
.L_x_1325:
        /* <DEDUP_REMOVED lines=14> */
.L_x_1324:
[----:B------:R-:W-:Y:S05]  /*18820*/  BSYNC.RECONVERGENT B1 ;  /* 0x0000000000017941 */ /* 0x000fea0003800200 */
.L_x_1323:
        /* <DEDUP_REMOVED lines=27> */
.L_x_1334:
        /* <DEDUP_REMOVED lines=732> */
.L_x_1333:
[----:B------:R-:W-:Y:S05]  /*1b7a0*/  BSYNC.RECONVERGENT B3 ;  /* 0x0000000000037941 */ /* 0x000fea0003800200 */
.L_x_1332:
        /* <DEDUP_REMOVED lines=10> */
.L_x_1331:
        /* <DEDUP_REMOVED lines=14> */
.L_x_1330:
[----:B------:R-:W-:Y:S05]  /*1b930*/  BSYNC.RECONVERGENT B1 ;  /* 0x0000000000017941 */ /* 0x000fea0003800200 */
.L_x_1329:
        /* <DEDUP_REMOVED lines=27> */
.L_x_1340:
        /* <DEDUP_REMOVED lines=732> */
.L_x_1339:
[----:B------:R-:W-:Y:S05]  /*1e8b0*/  BSYNC.RECONVERGENT B3 ;  /* 0x0000000000037941 */ /* 0x000fea0003800200 */
.L_x_1338:
        /* <DEDUP_REMOVED lines=10> */
.L_x_1337:
        /* <DEDUP_REMOVED lines=14> */
.L_x_1336:
[----:B------:R-:W-:Y:S05]  /*1ea40*/  BSYNC.RECONVERGENT B1 ;  /* 0x0000000000017941 */ /* 0x000fea0003800200 */
.L_x_1335:
        /* <DEDUP_REMOVED lines=26> */
.L_x_1346:
        /* <DEDUP_REMOVED lines=732> */
.L_x_1345:
[----:B------:R-:W-:Y:S05]  /*219b0*/  BSYNC.RECONVERGENT B3 ;  /* 0x0000000000037941 */ /* 0x000fea0003800200 */
.L_x_1344:
        /* <DEDUP_REMOVED lines=10> */
.L_x_1343:
        /* <DEDUP_REMOVED lines=14> */
.L_x_1342:
[----:B------:R-:W-:Y:S05]  /*21b40*/  BSYNC.RECONVERGENT B1 ;  /* 0x0000000000017941 */ /* 0x000fea0003800200 */
.L_x_1341:
        /* <DEDUP_REMOVED lines=28> */
.L_x_1352:
        /* <DEDUP_REMOVED lines=732> */
.L_x_1351:
[----:B------:R-:W-:Y:S05]  /*24ad0*/  BSYNC.RECONVERGENT B3 ;  /* 0x0000000000037941 */ /* 0x000fea0003800200 */
.L_x_1350:
        /* <DEDUP_REMOVED lines=10> */
.L_x_1349:
        /* <DEDUP_REMOVED lines=14> */
.L_x_1348:
[----:B------:R-:W-:Y:S05]  /*24c60*/  BSYNC.RECONVERGENT B1 ;  /* 0x0000000000017941 */ /* 0x000fea0003800200 */
.L_x_1347:
        /* <DEDUP_REMOVED lines=27> */
.L_x_1358:
        /* <DEDUP_REMOVED lines=732> */
.L_x_1357:
[----:B------:R-:W-:Y:S05]  /*27be0*/  BSYNC.RECONVERGENT B3 ;  /* 0x0000000000037941 */ /* 0x000fea0003800200 */
.L_x_1356:
        /* <DEDUP_REMOVED lines=10> */
.L_x_1355:
        /* <DEDUP_REMOVED lines=14> */
.L_x_1354:
[----:B------:R-:W-:Y:S05]  /*27d70*/  BSYNC.RECONVERGENT B1 ;  /* 0x0000000000017941 */ /* 0x000fea0003800200 */
.L_x_1353:
        /* <DEDUP_REMOVED lines=27> */
.L_x_1364:
        /* <DEDUP_REMOVED lines=732> */
.L_x_1363:
[----:B------:R-:W-:Y:S05]  /*2acf0*/  BSYNC.RECONVERGENT B3 ;  /* 0x0000000000037941 */ /* 0x000fea0003800200 */
.L_x_1362:
        /* <DEDUP_REMOVED lines=10> */
.L_x_1361:
        /* <DEDUP_REMOVED lines=14> */
.L_x_1360:
[----:B------:R-:W-:Y:S05]  /*2ae80*/  BSYNC.RECONVERGENT B1 ;  /* 0x0000000000017941 */ /* 0x000fea0003800200 */
.L_x_1359:
        /* <DEDUP_REMOVED lines=26> */
.L_x_1370:
        /* <DEDUP_REMOVED lines=732> */
.L_x_1369:
[----:B------:R-:W-:Y:S05]  /*2ddf0*/  BSYNC.RECONVERGENT B3 ;  /* 0x0000000000037941 */ /* 0x000fea0003800200 */
.L_x_1368:
        /* <DEDUP_REMOVED lines=10> */
.L_x_1367:
        /* <DEDUP_REMOVED lines=14> */
.L_x_1366:
[----:B------:R-:W-:Y:S05]  /*2df80*/  BSYNC.RECONVERGENT B1 ;  /* 0x0000000000017941 */ /* 0x000fea0003800200 */
.L_x_1365:
        /* <DEDUP_REMOVED lines=28> */
.L_x_1376:
        /* <DEDUP_REMOVED lines=732> */
.L_x_1375:
[----:B------:R-:W-:Y:S05]  /*30f10*/  BSYNC.RECONVERGENT B3 ;  /* 0x0000000000037941 */ /* 0x000fea0003800200 */
.L_x_1374:
        /* <DEDUP_REMOVED lines=10> */
.L_x_1373:
        /* <DEDUP_REMOVED lines=14> */
.L_x_1372:
[----:B------:R-:W-:Y:S05]  /*310a0*/  BSYNC.RECONVERGENT B1 ;  /* 0x0000000000017941 */ /* 0x000fea0003800200 */
.L_x_1371:
        /* <DEDUP_REMOVED lines=27> */
.L_x_1382:
        /* <DEDUP_REMOVED lines=732> */
.L_x_1381:
[----:B------:R-:W-:Y:S05]  /*34020*/  BSYNC.RECONVERGENT B3 ;  /* 0x0000000000037941 */ /* 0x000fea0003800200 */
.L_x_1380:
        /* <DEDUP_REMOVED lines=10> */
.L_x_1379:
        /* <DEDUP_REMOVED lines=14> */
.L_x_1378:
[----:B------:R-:W-:Y:S05]  /*341b0*/  BSYNC.RECONVERGENT B1 ;  /* 0x0000000000017941 */ /* 0x000fea0003800200 */
.L_x_1377:
        /* <DEDUP_REMOVED lines=27> */
.L_x_1388:
        /* <DEDUP_REMOVED lines=732> */
.L_x_1387:
[----:B------:R-:W-:Y:S05]  /*37130*/  BSYNC.RECONVERGENT B3 ;  /* 0x0000000000037941 */ /* 0x000fea0003800200 */
.L_x_1386:
        /* <DEDUP_REMOVED lines=10> */
.L_x_1385:
        /* <DEDUP_REMOVED lines=14> */
.L_x_1384:
[----:B------:R-:W-:Y:S05]  /*372c0*/  BSYNC.RECONVERGENT B1 ;  /* 0x0000000000017941 */ /* 0x000fea0003800200 */
.L_x_1383:
        /* <DEDUP_REMOVED lines=26> */
.L_x_1394:
        /* <DEDUP_REMOVED lines=732> */
.L_x_1393:
[----:B------:R-:W-:Y:S05]  /*3a230*/  BSYNC.RECONVERGENT B3 ;  /* 0x0000000000037941 */ /* 0x000fea0003800200 */
.L_x_1392:
        /* <DEDUP_REMOVED lines=10> */
.L_x_1391:
        /* <DEDUP_REMOVED lines=14> */
.L_x_1390:
[----:B------:R-:W-:Y:S05]  /*3a3c0*/  BSYNC.RECONVERGENT B1 ;  /* 0x0000000000017941 */ /* 0x000fea0003800200 */
.L_x_1389:
        /* <DEDUP_REMOVED lines=28> */
.L_x_1400:
        /* <DEDUP_REMOVED lines=732> */
.L_x_1399:
[----:B------:R-:W-:Y:S05]  /*3d350*/  BSYNC.RECONVERGENT B3 ;  /* 0x0000000000037941 */ /* 0x000fea0003800200 */
.L_x_1398:
        /* <DEDUP_REMOVED lines=10> */
.L_x_1397:
        /* <DEDUP_REMOVED lines=14> */
.L_x_1396:
[----:B------:R-:W-:Y:S05]  /*3d4e0*/  BSYNC.RECONVERGENT B1 ;  /* 0x0000000000017941 */ /* 0x000fea0003800200 */
.L_x_1395:
        /* <DEDUP_REMOVED lines=27> */
.L_x_1406:
        /* <DEDUP_REMOVED lines=732> */
.L_x_1405:
[----:B------:R-:W-:Y:S05]  /*40460*/  BSYNC.RECONVERGENT B3 ;  /* 0x0000000000037941 */ /* 0x000fea0003800200 */
.L_x_1404:
        /* <DEDUP_REMOVED lines=10> */
.L_x_1403:
        /* <DEDUP_REMOVED lines=14> */
.L_x_1402:
[----:B------:R-:W-:Y:S05]  /*405f0*/  BSYNC.RECONVERGENT B1 ;  /* 0x0000000000017941 */ /* 0x000fea0003800200 */
.L_x_1401:
        /* <DEDUP_REMOVED lines=27> */
.L_x_1412:
        /* <DEDUP_REMOVED lines=732> */
.L_x_1411:
[----:B------:R-:W-:Y:S05]  /*43570*/  BSYNC.RECONVERGENT B3 ;  /* 0x0000000000037941 */ /* 0x000fea0003800200 */
.L_x_1410:
        /* <DEDUP_REMOVED lines=10> */
.L_x_1409:
        /* <DEDUP_REMOVED lines=14> */
.L_x_1408:
[----:B------:R-:W-:Y:S05]  /*43700*/  BSYNC.RECONVERGENT B1 ;  /* 0x0000000000017941 */ /* 0x000fea0003800200 */
.L_x_1407:
        /* <DEDUP_REMOVED lines=26> */
.L_x_1418:
        /* <DEDUP_REMOVED lines=732> */
.L_x_1417:
[----:B------:R-:W-:Y:S05]  /*46670*/  BSYNC.RECONVERGENT B3 ;  /* 0x0000000000037941 */ /* 0x000fea0003800200 */
.L_x_1416:
        /* <DEDUP_REMOVED lines=10> */
.L_x_1415:
        /* <DEDUP_REMOVED lines=14> */
.L_x_1414:
[----:B------:R-:W-:Y:S05]  /*46800*/  BSYNC.RECONVERGENT B1 ;  /* 0x0000000000017941 */ /* 0x000fea0003800200 */
.L_x_1413:
        /* <DEDUP_REMOVED lines=28> */
.L_x_1424:
        /* <DEDUP_REMOVED lines=732> */
.L_x_1423:
[----:B------:R-:W-:Y:S05]  /*49790*/  BSYNC.RECONVERGENT B3 ;  /* 0x0000000000037941 */ /* 0x000fea0003800200 */
.L_x_1422:
        /* <DEDUP_REMOVED lines=10> */
.L_x_1421:
        /* <DEDUP_REMOVED lines=14> */
.L_x_1420:
[----:B------:R-:W-:Y:S05]  /*49920*/  BSYNC.RECONVERGENT B1 ;  /* 0x0000000000017941 */ /* 0x000fea0003800200 */
.L_x_1419:
        /* <DEDUP_REMOVED lines=27> */
.L_x_1430:
        /* <DEDUP_REMOVED lines=732> */
.L_x_1429:
[----:B------:R-:W-:Y:S05]  /*4c8a0*/  BSYNC.RECONVERGENT B3 ;  /* 0x0000000000037941 */ /* 0x000fea0003800200 */
.L_x_1428:
        /* <DEDUP_REMOVED lines=10> */
.L_x_1427:
        /* <DEDUP_REMOVED lines=14> */
.L_x_1426:
[----:B------:R-:W-:Y:S05]  /*4ca30*/  BSYNC.RECONVERGENT B1 ;  /* 0x0000000000017941 */ /* 0x000fea0003800200 */
.L_x_1425:
        /* <DEDUP_REMOVED lines=27> */
.L_x_1436:
        /* <DEDUP_REMOVED lines=732> */
.L_x_1435:
[----:B------:R-:W-:Y:S05]  /*4f9b0*/  BSYNC.RECONVERGENT B3 ;  /* 0x0000000000037941 */ /* 0x000fea0003800200 */
.L_x_1434:
        /* <DEDUP_REMOVED lines=10> */
.L_x_1433:
        /* <DEDUP_REMOVED lines=14> */
.L_x_1432:
[----:B------:R-:W-:Y:S05]  /*4fb40*/  BSYNC.RECONVERGENT B1 ;  /* 0x0000000000017941 */ /* 0x000fea0003800200 */
.L_x_1431:
        /* <DEDUP_REMOVED lines=10> */
.L_x_1440:
        /* <DEDUP_REMOVED lines=19> */
[----:B0-----:R-:W-:Y:S01]  /*4fd20*/  IMAD.X R19, RZ, RZ, R15, P0 ;  /* 0x000000ffff137224 */ /* 0x001fe200000e060f */
[----:B------:R-:W-:Y:S07]  /*4fd30*/  BRA.DIV UR4, `(.L_x_1439) ;  /* 0x000001be04bc7947 */ /* 0x000fee000b800000 */
[----:B------:R-:W2:Y:S04]  /*4fd40*/  LDL.LU R35, [R1+0x120] ;  /* 0x0001200001237983 */ /* 0x000ea80000300800 */
[----:B------:R-:W2:Y:S04]  /*4fd50*/  LDG.E.128 R68, desc[UR6][R18.64] ;  /* 0x0000000612447981 */ /* 0x000ea8000c1e1d00 */
[----:B------:R-:W3:Y:S04]  /*4fd60*/  LDL.LU R34, [R1+0x114] ;  /* 0x0001140001227983 */ /* 0x000ee80000300800 */
[----:B------:R-:W3:Y:S04]  /*4fd70*/  LDG.E.128 R64, desc[UR6][R18.64+0x200] ;  /* 0x0002000612407981 */ /* 0x000ee8000c1e1d00 */
[----:B------:R-:W4:Y:S04]  /*4fd80*/  LDL.LU R30, [R1+0x108] ;  /* 0x00010800011e7983 */ /* 0x000f280000300800 */
[----:B------:R-:W4:Y:S04]  /*4fd90*/  LDG.E.128 R60, desc[UR6][R18.64+0x400] ;  /* 0x00040006123c7981 */ /* 0x000f28000c1e1d00 */
        /* <DEDUP_REMOVED lines=18> */
[----:B------:R-:W2:Y:S04]  /*4fec0*/  SHFL.IDX PT, R15, R136, R252, 0x1f ;  /* 0x00001ffc880f7589 */ /* 0x000ea800000e0000 */
[----:B------:R-:W-:Y:S04]  /*4fed0*/  STL [R1+0xd64], R248 ;  /* 0x000d64f801007387 */ /* 0x000fe80000100800 */
[----:B------:R-:W-:Y:S04]  /*4fee0*/  STL [R1+0xd60], R249 ;  /* 0x000d60f901007387 */ /* 0x000fe80000100800 */
[----:B------:R-:W-:Y:S04]  /*4fef0*/  STL [R1+0xd5c], R250 ;  /* 0x000d5cfa01007387 */ /* 0x000fe80000100800 */
[----:B------:R2:W-:Y:S04]  /*4ff00*/  STL [R1+0xaec], R12 ;  /* 0x000aec0c01007387 */ /* 0x0005e80000100800 */
[----:B------:R-:W-:Y:S04]  /*4ff10*/  STL [R1+0xae8], R72 ;  /* 0x000ae84801007387 */ /* 0x000fe80000100800 */
[----:B------:R-:W-:Y:S04]  /*4ff20*/  STL [R1+0xae4], R73 ;  /* 0x000ae44901007387 */ /* 0x000fe80000100800 */
[----:B------:R-:W-:Y:S04]  /*4ff30*/  STL [R1+0xae0], R74 ;  /* 0x000ae04a01007387 */ /* 0x000fe80000100800 */
[----:B------:R3:W-:Y:S04]  /*4ff40*/  STL [R1+0xadc], R0 ;  /* 0x000adc0001007387 */ /* 0x0007e80000100800 */
[----:B------:R-:W-:Y:S04]  /*4ff50*/  STL [R1+0xaf0], R136 ;  /* 0x000af08801007387 */ /* 0x000fe80000100800 */
[----:B------:R-:W-:Y:S04]  /*4ff60*/  STL [R1+0xaf4], R137 ;  /* 0x000af48901007387 */ /* 0x000fe80000100800 */
[----:B------:R-:W-:Y:S04]  /*4ff70*/  STL [R1+0xaf8], R138 ;  /* 0x000af88a01007387 */ /* 0x000fe80000100800 */
[----:B------:R-:W0:Y:S01]  /*4ff80*/  SHFL.IDX PT, R20, R137, R252, 0x1f ;  /* 0x00001ffc89147589 */ /* 0x000e2200000e0000 */
[----:B--2---:R-:W-:-:S05]  /*4ff90*/  LOP3.LUT R12, R35, R68, R15, 0x78, !PT ;  /* 0x00000044230c7212 */ /* 0x004fca00078e780f */
[----:B------:R1:W-:Y:S01]  /*4ffa0*/  STL [R1+0x120], R12 ;  /* 0x0001200c01007387 */ /* 0x0003e20000100800 */
[----:B---3--:R-:W-:-:S05]  /*4ffb0*/  LOP3.LUT R0, R34, R64, R15, 0x78, !PT ;  /* 0x0000004022007212 */ /* 0x008fca00078e780f */
[----:B------:R2:W-:Y:S01]  /*4ffc0*/  STL [R1+0x114], R0 ;  /* 0x0001140001007387 */ /* 0x0005e20000100800 */
[----:B----4-:R-:W-:-:S05]  /*4ffd0*/  LOP3.LUT R14, R30, R60, R15, 0x78, !PT ;  /* 0x0000003c1e0e7212 */ /* 0x010fca00078e780f */
[----:B------:R3:W-:Y:S01]  /*4ffe0*/  STL [R1+0x108], R14 ;  /* 0x0001080e01007387 */ /* 0x0007e20000100800 */
[----:B-1----:R-:W-:-:S03]  /*4fff0*/  LOP3.LUT R12, R28, R56, R15, 0x78, !PT ;  /* 0x000000381c0c7212 */ /* 0x002fc600078e780f */
[----:B------:R-:W4:Y:S04]  /*50000*/  LDL.LU R36, [R1+0x118] ;  /* 0x0001180001247983 */ /* 0x000f280000300800 */
[----:B------:R1:W-:Y:S01]  /*50010*/  STL [R1+0xfc], R12 ;  /* 0x0000fc0c01007387 */ /* 0x0003e20000100800 */
[----:B--2---:R-:W-:-:S03]  /*50020*/  LOP3.LUT R0, R24, R52, R15, 0x78, !PT ;  /* 0x0000003418007212 */ /* 0x004fc600078e780f */
[----:B------:R-:W2:Y:S04]  /*50030*/  LDL.LU R35, [R1+0x10c] ;  /* 0x00010c0001237983 */ /* 0x000ea80000300800 */
[----:B------:R0:W-:Y:S04]  /*50040*/  STL [R1+0xf0], R0 ;  /* 0x0000f00001007387 */ /* 0x0001e80000100800 */
[----:B------:R-:W2:Y:S04]  /*50050*/  LDL.LU R30, [R1+0x100] ;  /* 0x00010000011e7983 */ /* 0x000ea80000300800 */
[----:B------:R-:W2:Y:S04]  /*50060*/  LDL.LU R28, [R1+0xf4] ;  /* 0x0000f400011c7983 */ /* 0x000ea80000300800 */
[----:B------:R-:W2:Y:S01]  /*50070*/  LDL.LU R24, [R1+0xe8] ;  /* 0x0000e80001187983 */ /* 0x000ea20000300800 */
[----:B---3--:R-:W-:-:S02]  /*50080*/  LOP3.LUT R14, R33, R48, R15, 0x78, !PT ;  /* 0x00000030210e7212 */ /* 0x008fc400078e780f */
[----:B-1----:R-:W-:-:S03]  /*50090*/  LOP3.LUT R12, R27, R44, R15, 0x78, !PT ;  /* 0x0000002c1b0c7212 */ /* 0x002fc600078e780f */
[----:B------:R1:W-:Y:S01]  /*500a0*/  STL [R1+0xe4], R14 ;  /* 0x0000e40e01007387 */ /* 0x0003e20000100800 */
[----:B0-----:R-:W-:-:S03]  /*500b0*/  LOP3.LUT R0, R26, R40, R15, 0x78, !PT ;  /* 0x000000281a007212 */ /* 0x001fc600078e780f */
[----:B------:R-:W3:Y:S04]  /*500c0*/  LDL.LU R34, [R1+0xdc] ;  /* 0x0000dc0001227983 */ /* 0x000ee80000300800 */
[----:B------:R0:W-:Y:S04]  /*500d0*/  STL [R1+0xd8], R12 ;  /* 0x0000d80c01007387 */ /* 0x0001e80000100800 */
[----:B------:R-:W3:Y:S01]  /*500e0*/  LDL.LU R27, [R1+0xd0] ;  /* 0x0000d000011b7983 */ /* 0x000ee20000300800 */
[----:B-1----:R-:W-:-:S03]  /*500f0*/  LOP3.LUT R14, R29, R61, R20, 0x78, !PT ;  /* 0x0000003d1d0e7212 */ /* 0x002fc600078e7814 */
[----:B------:R1:W-:Y:S01]  /*50100*/  STL [R1+0xcc], R0 ;  /* 0x0000cc0001007387 */ /* 0x0003e20000100800 */
[----:B0-----:R-:W-:-:S03]  /*50110*/  LOP3.LUT R12, R32, R69, R20, 0x78, !PT ;  /* 0x00000045200c7212 */ /* 0x001fc600078e7814 */
[----:B------:R-:W3:Y:S04]  /*50120*/  LDL.LU R26, [R1+0xc4] ;  /* 0x0000c400011a7983 */ /* 0x000ee80000300800 */
[----:B------:R-:W-:Y:S01]  /*50130*/  STL [R1+0xafc], R139 ;  /* 0x000afc8b01007387 */ /* 0x000fe20000100800 */
[----:B-1----:R-:W-:-:S03]  /*50140*/  LOP3.LUT R0, R31, R65, R20, 0x78, !PT ;  /* 0x000000411f007212 */ /* 0x002fc600078e7814 */
[----:B------:R0:W-:Y:S04]  /*50150*/  STL [R1+0x11c], R12 ;  /* 0x00011c0c01007387 */ /* 0x0001e80000100800 */
[----:B------:R1:W-:Y:S01]  /*50160*/  STL [R1+0x110], R0 ;  /* 0x0001100001007387 */ /* 0x0003e20000100800 */
[----:B0-----:R-:W-:-:S03]  /*50170*/  LOP3.LUT R12, R25, R57, R20, 0x78, !PT ;  /* 0x00000039190c7212 */ /* 0x001fc600078e7814 */
[----:B------:R0:W-:Y:S01]  /*50180*/  STL [R1+0x104], R14 ;  /* 0x0001040e01007387 */ /* 0x0001e20000100800 */
        /* <DEDUP_REMOVED lines=8> */
[----:B0-----:R-:W-:-:S02]  /*50210*/  LOP3.LUT R14, R22, R49, R20, 0x78, !PT ;  /* 0x00000031160e7212 */ /* 0x001fc400078e7814 */
[--C-:B-1----:R-:W-:Y:S02]  /*50220*/  LOP3.LUT R12, R21, R45, R20.reuse, 0x78, !PT ;  /* 0x0000002d150c7212 */ /* 0x102fe400078e7814 */
[----:B------:R-:W-:Y:S01]  /*50230*/  LOP3.LUT R0, R16, R41, R20, 0x78, !PT ;  /* 0x0000002910007212 */ /* 0x000fe200078e7814 */
[----:B------:R-:W-:Y:S04]  /*50240*/  STL [R1+0xe0], R14 ;  /* 0x0000e00e01007387 */ /* 0x000fe80000100800 */
[----:B------:R-:W3:Y:S04]  /*50250*/  LDL.LU R25, [R1+0x240] ;  /* 0x0002400001197983 */ /* 0x000ee80000300800 */
[----:B------:R-:W-:Y:S04]  /*50260*/  STL [R1+0xd4], R12 ;  /* 0x0000d40c01007387 */ /* 0x000fe80000100800 */
[----:B------:R-:W3:Y:S04]  /*50270*/  LDL.LU R22, [R1+0x23c] ;  /* 0x00023c0001167983 */ /* 0x000ee80000300800 */
[----:B------:R-:W-:Y:S04]  /*50280*/  STL [R1+0xc8], R0 ;  /* 0x0000c80001007387 */ /* 0x000fe80000100800 */
[----:B------:R-:W3:Y:S04]  /*50290*/  LDL.LU R21, [R1+0x2c0] ;  /* 0x0002c00001157983 */ /* 0x000ee80000300800 */
[----:B------:R-:W4:Y:S04]  /*502a0*/  SHFL.IDX PT, R17, R138, R252, 0x1f ;  /* 0x00001ffc8a117589 */ /* 0x000f2800000e0000 */
[----:B------:R-:W-:Y:S04]  /*502b0*/  STL [R1+0xb00], R133 ;  /* 0x000b008501007387 */ /* 0x000fe80000100800 */
[----:B------:R-:W0:Y:S01]  /*502c0*/  SHFL.IDX PT, R15, R139, R252, 0x1f ;  /* 0x00001ffc8b0f7589 */ /* 0x000e2200000e0000 */
[----:B----4-:R-:W-:-:S05]  /*502d0*/  LOP3.LUT R12, R36, R70, R17, 0x78, !PT ;  /* 0x00000046240c7212 */ /* 0x010fca00078e7811 */
[----:B------:R1:W-:Y:S01]  /*502e0*/  STL [R1+0x118], R12 ;  /* 0x0001180c01007387 */ /* 0x0003e20000100800 */
[----:B--2---:R-:W-:-:S05]  /*502f0*/  LOP3.LUT R0, R35, R66, R17, 0x78, !PT ;  /* 0x0000004223007212 */ /* 0x004fca00078e7811 */
[----:B------:R2:W-:Y:S01]  /*50300*/  STL [R1+0x10c], R0 ;  /* 0x00010c0001007387 */ /* 0x0005e20000100800 */
[--C-:B------:R-:W-:Y:S02]  /*50310*/  LOP3.LUT R14, R30, R62, R17.reuse, 0x78, !PT ;  /* 0x0000003e1e0e7212 */ /* 0x100fe400078e7811 */
[----:B-1----:R-:W-:-:S03]  /*50320*/  LOP3.LUT R12, R28, R58, R17, 0x78, !PT ;  /* 0x0000003a1c0c7212 */ /* 0x002fc600078e7811 */
[----:B------:R3:W-:Y:S01]  /*50330*/  STL [R1+0x100], R14 ;  /* 0x0001000e01007387 */ /* 0x0007e20000100800 */
[----:B--2---:R-:W-:-:S03]  /*50340*/  LOP3.LUT R0, R24, R54, R17, 0x78, !PT ;  /* 0x0000003618007212 */ /* 0x004fc600078e7811 */
[----:B------:R-:W2:Y:S04]  /*50350*/  LDL.LU R36, [R1+0xc0] ;  /* 0x0000c00001247983 */ /* 0x000ea80000300800 */
[----:B------:R1:W-:Y:S04]  /*50360*/  STL [R1+0xf4], R12 ;  /* 0x0000f40c01007387 */ /* 0x0003e80000100800 */
[----:B------:R-:W4:Y:S04]  /*50370*/  LDL.LU R35, [R1+0xb4] ;  /* 0x0000b40001237983 */ /* 0x000f280000300800 */
[----:B------:R0:W-:Y:S04]  /*50380*/  STL [R1+0xe8], R0 ;  /* 0x0000e80001007387 */ /* 0x0001e80000100800 */
[----:B------:R-:W4:Y:S04]  /*50390*/  LDL.LU R30, [R1+0xa8] ;  /* 0x0000a800011e7983 */ /* 0x000f280000300800 */
[----:B------:R-:W4:Y:S04]  /*503a0*/  LDL.LU R28, [R1+0x9c] ;  /* 0x00009c00011c7983 */ /* 0x000f280000300800 */
[----:B------:R-:W4:Y:S01]  /*503b0*/  LDL.LU R24, [R1+0x90] ;  /* 0x0000900001187983 */ /* 0x000f220000300800 */
[----:B---3--:R-:W-:-:S02]  /*503c0*/  LOP3.LUT R14, R34, R50, R17, 0x78, !PT ;  /* 0x00000032220e7212 */ /* 0x008fc400078e7811 */
[--C-:B-1----:R-:W-:Y:S02]  /*503d0*/  LOP3.LUT R12, R27, R46, R17.reuse, 0x78, !PT ;  /* 0x0000002e1b0c7212 */ /* 0x102fe400078e7811 */
[----:B0-----:R-:W-:Y:S01]  /*503e0*/  LOP3.LUT R0, R26, R42, R17, 0x78, !PT ;  /* 0x0000002a1a007212 */ /* 0x001fe200078e7811 */
[----:B------:R-:W-:Y:S04]  /*503f0*/  STL [R1+0xdc], R14 ;  /* 0x0000dc0e01007387 */ /* 0x000fe80000100800 */
[----:B------:R-:W3:Y:S04]  /*50400*/  LDL.LU R34, [R1+0x84] ;  /* 0x0000840001227983 */ /* 0x000ee80000300800 */
[----:B------:R0:W-:Y:S04]  /*50410*/  STL [R1+0xd0], R12 ;  /* 0x0000d00c01007387 */ /* 0x0001e80000100800 */
[----:B------:R-:W3:Y:S04]  /*50420*/  LDL.LU R27, [R1+0x12c] ;  /* 0x00012c00011b7983 */ /* 0x000ee80000300800 */
[----:B------:R1:W-:Y:S01]  /*50430*/  STL [R1+0xc4], R0 ;  /* 0x0000c40001007387 */ /* 0x0003e20000100800 */
[----:B0-----:R-:W-:-:S03]  /*50440*/  LOP3.LUT R12, R33, R71, R15, 0x78, !PT ;  /* 0x00000047210c7212 */ /* 0x001fc600078e780f */
[----:B------:R-:W3:Y:S04]  /*50450*/  LDL.LU R26, [R1+0x138] ;  /* 0x00013800011a7983 */ /* 0x000ee80000300800 */
[----:B------:R-:W-:Y:S01]  /*50460*/  STL [R1+0xb04], R134 ;  /* 0x000b048601007387 */ /* 0x000fe20000100800 */
[----:B-1----:R-:W-:-:S03]  /*50470*/  LOP3.LUT R0, R32, R67, R15, 0x78, !PT ;  /* 0x0000004320007212 */ /* 0x002fc600078e780f */
[----:B------:R0:W-:Y:S01]  /*50480*/  STL [R1+0x17c], R12 ;  /* 0x00017c0c01007387 */ /* 0x0001e20000100800 */
[----:B------:R-:W-:-:S03]  /*50490*/  LOP3.LUT R17, R31, R63, R15, 0x78, !PT ;  /* 0x0000003f1f117212 */ /* 0x000fc600078e780f */
[----:B------:R1:W-:Y:S01]  /*504a0*/  STL [R1+0x180], R0 ;  /* 0x0001800001007387 */ /* 0x0003e20000100800 */
[----:B0-----:R-:W-:-:S03]  /*504b0*/  LOP3.LUT R12, R29, R59, R15, 0x78, !PT ;  /* 0x0000003b1d0c7212 */ /* 0x001fc600078e780f */
[----:B------:R0:W-:Y:S04]  /*504c0*/  STL [R1+0x1b4], R17 ;  /* 0x0001b41101007387 */ /* 0x0001e80000100800 */
[----:B------:R-:W3:Y:S01]  /*504d0*/  LDL.LU R33, [R1+0xbc] ;  /* 0x0000bc0001217983 */ /* 0x000ee20000300800 */
[----:B-1----:R-:W-:-:S03]  /*504e0*/  LOP3.LUT R0, R23, R55, R15, 0x78, !PT ;  /* 0x0000003717007212 */ /* 0x002fc600078e780f */
        /* <DEDUP_REMOVED lines=15> */
[----:B------:R-:W2:Y:S04]  /*505e0*/  SHFL.IDX PT, R16, R133, R252, 0x1f ;  /* 0x00001ffc85107589 */ /* 0x000ea800000e0000 */
[----:B------:R-:W-:Y:S04]  /*505f0*/  STL [R1+0xb08], R135 ;  /* 0x000b088701007387 */ /* 0x000fe80000100800 */
[----:B------:R-:W0:Y:S01]  /*50600*/  SHFL.IDX PT, R14, R134, R252, 0x1f ;  /* 0x00001ffc860e7589 */ /* 0x000e2200000e0000 */
        /* <DEDUP_REMOVED lines=20> */
[----:B------:R-:W-:Y:S04]  /*50750*/  STL [R1+0x12c], R12 ;  /* 0x00012c0c01007387 */ /* 0x000fe80000100800 */
[----:B------:R-:W3:Y:S04]  /*50760*/  LDL.LU R27, [R1+0x134] ;  /* 0x00013400011b7983 */ /* 0x000ee80000300800 */
[----:B------:R0:W-:Y:S04]  /*50770*/  STL [R1+0x138], R0 ;  /* 0x0001380001007387 */ /* 0x0001e80000100800 */
[----:B------:R-:W3:Y:S04]  /*50780*/  LDL.LU R26, [R1+0x140] ;  /* 0x00014000011a7983 */ /* 0x000ee80000300800 */
[----:B------:R-:W-:Y:S04]  /*50790*/  SHFL.IDX PT, R16, R3, R252, 0x1f ;  /* 0x00001ffc03107589 */ /* 0x000fe800000e0000 */
        /* <DEDUP_REMOVED lines=26> */
[----:B------:R-:W-:Y:S01]  /*50940*/  STL [R1+0xb10], R174 ;  /* 0x000b10ae01007387 */ /* 0x000fe20000100800 */
[----:B--2---:R-:W-:-:S05]  /*50950*/  LOP3.LUT R3, R36, R70, R15, 0x78, !PT ;  /* 0x0000004624037212 */ /* 0x004fca00078e780f */
[----:B------:R0:W-:Y:S01]  /*50960*/  STL [R1+0xb8], R3 ;  /* 0x0000b80301007387 */ /* 0x0001e20000100800 */
[----:B----4-:R-:W-:-:S05]  /*50970*/  LOP3.LUT R0, R35, R66, R15, 0x78, !PT ;  /* 0x0000004223007212 */ /* 0x010fca00078e780f */
[----:B------:R1:W-:Y:S01]  /*50980*/  STL [R1+0xac], R0 ;  /* 0x0000ac0001007387 */ /* 0x0003e20000100800 */
[--C-:B------:R-:W-:Y:S02]  /*50990*/  LOP3.LUT R12, R30, R62, R15.reuse, 0x78, !PT ;  /* 0x0000003e1e0c7212 */ /* 0x100fe400078e780f */
[----:B0-----:R-:W-:-:S03]  /*509a0*/  LOP3.LUT R3, R28, R58, R15, 0x78, !PT ;  /* 0x0000003a1c037212 */ /* 0x001fc600078e780f */
[----:B------:R3:W-:Y:S01]  /*509b0*/  STL [R1+0xa0], R12 ;  /* 0x0000a00c01007387 */ /* 0x0007e20000100800 */
[----:B-1----:R-:W-:-:S03]  /*509c0*/  LOP3.LUT R0, R24, R54, R15, 0x78, !PT ;  /* 0x0000003618007212 */ /* 0x002fc600078e780f */
        /* <DEDUP_REMOVED lines=8> */
[--C-:B0-----:R-:W-:Y:S02]  /*50a50*/  LOP3.LUT R3, R27, R46, R15.reuse, 0x78, !PT ;  /* 0x0000002e1b037212 */ /* 0x101fe400078e780f */
[----:B-1----:R-:W-:Y:S01]  /*50a60*/  LOP3.LUT R0, R26, R42, R15, 0x78, !PT ;  /* 0x0000002a1a007212 */ /* 0x002fe200078e780f */
[----:B------:R-:W-:Y:S04]  /*50a70*/  STL [R1+0x128], R12 ;  /* 0x0001280c01007387 */ /* 0x000fe80000100800 */
[----:B------:R-:W3:Y:S04]  /*50a80*/  LDL.LU R34, [R1+0x780] ;  /* 0x0007800001227983 */ /* 0x000ee80000300800 */
[----:B------:R0:W-:Y:S04]  /*50a90*/  STL [R1+0x134], R3 ;  /* 0x0001340301007387 */ /* 0x0001e80000100800 */
[----:B------:R-:W3:Y:S04]  /*50aa0*/  LDL.LU R27, [R1+0x83c] ;  /* 0x00083c00011b7983 */ /* 0x000ee80000300800 */
[----:B------:R1:W-:Y:S04]  /*50ab0*/  STL [R1+0x140], R0 ;  /* 0x0001400001007387 */ /* 0x0003e80000100800 */
[----:B------:R-:W3:Y:S04]  /*50ac0*/  LDL.LU R26, [R1+0x97c] ;  /* 0x00097c00011a7983 */ /* 0x000ee80000300800 */
        /* <DEDUP_REMOVED lines=78> */
[----:B------:R-:W-:Y:S04]  /*50fb0*/  SHFL.IDX PT, R15, R2, R252, 0x1f ;  /* 0x00001ffc020f7589 */ /* 0x000fe800000e0000 */
[----:B------:R2:W-:Y:S04]  /*50fc0*/  STL [R1+0xb20], R2 ;  /* 0x000b200201007387 */ /* 0x0005e80000100800 */
        /* <DEDUP_REMOVED lines=46> */
[----:B------:R2:W-:Y:S04]  /*512b0*/  STL [R1+0x978], R2 ;  /* 0x0009780201007387 */ /* 0x0005e80000100800 */
[----:B------:R-:W3:Y:S04]  /*512c0*/  LDL.LU R22, [R1+0x928] ;  /* 0x0009280001167983 */ /* 0x000ee80000300800 */
[----:B------:R4:W-:Y:S04]  /*512d0*/  STL [R1+0x99c], R0 ;  /* 0x00099c0001007387 */ /* 0x0009e80000100800 */
[----:B------:R-:W3:Y:S04]  /*512e0*/  LDL.LU R21, [R1+0x918] ;  /* 0x0009180001157983 */ /* 0x000ee80000300800 */
        /* <DEDUP_REMOVED lines=185> */
[--C-:B-1----:R-:W-:Y:S02]  /*51e80*/  LOP3.LUT R0, R32, R67, R16.reuse, 0x78, !PT ;  /* 0x0000004320007212 */ /* 0x102fe400078e7810 */
[----:B------:R-:W-:-:S03]  /*51e90*/  LOP3.LUT R3, R31, R63, R16, 0x78, !PT ;  /* 0x0000003f1f037212 */ /* 0x000fc600078e7810 */
[----:B------:R1:W-:Y:S01]  /*51ea0*/  STL [R1+0x8f0], R0 ;  /* 0x0008f00001007387 */ /* 0x0003e20000100800 */
[----:B0-----:R-:W-:-:S03]  /*51eb0*/  LOP3.LUT R2, R29, R59, R16, 0x78, !PT ;  /* 0x0000003b1d027212 */ /* 0x001fc600078e7810 */
[----:B------:R-:W-:Y:S04]  /*51ec0*/  STL [R1+0x8d8], R3 ;  /* 0x0008d80301007387 */ /* 0x000fe80000100800 */
[----:B------:R-:W3:Y:S01]  /*51ed0*/  LDL.LU R33, [R1+0x880] ;  /* 0x0008800001217983 */ /* 0x000ee20000300800 */
[----:B-1----:R-:W-:-:S03]  /*51ee0*/  LOP3.LUT R0, R23, R55, R16, 0x78, !PT ;  /* 0x0000003717007212 */ /* 0x002fc600078e7810 */
[----:B------:R-:W-:Y:S04]  /*51ef0*/  STL [R1+0x8c8], R2 ;  /* 0x0008c80201007387 */ /* 0x000fe80000100800 */
[----:B------:R-:W3:Y:S04]  /*51f00*/  LDL.LU R32, [R1+0x870] ;  /* 0x0008700001207983 */ /* 0x000ee80000300800 */
[----:B------:R0:W-:Y:S04]  /*51f10*/  STL [R1+0x8b8], R0 ;  /* 0x0008b80001007387 */ /* 0x0001e80000100800 */
[----:B------:R-:W3:Y:S04]  /*51f20*/  LDL.LU R31, [R1+0x860] ;  /* 0x00086000011f7983 */ /* 0x000ee80000300800 */
[----:B------:R-:W3:Y:S04]  /*51f30*/  LDL.LU R23, [R1+0x850] ;  /* 0x0008500001177983 */ /* 0x000ee80000300800 */
[----:B------:R-:W3:Y:S01]  /*51f40*/  LDL.LU R29, [R1+0x840] ;  /* 0x00084000011d7983 */ /* 0x000ee20000300800 */
[----:B0-----:R-:W-:-:S02]  /*51f50*/  LOP3.LUT R0, R25, R51, R16, 0x78, !PT ;  /* 0x0000003319007212 */ /* 0x001fc400078e7810 */
[----:B------:R-:W-:-:S03]  /*51f60*/  LOP3.LUT R2, R22, R47, R16, 0x78, !PT ;  /* 0x0000002f16027212 */ /* 0x000fc600078e7810 */
[----:B------:R0:W-:Y:S04]  /*51f70*/  STL [R1+0x8a8], R0 ;  /* 0x0008a80001007387 */ /* 0x0001e80000100800 */
[----:B------:R-:W3:Y:S01]  /*51f80*/  LDL.LU R25, [R1+0x82c] ;  /* 0x00082c0001197983 */ /* 0x000ee20000300800 */
[----:B0-----:R-:W-:-:S03]  /*51f90*/  LOP3.LUT R0, R21, R43, R16, 0x78, !PT ;  /* 0x0000002b15007212 */ /* 0x001fc600078e7810 */
        /* <DEDUP_REMOVED lines=29> */
[----:B------:R-:W-:Y:S04]  /*52170*/  STL [R1+0x808], R0 ;  /* 0x0008080001007387 */ /* 0x000fe80000100800 */
[----:B------:R-:W3:Y:S04]  /*52180*/  LDL.LU R26, [R1+0x800] ;  /* 0x00080000011a7983 */ /* 0x000ee80000300800 */
[----:B------:R-:W-:Y:S01]  /*52190*/  STL [R1+0xb4c], R5 ;  /* 0x000b4c0501007387 */ /* 0x000fe20000100800 */
[----:B0-----:R-:W-:-:S02]  /*521a0*/  LOP3.LUT R2, R33, R69, R15, 0x78, !PT ;  /* 0x0000004521027212 */ /* 0x001fc400078e780f */
[----:B------:R-:W-:-:S03]  /*521b0*/  LOP3.LUT R3, R32, R65, R15, 0x78, !PT ;  /* 0x0000004120037212 */ /* 0x000fc600078e780f */
[----:B------:R0:W-:Y:S04]  /*521c0*/  STL [R1+0x880], R2 ;  /* 0x0008800201007387 */ /* 0x0001e80000100800 */
[----:B------:R-:W-:Y:S01]  /*521d0*/  STL [R1+0x870], R3 ;  /* 0x0008700301007387 */ /* 0x000fe20000100800 */
[----:B0-----:R-:W-:-:S03]  /*521e0*/  LOP3.LUT R2, R23, R57, R15, 0x78, !PT ;  /* 0x0000003917027212 */ /* 0x001fc600078e780f */
[----:B------:R-:W3:Y:S01]  /*521f0*/  LDL.LU R23, [R1+0x878] ;  /* 0x0008780001177983 */ /* 0x000ee20000300800 */
[----:B------:R-:W-:-:S05]  /*52200*/  LOP3.LUT R0, R31, R61, R15, 0x78, !PT ;  /* 0x0000003d1f007212 */ /* 0x000fca00078e780f */
[----:B------:R0:W-:Y:S04]  /*52210*/  STL [R1+0x860], R0 ;  /* 0x0008600001007387 */ /* 0x0001e80000100800 */
[----:B------:R1:W-:Y:S04]  /*52220*/  STL [R1+0x850], R2 ;  /* 0x0008500201007387 */ /* 0x0003e80000100800 */
[----:B------:R-:W3:Y:S01]  /*52230*/  LDL.LU R33, [R1+0x868] ;  /* 0x0008680001217983 */ /* 0x000ee20000300800 */
[----:B0-----:R-:W-:-:S03]  /*52240*/  LOP3.LUT R0, R29, R53, R15, 0x78, !PT ;  /* 0x000000351d007212 */ /* 0x001fc600078e780f */
[----:B------:R-:W3:Y:S04]  /*52250*/  LDL.LU R32, [R1+0x858] ;  /* 0x0008580001207983 */ /* 0x000ee80000300800 */
[----:B------:R0:W-:Y:S04]  /*52260*/  STL [R1+0x840], R0 ;  /* 0x0008400001007387 */ /* 0x0001e80000100800 */
[----:B------:R-:W3:Y:S04]  /*52270*/  LDL.LU R31, [R1+0x848] ;  /* 0x00084800011f7983 */ /* 0x000ee80000300800 */
[----:B------:R-:W3:Y:S01]  /*52280*/  LDL.LU R29, [R1+0x834] ;  /* 0x00083400011d7983 */ /* 0x000ee20000300800 */
[----:B------:R-:W-:-:S02]  /*52290*/  LOP3.LUT R3, R25, R49, R15, 0x78, !PT ;  /* 0x0000003119037212 */ /* 0x000fc400078e780f */
[--C-:B-1----:R-:W-:Y:S02]  /*522a0*/  LOP3.LUT R2, R22, R45, R15.reuse, 0x78, !PT ;  /* 0x0000002d16027212 */ /* 0x102fe400078e780f */
[----:B0-----:R-:W-:Y:S01]  /*522b0*/  LOP3.LUT R0, R21, R41, R15, 0x78, !PT ;  /* 0x0000002915007212 */ /* 0x001fe200078e780f */
        /* <DEDUP_REMOVED lines=32> */
[----:B------:R-:W-:Y:S01]  /*524c0*/  STL [R1+0xb54], R171 ;  /* 0x000b54ab01007387 */ /* 0x000fe20000100800 */
[----:B0-----:R-:W-:-:S03]  /*524d0*/  LOP3.LUT R2, R23, R71, R14, 0x78, !PT ;  /* 0x0000004717027212 */ /* 0x001fc600078e780e */
[----:B------:R-:W3:Y:S04]  /*524e0*/  LDL.LU R23, [R1+0x788] ;  /* 0x0007880001177983 */ /* 0x000ee80000300800 */
[----:B------:R0:W-:Y:S01]  /*524f0*/  STL [R1+0x878], R2 ;  /* 0x0008780201007387 */ /* 0x0001e20000100800 */
[--C-:B-1----:R-:W-:Y:S02]  /*52500*/  LOP3.LUT R0, R33, R67, R14.reuse, 0x78, !PT ;  /* 0x0000004321007212 */ /* 0x102fe400078e780e */
[----:B------:R-:W-:-:S03]  /*52510*/  LOP3.LUT R3, R32, R63, R14, 0x78, !PT ;  /* 0x0000003f20037212 */ /* 0x000fc600078e780e */
[----:B------:R1:W-:Y:S04]  /*52520*/  STL [R1+0x868], R0 ;  /* 0x0008680001007387 */ /* 0x0003e80000100800 */
[----:B------:R1:W-:Y:S01]  /*52530*/  STL [R1+0x858], R3 ;  /* 0x0008580301007387 */ /* 0x0003e20000100800 */
[----:B0-----:R-:W-:-:S03]  /*52540*/  LOP3.LUT R2, R31, R59, R14, 0x78, !PT ;  /* 0x0000003b1f027212 */ /* 0x001fc600078e780e */
        /* <DEDUP_REMOVED lines=8> */
[----:B------:R-:W-:-:S02]  /*525d0*/  LOP3.LUT R3, R25, R51, R14, 0x78, !PT ;  /* 0x0000003319037212 */ /* 0x000fc400078e780e */
[----:B0-----:R-:W-:-:S03]  /*525e0*/  LOP3.LUT R0, R21, R43, R14, 0x78, !PT ;  /* 0x0000002b15007212 */ /* 0x001fc600078e780e */
[----:B------:R-:W-:Y:S04]  /*525f0*/  STL [R1+0x824], R3 ;  /* 0x0008240301007387 */ /* 0x000fe80000100800 */
[----:B------:R-:W3:Y:S04]  /*52600*/  LDL.LU R21, [R1+0x7a4] ;  /* 0x0007a40001157983 */ /* 0x000ee80000300800 */
[----:B------:R-:W2:Y:S01]  /*52610*/  SHFL.IDX PT, R15, R170, R252, 0x1f ;  /* 0x00001ffcaa0f7589 */ /* 0x000ea200000e0000 */
[----:B------:R-:W-:-:S05]  /*52620*/  LOP3.LUT R2, R22, R47, R14, 0x78, !PT ;  /* 0x0000002f16027212 */ /* 0x000fca00078e780e */
        /* <DEDUP_REMOVED lines=12> */
[----:B------:R-:W-:Y:S01]  /*526f0*/  STL [R1+0x7d8], R3 ;  /* 0x0007d80301007387 */ /* 0x000fe20000100800 */
[----:B--2---:R-:W-:-:S03]  /*52700*/  LOP3.LUT R0, R24, R52, R15, 0x78, !PT ;  /* 0x0000003418007212 */ /* 0x004fc600078e780f */
[----:B------:R-:W2:Y:S04]  /*52710*/  LDL.LU R36, [R1+0x7f0] ;  /* 0x0007f00001247983 */ /* 0x000ea80000300800 */
[----:B------:R-:W-:Y:S04]  /*52720*/  STL [R1+0x7c8], R2 ;  /* 0x0007c80201007387 */ /* 0x000fe80000100800 */
[----:B------:R-:W4:Y:S04]  /*52730*/  LDL.LU R35, [R1+0x7e0] ;  /* 0x0007e00001237983 */ /* 0x000f280000300800 */
[----:B------:R3:W-:Y:S04]  /*52740*/  STL [R1+0x7b8], R0 ;  /* 0x0007b80001007387 */ /* 0x0007e80000100800 */
[----:B------:R-:W4:Y:S04]  /*52750*/  LDL.LU R30, [R1+0x7d0] ;  /* 0x0007d000011e7983 */ /* 0x000f280000300800 */
[----:B------:R-:W4:Y:S04]  /*52760*/  LDL.LU R28, [R1+0x7c0] ;  /* 0x0007c000011c7983 */ /* 0x000f280000300800 */
[----:B------:R-:W4:Y:S01]  /*52770*/  LDL.LU R24, [R1+0x7b0] ;  /* 0x0007b00001187983 */ /* 0x000f220000300800 */
[----:B---3--:R-:W-:-:S02]  /*52780*/  LOP3.LUT R0, R27, R48, R15, 0x78, !PT ;  /* 0x000000301b007212 */ /* 0x008fc400078e780f */
[--C-:B------:R-:W-:Y:S01]  /*52790*/  LOP3.LUT R2, R26, R44, R15.reuse, 0x78, !PT ;  /* 0x0000002c1a027212 */ /* 0x100fe200078e780f */
[----:B------:R-:W3:Y:S04]  /*527a0*/  LDL.LU R27, [R1+0x7a0] ;  /* 0x0007a000011b7983 */ /* 0x000ee80000300800 */
[----:B------:R1:W-:Y:S04]  /*527b0*/  STL [R1+0x7a8], R0 ;  /* 0x0007a80001007387 */ /* 0x0003e80000100800 */
[----:B------:R0:W-:Y:S01]  /*527c0*/  STL [R1+0x798], R2 ;  /* 0x0007980201007387 */ /* 0x0001e20000100800 */
[----:B-1----:R-:W-:-:S03]  /*527d0*/  LOP3.LUT R0, R23, R40, R15, 0x78, !PT ;  /* 0x0000002817007212 */ /* 0x002fc600078e780f */
[----:B------:R-:W3:Y:S04]  /*527e0*/  LDL.LU R23, [R1+0x790] ;  /* 0x0007900001177983 */ /* 0x000ee80000300800 */
[----:B------:R-:W3:Y:S04]  /*527f0*/  LDL.LU R26, [R1+0x778] ;  /* 0x00077800011a7983 */ /* 0x000ee80000300800 */
        /* <DEDUP_REMOVED lines=15> */
[----:B------:R-:W3:Y:S01]  /*528f0*/  LDL.LU R29, [R1+0x7bc] ;  /* 0x0007bc00011d7983 */ /* 0x000ee20000300800 */
[----:B0-----:R-:W-:-:S03]  /*52900*/  LOP3.LUT R0, R21, R49, R16, 0x78, !PT ;  /* 0x0000003115007212 */ /* 0x001fc600078e7810 */
[----:B------:R-:W3:Y:S04]  /*52910*/  LDL.LU R21, [R1+0x7ac] ;  /* 0x0007ac0001157983 */ /* 0x000ee80000300800 */
[----:B------:R-:W2:Y:S01]  /*52920*/  SHFL.IDX PT, R14, R172, R252, 0x1f ;  /* 0x00001ffcac0e7589 */ /* 0x000ea200000e0000 */
[----:B------:R-:W-:-:S03]  /*52930*/  LOP3.LUT R2, R25, R45, R16, 0x78, !PT ;  /* 0x0000002d19027212 */ /* 0x000fc600078e7810 */
[----:B------:R0:W-:Y:S02]  /*52940*/  STL [R1+0x7a4], R0 ;  /* 0x0007a40001007387 */ /* 0x0001e40000100800 */
[----:B0-----:R-:W-:Y:S02]  /*52950*/  LOP3.LUT R0, R22, R41, R16, 0x78, !PT ;  /* 0x0000002916007212 */ /* 0x001fe400078e7810 */
        /* <DEDUP_REMOVED lines=9> */
[--C-:B----4-:R-:W-:Y:S02]  /*529f0*/  LOP3.LUT R0, R35, R66, R14.reuse, 0x78, !PT ;  /* 0x0000004223007212 */ /* 0x110fe400078e780e */
[----:B------:R-:W-:-:S03]  /*52a00*/  LOP3.LUT R3, R30, R62, R14, 0x78, !PT ;  /* 0x0000003e1e037212 */ /* 0x000fc600078e780e */
[----:B------:R2:W-:Y:S01]  /*52a10*/  STL [R1+0x7e0], R0 ;  /* 0x0007e00001007387 */ /* 0x0005e20000100800 */
[----:B-1----:R-:W-:-:S03]  /*52a20*/  LOP3.LUT R2, R28, R58, R14, 0x78, !PT ;  /* 0x0000003a1c027212 */ /* 0x002fc600078e780e */
[----:B------:R-:W-:Y:S04]  /*52a30*/  STL [R1+0x7d0], R3 ;  /* 0x0007d00301007387 */ /* 0x000fe80000100800 */
[----:B------:R-:W4:Y:S01]  /*52a40*/  LDL.LU R36, [R1+0x770] ;  /* 0x0007700001247983 */ /* 0x000f220000300800 */
[----:B--2---:R-:W-:-:S03]  /*52a50*/  LOP3.LUT R0, R24, R54, R14, 0x78, !PT ;  /* 0x0000003618007212 */ /* 0x004fc600078e780e */
[----:B------:R-:W-:Y:S04]  /*52a60*/  STL [R1+0x7c0], R2 ;  /* 0x0007c00201007387 */ /* 0x000fe80000100800 */
[----:B------:R-:W2:Y:S04]  /*52a70*/  LDL.LU R24, [R1+0x760] ;  /* 0x0007600001187983 */ /* 0x000ea80000300800 */
[----:B------:R3:W-:Y:S04]  /*52a80*/  STL [R1+0x7b0], R0 ;  /* 0x0007b00001007387 */ /* 0x0007e80000100800 */
[----:B------:R-:W2:Y:S04]  /*52a90*/  LDL.LU R30, [R1+0x750] ;  /* 0x00075000011e7983 */ /* 0x000ea80000300800 */
[----:B------:R-:W2:Y:S01]  /*52aa0*/  LDL.LU R28, [R1+0x740] ;  /* 0x00074000011c7983 */ /* 0x000ea20000300800 */
[----:B---3--:R-:W-:-:S02]  /*52ab0*/  LOP3.LUT R0, R27, R50, R14, 0x78, !PT ;  /* 0x000000321b007212 */ /* 0x008fc400078e780e */
[----:B------:R-:W-:-:S03]  /*52ac0*/  LOP3.LUT R2, R23, R46, R14, 0x78, !PT ;  /* 0x0000002e17027212 */ /* 0x000fc600078e780e */
[----:B------:R1:W-:Y:S04]  /*52ad0*/  STL [R1+0x7a0], R0 ;  /* 0x0007a00001007387 */ /* 0x0003e80000100800 */
[----:B------:R-:W3:Y:S04]  /*52ae0*/  LDL.LU R23, [R1+0x730] ;  /* 0x0007300001177983 */ /* 0x000ee80000300800 */
[----:B------:R0:W-:Y:S04]  /*52af0*/  STL [R1+0x790], R2 ;  /* 0x0007900201007387 */ /* 0x0001e80000100800 */
[----:B------:R-:W3:Y:S01]  /*52b00*/  LDL.LU R27, [R1+0x720] ;  /* 0x00072000011b7983 */ /* 0x000ee20000300800 */
[----:B-1----:R-:W-:-:S03]  /*52b10*/  LOP3.LUT R0, R26, R42, R14, 0x78, !PT ;  /* 0x0000002a1a007212 */ /* 0x002fc600078e780e */
[----:B------:R-:W3:Y:S04]  /*52b20*/  LDL.LU R35, [R1+0x710] ;  /* 0x0007100001237983 */ /* 0x000ee80000300800 */
[----:B------:R1:W-:Y:S04]  /*52b30*/  STL [R1+0x778], R0 ;  /* 0x0007780001007387 */ /* 0x0003e80000100800 */
[----:B------:R-:W3:Y:S04]  /*52b40*/  LDL.LU R26, [R1+0x700] ;  /* 0x00070000011a7983 */ /* 0x000ee80000300800 */
[----:B------:R-:W-:Y:S01]  /*52b50*/  STL [R1+0xb64], R116 ;  /* 0x000b647401007387 */ /* 0x000fe20000100800 */
[----:B0-----:R-:W-:-:S02]  /*52b60*/  LOP3.LUT R2, R34, R71, R15, 0x78, !PT ;  /* 0x0000004722027212 */ /* 0x001fc400078e780f */
[----:B------:R-:W-:-:S03]  /*52b70*/  LOP3.LUT R3, R32, R67, R15, 0x78, !PT ;  /* 0x0000004320037212 */ /* 0x000fc600078e780f */
[----:B------:R0:W-:Y:S04]  /*52b80*/  STL [R1+0x7ec], R2 ;  /* 0x0007ec0201007387 */ /* 0x0001e80000100800 */
[----:B------:R-:W-:Y:S01]  /*52b90*/  STL [R1+0x7dc], R3 ;  /* 0x0007dc0301007387 */ /* 0x000fe20000100800 */
[----:B-1----:R-:W-:-:S03]  /*52ba0*/  LOP3.LUT R0, R31, R63, R15, 0x78, !PT ;  /* 0x0000003f1f007212 */ /* 0x002fc600078e780f */
[----:B------:R-:W3:Y:S01]  /*52bb0*/  LDL.LU R32, [R1+0x76c] ;  /* 0x00076c0001207983 */ /* 0x000ee20000300800 */
[----:B0-----:R-:W-:-:S03]  /*52bc0*/  LOP3.LUT R2, R29, R59, R15, 0x78, !PT ;  /* 0x0000003b1d027212 */ /* 0x001fc600078e780f */
[----:B------:R0:W-:Y:S04]  /*52bd0*/  STL [R1+0x7cc], R0 ;  /* 0x0007cc0001007387 */ /* 0x0001e80000100800 */
[----:B------:R-:W-:Y:S04]  /*52be0*/  STL [R1+0x7bc], R2 ;  /* 0x0007bc0201007387 */ /* 0x000fe80000100800 */
[----:B------:R-:W3:Y:S01]  /*52bf0*/  LDL.LU R31, [R1+0x75c] ;  /* 0x00075c00011f7983 */ /* 0x000ee20000300800 */
[----:B0-----:R-:W-:-:S03]  /*52c00*/  LOP3.LUT R0, R21, R55, R15, 0x78, !PT ;  /* 0x0000003715007212 */ /* 0x001fc600078e780f */
[----:B------:R-:W3:Y:S04]  /*52c10*/  LDL.LU R21, [R1+0x74c] ;  /* 0x00074c0001157983 */ /* 0x000ee80000300800 */
[----:B------:R0:W-:Y:S04]  /*52c20*/  STL [R1+0x7ac], R0 ;  /* 0x0007ac0001007387 */ /* 0x0001e80000100800 */
[----:B------:R-:W3:Y:S04]  /*52c30*/  LDL.LU R29, [R1+0x73c] ;  /* 0x00073c00011d7983 */ /* 0x000ee80000300800 */
[----:B------:R-:W4:Y:S01]  /*52c40*/  SHFL.IDX PT, R16, R4, R252, 0x1f ;  /* 0x00001ffc04107589 */ /* 0x000f2200000e0000 */
[----:B0-----:R-:W-:-:S03]  /*52c50*/  LOP3.LUT R0, R22, R51, R15, 0x78, !PT ;  /* 0x0000003316007212 */ /* 0x001fc600078e780f */
[----:B------:R-:W3:Y:S01]  /*52c60*/  LDL.LU R22, [R1+0x72c] ;  /* 0x00072c0001167983 */ /* 0x000ee20000300800 */
[----:B------:R-:W-:-:S03]  /*52c70*/  LOP3.LUT R2, R33, R47, R15, 0x78, !PT ;  /* 0x0000002f21027212 */ /* 0x000fc600078e780f */
[----:B------:R0:W-:Y:S04]  /*52c80*/  STL [R1+0x79c], R0 ;  /* 0x00079c0001007387 */ /* 0x0001e80000100800 */
[----:B------:R-:W3:Y:S04]  /*52c90*/  LDL.LU R34, [R1+0x71c] ;  /* 0x00071c0001227983 */ /* 0x000ee80000300800 */
[----:B------:R-:W-:Y:S01]  /*52ca0*/  STL [R1+0x78c], R2 ;  /* 0x00078c0201007387 */ /* 0x000fe20000100800 */
[----:B0-----:R-:W-:-:S03]  /*52cb0*/  LOP3.LUT R0, R25, R43, R15, 0x78, !PT ;  /* 0x0000002b19007212 */ /* 0x001fc600078e780f */
[----:B------:R-:W3:Y:S04]  /*52cc0*/  LDL.LU R25, [R1+0x70c] ;  /* 0x00070c0001197983 */ /* 0x000ee80000300800 */
[----:B------:R4:W-:Y:S04]  /*52cd0*/  STL [R1+0x774], R0 ;  /* 0x0007740001007387 */ /* 0x0009e80000100800 */
[----:B------:R-:W3:Y:S04]  /*52ce0*/  LDL.LU R33, [R1+0x6fc] ;  /* 0x0006fc0001217983 */ /* 0x000ee80000300800 */
[----:B------:R-:W-:Y:S04]  /*52cf0*/  STL [R1+0xb68], R117 ;  /* 0x000b687501007387 */ /* 0x000fe80000100800 */
[----:B------:R-:W0:Y:S01]  /*52d00*/  SHFL.IDX PT, R14, R116, R252, 0x1f ;  /* 0x00001ffc740e7589 */ /* 0x000e2200000e0000 */
[----:B----4-:R-:W-:-:S02]  /*52d10*/  LOP3.LUT R0, R36, R68, R16, 0x78, !PT ;  /* 0x0000004424007212 */ /* 0x010fc400078e7810 */
[--C-:B--2---:R-:W-:Y:S02]  /*52d20*/  LOP3.LUT R2, R24, R64, R16.reuse, 0x78, !PT ;  /* 0x0000004018027212 */ /* 0x104fe400078e7810 */
[----:B------:R-:W2:Y:S04]  /*52d30*/  LDL.LU R24, [R1+0x768] ;  /* 0x0007680001187983 */ /* 0x000ea80000300800 */
[----:B------:R1:W-:Y:S04]  /*52d40*/  STL [R1+0x770], R0 ;  /* 0x0007700001007387 */ /* 0x0003e80000100800 */
[----:B------:R4:W-:Y:S01]  /*52d50*/  STL [R1+0x760], R2 ;  /* 0x0007600201007387 */ /* 0x0009e20000100800 */
[----:B-1----:R-:W-:-:S03]  /*52d60*/  LOP3.LUT R0, R30, R60, R16, 0x78, !PT ;  /* 0x0000003c1e007212 */ /* 0x002fc600078e7810 */
[----:B------:R-:W2:Y:S01]  /*52d70*/  LDL.LU R30, [R1+0x758] ;  /* 0x00075800011e7983 */ /* 0x000ea20000300800 */
[----:B----4-:R-:W-:-:S03]  /*52d80*/  LOP3.LUT R2, R28, R56, R16, 0x78, !PT ;  /* 0x000000381c027212 */ /* 0x010fc600078e7810 */
[----:B------:R3:W-:Y:S04]  /*52d90*/  STL [R1+0x750], R0 ;  /* 0x0007500001007387 */ /* 0x0007e80000100800 */
[----:B------:R1:W-:Y:S04]  /*52da0*/  STL [R1+0x740], R2 ;  /* 0x0007400201007387 */ /* 0x0003e80000100800 */
[----:B------:R-:W4:Y:S01]  /*52db0*/  LDL.LU R28, [R1+0x748] ;  /* 0x00074800011c7983 */ /* 0x000f220000300800 */
[----:B---3--:R-:W-:-:S03]  /*52dc0*/  LOP3.LUT R0, R23, R52, R16, 0x78, !PT ;  /* 0x0000003417007212 */ /* 0x008fc600078e7810 */
[----:B------:R-:W3:Y:S04]  /*52dd0*/  LDL.LU R23, [R1+0x738] ;  /* 0x0007380001177983 */ /* 0x000ee80000300800 */
[----:B------:R0:W-:Y:S01]  /*52de0*/  STL [R1+0x730], R0 ;  /* 0x0007300001007387 */ /* 0x0001e20000100800 */
[--C-:B-1----:R-:W-:Y:S02]  /*52df0*/  LOP3.LUT R2, R35, R44, R16.reuse, 0x78, !PT ;  /* 0x0000002c23027212 */ /* 0x102fe400078e7810 */
        /* <DEDUP_REMOVED lines=11> */
[----:B------:R0:W-:Y:S02]  /*52eb0*/  STL [R1+0x76c], R0 ;  /* 0x00076c0001007387 */ /* 0x0001e40000100800 */
[--C-:B0-----:R-:W-:Y:S02]  /*52ec0*/  LOP3.LUT R0, R21, R61, R14.reuse, 0x78, !PT ;  /* 0x0000003d15007212 */ /* 0x101fe400078e780e */
[----:B------:R-:W4:Y:S01]  /*52ed0*/  LDL.LU R21, [R1+0x764] ;  /* 0x0007640001157983 */ /* 0x000f220000300800 */
[----:B------:R-:W-:-:S05]  /*52ee0*/  LOP3.LUT R2, R31, R65, R14, 0x78, !PT ;  /* 0x000000411f027212 */ /* 0x000fca00078e780e */
[----:B------:R0:W-:Y:S04]  /*52ef0*/  STL [R1+0x75c], R2 ;  /* 0x00075c0201007387 */ /* 0x0001e80000100800 */
[----:B------:R1:W-:Y:S04]  /*52f00*/  STL [R1+0x74c], R0 ;  /* 0x00074c0001007387 */ /* 0x0003e80000100800 */
[----:B------:R-:W2:Y:S01]  /*52f10*/  SHFL.IDX PT, R15, R117, R252, 0x1f ;  /* 0x00001ffc750f7589 */ /* 0x000ea200000e0000 */
[----:B0-----:R-:W-:-:S03]  /*52f20*/  LOP3.LUT R2, R29, R57, R14, 0x78, !PT ;  /* 0x000000391d027212 */ /* 0x001fc600078e780e */
[----:B------:R-:W4:Y:S01]  /*52f30*/  LDL.LU R31, [R1+0x754] ;  /* 0x00075400011f7983 */ /* 0x000f220000300800 */
[----:B-1----:R-:W-:-:S03]  /*52f40*/  LOP3.LUT R0, R22, R53, R14, 0x78, !PT ;  /* 0x0000003516007212 */ /* 0x002fc600078e780e */
[----:B------:R0:W-:Y:S04]  /*52f50*/  STL [R1+0x73c], R2 ;  /* 0x00073c0201007387 */ /* 0x0001e80000100800 */
[----:B------:R-:W4:Y:S04]  /*52f60*/  LDL.LU R29, [R1+0x744] ;  /* 0x00074400011d7983 */ /* 0x000f280000300800 */
[----:B------:R1:W-:Y:S04]  /*52f70*/  STL [R1+0x72c], R0 ;  /* 0x00072c0001007387 */ /* 0x0003e80000100800 */
[----:B------:R-:W4:Y:S01]  /*52f80*/  LDL.LU R22, [R1+0x734] ;  /* 0x0007340001167983 */ /* 0x000f220000300800 */
[----:B0-----:R-:W-:-:S03]  /*52f90*/  LOP3.LUT R2, R25, R45, R14, 0x78, !PT ;  /* 0x0000002d19027212 */ /* 0x001fc600078e780e */
[----:B------:R-:W4:Y:S01]  /*52fa0*/  LDL.LU R25, [R1+0x724] ;  /* 0x0007240001197983 */ /* 0x000f220000300800 */
[----:B-1----:R-:W-:-:S05]  /*52fb0*/  LOP3.LUT R0, R34, R49, R14, 0x78, !PT ;  /* 0x0000003122007212 */ /* 0x002fca00078e780e */
[----:B------:R0:W-:Y:S04]  /*52fc0*/  STL [R1+0x71c], R0 ;  /* 0x00071c0001007387 */ /* 0x0001e80000100800 */
[----:B------:R-:W-:Y:S01]  /*52fd0*/  STL [R1+0x70c], R2 ;  /* 0x00070c0201007387 */ /* 0x000fe20000100800 */
[----:B0-----:R-:W-:-:S03]  /*52fe0*/  LOP3.LUT R0, R33, R41, R14, 0x78, !PT ;  /* 0x0000002921007212 */ /* 0x001fc600078e780e */
[----:B------:R-:W-:Y:S04]  /*52ff0*/  STL [R1+0xb70], R112 ;  /* 0x000b707001007387 */ /* 0x000fe80000100800 */
[----:B------:R2:W-:Y:S04]  /*53000*/  STL [R1+0x6fc], R0 ;  /* 0x0006fc0001007387 */ /* 0x0005e80000100800 */
[----:B------:R-:W4:Y:S04]  /*53010*/  LDL.LU R75, [R1+0x714] ;  /* 0x00071400014b7983 */ /* 0x000f280000300800 */
[----:B------:R-:W0:Y:S01]  /*53020*/  SHFL.IDX PT, R16, R118, R252, 0x1f ;  /* 0x00001ffc76107589 */ /* 0x000e2200000e0000 */
[----:B--2---:R-:W-:-:S03]  /*53030*/  LOP3.LUT R0, R24, R70, R15, 0x78, !PT ;  /* 0x0000004618007212 */ /* 0x004fc600078e780f */
[----:B------:R-:W2:Y:S04]  /*53040*/  LDL.LU R24, [R1+0x704] ;  /* 0x0007040001187983 */ /* 0x000ea80000300800 */
[----:B------:R-:W-:Y:S04]  /*53050*/  STL [R1+0x768], R0 ;  /* 0x0007680001007387 */ /* 0x000fe80000100800 */
[----:B------:R-:W2:Y:S01]  /*53060*/  LDL.LU R34, [R1+0x6f4] ;  /* 0x0006f40001227983 */ /* 0x000ea20000300800 */
[----:B------:R-:W-:-:S05]  /*53070*/  LOP3.LUT R2, R30, R66, R15, 0x78, !PT ;  /* 0x000000421e027212 */ /* 0x000fca00078e780f */
[----:B------:R3:W-:Y:S02]  /*53080*/  STL [R1+0x758], R2 ;  /* 0x0007580201007387 */ /* 0x0007e40000100800 */
[--C-:B---3--:R-:W-:Y:S02]  /*53090*/  LOP3.LUT R2, R23, R58, R15.reuse, 0x78, !PT ;  /* 0x0000003a17027212 */ /* 0x108fe400078e780f */
[----:B------:R-:W3:Y:S01]  /*530a0*/  LDL.LU R23, [R1+0x6f0] ;  /* 0x0006f00001177983 */ /* 0x000ee20000300800 */
[----:B----4-:R-:W-:-:S05]  /*530b0*/  LOP3.LUT R0, R28, R62, R15, 0x78, !PT ;  /* 0x0000003e1c007212 */ /* 0x010fca00078e780f */
[----:B------:R1:W-:Y:S04]  /*530c0*/  STL [R1+0x748], R0 ;  /* 0x0007480001007387 */ /* 0x0003e80000100800 */
[----:B------:R4:W-:Y:S04]  /*530d0*/  STL [R1+0x738], R2 ;  /* 0x0007380201007387 */ /* 0x0009e80000100800 */
[----:B------:R-:W3:Y:S01]  /*530e0*/  LDL.LU R33, [R1+0x6e0] ;  /* 0x0006e00001217983 */ /* 0x000ee20000300800 */
[----:B-1----:R-:W-:-:S03]  /*530f0*/  LOP3.LUT R0, R27, R54, R15, 0x78, !PT ;  /* 0x000000361b007212 */ /* 0x002fc600078e780f */
[----:B------:R-:W3:Y:S04]  /*53100*/  LDL.LU R30, [R1+0x6d0] ;  /* 0x0006d000011e7983 */ /* 0x000ee80000300800 */
[----:B------:R1:W-:Y:S04]  /*53110*/  STL [R1+0x728], R0 ;  /* 0x0007280001007387 */ /* 0x0003e80000100800 */
[----:B------:R-:W3:Y:S04]  /*53120*/  LDL.LU R28, [R1+0x6c0] ;  /* 0x0006c000011c7983 */ /* 0x000ee80000300800 */
[----:B------:R-:W3:Y:S01]  /*53130*/  LDL.LU R27, [R1+0x6b0] ;  /* 0x0006b000011b7983 */ /* 0x000ee20000300800 */
[----:B----4-:R-:W-:-:S02]  /*53140*/  LOP3.LUT R2, R26, R46, R15, 0x78, !PT ;  /* 0x0000002e1a027212 */ /* 0x010fc400078e780f */
[--C-:B-1----:R-:W-:Y:S01]  /*53150*/  LOP3.LUT R0, R35, R50, R15.reuse, 0x78, !PT ;  /* 0x0000003223007212 */ /* 0x102fe200078e780f */
[----:B------:R-:W4:Y:S04]  /*53160*/  LDL.LU R26, [R1+0x6a0] ;  /* 0x0006a000011a7983 */ /* 0x000f280000300800 */
[----:B------:R1:W-:Y:S04]  /*53170*/  STL [R1+0x718], R0 ;  /* 0x0007180001007387 */ /* 0x0003e80000100800 */
[----:B------:R-:W-:Y:S01]  /*53180*/  STL [R1+0x708], R2 ;  /* 0x0007080201007387 */ /* 0x000fe20000100800 */
[----:B-1----:R-:W-:-:S03]  /*53190*/  LOP3.LUT R0, R32, R42, R15, 0x78, !PT ;  /* 0x0000002a20007212 */ /* 0x002fc600078e780f */
[----:B------:R-:W-:Y:S04]  /*531a0*/  STL [R1+0xb74], R113 ;  /* 0x000b747101007387 */ /* 0x000fe80000100800 */
[----:B------:R0:W-:Y:S04]  /*531b0*/  STL [R1+0x6f8], R0 ;  /* 0x0006f80001007387 */ /* 0x0001e80000100800 */
[----:B------:R-:W4:Y:S01]  /*531c0*/  LDL.LU R36, [R1+0x690] ;  /* 0x0006900001247983 */ /* 0x000f220000300800 */
[----:B0-----:R-:W-:-:S03]  /*531d0*/  LOP3.LUT R0, R21, R71, R16, 0x78, !PT ;  /* 0x0000004715007212 */ /* 0x001fc600078e7810 */
[----:B------:R-:W4:Y:S04]  /*531e0*/  LDL.LU R21, [R1+0x674] ;  /* 0x0006740001157983 */ /* 0x000f280000300800 */
[----:B------:R0:W-:Y:S01]  /*531f0*/  STL [R1+0x764], R0 ;  /* 0x0007640001007387 */ /* 0x0001e20000100800 */
[----:B------:R-:W-:-:S05]  /*53200*/  LOP3.LUT R3, R31, R67, R16, 0x78, !PT ;  /* 0x000000431f037212 */ /* 0x000fca00078e7810 */
[----:B------:R-:W-:Y:S01]  /*53210*/  STL [R1+0x754], R3 ;  /* 0x0007540301007387 */ /* 0x000fe20000100800 */
[----:B------:R-:W-:-:S03]  /*53220*/  LOP3.LUT R2, R29, R63, R16, 0x78, !PT ;  /* 0x0000003f1d027212 */ /* 0x000fc600078e7810 */
[----:B------:R-:W4:Y:S04]  /*53230*/  LDL.LU R35, [R1+0x6ec] ;  /* 0x0006ec0001237983 */ /* 0x000f280000300800 */
[----:B------:R-:W-:Y:S01]  /*53240*/  STL [R1+0x744], R2 ;  /* 0x0007440201007387 */ /* 0x000fe20000100800 */
[----:B0-----:R-:W-:-:S03]  /*53250*/  LOP3.LUT R0, R22, R59, R16, 0x78, !PT ;  /* 0x0000003b16007212 */ /* 0x001fc600078e7810 */
[----:B------:R-:W4:Y:S04]  /*53260*/  LDL.LU R22, [R1+0x6dc] ;  /* 0x0006dc0001167983 */ /* 0x000f280000300800 */
[----:B------:R0:W-:Y:S04]  /*53270*/  STL [R1+0x734], R0 ;  /* 0x0007340001007387 */ /* 0x0001e80000100800 */
[----:B------:R-:W3:Y:S04]  /*53280*/  SHFL.IDX PT, R14, R112, R252, 0x1f ;  /* 0x00001ffc700e7589 */ /* 0x000ee800000e0000 */
[----:B------:R-:W4:Y:S01]  /*53290*/  LDL.LU R32, [R1+0x6cc] ;  /* 0x0006cc0001207983 */ /* 0x000f220000300800 */
[----:B0-----:R-:W-:-:S03]  /*532a0*/  LOP3.LUT R0, R25, R55, R16, 0x78, !PT ;  /* 0x0000003719007212 */ /* 0x001fc600078e7810 */
[----:B------:R-:W4:Y:S04]  /*532b0*/  LDL.LU R31, [R1+0x6bc] ;  /* 0x0006bc00011f7983 */ /* 0x000f280000300800 */
[----:B------:R0:W-:Y:S04]  /*532c0*/  STL [R1+0x724], R0 ;  /* 0x0007240001007387 */ /* 0x0001e80000100800 */
[----:B------:R-:W4:Y:S04]  /*532d0*/  LDL.LU R29, [R1+0x6ac] ;  /* 0x0006ac00011d7983 */ /* 0x000f280000300800 */
[----:B------:R-:W4:Y:S01]  /*532e0*/  LDL.LU R25, [R1+0x69c] ;  /* 0x00069c0001197983 */ /* 0x000f220000300800 */
[----:B0-----:R-:W-:-:S02]  /*532f0*/  LOP3.LUT R0, R75, R51, R16, 0x78, !PT ;  /* 0x000000334b007212 */ /* 0x001fc400078e7810 */
[--C-:B--2---:R-:W-:Y:S02]  /*53300*/  LOP3.LUT R2, R24, R47, R16.reuse, 0x78, !PT ;  /* 0x0000002f18027212 */ /* 0x104fe400078e7810 */
[----:B------:R-:W2:Y:S04]  /*53310*/  LDL.LU R24, [R1+0x68c] ;  /* 0x00068c0001187983 */ /* 0x000ea80000300800 */
[----:B------:R0:W-:Y:S04]  /*53320*/  STL [R1+0x714], R0 ;  /* 0x0007140001007387 */ /* 0x0001e80000100800 */
[----:B------:R3:W-:Y:S01]  /*53330*/  STL [R1+0x704], R2 ;  /* 0x0007040201007387 */ /* 0x0007e20000100800 */
[----:B0-----:R-:W-:-:S03]  /*53340*/  LOP3.LUT R0, R34, R43, R16, 0x78, !PT ;  /* 0x0000002b22007212 */ /* 0x001fc600078e7810 */
[----:B------:R-:W-:Y:S04]  /*53350*/  STL [R1+0xb78], R114 ;  /* 0x000b787201007387 */ /* 0x000fe80000100800 */
[----:B------:R0:W-:Y:S01]  /*53360*/  STL [R1+0x6f4], R0 ;  /* 0x0006f40001007387 */ /* 0x0001e20000100800 */
[----:B---3--:R-:W-:-:S03]  /*53370*/  LOP3.LUT R2, R23, R68, R14, 0x78, !PT ;  /* 0x0000004417027212 */ /* 0x008fc600078e780e */
[----:B------:R-:W3:Y:S04]  /*53380*/  LDL.LU R23, [R1+0x670] ;  /* 0x0006700001177983 */ /* 0x000ee80000300800 */
[----:B------:R1:W-:Y:S01]  /*53390*/  STL [R1+0x6f0], R2 ;  /* 0x0006f00201007387 */ /* 0x0003e20000100800 */
[--C-:B0-----:R-:W-:Y:S02]  /*533a0*/  LOP3.LUT R0, R33, R64, R14.reuse, 0x78, !PT ;  /* 0x0000004021007212 */ /* 0x101fe400078e780e */
[----:B------:R-:W-:-:S03]  /*533b0*/  LOP3.LUT R3, R30, R60, R14, 0x78, !PT ;  /* 0x0000003c1e037212 */ /* 0x000fc600078e780e */
[----:B------:R0:W-:Y:S04]  /*533c0*/  STL [R1+0x6e0], R0 ;  /* 0x0006e00001007387 */ /* 0x0001e80000100800 */
[----:B------:R-:W-:Y:S01]  /*533d0*/  STL [R1+0x6d0], R3 ;  /* 0x0006d00301007387 */ /* 0x000fe20000100800 */
[----:B-1----:R-:W-:-:S03]  /*533e0*/  LOP3.LUT R2, R28, R56, R14, 0x78, !PT ;  /* 0x000000381c027212 */ /* 0x002fc600078e780e */
[----:B------:R-:W3:Y:S01]  /*533f0*/  LDL.LU R34, [R1+0x6e8] ;  /* 0x0006e80001227983 */ /* 0x000ee20000300800 */
[----:B0-----:R-:W-:-:S03]  /*53400*/  LOP3.LUT R0, R27, R52, R14, 0x78, !PT ;  /* 0x000000341b007212 */ /* 0x001fc600078e780e */
[----:B------:R-:W-:Y:S04]  /*53410*/  STL [R1+0x6c0], R2 ;  /* 0x0006c00201007387 */ /* 0x000fe80000100800 */
[----:B------:R-:W3:Y:S04]  /*53420*/  LDL.LU R28, [R1+0x6d8] ;  /* 0x0006d800011c7983 */ /* 0x000ee80000300800 */
[----:B------:R4:W-:Y:S04]  /*53430*/  STL [R1+0x6b0], R0 ;  /* 0x0006b00001007387 */ /* 0x0009e80000100800 */
[----:B------:R-:W3:Y:S04]  /*53440*/  LDL.LU R33, [R1+0x6c8] ;  /* 0x0006c80001217983 */ /* 0x000ee80000300800 */
[----:B------:R-:W3:Y:S01]  /*53450*/  LDL.LU R30, [R1+0x6b8] ;  /* 0x0006b800011e7983 */ /* 0x000ee20000300800 */
[----:B----4-:R-:W-:-:S05]  /*53460*/  LOP3.LUT R0, R26, R48, R14, 0x78, !PT ;  /* 0x000000301a007212 */ /* 0x010fca00078e780e */
[----:B------:R0:W-:Y:S04]  /*53470*/  STL [R1+0x6a0], R0 ;  /* 0x0006a00001007387 */ /* 0x0001e80000100800 */
[----:B------:R-:W4:Y:S04]  /*53480*/  LDL.LU R27, [R1+0x6a8] ;  /* 0x0006a800011b7983 */ /* 0x000f280000300800 */
[----:B------:R-:W4:Y:S01]  /*53490*/  LDL.LU R26, [R1+0x698] ;  /* 0x00069800011a7983 */ /* 0x000f220000300800 */
[----:B0-----:R-:W-:-:S03]  /*534a0*/  LOP3.LUT R0, R21, R40, R14, 0x78, !PT ;  /* 0x0000002815007212 */ /* 0x001fc600078e780e */
[----:B------:R-:W4:Y:S04]  /*534b0*/  LDL.LU R21, [R1+0x688] ;  /* 0x0006880001157983 */ /* 0x000f280000300800 */
[----:B------:R-:W0:Y:S01]  /*534c0*/  SHFL.IDX PT, R15, R113, R252, 0x1f ;  /* 0x00001ffc710f7589 */ /* 0x000e2200000e0000 */
        /* <DEDUP_REMOVED lines=9> */
[--C-:B0-----:R-:W-:Y:S02]  /*53560*/  LOP3.LUT R0, R32, R61, R15.reuse, 0x78, !PT ;  /* 0x0000003d20007212 */ /* 0x101fe400078e780f */
[----:B------:R-:W-:-:S03]  /*53570*/  LOP3.LUT R3, R31, R57, R15, 0x78, !PT ;  /* 0x000000391f037212 */ /* 0x000fc600078e780f */
        /* <DEDUP_REMOVED lines=8> */
[----:B------:R-:W4:Y:S04]  /*53600*/  LDL.LU R32, [R1+0x6c4] ;  /* 0x0006c40001207983 */ /* 0x000f280000300800 */
[----:B------:R-:W4:Y:S04]  /*53610*/  LDL.LU R31, [R1+0x6b4] ;  /* 0x0006b400011f7983 */ /* 0x000f280000300800 */
[----:B------:R3:W-:Y:S04]  /*53620*/  SHFL.IDX PT, R14, R115, R252, 0x1f ;  /* 0x00001ffc730e7589 */ /* 0x0007e800000e0000 */
[----:B------:R-:W0:Y:S01]  /*53630*/  SHFL.IDX PT, R16, R114, R252, 0x1f ;  /* 0x00001ffc72107589 */ /* 0x000e2200000e0000 */
[----:B--2---:R-:W-:-:S05]  /*53640*/  LOP3.LUT R0, R24, R45, R15, 0x78, !PT ;  /* 0x0000002d18007212 */ /* 0x004fca00078e780f */
[----:B------:R0:W-:Y:S04]  /*53650*/  STL [R1+0x68c], R0 ;  /* 0x00068c0001007387 */ /* 0x0001e80000100800 */
[----:B------:R-:W2:Y:S04]  /*53660*/  LDL.LU R29, [R1+0x6a4] ;  /* 0x0006a400011d7983 */ /* 0x000ea80000300800 */
[----:B------:R-:W2:Y:S01]  /*53670*/  LDL.LU R24, [R1+0x694] ;  /* 0x0006940001187983 */ /* 0x000ea20000300800 */
[----:B---3--:R-:W-:-:S03]  /*53680*/  LOP3.LUT R115, R23, R41, R15, 0x78, !PT ;  /* 0x0000002917737212 */ /* 0x008fc600078e780f */
[----:B------:R-:W3:Y:S04]  /*53690*/  LDL.LU R23, [R1+0x684] ;  /* 0x0006840001177983 */ /* 0x000ee80000300800 */
[----:B------:R-:W-:Y:S04]  /*536a0*/  STL [R1+0xb80], R115 ;  /* 0x000b807301007387 */ /* 0x000fe80000100800 */
[----:B------:R-:W-:Y:S01]  /*536b0*/  STL [R1+0xb84], R109 ;  /* 0x000b846d01007387 */ /* 0x000fe20000100800 */
[--C-:B0-----:R-:W-:Y:S02]  /*536c0*/  LOP3.LUT R0, R34, R70, R16.reuse, 0x78, !PT ;  /* 0x0000004622007212 */ /* 0x101fe400078e7810 */
[----:B------:R-:W-:-:S02]  /*536d0*/  LOP3.LUT R2, R28, R66, R16, 0x78, !PT ;  /* 0x000000421c027212 */ /* 0x000fc400078e7810 */
[----:B------:R-:W3:Y:S04]  /*536e0*/  LDL.LU R28, [R1+0x668] ;  /* 0x00066800011c7983 */ /* 0x000ee80000300800 */
[----:B------:R0:W-:Y:S04]  /*536f0*/  STL [R1+0x6e8], R0 ;  /* 0x0006e80001007387 */ /* 0x0001e80000100800 */
[----:B------:R4:W-:Y:S01]  /*53700*/  STL [R1+0x6d8], R2 ;  /* 0x0006d80201007387 */ /* 0x0009e20000100800 */
[--C-:B------:R-:W-:Y:S02]  /*53710*/  LOP3.LUT R3, R30, R58, R16.reuse, 0x78, !PT ;  /* 0x0000003a1e037212 */ /* 0x100fe400078e7810 */
[----:B0-----:R-:W-:-:S05]  /*53720*/  LOP3.LUT R0, R33, R62, R16, 0x78, !PT ;  /* 0x0000003e21007212 */ /* 0x001fca00078e7810 */
[----:B------:R0:W-:Y:S01]  /*53730*/  STL [R1+0x6c8], R0 ;  /* 0x0006c80001007387 */ /* 0x0001e20000100800 */
[----:B----4-:R-:W-:-:S03]  /*53740*/  LOP3.LUT R2, R27, R54, R16, 0x78, !PT ;  /* 0x000000361b027212 */ /* 0x010fc600078e7810 */
[----:B------:R-:W-:Y:S04]  /*53750*/  STL [R1+0x6b8], R3 ;  /* 0x0006b80301007387 */ /* 0x000fe80000100800 */
[----:B------:R-:W4:Y:S01]  /*53760*/  LDL.LU R34, [R1+0x664] ;  /* 0x0006640001227983 */ /* 0x000f220000300800 */
        /* <DEDUP_REMOVED lines=23> */
[----:B------:R-:W4:Y:S04]  /*538e0*/  LDL.LU R35, [R1+0x660] ;  /* 0x0006600001237983 */ /* 0x000f280000300800 */
[----:B------:R-:W4:Y:S01]  /*538f0*/  SHFL.IDX PT, R15, R109, R252, 0x1f ;  /* 0x00001ffc6d0f7589 */ /* 0x000f2200000e0000 */
[----:B--2---:R-:W-:-:S02]  /*53900*/  LOP3.LUT R2, R29, R55, R14, 0x78, !PT ;  /* 0x000000371d027212 */ /* 0x004fc400078e780e */
[----:B0-----:R-:W-:-:S03]  /*53910*/  LOP3.LUT R0, R24, R51, R14, 0x78, !PT ;  /* 0x0000003318007212 */ /* 0x001fc600078e780e */
[----:B------:R-:W-:Y:S04]  /*53920*/  STL [R1+0x6a4], R2 ;  /* 0x0006a40201007387 */ /* 0x000fe80000100800 */
[----:B------:R-:W2:Y:S04]  /*53930*/  LDL.LU R24, [R1+0x650] ;  /* 0x0006500001187983 */ /* 0x000ea80000300800 */
[----:B------:R3:W-:Y:S04]  /*53940*/  STL [R1+0x694], R0 ;  /* 0x0006940001007387 */ /* 0x0007e80000100800 */
[----:B------:R-:W2:Y:S04]  /*53950*/  LDL.LU R32, [R1+0x640] ;  /* 0x0006400001207983 */ /* 0x000ea80000300800 */
[----:B------:R-:W2:Y:S01]  /*53960*/  LDL.LU R31, [R1+0x630] ;  /* 0x00063000011f7983 */ /* 0x000ea20000300800 */
[----:B---3--:R-:W-:-:S05]  /*53970*/  LOP3.LUT R0, R23, R47, R14, 0x78, !PT ;  /* 0x0000002f17007212 */ /* 0x008fca00078e780e */
[----:B------:R4:W-:Y:S04]  /*53980*/  STL [R1+0x684], R0 ;  /* 0x0006840001007387 */ /* 0x0009e80000100800 */
[----:B------:R-:W3:Y:S04]  /*53990*/  LDL.LU R29, [R1+0x620] ;  /* 0x00062000011d7983 */ /* 0x000ee80000300800 */
[----:B------:R-:W3:Y:S01]  /*539a0*/  LDL.LU R23, [R1+0x610] ;  /* 0x0006100001177983 */ /* 0x000ee20000300800 */
[----:B------:R-:W-:-:S03]  /*539b0*/  LOP3.LUT R113, R28, R43, R14, 0x78, !PT ;  /* 0x0000002b1c717212 */ /* 0x000fc600078e780e */
[----:B------:R-:W3:Y:S04]  /*539c0*/  LDL.LU R28, [R1+0x600] ;  /* 0x00060000011c7983 */ /* 0x000ee80000300800 */
        /* <DEDUP_REMOVED lines=17> */
[----:B------:R-:W1:Y:S04]  /*53ae0*/  SHFL.IDX PT, R16, R110, R252, 0x1f ;  /* 0x00001ffc6e107589 */ /* 0x000e6800000e0000 */
[----:B------:R-:W4:Y:S01]  /*53af0*/  LDL.LU R33, [R1+0x63c] ;  /* 0x00063c0001217983 */ /* 0x000f220000300800 */
[----:B0-----:R-:W-:-:S03]  /*53b00*/  LOP3.LUT R0, R22, R44, R15, 0x78, !PT ;  /* 0x0000002c16007212 */ /* 0x001fc600078e780f */
[----:B------:R-:W4:Y:S04]  /*53b10*/  LDL.LU R30, [R1+0x62c] ;  /* 0x00062c00011e7983 */ /* 0x000f280000300800 */
[----:B------:R1:W-:Y:S04]  /*53b20*/  STL [R1+0x604], R0 ;  /* 0x0006040001007387 */ /* 0x0003e80000100800 */
[----:B------:R-:W4:Y:S04]  /*53b30*/  LDL.LU R26, [R1+0x61c] ;  /* 0x00061c00011a7983 */ /* 0x000f280000300800 */
[----:B------:R-:W4:Y:S01]  /*53b40*/  LDL.LU R22, [R1+0x60c] ;  /* 0x00060c0001167983 */ /* 0x000f220000300800 */
[----:B------:R-:W-:-:S03]  /*53b50*/  LOP3.LUT R112, R25, R40, R15, 0x78, !PT ;  /* 0x0000002819707212 */ /* 0x000fc600078e780f */
[----:B------:R-:W4:Y:S04]  /*53b60*/  LDL.LU R25, [R1+0x5fc] ;  /* 0x0005fc0001197983 */ /* 0x000f280000300800 */
[----:B------:R-:W-:Y:S04]  /*53b70*/  STL [R1+0xb98], R112 ;  /* 0x000b987001007387 */ /* 0x000fe80000100800 */
[----:B------:R-:W-:Y:S01]  /*53b80*/  STL [R1+0xb9c], R7 ;  /* 0x000b9c0701007387 */ /* 0x000fe20000100800 */
[----:B-1----:R-:W-:-:S03]  /*53b90*/  LOP3.LUT R0, R35, R69, R16, 0x78, !PT ;  /* 0x0000004523007212 */ /* 0x002fc600078e7810 */
[----:B------:R-:W0:Y:S01]  /*53ba0*/  SHFL.IDX PT, R14, R111, R252, 0x1f ;  /* 0x00001ffc6f0e7589 */ /* 0x000e2200000e0000 */
[----:B--2---:R-:W-:-:S03]  /*53bb0*/  LOP3.LUT R2, R24, R65, R16, 0x78, !PT ;  /* 0x0000004118027212 */ /* 0x004fc600078e7810 */
[----:B------:R-:W2:Y:S04]  /*53bc0*/  LDL.LU R24, [R1+0x5ec] ;  /* 0x0005ec0001187983 */ /* 0x000ea80000300800 */
[----:B------:R1:W-:Y:S04]  /*53bd0*/  STL [R1+0x660], R0 ;  /* 0x0006600001007387 */ /* 0x0003e80000100800 */
[----:B------:R3:W-:Y:S01]  /*53be0*/  STL [R1+0x650], R2 ;  /* 0x0006500201007387 */ /* 0x0007e20000100800 */
[--C-:B------:R-:W-:Y:S02]  /*53bf0*/  LOP3.LUT R3, R31, R57, R16.reuse, 0x78, !PT ;  /* 0x000000391f037212 */ /* 0x100fe400078e7810 */
[----:B-1----:R-:W-:-:S05]  /*53c00*/  LOP3.LUT R0, R32, R61, R16, 0x78, !PT ;  /* 0x0000003d20007212 */ /* 0x002fca00078e7810 */
[----:B------:R1:W-:Y:S01]  /*53c10*/  STL [R1+0x640], R0 ;  /* 0x0006400001007387 */ /* 0x0003e20000100800 */
[----:B---3--:R-:W-:-:S03]  /*53c20*/  LOP3.LUT R2, R29, R53, R16, 0x78, !PT ;  /* 0x000000351d027212 */ /* 0x008fc600078e7810 */
        /* <DEDUP_REMOVED lines=8> */
[----:B-1----:R-:W-:-:S05]  /*53cb0*/  LOP3.LUT R0, R28, R45, R16, 0x78, !PT ;  /* 0x0000002d1c007212 */ /* 0x002fca00078e7810 */
[----:B------:R1:W-:Y:S04]  /*53cc0*/  STL [R1+0x600], R0 ;  /* 0x0006000001007387 */ /* 0x0003e80000100800 */
[----:B------:R-:W3:Y:S04]  /*53cd0*/  LDL.LU R29, [R1+0x618] ;  /* 0x00061800011d7983 */ /* 0x000ee80000300800 */
[----:B------:R-:W3:Y:S01]  /*53ce0*/  LDL.LU R28, [R1+0x608] ;  /* 0x00060800011c7983 */ /* 0x000ee20000300800 */
[----:B----4-:R-:W-:-:S03]  /*53cf0*/  LOP3.LUT R118, R27, R41, R16, 0x78, !PT ;  /* 0x000000291b767212 */ /* 0x010fc600078e7810 */
[----:B------:R-:W4:Y:S04]  /*53d00*/  LDL.LU R27, [R1+0x5f8] ;  /* 0x0005f800011b7983 */ /* 0x000f280000300800 */
[----:B------:R-:W-:Y:S04]  /*53d10*/  STL [R1+0xba0], R118 ;  /* 0x000ba07601007387 */ /* 0x000fe80000100800 */
[----:B------:R-:W-:Y:S01]  /*53d20*/  STL [R1+0xba4], R166 ;  /* 0x000ba4a601007387 */ /* 0x000fe20000100800 */
[----:B0-----:R-:W-:-:S03]  /*53d30*/  LOP3.LUT R2, R21, R66, R14, 0x78, !PT ;  /* 0x0000004215027212 */ /* 0x001fc600078e780e */
[----:B------:R-:W4:Y:S01]  /*53d40*/  LDL.LU R21, [R1+0x5e8] ;  /* 0x0005e80001157983 */ /* 0x000f220000300800 */
[----:B-1----:R-:W-:-:S05]  /*53d50*/  LOP3.LUT R0, R34, R70, R14, 0x78, !PT ;  /* 0x0000004622007212 */ /* 0x002fca00078e780e */
        /* <DEDUP_REMOVED lines=19> */
[----:B--2---:R-:W-:-:S03]  /*53e90*/  LOP3.LUT R117, R24, R42, R14, 0x78, !PT ;  /* 0x0000002a18757212 */ /* 0x004fc600078e780e */
[----:B------:R-:W2:Y:S04]  /*53ea0*/  LDL.LU R24, [R1+0x57c] ;  /* 0x00057c0001187983 */ /* 0x000ea80000300800 */
[----:B------:R-:W-:Y:S04]  /*53eb0*/  STL [R1+0xba8], R117 ;  /* 0x000ba87501007387 */ /* 0x000fe80000100800 */
[----:B------:R-:W-:Y:S01]  /*53ec0*/  STL [R1+0xbac], R167 ;  /* 0x000baca701007387 */ /* 0x000fe20000100800 */
[----:B---3--:R-:W-:-:S03]  /*53ed0*/  LOP3.LUT R2, R23, R67, R15, 0x78, !PT ;  /* 0x0000004317027212 */ /* 0x008fc600078e780f */
[----:B------:R-:W3:Y:S01]  /*53ee0*/  LDL.LU R23, [R1+0x56c] ;  /* 0x00056c0001177983 */ /* 0x000ee20000300800 */
[----:B0-----:R-:W-:-:S05]  /*53ef0*/  LOP3.LUT R0, R35, R71, R15, 0x78, !PT ;  /* 0x0000004723007212 */ /* 0x001fca00078e780f */
[----:B------:R0:W-:Y:S01]  /*53f00*/  STL [R1+0x658], R0 ;  /* 0x0006580001007387 */ /* 0x0001e20000100800 */
[----:B------:R-:W-:-:S03]  /*53f10*/  LOP3.LUT R3, R31, R59, R15, 0x78, !PT ;  /* 0x0000003b1f037212 */ /* 0x000fc600078e780f */
[----:B------:R1:W-:Y:S01]  /*53f20*/  STL [R1+0x648], R2 ;  /* 0x0006480201007387 */ /* 0x0003e20000100800 */
[--C-:B0-----:R-:W-:Y:S02]  /*53f30*/  LOP3.LUT R0, R32, R63, R15.reuse, 0x78, !PT ;  /* 0x0000003f20007212 */ /* 0x101fe400078e780f */
[----:B-1----:R-:W-:-:S03]  /*53f40*/  LOP3.LUT R2, R29, R55, R15, 0x78, !PT ;  /* 0x000000371d027212 */ /* 0x002fc600078e780f */
[----:B------:R0:W-:Y:S04]  /*53f50*/  STL [R1+0x638], R0 ;  /* 0x0006380001007387 */ /* 0x0001e80000100800 */
[----:B------:R-:W-:Y:S04]  /*53f60*/  STL [R1+0x628], R3 ;  /* 0x0006280301007387 */ /* 0x000fe80000100800 */
[----:B------:R-:W3:Y:S01]  /*53f70*/  LDL.LU R35, [R1+0x5d8] ;  /* 0x0005d80001237983 */ /* 0x000ee20000300800 */
[----:B0-----:R-:W-:-:S03]  /*53f80*/  LOP3.LUT R0, R28, R51, R15, 0x78, !PT ;  /* 0x000000331c007212 */ /* 0x001fc600078e780f */
[----:B------:R-:W-:Y:S04]  /*53f90*/  STL [R1+0x618], R2 ;  /* 0x0006180201007387 */ /* 0x000fe80000100800 */
[----:B------:R-:W3:Y:S04]  /*53fa0*/  LDL.LU R32, [R1+0x5c8] ;  /* 0x0005c80001207983 */ /* 0x000ee80000300800 */
[----:B------:R4:W-:Y:S04]  /*53fb0*/  STL [R1+0x608], R0 ;  /* 0x0006080001007387 */ /* 0x0009e80000100800 */
[----:B------:R-:W3:Y:S04]  /*53fc0*/  LDL.LU R31, [R1+0x5b8] ;  /* 0x0005b800011f7983 */ /* 0x000ee80000300800 */
[----:B------:R-:W3:Y:S01]  /*53fd0*/  LDL.LU R29, [R1+0x5a8] ;  /* 0x0005a800011d7983 */ /* 0x000ee20000300800 */
[----:B----4-:R-:W-:-:S03]  /*53fe0*/  LOP3.LUT R0, R27, R47, R15, 0x78, !PT ;  /* 0x0000002f1b007212 */ /* 0x010fc600078e780f */
[----:B------:R-:W4:Y:S04]  /*53ff0*/  LDL.LU R28, [R1+0x598] ;  /* 0x00059800011c7983 */ /* 0x000f280000300800 */
[----:B------:R-:W-:Y:S04]  /*54000*/  STL [R1+0x5f8], R0 ;  /* 0x0005f80001007387 */ /* 0x000fe80000100800 */
[----:B------:R-:W4:Y:S01]  /*54010*/  LDL.LU R27, [R1+0x588] ;  /* 0x00058800011b7983 */ /* 0x000f220000300800 */
[----:B------:R-:W-:-:S03]  /*54020*/  LOP3.LUT R116, R21, R43, R15, 0x78, !PT ;  /* 0x0000002b15747212 */ /* 0x000fc600078e780f */
[----:B------:R-:W4:Y:S04]  /*54030*/  LDL.LU R21, [R1+0x578] ;  /* 0x0005780001157983 */ /* 0x000f280000300800 */
[----:B------:R-:W0:Y:S04]  /*54040*/  SHFL.IDX PT, R16, R166, R252, 0x1f ;  /* 0x00001ffca6107589 */ /* 0x000e2800000e0000 */
[----:B------:R-:W-:Y:S04]  /*54050*/  STL [R1+0xbb0], R116 ;  /* 0x000bb07401007387 */ /* 0x000fe80000100800 */
[----:B------:R-:W-:Y:S01]  /*54060*/  STL [R1+0xbb4], R168 ;  /* 0x000bb4a801007387 */ /* 0x000fe20000100800 */
[----:B0-----:R-:W-:-:S02]  /*54070*/  LOP3.LUT R0, R34, R68, R16, 0x78, !PT ;  /* 0x0000004422007212 */ /* 0x001fc400078e7810 */
[--C-:B------:R-:W-:Y:S02]  /*54080*/  LOP3.LUT R2, R22, R64, R16.reuse, 0x78, !PT ;  /* 0x0000004016027212 */ /* 0x100fe400078e7810 */
[----:B------:R-:W4:Y:S04]  /*54090*/  LDL.LU R22, [R1+0x568] ;  /* 0x0005680001167983 */ /* 0x000f280000300800 */
[----:B------:R0:W-:Y:S04]  /*540a0*/  STL [R1+0x5e4], R0 ;  /* 0x0005e40001007387 */ /* 0x0001e80000100800 */
[----:B------:R1:W-:Y:S01]  /*540b0*/  STL [R1+0x5cc], R2 ;  /* 0x0005cc0201007387 */ /* 0x0003e20000100800 */
[----:B0-----:R-:W-:-:S02]  /*540c0*/  LOP3.LUT R0, R33, R60, R16, 0x78, !PT ;  /* 0x0000003c21007212 */ /* 0x001fc400078e7810 */
        /* <DEDUP_REMOVED lines=11> */
[----:B------:R-:W4:Y:S04]  /*54180*/  LDL.LU R25, [R1+0x594] ;  /* 0x0005940001197983 */ /* 0x000f280000300800 */
[----:B------:R-:W0:Y:S01]  /*54190*/  SHFL.IDX PT, R14, R167, R252, 0x1f ;  /* 0x00001ffca70e7589 */ /* 0x000e2200000e0000 */
[----:B--2---:R-:W-:-:S05]  /*541a0*/  LOP3.LUT R0, R24, R44, R16, 0x78, !PT ;  /* 0x0000002c18007212 */ /* 0x004fca00078e7810 */
[----:B------:R1:W-:Y:S04]  /*541b0*/  STL [R1+0x57c], R0 ;  /* 0x00057c0001007387 */ /* 0x0003e80000100800 */
[----:B------:R-:W2:Y:S01]  /*541c0*/  LDL.LU R24, [R1+0x584] ;  /* 0x0005840001187983 */ /* 0x000ea20000300800 */
[----:B---3--:R-:W-:-:S03]  /*541d0*/  LOP3.LUT R4, R23, R40, R16, 0x78, !PT ;  /* 0x0000002817047212 */ /* 0x008fc600078e7810 */
[----:B------:R-:W3:Y:S04]  /*541e0*/  LDL.LU R23, [R1+0x574] ;  /* 0x0005740001177983 */ /* 0x000ee80000300800 */
[----:B------:R-:W-:Y:S04]  /*541f0*/  STL [R1+0xbb8], R4 ;  /* 0x000bb80401007387 */ /* 0x000fe80000100800 */
[----:B------:R-:W-:Y:S01]  /*54200*/  STL [R1+0xbbc], R169 ;  /* 0x000bbca901007387 */ /* 0x000fe20000100800 */
[----:B0-----:R-:W-:-:S05]  /*54210*/  LOP3.LUT R3, R35, R69, R14, 0x78, !PT ;  /* 0x0000004523037212 */ /* 0x001fca00078e780e */
[----:B------:R0:W-:Y:S01]  /*54220*/  STL [R1+0x5d8], R3 ;  /* 0x0005d80301007387 */ /* 0x0001e20000100800 */
[----:B------:R-:W-:-:S03]  /*54230*/  LOP3.LUT R2, R32, R65, R14, 0x78, !PT ;  /* 0x0000004120027212 */ /* 0x000fc600078e780e */
[----:B------:R-:W3:Y:S04]  /*54240*/  LDL.LU R35, [R1+0x564] ;  /* 0x0005640001237983 */ /* 0x000ee80000300800 */
[----:B------:R4:W-:Y:S01]  /*54250*/  STL [R1+0x5c8], R2 ;  /* 0x0005c80201007387 */ /* 0x0009e20000100800 */
[--C-:B-1----:R-:W-:Y:S02]  /*54260*/  LOP3.LUT R0, R31, R61, R14.reuse, 0x78, !PT ;  /* 0x0000003d1f007212 */ /* 0x102fe400078e780e */
[----:B0-----:R-:W-:-:S03]  /*54270*/  LOP3.LUT R3, R29, R57, R14, 0x78, !PT ;  /* 0x000000391d037212 */ /* 0x001fc600078e780e */
        /* <DEDUP_REMOVED lines=12> */
[----:B------:R-:W-:Y:S04]  /*54340*/  STL [R1+0x578], R0 ;  /* 0x0005780001007387 */ /* 0x000fe80000100800 */
[----:B------:R-:W4:Y:S04]  /*54350*/  LDL.LU R21, [R1+0x580] ;  /* 0x0005800001157983 */ /* 0x000f280000300800 */
[----:B------:R-:W0:Y:S01]  /*54360*/  SHFL.IDX PT, R15, R168, R252, 0x1f ;  /* 0x00001ffca80f7589 */ /* 0x000e2200000e0000 */
[----:B------:R-:W-:-:S03]  /*54370*/  LOP3.LUT R173, R22, R41, R14, 0x78, !PT ;  /* 0x0000002916ad7212 */ /* 0x000fc600078e780e */
[----:B------:R-:W4:Y:S04]  /*54380*/  LDL.LU R22, [R1+0x570] ;  /* 0x0005700001167983 */ /* 0x000f280000300800 */
[----:B------:R-:W-:Y:S04]  /*54390*/  STL [R1+0xbc0], R173 ;  /* 0x000bc0ad01007387 */ /* 0x000fe80000100800 */
[----:B------:R-:W-:Y:S01]  /*543a0*/  STL [R1+0xbc4], R6 ;  /* 0x000bc40601007387 */ /* 0x000fe20000100800 */
[----:B0-----:R-:W-:-:S05]  /*543b0*/  LOP3.LUT R3, R34, R70, R15, 0x78, !PT ;  /* 0x0000004622037212 */ /* 0x001fca00078e780f */
[----:B------:R0:W-:Y:S01]  /*543c0*/  STL [R1+0x5d4], R3 ;  /* 0x0005d40301007387 */ /* 0x0001e20000100800 */
[----:B------:R-:W-:-:S03]  /*543d0*/  LOP3.LUT R2, R33, R66, R15, 0x78, !PT ;  /* 0x0000004221027212 */ /* 0x000fc600078e780f */
[----:B------:R-:W4:Y:S04]  /*543e0*/  LDL.LU R36, [R1+0x560] ;  /* 0x0005600001247983 */ /* 0x000f280000300800 */
[----:B------:R1:W-:Y:S01]  /*543f0*/  STL [R1+0x5c4], R2 ;  /* 0x0005c40201007387 */ /* 0x0003e20000100800 */
[--C-:B------:R-:W-:Y:S02]  /*54400*/  LOP3.LUT R0, R30, R62, R15.reuse, 0x78, !PT ;  /* 0x0000003e1e007212 */ /* 0x100fe400078e780f */
[----:B0-----:R-:W-:-:S03]  /*54410*/  LOP3.LUT R3, R26, R58, R15, 0x78, !PT ;  /* 0x0000003a1a037212 */ /* 0x001fc600078e780f */
[----:B------:R2:W-:Y:S01]  /*54420*/  STL [R1+0x5b4], R0 ;  /* 0x0005b40001007387 */ /* 0x0005e20000100800 */
[----:B-1----:R-:W-:-:S03]  /*54430*/  LOP3.LUT R2, R25, R54, R15, 0x78, !PT ;  /* 0x0000003619027212 */ /* 0x002fc600078e780f */
[----:B------:R-:W-:Y:S04]  /*54440*/  STL [R1+0x5a4], R3 ;  /* 0x0005a40301007387 */ /* 0x000fe80000100800 */
[----:B------:R-:W4:Y:S04]  /*54450*/  LDL.LU R34, [R1+0x55c] ;  /* 0x00055c0001227983 */ /* 0x000f280000300800 */
[----:B------:R-:W-:Y:S04]  /*54460*/  STL [R1+0x594], R2 ;  /* 0x0005940201007387 */ /* 0x000fe80000100800 */
[----:B------:R-:W4:Y:S04]  /*54470*/  LDL.LU R33, [R1+0x54c] ;  /* 0x00054c0001217983 */ /* 0x000f280000300800 */
[----:B------:R-:W4:Y:S01]  /*54480*/  SHFL.IDX PT, R16, R169, R252, 0x1f ;  /* 0x00001ffca9107589 */ /* 0x000f2200000e0000 */
[----:B--2---:R-:W-:-:S05]  /*54490*/  LOP3.LUT R0, R24, R50, R15, 0x78, !PT ;  /* 0x0000003218007212 */ /* 0x004fca00078e780f */
[----:B------:R3:W-:Y:S04]  /*544a0*/  STL [R1+0x584], R0 ;  /* 0x0005840001007387 */ /* 0x0007e80000100800 */
[----:B------:R-:W2:Y:S04]  /*544b0*/  LDL.LU R30, [R1+0x534] ;  /* 0x00053400011e7983 */ /* 0x000ea80000300800 */
[----:B------:R-:W2:Y:S04]  /*544c0*/  LDL.LU R26, [R1+0x524] ;  /* 0x00052400011a7983 */ /* 0x000ea80000300800 */
[----:B------:R-:W2:Y:S04]  /*544d0*/  LDL.LU R25, [R1+0x514] ;  /* 0x0005140001197983 */ /* 0x000ea80000300800 */
[----:B------:R-:W2:Y:S01]  /*544e0*/  LDL.LU R24, [R1+0x504] ;  /* 0x0005040001187983 */ /* 0x000ea20000300800 */
[----:B---3--:R-:W-:-:S05]  /*544f0*/  LOP3.LUT R0, R23, R46, R15, 0x78, !PT ;  /* 0x0000002e17007212 */ /* 0x008fca00078e780f */
[----:B------:R0:W-:Y:S04]  /*54500*/  STL [R1+0x574], R0 ;  /* 0x0005740001007387 */ /* 0x0001e80000100800 */
[----:B------:R-:W3:Y:S01]  /*54510*/  LDL.LU R23, [R1+0x4f4] ;  /* 0x0004f40001177983 */ /* 0x000ee20000300800 */
[----:B------:R-:W-:-:S05]  /*54520*/  LOP3.LUT R172, R35, R42, R15, 0x78, !PT ;  /* 0x0000002a23ac7212 */ /* 0x000fca00078e780f */
[----:B------:R-:W-:Y:S04]  /*54530*/  STL [R1+0xbc8], R172 ;  /* 0x000bc8ac01007387 */ /* 0x000fe80000100800 */
[----:B------:R-:W-:Y:S01]  /*54540*/  STL [R1+0xbcc], R104 ;  /* 0x000bcc6801007387 */ /* 0x000fe20000100800 */
[----:B----4-:R-:W-:-:S05]  /*54550*/  LOP3.LUT R3, R32, R71, R16, 0x78, !PT ;  /* 0x0000004720037212 */ /* 0x010fca00078e7810 */
        /* <DEDUP_REMOVED lines=9> */
[----:B------:R-:W4:Y:S01]  /*545f0*/  LDL.LU R32, [R1+0x558] ;  /* 0x0005580001207983 */ /* 0x000f220000300800 */
[----:B0-----:R-:W-:-:S03]  /*54600*/  LOP3.LUT R0, R21, R51, R16, 0x78, !PT ;  /* 0x0000003315007212 */ /* 0x001fc600078e7810 */
[----:B------:R-:W-:Y:S04]  /*54610*/  STL [R1+0x590], R2 ;  /* 0x0005900201007387 */ /* 0x000fe80000100800 */
[----:B------:R-:W4:Y:S04]  /*54620*/  LDL.LU R31, [R1+0x548] ;  /* 0x00054800011f7983 */ /* 0x000f280000300800 */
[----:B------:R0:W-:Y:S04]  /*54630*/  STL [R1+0x580], R0 ;  /* 0x0005800001007387 */ /* 0x0001e80000100800 */
[----:B------:R-:W4:Y:S04]  /*54640*/  LDL.LU R21, [R1+0x530] ;  /* 0x0005300001157983 */ /* 0x000f280000300800 */
[----:B------:R-:W1:Y:S04]  /*54650*/  SHFL.IDX PT, R14, R6, R252, 0x1f ;  /* 0x00001ffc060e7589 */ /* 0x000e6800000e0000 */
[----:B------:R-:W4:Y:S04]  /*54660*/  LDL.LU R29, [R1+0x520] ;  /* 0x00052000011d7983 */ /* 0x000f280000300800 */
[----:B------:R-:W4:Y:S01]  /*54670*/  LDL.LU R28, [R1+0x510] ;  /* 0x00051000011c7983 */ /* 0x000f220000300800 */
[----:B0-----:R-:W-:-:S05]  /*54680*/  LOP3.LUT R0, R22, R47, R16, 0x78, !PT ;  /* 0x0000002f16007212 */ /* 0x001fca00078e7810 */
[----:B------:R1:W-:Y:S04]  /*54690*/  STL [R1+0x570], R0 ;  /* 0x0005700001007387 */ /* 0x0003e80000100800 */
[----:B------:R-:W4:Y:S04]  /*546a0*/  LDL.LU R27, [R1+0x500] ;  /* 0x00050000011b7983 */ /* 0x000f280000300800 */
[----:B------:R-:W4:Y:S01]  /*546b0*/  LDL.LU R22, [R1+0x4f0] ;  /* 0x0004f00001167983 */ /* 0x000f220000300800 */
[----:B------:R-:W-:-:S05]  /*546c0*/  LOP3.LUT R171, R36, R43, R16, 0x78, !PT ;  /* 0x0000002b24ab7212 */ /* 0x000fca00078e7810 */
[----:B------:R-:W-:Y:S04]  /*546d0*/  STL [R1+0xbd0], R171 ;  /* 0x000bd0ab01007387 */ /* 0x000fe80000100800 */
[----:B------:R-:W-:Y:S01]  /*546e0*/  STL [R1+0xbd4], R105 ;  /* 0x000bd46901007387 */ /* 0x000fe20000100800 */
[----:B-1----:R-:W-:-:S05]  /*546f0*/  LOP3.LUT R0, R34, R68, R14, 0x78, !PT ;  /* 0x0000004422007212 */ /* 0x002fca00078e780e */
[----:B------:R0:W-:Y:S01]  /*54700*/  STL [R1+0x55c], R0 ;  /* 0x00055c0001007387 */ /* 0x0001e20000100800 */
[----:B------:R-:W-:-:S05]  /*54710*/  LOP3.LUT R3, R33, R64, R14, 0x78, !PT ;  /* 0x0000004021037212 */ /* 0x000fca00078e780e */
[----:B------:R1:W-:Y:S04]  /*54720*/  STL [R1+0x54c], R3 ;  /* 0x00054c0301007387 */ /* 0x0003e80000100800 */
[----:B------:R-:W4:Y:S04]  /*54730*/  LDL.LU R75, [R1+0x4e0] ;  /* 0x0004e000014b7983 */ /* 0x000f280000300800 */
[----:B------:R-:W4:Y:S01]  /*54740*/  SHFL.IDX PT, R15, R104, R252, 0x1f ;  /* 0x00001ffc680f7589 */ /* 0x000f2200000e0000 */
[--C-:B--2---:R-:W-:Y:S02]  /*54750*/  LOP3.LUT R2, R30, R60, R14.reuse, 0x78, !PT ;  /* 0x0000003c1e027212 */ /* 0x104fe400078e780e */
[----:B0-----:R-:W-:-:S03]  /*54760*/  LOP3.LUT R0, R26, R56, R14, 0x78, !PT ;  /* 0x000000381a007212 */ /* 0x001fc600078e780e */
[----:B------:R0:W-:Y:S01]  /*54770*/  STL [R1+0x534], R2 ;  /* 0x0005340201007387 */ /* 0x0001e20000100800 */
[----:B-1----:R-:W-:-:S03]  /*54780*/  LOP3.LUT R3, R25, R52, R14, 0x78, !PT ;  /* 0x0000003419037212 */ /* 0x002fc600078e780e */
[----:B------:R3:W-:Y:S01]  /*54790*/  STL [R1+0x524], R0 ;  /* 0x0005240001007387 */ /* 0x0007e20000100800 */
[----:B0-----:R-:W-:-:S03]  /*547a0*/  LOP3.LUT R2, R24, R48, R14, 0x78, !PT ;  /* 0x0000003018027212 */ /* 0x001fc600078e780e */
[----:B------:R0:W-:Y:S04]  /*547b0*/  STL [R1+0x514], R3 ;  /* 0x0005140301007387 */ /* 0x0001e80000100800 */
[----:B------:R-:W2:Y:S04]  /*547c0*/  LDL.LU R34, [R1+0x554] ;  /* 0x0005540001227983 */ /* 0x000ea80000300800 */
[----:B------:R1:W-:Y:S04]  /*547d0*/  STL [R1+0x504], R2 ;  /* 0x0005040201007387 */ /* 0x0003e80000100800 */
[----:B------:R-:W2:Y:S01]  /*547e0*/  LDL.LU R33, [R1+0x544] ;  /* 0x0005440001217983 */ /* 0x000ea20000300800 */
[----:B---3--:R-:W-:-:S05]  /*547f0*/  LOP3.LUT R0, R23, R44, R14, 0x78, !PT ;  /* 0x0000002c17007212 */ /* 0x008fca00078e780e */
[----:B------:R3:W-:Y:S04]  /*54800*/  STL [R1+0x4f4], R0 ;  /* 0x0004f40001007387 */ /* 0x0007e80000100800 */
[----:B------:R-:W2:Y:S04]  /*54810*/  LDL.LU R30, [R1+0x52c] ;  /* 0x00052c00011e7983 */ /* 0x000ea80000300800 */
[----:B------:R-:W2:Y:S04]  /*54820*/  LDL.LU R26, [R1+0x51c] ;  /* 0x00051c00011a7983 */ /* 0x000ea80000300800 */
[----:B------:R-:W2:Y:S04]  /*54830*/  LDL.LU R25, [R1+0x50c] ;  /* 0x00050c0001197983 */ /* 0x000ea80000300800 */
[----:B------:R-:W2:Y:S04]  /*54840*/  LDL.LU R24, [R1+0x4fc] ;  /* 0x0004fc0001187983 */ /* 0x000ea80000300800 */
[----:B------:R-:W2:Y:S01]  /*54850*/  LDL.LU R23, [R1+0x4ec] ;  /* 0x0004ec0001177983 */ /* 0x000ea20000300800 */
[----:B----4-:R-:W-:-:S05]  /*54860*/  LOP3.LUT R170, R35, R40, R14, 0x78, !PT ;  /* 0x0000002823aa7212 */ /* 0x010fca00078e780e */
[----:B------:R-:W-:Y:S04]  /*54870*/  STL [R1+0xbd8], R170 ;  /* 0x000bd8aa01007387 */ /* 0x000fe80000100800 */
[----:B------:R-:W-:Y:S01]  /*54880*/  STL [R1+0xbdc], R106 ;  /* 0x000bdc6a01007387 */ /* 0x000fe20000100800 */
[----:B0-----:R-:W-:-:S05]  /*54890*/  LOP3.LUT R3, R32, R69, R15, 0x78, !PT ;  /* 0x0000004520037212 */ /* 0x001fca00078e780f */
[----:B------:R0:W-:Y:S01]  /*548a0*/  STL [R1+0x558], R3 ;  /* 0x0005580301007387 */ /* 0x0001e20000100800 */
[----:B-1----:R-:W-:-:S03]  /*548b0*/  LOP3.LUT R2, R21, R61, R15, 0x78, !PT ;  /* 0x0000003d15027212 */ /* 0x002fc600078e780f */
[----:B------:R-:W4:Y:S01]  /*548c0*/  LDL.LU R21, [R1+0x4dc] ;  /* 0x0004dc0001157983 */ /* 0x000f220000300800 */
[----:B---3--:R-:W-:-:S03]  /*548d0*/  LOP3.LUT R0, R31, R65, R15, 0x78, !PT ;  /* 0x000000411f007212 */ /* 0x008fc600078e780f */
[----:B------:R-:W2:Y:S04]  /*548e0*/  SHFL.IDX PT, R16, R105, R252, 0x1f ;  /* 0x00001ffc69107589 */ /* 0x000ea800000e0000 */
[----:B------:R1:W-:Y:S01]  /*548f0*/  STL [R1+0x548], R0 ;  /* 0x0005480001007387 */ /* 0x0003e20000100800 */
[----:B0-----:R-:W-:-:S03]  /*54900*/  LOP3.LUT R3, R28, R53, R15, 0x78, !PT ;  /* 0x000000351c037212 */ /* 0x001fc600078e780f */
[----:B------:R0:W-:Y:S01]  /*54910*/  STL [R1+0x530], R2 ;  /* 0x0005300201007387 */ /* 0x0001e20000100800 */
[----:B-1----:R-:W-:-:S05]  /*54920*/  LOP3.LUT R0, R29, R57, R15, 0x78, !PT ;  /* 0x000000391d007212 */ /* 0x002fca00078e780f */
        /* <DEDUP_REMOVED lines=10> */
[----:B------:R-:W3:Y:S04]  /*549d0*/  LDL.LU R29, [R1+0x508] ;  /* 0x00050800011d7983 */ /* 0x000ee80000300800 */
[----:B------:R-:W3:Y:S04]  /*549e0*/  LDL.LU R28, [R1+0x4f8] ;  /* 0x0004f800011c7983 */ /* 0x000ee80000300800 */
[----:B------:R-:W3:Y:S04]  /*549f0*/  LDL.LU R27, [R1+0x4e8] ;  /* 0x0004e800011b7983 */ /* 0x000ee80000300800 */
[----:B------:R-:W3:Y:S01]  /*54a00*/  LDL.LU R22, [R1+0x4d8] ;  /* 0x0004d80001167983 */ /* 0x000ee20000300800 */
[----:B------:R-:W-:-:S05]  /*54a10*/  LOP3.LUT R5, R75, R41, R15, 0x78, !PT ;  /* 0x000000294b057212 */ /* 0x000fca00078e780f */
[----:B------:R-:W-:Y:S04]  /*54a20*/  STL [R1+0xbe0], R5 ;  /* 0x000be00501007387 */ /* 0x000fe80000100800 */
[----:B------:R-:W-:Y:S01]  /*54a30*/  STL [R1+0xbe4], R100 ;  /* 0x000be46401007387 */ /* 0x000fe20000100800 */
[----:B--2---:R-:W-:-:S05]  /*54a40*/  LOP3.LUT R0, R34, R70, R16, 0x78, !PT ;  /* 0x0000004622007212 */ /* 0x004fca00078e7810 */
[----:B------:R0:W-:Y:S01]  /*54a50*/  STL [R1+0x554], R0 ;  /* 0x0005540001007387 */ /* 0x0001e20000100800 */
[----:B------:R-:W-:-:S05]  /*54a60*/  LOP3.LUT R3, R33, R66, R16, 0x78, !PT ;  /* 0x0000004221037212 */ /* 0x000fca00078e7810 */
[----:B------:R1:W-:Y:S01]  /*54a70*/  STL [R1+0x544], R3 ;  /* 0x0005440301007387 */ /* 0x0003e20000100800 */
[--C-:B------:R-:W-:Y:S02]  /*54a80*/  LOP3.LUT R2, R30, R62, R16.reuse, 0x78, !PT ;  /* 0x0000003e1e027212 */ /* 0x100fe400078e7810 */
[----:B0-----:R-:W-:-:S03]  /*54a90*/  LOP3.LUT R0, R26, R58, R16, 0x78, !PT ;  /* 0x0000003a1a007212 */ /* 0x001fc600078e7810 */
[----:B------:R0:W-:Y:S01]  /*54aa0*/  STL [R1+0x52c], R2 ;  /* 0x00052c0201007387 */ /* 0x0001e20000100800 */
[----:B-1----:R-:W-:-:S03]  /*54ab0*/  LOP3.LUT R3, R25, R54, R16, 0x78, !PT ;  /* 0x0000003619037212 */ /* 0x002fc600078e7810 */
[----:B------:R1:W-:Y:S01]  /*54ac0*/  STL [R1+0x51c], R0 ;  /* 0x00051c0001007387 */ /* 0x0003e20000100800 */
[----:B0-----:R-:W-:-:S03]  /*54ad0*/  LOP3.LUT R2, R24, R50, R16, 0x78, !PT ;  /* 0x0000003218027212 */ /* 0x001fc600078e7810 */
[----:B------:R-:W-:Y:S01]  /*54ae0*/  STL [R1+0x50c], R3 ;  /* 0x00050c0301007387 */ /* 0x000fe20000100800 */
[----:B-1----:R-:W-:-:S03]  /*54af0*/  LOP3.LUT R0, R23, R46, R16, 0x78, !PT ;  /* 0x0000002e17007212 */ /* 0x002fc600078e7810 */
[----:B------:R-:W2:Y:S04]  /*54b00*/  LDL.LU R34, [R1+0x4d4] ;  /* 0x0004d40001227983 */ /* 0x000ea80000300800 */
[----:B------:R-:W-:Y:S04]  /*54b10*/  STL [R1+0x4fc], R2 ;  /* 0x0004fc0201007387 */ /* 0x000fe80000100800 */
[----:B------:R-:W2:Y:S04]  /*54b20*/  LDL.LU R33, [R1+0x4c4] ;  /* 0x0004c40001217983 */ /* 0x000ea80000300800 */
[----:B------:R-:W-:Y:S04]  /*54b30*/  STL [R1+0x4ec], R0 ;  /* 0x0004ec0001007387 */ /* 0x000fe80000100800 */
[----:B------:R-:W2:Y:S04]  /*54b40*/  LDL.LU R30, [R1+0x4a8] ;  /* 0x0004a800011e7983 */ /* 0x000ea80000300800 */
[----:B------:R-:W2:Y:S04]  /*54b50*/  LDL.LU R26, [R1+0x498] ;  /* 0x00049800011a7983 */ /* 0x000ea80000300800 */
[----:B------:R-:W2:Y:S04]  /*54b60*/  LDL.LU R25, [R1+0x488] ;  /* 0x0004880001197983 */ /* 0x000ea80000300800 */
[----:B------:R-:W2:Y:S04]  /*54b70*/  LDL.LU R24, [R1+0x478] ;  /* 0x0004780001187983 */ /* 0x000ea80000300800 */
[----:B------:R-:W2:Y:S01]  /*54b80*/  LDL.LU R23, [R1+0x468] ;  /* 0x0004680001177983 */ /* 0x000ea20000300800 */
[----:B----4-:R-:W-:-:S03]  /*54b90*/  LOP3.LUT R123, R21, R42, R16, 0x78, !PT ;  /* 0x0000002a157b7212 */ /* 0x010fc600078e7810 */
[----:B------:R-:W4:Y:S04]  /*54ba0*/  LDL.LU R21, [R1+0x458] ;  /* 0x0004580001157983 */ /* 0x000f280000300800 */
[----:B------:R-:W3:Y:S04]  /*54bb0*/  SHFL.IDX PT, R14, R106, R252, 0x1f ;  /* 0x00001ffc6a0e7589 */ /* 0x000ee800000e0000 */
[----:B------:R-:W-:Y:S04]  /*54bc0*/  STL [R1+0xbe8], R123 ;  /* 0x000be87b01007387 */ /* 0x000fe80000100800 */
[----:B------:R-:W-:Y:S04]  /*54bd0*/  STL [R1+0xbec], R101 ;  /* 0x000bec6501007387 */ /* 0x000fe80000100800 */
[----:B------:R-:W2:Y:S01]  /*54be0*/  SHFL.IDX PT, R15, R100, R252, 0x1f ;  /* 0x00001ffc640f7589 */ /* 0x000ea200000e0000 */
[----:B---3--:R-:W-:-:S05]  /*54bf0*/  LOP3.LUT R0, R36, R71, R14, 0x78, !PT ;  /* 0x0000004724007212 */ /* 0x008fca00078e780e */
        /* <DEDUP_REMOVED lines=9> */
[----:B------:R2:W-:Y:S01]  /*54c90*/  STL [R1+0x508], R3 ;  /* 0x0005080301007387 */ /* 0x0005e20000100800 */
[----:B---3--:R-:W-:-:S03]  /*54ca0*/  LOP3.LUT R0, R27, R47, R14, 0x78, !PT ;  /* 0x0000002f1b007212 */ /* 0x008fc600078e780e */
[----:B------:R0:W-:Y:S04]  /*54cb0*/  STL [R1+0x4f8], R2 ;  /* 0x0004f80201007387 */ /* 0x0001e80000100800 */
        /* <DEDUP_REMOVED lines=8> */
[----:B------:R-:W-:-:S03]  /*54d40*/  LOP3.LUT R122, R22, R43, R14, 0x78, !PT ;  /* 0x0000002b167a7212 */ /* 0x000fc600078e780e */
[----:B------:R-:W3:Y:S04]  /*54d50*/  LDL.LU R22, [R1+0x454] ;  /* 0x0004540001167983 */ /* 0x000ee80000300800 */
[----:B------:R-:W-:Y:S04]  /*54d60*/  STL [R1+0xbf0], R122 ;  /* 0x000bf07a01007387 */ /* 0x000fe80000100800 */
[----:B------:R-:W-:Y:S04]  /*54d70*/  STL [R1+0xbf4], R102 ;  /* 0x000bf46601007387 */ /* 0x000fe80000100800 */
[----:B------:R-:W3:Y:S01]  /*54d80*/  SHFL.IDX PT, R16, R101, R252, 0x1f ;  /* 0x00001ffc65107589 */ /* 0x000ee200000e0000 */
[----:B--2---:R-:W-:-:S02]  /*54d90*/  LOP3.LUT R3, R34, R68, R15, 0x78, !PT ;  /* 0x0000004422037212 */ /* 0x004fc400078e780f */
[----:B0-----:R-:W-:-:S03]  /*54da0*/  LOP3.LUT R2, R33, R64, R15, 0x78, !PT ;  /* 0x0000004021027212 */ /* 0x001fc600078e780f */
[----:B------:R0:W-:Y:S04]  /*54db0*/  STL [R1+0x4d4], R3 ;  /* 0x0004d40301007387 */ /* 0x0001e80000100800 */
[----:B------:R2:W-:Y:S01]  /*54dc0*/  STL [R1+0x4c4], R2 ;  /* 0x0004c40201007387 */ /* 0x0005e20000100800 */
[--C-:B-1----:R-:W-:Y:S02]  /*54dd0*/  LOP3.LUT R0, R30, R60, R15.reuse, 0x78, !PT ;  /* 0x0000003c1e007212 */ /* 0x102fe400078e780f */
[----:B0-----:R-:W-:-:S03]  /*54de0*/  LOP3.LUT R3, R26, R56, R15, 0x78, !PT ;  /* 0x000000381a037212 */ /* 0x001fc600078e780f */
[----:B------:R0:W-:Y:S01]  /*54df0*/  STL [R1+0x4a8], R0 ;  /* 0x0004a80001007387 */ /* 0x0001e20000100800 */
[----:B--2---:R-:W-:-:S03]  /*54e00*/  LOP3.LUT R2, R25, R52, R15, 0x78, !PT ;  /* 0x0000003419027212 */ /* 0x004fc600078e780f */
[----:B------:R3:W-:Y:S01]  /*54e10*/  STL [R1+0x498], R3 ;  /* 0x0004980301007387 */ /* 0x0007e20000100800 */
[--C-:B0-----:R-:W-:Y:S02]  /*54e20*/  LOP3.LUT R0, R24, R48, R15.reuse, 0x78, !PT ;  /* 0x0000003018007212 */ /* 0x101fe400078e780f */
[--C-:B------:R-:W-:Y:S01]  /*54e30*/  LOP3.LUT R101, R23, R44, R15.reuse, 0x78, !PT ;  /* 0x0000002c17657212 */ /* 0x100fe200078e780f */
[----:B------:R0:W-:Y:S04]  /*54e40*/  STL [R1+0x488], R2 ;  /* 0x0004880201007387 */ /* 0x0001e80000100800 */
[----:B------:R-:W-:Y:S04]  /*54e50*/  STL [R1+0xbf8], R101 ;  /* 0x000bf86501007387 */ /* 0x000fe80000100800 */
[----:B------:R1:W-:Y:S04]  /*54e60*/  STL [R1+0x478], R0 ;  /* 0x0004780001007387 */ /* 0x0003e80000100800 */
[----:B------:R-:W2:Y:S04]  /*54e70*/  LDL.LU R34, [R1+0x4cc] ;  /* 0x0004cc0001227983 */ /* 0x000ea80000300800 */
[----:B------:R-:W2:Y:S04]  /*54e80*/  LDL.LU R33, [R1+0x4b0] ;  /* 0x0004b00001217983 */ /* 0x000ea80000300800 */
[----:B------:R-:W2:Y:S04]  /*54e90*/  LDL.LU R30, [R1+0x4a0] ;  /* 0x0004a000011e7983 */ /* 0x000ea80000300800 */
[----:B------:R-:W2:Y:S04]  /*54ea0*/  LDL.LU R26, [R1+0x490] ;  /* 0x00049000011a7983 */ /* 0x000ea80000300800 */
[----:B------:R-:W2:Y:S04]  /*54eb0*/  LDL.LU R25, [R1+0x480] ;  /* 0x0004800001197983 */ /* 0x000ea80000300800 */
[----:B------:R-:W2:Y:S04]  /*54ec0*/  LDL.LU R24, [R1+0x470] ;  /* 0x0004700001187983 */ /* 0x000ea80000300800 */
[----:B------:R-:W2:Y:S01]  /*54ed0*/  LDL.LU R23, [R1+0x460] ;  /* 0x0004600001177983 */ /* 0x000ea20000300800 */
[----:B----4-:R-:W-:-:S03]  /*54ee0*/  LOP3.LUT R121, R21, R40, R15, 0x78, !PT ;  /* 0x0000002815797212 */ /* 0x010fc600078e780f */
[----:B------:R-:W4:Y:S04]  /*54ef0*/  LDL.LU R21, [R1+0x450] ;  /* 0x0004500001157983 */ /* 0x000f280000300800 */
[----:B------:R-:W-:Y:S04]  /*54f00*/  STL [R1+0xbfc], R121 ;  /* 0x000bfc7901007387 */ /* 0x000fe80000100800 */
[----:B------:R-:W-:Y:S04]  /*54f10*/  STL [R1+0xc00], R103 ;  /* 0x000c006701007387 */ /* 0x000fe80000100800 */
[----:B------:R-:W2:Y:S01]  /*54f20*/  SHFL.IDX PT, R14, R102, R252, 0x1f ;  /* 0x00001ffc660e7589 */ /* 0x000ea200000e0000 */
[----:B---3--:R-:W-:-:S02]  /*54f30*/  LOP3.LUT R3, R36, R69, R16, 0x78, !PT ;  /* 0x0000004524037212 */ /* 0x008fc400078e7810 */
[----:B0-----:R-:W-:-:S03]  /*54f40*/  LOP3.LUT R2, R35, R65, R16, 0x78, !PT ;  /* 0x0000004123027212 */ /* 0x001fc600078e7810 */
[----:B------:R0:W-:Y:S01]  /*54f50*/  STL [R1+0x4d0], R3 ;  /* 0x0004d00301007387 */ /* 0x0001e20000100800 */
[----:B-1----:R-:W-:-:S03]  /*54f60*/  LOP3.LUT R0, R32, R61, R16, 0x78, !PT ;  /* 0x0000003d20007212 */ /* 0x002fc600078e7810 */
[----:B------:R1:W-:Y:S04]  /*54f70*/  STL [R1+0x4b4], R2 ;  /* 0x0004b40201007387 */ /* 0x0003e80000100800 */
[----:B------:R3:W-:Y:S01]  /*54f80*/  STL [R1+0x4a4], R0 ;  /* 0x0004a40001007387 */ /* 0x0007e20000100800 */
[--C-:B0-----:R-:W-:Y:S02]  /*54f90*/  LOP3.LUT R3, R31, R57, R16.reuse, 0x78, !PT ;  /* 0x000000391f037212 */ /* 0x101fe400078e7810 */
[----:B-1----:R-:W-:-:S03]  /*54fa0*/  LOP3.LUT R2, R29, R53, R16, 0x78, !PT ;  /* 0x000000351d027212 */ /* 0x002fc600078e7810 */
[----:B------:R2:W-:Y:S01]  /*54fb0*/  STL [R1+0x494], R3 ;  /* 0x0004940301007387 */ /* 0x0005e20000100800 */
[--C-:B---3--:R-:W-:Y:S02]  /*54fc0*/  LOP3.LUT R0, R28, R49, R16.reuse, 0x78, !PT ;  /* 0x000000311c007212 */ /* 0x108fe400078e7810 */
[--C-:B------:R-:W-:Y:S01]  /*54fd0*/  LOP3.LUT R123, R27, R45, R16.reuse, 0x78, !PT ;  /* 0x0000002d1b7b7212 */ /* 0x100fe200078e7810 */
[----:B------:R0:W-:Y:S04]  /*54fe0*/  STL [R1+0x484], R2 ;  /* 0x0004840201007387 */ /* 0x0001e80000100800 */
[----:B------:R-:W-:Y:S04]  /*54ff0*/  STL [R1+0xc04], R123 ;  /* 0x000c047b01007387 */ /* 0x000fe80000100800 */
[----:B------:R1:W-:Y:S04]  /*55000*/  STL [R1+0x474], R0 ;  /* 0x0004740001007387 */ /* 0x0003e80000100800 */
[----:B------:R-:W3:Y:S04]  /*55010*/  LDL.LU R36, [R1+0x4c8] ;  /* 0x0004c80001247983 */ /* 0x000ee80000300800 */
        /* <DEDUP_REMOVED lines=9> */
[----:B------:R-:W-:Y:S01]  /*550b0*/  STL [R1+0xc0c], R97 ;  /* 0x000c0c6101007387 */ /* 0x000fe20000100800 */
[--C-:B--2---:R-:W-:Y:S02]  /*550c0*/  LOP3.LUT R3, R34, R70, R14.reuse, 0x78, !PT ;  /* 0x0000004622037212 */ /* 0x104fe400078e780e */
[----:B0-----:R-:W-:-:S03]  /*550d0*/  LOP3.LUT R2, R33, R66, R14, 0x78, !PT ;  /* 0x0000004221027212 */ /* 0x001fc600078e780e */
[----:B------:R0:W-:Y:S01]  /*550e0*/  STL [R1+0x4cc], R3 ;  /* 0x0004cc0301007387 */ /* 0x0001e20000100800 */
[----:B-1----:R-:W-:-:S03]  /*550f0*/  LOP3.LUT R0, R30, R62, R14, 0x78, !PT ;  /* 0x0000003e1e007212 */ /* 0x002fc600078e780e */
[----:B------:R1:W-:Y:S04]  /*55100*/  STL [R1+0x4b0], R2 ;  /* 0x0004b00201007387 */ /* 0x0003e80000100800 */
[----:B------:R2:W-:Y:S01]  /*55110*/  STL [R1+0x4a0], R0 ;  /* 0x0004a00001007387 */ /* 0x0005e20000100800 */
[--C-:B0-----:R-:W-:Y:S02]  /*55120*/  LOP3.LUT R3, R26, R58, R14.reuse, 0x78, !PT ;  /* 0x0000003a1a037212 */ /* 0x101fe400078e780e */
[----:B-1----:R-:W-:-:S03]  /*55130*/  LOP3.LUT R2, R25, R54, R14, 0x78, !PT ;  /* 0x0000003619027212 */ /* 0x002fc600078e780e */
[----:B------:R-:W-:Y:S01]  /*55140*/  STL [R1+0x490], R3 ;  /* 0x0004900301007387 */ /* 0x000fe20000100800 */
[--C-:B--2---:R-:W-:Y:S02]  /*55150*/  LOP3.LUT R0, R24, R50, R14.reuse, 0x78, !PT ;  /* 0x0000003218007212 */ /* 0x104fe400078e780e */
[--C-:B------:R-:W-:Y:S01]  /*55160*/  LOP3.LUT R100, R23, R46, R14.reuse, 0x78, !PT ;  /* 0x0000002e17647212 */ /* 0x100fe200078e780e */
[----:B------:R-:W-:Y:S04]  /*55170*/  STL [R1+0x480], R2 ;  /* 0x0004800201007387 */ /* 0x000fe80000100800 */
[----:B------:R-:W-:Y:S04]  /*55180*/  STL [R1+0xc10], R100 ;  /* 0x000c106401007387 */ /* 0x000fe80000100800 */
[----:B------:R-:W-:Y:S04]  /*55190*/  STL [R1+0x470], R0 ;  /* 0x0004700001007387 */ /* 0x000fe80000100800 */
        /* <DEDUP_REMOVED lines=13> */
[----:B---3--:R-:W-:-:S02]  /*55270*/  LOP3.LUT R3, R36, R71, R15, 0x78, !PT ;  /* 0x0000004724037212 */ /* 0x008fc400078e780f */
[----:B------:R-:W-:-:S03]  /*55280*/  LOP3.LUT R2, R35, R67, R15, 0x78, !PT ;  /* 0x0000004323027212 */ /* 0x000fc600078e780f */
[----:B------:R0:W-:Y:S01]  /*55290*/  STL [R1+0x4c8], R3 ;  /* 0x0004c80301007387 */ /* 0x0001e20000100800 */
[----:B------:R-:W-:-:S03]  /*552a0*/  LOP3.LUT R0, R32, R63, R15, 0x78, !PT ;  /* 0x0000003f20007212 */ /* 0x000fc600078e780f */
        /* <DEDUP_REMOVED lines=109> */
[----:B------:R2:W-:Y:S01]  /*55980*/  STL [R1+0x404], R2 ;  /* 0x0004040201007387 */ /* 0x0005e20000100800 */
[----:B------:R-:W-:-:S03]  /*55990*/  LOP3.LUT R171, R27, R47, R16, 0x78, !PT ;  /* 0x0000002f1bab7212 */ /* 0x000fc600078e7810 */
[----:B------:R-:W-:Y:S04]  /*559a0*/  STL [R1+0xc4c], R105 ;  /* 0x000c4c6901007387 */ /* 0x000fe80000100800 */
[----:B------:R0:W-:Y:S04]  /*559b0*/  STL [R1+0x3f4], R0 ;  /* 0x0003f40001007387 */ /* 0x0001e80000100800 */
[----:B------:R-:W-:Y:S04]  /*559c0*/  STL [R1+0xc50], R171 ;  /* 0x000c50ab01007387 */ /* 0x000fe80000100800 */
[----:B------:R-:W3:Y:S04]  /*559d0*/  LDL.LU R36, [R1+0x3bc] ;  /* 0x0003bc0001247983 */ /* 0x000ee80000300800 */
[----:B------:R-:W3:Y:S04]  /*559e0*/  LDL.LU R32, [R1+0x3ac] ;  /* 0x0003ac0001207983 */ /* 0x000ee80000300800 */
[----:B------:R-:W3:Y:S04]  /*559f0*/  LDL.LU R31, [R1+0x39c] ;  /* 0x00039c00011f7983 */ /* 0x000ee80000300800 */
[----:B------:R-:W3:Y:S04]  /*55a00*/  LDL.LU R29, [R1+0x38c] ;  /* 0x00038c00011d7983 */ /* 0x000ee80000300800 */
[----:B------:R-:W3:Y:S01]  /*55a10*/  LDL.LU R28, [R1+0x370] ;  /* 0x00037000011c7983 */ /* 0x000ee20000300800 */
[----:B------:R-:W-:-:S03]  /*55a20*/  LOP3.LUT R128, R22, R43, R16, 0x78, !PT ;  /* 0x0000002b16807212 */ /* 0x000fc600078e7810 */
[----:B------:R-:W3:Y:S04]  /*55a30*/  LDL.LU R27, [R1+0x360] ;  /* 0x00036000011b7983 */ /* 0x000ee80000300800 */
[----:B------:R-:W3:Y:S04]  /*55a40*/  LDL.LU R22, [R1+0x350] ;  /* 0x0003500001167983 */ /* 0x000ee80000300800 */
[----:B------:R-:W-:Y:S04]  /*55a50*/  STL [R1+0xc54], R128 ;  /* 0x000c548001007387 */ /* 0x000fe80000100800 */
[----:B------:R-:W-:Y:S01]  /*55a60*/  STL [R1+0xc58], R164 ;  /* 0x000c58a401007387 */ /* 0x000fe20000100800 */
[----:B--2---:R-:W-:-:S03]  /*55a70*/  LOP3.LUT R2, R23, R68, R14, 0x78, !PT ;  /* 0x0000004417027212 */ /* 0x004fc600078e780e */
[----:B------:R-:W2:Y:S01]  /*55a80*/  LDL.LU R23, [R1+0x340] ;  /* 0x0003400001177983 */ /* 0x000ea20000300800 */
[----:B0-----:R-:W-:-:S03]  /*55a90*/  LOP3.LUT R0, R34, R64, R14, 0x78, !PT ;  /* 0x0000004022007212 */ /* 0x001fc600078e780e */
        /* <DEDUP_REMOVED lines=8> */
[----:B------:R4:W-:Y:S04]  /*55b20*/  STL [R1+0x390], R2 ;  /* 0x0003900201007387 */ /* 0x0009e80000100800 */
[----:B------:R-:W-:Y:S04]  /*55b30*/  STL [R1+0xc5c], R162 ;  /* 0x000c5ca201007387 */ /* 0x000fe80000100800 */
[----:B------:R-:W-:Y:S01]  /*55b40*/  STL [R1+0x374], R0 ;  /* 0x0003740001007387 */ /* 0x000fe20000100800 */
[----:B----4-:R-:W-:-:S03]  /*55b50*/  LOP3.LUT R2, R21, R40, R14, 0x78, !PT ;  /* 0x0000002815027212 */ /* 0x010fc600078e780e */
[----:B------:R-:W-:Y:S04]  /*55b60*/  STL [R1+0xc60], R104 ;  /* 0x000c606801007387 */ /* 0x000fe80000100800 */
[----:B------:R-:W4:Y:S04]  /*55b70*/  LDL.LU R35, [R1+0x3b8] ;  /* 0x0003b80001237983 */ /* 0x000f280000300800 */
[----:B------:R-:W4:Y:S04]  /*55b80*/  LDL.LU R21, [R1+0x3a8] ;  /* 0x0003a80001157983 */ /* 0x000f280000300800 */
[----:B------:R-:W3:Y:S04]  /*55b90*/  SHFL.IDX PT, R15, R163, R252, 0x1f ;  /* 0x00001ffca30f7589 */ /* 0x000ee800000e0000 */
[----:B------:R-:W4:Y:S04]  /*55ba0*/  LDL.LU R34, [R1+0x398] ;  /* 0x0003980001227983 */ /* 0x000f280000300800 */
[----:B------:R-:W4:Y:S04]  /*55bb0*/  LDL.LU R33, [R1+0x388] ;  /* 0x0003880001217983 */ /* 0x000f280000300800 */
[----:B------:R-:W4:Y:S04]  /*55bc0*/  LDL.LU R30, [R1+0x36c] ;  /* 0x00036c00011e7983 */ /* 0x000f280000300800 */
[----:B------:R-:W4:Y:S04]  /*55bd0*/  LDL.LU R26, [R1+0x35c] ;  /* 0x00035c00011a7983 */ /* 0x000f280000300800 */
[----:B------:R-:W4:Y:S04]  /*55be0*/  LDL.LU R25, [R1+0x34c] ;  /* 0x00034c0001197983 */ /* 0x000f280000300800 */
[----:B------:R-:W4:Y:S04]  /*55bf0*/  LDL.LU R24, [R1+0x33c] ;  /* 0x00033c0001187983 */ /* 0x000f280000300800 */
[----:B------:R3:W-:Y:S04]  /*55c00*/  STL [R1+0xc64], R2 ;  /* 0x000c640201007387 */ /* 0x0007e80000100800 */
[----:B------:R-:W-:Y:S04]  /*55c10*/  STL [R1+0xc68], R165 ;  /* 0x000c68a501007387 */ /* 0x000fe80000100800 */
[----:B------:R-:W4:Y:S01]  /*55c20*/  SHFL.IDX PT, R16, R164, R252, 0x1f ;  /* 0x00001ffca4107589 */ /* 0x000f2200000e0000 */
        /* <DEDUP_REMOVED lines=12> */
[----:B------:R4:W-:Y:S04]  /*55cf0*/  STL [R1+0x370], R0 ;  /* 0x0003700001007387 */ /* 0x0009e80000100800 */
[----:B------:R-:W3:Y:S04]  /*55d00*/  LDL.LU R22, [R1+0x3b4] ;  /* 0x0003b40001167983 */ /* 0x000ee80000300800 */
[----:B------:R-:W-:Y:S04]  /*55d10*/  STL [R1+0xc70], R172 ;  /* 0x000c70ac01007387 */ /* 0x000fe80000100800 */
[----:B------:R-:W3:Y:S01]  /*55d20*/  LDL.LU R32, [R1+0x3a4] ;  /* 0x0003a40001207983 */ /* 0x000ee20000300800 */
[----:B--2---:R-:W-:-:S03]  /*55d30*/  LOP3.LUT R177, R23, R41, R15, 0x78, !PT ;  /* 0x0000002917b17212 */ /* 0x004fc600078e780f */
[----:B------:R-:W2:Y:S04]  /*55d40*/  LDL.LU R23, [R1+0x394] ;  /* 0x0003940001177983 */ /* 0x000ea80000300800 */
[----:B------:R-:W2:Y:S04]  /*55d50*/  LDL.LU R31, [R1+0x384] ;  /* 0x00038400011f7983 */ /* 0x000ea80000300800 */
[----:B------:R-:W2:Y:S04]  /*55d60*/  LDL.LU R29, [R1+0x368] ;  /* 0x00036800011d7983 */ /* 0x000ea80000300800 */
[----:B------:R-:W2:Y:S04]  /*55d70*/  LDL.LU R28, [R1+0x358] ;  /* 0x00035800011c7983 */ /* 0x000ea80000300800 */
[----:B------:R-:W2:Y:S04]  /*55d80*/  LDL.LU R27, [R1+0x348] ;  /* 0x00034800011b7983 */ /* 0x000ea80000300800 */
[----:B------:R-:W-:Y:S04]  /*55d90*/  STL [R1+0xc74], R177 ;  /* 0x000c74b101007387 */ /* 0x000fe80000100800 */
[----:B------:R-:W-:Y:S01]  /*55da0*/  STL [R1+0xc78], R8 ;  /* 0x000c780801007387 */ /* 0x000fe20000100800 */
[----:B----4-:R-:W-:-:S03]  /*55db0*/  LOP3.LUT R0, R21, R66, R16, 0x78, !PT ;  /* 0x0000004215007212 */ /* 0x010fc600078e7810 */
[----:B------:R-:W4:Y:S01]  /*55dc0*/  LDL.LU R21, [R1+0x338] ;  /* 0x0003380001157983 */ /* 0x000f220000300800 */
[----:B------:R-:W-:-:S03]  /*55dd0*/  LOP3.LUT R2, R35, R70, R16, 0x78, !PT ;  /* 0x0000004623027212 */ /* 0x000fc600078e7810 */
[----:B------:R-:W3:Y:S01]  /*55de0*/  SHFL.IDX PT, R14, R165, R252, 0x1f ;  /* 0x00001ffca50e7589 */ /* 0x000ee200000e0000 */
[----:B------:R-:W-:-:S03]  /*55df0*/  LOP3.LUT R3, R34, R62, R16, 0x78, !PT ;  /* 0x0000003e22037212 */ /* 0x000fc600078e7810 */
[----:B------:R0:W-:Y:S04]  /*55e00*/  STL [R1+0x3b8], R2 ;  /* 0x0003b80201007387 */ /* 0x0001e80000100800 */
[----:B------:R1:W-:Y:S01]  /*55e10*/  STL [R1+0x3a8], R0 ;  /* 0x0003a80001007387 */ /* 0x0003e20000100800 */
[--C-:B0-----:R-:W-:Y:S02]  /*55e20*/  LOP3.LUT R2, R33, R58, R16.reuse, 0x78, !PT ;  /* 0x0000003a21027212 */ /* 0x101fe400078e7810 */
[--C-:B------:R-:W-:Y:S02]  /*55e30*/  LOP3.LUT R170, R26, R50, R16.reuse, 0x78, !PT ;  /* 0x000000321aaa7212 */ /* 0x100fe400078e7810 */
[--C-:B-1----:R-:W-:Y:S01]  /*55e40*/  LOP3.LUT R0, R30, R54, R16.reuse, 0x78, !PT ;  /* 0x000000361e007212 */ /* 0x102fe200078e7810 */
[----:B------:R-:W-:Y:S01]  /*55e50*/  STL [R1+0x398], R3 ;  /* 0x0003980301007387 */ /* 0x000fe20000100800 */
[----:B------:R-:W-:-:S03]  /*55e60*/  LOP3.LUT R6, R25, R46, R16, 0x78, !PT ;  /* 0x0000002e19067212 */ /* 0x000fc600078e7810 */
[----:B------:R3:W-:Y:S04]  /*55e70*/  STL [R1+0x388], R2 ;  /* 0x0003880201007387 */ /* 0x0007e80000100800 */
[----:B------:R-:W-:Y:S04]  /*55e80*/  STL [R1+0xc7c], R170 ;  /* 0x000c7caa01007387 */ /* 0x000fe80000100800 */
[----:B------:R0:W-:Y:S04]  /*55e90*/  STL [R1+0x36c], R0 ;  /* 0x00036c0001007387 */ /* 0x0001e80000100800 */
[----:B------:R-:W-:Y:S01]  /*55ea0*/  STL [R1+0xc80], R6 ;  /* 0x000c800601007387 */ /* 0x000fe20000100800 */
[----:B------:R-:W-:-:S03]  /*55eb0*/  LOP3.LUT R176, R24, R42, R16, 0x78, !PT ;  /* 0x0000002a18b07212 */ /* 0x000fc600078e7810 */
[----:B------:R-:W4:Y:S04]  /*55ec0*/  LDL.LU R25, [R1+0x334] ;  /* 0x0003340001197983 */ /* 0x000f280000300800 */
[----:B------:R-:W4:Y:S04]  /*55ed0*/  LDL.LU R34, [R1+0x324] ;  /* 0x0003240001227983 */ /* 0x000f280000300800 */
[----:B------:R-:W4:Y:S04]  /*55ee0*/  LDL.LU R33, [R1+0x314] ;  /* 0x0003140001217983 */ /* 0x000f280000300800 */
[----:B------:R-:W4:Y:S04]  /*55ef0*/  LDL.LU R24, [R1+0x304] ;  /* 0x0003040001187983 */ /* 0x000f280000300800 */
[----:B------:R-:W4:Y:S04]  /*55f00*/  LDL.LU R30, [R1+0x2f4] ;  /* 0x0002f400011e7983 */ /* 0x000f280000300800 */
[----:B------:R-:W4:Y:S04]  /*55f10*/  LDL.LU R26, [R1+0x2e4] ;  /* 0x0002e400011a7983 */ /* 0x000f280000300800 */
[----:B------:R-:W-:Y:S04]  /*55f20*/  STL [R1+0xc84], R176 ;  /* 0x000c84b001007387 */ /* 0x000fe80000100800 */
[----:B------:R-:W-:Y:S01]  /*55f30*/  STL [R1+0xc88], R92 ;  /* 0x000c885c01007387 */ /* 0x000fe20000100800 */
[----:B---3--:R-:W-:-:S03]  /*55f40*/  LOP3.LUT R2, R22, R71, R14, 0x78, !PT ;  /* 0x0000004716027212 */ /* 0x008fc600078e780e */
[----:B------:R-:W3:Y:S04]  /*55f50*/  LDL.LU R22, [R1+0x2d0] ;  /* 0x0002d00001167983 */ /* 0x000ee80000300800 */
[----:B------:R2:W-:Y:S01]  /*55f60*/  STL [R1+0x3b4], R2 ;  /* 0x0003b40201007387 */ /* 0x0005e20000100800 */
[--C-:B0-----:R-:W-:Y:S02]  /*55f70*/  LOP3.LUT R0, R32, R67, R14.reuse, 0x78, !PT ;  /* 0x0000004320007212 */ /* 0x101fe400078e780e */
[--C-:B--2---:R-:W-:Y:S02]  /*55f80*/  LOP3.LUT R2, R23, R63, R14.reuse, 0x78, !PT ;  /* 0x0000003f17027212 */ /* 0x104fe400078e780e */
[----:B------:R-:W2:Y:S04]  /*55f90*/  LDL.LU R23, [R1+0x2bc] ;  /* 0x0002bc0001177983 */ /* 0x000ea80000300800 */
[----:B------:R0:W-:Y:S01]  /*55fa0*/  STL [R1+0x3a4], R0 ;  /* 0x0003a40001007387 */ /* 0x0001e20000100800 */
[----:B------:R-:W-:-:S03]  /*55fb0*/  LOP3.LUT R176, R29, R55, R14, 0x78, !PT ;  /* 0x000000371db07212 */ /* 0x000fc600078e780e */
[----:B------:R-:W-:Y:S01]  /*55fc0*/  STL [R1+0x394], R2 ;  /* 0x0003940201007387 */ /* 0x000fe20000100800 */
[--C-:B------:R-:W-:Y:S02]  /*55fd0*/  LOP3.LUT R9, R28, R51, R14.reuse, 0x78, !PT ;  /* 0x000000331c097212 */ /* 0x100fe400078e780e */
[--C-:B0-----:R-:W-:Y:S01]  /*55fe0*/  LOP3.LUT R0, R31, R59, R14.reuse, 0x78, !PT ;  /* 0x0000003b1f007212 */ /* 0x101fe200078e780e */
[----:B------:R-:W-:Y:S01]  /*55ff0*/  STL [R1+0xc8c], R176 ;  /* 0x000c8cb001007387 */ /* 0x000fe20000100800 */
[----:B------:R-:W-:-:S03]  /*56000*/  LOP3.LUT R173, R27, R47, R14, 0x78, !PT ;  /* 0x0000002f1bad7212 */ /* 0x000fc600078e780e */
[----:B------:R-:W-:Y:S04]  /*56010*/  STL [R1+0x384], R0 ;  /* 0x0003840001007387 */ /* 0x000fe80000100800 */
[----:B------:R-:W-:Y:S04]  /*56020*/  STL [R1+0xc90], R9 ;  /* 0x000c900901007387 */ /* 0x000fe80000100800 */
[----:B------:R-:W2:Y:S04]  /*56030*/  LDL.LU R29, [R1+0x330] ;  /* 0x00033000011d7983 */ /* 0x000ea80000300800 */
[----:B------:R-:W-:Y:S01]  /*56040*/  STL [R1+0xc94], R173 ;  /* 0x000c94ad01007387 */ /* 0x000fe20000100800 */
[----:B----4-:R-:W-:-:S03]  /*56050*/  LOP3.LUT R175, R21, R43, R14, 0x78, !PT ;  /* 0x0000002b15af7212 */ /* 0x010fc600078e780e */
[----:B------:R-:W4:Y:S04]  /*56060*/  LDL.LU R21, [R1+0x320] ;  /* 0x0003200001157983 */ /* 0x000f280000300800 */
[----:B------:R-:W4:Y:S04]  /*56070*/  LDL.LU R32, [R1+0x310] ;  /* 0x0003100001207983 */ /* 0x000f280000300800 */
[----:B------:R-:W4:Y:S04]  /*56080*/  LDL.LU R31, [R1+0x300] ;  /* 0x00030000011f7983 */ /* 0x000f280000300800 */
[----:B------:R-:W4:Y:S04]  /*56090*/  LDL.LU R28, [R1+0x2f0] ;  /* 0x0002f000011c7983 */ /* 0x000f280000300800 */
[----:B------:R-:W4:Y:S04]  /*560a0*/  LDL.LU R27, [R1+0x2dc] ;  /* 0x0002dc00011b7983 */ /* 0x000f280000300800 */
[----:B------:R-:W0:Y:S04]  /*560b0*/  SHFL.IDX PT, R15, R8, R252, 0x1f ;  /* 0x00001ffc080f7589 */ /* 0x000e2800000e0000 */
[----:B------:R-:W1:Y:S04]  /*560c0*/  SHFL.IDX PT, R16, R92, R252, 0x1f ;  /* 0x00001ffc5c107589 */ /* 0x000e6800000e0000 */
[----:B------:R-:W-:Y:S04]  /*560d0*/  STL [R1+0xc98], R175 ;  /* 0x000c98af01007387 */ /* 0x000fe80000100800 */
[----:B------:R-:W-:Y:S01]  /*560e0*/  STL [R1+0xc9c], R93 ;  /* 0x000c9c5d01007387 */ /* 0x000fe20000100800 */
[----:B0-----:R-:W-:-:S02]  /*560f0*/  LOP3.LUT R0, R25, R68, R15, 0x78, !PT ;  /* 0x0000004419007212 */ /* 0x001fc400078e780f */
[--C-:B------:R-:W-:Y:S01]  /*56100*/  LOP3.LUT R3, R34, R64, R15.reuse, 0x78, !PT ;  /* 0x0000004022037212 */ /* 0x100fe200078e780f */
[----:B------:R-:W4:Y:S01]  /*56110*/  LDL.LU R25, [R1+0x2cc] ;  /* 0x0002cc0001197983 */ /* 0x000f220000300800 */
[----:B------:R-:W-:-:S03]  /*56120*/  LOP3.LUT R2, R33, R60, R15, 0x78, !PT ;  /* 0x0000003c21027212 */ /* 0x000fc600078e780f */
[----:B------:R0:W-:Y:S04]  /*56130*/  STL [R1+0x334], R0 ;  /* 0x0003340001007387 */ /* 0x0001e80000100800 */
[----:B------:R-:W-:Y:S01]  /*56140*/  STL [R1+0x324], R3 ;  /* 0x0003240301007387 */ /* 0x000fe20000100800 */
[--C-:B------:R-:W-:Y:S02]  /*56150*/  LOP3.LUT R6, R30, R52, R15.reuse, 0x78, !PT ;  /* 0x000000341e067212 */ /* 0x100fe400078e780f */
[--C-:B0-----:R-:W-:Y:S02]  /*56160*/  LOP3.LUT R0, R24, R56, R15.reuse, 0x78, !PT ;  /* 0x0000003818007212 */ /* 0x101fe400078e780f */
[--C-:B------:R-:W-:Y:S01]  /*56170*/  LOP3.LUT R124, R26, R48, R15.reuse, 0x78, !PT ;  /* 0x000000301a7c7212 */ /* 0x100fe200078e780f */
[----:B------:R-:W4:Y:S04]  /*56180*/  LDL.LU R24, [R1+0x2b8] ;  /* 0x0002b80001187983 */ /* 0x000f280000300800 */
[----:B------:R1:W-:Y:S04]  /*56190*/  STL [R1+0x314], R2 ;  /* 0x0003140201007387 */ /* 0x0003e80000100800 */
[----:B------:R4:W-:Y:S04]  /*561a0*/  STL [R1+0x304], R0 ;  /* 0x0003040001007387 */ /* 0x0009e80000100800 */
[----:B------:R-:W-:Y:S04]  /*561b0*/  STL [R1+0xca0], R6 ;  /* 0x000ca00601007387 */ /* 0x000fe80000100800 */
[----:B------:R-:W-:Y:S01]  /*561c0*/  STL [R1+0xca4], R124 ;  /* 0x000ca47c01007387 */ /* 0x000fe20000100800 */
[----:B---3--:R-:W-:-:S03]  /*561d0*/  LOP3.LUT R169, R22, R44, R15, 0x78, !PT ;  /* 0x0000002c16a97212 */ /* 0x008fc600078e780f */
[----:B------:R-:W3:Y:S04]  /*561e0*/  LDL.LU R22, [R1+0x32c] ;  /* 0x00032c0001167983 */ /* 0x000ee80000300800 */
[----:B------:R-:W-:Y:S04]  /*561f0*/  STL [R1+0xca8], R169 ;  /* 0x000ca8a901007387 */ /* 0x000fe80000100800 */
[----:B------:R-:W3:Y:S04]  /*56200*/  LDL.LU R33, [R1+0x31c] ;  /* 0x00031c0001217983 */ /* 0x000ee80000300800 */
[----:B------:R-:W3:Y:S01]  /*56210*/  LDL.LU R26, [R1+0x30c] ;  /* 0x00030c00011a7983 */ /* 0x000ee20000300800 */
[----:B--2---:R-:W-:-:S03]  /*56220*/  LOP3.LUT R174, R23, R40, R15, 0x78, !PT ;  /* 0x0000002817ae7212 */ /* 0x004fc600078e780f */
[----:B------:R-:W2:Y:S04]  /*56230*/  LDL.LU R23, [R1+0x2fc] ;  /* 0x0002fc0001177983 */ /* 0x000ea80000300800 */
[----:B------:R-:W2:Y:S04]  /*56240*/  LDL.LU R30, [R1+0x2ec] ;  /* 0x0002ec00011e7983 */ /* 0x000ea80000300800 */
[----:B------:R-:W-:Y:S04]  /*56250*/  STL [R1+0xcac], R174 ;  /* 0x000cacae01007387 */ /* 0x000fe80000100800 */
[----:B------:R-:W-:Y:S01]  /*56260*/  STL [R1+0xcb0], R94 ;  /* 0x000cb05e01007387 */ /* 0x000fe20000100800 */
[----:B-1----:R-:W-:-:S03]  /*56270*/  LOP3.LUT R2, R29, R69, R16, 0x78, !PT ;  /* 0x000000451d027212 */ /* 0x002fc600078e7810 */
[----:B------:R-:W2:Y:S04]  /*56280*/  LDL.LU R29, [R1+0x2d8] ;  /* 0x0002d800011d7983 */ /* 0x000ea80000300800 */
[----:B------:R0:W-:Y:S01]  /*56290*/  STL [R1+0x330], R2 ;  /* 0x0003300201007387 */ /* 0x0001e20000100800 */
[----:B----4-:R-:W-:-:S03]  /*562a0*/  LOP3.LUT R0, R21, R65, R16, 0x78, !PT ;  /* 0x0000004115007212 */ /* 0x010fc600078e7810 */
[----:B------:R-:W4:Y:S01]  /*562b0*/  LDL.LU R21, [R1+0x2c8] ;  /* 0x0002c80001157983 */ /* 0x000f220000300800 */
[----:B0-----:R-:W-:-:S03]  /*562c0*/  LOP3.LUT R2, R32, R61, R16, 0x78, !PT ;  /* 0x0000003d20027212 */ /* 0x001fc600078e7810 */
[----:B------:R0:W-:Y:S04]  /*562d0*/  STL [R1+0x320], R0 ;  /* 0x0003200001007387 */ /* 0x0001e80000100800 */
[----:B------:R-:W-:Y:S01]  /*562e0*/  STL [R1+0x310], R2 ;  /* 0x0003100201007387 */ /* 0x000fe20000100800 */
[----:B------:R-:W-:-:S03]  /*562f0*/  LOP3.LUT R170, R28, R53, R16, 0x78, !PT ;  /* 0x000000351caa7212 */ /* 0x000fc600078e7810 */
[----:B------:R-:W4:Y:S01]  /*56300*/  LDL.LU R28, [R1+0x2b4] ;  /* 0x0002b400011c7983 */ /* 0x000f220000300800 */
[--C-:B0-----:R-:W-:Y:S02]  /*56310*/  LOP3.LUT R0, R31, R57, R16.reuse, 0x78, !PT ;  /* 0x000000391f007212 */ /* 0x101fe400078e7810 */
[----:B------:R-:W-:-:S03]  /*56320*/  LOP3.LUT R106, R27, R49, R16, 0x78, !PT ;  /* 0x000000311b6a7212 */ /* 0x000fc600078e7810 */
[----:B------:R-:W-:Y:S04]  /*56330*/  STL [R1+0x300], R0 ;  /* 0x0003000001007387 */ /* 0x000fe80000100800 */
[----:B------:R-:W-:Y:S04]  /*56340*/  STL [R1+0xcb4], R170 ;  /* 0x000cb4aa01007387 */ /* 0x000fe80000100800 */
[----:B------:R-:W-:Y:S04]  /*56350*/  STL [R1+0xcb8], R106 ;  /* 0x000cb86a01007387 */ /* 0x000fe80000100800 */
[----:B------:R-:W4:Y:S04]  /*56360*/  LDL.LU R32, [R1+0x328] ;  /* 0x0003280001207983 */ /* 0x000f280000300800 */
[----:B------:R-:W4:Y:S04]  /*56370*/  LDL.LU R27, [R1+0x318] ;  /* 0x00031800011b7983 */ /* 0x000f280000300800 */
[----:B------:R-:W3:Y:S01]  /*56380*/  SHFL.IDX PT, R14, R93, R252, 0x1f ;  /* 0x00001ffc5d0e7589 */ /* 0x000ee200000e0000 */
[----:B------:R-:W-:-:S03]  /*56390*/  LOP3.LUT R4, R25, R45, R16, 0x78, !PT ;  /* 0x0000002d19047212 */ /* 0x000fc600078e7810 */
[----:B------:R-:W0:Y:S04]  /*563a0*/  SHFL.IDX PT, R15, R94, R252, 0x1f ;  /* 0x00001ffc5e0f7589 */ /* 0x000e2800000e0000 */
[----:B------:R-:W-:Y:S04]  /*563b0*/  STL [R1+0xcbc], R4 ;  /* 0x000cbc0401007387 */ /* 0x000fe80000100800 */
[----:B------:R-:W4:Y:S04]  /*563c0*/  LDL.LU R25, [R1+0x308] ;  /* 0x0003080001197983 */ /* 0x000f280000300800 */
[----:B------:R-:W4:Y:S01]  /*563d0*/  LDL.LU R31, [R1+0x2f8] ;  /* 0x0002f800011f7983 */ /* 0x000f220000300800 */
[----:B------:R-:W-:-:S03]  /*563e0*/  LOP3.LUT R3, R24, R41, R16, 0x78, !PT ;  /* 0x0000002918037212 */ /* 0x000fc600078e7810 */
[----:B------:R-:W4:Y:S04]  /*563f0*/  LDL.LU R24, [R1+0x2e8] ;  /* 0x0002e80001187983 */ /* 0x000f280000300800 */
[----:B------:R-:W-:Y:S04]  /*56400*/  STL [R1+0xcc0], R3 ;  /* 0x000cc00301007387 */ /* 0x000fe80000100800 */
[----:B------:R-:W-:Y:S01]  /*56410*/  STL [R1+0xcc4], R88 ;  /* 0x000cc45801007387 */ /* 0x000fe20000100800 */
[----:B---3--:R-:W-:-:S03]  /*56420*/  LOP3.LUT R0, R22, R70, R14, 0x78, !PT ;  /* 0x0000004616007212 */ /* 0x008fc600078e780e */
[----:B------:R-:W3:Y:S04]  /*56430*/  LDL.LU R22, [R1+0x2d4] ;  /* 0x0002d40001167983 */ /* 0x000ee80000300800 */
[----:B------:R1:W-:Y:S01]  /*56440*/  STL [R1+0x32c], R0 ;  /* 0x00032c0001007387 */ /* 0x0003e20000100800 */
[--C-:B------:R-:W-:Y:S02]  /*56450*/  LOP3.LUT R2, R33, R66, R14.reuse, 0x78, !PT ;  /* 0x0000004221027212 */ /* 0x100fe400078e780e */
[--C-:B-1----:R-:W-:Y:S02]  /*56460*/  LOP3.LUT R0, R26, R62, R14.reuse, 0x78, !PT ;  /* 0x0000003e1a007212 */ /* 0x102fe400078e780e */
[----:B------:R-:W3:Y:S04]  /*56470*/  LDL.LU R26, [R1+0x2c4] ;  /* 0x0002c400011a7983 */ /* 0x000ee80000300800 */
[----:B------:R0:W-:Y:S04]  /*56480*/  STL [R1+0x31c], R2 ;  /* 0x00031c0201007387 */ /* 0x0001e80000100800 */
[----:B------:R1:W-:Y:S01]  /*56490*/  STL [R1+0x30c], R0 ;  /* 0x00030c0001007387 */ /* 0x0003e20000100800 */
[----:B--2---:R-:W-:-:S03]  /*564a0*/  LOP3.LUT R4, R23, R58, R14, 0x78, !PT ;  /* 0x0000003a17047212 */ /* 0x004fc600078e780e */
[----:B------:R-:W2:Y:S01]  /*564b0*/  LDL.LU R23, [R1+0x2b0] ;  /* 0x0002b00001177983 */ /* 0x000ea20000300800 */
[----:B------:R-:W-:-:S03]  /*564c0*/  LOP3.LUT R8, R30, R54, R14, 0x78, !PT ;  /* 0x000000361e087212 */ /* 0x000fc600078e780e */
[----:B------:R-:W-:Y:S04]  /*564d0*/  STL [R1+0xcc8], R4 ;  /* 0x000cc80401007387 */ /* 0x000fe80000100800 */
[----:B------:R-:W-:Y:S01]  /*564e0*/  STL [R1+0xccc], R8 ;  /* 0x000ccc0801007387 */ /* 0x000fe20000100800 */
[----:B------:R-:W-:-:S05]  /*564f0*/  LOP3.LUT R99, R29, R50, R14, 0x78, !PT ;  /* 0x000000321d637212 */ /* 0x000fca00078e780e */
[----:B------:R-:W-:Y:S04]  /*56500*/  STL [R1+0xcd0], R99 ;  /* 0x000cd06301007387 */ /* 0x000fe80000100800 */
[----:B------:R-:W2:Y:S01]  /*56510*/  LDL.LU R30, [R1+0x2ac] ;  /* 0x0002ac00011e7983 */ /* 0x000ea20000300800 */
[----:B----4-:R-:W-:-:S03]  /*56520*/  LOP3.LUT R168, R21, R46, R14, 0x78, !PT ;  /* 0x0000002e15a87212 */ /* 0x010fc600078e780e */
[----:B------:R-:W4:Y:S04]  /*56530*/  LDL.LU R21, [R1+0x29c] ;  /* 0x00029c0001157983 */ /* 0x000f280000300800 */
[----:B------:R-:W-:Y:S04]  /*56540*/  STL [R1+0xcd4], R168 ;  /* 0x000cd4a801007387 */ /* 0x000fe80000100800 */
        /* <DEDUP_REMOVED lines=8> */
[----:B------:R-:W0:Y:S04]  /*565d0*/  SHFL.IDX PT, R16, R88, R252, 0x1f ;  /* 0x00001ffc58107589 */ /* 0x000e2800000e0000 */
[----:B------:R1:W-:Y:S04]  /*565e0*/  STL [R1+0x328], R0 ;  /* 0x0003280001007387 */ /* 0x0003e80000100800 */
[----:B------:R0:W-:Y:S01]  /*565f0*/  STL [R1+0x318], R2 ;  /* 0x0003180201007387 */ /* 0x0001e20000100800 */
[----:B-1----:R-:W-:-:S03]  /*56600*/  LOP3.LUT R0, R25, R63, R15, 0x78, !PT ;  /* 0x0000003f19007212 */ /* 0x002fc600078e780f */
[----:B------:R-:W4:Y:S01]  /*56610*/  LDL.LU R25, [R1+0x25c] ;  /* 0x00025c0001197983 */ /* 0x000f220000300800 */
[----:B------:R-:W-:-:S03]  /*56620*/  LOP3.LUT R106, R31, R59, R15, 0x78, !PT ;  /* 0x0000003b1f6a7212 */ /* 0x000fc600078e780f */
[----:B------:R4:W-:Y:S01]  /*56630*/  STL [R1+0x308], R0 ;  /* 0x0003080001007387 */ /* 0x0009e20000100800 */
[----:B------:R-:W-:-:S03]  /*56640*/  LOP3.LUT R177, R24, R55, R15, 0x78, !PT ;  /* 0x0000003718b17212 */ /* 0x000fc600078e780f */
[----:B------:R-:W-:Y:S04]  /*56650*/  STL [R1+0xce0], R106 ;  /* 0x000ce06a01007387 */ /* 0x000fe80000100800 */
[----:B------:R-:W4:Y:S04]  /*56660*/  LDL.LU R24, [R1+0x24c] ;  /* 0x00024c0001187983 */ /* 0x000f280000300800 */
[----:B------:R-:W-:Y:S01]  /*56670*/  STL [R1+0xce4], R177 ;  /* 0x000ce4b101007387 */ /* 0x000fe20000100800 */
[----:B---3--:R-:W-:-:S03]  /*56680*/  LOP3.LUT R125, R22, R51, R15, 0x78, !PT ;  /* 0x00000033167d7212 */ /* 0x008fc600078e780f */
[----:B------:R-:W3:Y:S04]  /*56690*/  LDL.LU R22, [R1+0x234] ;  /* 0x0002340001167983 */ /* 0x000ee80000300800 */
[----:B------:R-:W-:Y:S01]  /*566a0*/  STL [R1+0xce8], R125 ;  /* 0x000ce87d01007387 */ /* 0x000fe20000100800 */
[----:B------:R-:W-:-:S05]  /*566b0*/  LOP3.LUT R116, R26, R47, R15, 0x78, !PT ;  /* 0x0000002f1a747212 */ /* 0x000fca00078e780f */
[----:B------:R1:W-:Y:S04]  /*566c0*/  STL [R1+0xcec], R116 ;  /* 0x000cec7401007387 */ /* 0x0003e80000100800 */
[----:B------:R-:W3:Y:S01]  /*566d0*/  LDL.LU R26, [R1+0x2a8] ;  /* 0x0002a800011a7983 */ /* 0x000ee20000300800 */
[----:B--2---:R-:W-:-:S03]  /*566e0*/  LOP3.LUT R134, R23, R43, R15, 0x78, !PT ;  /* 0x0000002b17867212 */ /* 0x004fc600078e780f */
[----:B------:R-:W2:Y:S04]  /*566f0*/  LDL.LU R23, [R1+0x298] ;  /* 0x0002980001177983 */ /* 0x000ea80000300800 */
[----:B------:R-:W2:Y:S04]  /*56700*/  LDL.LU R33, [R1+0x288] ;  /* 0x0002880001217983 */ /* 0x000ea80000300800 */
[----:B------:R-:W-:Y:S04]  /*56710*/  STL [R1+0xcf0], R134 ;  /* 0x000cf08601007387 */ /* 0x000fe80000100800 */
[----:B------:R-:W-:Y:S04]  /*56720*/  STL [R1+0xcf4], R90 ;  /* 0x000cf45a01007387 */ /* 0x000fe80000100800 */
[----:B------:R-:W2:Y:S01]  /*56730*/  LDL.LU R32, [R1+0x278] ;  /* 0x0002780001207983 */ /* 0x000ea20000300800 */
[----:B0-----:R-:W-:-:S05]  /*56740*/  LOP3.LUT R2, R30, R68, R16, 0x78, !PT ;  /* 0x000000441e027212 */ /* 0x001fca00078e7810 */
[----:B------:R-:W-:Y:S01]  /*56750*/  STL [R1+0x2ac], R2 ;  /* 0x0002ac0201007387 */ /* 0x000fe20000100800 */
[----:B----4-:R-:W-:-:S03]  /*56760*/  LOP3.LUT R0, R21, R64, R16, 0x78, !PT ;  /* 0x0000004015007212 */ /* 0x010fc600078e7810 */
[----:B------:R-:W4:Y:S01]  /*56770*/  LDL.LU R21, [R1+0x268] ;  /* 0x0002680001157983 */ /* 0x000f220000300800 */
[----:B-1----:R-:W-:-:S03]  /*56780*/  LOP3.LUT R116, R29, R60, R16, 0x78, !PT ;  /* 0x0000003c1d747212 */ /* 0x002fc600078e7810 */
[----:B------:R-:W-:Y:S04]  /*56790*/  STL [R1+0x29c], R0 ;  /* 0x00029c0001007387 */ /* 0x000fe80000100800 */
[----:B------:R-:W4:Y:S01]  /*567a0*/  LDL.LU R31, [R1+0x258] ;  /* 0x00025800011f7983 */ /* 0x000f220000300800 */
[----:B------:R-:W-:-:S03]  /*567b0*/  LOP3.LUT R170, R28, R56, R16, 0x78, !PT ;  /* 0x000000381caa7212 */ /* 0x000fc600078e7810 */
[----:B------:R-:W-:Y:S04]  /*567c0*/  STL [R1+0xcf8], R116 ;  /* 0x000cf87401007387 */ /* 0x000fe80000100800 */
[----:B------:R-:W4:Y:S04]  /*567d0*/  LDL.LU R30, [R1+0x248] ;  /* 0x00024800011e7983 */ /* 0x000f280000300800 */
[----:B------:R-:W4:Y:S04]  /*567e0*/  LDL.LU R29, [R1+0x230] ;  /* 0x00023000011d7983 */ /* 0x000f280000300800 */
[----:B------:R-:W-:Y:S01]  /*567f0*/  STL [R1+0xcfc], R170 ;  /* 0x000cfcaa01007387 */ /* 0x000fe20000100800 */
[----:B------:R-:W-:-:S05]  /*56800*/  LOP3.LUT R172, R27, R52, R16, 0x78, !PT ;  /* 0x000000341bac7212 */ /* 0x000fca00078e7810 */
[----:B------:R-:W-:Y:S04]  /*56810*/  STL [R1+0xd00], R172 ;  /* 0x000d00ac01007387 */ /* 0x000fe80000100800 */
[----:B------:R-:W4:Y:S04]  /*56820*/  LDL.LU R27, [R1+0x2a4] ;  /* 0x0002a400011b7983 */ /* 0x000f280000300800 */
[----:B------:R-:W0:Y:S01]  /*56830*/  SHFL.IDX PT, R14, R89, R252, 0x1f ;  /* 0x00001ffc590e7589 */ /* 0x000e2200000e0000 */
[----:B------:R-:W-:-:S03]  /*56840*/  LOP3.LUT R5, R25, R48, R16, 0x78, !PT ;  /* 0x0000003019057212 */ /* 0x000fc600078e7810 */
[----:B------:R-:W4:Y:S04]  /*56850*/  LDL.LU R25, [R1+0x294] ;  /* 0x0002940001197983 */ /* 0x000f280000300800 */
[----:B------:R-:W-:Y:S01]  /*56860*/  STL [R1+0xd04], R5 ;  /* 0x000d040501007387 */ /* 0x000fe20000100800 */
[----:B------:R-:W-:-:S03]  /*56870*/  LOP3.LUT R167, R24, R44, R16, 0x78, !PT ;  /* 0x0000002c18a77212 */ /* 0x000fc600078e7810 */
[----:B------:R-:W1:Y:S04]  /*56880*/  SHFL.IDX PT, R15, R90, R252, 0x1f ;  /* 0x00001ffc5a0f7589 */ /* 0x000e6800000e0000 */
[----:B------:R-:W4:Y:S04]  /*56890*/  LDL.LU R28, [R1+0x284] ;  /* 0x00028400011c7983 */ /* 0x000f280000300800 */
[----:B------:R-:W-:Y:S04]  /*568a0*/  STL [R1+0xd08], R167 ;  /* 0x000d08a701007387 */ /* 0x000fe80000100800 */
[----:B------:R-:W4:Y:S01]  /*568b0*/  LDL.LU R24, [R1+0x274] ;  /* 0x0002740001187983 */ /* 0x000f220000300800 */
[----:B---3--:R-:W-:-:S03]  /*568c0*/  LOP3.LUT R133, R22, R40, R16, 0x78, !PT ;  /* 0x0000002816857212 */ /* 0x008fc600078e7810 */
[----:B------:R-:W3:Y:S04]  /*568d0*/  LDL.LU R22, [R1+0x264] ;  /* 0x0002640001167983 */ /* 0x000ee80000300800 */
[----:B------:R-:W-:Y:S04]  /*568e0*/  STL [R1+0xd0c], R133 ;  /* 0x000d0c8501007387 */ /* 0x000fe80000100800 */
[----:B------:R-:W-:Y:S01]  /*568f0*/  STL [R1+0xd10], R91 ;  /* 0x000d105b01007387 */ /* 0x000fe20000100800 */
[----:B0-----:R-:W-:-:S03]  /*56900*/  LOP3.LUT R2, R26, R69, R14, 0x78, !PT ;  /* 0x000000451a027212 */ /* 0x001fc600078e780e */
[----:B------:R-:W3:Y:S04]  /*56910*/  LDL.LU R26, [R1+0x254] ;  /* 0x00025400011a7983 */ /* 0x000ee80000300800 */
[----:B------:R-:W-:Y:S01]  /*56920*/  STL [R1+0x2a8], R2 ;  /* 0x0002a80201007387 */ /* 0x000fe20000100800 */
[----:B--2---:R-:W-:-:S03]  /*56930*/  LOP3.LUT R0, R23, R65, R14, 0x78, !PT ;  /* 0x0000004117007212 */ /* 0x004fc600078e780e */
[----:B------:R-:W2:Y:S01]  /*56940*/  LDL.LU R23, [R1+0x244] ;  /* 0x0002440001177983 */ /* 0x000ea20000300800 */
[----:B------:R-:W-:-:S03]  /*56950*/  LOP3.LUT R125, R33, R61, R14, 0x78, !PT ;  /* 0x0000003d217d7212 */ /* 0x000fc600078e780e */
[----:B------:R1:W-:Y:S04]  /*56960*/  STL [R1+0x298], R0 ;  /* 0x0002980001007387 */ /* 0x0003e80000100800 */
[----:B------:R-:W-:Y:S01]  /*56970*/  STL [R1+0xd14], R125 ;  /* 0x000d147d01007387 */ /* 0x000fe20000100800 */
[----:B------:R-:W-:-:S05]  /*56980*/  LOP3.LUT R94, R32, R57, R14, 0x78, !PT ;  /* 0x00000039205e7212 */ /* 0x000fca00078e780e */
[----:B------:R-:W-:Y:S01]  /*56990*/  STL [R1+0xd18], R94 ;  /* 0x000d185e01007387 */ /* 0x000fe20000100800 */
[----:B----4-:R-:W-:-:S03]  /*569a0*/  LOP3.LUT R130, R21, R53, R14, 0x78, !PT ;  /* 0x0000003515827212 */ /* 0x010fc600078e780e */
[----:B------:R-:W4:Y:S04]  /*569b0*/  LDL.LU R21, [R1+0x22c] ;  /* 0x00022c0001157983 */ /* 0x000f280000300800 */
[----:B------:R-:W-:Y:S01]  /*569c0*/  STL [R1+0xd1c], R130 ;  /* 0x000d1c8201007387 */ /* 0x000fe20000100800 */
[--C-:B------:R-:W-:Y:S02]  /*569d0*/  LOP3.LUT R98, R31, R49, R14.reuse, 0x78, !PT ;  /* 0x000000311f627212 */ /* 0x100fe400078e780e */
[----:B------:R-:W-:-:S03]  /*569e0*/  LOP3.LUT R117, R30, R45, R14, 0x78, !PT ;  /* 0x0000002d1e757212 */ /* 0x000fc600078e780e */
[----:B------:R-:W-:Y:S01]  /*569f0*/  STL [R1+0xd20], R98 ;  /* 0x000d206201007387 */ /* 0x000fe20000100800 */
[----:B------:R-:W-:-:S03]  /*56a00*/  LOP3.LUT R139, R29, R41, R14, 0x78, !PT ;  /* 0x000000291d8b7212 */ /* 0x000fc600078e780e */
[----:B------:R0:W-:Y:S04]  /*56a10*/  STL [R1+0xd24], R117 ;  /* 0x000d247501007387 */ /* 0x0001e80000100800 */
[----:B------:R-:W-:Y:S04]  /*56a20*/  STL [R1+0xd28], R139 ;  /* 0x000d288b01007387 */ /* 0x000fe80000100800 */
[----:B------:R-:W-:Y:S01]  /*56a30*/  STL [R1+0xd2c], R85 ;  /* 0x000d2c5501007387 */ /* 0x000fe20000100800 */
[----:B-1----:R-:W-:-:S03]  /*56a40*/  LOP3.LUT R0, R27, R70, R15, 0x78, !PT ;  /* 0x000000461b007212 */ /* 0x002fc600078e780f */
[----:B------:R-:W4:Y:S04]  /*56a50*/  LDL.LU R27, [R1+0x2a0] ;  /* 0x0002a000011b7983 */ /* 0x000f280000300800 */
[----:B------:R-:W-:Y:S04]  /*56a60*/  STL [R1+0x2a4], R0 ;  /* 0x0002a40001007387 */ /* 0x000fe80000100800 */
[----:B------:R-:W1:Y:S01]  /*56a70*/  SHFL.IDX PT, R16, R91, R252, 0x1f ;  /* 0x00001ffc5b107589 */ /* 0x000e6200000e0000 */
[----:B0-----:R-:W-:-:S03]  /*56a80*/  LOP3.LUT R117, R25, R66, R15, 0x78, !PT ;  /* 0x0000004219757212 */ /* 0x001fc600078e780f */
[----:B------:R-:W4:Y:S04]  /*56a90*/  LDL.LU R25, [R1+0x290] ;  /* 0x0002900001197983 */ /* 0x000f280000300800 */
[----:B------:R-:W-:Y:S01]  /*56aa0*/  STL [R1+0xd30], R117 ;  /* 0x000d307501007387 */ /* 0x000fe20000100800 */
[----:B------:R-:W-:-:S05]  /*56ab0*/  LOP3.LUT R177, R28, R62, R15, 0x78, !PT ;  /* 0x0000003e1cb17212 */ /* 0x000fca00078e780f */
[----:B------:R-:W-:Y:S01]  /*56ac0*/  STL [R1+0xd34], R177 ;  /* 0x000d34b101007387 */ /* 0x000fe20000100800 */
[----:B------:R-:W-:-:S03]  /*56ad0*/  LOP3.LUT R174, R24, R58, R15, 0x78, !PT ;  /* 0x0000003a18ae7212 */ /* 0x000fc600078e780f */
[----:B------:R-:W4:Y:S04]  /*56ae0*/  LDL.LU R24, [R1+0x280] ;  /* 0x0002800001187983 */ /* 0x000f280000300800 */
[----:B------:R-:W-:Y:S01]  /*56af0*/  STL [R1+0xd38], R174 ;  /* 0x000d38ae01007387 */ /* 0x000fe20000100800 */
[----:B---3--:R-:W-:-:S03]  /*56b00*/  LOP3.LUT R165, R22, R54, R15, 0x78, !PT ;  /* 0x0000003616a57212 */ /* 0x008fc600078e780f */
[----:B------:R-:W3:Y:S04]  /*56b10*/  LDL.LU R22, [R1+0x270] ;  /* 0x0002700001167983 */ /* 0x000ee80000300800 */
[----:B------:R-:W-:Y:S01]  /*56b20*/  STL [R1+0xd3c], R165 ;  /* 0x000d3ca501007387 */ /* 0x000fe20000100800 */
[----:B------:R-:W-:-:S05]  /*56b30*/  LOP3.LUT R126, R26, R50, R15, 0x78, !PT ;  /* 0x000000321a7e7212 */ /* 0x000fca00078e780f */
[----:B------:R-:W-:Y:S04]  /*56b40*/  STL [R1+0xd40], R126 ;  /* 0x000d407e01007387 */ /* 0x000fe80000100800 */
[----:B------:R-:W3:Y:S01]  /*56b50*/  LDL.LU R84, [R1+0x260] ;  /* 0x0002600001547983 */ /* 0x000ee20000300800 */
[----:B--2---:R-:W-:-:S03]  /*56b60*/  LOP3.LUT R166, R23, R46, R15, 0x78, !PT ;  /* 0x0000002e17a67212 */ /* 0x004fc600078e780f */
[----:B------:R-:W2:Y:S04]  /*56b70*/  LDL.LU R23, [R1+0x250] ;  /* 0x0002500001177983 */ /* 0x000ea80000300800 */
[----:B------:R-:W2:Y:S04]  /*56b80*/  LDL.LU R83, [R1+0x238] ;  /* 0x0002380001537983 */ /* 0x000ea80000300800 */
[----:B------:R-:W2:Y:S04]  /*56b90*/  LDL.LU R75, [R1+0x228] ;  /* 0x00022800014b7983 */ /* 0x000ea80000300800 */
[----:B------:R-:W-:Y:S04]  /*56ba0*/  STL [R1+0xd44], R166 ;  /* 0x000d44a601007387 */ /* 0x000fe80000100800 */
[----:B------:R-:W2:Y:S04]  /*56bb0*/  LDL.LU R30, [R1+0x224] ;  /* 0x00022400011e7983 */ /* 0x000ea80000300800 */
[----:B------:R-:W2:Y:S01]  /*56bc0*/  LDL.LU R36, [R1+0x214] ;  /* 0x0002140001247983 */ /* 0x000ea20000300800 */
[----:B----4-:R-:W-:-:S03]  /*56bd0*/  LOP3.LUT R138, R21, R42, R15, 0x78, !PT ;  /* 0x0000002a158a7212 */ /* 0x010fc600078e780f */
        /* <DEDUP_REMOVED lines=8> */
[----:B------:R-:W4:Y:S01]  /*56c60*/  LDL.LU R32, [R1+0x220] ;  /* 0x0002200001207983 */ /* 0x000f220000300800 */
[----:B-1----:R-:W-:-:S05]  /*56c70*/  LOP3.LUT R0, R27, R71, R16, 0x78, !PT ;  /* 0x000000471b007212 */ /* 0x002fca00078e7810 */
[----:B------:R-:W-:Y:S04]  /*56c80*/  STL [R1+0x2a0], R0 ;  /* 0x0002a00001007387 */ /* 0x000fe80000100800 */
[----:B------:R-:W4:Y:S04]  /*56c90*/  LDL.LU R28, [R1+0x210] ;  /* 0x00021000011c7983 */ /* 0x000f280000300800 */
[----:B------:R-:W0:Y:S01]  /*56ca0*/  SHFL.IDX PT, R14, R85, R252, 0x1f ;  /* 0x00001ffc550e7589 */ /* 0x000e2200000e0000 */
[----:B------:R-:W-:-:S03]  /*56cb0*/  LOP3.LUT R98, R25, R67, R16, 0x78, !PT ;  /* 0x0000004319627212 */ /* 0x000fc600078e7810 */
[----:B------:R-:W4:Y:S04]  /*56cc0*/  LDL.LU R31, [R1+0x200] ;  /* 0x00020000011f7983 */ /* 0x000f280000300800 */
[----:B------:R-:W4:Y:S04]  /*56cd0*/  LDL.LU R27, [R1+0x1f0] ;  /* 0x0001f000011b7983 */ /* 0x000f280000300800 */
[----:B------:R-:W-:Y:S04]  /*56ce0*/  STL [R1+0xd50], R98 ;  /* 0x000d506201007387 */ /* 0x000fe80000100800 */
[----:B------:R-:W4:Y:S04]  /*56cf0*/  LDL.LU R25, [R1+0x1e0] ;  /* 0x0001e00001197983 */ /* 0x000f280000300800 */
[----:B------:R-:W1:Y:S01]  /*56d00*/  SHFL.IDX PT, R15, R86, R252, 0x1f ;  /* 0x00001ffc560f7589 */ /* 0x000e6200000e0000 */
[----:B------:R-:W-:-:S05]  /*56d10*/  LOP3.LUT R106, R24, R63, R16, 0x78, !PT ;  /* 0x0000003f186a7212 */ /* 0x000fca00078e7810 */
[----:B------:R0:W-:Y:S04]  /*56d20*/  STL [R1+0xd54], R106 ;  /* 0x000d546a01007387 */ /* 0x0001e80000100800 */
[----:B------:R-:W4:Y:S01]  /*56d30*/  LDL.LU R24, [R1+0x1d0] ;  /* 0x0001d00001187983 */ /* 0x000f220000300800 */
[----:B---3--:R-:W-:-:S03]  /*56d40*/  LOP3.LUT R169, R22, R59, R16, 0x78, !PT ;  /* 0x0000003b16a97212 */ /* 0x008fc600078e7810 */
[----:B------:R-:W3:Y:S04]  /*56d50*/  LDL.LU R22, [R1+0x1c0] ;  /* 0x0001c00001167983 */ /* 0x000ee80000300800 */
[----:B------:R-:W-:Y:S01]  /*56d60*/  STL [R1+0xd58], R169 ;  /* 0x000d58a901007387 */ /* 0x000fe20000100800 */
[----:B--2---:R-:W-:-:S03]  /*56d70*/  LOP3.LUT R100, R23, R51, R16, 0x78, !PT ;  /* 0x0000003317647212 */ /* 0x004fc600078e7810 */
[----:B------:R-:W2:Y:S01]  /*56d80*/  LDL.LU R23, [R1+0x1a4] ;  /* 0x0001a40001177983 */ /* 0x000ea20000300800 */
[----:B0-----:R-:W-:-:S03]  /*56d90*/  LOP3.LUT R106, R30, R68, R14, 0x78, !PT ;  /* 0x000000441e6a7212 */ /* 0x001fc600078e780e */
[----:B------:R-:W2:Y:S01]  /*56da0*/  LDL.LU R30, [R1+0x21c] ;  /* 0x00021c00011e7983 */ /* 0x000ea20000300800 */
        /* <DEDUP_REMOVED lines=8> */
[--C-:B------:R-:W-:Y:S02]  /*56e30*/  LOP3.LUT R2, R84, R55, R16.reuse, 0x78, !PT ;  /* 0x0000003754027212 */ /* 0x100fe400078e7810 */
[--C-:B------:R-:W-:Y:S01]  /*56e40*/  LOP3.LUT R118, R83, R47, R16.reuse, 0x78, !PT ;  /* 0x0000002f53767212 */ /* 0x100fe200078e7810 */
[----:B------:R-:W4:Y:S01]  /*56e50*/  LDL.LU R96, [R1+0x1cc] ;  /* 0x0001cc0001607983 */ /* 0x000f220000300800 */
[----:B------:R-:W-:-:S03]  /*56e60*/  LOP3.LUT R137, R75, R43, R16, 0x78, !PT ;  /* 0x0000002b4b897212 */ /* 0x000fc600078e7810 */
[----:B------:R-:W0:Y:S01]  /*56e70*/  SHFL.IDX PT, R16, R87, R252, 0x1f ;  /* 0x00001ffc57107589 */ /* 0x000e2200000e0000 */
[----:B------:R-:W-:-:S03]  /*56e80*/  LOP3.LUT R6, R27, R57, R15, 0x78, !PT ;  /* 0x000000391b067212 */ /* 0x000fc600078e780f */
[----:B------:R-:W4:Y:S01]  /*56e90*/  LDL.LU R27, [R1+0x1b0] ;  /* 0x0001b000011b7983 */ /* 0x000f220000300800 */
[----:B------:R-:W-:-:S03]  /*56ea0*/  LOP3.LUT R162, R25, R53, R15, 0x78, !PT ;  /* 0x0000003519a27212 */ /* 0x000fc600078e780f */
[----:B------:R-:W4:Y:S04]  /*56eb0*/  LDL.LU R25, [R1+0x1a0] ;  /* 0x0001a00001197983 */ /* 0x000f280000300800 */
[----:B------:R-:W4:Y:S04]  /*56ec0*/  LDL.LU R95, [R1+0x218] ;  /* 0x00021800015f7983 */ /* 0x000f280000300800 */
[----:B------:R-:W4:Y:S01]  /*56ed0*/  LDL.LU R84, [R1+0x208] ;  /* 0x0002080001547983 */ /* 0x000f220000300800 */
[--C-:B------:R-:W-:Y:S02]  /*56ee0*/  LOP3.LUT R130, R36, R64, R14.reuse, 0x78, !PT ;  /* 0x0000004024827212 */ /* 0x100fe400078e780e */
[----:B------:R-:W-:-:S02]  /*56ef0*/  LOP3.LUT R124, R35, R56, R14, 0x78, !PT ;  /* 0x00000038237c7212 */ /* 0x000fc400078e780e */
[--C-:B------:R-:W-:Y:S02]  /*56f00*/  LOP3.LUT R127, R24, R49, R15.reuse, 0x78, !PT ;  /* 0x00000031187f7212 */ /* 0x100fe400078e780f */
[--C-:B------:R-:W-:Y:S02]  /*56f10*/  LOP3.LUT R97, R34, R48, R14.reuse, 0x78, !PT ;  /* 0x0000003022617212 */ /* 0x100fe400078e780e */
[----:B------:R-:W-:Y:S02]  /*56f20*/  LOP3.LUT R7, R33, R44, R14, 0x78, !PT ;  /* 0x0000002c21077212 */ /* 0x000fe400078e780e */
[--C-:B------:R-:W-:Y:S02]  /*56f30*/  LOP3.LUT R98, R32, R69, R15.reuse, 0x78, !PT ;  /* 0x0000004520627212 */ /* 0x100fe400078e780f */
[--C-:B------:R-:W-:Y:S02]  /*56f40*/  LOP3.LUT R135, R31, R61, R15.reuse, 0x78, !PT ;  /* 0x0000003d1f877212 */ /* 0x100fe400078e780f */
[----:B---3--:R-:W-:-:S02]  /*56f50*/  LOP3.LUT R112, R22, R45, R15, 0x78, !PT ;  /* 0x0000002d16707212 */ /* 0x008fc400078e780f */
[----:B------:R-:W3:Y:S04]  /*56f60*/  LDL.LU R22, [R1+0x1f8] ;  /* 0x0001f80001167983 */ /* 0x000ee80000300800 */
[----:B------:R-:W3:Y:S01]  /*56f70*/  LDL.LU R83, [R1+0x1e8] ;  /* 0x0001e80001537983 */ /* 0x000ee20000300800 */
[----:B--2---:R-:W-:-:S03]  /*56f80*/  LOP3.LUT R12, R23, R41, R15, 0x78, !PT ;  /* 0x00000029170c7212 */ /* 0x004fc600078e780f */
[----:B------:R-:W2:Y:S04]  /*56f90*/  LDL.LU R23, [R1+0x1d8] ;  /* 0x0001d80001177983 */ /* 0x000ea80000300800 */
[----:B------:R-:W2:Y:S04]  /*56fa0*/  LDL.LU R24, [R1+0x1c8] ;  /* 0x0001c80001187983 */ /* 0x000ea80000300800 */
[----:B------:R-:W2:Y:S04]  /*56fb0*/  LDL.LU R75, [R1+0x1ac] ;  /* 0x0001ac00014b7983 */ /* 0x000ea80000300800 */
[----:B------:R-:W2:Y:S04]  /*56fc0*/  LDL.LU R36, [R1+0x19c] ;  /* 0x00019c0001247983 */ /* 0x000ea80000300800 */
[----:B------:R-:W2:Y:S01]  /*56fd0*/  LDL.LU R35, [R1+0x198] ;  /* 0x0001980001237983 */ /* 0x000ea20000300800 */
[----:B0-----:R-:W-:-:S02]  /*56fe0*/  LOP3.LUT R86, R30, R70, R16, 0x78, !PT ;  /* 0x000000461e567212 */ /* 0x001fc400078e7810 */
[--C-:B----4-:R-:W-:Y:S02]  /*56ff0*/  LOP3.LUT R125, R21, R66, R16.reuse, 0x78, !PT ;  /* 0x00000042157d7212 */ /* 0x110fe400078e7810 */
[----:B------:R-:W4:Y:S04]  /*57000*/  LDL.LU R21, [R1+0x188] ;  /* 0x0001880001157983 */ /* 0x000f280000300800 */
[----:B------:R-:W4:Y:S01]  /*57010*/  LDL.LU R34, [R1+0x80] ;  /* 0x0000800001227983 */ /* 0x000f220000300800 */
[----:B------:R-:W-:-:S03]  /*57020*/  LOP3.LUT R168, R26, R62, R16, 0x78, !PT ;  /* 0x0000003e1aa87212 */ /* 0x000fc600078e7810 */
[----:B------:R-:W4:Y:S04]  /*57030*/  LDL.LU R33, [R1+0x70] ;  /* 0x0000700001217983 */ /* 0x000f280000300800 */
        /* <DEDUP_REMOVED lines=8> */
[----:B------:R-:W3:Y:S01]  /*570c0*/  SHFL.IDX PT, R14, R11, R252, 0x1f ;  /* 0x00001ffc0b0e7589 */ /* 0x000ee200000e0000 */
[----:B------:R-:W-:-:S03]  /*570d0*/  LOP3.LUT R123, R96, R50, R16, 0x78, !PT ;  /* 0x00000032607b7212 */ /* 0x000fc600078e7810 */
[----:B------:R-:W4:Y:S01]  /*570e0*/  SHFL.IDX PT, R15, R158, R252, 0x1f ;  /* 0x00001ffc9e0f7589 */ /* 0x000f2200000e0000 */
[----:B------:R-:W-:-:S03]  /*570f0*/  LOP3.LUT R111, R27, R46, R16, 0x78, !PT ;  /* 0x0000002e1b6f7212 */ /* 0x000fc600078e7810 */
[----:B------:R-:W4:Y:S01]  /*57100*/  LDL.LU R27, [R1+0x7c] ;  /* 0x00007c00011b7983 */ /* 0x000f220000300800 */
[----:B------:R-:W-:-:S03]  /*57110*/  LOP3.LUT R72, R25, R42, R16, 0x78, !PT ;  /* 0x0000002a19487212 */ /* 0x000fc600078e7810 */
[----:B------:R-:W0:Y:S04]  /*57120*/  SHFL.IDX PT, R16, R159, R252, 0x1f ;  /* 0x00001ffc9f107589 */ /* 0x000e2800000e0000 */
[----:B------:R-:W4:Y:S01]  /*57130*/  LDL.LU R25, [R1+0x6c] ;  /* 0x00006c0001197983 */ /* 0x000f220000300800 */
[----:B---3--:R-:W-:-:S03]  /*57140*/  LOP3.LUT R99, R22, R63, R14, 0x78, !PT ;  /* 0x0000003f16637212 */ /* 0x008fc600078e780e */
[----:B------:R-:W3:Y:S01]  /*57150*/  LDL.LU R22, [R1+0x5c] ;  /* 0x00005c0001167983 */ /* 0x000ee20000300800 */
[----:B--2---:R-:W-:-:S03]  /*57160*/  LOP3.LUT R128, R23, R55, R14, 0x78, !PT ;  /* 0x0000003717807212 */ /* 0x004fc600078e780e */
[----:B------:R-:W2:Y:S01]  /*57170*/  LDL.LU R23, [R1+0x4c] ;  /* 0x00004c0001177983 */ /* 0x000ea20000300800 */
[----:B------:R-:W-:-:S03]  /*57180*/  LOP3.LUT R103, R24, R51, R14, 0x78, !PT ;  /* 0x0000003318677212 */ /* 0x000fc600078e780e */
[----:B------:R-:W2:Y:S01]  /*57190*/  LDL.LU R24, [R1+0x3c] ;  /* 0x00003c0001187983 */ /* 0x000ea20000300800 */
[----:B----4-:R-:W-:-:S03]  /*571a0*/  LOP3.LUT R133, R21, R64, R15, 0x78, !PT ;  /* 0x0000004015857212 */ /* 0x010fc600078e780f */
[----:B------:R-:W4:Y:S01]  /*571b0*/  LDL.LU R21, [R1+0x2c] ;  /* 0x00002c0001157983 */ /* 0x000f220000300800 */
[----:B------:R-:W-:-:S03]  /*571c0*/  LOP3.LUT R171, R26, R52, R15, 0x78, !PT ;  /* 0x000000341aab7212 */ /* 0x000fc600078e780f */
[----:B------:R-:W4:Y:S04]  /*571d0*/  LDL.LU R26, [R1+0x190] ;  /* 0x00019000011a7983 */ /* 0x000f280000300800 */
        /* <DEDUP_REMOVED lines=8> */
[--C-:B------:R-:W-:Y:S02]  /*57260*/  LOP3.LUT R175, R83, R59, R14.reuse, 0x78, !PT ;  /* 0x0000003b53af7212 */ /* 0x100fe400078e780e */
[--C-:B------:R-:W-:Y:S01]  /*57270*/  LOP3.LUT R113, R75, R47, R14.reuse, 0x78, !PT ;  /* 0x0000002f4b717212 */ /* 0x100fe200078e780e */
[----:B------:R-:W4:Y:S01]  /*57280*/  LDL.LU R107, [R1+0x48] ;  /* 0x00004800016b7983 */ /* 0x000f220000300800 */
[----:B------:R-:W-:-:S03]  /*57290*/  LOP3.LUT R73, R36, R43, R14, 0x78, !PT ;  /* 0x0000002b24497212 */ /* 0x000fc600078e780e */
[----:B------:R-:W4:Y:S01]  /*572a0*/  SHFL.IDX PT, R14, R160, R252, 0x1f ;  /* 0x00001ffca00e7589 */ /* 0x000f2200000e0000 */
[----:B------:R-:W-:-:S03]  /*572b0*/  LOP3.LUT R4, R27, R61, R16, 0x78, !PT ;  /* 0x0000003d1b047212 */ /* 0x000fc600078e7810 */
[----:B------:R-:W4:Y:S04]  /*572c0*/  LDL.LU R96, [R1+0x38] ;  /* 0x0000380001607983 */ /* 0x000f280000300800 */
[----:B------:R-:W4:Y:S04]  /*572d0*/  LDL.LU R27, [R1+0x28] ;  /* 0x00002800011b7983 */ /* 0x000f280000300800 */
[----:B------:R-:W4:Y:S01]  /*572e0*/  LDL.LU R95, [R1+0x18c] ;  /* 0x00018c00015f7983 */ /* 0x000f220000300800 */
[----:B------:R-:W-:Y:S02]  /*572f0*/  LOP3.LUT R173, R33, R56, R15, 0x78, !PT ;  /* 0x0000003821ad7212 */ /* 0x000fe400078e780f */
[----:B------:R-:W-:-:S02]  /*57300*/  LOP3.LUT R9, R25, R57, R16, 0x78, !PT ;  /* 0x0000003919097212 */ /* 0x000fc400078e7810 */
[--C-:B------:R-:W-:Y:S02]  /*57310*/  LOP3.LUT R166, R35, R68, R15.reuse, 0x78, !PT ;  /* 0x0000004423a67212 */ /* 0x100fe400078e780f */
[--C-:B------:R-:W-:Y:S02]  /*57320*/  LOP3.LUT R8, R34, R60, R15.reuse, 0x78, !PT ;  /* 0x0000003c22087212 */ /* 0x100fe400078e780f */
[--C-:B------:R-:W-:Y:S02]  /*57330*/  LOP3.LUT R121, R32, R48, R15.reuse, 0x78, !PT ;  /* 0x0000003020797212 */ /* 0x100fe400078e780f */
[--C-:B------:R-:W-:Y:S02]  /*57340*/  LOP3.LUT R110, R31, R44, R15.reuse, 0x78, !PT ;  /* 0x0000002c1f6e7212 */ /* 0x100fe400078e780f */
[----:B------:R-:W-:Y:S02]  /*57350*/  LOP3.LUT R74, R30, R40, R15, 0x78, !PT ;  /* 0x000000281e4a7212 */ /* 0x000fe400078e780f */
[----:B---3--:R-:W-:-:S02]  /*57360*/  LOP3.LUT R105, R22, R53, R16, 0x78, !PT ;  /* 0x0000003516697212 */ /* 0x008fc400078e7810 */
[----:B------:R-:W3:Y:S01]  /*57370*/  LDL.LU R22, [R1+0x144] ;  /* 0x0001440001167983 */ /* 0x000ee20000300800 */
[----:B--2---:R-:W-:-:S03]  /*57380*/  LOP3.LUT R101, R23, R49, R16, 0x78, !PT ;  /* 0x0000003117657212 */ /* 0x004fc600078e7810 */
[----:B------:R-:W2:Y:S04]  /*57390*/  LDL.LU R23, [R1+0x74] ;  /* 0x0000740001177983 */ /* 0x000ea80000300800 */
[----:B------:R-:W2:Y:S01]  /*573a0*/  LDL.LU R84, [R1+0x64] ;  /* 0x0000640001547983 */ /* 0x000ea20000300800 */
[----:B------:R-:W-:-:S03]  /*573b0*/  LOP3.LUT R114, R24, R45, R16, 0x78, !PT ;  /* 0x0000002d18727212 */ /* 0x000fc600078e7810 */
[----:B------:R-:W2:Y:S04]  /*573c0*/  LDL.LU R83, [R1+0x54] ;  /* 0x0000540001537983 */ /* 0x000ea80000300800 */
[----:B------:R-:W2:Y:S04]  /*573d0*/  LDL.LU R75, [R1+0x44] ;  /* 0x00004400014b7983 */ /* 0x000ea80000300800 */
[----:B------:R-:W2:Y:S04]  /*573e0*/  LDL.LU R36, [R1+0x34] ;  /* 0x0000340001247983 */ /* 0x000ea80000300800 */
[----:B------:R-:W2:Y:S04]  /*573f0*/  LDL.LU R33, [R1+0x24] ;  /* 0x0000240001217983 */ /* 0x000ea80000300800 */
[----:B------:R-:W2:Y:S04]  /*57400*/  LDL.LU R24, [R1+0x20] ;  /* 0x0000200001187983 */ /* 0x000ea80000300800 */
[----:B------:R-:W2:Y:S04]  /*57410*/  LDL.LU R25, [R1+0x10] ;  /* 0x0000100001197983 */ /* 0x000ea80000300800 */
[----:B------:R-:W2:Y:S04]  /*57420*/  LDL.LU R35, [R1] ;  /* 0x0000000001237983 */ /* 0x000ea80000300800 */
[----:B------:R-:W2:Y:S04]  /*57430*/  LDL.LU R34, [R1+0x9ac] ;  /* 0x0009ac0001227983 */ /* 0x000ea80000300800 */
[----:B------:R-:W2:Y:S04]  /*57440*/  LDL.LU R32, [R1+0x9b0] ;  /* 0x0009b00001207983 */ /* 0x000ea80000300800 */
[----:B------:R-:W2:Y:S04]  /*57450*/  LDL.LU R31, [R1+0x9b4] ;  /* 0x0009b400011f7983 */ /* 0x000ea80000300800 */
[----:B------:R-:W2:Y:S01]  /*57460*/  LDL.LU R30, [R1+0x9b8] ;  /* 0x0009b800011e7983 */ /* 0x000ea20000300800 */
[----:B----4-:R-:W-:-:S03]  /*57470*/  LOP3.LUT R165, R26, R70, R14, 0x78, !PT ;  /* 0x000000461aa57212 */ /* 0x010fc600078e780e */
[----:B------:R-:W4:Y:S01]  /*57480*/  LDL.LU R26, [R1+0x9bc] ;  /* 0x0009bc00011a7983 */ /* 0x000f220000300800 */
[----:B------:R-:W-:-:S03]  /*57490*/  LOP3.LUT R88, R29, R62, R14, 0x78, !PT ;  /* 0x0000003e1d587212 */ /* 0x000fc600078e780e */
[----:B------:R-:W4:Y:S01]  /*574a0*/  LDL.LU R29, [R1+0x1c] ;  /* 0x00001c00011d7983 */ /* 0x000f220000300800 */
[----:B------:R-:W-:-:S03]  /*574b0*/  LOP3.LUT R176, R28, R58, R14, 0x78, !PT ;  /* 0x0000003a1cb07212 */ /* 0x000fc600078e780e */
[----:B------:R-:W4:Y:S01]  /*574c0*/  LDL.LU R28, [R1+0xc] ;  /* 0x00000c00011c7983 */ /* 0x000f220000300800 */
[----:B------:R-:W-:-:S03]  /*574d0*/  LOP3.LUT R0, R21, R41, R16, 0x78, !PT ;  /* 0x0000002915007212 */ /* 0x000fc600078e7810 */
[----:B------:R-:W0:Y:S04]  /*574e0*/  SHFL.IDX PT, R15, R161, R252, 0x1f ;  /* 0x00001ffca10f7589 */ /* 0x000e2800000e0000 */
[----:B------:R-:W1:Y:S01]  /*574f0*/  SHFL.IDX PT, R21, R10, R252, 0x1f ;  /* 0x00001ffc0a157589 */ /* 0x000e6200000e0000 */
[--C-:B------:R-:W-:Y:S02]  /*57500*/  LOP3.LUT R5, R119, R66, R14.reuse, 0x78, !PT ;  /* 0x0000004277057212 */ /* 0x100fe400078e780e */
[--C-:B------:R-:W-:Y:S02]  /*57510*/  LOP3.LUT R163, R108, R54, R14.reuse, 0x78, !PT ;  /* 0x000000366ca37212 */ /* 0x100fe400078e780e */
[--C-:B------:R-:W-:Y:S02]  /*57520*/  LOP3.LUT R102, R107, R50, R14.reuse, 0x78, !PT ;  /* 0x000000326b667212 */ /* 0x100fe400078e780e */
[----:B------:R-:W-:-:S02]  /*57530*/  LOP3.LUT R109, R96, R46, R14, 0x78, !PT ;  /* 0x0000002e606d7212 */ /* 0x000fc400078e780e */
[----:B------:R-:W-:Y:S02]  /*57540*/  LOP3.LUT R14, R27, R42, R14, 0x78, !PT ;  /* 0x0000002a1b0e7212 */ /* 0x000fe400078e780e */
[----:B------:R-:W4:Y:S01]  /*57550*/  SHFL.IDX PT, R27, R80, R252, 0x1f ;  /* 0x00001ffc501b7589 */ /* 0x000f2200000e0000 */
[--C-:B0-----:R-:W-:Y:S02]  /*57560*/  LOP3.LUT R174, R95, R71, R15.reuse, 0x78, !PT ;  /* 0x000000475fae7212 */ /* 0x101fe400078e780f */
[--C-:B---3--:R-:W-:Y:S02]  /*57570*/  LOP3.LUT R172, R22, R67, R15.reuse, 0x78, !PT ;  /* 0x0000004316ac7212 */ /* 0x108fe400078e780f */
[----:B------:R-:W3:Y:S01]  /*57580*/  LDL.LU R22, [R1+0x9c0] ;  /* 0x0009c00001167983 */ /* 0x000ee20000300800 */
[----:B--2---:R-:W-:-:S03]  /*57590*/  LOP3.LUT R3, R23, R63, R15, 0x78, !PT ;  /* 0x0000003f17037212 */ /* 0x004fc600078e780f */
[----:B------:R-:W2:Y:S01]  /*575a0*/  LDL.LU R23, [R1+0x9c4] ;  /* 0x0009c40001177983 */ /* 0x000ea20000300800 */
[--C-:B------:R-:W-:Y:S02]  /*575b0*/  LOP3.LUT R92, R84, R59, R15.reuse, 0x78, !PT ;  /* 0x0000003b545c7212 */ /* 0x100fe400078e780f */
[--C-:B------:R-:W-:Y:S02]  /*575c0*/  LOP3.LUT R129, R83, R55, R15.reuse, 0x78, !PT ;  /* 0x0000003753817212 */ /* 0x100fe400078e780f */
[--C-:B------:R-:W-:Y:S02]  /*575d0*/  LOP3.LUT R122, R75, R51, R15.reuse, 0x78, !PT ;  /* 0x000000334b7a7212 */ /* 0x100fe400078e780f */
[--C-:B------:R-:W-:Y:S02]  /*575e0*/  LOP3.LUT R115, R36, R47, R15.reuse, 0x78, !PT ;  /* 0x0000002f24737212 */ /* 0x100fe400078e780f */
[----:B------:R-:W-:Y:S02]  /*575f0*/  LOP3.LUT R16, R33, R43, R15, 0x78, !PT ;  /* 0x0000002b21107212 */ /* 0x000fe400078e780f */
[----:B-1----:R-:W-:-:S02]  /*57600*/  LOP3.LUT R177, R24, R68, R21, 0x78, !PT ;  /* 0x0000004418b17212 */ /* 0x002fc400078e7815 */
[----:B------:R-:W2:Y:S01]  /*57610*/  LDL.LU R24, [R1+0x9c8] ;  /* 0x0009c80001187983 */ /* 0x000ea20000300800 */
[----:B------:R-:W-:-:S03]  /*57620*/  LOP3.LUT R170, R25, R64, R21, 0x78, !PT ;  /* 0x0000004019aa7212 */ /* 0x000fc600078e7815 */
[----:B------:R-:W2:Y:S01]  /*57630*/  LDL.LU R25, [R1+0x9cc] ;  /* 0x0009cc0001197983 */ /* 0x000ea20000300800 */
[--C-:B------:R-:W-:Y:S02]  /*57640*/  LOP3.LUT R15, R35, R60, R21.reuse, 0x78, !PT ;  /* 0x0000003c230f7212 */ /* 0x100fe400078e7815 */
[--C-:B------:R-:W-:Y:S02]  /*57650*/  LOP3.LUT R17, R34, R56, R21.reuse, 0x78, !PT ;  /* 0x0000003822117212 */ /* 0x100fe400078e7815 */
[--C-:B------:R-:W-:Y:S02]  /*57660*/  LOP3.LUT R18, R32, R52, R21.reuse, 0x78, !PT ;  /* 0x0000003420127212 */ /* 0x100fe400078e7815 */
[--C-:B------:R-:W-:Y:S02]  /*57670*/  LOP3.LUT R19, R31, R48, R21.reuse, 0x78, !PT ;  /* 0x000000301f137212 */ /* 0x100fe400078e7815 */
[--C-:B------:R-:W-:Y:S02]  /*57680*/  LOP3.LUT R20, R30, R44, R21.reuse, 0x78, !PT ;  /* 0x0000002c1e147212 */ /* 0x100fe400078e7815 */
[----:B----4-:R-:W-:-:S02]  /*57690*/  LOP3.LUT R21, R26, R40, R21, 0x78, !PT ;  /* 0x000000281a157212 */ /* 0x010fc400078e7815 */
[----:B------:R-:W4:Y:S04]  /*576a0*/  LDL.LU R26, [R1+0x9d0] ;  /* 0x0009d000011a7983 */ /* 0x000f280000300800 */
[----:B------:R-:W4:Y:S04]  /*576b0*/  LDL.LU R132, [R1+0x9d4] ;  /* 0x0009d40001847983 */ /* 0x000f280000300800 */
[----:B------:R-:W3:Y:S04]  /*576c0*/  LDL.LU R219, [R1+0x18] ;  /* 0x0000180001db7983 */ /* 0x000ee80000300800 */
[----:B------:R-:W2:Y:S01]  /*576d0*/  LDL.LU R195, [R1+0x8] ;  /* 0x0000080001c37983 */ /* 0x000ea20000300800 */
[----:B------:R-:W-:-:S02]  /*576e0*/  LOP3.LUT R117, R29, R69, R27, 0x78, !PT ;  /* 0x000000451d757212 */ /* 0x000fc400078e781b */
[----:B------:R-:W-:Y:S02]  /*576f0*/  LOP3.LUT R116, R28, R65, R27, 0x78, !PT ;  /* 0x000000411c747212 */ /* 0x000fe400078e781b */
        /* <DEDUP_REMOVED lines=21> */
[----:B------:R-:W4:Y:S04]  /*57850*/  LDL.LU R131, [R1+0xa20] ;  /* 0x000a200001837983 */ /* 0x000f280000300800 */
[----:B------:R-:W4:Y:S04]  /*57860*/  SHFL.IDX PT, R84, R82, R252, 0x1f ;  /* 0x00001ffc52547589 */ /* 0x000f2800000e0000 */
[----:B------:R-:W4:Y:S01]  /*57870*/  LDL.LU R187, [R1+0xa24] ;  /* 0x000a240001bb7983 */ /* 0x000f220000300800 */
[----:B--2---:R-:W-:-:S03]  /*57880*/  LOP3.LUT R90, R195, R66, R33, 0x78, !PT ;  /* 0x00000042c35a7212 */ /* 0x004fc600078e7821 */
[----:B------:R-:W2:Y:S01]  /*57890*/  LDL.LU R195, [R1+0xa28] ;  /* 0x000a280001c37983 */ /* 0x000ea20000300800 */
[----:B---3--:R-:W-:Y:S02]  /*578a0*/  LOP3.LUT R85, R219, R70, R33, 0x78, !PT ;  /* 0x00000046db557212 */ /* 0x008fe400078e7821 */
[--C-:B----4-:R-:W-:Y:S02]  /*578b0*/  LOP3.LUT R139, R211, R71, R84.reuse, 0x78, !PT ;  /* 0x00000047d38b7212 */ /* 0x110fe400078e7854 */
[----:B------:R-:W-:Y:S02]  /*578c0*/  LOP3.LUT R134, R203, R67, R84, 0x78, !PT ;  /* 0x00000043cb867212 */ /* 0x000fe400078e7854 */
[----:B------:R-:W3:Y:S04]  /*578d0*/  LDL.LU R203, [R1+0xa2c] ;  /* 0x000a2c0001cb7983 */ /* 0x000ee80000300800 */
[----:B------:R-:W4:Y:S04]  /*578e0*/  LDL.LU R211, [R1+0xa30] ;  /* 0x000a300001d37983 */ /* 0x000f280000300800 */
[----:B------:R-:W2:Y:S04]  /*578f0*/  LDL.LU R219, [R1+0xa34] ;  /* 0x000a340001db7983 */ /* 0x000ea80000300800 */
[----:B------:R-:W2:Y:S04]  /*57900*/  LDL.LU R227, [R1+0xa38] ;  /* 0x000a380001e37983 */ /* 0x000ea80000300800 */
[----:B------:R-:W2:Y:S04]  /*57910*/  LDL.LU R235, [R1+0xa3c] ;  /* 0x000a3c0001eb7983 */ /* 0x000ea80000300800 */
[----:B------:R-:W2:Y:S04]  /*57920*/  LDL.LU R251, [R1+0xa40] ;  /* 0x000a400001fb7983 */ /* 0x000ea80000300800 */
[----:B------:R-:W2:Y:S04]  /*57930*/  LDL.LU R248, [R1+0xa44] ;  /* 0x000a440001f87983 */ /* 0x000ea80000300800 */
[----:B------:R-:W2:Y:S04]  /*57940*/  LDL.LU R249, [R1+0xa48] ;  /* 0x000a480001f97983 */ /* 0x000ea80000300800 */
[----:B------:R-:W2:Y:S01]  /*57950*/  LDL.LU R250, [R1+0xa4c] ;  /* 0x000a4c0001fa7983 */ /* 0x000ea20000300800 */
[----:B------:R-:W-:-:S02]  /*57960*/  LOP3.LUT R22, R22, R61, R27, 0x78, !PT ;  /* 0x0000003d16167212 */ /* 0x000fc400078e781b */
[--C-:B------:R-:W-:Y:S01]  /*57970*/  LOP3.LUT R23, R23, R57, R27.reuse, 0x78, !PT ;  /* 0x0000003917177212 */ /* 0x100fe200078e781b */
[----:B------:R-:W-:Y:S01]  /*57980*/  SHFL.IDX PT, R243, R156, R252, 0x1f ;  /* 0x00001ffc9cf37589 */ /* 0x000fe200000e0000 */
[--C-:B------:R-:W-:Y:S02]  /*57990*/  LOP3.LUT R24, R24, R53, R27.reuse, 0x78, !PT ;  /* 0x0000003518187212 */ /* 0x100fe400078e781b */
[--C-:B------:R-:W-:Y:S01]  /*579a0*/  LOP3.LUT R25, R25, R49, R27.reuse, 0x78, !PT ;  /* 0x0000003119197212 */ /* 0x100fe200078e781b */
[----:B------:R-:W2:Y:S01]  /*579b0*/  LDL.LU R169, [R1+0xa50] ;  /* 0x000a500001a97983 */ /* 0x000ea20000300800 */
[--C-:B------:R-:W-:Y:S02]  /*579c0*/  LOP3.LUT R26, R26, R45, R27.reuse, 0x78, !PT ;  /* 0x0000002d1a1a7212 */ /* 0x100fe400078e781b */
[----:B------:R-:W-:Y:S02]  /*579d0*/  LOP3.LUT R27, R132, R41, R27, 0x78, !PT ;  /* 0x00000029841b7212 */ /* 0x000fe400078e781b */
[----:B------:R-:W0:Y:S01]  /*579e0*/  SHFL.IDX PT, R132, R76, R252, 0x1f ;  /* 0x00001ffc4c847589 */ /* 0x000e2200000e0000 */
[----:B------:R-:W-:-:S02]  /*579f0*/  LOP3.LUT R34, R34, R63, R84, 0x78, !PT ;  /* 0x0000003f22227212 */ /* 0x000fc400078e7854 */
[--C-:B------:R-:W-:Y:S02]  /*57a00*/  LOP3.LUT R35, R35, R59, R84.reuse, 0x78, !PT ;  /* 0x0000003b23237212 */ /* 0x100fe400078e7854 */
[--C-:B------:R-:W-:Y:S02]  /*57a10*/  LOP3.LUT R36, R36, R55, R84.reuse, 0x78, !PT ;  /* 0x0000003724247212 */ /* 0x100fe400078e7854 */
[--C-:B------:R-:W-:Y:S02]  /*57a20*/  LOP3.LUT R75, R75, R51, R84.reuse, 0x78, !PT ;  /* 0x000000334b4b7212 */ /* 0x100fe400078e7854 */
[--C-:B------:R-:W-:Y:S02]  /*57a30*/  LOP3.LUT R83, R83, R47, R84.reuse, 0x78, !PT ;  /* 0x0000002f53537212 */ /* 0x100fe400078e7854 */
[----:B------:R-:W-:Y:S02]  /*57a40*/  LOP3.LUT R84, R179, R43, R84, 0x78, !PT ;  /* 0x0000002bb3547212 */ /* 0x000fe400078e7854 */
[----:B------:R-:W1:Y:S01]  /*57a50*/  SHFL.IDX PT, R179, R78, R252, 0x1f ;  /* 0x00001ffc4eb37589 */ /* 0x000e6200000e0000 */
[----:B0-----:R-:W-:-:S02]  /*57a60*/  LOP3.LUT R95, R95, R68, R132, 0x78, !PT ;  /* 0x000000445f5f7212 */ /* 0x001fc400078e7884 */
[--C-:B------:R-:W-:Y:S02]  /*57a70*/  LOP3.LUT R96, R96, R64, R132.reuse, 0x78, !PT ;  /* 0x0000004060607212 */ /* 0x100fe400078e7884 */
[--C-:B------:R-:W-:Y:S02]  /*57a80*/  LOP3.LUT R107, R107, R60, R132.reuse, 0x78, !PT ;  /* 0x0000003c6b6b7212 */ /* 0x100fe400078e7884 */
[--C-:B------:R-:W-:Y:S02]  /*57a90*/  LOP3.LUT R108, R108, R56, R132.reuse, 0x78, !PT ;  /* 0x000000386c6c7212 */ /* 0x100fe400078e7884 */
[--C-:B------:R-:W-:Y:S02]  /*57aa0*/  LOP3.LUT R119, R119, R52, R132.reuse, 0x78, !PT ;  /* 0x0000003477777212 */ /* 0x100fe400078e7884 */
[--C-:B------:R-:W-:Y:S02]  /*57ab0*/  LOP3.LUT R120, R120, R48, R132.reuse, 0x78, !PT ;  /* 0x0000003078787212 */ /* 0x100fe400078e7884 */
[----:B------:R-:W-:-:S02]  /*57ac0*/  LOP3.LUT R131, R131, R44, R132, 0x78, !PT ;  /* 0x0000002c83837212 */ /* 0x000fc400078e7884 */
[----:B------:R-:W-:Y:S02]  /*57ad0*/  LOP3.LUT R132, R187, R40, R132, 0x78, !PT ;  /* 0x00000028bb847212 */ /* 0x000fe400078e7884 */
[----:B------:R-:W0:Y:S01]  /*57ae0*/  SHFL.IDX PT, R187, R79, R252, 0x1f ;  /* 0x00001ffc4fbb7589 */ /* 0x000e2200000e0000 */
[--C-:B-1----:R-:W-:Y:S02]  /*57af0*/  LOP3.LUT R148, R148, R70, R179.reuse, 0x78, !PT ;  /* 0x0000004694947212 */ /* 0x102fe400078e78b3 */
[--C-:B------:R-:W-:Y:S02]  /*57b00*/  LOP3.LUT R149, R149, R66, R179.reuse, 0x78, !PT ;  /* 0x0000004295957212 */ /* 0x100fe400078e78b3 */
[--C-:B------:R-:W-:Y:S02]  /*57b10*/  LOP3.LUT R150, R150, R62, R179.reuse, 0x78, !PT ;  /* 0x0000003e96967212 */ /* 0x100fe400078e78b3 */
[--C-:B------:R-:W-:Y:S02]  /*57b20*/  LOP3.LUT R151, R151, R58, R179.reuse, 0x78, !PT ;  /* 0x0000003a97977212 */ /* 0x100fe400078e78b3 */
[----:B------:R-:W-:-:S02]  /*57b30*/  LOP3.LUT R152, R152, R54, R179, 0x78, !PT ;  /* 0x0000003698987212 */ /* 0x000fc400078e78b3 */
[--C-:B------:R-:W-:Y:S02]  /*57b40*/  LOP3.LUT R153, R153, R50, R179.reuse, 0x78, !PT ;  /* 0x0000003299997212 */ /* 0x100fe400078e78b3 */
[----:B------:R-:W-:Y:S02]  /*57b50*/  LOP3.LUT R178, R178, R46, R179, 0x78, !PT ;  /* 0x0000002eb2b27212 */ /* 0x000fe400078e78b3 */
[--C-:B0-----:R-:W-:Y:S02]  /*57b60*/  LOP3.LUT R180, R180, R71, R187.reuse, 0x78, !PT ;  /* 0x00000047b4b47212 */ /* 0x101fe400078e78bb */
[--C-:B------:R-:W-:Y:S02]  /*57b70*/  LOP3.LUT R181, R181, R67, R187.reuse, 0x78, !PT ;  /* 0x00000043b5b57212 */ /* 0x100fe400078e78bb */
[--C-:B------:R-:W-:Y:S02]  /*57b80*/  LOP3.LUT R182, R182, R63, R187.reuse, 0x78, !PT ;  /* 0x0000003fb6b67212 */ /* 0x100fe400078e78bb */
[----:B------:R-:W-:-:S02]  /*57b90*/  LOP3.LUT R183, R183, R59, R187, 0x78, !PT ;  /* 0x0000003bb7b77212 */ /* 0x000fc400078e78bb */
[--C-:B------:R-:W-:Y:S02]  /*57ba0*/  LOP3.LUT R184, R184, R55, R187.reuse, 0x78, !PT ;  /* 0x00000037b8b87212 */ /* 0x100fe400078e78bb */
[--C-:B------:R-:W-:Y:S02]  /*57bb0*/  LOP3.LUT R185, R185, R51, R187.reuse, 0x78, !PT ;  /* 0x00000033b9b97212 */ /* 0x100fe400078e78bb */
[----:B------:R-:W-:Y:S02]  /*57bc0*/  LOP3.LUT R186, R186, R47, R187, 0x78, !PT ;  /* 0x0000002fbaba7212 */ /* 0x000fe400078e78bb */
[--C-:B------:R-:W-:Y:S02]  /*57bd0*/  LOP3.LUT R236, R236, R70, R243.reuse, 0x78, !PT ;  /* 0x00000046ecec7212 */ /* 0x100fe400078e78f3 */
[--C-:B------:R-:W-:Y:S02]  /*57be0*/  LOP3.LUT R237, R237, R66, R243.reuse, 0x78, !PT ;  /* 0x00000042eded7212 */ /* 0x100fe400078e78f3 */
[----:B------:R-:W-:-:S02]  /*57bf0*/  LOP3.LUT R238, R238, R62, R243, 0x78, !PT ;  /* 0x0000003eeeee7212 */ /* 0x000fc400078e78f3 */
[--C-:B------:R-:W-:Y:S02]  /*57c00*/  LOP3.LUT R239, R239, R58, R243.reuse, 0x78, !PT ;  /* 0x0000003aefef7212 */ /* 0x100fe400078e78f3 */
[--C-:B------:R-:W-:Y:S02]  /*57c10*/  LOP3.LUT R240, R240, R54, R243.reuse, 0x78, !PT ;  /* 0x00000036f0f07212 */ /* 0x100fe400078e78f3 */
[--C-:B------:R-:W-:Y:S02]  /*57c20*/  LOP3.LUT R241, R241, R50, R243.reuse, 0x78, !PT ;  /* 0x00000032f1f17212 */ /* 0x100fe400078e78f3 */
[----:B------:R-:W-:Y:S02]  /*57c30*/  LOP3.LUT R242, R242, R46, R243, 0x78, !PT ;  /* 0x0000002ef2f27212 */ /* 0x000fe400078e78f3 */
[----:B---3--:R-:W-:Y:S02]  /*57c40*/  LOP3.LUT R179, R203, R42, R179, 0x78, !PT ;  /* 0x0000002acbb37212 */ /* 0x008fe400078e78b3 */
[----:B------:R-:W0:Y:S01]  /*57c50*/  SHFL.IDX PT, R203, R38, R252, 0x1f ;  /* 0x00001ffc26cb7589 */ /* 0x000e2200000e0000 */
[----:B----4-:R-:W-:-:S03]  /*57c60*/  LOP3.LUT R187, R211, R43, R187, 0x78, !PT ;  /* 0x0000002bd3bb7212 */ /* 0x010fc600078e78bb */
[----:B------:R-:W1:Y:S01]  /*57c70*/  SHFL.IDX PT, R211, R39, R252, 0x1f ;  /* 0x00001ffc27d37589 */ /* 0x000e6200000e0000 */
[--C-:B0-----:R-:W-:Y:S02]  /*57c80*/  LOP3.LUT R196, R196, R69, R203.reuse, 0x78, !PT ;  /* 0x00000045c4c47212 */ /* 0x101fe400078e78cb */
[--C-:B------:R-:W-:Y:S02]  /*57c90*/  LOP3.LUT R197, R197, R65, R203.reuse, 0x78, !PT ;  /* 0x00000041c5c57212 */ /* 0x100fe400078e78cb */
[--C-:B------:R-:W-:Y:S02]  /*57ca0*/  LOP3.LUT R198, R198, R61, R203.reuse, 0x78, !PT ;  /* 0x0000003dc6c67212 */ /* 0x100fe400078e78cb */
[--C-:B------:R-:W-:Y:S02]  /*57cb0*/  LOP3.LUT R199, R199, R57, R203.reuse, 0x78, !PT ;  /* 0x00000039c7c77212 */ /* 0x100fe400078e78cb */
[--C-:B------:R-:W-:Y:S02]  /*57cc0*/  LOP3.LUT R200, R200, R53, R203.reuse, 0x78, !PT ;  /* 0x00000035c8c87212 */ /* 0x100fe400078e78cb */
[----:B------:R-:W-:-:S02]  /*57cd0*/  LOP3.LUT R201, R201, R49, R203, 0x78, !PT ;  /* 0x00000031c9c97212 */ /* 0x000fc400078e78cb */
[--C-:B------:R-:W-:Y:S02]  /*57ce0*/  LOP3.LUT R202, R202, R45, R203.reuse, 0x78, !PT ;  /* 0x0000002dcaca7212 */ /* 0x100fe400078e78cb */
[----:B--2---:R-:W-:Y:S02]  /*57cf0*/  LOP3.LUT R203, R227, R41, R203, 0x78, !PT ;  /* 0x00000029e3cb7212 */ /* 0x004fe400078e78cb */
[--C-:B-1----:R-:W-:Y:S01]  /*57d00*/  LOP3.LUT R204, R204, R70, R211.reuse, 0x78, !PT ;  /* 0x00000046cccc7212 */ /* 0x102fe200078e78d3 */
[----:B------:R-:W0:Y:S01]  /*57d10*/  SHFL.IDX PT, R227, R154, R252, 0x1f ;  /* 0x00001ffc9ae37589 */ /* 0x000e2200000e0000 */
[--C-:B------:R-:W-:Y:S02]  /*57d20*/  LOP3.LUT R205, R205, R66, R211.reuse, 0x78, !PT ;  /* 0x00000042cdcd7212 */ /* 0x100fe400078e78d3 */
[--C-:B------:R-:W-:Y:S02]  /*57d30*/  LOP3.LUT R206, R206, R62, R211.reuse, 0x78, !PT ;  /* 0x0000003ecece7212 */ /* 0x100fe400078e78d3 */
[----:B------:R-:W-:-:S02]  /*57d40*/  LOP3.LUT R207, R207, R58, R211, 0x78, !PT ;  /* 0x0000003acfcf7212 */ /* 0x000fc400078e78d3 */
[--C-:B------:R-:W-:Y:S02]  /*57d50*/  LOP3.LUT R208, R208, R54, R211.reuse, 0x78, !PT ;  /* 0x00000036d0d07212 */ /* 0x100fe400078e78d3 */
[--C-:B------:R-:W-:Y:S02]  /*57d60*/  LOP3.LUT R209, R209, R50, R211.reuse, 0x78, !PT ;  /* 0x00000032d1d17212 */ /* 0x100fe400078e78d3 */
[--C-:B------:R-:W-:Y:S02]  /*57d70*/  LOP3.LUT R210, R210, R46, R211.reuse, 0x78, !PT ;  /* 0x0000002ed2d27212 */ /* 0x100fe400078e78d3 */
[-C--:B------:R-:W-:Y:S02]  /*57d80*/  LOP3.LUT R211, R235, R42.reuse, R211, 0x78, !PT ;  /* 0x0000002aebd37212 */ /* 0x080fe400078e78d3 */
[----:B------:R-:W1:Y:S01]  /*57d90*/  SHFL.IDX PT, R235, R155, R252, 0x1f ;  /* 0x00001ffc9beb7589 */ /* 0x000e6200000e0000 */
[----:B------:R-:W-:Y:S02]  /*57da0*/  LOP3.LUT R243, R250, R42, R243, 0x78, !PT ;  /* 0x0000002afaf37212 */ /* 0x000fe400078e78f3 */
        /* <DEDUP_REMOVED lines=8> */
[--C-:B-1----:R-:W-:Y:S01]  /*57e30*/  LOP3.LUT R228, R228, R69, R235.reuse, 0x78, !PT ;  /* 0x00000045e4e47212 */ /* 0x102fe200078e78eb */
[----:B------:R-:W2:Y:S01]  /*57e40*/  LDL.LU R248, [R1+0xd64] ;  /* 0x000d640001f87983 */ /* 0x000ea20000300800 */
[--C-:B------:R-:W-:Y:S02]  /*57e50*/  LOP3.LUT R229, R229, R65, R235.reuse, 0x78, !PT ;  /* 0x00000041e5e57212 */ /* 0x100fe400078e78eb */
[--C-:B------:R-:W-:Y:S02]  /*57e60*/  LOP3.LUT R230, R230, R61, R235.reuse, 0x78, !PT ;  /* 0x0000003de6e67212 */ /* 0x100fe400078e78eb */
[--C-:B------:R-:W-:Y:S02]  /*57e70*/  LOP3.LUT R231, R231, R57, R235.reuse, 0x78, !PT ;  /* 0x00000039e7e77212 */ /* 0x100fe400078e78eb */
[----:B------:R-:W-:-:S02]  /*57e80*/  LOP3.LUT R232, R232, R53, R235, 0x78, !PT ;  /* 0x00000035e8e87212 */ /* 0x000fc400078e78eb */
[--C-:B------:R-:W-:Y:S02]  /*57e90*/  LOP3.LUT R233, R233, R49, R235.reuse, 0x78, !PT ;  /* 0x00000031e9e97212 */ /* 0x100fe400078e78eb */
[--C-:B------:R-:W-:Y:S02]  /*57ea0*/  LOP3.LUT R234, R234, R45, R235.reuse, 0x78, !PT ;  /* 0x0000002deaea7212 */ /* 0x100fe400078e78eb */
[----:B------:R-:W-:Y:S02]  /*57eb0*/  LOP3.LUT R235, R249, R41, R235, 0x78, !PT ;  /* 0x00000029f9eb7212 */ /* 0x000fe400078e78eb */
[----:B------:R-:W3:Y:S04]  /*57ec0*/  LDL.LU R249, [R1+0xd60] ;  /* 0x000d600001f97983 */ /* 0x000ee80000300800 */
[----:B------:R-:W4:Y:S01]  /*57ed0*/  LDL.LU R250, [R1+0xd5c] ;  /* 0x000d5c0001fa7983 */ /* 0x000f220000300800 */
[----:B------:R-:W-:-:S02]  /*57ee0*/  LOP3.LUT R28, R28, R62, R33, 0x78, !PT ;  /* 0x0000003e1c1c7212 */ /* 0x000fc400078e7821 */
[--C-:B------:R-:W-:Y:S02]  /*57ef0*/  LOP3.LUT R29, R29, R58, R33.reuse, 0x78, !PT ;  /* 0x0000003a1d1d7212 */ /* 0x100fe400078e7821 */
[--C-:B------:R-:W-:Y:S02]  /*57f00*/  LOP3.LUT R30, R30, R54, R33.reuse, 0x78, !PT ;  /* 0x000000361e1e7212 */ /* 0x100fe400078e7821 */
[--C-:B------:R-:W-:Y:S02]  /*57f10*/  LOP3.LUT R31, R31, R50, R33.reuse, 0x78, !PT ;  /* 0x000000321f1f7212 */ /* 0x100fe400078e7821 */
[--C-:B------:R-:W-:Y:S02]  /*57f20*/  LOP3.LUT R32, R32, R46, R33.reuse, 0x78, !PT ;  /* 0x0000002e20207212 */ /* 0x100fe400078e7821 */
[----:B------:R-:W-:Y:S02]  /*57f30*/  LOP3.LUT R33, R147, R42, R33, 0x78, !PT ;  /* 0x0000002a93217212 */ /* 0x000fe400078e7821 */
[----:B------:R-:W0:Y:S02]  /*57f40*/  SHFL.IDX PT, R147, R77, R252, 0x1f ;  /* 0x00001ffc4d937589 */ /* 0x000e2400000e0000 */
        /* <DEDUP_REMOVED lines=8> */
[----:B------:R-:W0:Y:S02]  /*57fd0*/  SHFL.IDX PT, R195, R37, R252, 0x1f ;  /* 0x00001ffc25c37589 */ /* 0x000e2400000e0000 */
[--C-:B0-----:R-:W-:Y:S02]  /*57fe0*/  LOP3.LUT R188, R188, R68, R195.reuse, 0x78, !PT ;  /* 0x00000044bcbc7212 */ /* 0x101fe400078e78c3 */
[--C-:B------:R-:W-:Y:S02]  /*57ff0*/  LOP3.LUT R189, R189, R64, R195.reuse, 0x78, !PT ;  /* 0x00000040bdbd7212 */ /* 0x100fe400078e78c3 */
[--C-:B------:R-:W-:Y:S02]  /*58000*/  LOP3.LUT R190, R190, R60, R195.reuse, 0x78, !PT ;  /* 0x0000003cbebe7212 */ /* 0x100fe400078e78c3 */
[----:B------:R-:W-:-:S02]  /*58010*/  LOP3.LUT R191, R191, R56, R195, 0x78, !PT ;  /* 0x00000038bfbf7212 */ /* 0x000fc400078e78c3 */
        /* <DEDUP_REMOVED lines=18> */
[--C-:B--2---:R-:W-:Y:S02]  /*58140*/  LOP3.LUT R248, R248, R55, R251.reuse, 0x78, !PT ;  /* 0x00000037f8f87212 */ /* 0x104fe400078e78fb */
[--C-:B---3--:R-:W-:Y:S02]  /*58150*/  LOP3.LUT R249, R249, R51, R251.reuse, 0x78, !PT ;  /* 0x00000033f9f97212 */ /* 0x108fe400078e78fb */
[--C-:B----4-:R-:W-:Y:S02]  /*58160*/  LOP3.LUT R250, R250, R47, R251.reuse, 0x78, !PT ;  /* 0x0000002ffafa7212 */ /* 0x110fe400078e78fb */
[----:B------:R-:W-:Y:S02]  /*58170*/  LOP3.LUT R251, R169, R43, R251, 0x78, !PT ;  /* 0x0000002ba9fb7212 */ /* 0x000fe400078e78fb */
[----:B------:R-:W2:Y:S04]  /*58180*/  LDL.LU R169, [R1+0x120] ;  /* 0x0001200001a97983 */ /* 0x000ea80000300800 */
[----:B--2---:R0:W-:Y:S04]  /*58190*/  STL [R1+0x120], R169 ;  /* 0x000120a901007387 */ /* 0x0041e80000100800 */
[----:B0-----:R-:W2:Y:S04]  /*581a0*/  LDL.LU R169, [R1+0x11c] ;  /* 0x00011c0001a97983 */ /* 0x001ea80000300800 */
        /* <DEDUP_REMOVED lines=134> */
[----:B------:R0:W-:Y:S04]  /*58a10*/  STL [R1+0x224], R106 ;  /* 0x0002246a01007387 */ /* 0x0001e80000100800 */
[----:B0-----:R-:W3:Y:S04]  /*58a20*/  LDL.LU R106, [R1+0xd54] ;  /* 0x000d5400016a7983 */ /* 0x001ee80000300800 */
[----:B------:R0:W-:Y:S04]  /*58a30*/  STL [R1+0x220], R98 ;  /* 0x0002206201007387 */ /* 0x0001e80000100800 */
[----:B0-----:R-:W4:Y:S04]  /*58a40*/  LDL.LU R98, [R1+0xd50] ;  /* 0x000d500001627983 */ /* 0x001f280000300800 */
[----:B------:R0:W-:Y:S04]  /*58a50*/  STL [R1+0x21c], R86 ;  /* 0x00021c5601007387 */ /* 0x0001e80000100800 */
[----:B0-----:R0:W5:Y:S04]  /*58a60*/  LDL.LU R86, [R1+0xd4c] ;  /* 0x000d4c0001567983 */ /* 0x0011680000300800 */
[----:B------:R1:W-:Y:S04]  /*58a70*/  STL [R1+0x218], R138 ;  /* 0x0002188a01007387 */ /* 0x0003e80000100800 */
[----:B-1----:R-:W2:Y:S04]  /*58a80*/  LDL.LU R138, [R1+0xd48] ;  /* 0x000d4800018a7983 */ /* 0x002ea80000300800 */
        /* <DEDUP_REMOVED lines=9> */
[----:B-1----:R-:W3:Y:S04]  /*58b20*/  LDL.LU R177, [R1+0xd34] ;  /* 0x000d340001b17983 */ /* 0x002ee80000300800 */
[----:B------:R1:W-:Y:S04]  /*58b30*/  STL [R1+0x1c], R117 ;  /* 0x00001c7501007387 */ /* 0x0003e80000100800 */
[----:B-1----:R-:W4:Y:S04]  /*58b40*/  LDL.LU R117, [R1+0xd30] ;  /* 0x000d300001757983 */ /* 0x002f280000300800 */
[----:B------:R1:W-:Y:S04]  /*58b50*/  STL [R1+0x18], R85 ;  /* 0x0000185501007387 */ /* 0x0003e80000100800 */
[----:B-1----:R0:W5:Y:S04]  /*58b60*/  LDL.LU R85, [R1+0xd2c] ;  /* 0x000d2c0001557983 */ /* 0x0021680000300800 */
[----:B------:R1:W-:Y:S04]  /*58b70*/  STL [R1+0x14], R139 ;  /* 0x0000148b01007387 */ /* 0x0003e80000100800 */
[----:B-1----:R-:W2:Y:S04]  /*58b80*/  LDL.LU R139, [R1+0xd28] ;  /* 0x000d2800018b7983 */ /* 0x002ea80000300800 */
[----:B------:R1:W-:Y:S04]  /*58b90*/  STL [R1+0xa08], R95 ;  /* 0x000a085f01007387 */ /* 0x0003e80000100800 */
[----:B-1----:R-:W3:Y:S04]  /*58ba0*/  LDL.LU R95, [R1+0x114] ;  /* 0x00011400015f7983 */ /* 0x002ee80000300800 */
[----:B---3--:R1:W-:Y:S04]  /*58bb0*/  STL [R1+0x114], R95 ;  /* 0x0001145f01007387 */ /* 0x0083e80000100800 */
        /* <DEDUP_REMOVED lines=129> */
[----:B---3--:R4:W-:Y:S02]  /*593d0*/  STL [R1+0x298], R95 ;  /* 0x0002985f01007387 */ /* 0x0089e40000100800 */
[----:B----4-:R-:W-:-:S02]  /*593e0*/  IMAD.MOV.U32 R95, RZ, RZ, R117 ;  /* 0x000000ffff5f7224 */ /* 0x010fc400078e0075 */
[----:B------:R-:W3:Y:S04]  /*593f0*/  LDL.LU R117, [R1+0xd24] ;  /* 0x000d240001757983 */ /* 0x000ee80000300800 */
[----:B------:R1:W-:Y:S02]  /*59400*/  STL [R1+0x294], R95 ;  /* 0x0002945f01007387 */ /* 0x0003e40000100800 */
[----:B-1----:R-:W-:Y:S02]  /*59410*/  IMAD.MOV.U32 R95, RZ, RZ, R98 ;  /* 0x000000ffff5f7224 */ /* 0x002fe400078e0062 */
[----:B------:R-:W4:Y:S04]  /*59420*/  LDL.LU R98, [R1+0xd20] ;  /* 0x000d200001627983 */ /* 0x000f280000300800 */
[----:B------:R1:W-:Y:S02]  /*59430*/  STL [R1+0x290], R95 ;  /* 0x0002905f01007387 */ /* 0x0003e40000100800 */
[----:B-1----:R-:W-:-:S02]  /*59440*/  IMAD.MOV.U32 R95, RZ, RZ, R130 ;  /* 0x000000ffff5f7224 */ /* 0x002fc400078e0082 */
[----:B------:R-:W3:Y:S04]  /*59450*/  LDL.LU R130, [R1+0xd1c] ;  /* 0x000d1c0001827983 */ /* 0x000ee80000300800 */
[----:B------:R1:W-:Y:S02]  /*59460*/  STL [R1+0x214], R95 ;  /* 0x0002145f01007387 */ /* 0x0003e40000100800 */
[----:B-1----:R-:W-:Y:S02]  /*59470*/  IMAD.MOV.U32 R95, RZ, RZ, R94 ;  /* 0x000000ffff5f7224 */ /* 0x002fe400078e005e */
[----:B------:R-:W2:Y:S04]  /*59480*/  LDL.LU R94, [R1+0xd18] ;  /* 0x000d1800015e7983 */ /* 0x000ea80000300800 */
[----:B------:R1:W-:Y:S02]  /*59490*/  STL [R1+0x210], R95 ;  /* 0x0002105f01007387 */ /* 0x0003e40000100800 */
[----:B-1----:R-:W-:-:S02]  /*594a0*/  IMAD.MOV.U32 R95, RZ, RZ, R125 ;  /* 0x000000ffff5f7224 */ /* 0x002fc400078e007d */
[----:B------:R-:W4:Y:S04]  /*594b0*/  LDL.LU R125, [R1+0xd14] ;  /* 0x000d1400017d7983 */ /* 0x000f280000300800 */
[----:B------:R1:W-:Y:S02]  /*594c0*/  STL [R1+0x20c], R95 ;  /* 0x00020c5f01007387 */ /* 0x0003e40000100800 */
[----:B-1----:R-:W-:Y:S02]  /*594d0*/  IMAD.MOV.U32 R95, RZ, RZ, R91 ;  /* 0x000000ffff5f7224 */ /* 0x002fe400078e005b */
[----:B------:R0:W5:Y:S04]  /*594e0*/  LDL.LU R91, [R1+0xd10] ;  /* 0x000d1000015b7983 */ /* 0x0001680000300800 */
[----:B------:R1:W-:Y:S02]  /*594f0*/  STL [R1+0x208], R95 ;  /* 0x0002085f01007387 */ /* 0x0003e40000100800 */
[----:B-1----:R-:W-:-:S02]  /*59500*/  IMAD.MOV.U32 R95, RZ, RZ, R133 ;  /* 0x000000ffff5f7224 */ /* 0x002fc400078e0085 */
[----:B------:R-:W3:Y:S04]  /*59510*/  LDL.LU R133, [R1+0xd0c] ;  /* 0x000d0c0001857983 */ /* 0x000ee80000300800 */
[----:B------:R1:W-:Y:S02]  /*59520*/  STL [R1+0x188], R95 ;  /* 0x0001885f01007387 */ /* 0x0003e40000100800 */
[----:B-1----:R-:W-:Y:S02]  /*59530*/  IMAD.MOV.U32 R95, RZ, RZ, R167 ;  /* 0x000000ffff5f7224 */ /* 0x002fe400078e00a7 */
[----:B------:R-:W3:Y:S04]  /*59540*/  LDL.LU R167, [R1+0xd08] ;  /* 0x000d080001a77983 */ /* 0x000ee80000300800 */
        /* <DEDUP_REMOVED lines=8> */
[----:B------:R-:W2:Y:S04]  /*595d0*/  LDL.LU R170, [R1+0xcfc] ;  /* 0x000cfc0001aa7983 */ /* 0x000ea80000300800 */
[----:B------:R1:W-:Y:S02]  /*595e0*/  STL [R1+0x10], R95 ;  /* 0x0000105f01007387 */ /* 0x0003e40000100800 */
[----:B-1----:R-:W-:Y:S02]  /*595f0*/  IMAD.MOV.U32 R95, RZ, RZ, R116 ;  /* 0x000000ffff5f7224 */ /* 0x002fe400078e0074 */
[----:B------:R-:W4:Y:S04]  /*59600*/  LDL.LU R116, [R1+0xcf8] ;  /* 0x000cf80001747983 */ /* 0x000f280000300800 */
[----:B------:R1:W-:Y:S02]  /*59610*/  STL [R1+0xc], R95 ;  /* 0x00000c5f01007387 */ /* 0x0003e40000100800 */
[----:B-1----:R-:W-:-:S02]  /*59620*/  IMAD.MOV.U32 R95, RZ, RZ, R90 ;  /* 0x000000ffff5f7224 */ /* 0x002fc400078e005a */
[----:B------:R0:W5:Y:S04]  /*59630*/  LDL.LU R90, [R1+0xcf4] ;  /* 0x000cf400015a7983 */ /* 0x0001680000300800 */
[----:B------:R1:W-:Y:S02]  /*59640*/  STL [R1+0x8], R95 ;  /* 0x0000085f01007387 */ /* 0x0003e40000100800 */
[----:B-1----:R-:W-:Y:S02]  /*59650*/  IMAD.MOV.U32 R95, RZ, RZ, R134 ;  /* 0x000000ffff5f7224 */ /* 0x002fe400078e0086 */
[----:B------:R-:W3:Y:S04]  /*59660*/  LDL.LU R134, [R1+0xcf0] ;  /* 0x000cf00001867983 */ /* 0x000ee80000300800 */
[----:B------:R1:W-:Y:S04]  /*59670*/  STL [R1+0xa0c], R96 ;  /* 0x000a0c6001007387 */ /* 0x0003e80000100800 */
[----:B------:R0:W-:Y:S04]  /*59680*/  STL [R1+0x4], R95 ;  /* 0x0000045f01007387 */ /* 0x0001e80000100800 */
[----:B-1----:R-:W2:Y:S04]  /*59690*/  LDL.LU R96, [R1+0x108] ;  /* 0x0001080001607983 */ /* 0x002ea80000300800 */
        /* <DEDUP_REMOVED lines=125> */
[----:B--2---:R0:W-:Y:S02]  /*59e70*/  STL [R1+0x30c], R96 ;  /* 0x00030c6001007387 */ /* 0x0041e40000100800 */
[----:B0-----:R-:W-:-:S02]  /*59e80*/  IMAD.MOV.U32 R96, RZ, RZ, R116 ;  /* 0x000000ffff607224 */ /* 0x001fc400078e0074 */
[----:B------:R-:W2:Y:S04]  /*59e90*/  LDL.LU R116, [R1+0xcec] ;  /* 0x000cec0001747983 */ /* 0x000ea80000300800 */
        /* <DEDUP_REMOVED lines=11> */
[----:B------:R0:W5:Y:S04]  /*59f50*/  LDL.LU R89, [R1+0xcdc] ;  /* 0x000cdc0001597983 */ /* 0x0001680000300800 */
[----:B------:R1:W-:Y:S02]  /*59f60*/  STL [R1+0x280], R95 ;  /* 0x0002805f01007387 */ /* 0x0003e40000100800 */
[----:B-1----:R-:W-:Y:S02]  /*59f70*/  IMAD.MOV.U32 R95, RZ, RZ, R135 ;  /* 0x000000ffff5f7224 */ /* 0x002fe400078e0087 */
[----:B------:R-:W4:Y:S04]  /*59f80*/  LDL.LU R135, [R1+0xcd8] ;  /* 0x000cd80001877983 */ /* 0x000f280000300800 */
[----:B------:R1:W-:Y:S02]  /*59f90*/  STL [R1+0x204], R96 ;  /* 0x0002046001007387 */ /* 0x0003e40000100800 */
[----:B-1----:R-:W-:-:S02]  /*59fa0*/  IMAD.MOV.U32 R96, RZ, RZ, R168 ;  /* 0x000000ffff607224 */ /* 0x002fc400078e00a8 */
[----:B------:R-:W4:Y:S04]  /*59fb0*/  LDL.LU R168, [R1+0xcd4] ;  /* 0x000cd40001a87983 */ /* 0x000f280000300800 */
        /* <DEDUP_REMOVED lines=11> */
[----:B------:R0:W5:Y:S04]  /*5a070*/  LDL.LU R88, [R1+0xcc4] ;  /* 0x000cc40001587983 */ /* 0x0001680000300800 */
[----:B------:R1:W-:Y:S02]  /*5a080*/  STL [R1+0x7c], R95 ;  /* 0x00007c5f01007387 */ /* 0x0003e40000100800 */
[----:B-1----:R-:W-:Y:S02]  /*5a090*/  IMAD.MOV.U32 R95, RZ, RZ, R3 ;  /* 0x000000ffff5f7224 */ /* 0x002fe400078e0003 */
[----:B------:R-:W4:Y:S04]  /*5a0a0*/  LDL.LU R3, [R1+0xcc0] ;  /* 0x000cc00001037983 */ /* 0x000f280000300800 */
[----:B------:R-:W-:Y:S04]  /*5a0b0*/  STL [R1+0x78], R96 ;  /* 0x0000786001007387 */ /* 0x000fe80000100800 */
[----:B------:R-:W-:Y:S04]  /*5a0c0*/  STL [R1+0x74], R95 ;  /* 0x0000745f01007387 */ /* 0x000fe80000100800 */
[----:B------:R1:W-:Y:S04]  /*5a0d0*/  STL [R1+0x9c0], R22 ;  /* 0x0009c01601007387 */ /* 0x0003e80000100800 */
[----:B------:R0:W-:Y:S04]  /*5a0e0*/  STL [R1], R15 ;  /* 0x0000000f01007387 */ /* 0x0001e80000100800 */
[----:B------:R-:W-:Y:S04]  /*5a0f0*/  STL [R1+0x9d8], R28 ;  /* 0x0009d81c01007387 */ /* 0x000fe80000100800 */
[----:B------:R-:W-:Y:S04]  /*5a100*/  STL [R1+0x9f0], R34 ;  /* 0x0009f02201007387 */ /* 0x000fe80000100800 */
[----:B------:R-:W-:Y:S04]  /*5a110*/  STL [R1+0xa10], R107 ;  /* 0x000a106b01007387 */ /* 0x000fe80000100800 */
[----:B-1----:R-:W3:Y:S04]  /*5a120*/  LDL.LU R22, [R1+0xfc] ;  /* 0x0000fc0001167983 */ /* 0x002ee80000300800 */
        /* <DEDUP_REMOVED lines=121> */
[----:B---3--:R0:W-:Y:S02]  /*5a8c0*/  STL [R1+0x304], R22 ;  /* 0x0003041601007387 */ /* 0x0081e40000100800 */
[----:B0-----:R-:W-:-:S02]  /*5a8d0*/  IMAD.MOV.U32 R22, RZ, RZ, R4 ;  /* 0x000000ffff167224 */ /* 0x001fc400078e0004 */
[----:B------:R-:W3:Y:S04]  /*5a8e0*/  LDL.LU R4, [R1+0xcbc] ;  /* 0x000cbc0001047983 */ /* 0x000ee80000300800 */
[----:B--2---:R0:W-:Y:S02]  /*5a8f0*/  STL [R1+0x300], R15 ;  /* 0x0003000f01007387 */ /* 0x0041e40000100800 */
        /* <DEDUP_REMOVED lines=38> */
[----:B------:R-:W-:Y:S04]  /*5ab60*/  STL [R1+0x68], R22 ;  /* 0x0000681601007387 */ /* 0x000fe80000100800 */
[----:B------:R1:W-:Y:S04]  /*5ab70*/  STL [R1+0x9ac], R17 ;  /* 0x0009ac1101007387 */ /* 0x0003e80000100800 */
[----:B------:R0:W-:Y:S04]  /*5ab80*/  STL [R1+0x64], R15 ;  /* 0x0000640f01007387 */ /* 0x0001e80000100800 */
[----:B------:R-:W-:Y:S04]  /*5ab90*/  STL [R1+0x9c4], R23 ;  /* 0x0009c41701007387 */ /* 0x000fe80000100800 */
        /* <DEDUP_REMOVED lines=133> */
[----:B------:R-:W2:Y:S04]  /*5b3f0*/  LDL.LU R177, [R1+0xc74] ;  /* 0x000c740001b17983 */ /* 0x000ea80000300800 */
[----:B------:R1:W-:Y:S02]  /*5b400*/  STL [R1+0x2ec], R17 ;  /* 0x0002ec1101007387 */ /* 0x0003e40000100800 */
[----:B-1----:R-:W-:Y:S02]  /*5b410*/  IMAD.MOV.U32 R17, RZ, RZ, R172 ;  /* 0x000000ffff117224 */ /* 0x002fe400078e00ac */
[----:B------:R-:W3:Y:S04]  /*5b420*/  LDL.LU R172, [R1+0xc70] ;  /* 0x000c700001ac7983 */ /* 0x000ee80000300800 */
        /* <DEDUP_REMOVED lines=33> */
[----:B------:R1:W-:Y:S04]  /*5b640*/  STL [R1+0x58], R17 ;  /* 0x0000581101007387 */ /* 0x0003e80000100800 */
[----:B------:R-:W-:Y:S04]  /*5b650*/  STL [R1+0x9b0], R18 ;  /* 0x0009b01201007387 */ /* 0x000fe80000100800 */
[----:B------:R0:W-:Y:S04]  /*5b660*/  STL [R1+0x54], R15 ;  /* 0x0000540f01007387 */ /* 0x0001e80000100800 */
[----:B------:R-:W-:Y:S04]  /*5b670*/  STL [R1+0x9c8], R24 ;  /* 0x0009c81801007387 */ /* 0x000fe80000100800 */
[----:B------:R-:W-:Y:S04]  /*5b680*/  STL [R1+0x9e0], R30 ;  /* 0x0009e01e01007387 */ /* 0x000fe80000100800 */
[----:B------:R-:W-:Y:S04]  /*5b690*/  STL [R1+0x9f8], R36 ;  /* 0x0009f82401007387 */ /* 0x000fe80000100800 */
[----:B------:R-:W-:Y:S04]  /*5b6a0*/  STL [R1+0xa18], R119 ;  /* 0x000a187701007387 */ /* 0x000fe80000100800 */
[----:B-1----:R-:W3:Y:S04]  /*5b6b0*/  LDL.LU R17, [R1+0xe4] ;  /* 0x0000e40001117983 */ /* 0x002ee80000300800 */
        /* <DEDUP_REMOVED lines=109> */
[----:B------:R-:W4:Y:S04]  /*5bd90*/  LDL.LU R105, [R1+0xc40] ;  /* 0x000c400001697983 */ /* 0x000f280000300800 */
[----:B---3--:R0:W-:Y:S02]  /*5bda0*/  STL [R1+0x3e8], R17 ;  /* 0x0003e81101007387 */ /* 0x0081e40000100800 */
[----:B0-----:R-:W-:Y:S02]  /*5bdb0*/  IMAD.MOV.U32 R17, RZ, RZ, R162 ;  /* 0x000000ffff117224 */ /* 0x001fe400078e00a2 */
[----:B------:R0:W5:Y:S04]  /*5bdc0*/  LDL.LU R162, [R1+0xc3c] ;  /* 0x000c3c0001a27983 */ /* 0x0001680000300800 */
        /* <DEDUP_REMOVED lines=57> */
[----:B------:R1:W-:Y:S04]  /*5c160*/  STL [R1+0x48], R17 ;  /* 0x0000481101007387 */ /* 0x0003e80000100800 */
[----:B------:R-:W-:Y:S04]  /*5c170*/  STL [R1+0x9b4], R19 ;  /* 0x0009b41301007387 */ /* 0x000fe80000100800 */
[----:B------:R0:W-:Y:S04]  /*5c180*/  STL [R1+0x44], R15 ;  /* 0x0000440f01007387 */ /* 0x0001e80000100800 */
[----:B------:R-:W-:Y:S04]  /*5c190*/  STL [R1+0x9cc], R25 ;  /* 0x0009cc1901007387 */ /* 0x000fe80000100800 */
[----:B------:R-:W-:Y:S04]  /*5c1a0*/  STL [R1+0x9e4], R31 ;  /* 0x0009e41f01007387 */ /* 0x000fe80000100800 */
[----:B------:R-:W-:Y:S04]  /*5c1b0*/  STL [R1+0x9fc], R75 ;  /* 0x0009fc4b01007387 */ /* 0x000fe80000100800 */
[----:B------:R-:W-:Y:S04]  /*5c1c0*/  STL [R1+0xa1c], R120 ;  /* 0x000a1c7801007387 */ /* 0x000fe80000100800 */
        /* <DEDUP_REMOVED lines=96> */
[----:B------:R0:W5:Y:S04]  /*5c7d0*/  LDL.LU R101, [R1+0xbec] ;  /* 0x000bec0001657983 */ /* 0x0001680000300800 */
[----:B----4-:R1:W-:Y:S02]  /*5c7e0*/  STL [R1+0x4e8], R15 ;  /* 0x0004e80f01007387 */ /* 0x0103e40000100800 */
        /* <DEDUP_REMOVED lines=16> */
[----:B------:R0:W5:Y:S04]  /*5c8f0*/  LDL.LU R105, [R1+0xbd4] ;  /* 0x000bd40001697983 */ /* 0x0001680000300800 */
        /* <DEDUP_REMOVED lines=66> */
[----:B------:R-:W-:Y:S04]  /*5cd20*/  STL [R1+0x9d0], R26 ;  /* 0x0009d01a01007387 */ /* 0x000fe80000100800 */
[----:B------:R-:W-:Y:S04]  /*5cd30*/  STL [R1+0x9e8], R32 ;  /* 0x0009e82001007387 */ /* 0x000fe80000100800 */
[----:B------:R-:W-:Y:S04]  /*5cd40*/  STL [R1+0xa00], R83 ;  /* 0x000a005301007387 */ /* 0x000fe80000100800 */
[----:B------:R-:W-:Y:S04]  /*5cd50*/  STL [R1+0xa20], R131 ;  /* 0x000a208301007387 */ /* 0x000fe80000100800 */
[----:B-1----:R-:W3:Y:S04]  /*5cd60*/  LDL.LU R15, [R1+0xcc] ;  /* 0x0000cc00010f7983 */ /* 0x002ee80000300800 */
[----:B------:R-:W2:Y:S04]  /*5cd70*/  LDL.LU R17, [R1+0xc8] ;  /* 0x0000c80001117983 */ /* 0x000ea80000300800 */
[----:B---3--:R1:W-:Y:S04]  /*5cd80*/  STL [R1+0xcc], R15 ;  /* 0x0000cc0f01007387 */ /* 0x0083e80000100800 */
[----:B-1----:R-:W3:Y:S04]  /*5cd90*/  LDL.LU R15, [R1+0xc4] ;  /* 0x0000c400010f7983 */ /* 0x002ee80000300800 */
[----:B--2---:R1:W-:Y:S04]  /*5cda0*/  STL [R1+0xc8], R17 ;  /* 0x0000c81101007387 */ /* 0x0043e80000100800 */
[----:B-1----:R-:W2:Y:S04]  /*5cdb0*/  LDL.LU R17, [R1+0x2c0] ;  /* 0x0002c00001117983 */ /* 0x002ea80000300800 */
        /* <DEDUP_REMOVED lines=58> */
[----:B--2---:R4:W-:Y:S02]  /*5d160*/  STL [R1+0x6f4], R17 ;  /* 0x0006f41101007387 */ /* 0x0049e40000100800 */
[----:B----4-:R-:W-:-:S02]  /*5d170*/  IMAD.MOV.U32 R17, RZ, RZ, R115 ;  /* 0x000000ffff117224 */ /* 0x010fc400078e0073 */
        /* <DEDUP_REMOVED lines=120> */
[----:B------:R0:W5:Y:S04]  /*5d900*/  LDL.LU R0, [R1+0xadc] ;  /* 0x000adc0001007983 */ /* 0x0001680000300800 */
[----:B------:R1:W-:Y:S04]  /*5d910*/  STL [R1+0x30], R15 ;  /* 0x0000300f01007387 */ /* 0x0003e80000100800 */
[----:B------:R0:W-:Y:S01]  /*5d920*/  STL [R1+0x2c], R17 ;  /* 0x00002c1101007387 */ /* 0x0001e20000100800 */
[----:B-1----:R-:W-:Y:S02]  /*5d930*/  IMAD.MOV.U32 R15, RZ, RZ, R14 ;  /* 0x000000ffff0f7224 */ /* 0x002fe400078e000e */
[----:B------:R-:W-:-:S03]  /*5d940*/  IMAD.MOV.U32 R14, RZ, RZ, R16 ;  /* 0x000000ffff0e7224 */ /* 0x000fc600078e0010 */
[----:B------:R0:W-:Y:S04]  /*5d950*/  STL [R1+0x28], R15 ;  /* 0x0000280f01007387 */ /* 0x0001e80000100800 */
        /* <DEDUP_REMOVED lines=17> */
[----:B--2---:R0:W1:Y:S04]  /*5da70*/  SHFL.IDX PT, R17, R12, R252, 0x1f ;  /* 0x00001ffc0c117589 */ /* 0x00406800000e0000 */
[----:B---3--:R0:W2:Y:S04]  /*5da80*/  SHFL.IDX PT, R18, R72, R252, 0x1f ;  /* 0x00001ffc48127589 */ /* 0x0080a800000e0000 */
[----:B----4-:R0:W3:Y:S04]  /*5da90*/  SHFL.IDX PT, R19, R73, R252, 0x1f ;  /* 0x00001ffc49137589 */ /* 0x0100e800000e0000 */
[----:B-12---:R0:W4:Y:S02]  /*5daa0*/  SHFL.IDX PT, R14, R74, R252, 0x1f ;  /* 0x00001ffc4a0e7589 */ /* 0x00612400000e0000 */
.L_x_1936:
[----:B------:R-:W2:Y:S04]  /*5dab0*/  LDL.LU R20, [R1+0xa54] ;  /* 0x000a540001147983 */ /* 0x000ea80000300800 */
[----:B------:R-:W3:Y:S04]  /*5dac0*/  LDL.LU R16, [R1+0xa64] ;  /* 0x000a640001107983 */ /* 0x000ee80000300800 */
[----:B0-----:R-:W4:Y:S04]  /*5dad0*/  LDL.LU R15, [R1+0xa74] ;  /* 0x000a7400010f7983 */ /* 0x001f280000300800 */
[----:B------:R-:W4:Y:S04]  /*5dae0*/  LDL.LU R131, [R1+0xa84] ;  /* 0x000a840001837983 */ /* 0x000f280000300800 */
[----:B------:R-:W4:Y:S04]  /*5daf0*/  LDL.LU R120, [R1+0xa94] ;  /* 0x000a940001787983 */ /* 0x000f280000300800 */
[----:B------:R-:W4:Y:S01]  /*5db00*/  LDL.LU R119, [R1+0xaa4] ;  /* 0x000aa40001777983 */ /* 0x000f220000300800 */
[----:B--2---:R-:W-:-:S05]  /*5db10*/  LOP3.LUT R20, R20, R68, R17, 0x78, !PT ;  /* 0x0000004414147212 */ /* 0x004fca00078e7811 */
[----:B------:R0:W-:Y:S04]  /*5db20*/  STL [R1+0xa54], R20 ;  /* 0x000a541401007387 */ /* 0x0001e80000100800 */
[----:B------:R-:W2:Y:S04]  /*5db30*/  LDL.LU R108, [R1+0xab4] ;  /* 0x000ab400016c7983 */ /* 0x000ea80000300800 */
        /* <DEDUP_REMOVED lines=13> */
[----:B------:R-:W2:Y:S01]  /*5dc10*/  LDL.LU R29, [R1+0xa9c] ;  /* 0x000a9c00011d7983 */ /* 0x000ea20000300800 */
[----:B---3--:R-:W-:-:S03]  /*5dc20*/  LOP3.LUT R16, R16, R64, R17, 0x78, !PT ;  /* 0x0000004010107212 */ /* 0x008fc600078e7811 */
[----:B------:R-:W3:Y:S04]  /*5dc30*/  LDL.LU R28, [R1+0xaac] ;  /* 0x000aac00011c7983 */ /* 0x000ee80000300800 */
[----:B------:R-:W3:Y:S04]  /*5dc40*/  LDL.LU R27, [R1+0xabc] ;  /* 0x000abc00011b7983 */ /* 0x000ee80000300800 */
[----:B------:R-:W3:Y:S01]  /*5dc50*/  LDL.LU R26, [R1+0xacc] ;  /* 0x000acc00011a7983 */ /* 0x000ee20000300800 */
[----:B----4-:R-:W-:-:S03]  /*5dc60*/  LOP3.LUT R15, R15, R60, R17, 0x78, !PT ;  /* 0x0000003c0f0f7212 */ /* 0x010fc600078e7811 */
[----:B------:R-:W4:Y:S04]  /*5dc70*/  LDL.LU R25, [R1+0xa60] ;  /* 0x000a600001197983 */ /* 0x000f280000300800 */
[----:B------:R-:W4:Y:S04]  /*5dc80*/  LDL.LU R24, [R1+0xa70] ;  /* 0x000a700001187983 */ /* 0x000f280000300800 */
[----:B------:R-:W4:Y:S04]  /*5dc90*/  LDL.LU R23, [R1+0xa80] ;  /* 0x000a800001177983 */ /* 0x000f280000300800 */
[----:B------:R-:W4:Y:S04]  /*5dca0*/  LDL.LU R22, [R1+0xa90] ;  /* 0x000a900001167983 */ /* 0x000f280000300800 */
[----:B------:R-:W4:Y:S04]  /*5dcb0*/  LDL.LU R21, [R1+0xaa0] ;  /* 0x000aa00001157983 */ /* 0x000f280000300800 */
[----:B------:R1:W-:Y:S04]  /*5dcc0*/  STL [R1+0xa64], R16 ;  /* 0x000a641001007387 */ /* 0x0003e80000100800 */
[----:B0-----:R-:W4:Y:S04]  /*5dcd0*/  LDL.LU R20, [R1+0xab0] ;  /* 0x000ab00001147983 */ /* 0x001f280000300800 */
[----:B-1----:R-:W4:Y:S04]  /*5dce0*/  LDL.LU R16, [R1+0xac0] ;  /* 0x000ac00001107983 */ /* 0x002f280000300800 */
[----:B------:R0:W-:Y:S04]  /*5dcf0*/  STL [R1+0xa74], R15 ;  /* 0x000a740f01007387 */ /* 0x0001e80000100800 */
[----:B0-----:R-:W4:Y:S01]  /*5dd00*/  LDL.LU R15, [R1+0xad0] ;  /* 0x000ad000010f7983 */ /* 0x001f220000300800 */
[----:B------:R-:W-:-:S02]  /*5dd10*/  LOP3.LUT R131, R131, R56, R17, 0x78, !PT ;  /* 0x0000003883837212 */ /* 0x000fc400078e7811 */
[--C-:B------:R-:W-:Y:S02]  /*5dd20*/  LOP3.LUT R120, R120, R52, R17.reuse, 0x78, !PT ;  /* 0x0000003478787212 */ /* 0x100fe400078e7811 */
[----:B------:R-:W-:Y:S01]  /*5dd30*/  LOP3.LUT R119, R119, R48, R17, 0x78, !PT ;  /* 0x0000003077777212 */ /* 0x000fe200078e7811 */
[----:B------:R1:W-:Y:S04]  /*5dd40*/  STL [R1+0xa84], R131 ;  /* 0x000a848301007387 */ /* 0x0003e80000100800 */
[----:B------:R1:W-:Y:S04]  /*5dd50*/  STL [R1+0xa94], R120 ;  /* 0x000a947801007387 */ /* 0x0003e80000100800 */
[----:B------:R1:W-:Y:S01]  /*5dd60*/  STL [R1+0xaa4], R119 ;  /* 0x000aa47701007387 */ /* 0x0003e20000100800 */
[----:B------:R-:W-:-:S05]  /*5dd70*/  VIADD R252, R252, 0x1 ;  /* 0x00000001fcfc7836 */ /* 0x000fca0000000000 */
[----:B------:R-:W-:Y:S02]  /*5dd80*/  ISETP.NE.AND P0, PT, R252, 0x20, PT ;  /* 0x00000020fc00780c */ /* 0x000fe40003f05270 */
[--C-:B--2---:R-:W-:Y:S02]  /*5dd90*/  LOP3.LUT R108, R108, R44, R17.reuse, 0x78, !PT ;  /* 0x0000002c6c6c7212 */ /* 0x104fe400078e7811 */
        /* <DEDUP_REMOVED lines=28> */
[----:B---3--:R-:W-:-:S03]  /*5df60*/  LOP3.LUT R28, R28, R50, R19, 0x78, !PT ;  /* 0x000000321c1c7212 */ /* 0x008fc600078e7813 */
[----:B------:R1:W-:Y:S01]  /*5df70*/  STL [R1+0xa9c], R29 ;  /* 0x000a9c1d01007387 */ /* 0x0003e20000100800 */
[----:B------:R-:W-:-:S03]  /*5df80*/  LOP3.LUT R27, R27, R46, R19, 0x78, !PT ;  /* 0x0000002e1b1b7212 */ /* 0x000fc600078e7813 */
[----:B------:R1:W-:Y:S01]  /*5df90*/  STL [R1+0xaac], R28 ;  /* 0x000aac1c01007387 */ /* 0x0003e20000100800 */
[----:B------:R-:W-:-:S03]  /*5dfa0*/  LOP3.LUT R26, R26, R42, R19, 0x78, !PT ;  /* 0x0000002a1a1a7212 */ /* 0x000fc600078e7813 */
[----:B------:R1:W-:Y:S01]  /*5dfb0*/  STL [R1+0xabc], R27 ;  /* 0x000abc1b01007387 */ /* 0x0003e20000100800 */
[----:B----4-:R-:W-:-:S03]  /*5dfc0*/  LOP3.LUT R25, R25, R71, R14, 0x78, !PT ;  /* 0x0000004719197212 */ /* 0x010fc600078e780e */
        /* <DEDUP_REMOVED lines=8> */
[----:B------:R1:W-:Y:S04]  /*5e050*/  STL [R1+0xa90], R22 ;  /* 0x000a901601007387 */ /* 0x0003e80000100800 */
[----:B------:R1:W-:Y:S01]  /*5e060*/  STL [R1+0xaa0], R21 ;  /* 0x000aa01501007387 */ /* 0x0003e20000100800 */
[--C-:B------:R-:W-:Y:S02]  /*5e070*/  LOP3.LUT R20, R20, R51, R14.reuse, 0x78, !PT ;  /* 0x0000003314147212 */ /* 0x100fe400078e780e */
[--C-:B------:R-:W-:Y:S02]  /*5e080*/  LOP3.LUT R16, R16, R47, R14.reuse, 0x78, !PT ;  /* 0x0000002f10107212 */ /* 0x100fe400078e780e */
[----:B------:R-:W-:-:S05]  /*5e090*/  LOP3.LUT R15, R15, R43, R14, 0x78, !PT ;  /* 0x0000002b0f0f7212 */ /* 0x000fca00078e780e */
[----:B------:R1:W-:Y:S04]  /*5e0a0*/  STL [R1+0xad0], R15 ;  /* 0x000ad00f01007387 */ /* 0x0003e80000100800 */
[----:B------:R1:W-:Y:S04]  /*5e0b0*/  STL [R1+0xab0], R20 ;  /* 0x000ab01401007387 */ /* 0x0003e80000100800 */
[----:B------:R1:W-:Y:S01]  /*5e0c0*/  STL [R1+0xac0], R16 ;  /* 0x000ac01001007387 */ /* 0x0003e20000100800 */
[----:B------:R-:W-:Y:S05]  /*5e0d0*/  @P0 BRA `(.L_x_1440) ;  /* 0xffffff1800c40947 */ /* 0x000fea000383ffff */
.L_x_1438:
[----:B------:R-:W-:Y:S05]  /*5e0e0*/  BSYNC B1 ;  /* 0x0000000000017941 */ /* 0x000fea0003800000 */
.L_x_1437:
[----:B-----5:R-:W-:-:S05]  /*5e0f0*/  VIADD R0, R0, 0x20 ;  /* 0x0000002000007836 */ /* 0x020fca0000000000 */
[----:B------:R-:W-:-:S13]  /*5e100*/  ISETP.GE.U32.AND P0, PT, R0, 0x100, PT ;  /* 0x000001000000780c */ /* 0x000fda0003f06070 */
[----:B------:R-:W-:Y:S05]  /*5e110*/  @!P0 BRA `(.L_x_1441) ;  /* 0xfffffa7c00f48947 */ /* 0x000fea000383ffff */
[----:B------:R-:W-:Y:S05]  /*5e120*/  BSYNC B0 ;  /* 0x0000000000007941 */ /* 0x000fea0003800000 */
.L_x_1292:
[----:B-1----:R-:W2:Y:S04]  /*5e130*/  LDL R29, [R1+0x120] ;  /* 0x00012000011d7983 */ /* 0x002ea80000100800 */
[----:B------:R-:W2:Y:S04]  /*5e140*/  LDL R28, [R1+0x11c] ;  /* 0x00011c00011c7983 */ /* 0x000ea80000100800 */
[----:B------:R-:W2:Y:S04]  /*5e150*/  LDL R27, [R1+0x118] ;  /* 0x00011800011b7983 */ /* 0x000ea80000100800 */
        /* <DEDUP_REMOVED lines=33> */
.L_x_1443:
[----:B------:R-:W-:Y:S05]  /*5e370*/  BSYNC.RECONVERGENT B0 ;  /* 0x0000000000007941 */ /* 0x000fea0003800200 */
.L_x_1442:
        /* <DEDUP_REMOVED lines=12> */
.L_x_1445:
[----:B------:R-:W-:Y:S05]  /*5e440*/  BSYNC.RECONVERGENT B0 ;  /* 0x0000000000007941 */ /* 0x000fea0003800200 */
.L_x_1444:
        /* <DEDUP_REMOVED lines=12> */
.L_x_1447:
[----:B------:R-:W-:Y:S05]  /*5e510*/  BSYNC.RECONVERGENT B0 ;  /* 0x0000000000007941 */ /* 0x000fea0003800200 */
.L_x_1446:
        /* <DEDUP_REMOVED lines=12> */
.L_x_1449:
[----:B------:R-:W-:Y:S05]  /*5e5e0*/  BSYNC.RECONVERGENT B0 ;  /* 0x0000000000007941 */ /* 0x000fea0003800200 */
.L_x_1448:
[----:B------:R-:W4:Y:S04]  /*5e5f0*/  LDL R35, [R1+0xf0] ;  /* 0x0000f00001237983 */ /* 0x000f280000100800 */
[----:B------:R-:W4:Y:S04]  /*5e600*/  LDL R34, [R1+0xec] ;  /* 0x0000ec0001227983 */ /* 0x000f280000100800 */
[----:B------:R-:W4:Y:S04]  /*5e610*/  LDL R33, [R1+0xe8] ;  /* 0x0000e80001217983 */ /* 0x000f280000100800 */
[----:B------:R-:W5:Y:S04]  /*5e620*/  LDL R32, [R1+0x1bc] ;  /* 0x0001bc0001207983 */ /* 0x000f680000100800 */
        /* <DEDUP_REMOVED lines=27> */
[----:B------:R-:W3:Y:S01]  /*5e7e0*/  LDL R3, [R1+0x378] ;  /* 0x0003780001037983 */ /* 0x000ee20000100800 */
[----:B------:R-:W-:Y:S01]  /*5e7f0*/  BSSY.RECONVERGENT B0, `(.L_x_1450) ;  /* 0x000001e000007945 */ /* 0x000fe20003800200 */
[----:B------:R-:W0:Y:S01]  /*5e800*/  S2R R7, SR_CgaCtaId ;  /* 0x0000000000077919 */ /* 0x000e220000008800 */
[----:B----4-:R-:W-:-:S04]  /*5e810*/  LOP3.LUT R0, R33, R34, R35, 0xfe, !PT ;  /* 0x0000002221007212 */ /* 0x010fc800078efe23 */
[----:B-----5:R-:W-:Y:S02]  /*5e820*/  LOP3.LUT P6, RZ, R0, R32, RZ, 0xfc, !PT ;  /* 0x0000002000ff7212 */ /* 0x020fe400078cfcff */
[----:B------:R-:W-:-:S04]  /*5e830*/  LOP3.LUT R0, R29, R30, R31, 0xfe, !PT ;  /* 0x0000001e1d007212 */ /* 0x000fc800078efe1f */
[----:B------:R-:W-:-:S04]  /*5e840*/  LOP3.LUT P1, RZ, R0, R28, RZ, 0xfc, !PT ;  /* 0x0000001c00ff7212 */ /* 0x000fc8000782fcff */
[----:B------:R-:W-:Y:S02]  /*5e850*/  P2R R2, PR, RZ, 0x2 ;  /* 0x00000002ff027803 */ /* 0x000fe40000000000 */
[----:B------:R-:W-:-:S04]  /*5e860*/  LOP3.LUT R0, R25, R26, R27, 0xfe, !PT ;  /* 0x0000001a19007212 */ /* 0x000fc800078efe1b */
[----:B------:R-:W-:Y:S02]  /*5e870*/  LOP3.LUT P0, RZ, R0, R24, RZ, 0xfc, !PT ;  /* 0x0000001800ff7212 */ /* 0x000fe4000780fcff */
[----:B--2---:R-:W-:-:S04]  /*5e880*/  LOP3.LUT R0, R21, R22, R23, 0xfe, !PT ;  /* 0x0000001615007212 */ /* 0x004fc800078efe17 */
[----:B------:R-:W-:Y:S02]  /*5e890*/  LOP3.LUT P1, RZ, R0, R20, RZ, 0xfc, !PT ;  /* 0x0000001400ff7212 */ /* 0x000fe4000782fcff */
[----:B---3--:R-:W-:-:S04]  /*5e8a0*/  LOP3.LUT R0, R17, R18, R19, 0xfe, !PT ;  /* 0x0000001211007212 */ /* 0x008fc800078efe13 */
[----:B------:R-:W-:Y:S02]  /*5e8b0*/  LOP3.LUT P2, RZ, R0, R16, RZ, 0xfc, !PT ;  /* 0x0000001000ff7212 */ /* 0x000fe4000784fcff */
[----:B------:R-:W-:-:S04]  /*5e8c0*/  LOP3.LUT R0, R13, R14, R15, 0xfe, !PT ;  /* 0x0000000e0d007212 */ /* 0x000fc800078efe0f */
[----:B------:R-:W-:Y:S02]  /*5e8d0*/  LOP3.LUT P3, RZ, R0, R12, RZ, 0xfc, !PT ;  /* 0x0000000c00ff7212 */ /* 0x000fe4000786fcff */
[----:B------:R-:W-:-:S04]  /*5e8e0*/  LOP3.LUT R0, R9, R10, R11, 0xfe, !PT ;  /* 0x0000000a09007212 */ /* 0x000fc800078efe0b */
[----:B------:R-:W-:Y:S02]  /*5e8f0*/  LOP3.LUT P4, RZ, R0, R8, RZ, 0xfc, !PT ;  /* 0x0000000800ff7212 */ /* 0x000fe4000788fcff */
[----:B------:R-:W-:-:S04]  /*5e900*/  LOP3.LUT R0, R4, R5, R6, 0xfe, !PT ;  /* 0x0000000504007212 */ /* 0x000fc800078efe06 */
[----:B------:R-:W-:Y:S01]  /*5e910*/  LOP3.LUT P5, RZ, R0, R3, RZ, 0xfc, !PT ;  /* 0x0000000300ff7212 */ /* 0x000fe200078afcff */
[----:B0-----:R-:W-:-:S12]  /*5e920*/  @!P6 BRA `(.L_x_1451) ;  /* 0x000000000028e947 */ /* 0x001fd80003800000 */
        /* <DEDUP_REMOVED lines=10> */
.L_x_1451:
[----:B------:R-:W-:Y:S05]  /*5e9d0*/  BSYNC.RECONVERGENT B0 ;  /* 0x0000000000007941 */ /* 0x000fea0003800200 */
.L_x_1450:
        /* <DEDUP_REMOVED lines=13> */
.L_x_1453:
[----:B------:R-:W-:Y:S05]  /*5eab0*/  BSYNC.RECONVERGENT B0 ;  /* 0x0000000000007941 */ /* 0x000fea0003800200 */
.L_x_1452:
        /* <DEDUP_REMOVED lines=12> */
.L_x_1455:
[----:B------:R-:W-:Y:S05]  /*5eb80*/  BSYNC.RECONVERGENT B0 ;  /* 0x0000000000007941 */ /* 0x000fea0003800200 */
.L_x_1454:
        /* <DEDUP_REMOVED lines=12> */
.L_x_1457:
[----:B------:R-:W-:Y:S05]  /*5ec50*/  BSYNC.RECONVERGENT B0 ;  /* 0x0000000000007941 */ /* 0x000fea0003800200 */
.L_x_1456:
        /* <DEDUP_REMOVED lines=12> */
.L_x_1459:
[----:B------:R-:W-:Y:S05]  /*5ed20*/  BSYNC.RECONVERGENT B0 ;  /* 0x0000000000007941 */ /* 0x000fea0003800200 */
.L_x_1458:
        /* <DEDUP_REMOVED lines=12> */
.L_x_1461:
[----:B------:R-:W-:Y:S05]  /*5edf0*/  BSYNC.RECONVERGENT B0 ;  /* 0x0000000000007941 */ /* 0x000fea0003800200 */
.L_x_1460:
        /* <DEDUP_REMOVED lines=12> */
.L_x_1463:
[----:B------:R-:W-:Y:S05]  /*5eec0*/  BSYNC.RECONVERGENT B0 ;  /* 0x0000000000007941 */ /* 0x000fea0003800200 */
.L_x_1462:
        /* <DEDUP_REMOVED lines=12> */
.L_x_1465:
[----:B------:R-:W-:Y:S05]  /*5ef90*/  BSYNC.RECONVERGENT B0 ;  /* 0x0000000000007941 */ /* 0x000fea0003800200 */
.L_x_1464:
[----:B-1----:R-:W5:Y:S04]  /*5efa0*/  LDL R29, [R1+0x90] ;  /* 0x00009000011d7983 */ /* 0x002f680000100800 */
[----:B------:R-:W5:Y:S04]  /*5efb0*/  LDL R28, [R1+0x8c] ;  /* 0x00008c00011c7983 */ /* 0x000f680000100800 */
[----:B--2---:R-:W5:Y:S04]  /*5efc0*/  LDL R27, [R1+0x88] ;  /* 0x00008800011b7983 */ /* 0x004f680000100800 */
[----:B0-----:R-:W2:Y:S04]  /*5efd0*/  LDL R11, [R1+0x420] ;  /* 0x00042000010b7983 */ /* 0x001ea80000100800 */
[----:B------:R-:W2:Y:S04]  /*5efe0*/  LDL R42, [R1+0x12c] ;  /* 0x00012c00012a7983 */ /* 0x000ea80000100800 */
[----:B------:R-:W2:Y:S04]  /*5eff0*/  LDL R24, [R1+0x130] ;  /* 0x0001300001187983 */ /* 0x000ea80000100800 */
        /* <DEDUP_REMOVED lines=29> */
[----:B------:R-:W-:Y:S01]  /*5f1d0*/  LOP3.LUT R3, R3, 0xfffffff7, RZ, 0xc0, !PT ;  /* 0xfffffff703037812 */ /* 0x000fe200078ec0ff */
[----:B------:R-:W0:Y:S01]  /*5f1e0*/  S2R R0, SR_TID.X ;  /* 0x0000000000007919 */ /* 0x000e220000002100 */
[----:B------:R-:W-:Y:S01]  /*5f1f0*/  BSSY.RECONVERGENT B0, `(.L_x_1466) ;  /* 0x0000024000007945 */ /* 0x000fe20003800200 */
[----:B-----5:R-:W-:-:S04]  /*5f200*/  LOP3.LUT R4, R27, R28, R29, 0xfe, !PT ;  /* 0x0000001c1b047212 */ /* 0x020fc800078efe1d */
[----:B--2---:R-:W-:Y:S02]  /*5f210*/  LOP3.LUT P2, RZ, R4, R11, RZ, 0xfc, !PT ;  /* 0x0000000b04ff7212 */ /* 0x004fe4000784fcff */
[----:B----4-:R-:W-:-:S04]  /*5f220*/  LOP3.LUT R5, R18, R24, R42, 0xfe, !PT ;  /* 0x0000001812057212 */ /* 0x010fc800078efe2a */
[----:B------:R-:W-:-:S07]  /*5f230*/  LOP3.LUT P4, RZ, R5, R17, RZ, 0xfc, !PT ;  /* 0x0000001105ff7212 */ /* 0x000fce000788fcff */
[----:B------:R-:W-:Y:S02]  /*5f240*/  @P2 LOP3.LUT R3, R3, 0x8, RZ, 0xfc, !PT ;  /* 0x0000000803032812 */ /* 0x000fe400078efcff */
[----:B------:R-:W-:-:S04]  /*5f250*/  LOP3.LUT R5, R15, R39, R40, 0xfe, !PT ;  /* 0x000000270f057212 */ /* 0x000fc800078efe28 */
[----:B------:R-:W-:Y:S02]  /*5f260*/  LOP3.LUT P1, RZ, R5, R13, RZ, 0xfc, !PT ;  /* 0x0000000d05ff7212 */ /* 0x000fe4000782fcff */
[----:B------:R-:W-:-:S04]  /*5f270*/  LOP3.LUT R5, R33, R34, R35, 0xfe, !PT ;  /* 0x0000002221057212 */ /* 0x000fc800078efe23 */
[----:B------:R-:W-:Y:S02]  /*5f280*/  LOP3.LUT P2, RZ, R5, R9, RZ, 0xfc, !PT ;  /* 0x0000000905ff7212 */ /* 0x000fe4000784fcff */
[----:B------:R-:W-:Y:S02]  /*5f290*/  LOP3.LUT R3, R3, 0xfffffffd, RZ, 0xc0, !PT ;  /* 0xfffffffd03037812 */ /* 0x000fe400078ec0ff */
[----:B------:R-:W-:-:S09]  /*5f2a0*/  LOP3.LUT R2, R19, R25, R26, 0xfe, !PT ;  /* 0x0000001913027212 */ /* 0x000fd200078efe1a */
[----:B------:R-:W-:Y:S02]  /*5f2b0*/  @P2 LOP3.LUT R3, R3, 0x2, RZ, 0xfc, !PT ;  /* 0x0000000203032812 */ /* 0x000fe400078efcff */
[----:B------:R-:W-:Y:S02]  /*5f2c0*/  LOP3.LUT P3, RZ, R2, R8, RZ, 0xfc, !PT ;  /* 0x0000000802ff7212 */ /* 0x000fe4000786fcff */
[----:B------:R-:W1:Y:S01]  /*5f2d0*/  LDC R2, c[0x0][0x360] ;  /* 0x0000d800ff027b82 */ /* 0x000e620000000800 */
[----:B------:R-:W-:Y:S02]  /*5f2e0*/  LOP3.LUT P2, RZ, R3, 0x8, RZ, 0xc0, !PT ;  /* 0x0000000803ff7812 */ /* 0x000fe4000784c0ff */
[----:B---3--:R-:W-:Y:S02]  /*5f2f0*/  LOP3.LUT R4, R21, R22, R23, 0xfe, !PT ;  /* 0x0000001615047212 */ /* 0x008fe400078efe17 */
[----:B------:R-:W-:Y:S02]  /*5f300*/  LOP3.LUT R6, R16, R20, R41, 0xfe, !PT ;  /* 0x0000001410067212 */ /* 0x000fe400078efe29 */
[----:B------:R-:W-:-:S02]  /*5f310*/  LOP3.LUT P5, RZ, R4, R10, RZ, 0xfc, !PT ;  /* 0x0000000a04ff7212 */ /* 0x000fc400078afcff */
[----:B------:R-:W-:Y:S02]  /*5f320*/  LOP3.LUT P0, RZ, R6, R14, RZ, 0xfc, !PT ;  /* 0x0000000e06ff7212 */ /* 0x000fe4000780fcff */
[----:B------:R-:W-:-:S04]  /*5f330*/  MOV R6, 0x400 ;  /* 0x0000040000067802 */ /* 0x000fc80000000f00 */
[----:B------:R-:W-:Y:S02]  /*5f340*/  LEA R6, R7, R6, 0x18 ;  /* 0x0000000607067211 */ /* 0x000fe400078ec0ff */
[----:B------:R-:W-:-:S04]  /*5f350*/  LOP3.LUT R4, R36, R37, R38, 0xfe, !PT ;  /* 0x0000002524047212 */ /* 0x000fc800078efe26 */
[----:B------:R-:W-:Y:S02]  /*5f360*/  LOP3.LUT P6, RZ, R4, R12, RZ, 0xfc, !PT ;  /* 0x0000000c04ff7212 */ /* 0x000fe400078cfcff */
[----:B------:R-:W-:Y:S01]  /*5f370*/  LOP3.LUT R4, R30, R31, R32, 0xfe, !PT ;  /* 0x0000001f1e047212 */ /* 0x000fe200078efe20 */
[----:B01----:R-:W-:Y:S10]  /*5f380*/  @!P2 BRA `(.L_x_1467) ;  /* 0x000000000028a947 */ /* 0x003ff40003800000 */
        /* <DEDUP_REMOVED lines=10> */
.L_x_1467:
[----:B------:R-:W-:Y:S05]  /*5f430*/  BSYNC.RECONVERGENT B0 ;  /* 0x0000000000007941 */ /* 0x000fea0003800200 */
.L_x_1466:
        /* <DEDUP_REMOVED lines=18> */
.L_x_1469:
[----:B------:R-:W-:Y:S05]  /*5f560*/  BSYNC.RECONVERGENT B0 ;  /* 0x0000000000007941 */ /* 0x000fea0003800200 */
.L_x_1468:
        /* <DEDUP_REMOVED lines=18> */
.L_x_1471:
[----:B------:R-:W-:Y:S05]  /*5f690*/  BSYNC.RECONVERGENT B0 ;  /* 0x0000000000007941 */ /* 0x000fea0003800200 */
.L_x_1470:
        /* <DEDUP_REMOVED lines=18> */
.L_x_1473:
[----:B------:R-:W-:Y:S05]  /*5f7c0*/  BSYNC.RECONVERGENT B0 ;  /* 0x0000000000007941 */ /* 0x000fea0003800200 */
.L_x_1472:
        /* <DEDUP_REMOVED lines=18> */
.L_x_1475:
[----:B------:R-:W-:Y:S05]  /*5f8f0*/  BSYNC.RECONVERGENT B0 ;  /* 0x0000000000007941 */ /* 0x000fea0003800200 */
.L_x_1474:
        /* <DEDUP_REMOVED lines=18> */
.L_x_1477:
[----:B------:R-:W-:Y:S05]  /*5fa20*/  BSYNC.RECONVERGENT B0 ;  /* 0x0000000000007941 */ /* 0x000fea0003800200 */
.L_x_1476:
        /* <DEDUP_REMOVED lines=18> */
.L_x_1479:
[----:B------:R-:W-:Y:S05]  /*5fb50*/  BSYNC.RECONVERGENT B0 ;  /* 0x0000000000007941 */ /* 0x000fea0003800200 */
.L_x_1478:
        /* <DEDUP_REMOVED lines=24> */
.L_x_1481:
[----:B------:R-:W-:Y:S05]  /*5fce0*/  BSYNC.RECONVERGENT B0 ;  /* 0x0000000000007941 */ /* 0x000fea0003800200 */
.L_x_1480:
        /* <DEDUP_REMOVED lines=20> */
.L_x_1483:
[----:B------:R-:W-:Y:S05]  /*5fe30*/  BSYNC.RECONVERGENT B0 ;  /* 0x0000000000007941 */ /* 0x000fea0003800200 */
.L_x_1482:
        /* <DEDUP_REMOVED lines=18> */
.L_x_1485:
[----:B------:R-:W-:Y:S05]  /*5ff60*/  BSYNC.RECONVERGENT B0 ;  /* 0x0000000000007941 */ /* 0x000fea0003800200 */
.L_x_1484:
        /* <DEDUP_REMOVED lines=18> */
.L_x_1487:
[----:B------:R-:W-:Y:S05]  /*60090*/  BSYNC.RECONVERGENT B0 ;  /* 0x0000000000007941 */ /* 0x000fea0003800200 */
.L_x_1486:
        /* <DEDUP_REMOVED lines=18> */
.L_x_1489:
[----:B------:R-:W-:Y:S05]  /*601c0*/  BSYNC.RECONVERGENT B0 ;  /* 0x0000000000007941 */ /* 0x000fea0003800200 */
.L_x_1488:
        /* <DEDUP_REMOVED lines=18> */
.L_x_1491:
[----:B------:R-:W-:Y:S05]  /*602f0*/  BSYNC.RECONVERGENT B0 ;  /* 0x0000000000007941 */ /* 0x000fea0003800200 */
.L_x_1490:
        /* <DEDUP_REMOVED lines=18> */
.L_x_1493:
[----:B------:R-:W-:Y:S05]  /*60420*/  BSYNC.RECONVERGENT B0 ;  /* 0x0000000000007941 */ /* 0x000fea0003800200 */
.L_x_1492:
        /* <DEDUP_REMOVED lines=19> */
.L_x_1495:
[----:B------:R-:W-:Y:S05]  /*60560*/  BSYNC.RECONVERGENT B0 ;  /* 0x0000000000007941 */ /* 0x000fea0003800200 */
.L_x_1494:
        /* <DEDUP_REMOVED lines=24> */
.L_x_1497:
[----:B------:R-:W-:Y:S05]  /*606f0*/  BSYNC.RECONVERGENT B0 ;  /* 0x0000000000007941 */ /* 0x000fea0003800200 */
.L_x_1496:
        /* <DEDUP_REMOVED lines=20> */
.L_x_1499:
[----:B------:R-:W-:Y:S05]  /*60840*/  BSYNC.RECONVERGENT B0 ;  /* 0x0000000000007941 */ /* 0x000fea0003800200 */
.L_x_1498:
        /* <DEDUP_REMOVED lines=18> */
.L_x_1501:
[----:B------:R-:W-:Y:S05]  /*60970*/  BSYNC.RECONVERGENT B0 ;  /* 0x0000000000007941 */ /* 0x000fea0003800200 */
.L_x_1500:
        /* <DEDUP_REMOVED lines=18> */
.L_x_1503:
[----:B------:R-:W-:Y:S05]  /*60aa0*/  BSYNC.RECONVERGENT B0 ;  /* 0x0000000000007941 */ /* 0x000fea0003800200 */
.L_x_1502:
        /* <DEDUP_REMOVED lines=18> */
.L_x_1505:
[----:B------:R-:W-:Y:S05]  /*60bd0*/  BSYNC.RECONVERGENT B0 ;  /* 0x0000000000007941 */ /* 0x000fea0003800200 */
.L_x_1504:
        /* <DEDUP_REMOVED lines=18> */
.L_x_1507:
[----:B------:R-:W-:Y:S05]  /*60d00*/  BSYNC.RECONVERGENT B0 ;  /* 0x0000000000007941 */ /* 0x000fea0003800200 */
.L_x_1506:
        /* <DEDUP_REMOVED lines=18> */
.L_x_1509:
[----:B------:R-:W-:Y:S05]  /*60e30*/  BSYNC.RECONVERGENT B0 ;  /* 0x0000000000007941 */ /* 0x000fea0003800200 */
.L_x_1508:
        /* <DEDUP_REMOVED lines=19> */
.L_x_1511:
[----:B------:R-:W-:Y:S05]  /*60f70*/  BSYNC.RECONVERGENT B0 ;  /* 0x0000000000007941 */ /* 0x000fea0003800200 */
.L_x_1510:
        /* <DEDUP_REMOVED lines=24> */
.L_x_1513:
[----:B------:R-:W-:Y:S05]  /*61100*/  BSYNC.RECONVERGENT B0 ;  /* 0x0000000000007941 */ /* 0x000fea0003800200 */
.L_x_1512:
        /* <DEDUP_REMOVED lines=20> */
.L_x_1515:
[----:B------:R-:W-:Y:S05]  /*61250*/  BSYNC.RECONVERGENT B0 ;  /* 0x0000000000007941 */ /* 0x000fea0003800200 */
.L_x_1514:
        /* <DEDUP_REMOVED lines=18> */
.L_x_1517:
[----:B------:R-:W-:Y:S05]  /*61380*/  BSYNC.RECONVERGENT B0 ;  /* 0x0000000000007941 */ /* 0x000fea0003800200 */
.L_x_1516:
        /* <DEDUP_REMOVED lines=18> */
.L_x_1519:
[----:B------:R-:W-:Y:S05]  /*614b0*/  BSYNC.RECONVERGENT B0 ;  /* 0x0000000000007941 */ /* 0x000fea0003800200 */
.L_x_1518:
        /* <DEDUP_REMOVED lines=18> */
.L_x_1521:
[----:B------:R-:W-:Y:S05]  /*615e0*/  BSYNC.RECONVERGENT B0 ;  /* 0x0000000000007941 */ /* 0x000fea0003800200 */
.L_x_1520:
        /* <DEDUP_REMOVED lines=18> */
.L_x_1523:
[----:B------:R-:W-:Y:S05]  /*61710*/  BSYNC.RECONVERGENT B0 ;  /* 0x0000000000007941 */ /* 0x000fea0003800200 */
.L_x_1522:
        /* <DEDUP_REMOVED lines=18> */
.L_x_1525:
[----:B------:R-:W-:Y:S05]  /*61840*/  BSYNC.RECONVERGENT B0 ;  /* 0x0000000000007941 */ /* 0x000fea0003800200 */
.L_x_1524:
        /* <DEDUP_REMOVED lines=19> */
.L_x_1527:
[----:B------:R-:W-:Y:S05]  /*61980*/  BSYNC.RECONVERGENT B0 ;  /* 0x0000000000007941 */ /* 0x000fea0003800200 */
.L_x_1526:
        /* <DEDUP_REMOVED lines=24> */
.L_x_1529:
[----:B------:R-:W-:Y:S05]  /*61b10*/  BSYNC.RECONVERGENT B0 ;  /* 0x0000000000007941 */ /* 0x000fea0003800200 */
.L_x_1528:
        /* <DEDUP_REMOVED lines=20> */
.L_x_1531:
[----:B------:R-:W-:Y:S05]  /*61c60*/  BSYNC.RECONVERGENT B0 ;  /* 0x0000000000007941 */ /* 0x000fea0003800200 */
.L_x_1530:
        /* <DEDUP_REMOVED lines=18> */
.L_x_1533:
[----:B------:R-:W-:Y:S05]  /*61d90*/  BSYNC.RECONVERGENT B0 ;  /* 0x0000000000007941 */ /* 0x000fea0003800200 */
.L_x_1532:
        /* <DEDUP_REMOVED lines=18> */
.L_x_1535:
[----:B------:R-:W-:Y:S05]  /*61ec0*/  BSYNC.RECONVERGENT B0 ;  /* 0x0000000000007941 */ /* 0x000fea0003800200 */
.L_x_1534:
        /* <DEDUP_REMOVED lines=18> */
.L_x_1537:
[----:B------:R-:W-:Y:S05]  /*61ff0*/  BSYNC.RECONVERGENT B0 ;  /* 0x0000000000007941 */ /* 0x000fea0003800200 */
.L_x_1536:
        /* <DEDUP_REMOVED lines=18> */
.L_x_1539:
[----:B------:R-:W-:Y:S05]  /*62120*/  BSYNC.RECONVERGENT B0 ;  /* 0x0000000000007941 */ /* 0x000fea0003800200 */
.L_x_1538:
        /* <DEDUP_REMOVED lines=18> */
.L_x_1541:
[----:B------:R-:W-:Y:S05]  /*62250*/  BSYNC.RECONVERGENT B0 ;  /* 0x0000000000007941 */ /* 0x000fea0003800200 */
.L_x_1540:
        /* <DEDUP_REMOVED lines=19> */
.L_x_1543:
[----:B------:R-:W-:Y:S05]  /*62390*/  BSYNC.RECONVERGENT B0 ;  /* 0x0000000000007941 */ /* 0x000fea0003800200 */
.L_x_1542:
        /* <DEDUP_REMOVED lines=24> */
.L_x_1545:
[----:B------:R-:W-:Y:S05]  /*62520*/  BSYNC.RECONVERGENT B0 ;  /* 0x0000000000007941 */ /* 0x000fea0003800200 */
.L_x_1544:
        /* <DEDUP_REMOVED lines=20> */
.L_x_1547:
[----:B------:R-:W-:Y:S05]  /*62670*/  BSYNC.RECONVERGENT B0 ;  /* 0x0000000000007941 */ /* 0x000fea0003800200 */
.L_x_1546:
        /* <DEDUP_REMOVED lines=18> */
.L_x_1549:
[----:B------:R-:W-:Y:S05]  /*627a0*/  BSYNC.RECONVERGENT B0 ;  /* 0x0000000000007941 */ /* 0x000fea0003800200 */
.L_x_1548:
        /* <DEDUP_REMOVED lines=18> */
.L_x_1551:
[----:B------:R-:W-:Y:S05]  /*628d0*/  BSYNC.RECONVERGENT B0 ;  /* 0x0000000000007941 */ /* 0x000fea0003800200 */
.L_x_1550:
        /* <DEDUP_REMOVED lines=18> */
.L_x_1553:
[----:B------:R-:W-:Y:S05]  /*62a00*/  BSYNC.RECONVERGENT B0 ;  /* 0x0000000000007941 */ /* 0x000fea0003800200 */
.L_x_1552:
        /* <DEDUP_REMOVED lines=18> */
.L_x_1555:
[----:B------:R-:W-:Y:S05]  /*62b30*/  BSYNC.RECONVERGENT B0 ;  /* 0x0000000000007941 */ /* 0x000fea0003800200 */
.L_x_1554:
        /* <DEDUP_REMOVED lines=18> */
.L_x_1557:
[----:B------:R-:W-:Y:S05]  /*62c60*/  BSYNC.RECONVERGENT B0 ;  /* 0x0000000000007941 */ /* 0x000fea0003800200 */
.L_x_1556:
        /* <DEDUP_REMOVED lines=19> */
.L_x_1559:
[----:B------:R-:W-:Y:S05]  /*62da0*/  BSYNC.RECONVERGENT B0 ;  /* 0x0000000000007941 */ /* 0x000fea0003800200 */
.L_x_1558:
        /* <DEDUP_REMOVED lines=24> */
.L_x_1561:
[----:B------:R-:W-:Y:S05]  /*62f30*/  BSYNC.RECONVERGENT B0 ;  /* 0x0000000000007941 */ /* 0x000fea0003800200 */
.L_x_1560:
        /* <DEDUP_REMOVED lines=20> */
.L_x_1563:
[----:B------:R-:W-:Y:S05]  /*63080*/  BSYNC.RECONVERGENT B0 ;  /* 0x0000000000007941 */ /* 0x000fea0003800200 */
.L_x_1562:
        /* <DEDUP_REMOVED lines=18> */
.L_x_1565:
[----:B------:R-:W-:Y:S05]  /*631b0*/  BSYNC.RECONVERGENT B0 ;  /* 0x0000000000007941 */ /* 0x000fea0003800200 */
.L_x_1564:
        /* <DEDUP_REMOVED lines=18> */
.L_x_1567:
[----:B------:R-:W-:Y:S05]  /*632e0*/  BSYNC.RECONVERGENT B0 ;  /* 0x0000000000007941 */ /* 0x000fea0003800200 */
.L_x_1566:
        /* <DEDUP_REMOVED lines=18> */
.L_x_1569:
[----:B------:R-:W-:Y:S05]  /*63410*/  BSYNC.RECONVERGENT B0 ;  /* 0x0000000000007941 */ /* 0x000fea0003800200 */
.L_x_1568:
        /* <DEDUP_REMOVED lines=18> */
.L_x_1571:
[----:B------:R-:W-:Y:S05]  /*63540*/  BSYNC.RECONVERGENT B0 ;  /* 0x0000000000007941 */ /* 0x000fea0003800200 */
.L_x_1570:
        /* <DEDUP_REMOVED lines=18> */
.L_x_1573:
[----:B------:R-:W-:Y:S05]  /*63670*/  BSYNC.RECONVERGENT B0 ;  /* 0x0000000000007941 */ /* 0x000fea0003800200 */
.L_x_1572:
        /* <DEDUP_REMOVED lines=19> */
.L_x_1575:
[----:B------:R-:W-:Y:S05]  /*637b0*/  BSYNC.RECONVERGENT B0 ;  /* 0x0000000000007941 */ /* 0x000fea0003800200 */
.L_x_1574:
        /* <DEDUP_REMOVED lines=24> */
.L_x_1577:
[----:B------:R-:W-:Y:S05]  /*63940*/  BSYNC.RECONVERGENT B0 ;  /* 0x0000000000007941 */ /* 0x000fea0003800200 */
.L_x_1576:
        /* <DEDUP_REMOVED lines=20> */
.L_x_1579:
[----:B------:R-:W-:Y:S05]  /*63a90*/  BSYNC.RECONVERGENT B0 ;  /* 0x0000000000007941 */ /* 0x000fea0003800200 */
.L_x_1578:
        /* <DEDUP_REMOVED lines=18> */
.L_x_1581:
[----:B------:R-:W-:Y:S05]  /*63bc0*/  BSYNC.RECONVERGENT B0 ;  /* 0x0000000000007941 */ /* 0x000fea0003800200 */
.L_x_1580:
        /* <DEDUP_REMOVED lines=18> */
.L_x_1583:
[----:B------:R-:W-:Y:S05]  /*63cf0*/  BSYNC.RECONVERGENT B0 ;  /* 0x0000000000007941 */ /* 0x000fea0003800200 */
.L_x_1582:
        /* <DEDUP_REMOVED lines=18> */
.L_x_1585:
[----:B------:R-:W-:Y:S05]  /*63e20*/  BSYNC.RECONVERGENT B0 ;  /* 0x0000000000007941 */ /* 0x000fea0003800200 */
.L_x_1584:
        /* <DEDUP_REMOVED lines=18> */
.L_x_1587:
[----:B------:R-:W-:Y:S05]  /*63f50*/  BSYNC.RECONVERGENT B0 ;  /* 0x0000000000007941 */ /* 0x000fea0003800200 */
.L_x_1586:
        /* <DEDUP_REMOVED lines=18> */
.L_x_1589:
[----:B------:R-:W-:Y:S05]  /*64080*/  BSYNC.RECONVERGENT B0 ;  /* 0x0000000000007941 */ /* 0x000fea0003800200 */
.L_x_1588:
        /* <DEDUP_REMOVED lines=19> */
.L_x_1591:
[----:B------:R-:W-:Y:S05]  /*641c0*/  BSYNC.RECONVERGENT B0 ;  /* 0x0000000000007941 */ /* 0x000fea0003800200 */
.L_x_1590:
        /* <DEDUP_REMOVED lines=24> */
.L_x_1593:
[----:B------:R-:W-:Y:S05]  /*64350*/  BSYNC.RECONVERGENT B0 ;  /* 0x0000000000007941 */ /* 0x000fea0003800200 */
.L_x_1592:
        /* <DEDUP_REMOVED lines=20> */
.L_x_1595:
[----:B------:R-:W-:Y:S05]  /*644a0*/  BSYNC.RECONVERGENT B0 ;  /* 0x0000000000007941 */ /* 0x000fea0003800200 */
.L_x_1594:
        /* <DEDUP_REMOVED lines=18> */
.L_x_1597:
[----:B------:R-:W-:Y:S05]  /*645d0*/  BSYNC.RECONVERGENT B0 ;  /* 0x0000000000007941 */ /* 0x000fea0003800200 */
.L_x_1596:
        /* <DEDUP_REMOVED lines=18> */
.L_x_1599:
[----:B------:R-:W-:Y:S05]  /*64700*/  BSYNC.RECONVERGENT B0 ;  /* 0x0000000000007941 */ /* 0x000fea0003800200 */
.L_x_1598:
        /* <DEDUP_REMOVED lines=18> */
.L_x_1601:
[----:B------:R-:W-:Y:S05]  /*64830*/  BSYNC.RECONVERGENT B0 ;  /* 0x0000000000007941 */ /* 0x000fea0003800200 */
.L_x_1600:
        /* <DEDUP_REMOVED lines=18> */
.L_x_1603:
[----:B------:R-:W-:Y:S05]  /*64960*/  BSYNC.RECONVERGENT B0 ;  /* 0x0000000000007941 */ /* 0x000fea0003800200 */
.L_x_1602:
        /* <DEDUP_REMOVED lines=18> */
.L_x_1605:
[----:B------:R-:W-:Y:S05]  /*64a90*/  BSYNC.RECONVERGENT B0 ;  /* 0x0000000000007941 */ /* 0x000fea0003800200 */
.L_x_1604:
        /* <DEDUP_REMOVED lines=19> */
.L_x_1607:
[----:B------:R-:W-:Y:S05]  /*64bd0*/  BSYNC.RECONVERGENT B0 ;  /* 0x0000000000007941 */ /* 0x000fea0003800200 */
.L_x_1606:
        /* <DEDUP_REMOVED lines=24> */
.L_x_1609:
[----:B------:R-:W-:Y:S05]  /*64d60*/  BSYNC.RECONVERGENT B0 ;  /* 0x0000000000007941 */ /* 0x000fea0003800200 */
.L_x_1608:
        /* <DEDUP_REMOVED lines=20> */
.L_x_1611:
[----:B------:R-:W-:Y:S05]  /*64eb0*/  BSYNC.RECONVERGENT B0 ;  /* 0x0000000000007941 */ /* 0x000fea0003800200 */
.L_x_1610:
        /* <DEDUP_REMOVED lines=18> */
.L_x_1613:
[----:B------:R-:W-:Y:S05]  /*64fe0*/  BSYNC.RECONVERGENT B0 ;  /* 0x0000000000007941 */ /* 0x000fea0003800200 */
.L_x_1612:
        /* <DEDUP_REMOVED lines=18> */
.L_x_1615:
[----:B------:R-:W-:Y:S05]  /*65110*/  BSYNC.RECONVERGENT B0 ;  /* 0x0000000000007941 */ /* 0x000fea0003800200 */
.L_x_1614:
        /* <DEDUP_REMOVED lines=18> */
.L_x_1617:
[----:B------:R-:W-:Y:S05]  /*65240*/  BSYNC.RECONVERGENT B0 ;  /* 0x0000000000007941 */ /* 0x000fea0003800200 */
.L_x_1616:
        /* <DEDUP_REMOVED lines=18> */
.L_x_1619:
[----:B------:R-:W-:Y:S05]  /*65370*/  BSYNC.RECONVERGENT B0 ;  /* 0x0000000000007941 */ /* 0x000fea0003800200 */
.L_x_1618:
        /* <DEDUP_REMOVED lines=18> */
.L_x_1621:
[----:B------:R-:W-:Y:S05]  /*654a0*/  BSYNC.RECONVERGENT B0 ;  /* 0x0000000000007941 */ /* 0x000fea0003800200 */
.L_x_1620:
        /* <DEDUP_REMOVED lines=19> */
.L_x_1623:
[----:B------:R-:W-:Y:S05]  /*655e0*/  BSYNC.RECONVERGENT B0 ;  /* 0x0000000000007941 */ /* 0x000fea0003800200 */
.L_x_1622:
        /* <DEDUP_REMOVED lines=24> */
.L_x_1625:
[----:B------:R-:W-:Y:S05]  /*65770*/  BSYNC.RECONVERGENT B0 ;  /* 0x0000000000007941 */ /* 0x000fea0003800200 */
.L_x_1624:
        /* <DEDUP_REMOVED lines=20> */
.L_x_1627:
[----:B------:R-:W-:Y:S05]  /*658c0*/  BSYNC.RECONVERGENT B0 ;  /* 0x0000000000007941 */ /* 0x000fea0003800200 */
.L_x_1626:
        /* <DEDUP_REMOVED lines=18> */
.L_x_1629:
[----:B------:R-:W-:Y:S05]  /*659f0*/  BSYNC.RECONVERGENT B0 ;  /* 0x0000000000007941 */ /* 0x000fea0003800200 */
.L_x_1628:
        /* <DEDUP_REMOVED lines=18> */
.L_x_1631:
[----:B------:R-:W-:Y:S05]  /*65b20*/  BSYNC.RECONVERGENT B0 ;  /* 0x0000000000007941 */ /* 0x000fea0003800200 */
.L_x_1630:
        /* <DEDUP_REMOVED lines=18> */
.L_x_1633:
[----:B------:R-:W-:Y:S05]  /*65c50*/  BSYNC.RECONVERGENT B0 ;  /* 0x0000000000007941 */ /* 0x000fea0003800200 */
.L_x_1632:
        /* <DEDUP_REMOVED lines=18> */
.L_x_1635:
[----:B------:R-:W-:Y:S05]  /*65d80*/  BSYNC.RECONVERGENT B0 ;  /* 0x0000000000007941 */ /* 0x000fea0003800200 */
.L_x_1634:
        /* <DEDUP_REMOVED lines=18> */
.L_x_1637:
[----:B------:R-:W-:Y:S05]  /*65eb0*/  BSYNC.RECONVERGENT B0 ;  /* 0x0000000000007941 */ /* 0x000fea0003800200 */
.L_x_1636:
        /* <DEDUP_REMOVED lines=19> */
.L_x_1639:
[----:B------:R-:W-:Y:S05]  /*65ff0*/  BSYNC.RECONVERGENT B0 ;  /* 0x0000000000007941 */ /* 0x000fea0003800200 */
.L_x_1638:
        /* <DEDUP_REMOVED lines=24> */
.L_x_1641:
[----:B------:R-:W-:Y:S05]  /*66180*/  BSYNC.RECONVERGENT B0 ;  /* 0x0000000000007941 */ /* 0x000fea0003800200 */
.L_x_1640:
        /* <DEDUP_REMOVED lines=20> */
.L_x_1643:
[----:B------:R-:W-:Y:S05]  /*662d0*/  BSYNC.RECONVERGENT B0 ;  /* 0x0000000000007941 */ /* 0x000fea0003800200 */
.L_x_1642:
        /* <DEDUP_REMOVED lines=18> */
.L_x_1645:
[----:B------:R-:W-:Y:S05]  /*66400*/  BSYNC.RECONVERGENT B0 ;  /* 0x0000000000007941 */ /* 0x000fea0003800200 */
.L_x_1644:
        /* <DEDUP_REMOVED lines=18> */
.L_x_1647:
[----:B------:R-:W-:Y:S05]  /*66530*/  BSYNC.RECONVERGENT B0 ;  /* 0x0000000000007941 */ /* 0x000fea0003800200 */
.L_x_1646:
        /* <DEDUP_REMOVED lines=18> */
.L_x_1649:
[----:B------:R-:W-:Y:S05]  /*66660*/  BSYNC.RECONVERGENT B0 ;  /* 0x0000000000007941 */ /* 0x000fea0003800200 */
.L_x_1648:
        /* <DEDUP_REMOVED lines=18> */
.L_x_1651:
[----:B------:R-:W-:Y:S05]  /*66790*/  BSYNC.RECONVERGENT B0 ;  /* 0x0000000000007941 */ /* 0x000fea0003800200 */
.L_x_1650:
        /* <DEDUP_REMOVED lines=18> */
.L_x_1653:
[----:B------:R-:W-:Y:S05]  /*668c0*/  BSYNC.RECONVERGENT B0 ;  /* 0x0000000000007941 */ /* 0x000fea0003800200 */
.L_x_1652:
        /* <DEDUP_REMOVED lines=19> */
.L_x_1655:
[----:B------:R-:W-:Y:S05]  /*66a00*/  BSYNC.RECONVERGENT B0 ;  /* 0x0000000000007941 */ /* 0x000fea0003800200 */
.L_x_1654:
        /* <DEDUP_REMOVED lines=24> */
.L_x_1657:
[----:B------:R-:W-:Y:S05]  /*66b90*/  BSYNC.RECONVERGENT B0 ;  /* 0x0000000000007941 */ /* 0x000fea0003800200 */
.L_x_1656:
        /* <DEDUP_REMOVED lines=20> */
.L_x_1659:
[----:B------:R-:W-:Y:S05]  /*66ce0*/  BSYNC.RECONVERGENT B0 ;  /* 0x0000000000007941 */ /* 0x000fea0003800200 */
.L_x_1658:
        /* <DEDUP_REMOVED lines=18> */
.L_x_1661:
[----:B------:R-:W-:Y:S05]  /*66e10*/  BSYNC.RECONVERGENT B0 ;  /* 0x0000000000007941 */ /* 0x000fea0003800200 */
.L_x_1660:
        /* <DEDUP_REMOVED lines=18> */
.L_x_1663:
[----:B------:R-:W-:Y:S05]  /*66f40*/  BSYNC.RECONVERGENT B0 ;  /* 0x0000000000007941 */ /* 0x000fea0003800200 */
.L_x_1662:
        /* <DEDUP_REMOVED lines=18> */
.L_x_1665:
[----:B------:R-:W-:Y:S05]  /*67070*/  BSYNC.RECONVERGENT B0 ;  /* 0x0000000000007941 */ /* 0x000fea0003800200 */
.L_x_1664:
        /* <DEDUP_REMOVED lines=18> */
.L_x_1667:
[----:B------:R-:W-:Y:S05]  /*671a0*/  BSYNC.RECONVERGENT B0 ;  /* 0x0000000000007941 */ /* 0x000fea0003800200 */
.L_x_1666:
        /* <DEDUP_REMOVED lines=18> */
.L_x_1669:
[----:B------:R-:W-:Y:S05]  /*672d0*/  BSYNC.RECONVERGENT B0 ;  /* 0x0000000000007941 */ /* 0x000fea0003800200 */
.L_x_1668:
        /* <DEDUP_REMOVED lines=19> */
.L_x_1671:
[----:B------:R-:W-:Y:S05]  /*67410*/  BSYNC.RECONVERGENT B0 ;  /* 0x0000000000007941 */ /* 0x000fea0003800200 */
.L_x_1670:
        /* <DEDUP_REMOVED lines=24> */
.L_x_1673:
[----:B------:R-:W-:Y:S05]  /*675a0*/  BSYNC.RECONVERGENT B0 ;  /* 0x0000000000007941 */ /* 0x000fea0003800200 */
.L_x_1672:
        /* <DEDUP_REMOVED lines=20> */
.L_x_1675:
[----:B------:R-:W-:Y:S05]  /*676f0*/  BSYNC.RECONVERGENT B0 ;  /* 0x0000000000007941 */ /* 0x000fea0003800200 */
.L_x_1674:
        /* <DEDUP_REMOVED lines=18> */
.L_x_1677:
[----:B------:R-:W-:Y:S05]  /*67820*/  BSYNC.RECONVERGENT B0 ;  /* 0x0000000000007941 */ /* 0x000fea0003800200 */
.L_x_1676:
        /* <DEDUP_REMOVED lines=18> */
.L_x_1679:
[----:B------:R-:W-:Y:S05]  /*67950*/  BSYNC.RECONVERGENT B0 ;  /* 0x0000000000007941 */ /* 0x000fea0003800200 */
.L_x_1678:
        /* <DEDUP_REMOVED lines=18> */
.L_x_1681:
[----:B------:R-:W-:Y:S05]  /*67a80*/  BSYNC.RECONVERGENT B0 ;  /* 0x0000000000007941 */ /* 0x000fea0003800200 */
.L_x_1680:
        /* <DEDUP_REMOVED lines=18> */
.L_x_1683:
[----:B------:R-:W-:Y:S05]  /*67bb0*/  BSYNC.RECONVERGENT B0 ;  /* 0x0000000000007941 */ /* 0x000fea0003800200 */
.L_x_1682:
        /* <DEDUP_REMOVED lines=18> */
.L_x_1685:
[----:B------:R-:W-:Y:S05]  /*67ce0*/  BSYNC.RECONVERGENT B0 ;  /* 0x0000000000007941 */ /* 0x000fea0003800200 */
.L_x_1684:
        /* <DEDUP_REMOVED lines=19> */
.L_x_1687:
[----:B------:R-:W-:Y:S05]  /*67e20*/  BSYNC.RECONVERGENT B0 ;  /* 0x0000000000007941 */ /* 0x000fea0003800200 */
.L_x_1686:
        /* <DEDUP_REMOVED lines=24> */
.L_x_1689:
[----:B------:R-:W-:Y:S05]  /*67fb0*/  BSYNC.RECONVERGENT B0 ;  /* 0x0000000000007941 */ /* 0x000fea0003800200 */
.L_x_1688:
        /* <DEDUP_REMOVED lines=20> */
.L_x_1691:
[----:B------:R-:W-:Y:S05]  /*68100*/  BSYNC.RECONVERGENT B0 ;  /* 0x0000000000007941 */ /* 0x000fea0003800200 */
.L_x_1690:
        /* <DEDUP_REMOVED lines=18> */
.L_x_1693:
[----:B------:R-:W-:Y:S05]  /*68230*/  BSYNC.RECONVERGENT B0 ;  /* 0x0000000000007941 */ /* 0x000fea0003800200 */
.L_x_1692:
        /* <DEDUP_REMOVED lines=18> */
.L_x_1695:
[----:B------:R-:W-:Y:S05]  /*68360*/  BSYNC.RECONVERGENT B0 ;  /* 0x0000000000007941 */ /* 0x000fea0003800200 */
.L_x_1694:
        /* <DEDUP_REMOVED lines=18> */
.L_x_1697:
[----:B------:R-:W-:Y:S05]  /*68490*/  BSYNC.RECONVERGENT B0 ;  /* 0x0000000000007941 */ /* 0x000fea0003800200 */
.L_x_1696:
        /* <DEDUP_REMOVED lines=18> */
.L_x_1699:
[----:B------:R-:W-:Y:S05]  /*685c0*/  BSYNC.RECONVERGENT B0 ;  /* 0x0000000000007941 */ /* 0x000fea0003800200 */
.L_x_1698:
        /* <DEDUP_REMOVED lines=18> */
.L_x_1701:
[----:B------:R-:W-:Y:S05]  /*686f0*/  BSYNC.RECONVERGENT B0 ;  /* 0x0000000000007941 */ /* 0x000fea0003800200 */
.L_x_1700:
        /* <DEDUP_REMOVED lines=19> */
.L_x_1703:
[----:B------:R-:W-:Y:S05]  /*68830*/  BSYNC.RECONVERGENT B0 ;  /* 0x0000000000007941 */ /* 0x000fea0003800200 */
.L_x_1702:
        /* <DEDUP_REMOVED lines=24> */
.L_x_1705:
[----:B------:R-:W-:Y:S05]  /*689c0*/  BSYNC.RECONVERGENT B0 ;  /* 0x0000000000007941 */ /* 0x000fea0003800200 */
.L_x_1704:
        /* <DEDUP_REMOVED lines=20> */
.L_x_1707:
[----:B------:R-:W-:Y:S05]  /*68b10*/  BSYNC.RECONVERGENT B0 ;  /* 0x0000000000007941 */ /* 0x000fea0003800200 */
.L_x_1706:
        /* <DEDUP_REMOVED lines=18> */
.L_x_1709:
[----:B------:R-:W-:Y:S05]  /*68c40*/  BSYNC.RECONVERGENT B0 ;  /* 0x0000000000007941 */ /* 0x000fea0003800200 */
.L_x_1708:
[----:B0-----:R-:W2:Y:S04]  /*68c50*/  LDL R11, [R1+0x1c8] ;  /* 0x0001c800010b7983 */ /* 0x001ea80000100800 */
[----:B------:R-:W3:Y:S04]  /*68c60*/  LDL R44, [R1+0x1c4] ;  /* 0x0001c400012c7983 */ /* 0x000ee80000100800 */
[----:B------:R-:W3:Y:S04]  /*68c70*/  LDL R43, [R1+0x1c0] ;  /* 0x0001c000012b7983 */ /* 0x000ee80000100800 */
[----:B------:R-:W3:Y:S01]  /*68c80*/  LDL R20, [R1+0x1b0] ;  /* 0x0001b00001147983 */ /* 0x000ee20000100800 */
[----:B------:R-:W-:Y:S01]  /*68c90*/  BSSY.RECONVERGENT B0, `(.L_x_1710) ;  /* 0x000000f000007945 */ /* 0x000fe20003800200 */
[----:B------:R-:W-:Y:S01]  /*68ca0*/  IMAD.SHL.U32 R8, R0, 0x10, RZ ;  /* 0x0000001000087824 */ /* 0x000fe200078e00ff */
        /* <DEDUP_REMOVED lines=13> */
.L_x_1711:
[----:B------:R-:W-:Y:S05]  /*68d80*/  BSYNC.RECONVERGENT B0 ;  /* 0x0000000000007941 */ /* 0x000fea0003800200 */
.L_x_1710:
[----:B0-----:R-:W2:Y:S04]  /*68d90*/  LDL R14, [R1+0x1ac] ;  /* 0x0001ac00010e7983 */ /* 0x001ea80000100800 */
[----:B------:R-:W3:Y:S04]  /*68da0*/  LDL R42, [R1+0x1a8] ;  /* 0x0001a800012a7983 */ /* 0x000ee80000100800 */
[----:B------:R-:W3:Y:S04]  /*68db0*/  LDL R41, [R1+0x1a4] ;  /* 0x0001a40001297983 */ /* 0x000ee80000100800 */
[----:B------:R-:W3:Y:S01]  /*68dc0*/  LDL R40, [R1+0x1a0] ;  /* 0x0001a00001287983 */ /* 0x000ee20000100800 */
[----:B------:R-:W-:Y:S01]  /*68dd0*/  BSSY.RECONVERGENT B0, `(.L_x_1712) ;  /* 0x000000f000007945 */ /* 0x000fe20003800200 */
[----:B------:R-:W-:-:S02]  /*68de0*/  LOP3.LUT R5, R8, 0x1f0, RZ, 0xc0, !PT ;  /* 0x000001f008057812 */ /* 0x000fc400078ec0ff */
[----:B--2---:R-:W-:Y:S02]  /*68df0*/  LOP3.LUT P4, RZ, R4, R14, RZ, 0xfc, !PT ;  /* 0x0000000e04ff7212 */ /* 0x004fe4000788fcff */
        /* <DEDUP_REMOVED lines=12> */
.L_x_1713:
[----:B------:R-:W-:Y:S05]  /*68ec0*/  BSYNC.RECONVERGENT B0 ;  /* 0x0000000000007941 */ /* 0x000fea0003800200 */
.L_x_1712:
[----:B0-----:R-:W2:Y:S04]  /*68ed0*/  LDL R10, [R1+0x19c] ;  /* 0x00019c00010a7983 */ /* 0x001ea80000100800 */
[----:B------:R-:W3:Y:S04]  /*68ee0*/  LDL R39, [R1+0x198] ;  /* 0x0001980001277983 */ /* 0x000ee80000100800 */
[----:B------:R-:W3:Y:S04]  /*68ef0*/  LDL R38, [R1+0x194] ;  /* 0x0001940001267983 */ /* 0x000ee80000100800 */
[----:B------:R-:W3:Y:S01]  /*68f00*/  LDL R37, [R1+0x190] ;  /* 0x0001900001257983 */ /* 0x000ee20000100800 */
[----:B------:R-:W-:Y:S01]  /*68f10*/  BSSY.RECONVERGENT B0, `(.L_x_1714) ;  /* 0x0000009000007945 */ /* 0x000fe20003800200 */
[----:B------:R-:W-:Y:S01]  /*68f20*/  IMAD.IADD R5, R6, 0x1, R5 ;  /* 0x0000000106057824 */ /* 0x000fe200078e0205 */
[----:B--2---:R-:W-:-:S02]  /*68f30*/  LOP3.LUT P5, RZ, R7, R10, RZ, 0xfc, !PT ;  /* 0x0000000a07ff7212 */ /* 0x004fc400078afcff */
[----:B---3--:R-:W-:Y:S01]  /*68f40*/  LOP3.LUT R4, R37, R38, R39, 0xfe, !PT ;  /* 0x0000002625047212 */ /* 0x008fe200078efe27 */
[----:B------:R-:W-:Y:S10]  /*68f50*/  @!P0 BRA `(.L_x_1715) ;  /* 0x0000000000108947 */ /* 0x000ff40003800000 */
[----:B------:R0:W-:Y:S04]  /*68f60*/  ATOMS.XOR RZ, [R5+0x11000], R35 ;  /* 0x0110002305ff738c */ /* 0x0001e80003800000 */
[----:B------:R0:W-:Y:S04]  /*68f70*/  ATOMS.XOR RZ, [R5+0x11004], R34 ;  /* 0x0110042205ff738c */ /* 0x0001e80003800000 */
[----:B------:R0:W-:Y:S04]  /*68f80*/  ATOMS.XOR RZ, [R5+0x11008], R33 ;  /* 0x0110082105ff738c */ /* 0x0001e80003800000 */
[----:B------:R0:W-:Y:S02]  /*68f90*/  ATOMS.XOR RZ, [R5+0x1100c], R19 ;  /* 0x01100c1305ff738c */ /* 0x0001e40003800000 */
.L_x_1715:
[----:B------:R-:W-:Y:S05]  /*68fa0*/  BSYNC.RECONVERGENT B0 ;  /* 0x0000000000007941 */ /* 0x000fea0003800200 */
.L_x_1714:
        /* <DEDUP_REMOVED lines=12> */
.L_x_1717:
[----:B------:R-:W-:Y:S05]  /*69070*/  BSYNC.RECONVERGENT B0 ;  /* 0x0000000000007941 */ /* 0x000fea0003800200 */
.L_x_1716:
        /* <DEDUP_REMOVED lines=13> */
.L_x_1719:
[----:B------:R-:W-:Y:S05]  /*69150*/  BSYNC.RECONVERGENT B0 ;  /* 0x0000000000007941 */ /* 0x000fea0003800200 */
.L_x_1718:
[----:B0-----:R-:W2:Y:S04]  /*69160*/  LDL R17, [R1+0x74] ;  /* 0x0000740001117983 */ /* 0x001ea80000100800 */
[----:B------:R-:W3:Y:S04]  /*69170*/  LDL R30, [R1+0x70] ;  /* 0x00007000011e7983 */ /* 0x000ee80000100800 */
[----:B------:R-:W3:Y:S04]  /*69180*/  LDL R29, [R1+0x6c] ;  /* 0x00006c00011d7983 */ /* 0x000ee80000100800 */
[----:B------:R-:W3:Y:S01]  /*69190*/  LDL R28, [R1+0x68] ;  /* 0x00006800011c7983 */ /* 0x000ee20000100800 */
[----:B------:R-:W-:Y:S01]  /*691a0*/  LOP3.LUT P6, RZ, R3, 0x2, RZ, 0xc0, !PT ;  /* 0x0000000203ff7812 */ /* 0x000fe200078cc0ff */
        /* <DEDUP_REMOVED lines=11> */
.L_x_1721:
[----:B------:R-:W-:Y:S05]  /*69260*/  BSYNC.RECONVERGENT B0 ;  /* 0x0000000000007941 */ /* 0x000fea0003800200 */
.L_x_1720:
        /* <DEDUP_REMOVED lines=13> */
.L_x_1723:
[----:B------:R-:W-:Y:S05]  /*69340*/  BSYNC.RECONVERGENT B0 ;  /* 0x0000000000007941 */ /* 0x000fea0003800200 */
.L_x_1722:
        /* <DEDUP_REMOVED lines=12> */
.L_x_1725:
[----:B------:R-:W-:Y:S05]  /*69410*/  BSYNC.RECONVERGENT B0 ;  /* 0x0000000000007941 */ /* 0x000fea0003800200 */
.L_x_1724:
        /* <DEDUP_REMOVED lines=12> */
.L_x_1727:
[----:B------:R-:W-:Y:S05]  /*694e0*/  BSYNC.RECONVERGENT B0 ;  /* 0x0000000000007941 */ /* 0x000fea0003800200 */
.L_x_1726:
        /* <DEDUP_REMOVED lines=12> */
.L_x_1729:
[----:B------:R-:W-:Y:S05]  /*695b0*/  BSYNC.RECONVERGENT B0 ;  /* 0x0000000000007941 */ /* 0x000fea0003800200 */
.L_x_1728:
        /* <DEDUP_REMOVED lines=12> */
.L_x_1731:
[----:B------:R-:W-:Y:S05]  /*69680*/  BSYNC.RECONVERGENT B0 ;  /* 0x0000000000007941 */ /* 0x000fea0003800200 */
.L_x_1730:
        /* <DEDUP_REMOVED lines=12> */
.L_x_1733:
[----:B------:R-:W-:Y:S05]  /*69750*/  BSYNC.RECONVERGENT B0 ;  /* 0x0000000000007941 */ /* 0x000fea0003800200 */
.L_x_1732:
[----:B0-----:R-:W2:Y:S04]  /*69760*/  LDL R18, [R1+0x4] ;  /* 0x0000040001127983 */ /* 0x001ea80000100800 */
[----:B------:R-:W3:Y:S04]  /*69770*/  LDL R36, [R1] ;  /* 0x0000000001247983 */ /* 0x000ee80000100800 */
        /* <DEDUP_REMOVED lines=11> */
.L_x_1735:
[----:B------:R-:W-:Y:S05]  /*69830*/  BSYNC.RECONVERGENT B0 ;  /* 0x0000000000007941 */ /* 0x000fea0003800200 */
.L_x_1734:
        /* <DEDUP_REMOVED lines=16> */
.L_x_1737:
[----:B------:R-:W-:Y:S05]  /*69940*/  BSYNC.RECONVERGENT B0 ;  /* 0x0000000000007941 */ /* 0x000fea0003800200 */
.L_x_1736:
        /* <DEDUP_REMOVED lines=13> */
.L_x_1739:
[----:B------:R-:W-:Y:S05]  /*69a20*/  BSYNC.RECONVERGENT B0 ;  /* 0x0000000000007941 */ /* 0x000fea0003800200 */
.L_x_1738:
        /* <DEDUP_REMOVED lines=12> */
.L_x_1741:
[----:B------:R-:W-:Y:S05]  /*69af0*/  BSYNC.RECONVERGENT B0 ;  /* 0x0000000000007941 */ /* 0x000fea0003800200 */
.L_x_1740:
        /* <DEDUP_REMOVED lines=12> */
.L_x_1743:
[----:B------:R-:W-:Y:S05]  /*69bc0*/  BSYNC.RECONVERGENT B0 ;  /* 0x0000000000007941 */ /* 0x000fea0003800200 */
.L_x_1742:
        /* <DEDUP_REMOVED lines=12> */
.L_x_1745:
[----:B------:R-:W-:Y:S05]  /*69c90*/  BSYNC.RECONVERGENT B0 ;  /* 0x0000000000007941 */ /* 0x000fea0003800200 */
.L_x_1744:
[----:B0-----:R-:W2:Y:S04]  /*69ca0*/  LDL R10, [R1+0xa04] ;  /* 0x000a0400010a7983 */ /* 0x001ea80000100800 */
[----:B------:R-:W3:Y:S01]  /*69cb0*/  LDL R20, [R1+0xa08] ;  /* 0x000a080001147983 */ /* 0x000ee20000100800 */
[----:B------:R-:W-:Y:S01]  /*69cc0*/  BSSY.RECONVERGENT B0, `(.L_x_1746) ;  /* 0x0000008000007945 */ /* 0x000fe20003800200 */
[----:B--2---:R-:W-:Y:S02]  /*69cd0*/  LOP3.LUT P5, RZ, R3, R10, RZ, 0xfc, !PT ;  /* 0x0000000a03ff7212 */ /* 0x004fe400078afcff */
[----:B---3--:R-:W-:Y:S01]  /*69ce0*/  LOP3.LUT R7, R148, R140, R20, 0xfe, !PT ;  /* 0x0000008c94077212 */ /* 0x008fe200078efe14 */
[----:B------:R-:W-:Y:S10]  /*69cf0*/  @!P0 BRA `(.L_x_1747) ;  /* 0x0000000000108947 */ /* 0x000ff40003800000 */
[----:B------:R0:W-:Y:S04]  /*69d00*/  ATOMS.XOR RZ, [R5+0x13000], R42 ;  /* 0x0130002a05ff738c */ /* 0x0001e80003800000 */
[----:B------:R0:W-:Y:S04]  /*69d10*/  ATOMS.XOR RZ, [R5+0x13004], R41 ;  /* 0x0130042905ff738c */ /* 0x0001e80003800000 */
[----:B------:R0:W-:Y:S04]  /*69d20*/  ATOMS.XOR RZ, [R5+0x13008], R40 ;  /* 0x0130082805ff738c */ /* 0x0001e80003800000 */
[----:B------:R0:W-:Y:S02]  /*69d30*/  ATOMS.XOR RZ, [R5+0x1300c], R19 ;  /* 0x01300c1305ff738c */ /* 0x0001e40003800000 */
.L_x_1747:
[----:B------:R-:W-:Y:S05]  /*69d40*/  BSYNC.RECONVERGENT B0 ;  /* 0x0000000000007941 */ /* 0x000fea0003800200 */
.L_x_1746:
[----:B0-----:R-:W2:Y:S01]  /*69d50*/  LDL R19, [R1+0xa0c] ;  /* 0x000a0c0001137983 */ /* 0x001ea20000100800 */
        /* <DEDUP_REMOVED lines=8> */
.L_x_1749:
[----:B------:R-:W-:Y:S05]  /*69de0*/  BSYNC.RECONVERGENT B0 ;  /* 0x0000000000007941 */ /* 0x000fea0003800200 */
.L_x_1748:
[----:B0-----:R-:W2:Y:S01]  /*69df0*/  LDL R18, [R1+0xa10] ;  /* 0x000a100001127983 */ /* 0x001ea20000100800 */
        /* <DEDUP_REMOVED lines=9> */
.L_x_1751:
[----:B------:R-:W-:Y:S05]  /*69e90*/  BSYNC.RECONVERGENT B0 ;  /* 0x0000000000007941 */ /* 0x000fea0003800200 */
.L_x_1750:
[----:B0-----:R-:W2:Y:S01]  /*69ea0*/  LDL R17, [R1+0xa14] ;  /* 0x000a140001117983 */ /* 0x001ea20000100800 */
[----:B------:R-:W-:Y:S01]  /*69eb0*/  ISETP.NE.AND P6, PT, R9, RZ, PT ;  /* 0x000000ff0900720c */ /* 0x000fe20003fc5270 */
[----:B------:R-:W-:Y:S01]  /*69ec0*/  BSSY.RECONVERGENT B0, `(.L_x_1752) ;  /* 0x000000b000007945 */ /* 0x000fe20003800200 */
[----:B------:R-:W-:Y:S02]  /*69ed0*/  P2R R7, PR, RZ, 0x1 ;  /* 0x00000001ff077803 */ /* 0x000fe40000000000 */
        /* <DEDUP_REMOVED lines=9> */
.L_x_1753:
[----:B------:R-:W-:Y:S05]  /*69f70*/  BSYNC.RECONVERGENT B0 ;  /* 0x0000000000007941 */ /* 0x000fea0003800200 */
.L_x_1752:
[----:B0-----:R-:W2:Y:S01]  /*69f80*/  LDL R13, [R1+0xa18] ;  /* 0x000a1800010d7983 */ /* 0x001ea20000100800 */
[----:B------:R-:W-:Y:S01]  /*69f90*/  LOP3.LUT P6, RZ, R4, R183, RZ, 0xfc, !PT ;  /* 0x000000b704ff7212 */ /* 0x000fe200078cfcff */
[----:B------:R-:W-:Y:S03]  /*69fa0*/  BSSY.RECONVERGENT B0, `(.L_x_1754) ;  /* 0x0000008000007945 */ /* 0x000fe60003800200 */
[----:B------:R-:W-:Y:S02]  /*69fb0*/  P2R R9, PR, RZ, 0x40 ;  /* 0x00000040ff097803 */ /* 0x000fe40000000000 */
[----:B--2---:R-:W-:Y:S01]  /*69fc0*/  LOP3.LUT R3, R152, R144, R13, 0xfe, !PT ;  /* 0x0000009098037212 */ /* 0x004fe200078efe0d */
[----:B------:R-:W-:Y:S06]  /*69fd0*/  @!P2 BRA `(.L_x_1755) ;  /* 0x000000000010a947 */ /* 0x000fec0003800000 */
[----:B------:R0:W-:Y:S04]  /*69fe0*/  ATOMS.XOR RZ, [R5+0x13800], R30 ;  /* 0x0138001e05ff738c */ /* 0x0001e80003800000 */
[----:B------:R0:W-:Y:S04]  /*69ff0*/  ATOMS.XOR RZ, [R5+0x13804], R29 ;  /* 0x0138041d05ff738c */ /* 0x0001e80003800000 */
[----:B------:R0:W-:Y:S04]  /*6a000*/  ATOMS.XOR RZ, [R5+0x13808], R28 ;  /* 0x0138081c05ff738c */ /* 0x0001e80003800000 */
[----:B------:R0:W-:Y:S02]  /*6a010*/  ATOMS.XOR RZ, [R5+0x1380c], R12 ;  /* 0x01380c0c05ff738c */ /* 0x0001e40003800000 */
.L_x_1755:
[----:B------:R-:W-:Y:S05]  /*6a020*/  BSYNC.RECONVERGENT B0 ;  /* 0x0000000000007941 */ /* 0x000fea0003800200 */
.L_x_1754:
        /* <DEDUP_REMOVED lines=9> */
.L_x_1757:
[----:B------:R-:W-:Y:S05]  /*6a0c0*/  BSYNC.RECONVERGENT B0 ;  /* 0x0000000000007941 */ /* 0x000fea0003800200 */
.L_x_1756:
        /* <DEDUP_REMOVED lines=9> */
.L_x_1759:
[----:B------:R-:W-:Y:S05]  /*6a160*/  BSYNC.RECONVERGENT B0 ;  /* 0x0000000000007941 */ /* 0x000fea0003800200 */
.L_x_1758:
[----:B0-----:R-:W2:Y:S04]  /*6a170*/  LDL R16, [R1+0xa24] ;  /* 0x000a240001107983 */ /* 0x001ea80000100800 */
[----:B------:R-:W2:Y:S04]  /*6a180*/  LDL R15, [R1+0xa28] ;  /* 0x000a2800010f7983 */ /* 0x000ea80000100800 */
[----:B------:R-:W2:Y:S01]  /*6a190*/  LDL R14, [R1+0xa2c] ;  /* 0x000a2c00010e7983 */ /* 0x000ea20000100800 */
[----:B------:R-:W-:Y:S01]  /*6a1a0*/  BSSY.RECONVERGENT B0, `(.L_x_1760) ;  /* 0x0000008000007945 */ /* 0x000fe20003800200 */
[----:B------:R-:W-:-:S02]  /*6a1b0*/  LOP3.LUT P4, RZ, R3, R186, RZ, 0xfc, !PT ;  /* 0x000000ba03ff7212 */ /* 0x000fc4000788fcff */
[----:B--2---:R-:W-:Y:S01]  /*6a1c0*/  LOP3.LUT R4, R14, R15, R16, 0xfe, !PT ;  /* 0x0000000f0e047212 */ /* 0x004fe200078efe10 */
[----:B------:R-:W-:Y:S10]  /*6a1d0*/  @!P5 BRA `(.L_x_1761) ;  /* 0x000000000010d947 */ /* 0x000ff40003800000 */
[----:B------:R0:W-:Y:S04]  /*6a1e0*/  ATOMS.XOR RZ, [R5+0x13e00], R23 ;  /* 0x013e001705ff738c */ /* 0x0001e80003800000 */
[----:B------:R0:W-:Y:S04]  /*6a1f0*/  ATOMS.XOR RZ, [R5+0x13e04], R22 ;  /* 0x013e041605ff738c */ /* 0x0001e80003800000 */
[----:B------:R0:W-:Y:S04]  /*6a200*/  ATOMS.XOR RZ, [R5+0x13e08], R21 ;  /* 0x013e081505ff738c */ /* 0x0001e80003800000 */
[----:B------:R0:W-:Y:S02]  /*6a210*/  ATOMS.XOR RZ, [R5+0x13e0c], R10 ;  /* 0x013e0c0a05ff738c */ /* 0x0001e40003800000 */
.L_x_1761:
[----:B------:R-:W-:Y:S05]  /*6a220*/  BSYNC.RECONVERGENT B0 ;  /* 0x0000000000007941 */ /* 0x000fea0003800200 */
.L_x_1760:
[----:B0-----:R-:W2:Y:S01]  /*6a230*/  LDL R10, [R1+0xa30] ;  /* 0x000a3000010a7983 */ /* 0x001ea20000100800 */
[----:B------:R-:W-:Y:S01]  /*6a240*/  BSSY.RECONVERGENT B0, `(.L_x_1762) ;  /* 0x0000008000007945 */ /* 0x000fe20003800200 */
[----:B------:R-:W-:Y:S02]  /*6a250*/  LOP3.LUT R3, R204, R196, R188, 0xfe, !PT ;  /* 0x000000c4cc037212 */ /* 0x000fe400078efebc */
[----:B--2---:R-:W-:Y:S01]  /*6a260*/  LOP3.LUT P5, RZ, R4, R10, RZ, 0xfc, !PT ;  /* 0x0000000a04ff7212 */ /* 0x004fe200078afcff */
[----:B------:R-:W-:-:S12]  /*6a270*/  @!P0 BRA `(.L_x_1763) ;  /* 0x0000000000108947 */ /* 0x000fd80003800000 */
[----:B------:R0:W-:Y:S04]  /*6a280*/  ATOMS.XOR RZ, [R5+0x14000], R20 ;  /* 0x0140001405ff738c */ /* 0x0001e80003800000 */
[----:B------:R0:W-:Y:S04]  /*6a290*/  ATOMS.XOR RZ, [R5+0x14004], R140 ;  /* 0x0140048c05ff738c */ /* 0x0001e80003800000 */
[----:B------:R0:W-:Y:S04]  /*6a2a0*/  ATOMS.XOR RZ, [R5+0x14008], R148 ;  /* 0x0140089405ff738c */ /* 0x0001e80003800000 */
[----:B------:R0:W-:Y:S02]  /*6a2b0*/  ATOMS.XOR RZ, [R5+0x1400c], R180 ;  /* 0x01400cb405ff738c */ /* 0x0001e40003800000 */
.L_x_1763:
[----:B------:R-:W-:Y:S05]  /*6a2c0*/  BSYNC.RECONVERGENT B0 ;  /* 0x0000000000007941 */ /* 0x000fea0003800200 */
.L_x_1762:
[----:B------:R-:W-:Y:S01]  /*6a2d0*/  BSSY.RECONVERGENT B0, `(.L_x_1764) ;  /* 0x0000008000007945 */ /* 0x000fe20003800200 */
[----:B------:R-:W-:Y:S02]  /*6a2e0*/  LOP3.LUT R4, R205, R197, R189, 0xfe, !PT ;  /* 0x000000c5cd047212 */ /* 0x000fe400078efebd */
[----:B------:R-:W-:Y:S01]  /*6a2f0*/  LOP3.LUT P0, RZ, R3, R212, RZ, 0xfc, !PT ;  /* 0x000000d403ff7212 */ /* 0x000fe2000780fcff */
[----:B------:R-:W-:-:S12]  /*6a300*/  @!P1 BRA `(.L_x_1765) ;  /* 0x0000000000109947 */ /* 0x000fd80003800000 */
[----:B------:R1:W-:Y:S04]  /*6a310*/  ATOMS.XOR RZ, [R5+0x14200], R19 ;  /* 0x0142001305ff738c */ /* 0x0003e80003800000 */
[----:B------:R1:W-:Y:S04]  /*6a320*/  ATOMS.XOR RZ, [R5+0x14204], R141 ;  /* 0x0142048d05ff738c */ /* 0x0003e80003800000 */
[----:B------:R1:W-:Y:S04]  /*6a330*/  ATOMS.XOR RZ, [R5+0x14208], R149 ;  /* 0x0142089505ff738c */ /* 0x0003e80003800000 */
[----:B------:R1:W-:Y:S02]  /*6a340*/  ATOMS.XOR RZ, [R5+0x1420c], R181 ;  /* 0x01420cb505ff738c */ /* 0x0003e40003800000 */
.L_x_1765:
[----:B------:R-:W-:Y:S05]  /*6a350*/  BSYNC.RECONVERGENT B0 ;  /* 0x0000000000007941 */ /* 0x000fea0003800200 */
.L_x_1764:
[----:B------:R-:W-:Y:S01]  /*6a360*/  ISETP.NE.AND P6, PT, R8, RZ, PT ;  /* 0x000000ff0800720c */ /* 0x000fe20003fc5270 */
[----:B------:R-:W-:Y:S01]  /*6a370*/  BSSY.RECONVERGENT B0, `(.L_x_1766) ;  /* 0x0000008000007945 */ /* 0x000fe20003800200 */
[----:B------:R-:W-:Y:S02]  /*6a380*/  LOP3.LUT R3, R206, R198, R190, 0xfe, !PT ;  /* 0x000000c6ce037212 */ /* 0x000fe400078efebe */
[----:B------:R-:W-:-:S09]  /*6a390*/  LOP3.LUT P1, RZ, R4, R213, RZ, 0xfc, !PT ;  /* 0x000000d504ff7212 */ /* 0x000fd2000782fcff */
[----:B------:R-:W-:Y:S05]  /*6a3a0*/  @!P6 BRA `(.L_x_1767) ;  /* 0x000000000010e947 */ /* 0x000fea0003800000 */
[----:B------:R2:W-:Y:S04]  /*6a3b0*/  ATOMS.XOR RZ, [R5+0x14400], R18 ;  /* 0x0144001205ff738c */ /* 0x0005e80003800000 */
[----:B------:R2:W-:Y:S04]  /*6a3c0*/  ATOMS.XOR RZ, [R5+0x14404], R142 ;  /* 0x0144048e05ff738c */ /* 0x0005e80003800000 */
[----:B------:R2:W-:Y:S04]  /*6a3d0*/  ATOMS.XOR RZ, [R5+0x14408], R150 ;  /* 0x0144089605ff738c */ /* 0x0005e80003800000 */
[----:B------:R2:W-:Y:S02]  /*6a3e0*/  ATOMS.XOR RZ, [R5+0x1440c], R182 ;  /* 0x01440cb605ff738c */ /* 0x0005e40003800000 */
.L_x_1767:
[----:B------:R-:W-:Y:S05]  /*6a3f0*/  BSYNC.RECONVERGENT B0 ;  /* 0x0000000000007941 */ /* 0x000fea0003800200 */
.L_x_1766:
[----:B------:R-:W-:Y:S01]  /*6a400*/  ISETP.NE.AND P6, PT, R9, RZ, PT ;  /* 0x000000ff0900720c */ /* 0x000fe20003fc5270 */
[----:B------:R-:W-:Y:S01]  /*6a410*/  BSSY.RECONVERGENT B0, `(.L_x_1768) ;  /* 0x000000b000007945 */ /* 0x000fe20003800200 */
[----:B------:R-:W-:Y:S02]  /*6a420*/  P2R R7, PR, RZ, 0x1 ;  /* 0x00000001ff077803 */ /* 0x000fe40000000000 */
[----:B------:R-:W-:Y:S02]  /*6a430*/  LOP3.LUT P0, RZ, R3, R214, RZ, 0xfc, !PT ;  /* 0x000000d603ff7212 */ /* 0x000fe4000780fcff */
[----:B------:R-:W-:Y:S02]  /*6a440*/  LOP3.LUT R4, R207, R199, R191, 0xfe, !PT ;  /* 0x000000c7cf047212 */ /* 0x000fe400078efebf */
[----:B------:R-:W-:Y:S02]  /*6a450*/  P2R R8, PR, RZ, 0x1 ;  /* 0x00000001ff087803 */ /* 0x000fe40000000000 */
[----:B------:R-:W-:-:S03]  /*6a460*/  ISETP.NE.AND P0, PT, R7, RZ, PT ;  /* 0x000000ff0700720c */ /* 0x000fc60003f05270 */
[----:B------:R-:W-:Y:S10]  /*6a470*/  @!P6 BRA `(.L_x_1769) ;  /* 0x000000000010e947 */ /* 0x000ff40003800000 */
[----:B------:R3:W-:Y:S04]  /*6a480*/  ATOMS.XOR RZ, [R5+0x14600], R17 ;  /* 0x0146001105ff738c */ /* 0x0007e80003800000 */
[----:B------:R3:W-:Y:S04]  /*6a490*/  ATOMS.XOR RZ, [R5+0x14604], R143 ;  /* 0x0146048f05ff738c */ /* 0x0007e80003800000 */
[----:B------:R3:W-:Y:S04]  /*6a4a0*/  ATOMS.XOR RZ, [R5+0x14608], R151 ;  /* 0x0146089705ff738c */ /* 0x0007e80003800000 */
[----:B------:R3:W-:Y:S02]  /*6a4b0*/  ATOMS.XOR RZ, [R5+0x1460c], R183 ;  /* 0x01460cb705ff738c */ /* 0x0007e40003800000 */
.L_x_1769:
[----:B------:R-:W-:Y:S05]  /*6a4c0*/  BSYNC.RECONVERGENT B0 ;  /* 0x0000000000007941 */ /* 0x000fea0003800200 */
.L_x_1768:
[----:B------:R-:W-:Y:S01]  /*6a4d0*/  LOP3.LUT P6, RZ, R4, R215, RZ, 0xfc, !PT ;  /* 0x000000d704ff7212 */ /* 0x000fe200078cfcff */
[----:B------:R-:W-:Y:S01]  /*6a4e0*/  BSSY.RECONVERGENT B0, `(.L_x_1770) ;  /* 0x0000008000007945 */ /* 0x000fe20003800200 */
[----:B------:R-:W-:Y:S02]  /*6a4f0*/  LOP3.LUT R3, R208, R200, R192, 0xfe, !PT ;  /* 0x000000c8d0037212 */ /* 0x000fe400078efec0 */
[----:B------:R-:W-:Y:S01]  /*6a500*/  P2R R9, PR, RZ, 0x40 ;  /* 0x00000040ff097803 */ /* 0x000fe20000000000 */
[----:B------:R-:W-:Y:S08]  /*6a510*/  @!P2 BRA `(.L_x_1771) ;  /* 0x000000000010a947 */ /* 0x000ff00003800000 */
[----:B------:R4:W-:Y:S04]  /*6a520*/  ATOMS.XOR RZ, [R5+0x14800], R13 ;  /* 0x0148000d05ff738c */ /* 0x0009e80003800000 */
[----:B------:R4:W-:Y:S04]  /*6a530*/  ATOMS.XOR RZ, [R5+0x14804], R144 ;  /* 0x0148049005ff738c */ /* 0x0009e80003800000 */
[----:B------:R4:W-:Y:S04]  /*6a540*/  ATOMS.XOR RZ, [R5+0x14808], R152 ;  /* 0x0148089805ff738c */ /* 0x0009e80003800000 */
[----:B------:R4:W-:Y:S02]  /*6a550*/  ATOMS.XOR RZ, [R5+0x1480c], R184 ;  /* 0x01480cb805ff738c */ /* 0x0009e40003800000 */
.L_x_1771:
[----:B------:R-:W-:Y:S05]  /*6a560*/  BSYNC.RECONVERGENT B0 ;  /* 0x0000000000007941 */ /* 0x000fea0003800200 */
.L_x_1770:
        /* <DEDUP_REMOVED lines=8> */
.L_x_1773:
[----:B------:R-:W-:Y:S05]  /*6a5f0*/  BSYNC.RECONVERGENT B0 ;  /* 0x0000000000007941 */ /* 0x000fea0003800200 */
.L_x_1772:
        /* <DEDUP_REMOVED lines=8> */
.L_x_1775:
[----:B------:R-:W-:Y:S05]  /*6a680*/  BSYNC.RECONVERGENT B0 ;  /* 0x0000000000007941 */ /* 0x000fea0003800200 */
.L_x_1774:
[----:B----4-:R-:W4:Y:S04]  /*6a690*/  LDL R13, [R1+0xa34] ;  /* 0x000a3400010d7983 */ /* 0x010f280000100800 */
[----:B0-----:R-:W4:Y:S04]  /*6a6a0*/  LDL R12, [R1+0xa38] ;  /* 0x000a3800010c7983 */ /* 0x001f280000100800 */
[----:B------:R-:W4:Y:S01]  /*6a6b0*/  LDL R11, [R1+0xa3c] ;  /* 0x000a3c00010b7983 */ /* 0x000f220000100800 */
[----:B------:R-:W-:Y:S01]  /*6a6c0*/  BSSY.RECONVERGENT B0, `(.L_x_1776) ;  /* 0x0000008000007945 */ /* 0x000fe20003800200 */
[----:B------:R-:W-:-:S02]  /*6a6d0*/  LOP3.LUT P4, RZ, R3, R218, RZ, 0xfc, !PT ;  /* 0x000000da03ff7212 */ /* 0x000fc4000788fcff */
[----:B----4-:R-:W-:Y:S01]  /*6a6e0*/  LOP3.LUT R4, R11, R12, R13, 0xfe, !PT ;  /* 0x0000000c0b047212 */ /* 0x010fe200078efe0d */
[----:B------:R-:W-:Y:S10]  /*6a6f0*/  @!P5 BRA `(.L_x_1777) ;  /* 0x000000000010d947 */ /* 0x000ff40003800000 */
[----:B------:R0:W-:Y:S04]  /*6a700*/  ATOMS.XOR RZ, [R5+0x14e00], R16 ;  /* 0x014e001005ff738c */ /* 0x0001e80003800000 */
[----:B------:R0:W-:Y:S04]  /*6a710*/  ATOMS.XOR RZ, [R5+0x14e04], R15 ;  /* 0x014e040f05ff738c */ /* 0x0001e80003800000 */
[----:B------:R0:W-:Y:S04]  /*6a720*/  ATOMS.XOR RZ, [R5+0x14e08], R14 ;  /* 0x014e080e05ff738c */ /* 0x0001e80003800000 */
[----:B------:R0:W-:Y:S02]  /*6a730*/  ATOMS.XOR RZ, [R5+0x14e0c], R10 ;  /* 0x014e0c0a05ff738c */ /* 0x0001e40003800000 */
.L_x_1777:
[----:B------:R-:W-:Y:S05]  /*6a740*/  BSYNC.RECONVERGENT B0 ;  /* 0x0000000000007941 */ /* 0x000fea0003800200 */
.L_x_1776:
[----:B0-----:R-:W4:Y:S01]  /*6a750*/  LDL R10, [R1+0xa40] ;  /* 0x000a4000010a7983 */ /* 0x001f220000100800 */
[----:B------:R-:W-:Y:S01]  /*6a760*/  BSSY.RECONVERGENT B0, `(.L_x_1778) ;  /* 0x0000008000007945 */ /* 0x000fe20003800200 */
[----:B------:R-:W-:Y:S02]  /*6a770*/  LOP3.LUT R3, R236, R228, R220, 0xfe, !PT ;  /* 0x000000e4ec037212 */ /* 0x000fe400078efedc */
[----:B----4-:R-:W-:Y:S01]  /*6a780*/  LOP3.LUT P5, RZ, R4, R10, RZ, 0xfc, !PT ;  /* 0x0000000a04ff7212 */ /* 0x010fe200078afcff */
[----:B------:R-:W-:-:S12]  /*6a790*/  @!P0 BRA `(.L_x_1779) ;  /* 0x0000000000108947 */ /* 0x000fd80003800000 */
[----:B------:R0:W-:Y:S04]  /*6a7a0*/  ATOMS.XOR RZ, [R5+0x15000], R188 ;  /* 0x015000bc05ff738c */ /* 0x0001e80003800000 */
[----:B------:R0:W-:Y:S04]  /*6a7b0*/  ATOMS.XOR RZ, [R5+0x15004], R196 ;  /* 0x015004c405ff738c */ /* 0x0001e80003800000 */
[----:B------:R0:W-:Y:S04]  /*6a7c0*/  ATOMS.XOR RZ, [R5+0x15008], R204 ;  /* 0x015008cc05ff738c */ /* 0x0001e80003800000 */
[----:B------:R0:W-:Y:S02]  /*6a7d0*/  ATOMS.XOR RZ, [R5+0x1500c], R212 ;  /* 0x01500cd405ff738c */ /* 0x0001e40003800000 */
.L_x_1779:
[----:B------:R-:W-:Y:S05]  /*6a7e0*/  BSYNC.RECONVERGENT B0 ;  /* 0x0000000000007941 */ /* 0x000fea0003800200 */
.L_x_1778:
        /* <DEDUP_REMOVED lines=8> */
.L_x_1781:
[----:B------:R-:W-:Y:S05]  /*6a870*/  BSYNC.RECONVERGENT B0 ;  /* 0x0000000000007941 */ /* 0x000fea0003800200 */
.L_x_1780:
        /* <DEDUP_REMOVED lines=9> */
.L_x_1783:
[----:B------:R-:W-:Y:S05]  /*6a910*/  BSYNC.RECONVERGENT B0 ;  /* 0x0000000000007941 */ /* 0x000fea0003800200 */
.L_x_1782:
        /* <DEDUP_REMOVED lines=12> */
.L_x_1785:
[----:B------:R-:W-:Y:S05]  /*6a9e0*/  BSYNC.RECONVERGENT B0 ;  /* 0x0000000000007941 */ /* 0x000fea0003800200 */
.L_x_1784:
        /* <DEDUP_REMOVED lines=9> */
.L_x_1787:
[----:B------:R-:W-:Y:S05]  /*6aa80*/  BSYNC.RECONVERGENT B0 ;  /* 0x0000000000007941 */ /* 0x000fea0003800200 */
.L_x_1786:
        /* <DEDUP_REMOVED lines=8> */
.L_x_1789:
[----:B------:R-:W-:Y:S05]  /*6ab10*/  BSYNC.RECONVERGENT B0 ;  /* 0x0000000000007941 */ /* 0x000fea0003800200 */
.L_x_1788:
        /* <DEDUP_REMOVED lines=8> */
.L_x_1791:
[----:B------:R-:W-:Y:S05]  /*6aba0*/  BSYNC.RECONVERGENT B0 ;  /* 0x0000000000007941 */ /* 0x000fea0003800200 */
.L_x_1790:
[----:B------:R-:W5:Y:S04]  /*6abb0*/  LDL R42, [R1+0xa44] ;  /* 0x000a4400012a7983 */ /* 0x000f680000100800 */
[----:B------:R-:W5:Y:S04]  /*6abc0*/  LDL R41, [R1+0xa48] ;  /* 0x000a480001297983 */ /* 0x000f680000100800 */
[----:B------:R-:W5:Y:S01]  /*6abd0*/  LDL R40, [R1+0xa4c] ;  /* 0x000a4c0001287983 */ /* 0x000f620000100800 */
[----:B------:R-:W-:Y:S01]  /*6abe0*/  BSSY.RECONVERGENT B0, `(.L_x_1792) ;  /* 0x0000008000007945 */ /* 0x000fe20003800200 */
[----:B------:R-:W-:-:S02]  /*6abf0*/  LOP3.LUT P4, RZ, R3, R250, RZ, 0xfc, !PT ;  /* 0x000000fa03ff7212 */ /* 0x000fc4000788fcff */
[----:B-----5:R-:W-:Y:S01]  /*6ac00*/  LOP3.LUT R4, R40, R41, R42, 0xfe, !PT ;  /* 0x0000002928047212 */ /* 0x020fe200078efe2a */
[----:B------:R-:W-:Y:S10]  /*6ac10*/  @!P5 BRA `(.L_x_1793) ;  /* 0x000000000010d947 */ /* 0x000ff40003800000 */
[----:B------:R0:W-:Y:S04]  /*6ac20*/  ATOMS.XOR RZ, [R5+0x15e00], R13 ;  /* 0x015e000d05ff738c */ /* 0x0001e80003800000 */
[----:B------:R0:W-:Y:S04]  /*6ac30*/  ATOMS.XOR RZ, [R5+0x15e04], R12 ;  /* 0x015e040c05ff738c */ /* 0x0001e80003800000 */
[----:B------:R0:W-:Y:S04]  /*6ac40*/  ATOMS.XOR RZ, [R5+0x15e08], R11 ;  /* 0x015e080b05ff738c */ /* 0x0001e80003800000 */
[----:B------:R0:W-:Y:S02]  /*6ac50*/  ATOMS.XOR RZ, [R5+0x15e0c], R10 ;  /* 0x015e0c0a05ff738c */ /* 0x0001e40003800000 */
.L_x_1793:
[----:B------:R-:W-:Y:S05]  /*6ac60*/  BSYNC.RECONVERGENT B0 ;  /* 0x0000000000007941 */ /* 0x000fea0003800200 */
.L_x_1792:
[----:B------:R-:W5:Y:S04]  /*6ac70*/  LDL R39, [R1+0xa50] ;  /* 0x000a500001277983 */ /* 0x000f680000100800 */
[----:B------:R-:W2:Y:S04]  /*6ac80*/  LDL R38, [R1+0xa54] ;  /* 0x000a540001267983 */ /* 0x000ea80000100800 */
[----:B------:R-:W2:Y:S04]  /*6ac90*/  LDL R37, [R1+0xa58] ;  /* 0x000a580001257983 */ /* 0x000ea80000100800 */
[----:B------:R-:W2:Y:S01]  /*6aca0*/  LDL R36, [R1+0xa5c] ;  /* 0x000a5c0001247983 */ /* 0x000ea20000100800 */
[----:B------:R-:W-:Y:S01]  /*6acb0*/  BSSY.RECONVERGENT B0, `(.L_x_1794) ;  /* 0x0000008000007945 */ /* 0x000fe20003800200 */
[----:B-----5:R-:W-:-:S02]  /*6acc0*/  LOP3.LUT P5, RZ, R4, R39, RZ, 0xfc, !PT ;  /* 0x0000002704ff7212 */ /* 0x020fc400078afcff */
[----:B--2---:R-:W-:Y:S01]  /*6acd0*/  LOP3.LUT R3, R36, R37, R38, 0xfe, !PT ;  /* 0x0000002524037212 */ /* 0x004fe200078efe26 */
[----:B------:R-:W-:Y:S10]  /*6ace0*/  @!P0 BRA `(.L_x_1795) ;  /* 0x0000000000108947 */ /* 0x000ff40003800000 */
[----:B------:R2:W-:Y:S04]  /*6acf0*/  ATOMS.XOR RZ, [R5+0x16000], R220 ;  /* 0x016000dc05ff738c */ /* 0x0005e80003800000 */
[----:B------:R2:W-:Y:S04]  /*6ad00*/  ATOMS.XOR RZ, [R5+0x16004], R228 ;  /* 0x016004e405ff738c */ /* 0x0005e80003800000 */
[----:B------:R2:W-:Y:S04]  /*6ad10*/  ATOMS.XOR RZ, [R5+0x16008], R236 ;  /* 0x016008ec05ff738c */ /* 0x0005e80003800000 */
[----:B------:R2:W-:Y:S02]  /*6ad20*/  ATOMS.XOR RZ, [R5+0x1600c], R244 ;  /* 0x01600cf405ff738c */ /* 0x0005e40003800000 */
.L_x_1795:
[----:B------:R-:W-:Y:S05]  /*6ad30*/  BSYNC.RECONVERGENT B0 ;  /* 0x0000000000007941 */ /* 0x000fea0003800200 */
.L_x_1794:
[----:B------:R-:W5:Y:S04]  /*6ad40*/  LDL R35, [R1+0xa60] ;  /* 0x000a600001237983 */ /* 0x000f680000100800 */
[----:B------:R-:W3:Y:S04]  /*6ad50*/  LDL R34, [R1+0xa64] ;  /* 0x000a640001227983 */ /* 0x000ee80000100800 */
[----:B------:R-:W3:Y:S04]  /*6ad60*/  LDL R33, [R1+0xa68] ;  /* 0x000a680001217983 */ /* 0x000ee80000100800 */
[----:B------:R-:W3:Y:S01]  /*6ad70*/  LDL R32, [R1+0xa6c] ;  /* 0x000a6c0001207983 */ /* 0x000ee20000100800 */
[----:B------:R-:W-:Y:S01]  /*6ad80*/  BSSY.RECONVERGENT B0, `(.L_x_1796) ;  /* 0x0000008000007945 */ /* 0x000fe20003800200 */
[----:B-----5:R-:W-:-:S02]  /*6ad90*/  LOP3.LUT P6, RZ, R3, R35, RZ, 0xfc, !PT ;  /* 0x0000002303ff7212 */ /* 0x020fc400078cfcff */
[----:B---3--:R-:W-:Y:S01]  /*6ada0*/  LOP3.LUT R4, R32, R33, R34, 0xfe, !PT ;  /* 0x0000002120047212 */ /* 0x008fe200078efe22 */
[----:B------:R-:W-:Y:S10]  /*6adb0*/  @!P1 BRA `(.L_x_1797) ;  /* 0x0000000000109947 */ /* 0x000ff40003800000 */
[----:B------:R3:W-:Y:S04]  /*6adc0*/  ATOMS.XOR RZ, [R5+0x16200], R221 ;  /* 0x016200dd05ff738c */ /* 0x0007e80003800000 */
[----:B------:R3:W-:Y:S04]  /*6add0*/  ATOMS.XOR RZ, [R5+0x16204], R229 ;  /* 0x016204e505ff738c */ /* 0x0007e80003800000 */
[----:B------:R3:W-:Y:S04]  /*6ade0*/  ATOMS.XOR RZ, [R5+0x16208], R237 ;  /* 0x016208ed05ff738c */ /* 0x0007e80003800000 */
[----:B------:R3:W-:Y:S02]  /*6adf0*/  ATOMS.XOR RZ, [R5+0x1620c], R245 ;  /* 0x01620cf505ff738c */ /* 0x0007e40003800000 */
.L_x_1797:
[----:B------:R-:W-:Y:S05]  /*6ae00*/  BSYNC.RECONVERGENT B0 ;  /* 0x0000000000007941 */ /* 0x000fea0003800200 */
.L_x_1796:
[----:B------:R-:W5:Y:S04]  /*6ae10*/  LDL R31, [R1+0xa70] ;  /* 0x000a7000011f7983 */ /* 0x000f680000100800 */
[----:B------:R-:W2:Y:S04]  /*6ae20*/  LDL R30, [R1+0xa74] ;  /* 0x000a7400011e7983 */ /* 0x000ea80000100800 */
[----:B------:R-:W2:Y:S04]  /*6ae30*/  LDL R29, [R1+0xa78] ;  /* 0x000a7800011d7983 */ /* 0x000ea80000100800 */
[----:B------:R-:W2:Y:S01]  /*6ae40*/  LDL R28, [R1+0xa7c] ;  /* 0x000a7c00011c7983 */ /* 0x000ea20000100800 */
[----:B------:R-:W-:Y:S01]  /*6ae50*/  ISETP.NE.AND P0, PT, R8, RZ, PT ;  /* 0x000000ff0800720c */ /* 0x000fe20003f05270 */
[----:B------:R-:W-:Y:S01]  /*6ae60*/  BSSY.RECONVERGENT B0, `(.L_x_1798) ;  /* 0x0000009000007945 */ /* 0x000fe20003800200 */
[----:B-----5:R-:W-:-:S04]  /*6ae70*/  LOP3.LUT P1, RZ, R4, R31, RZ, 0xfc, !PT ;  /* 0x0000001f04ff7212 */ /* 0x020fc8000782fcff */
[----:B------:R-:W-:Y:S02]  /*6ae80*/  P2R R8, PR, RZ, 0x2 ;  /* 0x00000002ff087803 */ /* 0x000fe40000000000 */
[----:B--2---:R-:W-:-:S05]  /*6ae90*/  LOP3.LUT R3, R28, R29, R30, 0xfe, !PT ;  /* 0x0000001d1c037212 */ /* 0x004fca00078efe1e */
[----:B------:R-:W-:Y:S05]  /*6aea0*/  @!P0 BRA `(.L_x_1799) ;  /* 0x0000000000108947 */ /* 0x000fea0003800000 */
[----:B------:R2:W-:Y:S04]  /*6aeb0*/  ATOMS.XOR RZ, [R5+0x16400], R222 ;  /* 0x016400de05ff738c */ /* 0x0005e80003800000 */
[----:B------:R2:W-:Y:S04]  /*6aec0*/  ATOMS.XOR RZ, [R5+0x16404], R230 ;  /* 0x016404e605ff738c */ /* 0x0005e80003800000 */
[----:B------:R2:W-:Y:S04]  /*6aed0*/  ATOMS.XOR RZ, [R5+0x16408], R238 ;  /* 0x016408ee05ff738c */ /* 0x0005e80003800000 */
[----:B------:R2:W-:Y:S02]  /*6aee0*/  ATOMS.XOR RZ, [R5+0x1640c], R246 ;  /* 0x01640cf605ff738c */ /* 0x0005e40003800000 */
.L_x_1799:
[----:B------:R-:W-:Y:S05]  /*6aef0*/  BSYNC.RECONVERGENT B0 ;  /* 0x0000000000007941 */ /* 0x000fea0003800200 */
.L_x_1798:
[----:B------:R-:W5:Y:S04]  /*6af00*/  LDL R27, [R1+0xa80] ;  /* 0x000a8000011b7983 */ /* 0x000f680000100800 */
[----:B------:R-:W3:Y:S04]  /*6af10*/  LDL R26, [R1+0xa84] ;  /* 0x000a8400011a7983 */ /* 0x000ee80000100800 */
[----:B------:R-:W3:Y:S04]  /*6af20*/  LDL R25, [R1+0xa88] ;  /* 0x000a880001197983 */ /* 0x000ee80000100800 */
[----:B------:R-:W3:Y:S01]  /*6af30*/  LDL R24, [R1+0xa8c] ;  /* 0x000a8c0001187983 */ /* 0x000ee20000100800 */
[----:B------:R-:W-:Y:S01]  /*6af40*/  ISETP.NE.AND P1, PT, R7, RZ, PT ;  /* 0x000000ff0700720c */ /* 0x000fe20003f25270 */
[----:B------:R-:W-:Y:S01]  /*6af50*/  BSSY.RECONVERGENT B0, `(.L_x_1800) ;  /* 0x0000008000007945 */ /* 0x000fe20003800200 */
[----:B-----5:R-:W-:-:S02]  /*6af60*/  LOP3.LUT P0, RZ, R3, R27, RZ, 0xfc, !PT ;  /* 0x0000001b03ff7212 */ /* 0x020fc4000780fcff */
[----:B---3--:R-:W-:-:S09]  /*6af70*/  LOP3.LUT R4, R24, R25, R26, 0xfe, !PT ;  /* 0x0000001918047212 */ /* 0x008fd200078efe1a */
[----:B------:R-:W-:Y:S05]  /*6af80*/  @!P1 BRA `(.L_x_1801) ;  /* 0x0000000000109947 */ /* 0x000fea0003800000 */
[----:B------:R3:W-:Y:S04]  /*6af90*/  ATOMS.XOR RZ, [R5+0x16600], R223 ;  /* 0x016600df05ff738c */ /* 0x0007e80003800000 */
[----:B------:R3:W-:Y:S04]  /*6afa0*/  ATOMS.XOR RZ, [R5+0x16604], R231 ;  /* 0x016604e705ff738c */ /* 0x0007e80003800000 */
[----:B------:R3:W-:Y:S04]  /*6afb0*/  ATOMS.XOR RZ, [R5+0x16608], R239 ;  /* 0x016608ef05ff738c */ /* 0x0007e80003800000 */
[----:B------:R3:W-:Y:S02]  /*6afc0*/  ATOMS.XOR RZ, [R5+0x1660c], R247 ;  /* 0x01660cf705ff738c */ /* 0x0007e40003800000 */
.L_x_1801:
[----:B------:R-:W-:Y:S05]  /*6afd0*/  BSYNC.RECONVERGENT B0 ;  /* 0x0000000000007941 */ /* 0x000fea0003800200 */
.L_x_1800:
        /* <DEDUP_REMOVED lines=12> */
.L_x_1803:
[----:B------:R-:W-:Y:S05]  /*6b0a0*/  BSYNC.RECONVERGENT B0 ;  /* 0x0000000000007941 */ /* 0x000fea0003800200 */
.L_x_1802:
[----:B-1----:R-:W5:Y:S04]  /*6b0b0*/  LDL R19, [R1+0xaa0] ;  /* 0x000aa00001137983 */ /* 0x002f680000100800 */
        /* <DEDUP_REMOVED lines=11> */
.L_x_1805:
[----:B------:R-:W-:Y:S05]  /*6b170*/  BSYNC.RECONVERGENT B0 ;  /* 0x0000000000007941 */ /* 0x000fea0003800200 */
.L_x_1804:
[----:B------:R-:W3:Y:S04]  /*6b180*/  LDL R15, [R1+0xab0] ;  /* 0x000ab000010f7983 */ /* 0x000ee80000100800 */
[----:B------:R-:W5:Y:S04]  /*6b190*/  LDL R14, [R1+0xab4] ;  /* 0x000ab400010e7983 */ /* 0x000f680000100800 */
[----:B0-----:R-:W5:Y:S04]  /*6b1a0*/  LDL R13, [R1+0xab8] ;  /* 0x000ab800010d7983 */ /* 0x001f680000100800 */
[----:B------:R-:W5:Y:S01]  /*6b1b0*/  LDL R12, [R1+0xabc] ;  /* 0x000abc00010c7983 */ /* 0x000f620000100800 */
[----:B------:R-:W-:Y:S01]  /*6b1c0*/  BSSY.RECONVERGENT B0, `(.L_x_1806) ;  /* 0x0000008000007945 */ /* 0x000fe20003800200 */
[----:B---3--:R-:W-:-:S02]  /*6b1d0*/  LOP3.LUT P3, RZ, R4, R15, RZ, 0xfc, !PT ;  /* 0x0000000f04ff7212 */ /* 0x008fc4000786fcff */
[----:B-----5:R-:W-:Y:S01]  /*6b1e0*/  LOP3.LUT R3, R12, R13, R14, 0xfe, !PT ;  /* 0x0000000d0c037212 */ /* 0x020fe200078efe0e */
[----:B------:R-:W-:Y:S10]  /*6b1f0*/  @!P4 BRA `(.L_x_1807) ;  /* 0x000000000010c947 */ /* 0x000ff40003800000 */
[----:B------:R0:W-:Y:S04]  /*6b200*/  ATOMS.XOR RZ, [R5+0x16c00], R226 ;  /* 0x016c00e205ff738c */ /* 0x0001e80003800000 */
[----:B------:R0:W-:Y:S04]  /*6b210*/  ATOMS.XOR RZ, [R5+0x16c04], R234 ;  /* 0x016c04ea05ff738c */ /* 0x0001e80003800000 */
[----:B------:R0:W-:Y:S04]  /*6b220*/  ATOMS.XOR RZ, [R5+0x16c08], R242 ;  /* 0x016c08f205ff738c */ /* 0x0001e80003800000 */
[----:B------:R0:W-:Y:S02]  /*6b230*/  ATOMS.XOR RZ, [R5+0x16c0c], R250 ;  /* 0x016c0cfa05ff738c */ /* 0x0001e40003800000 */
.L_x_1807:
[----:B------:R-:W-:Y:S05]  /*6b240*/  BSYNC.RECONVERGENT B0 ;  /* 0x0000000000007941 */ /* 0x000fea0003800200 */
.L_x_1806:
[----:B------:R-:W3:Y:S04]  /*6b250*/  LDL R11, [R1+0xac0] ;  /* 0x000ac000010b7983 */ /* 0x000ee80000100800 */
[----:B------:R-:W5:Y:S04]  /*6b260*/  LDL R10, [R1+0xac4] ;  /* 0x000ac400010a7983 */ /* 0x000f680000100800 */
[----:B------:R-:W5:Y:S04]  /*6b270*/  LDL R9, [R1+0xac8] ;  /* 0x000ac80001097983 */ /* 0x000f680000100800 */
        /* <DEDUP_REMOVED lines=9> */
.L_x_1809:
[----:B------:R-:W-:Y:S05]  /*6b310*/  BSYNC.RECONVERGENT B0 ;  /* 0x0000000000007941 */ /* 0x000fea0003800200 */
.L_x_1808:
[----:B------:R-:W5:Y:S01]  /*6b320*/  LDL R3, [R1+0xad0] ;  /* 0x000ad00001037983 */ /* 0x000f620000100800 */
[----:B------:R-:W-:Y:S01]  /*6b330*/  BSSY.RECONVERGENT B0, `(.L_x_1810) ;  /* 0x0000007000007945 */ /* 0x000fe20003800200 */
[----:B-----5:R-:W-:-:S03]  /*6b340*/  LOP3.LUT P5, RZ, R4, R3, RZ, 0xfc, !PT ;  /* 0x0000000304ff7212 */ /* 0x020fc600078afcff */
[----:B------:R-:W-:Y:S10]  /*6b350*/  @!P6 BRA `(.L_x_1811) ;  /* 0x000000000010e947 */ /* 0x000ff40003800000 */
[----:B------:R0:W-:Y:S04]  /*6b360*/  ATOMS.XOR RZ, [R5+0x17000], R38 ;  /* 0x0170002605ff738c */ /* 0x0001e80003800000 */
[----:B------:R0:W-:Y:S04]  /*6b370*/  ATOMS.XOR RZ, [R5+0x17004], R37 ;  /* 0x0170042505ff738c */ /* 0x0001e80003800000 */
[----:B------:R0:W-:Y:S04]  /*6b380*/  ATOMS.XOR RZ, [R5+0x17008], R36 ;  /* 0x0170082405ff738c */ /* 0x0001e80003800000 */
[----:B------:R0:W-:Y:S02]  /*6b390*/  ATOMS.XOR RZ, [R5+0x1700c], R35 ;  /* 0x01700c2305ff738c */ /* 0x0001e40003800000 */
.L_x_1811:
[----:B------:R-:W-:Y:S05]  /*6b3a0*/  BSYNC.RECONVERGENT B0 ;  /* 0x0000000000007941 */ /* 0x000fea0003800200 */
.L_x_1810:
[----:B------:R-:W-:Y:S01]  /*6b3b0*/  ISETP.NE.AND P6, PT, R8, RZ, PT ;  /* 0x000000ff0800720c */ /* 0x000fe20003fc5270 */
[----:B------:R-:W-:-:S12]  /*6b3c0*/  BSSY.RECONVERGENT B0, `(.L_x_1812) ;  /* 0x0000006000007945 */ /* 0x000fd80003800200 */
[----:B------:R-:W-:Y:S05]  /*6b3d0*/  @!P6 BRA `(.L_x_1813) ;  /* 0x000000000010e947 */ /* 0x000fea0003800000 */
[----:B------:R0:W-:Y:S04]  /*6b3e0*/  ATOMS.XOR RZ, [R5+0x17200], R34 ;  /* 0x0172002205ff738c */ /* 0x0001e80003800000 */
[----:B------:R0:W-:Y:S04]  /*6b3f0*/  ATOMS.XOR RZ, [R5+0x17204], R33 ;  /* 0x0172042105ff738c */ /* 0x0001e80003800000 */
[----:B------:R0:W-:Y:S04]  /*6b400*/  ATOMS.XOR RZ, [R5+0x17208], R32 ;  /* 0x0172082005ff738c */ /* 0x0001e80003800000 */
[----:B------:R0:W-:Y:S02]  /*6b410*/  ATOMS.XOR RZ, [R5+0x1720c], R31 ;  /* 0x01720c1f05ff738c */ /* 0x0001e40003800000 */
.L_x_1813:
[----:B------:R-:W-:Y:S05]  /*6b420*/  BSYNC.RECONVERGENT B0 ;  /* 0x0000000000007941 */ /* 0x000fea0003800200 */
.L_x_1812:
[----:B------:R-:W-:Y:S04]  /*6b430*/  BSSY.RECONVERGENT B0, `(.L_x_1814) ;  /* 0x0000006000007945 */ /* 0x000fe80003800200 */
[----:B------:R-:W-:Y:S05]  /*6b440*/  @!P0 BRA `(.L_x_1815) ;  /* 0x0000000000108947 */ /* 0x000fea0003800000 */
[----:B------:R0:W-:Y:S04]  /*6b450*/  ATOMS.XOR RZ, [R5+0x17400], R30 ;  /* 0x0174001e05ff738c */ /* 0x0001e80003800000 */
[----:B------:R0:W-:Y:S04]  /*6b460*/  ATOMS.XOR RZ, [R5+0x17404], R29 ;  /* 0x0174041d05ff738c */ /* 0x0001e80003800000 */
[----:B------:R0:W-:Y:S04]  /*6b470*/  ATOMS.XOR RZ, [R5+0x17408], R28 ;  /* 0x0174081c05ff738c */ /* 0x0001e80003800000 */
[----:B------:R0:W-:Y:S02]  /*6b480*/  ATOMS.XOR RZ, [R5+0x1740c], R27 ;  /* 0x01740c1b05ff738c */ /* 0x0001e40003800000 */
.L_x_1815:
[----:B------:R-:W-:Y:S05]  /*6b490*/  BSYNC.RECONVERGENT B0 ;  /* 0x0000000000007941 */ /* 0x000fea0003800200 */
.L_x_1814:
[----:B------:R-:W-:Y:S04]  /*6b4a0*/  BSSY.RECONVERGENT B0, `(.L_x_1816) ;  /* 0x0000006000007945 */ /* 0x000fe80003800200 */
[----:B------:R-:W-:Y:S05]  /*6b4b0*/  @!P1 BRA `(.L_x_1817) ;  /* 0x0000000000109947 */ /* 0x000fea0003800000 */
[----:B------:R0:W-:Y:S04]  /*6b4c0*/  ATOMS.XOR RZ, [R5+0x17600], R26 ;  /* 0x0176001a05ff738c */ /* 0x0001e80003800000 */
[----:B------:R0:W-:Y:S04]  /*6b4d0*/  ATOMS.XOR RZ, [R5+0x17604], R25 ;  /* 0x0176041905ff738c */ /* 0x0001e80003800000 */
[----:B------:R0:W-:Y:S04]  /*6b4e0*/  ATOMS.XOR RZ, [R5+0x17608], R24 ;  /* 0x0176081805ff738c */ /* 0x0001e80003800000 */
[----:B------:R0:W-:Y:S02]  /*6b4f0*/  ATOMS.XOR RZ, [R5+0x1760c], R23 ;  /* 0x01760c1705ff738c */ /* 0x0001e40003800000 */
.L_x_1817:
[----:B------:R-:W-:Y:S05]  /*6b500*/  BSYNC.RECONVERGENT B0 ;  /* 0x0000000000007941 */ /* 0x000fea0003800200 */
.L_x_1816:
[----:B------:R-:W-:Y:S04]  /*6b510*/  BSSY.RECONVERGENT B0, `(.L_x_1818) ;  /* 0x0000006000007945 */ /* 0x000fe80003800200 */
[----:B------:R-:W-:Y:S05]  /*6b520*/  @!P2 BRA `(.L_x_1819) ;  /* 0x000000000010a947 */ /* 0x000fea0003800000 */
[----:B------:R0:W-:Y:S04]  /*6b530*/  ATOMS.XOR RZ, [R5+0x17800], R22 ;  /* 0x0178001605ff738c */ /* 0x0001e80003800000 */
[----:B------:R0:W-:Y:S04]  /*6b540*/  ATOMS.XOR RZ, [R5+0x17804], R21 ;  /* 0x0178041505ff738c */ /* 0x0001e80003800000 */
[----:B------:R0:W-:Y:S04]  /*6b550*/  ATOMS.XOR RZ, [R5+0x17808], R20 ;  /* 0x0178081405ff738c */ /* 0x0001e80003800000 */
[----:B------:R0:W-:Y:S02]  /*6b560*/  ATOMS.XOR RZ, [R5+0x1780c], R19 ;  /* 0x01780c1305ff738c */ /* 0x0001e40003800000 */
.L_x_1819:
[----:B------:R-:W-:Y:S05]  /*6b570*/  BSYNC.RECONVERGENT B0 ;  /* 0x0000000000007941 */ /* 0x000fea0003800200 */
.L_x_1818:
[----:B------:R-:W-:Y:S04]  /*6b580*/  BSSY.RECONVERGENT B0, `(.L_x_1820) ;  /* 0x0000006000007945 */ /* 0x000fe80003800200 */
[----:B------:R-:W-:Y:S05]  /*6b590*/  @!P3 BRA `(.L_x_1821) ;  /* 0x000000000010b947 */ /* 0x000fea0003800000 */
[----:B------:R0:W-:Y:S04]  /*6b5a0*/  ATOMS.XOR RZ, [R5+0x17a00], R18 ;  /* 0x017a001205ff738c */ /* 0x0001e80003800000 */
[----:B------:R0:W-:Y:S04]  /*6b5b0*/  ATOMS.XOR RZ, [R5+0x17a04], R17 ;  /* 0x017a041105ff738c */ /* 0x0001e80003800000 */
[----:B------:R0:W-:Y:S04]  /*6b5c0*/  ATOMS.XOR RZ, [R5+0x17a08], R16 ;  /* 0x017a081005ff738c */ /* 0x0001e80003800000 */
[----:B------:R0:W-:Y:S02]  /*6b5d0*/  ATOMS.XOR RZ, [R5+0x17a0c], R15 ;  /* 0x017a0c0f05ff738c */ /* 0x0001e40003800000 */
.L_x_1821:
[----:B------:R-:W-:Y:S05]  /*6b5e0*/  BSYNC.RECONVERGENT B0 ;  /* 0x0000000000007941 */ /* 0x000fea0003800200 */
.L_x_1820:
[----:B------:R-:W-:Y:S04]  /*6b5f0*/  BSSY.RECONVERGENT B0, `(.L_x_1822) ;  /* 0x0000006000007945 */ /* 0x000fe80003800200 */
[----:B------:R-:W-:Y:S05]  /*6b600*/  @!P4 BRA `(.L_x_1823) ;  /* 0x000000000010c947 */ /* 0x000fea0003800000 */
[----:B------:R0:W-:Y:S04]  /*6b610*/  ATOMS.XOR RZ, [R5+0x17c00], R14 ;  /* 0x017c000e05ff738c */ /* 0x0001e80003800000 */
[----:B------:R0:W-:Y:S04]  /*6b620*/  ATOMS.XOR RZ, [R5+0x17c04], R13 ;  /* 0x017c040d05ff738c */ /* 0x0001e80003800000 */
[----:B------:R0:W-:Y:S04]  /*6b630*/  ATOMS.XOR RZ, [R5+0x17c08], R12 ;  /* 0x017c080c05ff738c */ /* 0x0001e80003800000 */
[----:B------:R0:W-:Y:S02]  /*6b640*/  ATOMS.XOR RZ, [R5+0x17c0c], R11 ;  /* 0x017c0c0b05ff738c */ /* 0x0001e40003800000 */
.L_x_1823:
[----:B------:R-:W-:Y:S05]  /*6b650*/  BSYNC.RECONVERGENT B0 ;  /* 0x0000000000007941 */ /* 0x000fea0003800200 */
.L_x_1822:
[----:B------:R-:W-:Y:S05]  /*6b660*/  @!P5 BRA `(.L_x_1824) ;  /* 0x000000000010d947 */ /* 0x000fea0003800000 */
[----:B------:R0:W-:Y:S04]  /*6b670*/  ATOMS.XOR RZ, [R5+0x17e00], R10 ;  /* 0x017e000a05ff738c */ /* 0x0001e80003800000 */
[----:B------:R0:W-:Y:S04]  /*6b680*/  ATOMS.XOR RZ, [R5+0x17e04], R9 ;  /* 0x017e040905ff738c */ /* 0x0001e80003800000 */
[----:B------:R0:W-:Y:S04]  /*6b690*/  ATOMS.XOR RZ, [R5+0x17e08], R7 ;  /* 0x017e080705ff738c */ /* 0x0001e80003800000 */
[----:B------:R0:W-:Y:S02]  /*6b6a0*/  ATOMS.XOR RZ, [R5+0x17e0c], R3 ;  /* 0x017e0c0305ff738c */ /* 0x0001e40003800000 */
.L_x_1824:
[----:B0-----:R-:W5:Y:S01]  /*6b6b0*/  LDL R3, [R1+0xad4] ;  /* 0x000ad40001037983 */ /* 0x001f620000100800 */
[----:B------:R-:W-:Y:S05]  /*6b6c0*/  WARPSYNC.ALL ;  /* 0x0000000000007948 */ /* 0x000fea0003800000 */
[----:B------:R-:W-:Y:S01]  /*6b6d0*/  BSSY.RECONVERGENT B0, `(.L_x_1825) ;  /* 0x0000018000007945 */ /* 0x000fe20003800200 */
[----:B------:R-:W-:Y:S01]  /*6b6e0*/  BAR.SYNC.DEFER_BLOCKING 0x0 ;  /* 0x0000000000007b1d */ /* 0x000fe20000010000 */
[----:B-----5:R-:W-:-:S13]  /*6b6f0*/  ISETP.NE.AND P0, PT, R3, 0x2, PT ;  /* 0x000000020300780c */ /* 0x020fda0003f05270 */
[----:B------:R-:W-:Y:S05]  /*6b700*/  @!P0 BRA `(.L_x_1826) ;  /* 0x0000000000508947 */ /* 0x000fea0003800000 */
[----:B------:R-:W0:Y:S01]  /*6b710*/  LDC.64 R8, c[0x0][0x390] ;  /* 0x0000e400ff087b82 */ /* 0x000e220000000a00 */
[----:B------:R-:W-:-:S07]  /*6b720*/  IMAD.MOV.U32 R3, RZ, RZ, RZ ;  /* 0x000000ffff037224 */ /* 0x000fce00078e00ff */
.L_x_1829:
[----:B-1234-:R-:W2:Y:S01]  /*6b730*/  LDL R5, [R1+0xad4] ;  /* 0x000ad40001057983 */ /* 0x01eea20000100800 */
        /* <DEDUP_REMOVED lines=14> */
.L_x_1828:
[----:B------:R-:W-:Y:S05]  /*6b820*/  BSYNC.RECONVERGENT B1 ;  /* 0x0000000000017941 */ /* 0x000fea0003800200 */
.L_x_1827:
[----:B------:R-:W-:Y:S01]  /*6b830*/  IMAD.IADD R0, R2, 0x1, R0 ;  /* 0x0000000102007824 */ /* 0x000fe200078e0200 */
[----:B------:R-:W-:Y:S06]  /*6b840*/  @P1 BRA `(.L_x_1829) ;  /* 0xfffffffc00b81947 */ /* 0x000fec000383ffff */
.L_x_1826:
[----:B------:R-:W-:Y:S05]  /*6b850*/  BSYNC.RECONVERGENT B0 ;  /* 0x0000000000007941 */ /* 0x000fea0003800200 */
.L_x_1825:
[----:B0-----:R-:W0:Y:S01]  /*6b860*/  LDC.64 R8, c[0x0][0x390] ;  /* 0x0000e400ff087b82 */ /* 0x001e220000000a00 */
[----:B-1----:R-:W-:Y:S02]  /*6b870*/  IMAD R13, R0, 0x10, R6 ;  /* 0x00000010000d7824 */ /* 0x002fe400078e0206 */
[C-C-:B------:R-:W-:Y:S02]  /*6b880*/  IMAD R3, R2.reuse, 0x2, R0.reuse ;  /* 0x0000000202037824 */ /* 0x140fe400078e0200 */
[----:B------:R-:W-:Y:S02]  /*6b890*/  IMAD R7, R2, 0x3, R0 ;  /* 0x0000000302077824 */ /* 0x000fe400078e0200 */
[----:B------:R-:W-:-:S07]  /*6b8a0*/  IMAD.IADD R11, R0, 0x1, R2 ;  /* 0x00000001000b7824 */ /* 0x000fce00078e0202 */
.L_x_1838:
        /* <DEDUP_REMOVED lines=22> */
.L_x_1831:
[----:B------:R-:W-:Y:S05]  /*6ba10*/  BSYNC.RECONVERGENT B0 ;  /* 0x0000000000007941 */ /* 0x000fea0003800200 */
.L_x_1830:
[----:B------:R-:W-:Y:S04]  /*6ba20*/  BSSY.RECONVERGENT B0, `(.L_x_1832) ;  /* 0x0000007000007945 */ /* 0x000fe80003800200 */
[----:B------:R-:W-:Y:S05]  /*6ba30*/  @!P1 BRA `(.L_x_1833) ;  /* 0x0000000000149947 */ /* 0x000fea0003800000 */
[----:B01----:R-:W-:-:S05]  /*6ba40*/  IMAD.WIDE.U32 R4, R11, 0x10, R8 ;  /* 0x000000100b047825 */ /* 0x003fca00078e0008 */
[----:B------:R2:W-:Y:S04]  /*6ba50*/  REDG.E.XOR.STRONG.GPU desc[UR6][R4.64], R24 ;  /* 0x000000180400798e */ /* 0x0005e8000f92e106 */
[----:B------:R2:W-:Y:S04]  /*6ba60*/  REDG.E.XOR.STRONG.GPU desc[UR6][R4.64+0x4], R25 ;  /* 0x000004190400798e */ /* 0x0005e8000f92e106 */
[----:B------:R2:W-:Y:S04]  /*6ba70*/  REDG.E.XOR.STRONG.GPU desc[UR6][R4.64+0x8], R26 ;  /* 0x0000081a0400798e */ /* 0x0005e8000f92e106 */
[----:B------:R2:W-:Y:S02]  /*6ba80*/  REDG.E.XOR.STRONG.GPU desc[UR6][R4.64+0xc], R27 ;  /* 0x00000c1b0400798e */ /* 0x0005e4000f92e106 */
.L_x_1833:
[----:B------:R-:W-:Y:S05]  /*6ba90*/  BSYNC.RECONVERGENT B0 ;  /* 0x0000000000007941 */ /* 0x000fea0003800200 */
.L_x_1832:
[----:B------:R-:W-:Y:S04]  /*6baa0*/  BSSY.RECONVERGENT B0, `(.L_x_1834) ;  /* 0x0000007000007945 */ /* 0x000fe80003800200 */
[----:B------:R-:W-:Y:S05]  /*6bab0*/  @!P2 BRA `(.L_x_1835) ;  /* 0x000000000014a947 */ /* 0x000fea0003800000 */
[----:B012---:R-:W-:-:S05]  /*6bac0*/  IMAD.WIDE.U32 R4, R3, 0x10, R8 ;  /* 0x0000001003047825 */ /* 0x007fca00078e0008 */
[----:B------:R3:W-:Y:S04]  /*6bad0*/  REDG.E.XOR.STRONG.GPU desc[UR6][R4.64], R28 ;  /* 0x0000001c0400798e */ /* 0x0007e8000f92e106 */
[----:B------:R3:W-:Y:S04]  /*6bae0*/  REDG.E.XOR.STRONG.GPU desc[UR6][R4.64+0x4], R29 ;  /* 0x0000041d0400798e */ /* 0x0007e8000f92e106 */
[----:B------:R3:W-:Y:S04]  /*6baf0*/  REDG.E.XOR.STRONG.GPU desc[UR6][R4.64+0x8], R30 ;  /* 0x0000081e0400798e */ /* 0x0007e8000f92e106 */
[----:B------:R3:W-:Y:S02]  /*6bb00*/  REDG.E.XOR.STRONG.GPU desc[UR6][R4.64+0xc], R31 ;  /* 0x00000c1f0400798e */ /* 0x0007e4000f92e106 */
.L_x_1835:
[----:B------:R-:W-:Y:S05]  /*6bb10*/  BSYNC.RECONVERGENT B0 ;  /* 0x0000000000007941 */ /* 0x000fea0003800200 */
.L_x_1834:
        /* <DEDUP_REMOVED lines=8> */
.L_x_1837:
[----:B------:R-:W-:Y:S05]  /*6bba0*/  BSYNC.RECONVERGENT B0 ;  /* 0x0000000000007941 */ /* 0x000fea0003800200 */
.L_x_1836:
        /* <DEDUP_REMOVED lines=8> */
.L_x_1439:
        /* <DEDUP_REMOVED lines=15> */
.L_x_1840:
[----:B------:R-:W-:Y:S05]  /*6bd20*/  BSYNC B2 ;  /* 0x0000000000027941 */ /* 0x000fea0003800000 */
.L_x_1839:
        /* <DEDUP_REMOVED lines=8> */
[----:B------:R0:W5:Y:S04]  /*6bdb0*/  LDL.LU R26, [R1+0x11c] ;  /* 0x00011c00011a7983 */ /* 0x0001680000300800 */
[----:B------:R0:W5:Y:S04]  /*6bdc0*/  LDL.LU R25, [R1+0x110] ;  /* 0x0001100001197983 */ /* 0x0001680000300800 */
[----:B------:R-:W-:Y:S04]  /*6bdd0*/  STL [R1+0xaf0], R12 ;  /* 0x000af00c01007387 */ /* 0x000fe80000100800 */
[----:B------:R-:W-:Y:S04]  /*6bde0*/  STL [R1+0xaec], R72 ;  /* 0x000aec4801007387 */ /* 0x000fe80000100800 */
[----:B------:R-:W-:Y:S04]  /*6bdf0*/  STL [R1+0xae8], R73 ;  /* 0x000ae84901007387 */ /* 0x000fe80000100800 */
[----:B------:R-:W-:Y:S04]  /*6be00*/  STL [R1+0xae4], R74 ;  /* 0x000ae44a01007387 */ /* 0x000fe80000100800 */
[----:B------:R-:W-:Y:S04]  /*6be10*/  STL [R1+0xae0], R136 ;  /* 0x000ae08801007387 */ /* 0x000fe80000100800 */
[----:B------:R2:W-:Y:S02]  /*6be20*/  STL [R1+0xadc], R0 ;  /* 0x000adc0001007387 */ /* 0x0005e40000100800 */
[----:B--2---:R-:W-:-:S02]  /*6be30*/  LOP3.LUT R0, R23, R68, R15, 0x78, !PT ;  /* 0x0000004417007212 */ /* 0x004fc400078e780f */
[----:B------:R0:W5:Y:S01]  /*6be40*/  LDL.LU R23, [R1+0x104] ;  /* 0x0001040001177983 */ /* 0x0001620000300800 */
[----:B---3--:R-:W-:-:S03]  /*6be50*/  LOP3.LUT R12, R22, R64, R15, 0x78, !PT ;  /* 0x00000040160c7212 */ /* 0x008fc600078e780f */
[----:B------:R4:W-:Y:S04]  /*6be60*/  STL [R1+0x120], R0 ;  /* 0x0001200001007387 */ /* 0x0009e80000100800 */
[----:B------:R0:W5:Y:S04]  /*6be70*/  LDL.LU R22, [R1+0xf8] ;  /* 0x0000f80001167983 */ /* 0x0001680000300800 */
[----:B------:R1:W-:Y:S01]  /*6be80*/  STL [R1+0x114], R12 ;  /* 0x0001140c01007387 */ /* 0x0003e20000100800 */
[----:B----4-:R-:W-:-:S03]  /*6be90*/  LOP3.LUT R0, R29, R60, R15, 0x78, !PT ;  /* 0x0000003c1d007212 */ /* 0x010fc600078e780f */
        /* <DEDUP_REMOVED lines=9> */
[----:B--2---:R0:W5:Y:S01]  /*6bf30*/  LDL.LU R0, [R1+0xc8] ;  /* 0x0000c80001007983 */ /* 0x0041620000300800 */
[----:B------:R-:W-:-:S03]  /*6bf40*/  LOP3.LUT R14, R21, R44, R15, 0x78, !PT ;  /* 0x0000002c150e7212 */ /* 0x000fc600078e780f */
[----:B------:R1:W-:Y:S01]  /*6bf50*/  STL [R1+0xe4], R12 ;  /* 0x0000e40c01007387 */ /* 0x0003e20000100800 */
[----:B------:R-:W-:-:S03]  /*6bf60*/  IMAD.MOV.U32 R16, RZ, RZ, -0x1 ;  /* 0xffffffffff107424 */ /* 0x000fc600078e00ff */
[----:B------:R0:W5:Y:S04]  /*6bf70*/  LDL.LU R24, [R1+0x118] ;  /* 0x0001180001187983 */ /* 0x0001680000300800 */
[----:B------:R2:W-:Y:S01]  /*6bf80*/  STL [R1+0xd8], R14 ;  /* 0x0000d80e01007387 */ /* 0x0005e20000100800 */
[----:B-1----:R-:W-:Y:S01]  /*6bf90*/  LOP3.LUT R12, R20, R40, R15, 0x78, !PT ;  /* 0x00000028140c7212 */ /* 0x002fe200078e780f */
[----:B------:R-:W-:Y:S02]  /*6bfa0*/  IMAD.MOV.U32 R15, RZ, RZ, 0x1f ;  /* 0x0000001fff0f7424 */ /* 0x000fe400078e00ff */
[----:B------:R0:W5:Y:S01]  /*6bfb0*/  LDL.LU R21, [R1+0x10c] ;  /* 0x00010c0001157983 */ /* 0x0001620000300800 */
[----:B--2---:R-:W-:-:S07]  /*6bfc0*/  IMAD.MOV.U32 R14, RZ, RZ, R137 ;  /* 0x000000ffff0e7224 */ /* 0x004fce00078e0089 */
[----:B0----5:R-:W-:Y:S05]  /*6bfd0*/  WARPSYNC.COLLECTIVE R16, `(.L_x_1841) ;  /* 0x0000000010087348 */ /* 0x021fea0003c00000 */
[----:B------:R1:W2:Y:S02]  /*6bfe0*/  SHFL.IDX P0, R15, R14, R252, R15 ;  /* 0x000000fc0e0f7389 */ /* 0x0002a4000000000f */
[----:B012--5:R-:W-:Y:S05]  /*6bff0*/  ENDCOLLECTIVE ;  /* 0x000000000000791b */ /* 0x027fea0003800000 */
.L_x_1841:
[----:B------:R0:W-:Y:S04]  /*6c000*/  STL [R1+0xcc], R12 ;  /* 0x0000cc0c01007387 */ /* 0x0001e80000100800 */
[----:B------:R-:W-:Y:S04]  /*6c010*/  STL [R1+0xaf4], R137 ;  /* 0x000af48901007387 */ /* 0x000fe80000100800 */
[----:B0-----:R0:W5:Y:S01]  /*6c020*/  LDL.LU R12, [R1+0x100] ;  /* 0x00010000010c7983 */ /* 0x0011620000300800 */
[----:B------:R-:W-:-:S05]  /*6c030*/  IMAD.MOV.U32 R20, RZ, RZ, R15 ;  /* 0x000000ffff147224 */ /* 0x000fca00078e000f */
[--C-:B------:R-:W-:Y:S02]  /*6c040*/  LOP3.LUT R15, R26, R69, R20.reuse, 0x78, !PT ;  /* 0x000000451a0f7212 */ /* 0x100fe400078e7814 */
        /* <DEDUP_REMOVED lines=12> */
[----:B------:R2:W-:Y:S04]  /*6c110*/  STL [R1+0xec], R15 ;  /* 0x0000ec0f01007387 */ /* 0x0005e80000100800 */
[----:B------:R0:W5:Y:S01]  /*6c120*/  LDL.LU R19, [R1+0xc4] ;  /* 0x0000c40001137983 */ /* 0x0001620000300800 */
[----:B-1----:R-:W-:-:S02]  /*6c130*/  LOP3.LUT R14, R18, R49, R20, 0x78, !PT ;  /* 0x00000031120e7212 */ /* 0x002fc400078e7814 */
[----:B--2---:R-:W-:-:S03]  /*6c140*/  LOP3.LUT R15, R17, R45, R20, 0x78, !PT ;  /* 0x0000002d110f7212 */ /* 0x004fc600078e7814 */
[----:B------:R1:W-:Y:S04]  /*6c150*/  STL [R1+0xe0], R14 ;  /* 0x0000e00e01007387 */ /* 0x0003e80000100800 */
[----:B------:R0:W5:Y:S04]  /*6c160*/  LDL.LU R18, [R1+0x17c] ;  /* 0x00017c0001127983 */ /* 0x0001680000300800 */
[----:B------:R2:W-:Y:S01]  /*6c170*/  STL [R1+0xd4], R15 ;  /* 0x0000d40f01007387 */ /* 0x0005e20000100800 */
[----:B-1----:R-:W-:-:S03]  /*6c180*/  LOP3.LUT R14, R0, R41, R20, 0x78, !PT ;  /* 0x00000029000e7212 */ /* 0x002fc600078e7814 */
[----:B------:R0:W5:Y:S04]  /*6c190*/  LDL.LU R0, [R1+0x180] ;  /* 0x0001800001007983 */ /* 0x0001680000300800 */
[----:B------:R1:W-:Y:S01]  /*6c1a0*/  STL [R1+0xc8], R14 ;  /* 0x0000c80e01007387 */ /* 0x0003e20000100800 */
[----:B--2---:R-:W-:Y:S02]  /*6c1b0*/  IMAD.MOV.U32 R15, RZ, RZ, 0x1f ;  /* 0x0000001fff0f7424 */ /* 0x004fe400078e00ff */
[----:B01----:R-:W-:-:S07]  /*6c1c0*/  IMAD.MOV.U32 R14, RZ, RZ, R138 ;  /* 0x000000ffff0e7224 */ /* 0x003fce00078e008a */
[----:B-----5:R-:W-:Y:S05]  /*6c1d0*/  WARPSYNC.COLLECTIVE R16, `(.L_x_1842) ;  /* 0x0000000010087348 */ /* 0x020fea0003c00000 */
[----:B------:R0:W1:Y:S02]  /*6c1e0*/  SHFL.IDX P0, R15, R14, R252, R15 ;  /* 0x000000fc0e0f7389 */ /* 0x000064000000000f */
[----:B01---5:R-:W-:Y:S05]  /*6c1f0*/  ENDCOLLECTIVE ;  /* 0x000000000000791b */ /* 0x023fea0003800000 */
.L_x_1842:
[----:B------:R-:W-:Y:S01]  /*6c200*/  STL [R1+0xaf8], R138 ;  /* 0x000af88a01007387 */ /* 0x000fe20000100800 */
[----:B------:R-:W-:-:S05]  /*6c210*/  IMAD.MOV.U32 R17, RZ, RZ, R15 ;  /* 0x000000ffff117224 */ /* 0x000fca00078e000f */
[--C-:B------:R-:W-:Y:S02]  /*6c220*/  LOP3.LUT R14, R24, R70, R17.reuse, 0x78, !PT ;  /* 0x00000046180e7212 */ /* 0x100fe400078e7811 */
[----:B------:R0:W5:Y:S01]  /*6c230*/  LDL.LU R24, [R1+0x1b4] ;  /* 0x0001b40001187983 */ /* 0x0001620000300800 */
[----:B------:R-:W-:-:S03]  /*6c240*/  LOP3.LUT R15, R21, R66, R17, 0x78, !PT ;  /* 0x00000042150f7212 */ /* 0x000fc600078e7811 */
[----:B------:R1:W-:Y:S04]  /*6c250*/  STL [R1+0x118], R14 ;  /* 0x0001180e01007387 */ /* 0x0003e80000100800 */
[----:B------:R0:W5:Y:S04]  /*6c260*/  LDL.LU R21, [R1+0x1b8] ;  /* 0x0001b80001157983 */ /* 0x0001680000300800 */
        /* <DEDUP_REMOVED lines=9> */
[----:B------:R0:W5:Y:S01]  /*6c300*/  LDL.LU R20, [R1+0x2c0] ;  /* 0x0002c00001147983 */ /* 0x0001620000300800 */
[----:B------:R-:W-:-:S03]  /*6c310*/  LOP3.LUT R16, R25, R50, R17, 0x78, !PT ;  /* 0x0000003219107212 */ /* 0x000fc600078e7811 */
[----:B------:R1:W-:Y:S04]  /*6c320*/  STL [R1+0xe8], R14 ;  /* 0x0000e80e01007387 */ /* 0x0003e80000100800 */
[----:B------:R3:W-:Y:S01]  /*6c330*/  STL [R1+0xdc], R16 ;  /* 0x0000dc1001007387 */ /* 0x0007e20000100800 */
[--C-:B--2---:R-:W-:Y:S02]  /*6c340*/  LOP3.LUT R15, R22, R46, R17.reuse, 0x78, !PT ;  /* 0x0000002e160f7212 */ /* 0x104fe400078e7811 */
[----:B-1----:R-:W-:Y:S02]  /*6c350*/  LOP3.LUT R14, R19, R42, R17, 0x78, !PT ;  /* 0x0000002a130e7212 */ /* 0x002fe400078e7811 */
[----:B------:R0:W5:Y:S01]  /*6c360*/  LDL.LU R19, [R1+0xc0] ;  /* 0x0000c00001137983 */ /* 0x0001620000300800 */
[----:B---3--:R-:W-:-:S03]  /*6c370*/  IMAD.MOV.U32 R16, RZ, RZ, -0x1 ;  /* 0xffffffffff107424 */ /* 0x008fc600078e00ff */
[----:B------:R1:W-:Y:S04]  /*6c380*/  STL [R1+0xd0], R15 ;  /* 0x0000d00f01007387 */ /* 0x0003e80000100800 */
[----:B------:R0:W5:Y:S04]  /*6c390*/  LDL.LU R25, [R1+0xb4] ;  /* 0x0000b40001197983 */ /* 0x0001680000300800 */
[----:B------:R2:W-:Y:S01]  /*6c3a0*/  STL [R1+0xc4], R14 ;  /* 0x0000c40e01007387 */ /* 0x0005e20000100800 */
[----:B-1----:R-:W-:-:S03]  /*6c3b0*/  IMAD.MOV.U32 R15, RZ, RZ, 0x1f ;  /* 0x0000001fff0f7424 */ /* 0x002fc600078e00ff */
[----:B------:R0:W5:Y:S01]  /*6c3c0*/  LDL.LU R22, [R1+0xa8] ;  /* 0x0000a80001167983 */ /* 0x0001620000300800 */
[----:B--2---:R-:W-:-:S07]  /*6c3d0*/  IMAD.MOV.U32 R14, RZ, RZ, R139 ;  /* 0x000000ffff0e7224 */ /* 0x004fce00078e008b */
[----:B0----5:R-:W-:Y:S05]  /*6c3e0*/  WARPSYNC.COLLECTIVE R16, `(.L_x_1843) ;  /* 0x0000000010087348 */ /* 0x021fea0003c00000 */
[----:B------:R1:W2:Y:S02]  /*6c3f0*/  SHFL.IDX P0, R15, R14, R252, R15 ;  /* 0x000000fc0e0f7389 */ /* 0x0002a4000000000f */
[----:B012--5:R-:W-:Y:S05]  /*6c400*/  ENDCOLLECTIVE ;  /* 0x000000000000791b */ /* 0x027fea0003800000 */
.L_x_1843:
[----:B------:R-:W-:Y:S01]  /*6c410*/  STL [R1+0xafc], R139 ;  /* 0x000afc8b01007387 */ /* 0x000fe20000100800 */
[----:B------:R-:W-:-:S03]  /*6c420*/  LOP3.LUT R14, R18, R71, R15, 0x78, !PT ;  /* 0x00000047120e7212 */ /* 0x000fc600078e780f */
        /* <DEDUP_REMOVED lines=12> */
[----:B------:R0:W5:Y:S01]  /*6c4f0*/  LDL.LU R12, [R1+0x138] ;  /* 0x00013800010c7983 */ /* 0x0001620000300800 */
[----:B------:R-:W-:-:S03]  /*6c500*/  LOP3.LUT R17, R26, R51, R15, 0x78, !PT ;  /* 0x000000331a117212 */ /* 0x000fc600078e780f */
[----:B------:R-:W-:Y:S04]  /*6c510*/  STL [R1+0x1bc], R14 ;  /* 0x0001bc0e01007387 */ /* 0x000fe80000100800 */
[----:B------:R1:W-:Y:S04]  /*6c520*/  STL [R1+0x240], R17 ;  /* 0x0002401101007387 */ /* 0x0003e80000100800 */
[----:B-1----:R0:W5:Y:S01]  /*6c530*/  LDL.LU R17, [R1+0xbc] ;  /* 0x0000bc0001117983 */ /* 0x0021620000300800 */
[--C-:B------:R-:W-:Y:S02]  /*6c540*/  LOP3.LUT R16, R23, R47, R15.reuse, 0x78, !PT ;  /* 0x0000002f17107212 */ /* 0x100fe400078e780f */
[----:B------:R-:W-:-:S03]  /*6c550*/  LOP3.LUT R14, R20, R43, R15, 0x78, !PT ;  /* 0x0000002b140e7212 */ /* 0x000fc600078e780f */
[----:B------:R1:W-:Y:S01]  /*6c560*/  STL [R1+0x23c], R16 ;  /* 0x00023c1001007387 */ /* 0x0003e20000100800 */
[----:B------:R-:W-:-:S03]  /*6c570*/  IMAD.MOV.U32 R15, RZ, RZ, 0x1f ;  /* 0x0000001fff0f7424 */ /* 0x000fc600078e00ff */
[----:B------:R0:W5:Y:S04]  /*6c580*/  LDL.LU R23, [R1+0xb0] ;  /* 0x0000b00001177983 */ /* 0x0001680000300800 */
[----:B------:R2:W-:Y:S01]  /*6c590*/  STL [R1+0x2c0], R14 ;  /* 0x0002c00e01007387 */ /* 0x0005e20000100800 */
[----:B-1----:R-:W-:-:S03]  /*6c5a0*/  IMAD.MOV.U32 R16, RZ, RZ, -0x1 ;  /* 0xffffffffff107424 */ /* 0x002fc600078e00ff */
[----:B------:R0:W5:Y:S01]  /*6c5b0*/  LDL.LU R20, [R1+0xa4] ;  /* 0x0000a40001147983 */ /* 0x0001620000300800 */
[----:B--2---:R-:W-:-:S07]  /*6c5c0*/  IMAD.MOV.U32 R14, RZ, RZ, R133 ;  /* 0x000000ffff0e7224 */ /* 0x004fce00078e0085 */
[----:B0----5:R-:W-:Y:S05]  /*6c5d0*/  WARPSYNC.COLLECTIVE R16, `(.L_x_1844) ;  /* 0x0000000010087348 */ /* 0x021fea0003c00000 */
[----:B------:R1:W2:Y:S02]  /*6c5e0*/  SHFL.IDX P0, R15, R14, R252, R15 ;  /* 0x000000fc0e0f7389 */ /* 0x0002a4000000000f */
[----:B012--5:R-:W-:Y:S05]  /*6c5f0*/  ENDCOLLECTIVE ;  /* 0x000000000000791b */ /* 0x027fea0003800000 */
.L_x_1844:
        /* <DEDUP_REMOVED lines=15> */
[----:B------:R0:W5:Y:S01]  /*6c6f0*/  LDL.LU R0, [R1+0x13c] ;  /* 0x00013c0001007983 */ /* 0x0001620000300800 */
[----:B------:R-:W-:-:S03]  /*6c700*/  LOP3.LUT R24, R24, R48, R16, 0x78, !PT ;  /* 0x0000003018187212 */ /* 0x000fc600078e7810 */
[----:B------:R1:W-:Y:S04]  /*6c710*/  STL [R1+0x90], R14 ;  /* 0x0000900e01007387 */ /* 0x0003e80000100800 */
[----:B------:R-:W-:Y:S01]  /*6c720*/  STL [R1+0x84], R24 ;  /* 0x0000841801007387 */ /* 0x000fe20000100800 */
[--C-:B--2---:R-:W-:Y:S02]  /*6c730*/  LOP3.LUT R15, R21, R44, R16.reuse, 0x78, !PT ;  /* 0x0000002c150f7212 */ /* 0x104fe400078e7810 */
[----:B-1----:R-:W-:Y:S02]  /*6c740*/  LOP3.LUT R14, R12, R40, R16, 0x78, !PT ;  /* 0x000000280c0e7212 */ /* 0x002fe400078e7810 */
[----:B------:R0:W5:Y:S01]  /*6c750*/  LDL.LU R12, [R1+0xb8] ;  /* 0x0000b800010c7983 */ /* 0x0001620000300800 */
[----:B------:R-:W-:-:S03]  /*6c760*/  IMAD.MOV.U32 R16, RZ, RZ, -0x1 ;  /* 0xffffffffff107424 */ /* 0x000fc600078e00ff */
        /* <DEDUP_REMOVED lines=9> */
.L_x_1845:
[----:B------:R-:W-:Y:S01]  /*6c800*/  STL [R1+0xb04], R134 ;  /* 0x000b048601007387 */ /* 0x000fe20000100800 */
[----:B------:R-:W-:-:S05]  /*6c810*/  IMAD.MOV.U32 R14, RZ, RZ, R15 ;  /* 0x000000ffff0e7224 */ /* 0x000fca00078e000f */
[--C-:B------:R-:W-:Y:S02]  /*6c820*/  LOP3.LUT R16, R17, R69, R14.reuse, 0x78, !PT ;  /* 0x0000004511107212 */ /* 0x100fe400078e780e */
[----:B------:R0:W5:Y:S04]  /*6c830*/  LDL.LU R17, [R1+0x94] ;  /* 0x0000940001117983 */ /* 0x0001680000300800 */
[----:B------:R1:W-:Y:S04]  /*6c840*/  STL [R1+0xbc], R16 ;  /* 0x0000bc1001007387 */ /* 0x0003e80000100800 */
[----:B------:R0:W5:Y:S01]  /*6c850*/  LDL.LU R24, [R1+0x88] ;  /* 0x0000880001187983 */ /* 0x0001620000300800 */
[----:B------:R-:W-:-:S05]  /*6c860*/  LOP3.LUT R15, R23, R65, R14, 0x78, !PT ;  /* 0x00000041170f7212 */ /* 0x000fca00078e780e */
[----:B------:R2:W-:Y:S01]  /*6c870*/  STL [R1+0xb0], R15 ;  /* 0x0000b00f01007387 */ /* 0x0005e20000100800 */
[----:B-1----:R-:W-:-:S03]  /*6c880*/  LOP3.LUT R16, R20, R61, R14, 0x78, !PT ;  /* 0x0000003d14107212 */ /* 0x002fc600078e780e */
[----:B------:R0:W5:Y:S04]  /*6c890*/  LDL.LU R23, [R1+0x128] ;  /* 0x0001280001177983 */ /* 0x0001680000300800 */
[----:B------:R1:W-:Y:S04]  /*6c8a0*/  STL [R1+0xa4], R16 ;  /* 0x0000a41001007387 */ /* 0x0003e80000100800 */
[----:B------:R0:W5:Y:S01]  /*6c8b0*/  LDL.LU R20, [R1+0x134] ;  /* 0x0001340001147983 */ /* 0x0001620000300800 */
[----:B--2---:R-:W-:-:S03]  /*6c8c0*/  LOP3.LUT R15, R19, R57, R14, 0x78, !PT ;  /* 0x00000039130f7212 */ /* 0x004fc600078e780e */
[----:B------:R0:W5:Y:S01]  /*6c8d0*/  LDL.LU R19, [R1+0x140] ;  /* 0x0001400001137983 */ /* 0x0001620000300800 */
[----:B------:R-:W-:-:S03]  /*6c8e0*/  LOP3.LUT R26, R26, R53, R14, 0x78, !PT ;  /* 0x000000351a1a7212 */ /* 0x000fc600078e780e */
[----:B------:R2:W-:Y:S01]  /*6c8f0*/  STL [R1+0x98], R15 ;  /* 0x0000980f01007387 */ /* 0x0005e20000100800 */
[----:B-1----:R-:W-:-:S03]  /*6c900*/  LOP3.LUT R16, R22, R49, R14, 0x78, !PT ;  /* 0x0000003116107212 */ /* 0x002fc600078e780e */
[----:B------:R-:W-:Y:S04]  /*6c910*/  STL [R1+0x8c], R26 ;  /* 0x00008c1a01007387 */ /* 0x000fe80000100800 */
[----:B------:R1:W-:Y:S01]  /*6c920*/  STL [R1+0x124], R16 ;  /* 0x0001241001007387 */ /* 0x0003e20000100800 */
[--C-:B--2---:R-:W-:Y:S02]  /*6c930*/  LOP3.LUT R15, R18, R45, R14.reuse, 0x78, !PT ;  /* 0x0000002d120f7212 */ /* 0x104fe400078e780e */
[----:B------:R-:W-:Y:S02]  /*6c940*/  LOP3.LUT R14, R0, R41, R14, 0x78, !PT ;  /* 0x00000029000e7212 */ /* 0x000fe400078e780e */
[----:B------:R0:W5:Y:S01]  /*6c950*/  LDL.LU R0, [R1+0x2e0] ;  /* 0x0002e00001007983 */ /* 0x0001620000300800 */
[----:B-1----:R-:W-:-:S03]  /*6c960*/  IMAD.MOV.U32 R16, RZ, RZ, -0x1 ;  /* 0xffffffffff107424 */ /* 0x002fc600078e00ff */
        /* <DEDUP_REMOVED lines=9> */
.L_x_1846:
        /* <DEDUP_REMOVED lines=8> */
[----:B------:R0:W5:Y:S04]  /*6ca80*/  LDL.LU R25, [R1+0x41c] ;  /* 0x00041c0001197983 */ /* 0x0001680000300800 */
[----:B------:R0:W5:Y:S04]  /*6ca90*/  LDL.LU R21, [R1+0x4c0] ;  /* 0x0004c00001157983 */ /* 0x0001680000300800 */
[----:B------:R1:W-:Y:S01]  /*6caa0*/  STL [R1+0xa0], R14 ;  /* 0x0000a00e01007387 */ /* 0x0003e20000100800 */
[----:B--2---:R-:W-:-:S03]  /*6cab0*/  LOP3.LUT R16, R17, R58, R15, 0x78, !PT ;  /* 0x0000003a11107212 */ /* 0x004fc600078e780f */
[----:B------:R0:W5:Y:S01]  /*6cac0*/  LDL.LU R17, [R1+0x4bc] ;  /* 0x0004bc0001117983 */ /* 0x0001620000300800 */
[----:B-1----:R-:W-:-:S03]  /*6cad0*/  LOP3.LUT R14, R24, R54, R15, 0x78, !PT ;  /* 0x00000036180e7212 */ /* 0x002fc600078e780f */
[----:B------:R1:W-:Y:S04]  /*6cae0*/  STL [R1+0x94], R16 ;  /* 0x0000941001007387 */ /* 0x0003e80000100800 */
[----:B------:R-:W-:Y:S01]  /*6caf0*/  STL [R1+0x88], R14 ;  /* 0x0000880e01007387 */ /* 0x000fe20000100800 */
[----:B------:R-:W-:-:S05]  /*6cb00*/  LOP3.LUT R23, R23, R50, R15, 0x78, !PT ;  /* 0x0000003217177212 */ /* 0x000fca00078e780f */
[----:B------:R-:W-:Y:S01]  /*6cb10*/  STL [R1+0x128], R23 ;  /* 0x0001281701007387 */ /* 0x000fe20000100800 */
[----:B-1----:R-:W-:-:S03]  /*6cb20*/  LOP3.LUT R16, R20, R46, R15, 0x78, !PT ;  /* 0x0000002e14107212 */ /* 0x002fc600078e780f */
[----:B------:R0:W5:Y:S04]  /*6cb30*/  LDL.LU R24, [R1+0x160] ;  /* 0x0001600001187983 */ /* 0x0001680000300800 */
[----:B------:R1:W-:Y:S04]  /*6cb40*/  STL [R1+0x134], R16 ;  /* 0x0001341001007387 */ /* 0x0003e80000100800 */
[----:B------:R0:W5:Y:S01]  /*6cb50*/  LDL.LU R20, [R1+0x154] ;  /* 0x0001540001147983 */ /* 0x0001620000300800 */
[----:B-1----:R-:W-:Y:S01]  /*6cb60*/  IMAD.MOV.U32 R16, RZ, RZ, -0x1 ;  /* 0xffffffffff107424 */ /* 0x002fe200078e00ff */
[----:B------:R-:W-:Y:S01]  /*6cb70*/  LOP3.LUT R14, R19, R42, R15, 0x78, !PT ;  /* 0x0000002a130e7212 */ /* 0x000fe200078e780f */
[----:B------:R-:W-:-:S04]  /*6cb80*/  IMAD.MOV.U32 R15, RZ, RZ, 0x1f ;  /* 0x0000001fff0f7424 */ /* 0x000fc800078e00ff */
[----:B------:R1:W-:Y:S04]  /*6cb90*/  STL [R1+0x140], R14 ;  /* 0x0001400e01007387 */ /* 0x0003e80000100800 */
[----:B------:R0:W5:Y:S01]  /*6cba0*/  LDL.LU R19, [R1+0x164] ;  /* 0x0001640001137983 */ /* 0x0001620000300800 */
[----:B-1----:R-:W-:-:S07]  /*6cbb0*/  IMAD.MOV.U32 R14, RZ, RZ, R3 ;  /* 0x000000ffff0e7224 */ /* 0x002fce00078e0003 */
[----:B0----5:R-:W-:Y:S05]  /*6cbc0*/  WARPSYNC.COLLECTIVE R16, `(.L_x_1847) ;  /* 0x0000000010087348 */ /* 0x021fea0003c00000 */
[----:B------:R1:W2:Y:S02]  /*6cbd0*/  SHFL.IDX P0, R15, R14, R252, R15 ;  /* 0x000000fc0e0f7389 */ /* 0x0002a4000000000f */
[----:B012--5:R-:W-:Y:S05]  /*6cbe0*/  ENDCOLLECTIVE ;  /* 0x000000000000791b */ /* 0x027fea0003800000 */
.L_x_1847:
[----:B------:R0:W-:Y:S01]  /*6cbf0*/  STL [R1+0xb0c], R3 ;  /* 0x000b0c0301007387 */ /* 0x0001e20000100800 */
[----:B------:R-:W-:-:S05]  /*6cc00*/  IMAD.MOV.U32 R16, RZ, RZ, R15 ;  /* 0x000000ffff107224 */ /* 0x000fca00078e000f */
[--C-:B------:R-:W-:Y:S02]  /*6cc10*/  LOP3.LUT R14, R0, R71, R16.reuse, 0x78, !PT ;  /* 0x00000047000e7212 */ /* 0x100fe400078e7810 */
[----:B------:R1:W5:Y:S01]  /*6cc20*/  LDL.LU R0, [R1+0x170] ;  /* 0x0001700001007983 */ /* 0x0003620000300800 */
[----:B0-----:R-:W-:-:S03]  /*6cc30*/  LOP3.LUT R3, R22, R67, R16, 0x78, !PT ;  /* 0x0000004316037212 */ /* 0x001fc600078e7810 */
[----:B------:R-:W-:Y:S04]  /*6cc40*/  STL [R1+0x2e0], R14 ;  /* 0x0002e00e01007387 */ /* 0x000fe80000100800 */
[----:B------:R1:W5:Y:S04]  /*6cc50*/  LDL.LU R23, [R1+0x5dc] ;  /* 0x0005dc0001177983 */ /* 0x0003680000300800 */
[----:B------:R1:W5:Y:S04]  /*6cc60*/  LDL.LU R22, [R1+0x780] ;  /* 0x0007800001167983 */ /* 0x0003680000300800 */
[----:B------:R0:W-:Y:S02]  /*6cc70*/  STL [R1+0x380], R3 ;  /* 0x0003800301007387 */ /* 0x0001e40000100800 */
[----:B0-----:R-:W-:-:S02]  /*6cc80*/  LOP3.LUT R3, R18, R63, R16, 0x78, !PT ;  /* 0x0000003f12037212 */ /* 0x001fc400078e7810 */
[----:B------:R1:W5:Y:S04]  /*6cc90*/  LDL.LU R18, [R1+0x83c] ;  /* 0x00083c0001127983 */ /* 0x0003680000300800 */
[----:B------:R0:W-:Y:S01]  /*6cca0*/  STL [R1+0x37c], R3 ;  /* 0x00037c0301007387 */ /* 0x0001e20000100800 */
[----:B------:R-:W-:-:S03]  /*6ccb0*/  LOP3.LUT R14, R12, R59, R16, 0x78, !PT ;  /* 0x0000003b0c0e7212 */ /* 0x000fc600078e7810 */
[----:B------:R1:W5:Y:S04]  /*6ccc0*/  LDL.LU R12, [R1+0x97c] ;  /* 0x00097c00010c7983 */ /* 0x0003680000300800 */
[----:B------:R2:W-:Y:S01]  /*6ccd0*/  STL [R1+0x378], R14 ;  /* 0x0003780e01007387 */ /* 0x0005e20000100800 */
[--C-:B0-----:R-:W-:Y:S02]  /*6cce0*/  LOP3.LUT R3, R26, R55, R16.reuse, 0x78, !PT ;  /* 0x000000371a037212 */ /* 0x101fe400078e7810 */
[----:B------:R-:W-:-:S03]  /*6ccf0*/  LOP3.LUT R15, R25, R51, R16, 0x78, !PT ;  /* 0x00000033190f7212 */ /* 0x000fc600078e7810 */
[----:B------:R0:W-:Y:S01]  /*6cd00*/  STL [R1+0x420], R3 ;  /* 0x0004200301007387 */ /* 0x0001e20000100800 */
[----:B--2---:R-:W-:-:S03]  /*6cd10*/  LOP3.LUT R14, R21, R47, R16, 0x78, !PT ;  /* 0x0000002f150e7212 */ /* 0x004fc600078e7810 */
[----:B------:R2:W-:Y:S04]  /*6cd20*/  STL [R1+0x41c], R15 ;  /* 0x00041c0f01007387 */ /* 0x0005e80000100800 */
[----:B------:R1:W5:Y:S01]  /*6cd30*/  LDL.LU R21, [R1+0x15c] ;  /* 0x00015c0001157983 */ /* 0x0003620000300800 */
[----:B0-----:R-:W-:-:S03]  /*6cd40*/  LOP3.LUT R3, R17, R43, R16, 0x78, !PT ;  /* 0x0000002b11037212 */ /* 0x001fc600078e7810 */
[----:B------:R0:W-:Y:S04]  /*6cd50*/  STL [R1+0x4c0], R14 ;  /* 0x0004c00e01007387 */ /* 0x0001e80000100800 */
[----:B------:R1:W5:Y:S01]  /*6cd60*/  LDL.LU R17, [R1+0x150] ;  /* 0x0001500001117983 */ /* 0x0003620000300800 */
[----:B--2---:R-:W-:Y:S02]  /*6cd70*/  IMAD.MOV.U32 R15, RZ, RZ, 0x1f ;  /* 0x0000001fff0f7424 */ /* 0x004fe400078e00ff */
[----:B------:R-:W-:Y:S02]  /*6cd80*/  IMAD.MOV.U32 R16, RZ, RZ, -0x1 ;  /* 0xffffffffff107424 */ /* 0x000fe400078e00ff */
[----:B0-----:R-:W-:Y:S01]  /*6cd90*/  IMAD.MOV.U32 R14, RZ, RZ, R174 ;  /* 0x000000ffff0e7224 */ /* 0x001fe200078e00ae */
[----:B------:R1:W-:Y:S06]  /*6cda0*/  STL [R1+0x4bc], R3 ;  /* 0x0004bc0301007387 */ /* 0x0003ec0000100800 */
[----:B-1---5:R-:W-:Y:S05]  /*6cdb0*/  WARPSYNC.COLLECTIVE R16, `(.L_x_1848) ;  /* 0x0000000010087348 */ /* 0x022fea0003c00000 */
[----:B------:R0:W2:Y:S02]  /*6cdc0*/  SHFL.IDX P0, R15, R14, R252, R15 ;  /* 0x000000fc0e0f7389 */ /* 0x0000a4000000000f */
[----:B012--5:R-:W-:Y:S05]  /*6cdd0*/  ENDCOLLECTIVE ;  /* 0x000000000000791b */ /* 0x027fea0003800000 */
.L_x_1848:
[----:B------:R0:W5:Y:S04]  /*6cde0*/  LDL.LU R3, [R1+0x168] ;  /* 0x0001680001037983 */ /* 0x0001680000300800 */
[----:B------:R-:W-:Y:S04]  /*6cdf0*/  STL [R1+0xb10], R174 ;  /* 0x000b10ae01007387 */ /* 0x000fe80000100800 */
[----:B------:R0:W5:Y:S04]  /*6ce00*/  LDL.LU R26, [R1+0x174] ;  /* 0x00017400011a7983 */ /* 0x0001680000300800 */
[----:B------:R0:W5:Y:S01]  /*6ce10*/  LDL.LU R25, [R1+0x680] ;  /* 0x0006800001197983 */ /* 0x0001620000300800 */
[----:B------:R-:W-:-:S05]  /*6ce20*/  IMAD.MOV.U32 R14, RZ, RZ, R15 ;  /* 0x000000ffff0e7224 */ /* 0x000fca00078e000f */
[----:B------:R-:W-:-:S05]  /*6ce30*/  LOP3.LUT R15, R24, R68, R14, 0x78, !PT ;  /* 0x00000044180f7212 */ /* 0x000fca00078e780e */
        /* <DEDUP_REMOVED lines=8> */
[----:B------:R0:W5:Y:S01]  /*6cec0*/  LDL.LU R0, [R1+0x980] ;  /* 0x0009800001007983 */ /* 0x0001620000300800 */
[----:B------:R-:W-:-:S03]  /*6ced0*/  LOP3.LUT R23, R23, R52, R14, 0x78, !PT ;  /* 0x0000003417177212 */ /* 0x000fc600078e780e */
[----:B------:R1:W-:Y:S01]  /*6cee0*/  STL [R1+0x170], R15 ;  /* 0x0001700f01007387 */ /* 0x0003e20000100800 */
[----:B--2---:R-:W-:-:S03]  /*6cef0*/  LOP3.LUT R16, R22, R48, R14, 0x78, !PT ;  /* 0x0000003016107212 */ /* 0x004fc600078e780e */
[----:B------:R-:W-:Y:S04]  /*6cf00*/  STL [R1+0x5dc], R23 ;  /* 0x0005dc1701007387 */ /* 0x000fe80000100800 */
[----:B------:R2:W-:Y:S04]  /*6cf10*/  STL [R1+0x780], R16 ;  /* 0x0007801001007387 */ /* 0x0005e80000100800 */
[----:B------:R0:W5:Y:S01]  /*6cf20*/  LDL.LU R24, [R1+0x158] ;  /* 0x0001580001187983 */ /* 0x0001620000300800 */
[----:B-1----:R-:W-:Y:S01]  /*6cf30*/  LOP3.LUT R15, R18, R44, R14, 0x78, !PT ;  /* 0x0000002c120f7212 */ /* 0x002fe200078e780e */
[----:B--2---:R-:W-:-:S04]  /*6cf40*/  IMAD.MOV.U32 R16, RZ, RZ, -0x1 ;  /* 0xffffffffff107424 */ /* 0x004fc800078e00ff */
[----:B------:R1:W-:Y:S04]  /*6cf50*/  STL [R1+0x83c], R15 ;  /* 0x00083c0f01007387 */ /* 0x0003e80000100800 */
[----:B------:R0:W5:Y:S01]  /*6cf60*/  LDL.LU R18, [R1+0x14c] ;  /* 0x00014c0001127983 */ /* 0x0001620000300800 */
[----:B------:R-:W-:Y:S01]  /*6cf70*/  LOP3.LUT R12, R12, R40, R14, 0x78, !PT ;  /* 0x000000280c0c7212 */ /* 0x000fe200078e780e */
[----:B------:R-:W-:Y:S02]  /*6cf80*/  IMAD.MOV.U32 R14, RZ, RZ, R175 ;  /* 0x000000ffff0e7224 */ /* 0x000fe400078e00af */
[----:B-1----:R-:W-:Y:S02]  /*6cf90*/  IMAD.MOV.U32 R15, RZ, RZ, 0x1f ;  /* 0x0000001fff0f7424 */ /* 0x002fe400078e00ff */
[----:B------:R0:W-:Y:S05]  /*6cfa0*/  STL [R1+0x97c], R12 ;  /* 0x00097c0c01007387 */ /* 0x0001ea0000100800 */
[----:B0----5:R-:W-:Y:S05]  /*6cfb0*/  WARPSYNC.COLLECTIVE R16, `(.L_x_1849) ;  /* 0x0000000010087348 */ /* 0x021fea0003c00000 */
[----:B------:R1:W2:Y:S02]  /*6cfc0*/  SHFL.IDX P0, R15, R14, R252, R15 ;  /* 0x000000fc0e0f7389 */ /* 0x0002a4000000000f */
[----:B012--5:R-:W-:Y:S05]  /*6cfd0*/  ENDCOLLECTIVE ;  /* 0x000000000000791b */ /* 0x027fea0003800000 */
.L_x_1849:
[----:B------:R0:W5:Y:S04]  /*6cfe0*/  LDL.LU R12, [R1+0x16c] ;  /* 0x00016c00010c7983 */ /* 0x0001680000300800 */
[----:B------:R0:W5:Y:S04]  /*6cff0*/  LDL.LU R23, [R1+0x178] ;  /* 0x0001780001177983 */ /* 0x0001680000300800 */
[----:B------:R-:W-:Y:S04]  /*6d000*/  STL [R1+0xb14], R175 ;  /* 0x000b14af01007387 */ /* 0x000fe80000100800 */
[----:B------:R0:W5:Y:S01]  /*6d010*/  LDL.LU R22, [R1+0x67c] ;  /* 0x00067c0001167983 */ /* 0x0001620000300800 */
[----:B------:R-:W-:-:S02]  /*6d020*/  LOP3.LUT R14, R21, R69, R15, 0x78, !PT ;  /* 0x00000045150e7212 */ /* 0x000fc400078e780f */
[----:B------:R-:W-:-:S03]  /*6d030*/  LOP3.LUT R16, R17, R65, R15, 0x78, !PT ;  /* 0x0000004111107212 */ /* 0x000fc600078e780f */
[----:B------:R1:W-:Y:S04]  /*6d040*/  STL [R1+0x15c], R14 ;  /* 0x00015c0e01007387 */ /* 0x0003e80000100800 */
[----:B------:R0:W5:Y:S04]  /*6d050*/  LDL.LU R21, [R1+0x818] ;  /* 0x0008180001157983 */ /* 0x0001680000300800 */
[----:B------:R-:W-:Y:S04]  /*6d060*/  STL [R1+0x150], R16 ;  /* 0x0001501001007387 */ /* 0x000fe80000100800 */
[----:B------:R0:W5:Y:S01]  /*6d070*/  LDL.LU R17, [R1+0x8e0] ;  /* 0x0008e00001117983 */ /* 0x0001620000300800 */
[----:B-1----:R-:W-:-:S03]  /*6d080*/  LOP3.LUT R14, R3, R61, R15, 0x78, !PT ;  /* 0x0000003d030e7212 */ /* 0x002fc600078e780f */
[----:B------:R0:W5:Y:S04]  /*6d090*/  LDL.LU R3, [R1+0x9a0] ;  /* 0x0009a00001037983 */ /* 0x0001680000300800 */
[----:B------:R1:W-:Y:S01]  /*6d0a0*/  STL [R1+0x168], R14 ;  /* 0x0001680e01007387 */ /* 0x0003e20000100800 */
[--C-:B------:R-:W-:Y:S02]  /*6d0b0*/  LOP3.LUT R25, R25, R53, R15.reuse, 0x78, !PT ;  /* 0x0000003519197212 */ /* 0x100fe400078e780f */
[----:B-1----:R-:W-:-:S05]  /*6d0c0*/  LOP3.LUT R14, R26, R57, R15, 0x78, !PT ;  /* 0x000000391a0e7212 */ /* 0x002fca00078e780f */
[----:B------:R1:W-:Y:S04]  /*6d0d0*/  STL [R1+0x174], R14 ;  /* 0x0001740e01007387 */ /* 0x0003e80000100800 */
[----:B------:R-:W-:Y:S01]  /*6d0e0*/  STL [R1+0x680], R25 ;  /* 0x0006801901007387 */ /* 0x000fe20000100800 */
[----:B------:R-:W-:-:S05]  /*6d0f0*/  LOP3.LUT R16, R20, R49, R15, 0x78, !PT ;  /* 0x0000003114107212 */ /* 0x000fca00078e780f */
[----:B------:R-:W-:Y:S04]  /*6d100*/  STL [R1+0x77c], R16 ;  /* 0x00077c1001007387 */ /* 0x000fe80000100800 */
[----:B------:R0:W5:Y:S01]  /*6d110*/  LDL.LU R20, [R1+0x4b8] ;  /* 0x0004b80001147983 */ /* 0x0001620000300800 */
[----:B-1----:R-:W-:-:S05]  /*6d120*/  LOP3.LUT R14, R19, R45, R15, 0x78, !PT ;  /* 0x0000002d130e7212 */ /* 0x002fca00078e780f */
[----:B------:R-:W-:Y:S04]  /*6d130*/  STL [R1+0x8dc], R14 ;  /* 0x0008dc0e01007387 */ /* 0x000fe80000100800 */
[----:B------:R0:W5:Y:S01]  /*6d140*/  LDL.LU R19, [R1+0x540] ;  /* 0x0005400001137983 */ /* 0x0001620000300800 */
[----:B------:R-:W-:-:S05]  /*6d150*/  LOP3.LUT R0, R0, R41, R15, 0x78, !PT ;  /* 0x0000002900007212 */ /* 0x000fca00078e780f */
[----:B------:R1:W-:Y:S04]  /*6d160*/  STL [R1+0x980], R0 ;  /* 0x0009800001007387 */ /* 0x0003e80000100800 */
[----:B-1----:R0:W5:Y:S01]  /*6d170*/  LDL.LU R0, [R1+0x53c] ;  /* 0x00053c0001007983 */ /* 0x0021620000300800 */
[----:B------:R-:W-:Y:S02]  /*6d180*/  IMAD.MOV.U32 R15, RZ, RZ, 0x1f ;  /* 0x0000001fff0f7424 */ /* 0x000fe400078e00ff */
[----:B------:R-:W-:Y:S01]  /*6d190*/  IMAD.MOV.U32 R14, RZ, RZ, R176 ;  /* 0x000000ffff0e7224 */ /* 0x000fe200078e00b0 */
[----:B------:R0:W5:Y:S01]  /*6d1a0*/  LDL.LU R26, [R1+0x5e0] ;  /* 0x0005e000011a7983 */ /* 0x0001620000300800 */
[----:B------:R-:W-:-:S07]  /*6d1b0*/  IMAD.MOV.U32 R16, RZ, RZ, -0x1 ;  /* 0xffffffffff107424 */ /* 0x000fce00078e00ff */
[----:B0----5:R-:W-:Y:S05]  /*6d1c0*/  WARPSYNC.COLLECTIVE R16, `(.L_x_1850) ;  /* 0x0000000010087348 */ /* 0x021fea0003c00000 */
[----:B------:R1:W2:Y:S02]  /*6d1d0*/  SHFL.IDX P0, R15, R14, R252, R15 ;  /* 0x000000fc0e0f7389 */ /* 0x0002a4000000000f */
[----:B012--5:R-:W-:Y:S05]  /*6d1e0*/  ENDCOLLECTIVE ;  /* 0x000000000000791b */ /* 0x027fea0003800000 */
.L_x_1850:
[----:B------:R-:W-:Y:S04]  /*6d1f0*/  STL [R1+0xb18], R176 ;  /* 0x000b18b001007387 */ /* 0x000fe80000100800 */
[----:B------:R0:W5:Y:S01]  /*6d200*/  LDL.LU R25, [R1+0x678] ;  /* 0x0006780001197983 */ /* 0x0001620000300800 */
[----:B------:R-:W-:-:S05]  /*6d210*/  IMAD.MOV.U32 R16, RZ, RZ, R15 ;  /* 0x000000ffff107224 */ /* 0x000fca00078e000f */
[----:B------:R-:W-:-:S05]  /*6d220*/  LOP3.LUT R15, R24, R70, R16, 0x78, !PT ;  /* 0x00000046180f7212 */ /* 0x000fca00078e7810 */
[----:B------:R1:W-:Y:S04]  /*6d230*/  STL [R1+0x158], R15 ;  /* 0x0001580f01007387 */ /* 0x0003e80000100800 */
[----:B------:R0:W5:Y:S01]  /*6d240*/  LDL.LU R24, [R1+0x81c] ;  /* 0x00081c0001187983 */ /* 0x0001620000300800 */
[----:B------:R-:W-:-:S03]  /*6d250*/  LOP3.LUT R14, R18, R66, R16, 0x78, !PT ;  /* 0x00000042120e7212 */ /* 0x000fc600078e7810 */
[----:B------:R0:W5:Y:S01]  /*6d260*/  LDL.LU R18, [R1+0x978] ;  /* 0x0009780001127983 */ /* 0x0001620000300800 */
[----:B-1----:R-:W-:-:S03]  /*6d270*/  LOP3.LUT R15, R12, R62, R16, 0x78, !PT ;  /* 0x0000003e0c0f7212 */ /* 0x002fc600078e7810 */
[----:B------:R1:W-:Y:S04]  /*6d280*/  STL [R1+0x14c], R14 ;  /* 0x00014c0e01007387 */ /* 0x0003e80000100800 */
[----:B------:R0:W5:Y:S01]  /*6d290*/  LDL.LU R12, [R1+0x99c] ;  /* 0x00099c00010c7983 */ /* 0x0001620000300800 */
[--C-:B------:R-:W-:Y:S02]  /*6d2a0*/  LOP3.LUT R22, R22, R54, R16.reuse, 0x78, !PT ;  /* 0x0000003616167212 */ /* 0x100fe400078e7810 */
[--C-:B-1----:R-:W-:Y:S01]  /*6d2b0*/  LOP3.LUT R14, R23, R58, R16.reuse, 0x78, !PT ;  /* 0x0000003a170e7212 */ /* 0x102fe200078e7810 */
[----:B------:R1:W-:Y:S04]  /*6d2c0*/  STL [R1+0x16c], R15 ;  /* 0x00016c0f01007387 */ /* 0x0003e80000100800 */
[----:B------:R2:W-:Y:S01]  /*6d2d0*/  STL [R1+0x178], R14 ;  /* 0x0001780e01007387 */ /* 0x0005e20000100800 */
[----:B-1----:R-:W-:-:S03]  /*6d2e0*/  LOP3.LUT R15, R21, R50, R16, 0x78, !PT ;  /* 0x00000032150f7212 */ /* 0x002fc600078e7810 */
[----:B------:R1:W-:Y:S01]  /*6d2f0*/  STL [R1+0x67c], R22 ;  /* 0x00067c1601007387 */ /* 0x0003e20000100800 */
[----:B--2---:R-:W-:-:S03]  /*6d300*/  LOP3.LUT R14, R17, R46, R16, 0x78, !PT ;  /* 0x0000002e110e7212 */ /* 0x004fc600078e7810 */
[----:B------:R2:W-:Y:S01]  /*6d310*/  STL [R1+0x818], R15 ;  /* 0x0008180f01007387 */ /* 0x0005e20000100800 */
[----:B------:R-:W-:-:S03]  /*6d320*/  LOP3.LUT R3, R3, R42, R16, 0x78, !PT ;  /* 0x0000002a03037212 */ /* 0x000fc600078e7810 */
[----:B-1----:R0:W5:Y:S04]  /*6d330*/  LDL.LU R22, [R1+0x998] ;  /* 0x0009980001167983 */ /* 0x0021680000300800 */
[----:B------:R1:W-:Y:S04]  /*6d340*/  STL [R1+0x8e0], R14 ;  /* 0x0008e00e01007387 */ /* 0x0003e80000100800 */
[----:B------:R0:W5:Y:S01]  /*6d350*/  LDL.LU R17, [R1+0x988] ;  /* 0x0009880001117983 */ /* 0x0001620000300800 */
[----:B--2---:R-:W-:Y:S02]  /*6d360*/  IMAD.MOV.U32 R15, RZ, RZ, 0x1f ;  /* 0x0000001fff0f7424 */ /* 0x004fe400078e00ff */
[----:B------:R-:W-:Y:S01]  /*6d370*/  IMAD.MOV.U32 R16, RZ, RZ, -0x1 ;  /* 0xffffffffff107424 */ /* 0x000fe200078e00ff */
[----:B------:R2:W-:Y:S01]  /*6d380*/  STL [R1+0x9a0], R3 ;  /* 0x0009a00301007387 */ /* 0x0005e20000100800 */
[----:B-1----:R-:W-:-:S03]  /*6d390*/  IMAD.MOV.U32 R14, RZ, RZ, R177 ;  /* 0x000000ffff0e7224 */ /* 0x002fc600078e00b1 */
[----:B--2---:R0:W5:Y:S04]  /*6d3a0*/  LDL.LU R3, [R1+0x96c] ;  /* 0x00096c0001037983 */ /* 0x0041680000300800 */
[----:B0----5:R-:W-:Y:S05]  /*6d3b0*/  WARPSYNC.COLLECTIVE R16, `(.L_x_1851) ;  /* 0x0000000010087348 */ /* 0x021fea0003c00000 */
[----:B------:R1:W2:Y:S02]  /*6d3c0*/  SHFL.IDX P0, R15, R14, R252, R15 ;  /* 0x000000fc0e0f7389 */ /* 0x0002a4000000000f */
[----:B012--5:R-:W-:Y:S05]  /*6d3d0*/  ENDCOLLECTIVE ;  /* 0x000000000000791b */ /* 0x027fea0003800000 */
.L_x_1851:
[----:B------:R0:W5:Y:S04]  /*6d3e0*/  LDL.LU R23, [R1+0x95c] ;  /* 0x00095c0001177983 */ /* 0x0001680000300800 */
[----:B------:R-:W-:Y:S04]  /*6d3f0*/  STL [R1+0xb1c], R177 ;  /* 0x000b1cb101007387 */ /* 0x000fe80000100800 */
[----:B------:R0:W5:Y:S01]  /*6d400*/  LDL.LU R21, [R1+0x94c] ;  /* 0x00094c0001157983 */ /* 0x0001620000300800 */
[----:B------:R-:W-:-:S05]  /*6d410*/  IMAD.MOV.U32 R14, RZ, RZ, R15 ;  /* 0x000000ffff0e7224 */ /* 0x000fca00078e000f */
[--C-:B------:R-:W-:Y:S02]  /*6d420*/  LOP3.LUT R15, R20, R71, R14.reuse, 0x78, !PT ;  /* 0x00000047140f7212 */ /* 0x100fe400078e780e */
[----:B------:R0:W5:Y:S04]  /*6d430*/  LDL.LU R20, [R1+0x93c] ;  /* 0x00093c0001147983 */ /* 0x0001680000300800 */
[----:B------:R1:W-:Y:S02]  /*6d440*/  STL [R1+0x4b8], R15 ;  /* 0x0004b80f01007387 */ /* 0x0003e40000100800 */
[--C-:B-1----:R-:W-:Y:S02]  /*6d450*/  LOP3.LUT R15, R19, R67, R14.reuse, 0x78, !PT ;  /* 0x00000043130f7212 */ /* 0x102fe400078e780e */
[----:B------:R0:W5:Y:S04]  /*6d460*/  LDL.LU R19, [R1+0x92c] ;  /* 0x00092c0001137983 */ /* 0x0001680000300800 */
[----:B------:R1:W-:Y:S01]  /*6d470*/  STL [R1+0x540], R15 ;  /* 0x0005400f01007387 */ /* 0x0003e20000100800 */
[----:B------:R-:W-:-:S03]  /*6d480*/  LOP3.LUT R16, R0, R63, R14, 0x78, !PT ;  /* 0x0000003f00107212 */ /* 0x000fc600078e780e */
[----:B------:R0:W5:Y:S01]  /*6d490*/  LDL.LU R0, [R1+0x91c] ;  /* 0x00091c0001007983 */ /* 0x0001620000300800 */
[----:B-1----:R-:W-:-:S03]  /*6d4a0*/  LOP3.LUT R15, R26, R59, R14, 0x78, !PT ;  /* 0x0000003b1a0f7212 */ /* 0x002fc600078e780e */
[----:B------:R1:W-:Y:S04]  /*6d4b0*/  STL [R1+0x53c], R16 ;  /* 0x00053c1001007387 */ /* 0x0003e80000100800 */
[----:B------:R2:W-:Y:S01]  /*6d4c0*/  STL [R1+0x5e0], R15 ;  /* 0x0005e00f01007387 */ /* 0x0005e20000100800 */
[----:B------:R-:W-:-:S05]  /*6d4d0*/  LOP3.LUT R25, R25, R55, R14, 0x78, !PT ;  /* 0x0000003719197212 */ /* 0x000fca00078e780e */
[----:B------:R-:W-:Y:S01]  /*6d4e0*/  STL [R1+0x678], R25 ;  /* 0x0006781901007387 */ /* 0x000fe20000100800 */
[--C-:B-1----:R-:W-:Y:S02]  /*6d4f0*/  LOP3.LUT R16, R24, R51, R14.reuse, 0x78, !PT ;  /* 0x0000003318107212 */ /* 0x102fe400078e780e */
[----:B--2---:R-:W-:-:S03]  /*6d500*/  LOP3.LUT R15, R18, R47, R14, 0x78, !PT ;  /* 0x0000002f120f7212 */ /* 0x004fc600078e780e */
[----:B------:R1:W-:Y:S04]  /*6d510*/  STL [R1+0x81c], R16 ;  /* 0x00081c1001007387 */ /* 0x0003e80000100800 */
[----:B------:R0:W5:Y:S01]  /*6d520*/  LDL.LU R18, [R1+0x994] ;  /* 0x0009940001127983 */ /* 0x0001620000300800 */
[----:B------:R-:W-:-:S03]  /*6d530*/  LOP3.LUT R14, R12, R43, R14, 0x78, !PT ;  /* 0x0000002b0c0e7212 */ /* 0x000fc600078e780e */
[----:B------:R2:W-:Y:S04]  /*6d540*/  STL [R1+0x978], R15 ;  /* 0x0009780f01007387 */ /* 0x0005e80000100800 */
[----:B------:R0:W5:Y:S01]  /*6d550*/  LDL.LU R12, [R1+0x984] ;  /* 0x00098400010c7983 */ /* 0x0001620000300800 */
[----:B-1----:R-:W-:-:S03]  /*6d560*/  IMAD.MOV.U32 R16, RZ, RZ, -0x1 ;  /* 0xffffffffff107424 */ /* 0x002fc600078e00ff */
[----:B------:R1:W-:Y:S01]  /*6d570*/  STL [R1+0x99c], R14 ;  /* 0x00099c0e01007387 */ /* 0x0003e20000100800 */
[----:B--2---:R-:W-:-:S03]  /*6d580*/  IMAD.MOV.U32 R15, RZ, RZ, 0x1f ;  /* 0x0000001fff0f7424 */ /* 0x004fc600078e00ff */
[----:B------:R0:W5:Y:S04]  /*6d590*/  LDL.LU R26, [R1+0x968] ;  /* 0x00096800011a7983 */ /* 0x0001680000300800 */
[----:B------:R0:W5:Y:S01]  /*6d5a0*/  LDL.LU R25, [R1+0x958] ;  /* 0x0009580001197983 */ /* 0x0001620000300800 */
[----:B-1----:R-:W-:-:S03]  /*6d5b0*/  IMAD.MOV.U32 R14, RZ, RZ, R2 ;  /* 0x000000ffff0e7224 */ /* 0x002fc600078e0002 */
[----:B------:R0:W5:Y:S04]  /*6d5c0*/  LDL.LU R24, [R1+0x948] ;  /* 0x0009480001187983 */ /* 0x0001680000300800 */
[----:B0----5:R-:W-:Y:S05]  /*6d5d0*/  WARPSYNC.COLLECTIVE R16, `(.L_x_1852) ;  /* 0x0000000010087348 */ /* 0x021fea0003c00000 */
[----:B------:R1:W2:Y:S02]  /*6d5e0*/  SHFL.IDX P0, R15, R14, R252, R15 ;  /* 0x000000fc0e0f7389 */ /* 0x0002a4000000000f */
[----:B012--5:R-:W-:Y:S05]  /*6d5f0*/  ENDCOLLECTIVE ;  /* 0x000000000000791b */ /* 0x027fea0003800000 */
.L_x_1852:
[----:B------:R0:W-:Y:S02]  /*6d600*/  STL [R1+0xb20], R2 ;  /* 0x000b200201007387 */ /* 0x0001e40000100800 */
[--C-:B0-----:R-:W-:Y:S02]  /*6d610*/  LOP3.LUT R2, R22, R68, R15.reuse, 0x78, !PT ;  /* 0x0000004416027212 */ /* 0x101fe400078e780f */
[--C-:B------:R-:W-:Y:S01]  /*6d620*/  LOP3.LUT R14, R17, R64, R15.reuse, 0x78, !PT ;  /* 0x00000040110e7212 */ /* 0x100fe200078e780f */
[----:B------:R0:W5:Y:S04]  /*6d630*/  LDL.LU R22, [R1+0x938] ;  /* 0x0009380001167983 */ /* 0x0001680000300800 */
[----:B------:R1:W-:Y:S04]  /*6d640*/  STL [R1+0x998], R2 ;  /* 0x0009980201007387 */ /* 0x0003e80000100800 */
[----:B------:R0:W5:Y:S04]  /*6d650*/  LDL.LU R17, [R1+0x928] ;  /* 0x0009280001117983 */ /* 0x0001680000300800 */
[----:B------:R2:W-:Y:S01]  /*6d660*/  STL [R1+0x988], R14 ;  /* 0x0009880e01007387 */ /* 0x0005e20000100800 */
[----:B-1----:R-:W-:-:S03]  /*6d670*/  LOP3.LUT R2, R3, R60, R15, 0x78, !PT ;  /* 0x0000003c03027212 */ /* 0x002fc600078e780f */
[----:B------:R0:W5:Y:S04]  /*6d680*/  LDL.LU R3, [R1+0x918] ;  /* 0x0009180001037983 */ /* 0x0001680000300800 */
[----:B------:R1:W-:Y:S01]  /*6d690*/  STL [R1+0x96c], R2 ;  /* 0x00096c0201007387 */ /* 0x0003e20000100800 */
[--C-:B--2---:R-:W-:Y:S02]  /*6d6a0*/  LOP3.LUT R14, R23, R56, R15.reuse, 0x78, !PT ;  /* 0x00000038170e7212 */ /* 0x104fe400078e780f */
[----:B-1----:R-:W-:-:S03]  /*6d6b0*/  LOP3.LUT R2, R21, R52, R15, 0x78, !PT ;  /* 0x0000003415027212 */ /* 0x002fc600078e780f */
[----:B------:R1:W-:Y:S04]  /*6d6c0*/  STL [R1+0x95c], R14 ;  /* 0x00095c0e01007387 */ /* 0x0003e80000100800 */
[----:B------:R2:W-:Y:S01]  /*6d6d0*/  STL [R1+0x94c], R2 ;  /* 0x00094c0201007387 */ /* 0x0005e20000100800 */
[----:B------:R-:W-:-:S05]  /*6d6e0*/  LOP3.LUT R16, R20, R48, R15, 0x78, !PT ;  /* 0x0000003014107212 */ /* 0x000fca00078e780f */
[----:B------:R-:W-:Y:S04]  /*6d6f0*/  STL [R1+0x93c], R16 ;  /* 0x00093c1001007387 */ /* 0x000fe80000100800 */
[----:B------:R0:W5:Y:S01]  /*6d700*/  LDL.LU R21, [R1+0x990] ;  /* 0x0009900001157983 */ /* 0x0001620000300800 */
[----:B-1----:R-:W-:-:S05]  /*6d710*/  LOP3.LUT R14, R19, R44, R15, 0x78, !PT ;  /* 0x0000002c130e7212 */ /* 0x002fca00078e780f */
[----:B------:R1:W-:Y:S01]  /*6d720*/  STL [R1+0x92c], R14 ;  /* 0x00092c0e01007387 */ /* 0x0003e20000100800 */
[----:B--2---:R-:W-:-:S03]  /*6d730*/  LOP3.LUT R2, R0, R40, R15, 0x78, !PT ;  /* 0x0000002800027212 */ /* 0x004fc600078e780f */
[----:B------:R0:W5:Y:S01]  /*6d740*/  LDL.LU R0, [R1+0x974] ;  /* 0x0009740001007983 */ /* 0x0001620000300800 */
[----:B------:R-:W-:Y:S02]  /*6d750*/  IMAD.MOV.U32 R15, RZ, RZ, 0x1f ;  /* 0x0000001fff0f7424 */ /* 0x000fe400078e00ff */
[----:B-1----:R-:W-:Y:S02]  /*6d760*/  IMAD.MOV.U32 R14, RZ, RZ, R128 ;  /* 0x000000ffff0e7224 */ /* 0x002fe400078e0080 */
[----:B0-----:R-:W-:-:S07]  /*6d770*/  IMAD.MOV.U32 R16, RZ, RZ, -0x1 ;  /* 0xffffffffff107424 */ /* 0x001fce00078e00ff */
[----:B-----5:R-:W-:Y:S05]  /*6d780*/  WARPSYNC.COLLECTIVE R16, `(.L_x_1853) ;  /* 0x0000000010087348 */ /* 0x020fea0003c00000 */
[----:B------:R0:W1:Y:S02]  /*6d790*/  SHFL.IDX P0, R15, R14, R252, R15 ;  /* 0x000000fc0e0f7389 */ /* 0x000064000000000f */
[----:B01---5:R-:W-:Y:S05]  /*6d7a0*/  ENDCOLLECTIVE ;  /* 0x000000000000791b */ /* 0x023fea0003800000 */
.L_x_1853:
[----:B------:R0:W-:Y:S04]  /*6d7b0*/  STL [R1+0x91c], R2 ;  /* 0x00091c0201007387 */ /* 0x0001e80000100800 */
[----:B------:R1:W5:Y:S04]  /*6d7c0*/  LDL.LU R23, [R1+0x964] ;  /* 0x0009640001177983 */ /* 0x0003680000300800 */
[----:B------:R1:W5:Y:S04]  /*6d7d0*/  LDL.LU R20, [R1+0x954] ;  /* 0x0009540001147983 */ /* 0x0003680000300800 */
[----:B------:R1:W5:Y:S01]  /*6d7e0*/  LDL.LU R19, [R1+0x944] ;  /* 0x0009440001137983 */ /* 0x0003620000300800 */
[----:B------:R-:W-:-:S03]  /*6d7f0*/  IMAD.MOV.U32 R16, RZ, RZ, R15 ;  /* 0x000000ffff107224 */ /* 0x000fc600078e000f */
[----:B------:R-:W-:Y:S02]  /*6d800*/  STL [R1+0xb24], R128 ;  /* 0x000b248001007387 */ /* 0x000fe40000100800 */
[--C-:B0-----:R-:W-:Y:S02]  /*6d810*/  LOP3.LUT R2, R18, R69, R16.reuse, 0x78, !PT ;  /* 0x0000004512027212 */ /* 0x101fe400078e7810 */
[----:B------:R1:W5:Y:S04]  /*6d820*/  LDL.LU R18, [R1+0x934] ;  /* 0x0009340001127983 */ /* 0x0003680000300800 */
[----:B------:R0:W-:Y:S01]  /*6d830*/  STL [R1+0x994], R2 ;  /* 0x0009940201007387 */ /* 0x0001e20000100800 */
[----:B------:R-:W-:-:S03]  /*6d840*/  LOP3.LUT R14, R12, R65, R16, 0x78, !PT ;  /* 0x000000410c0e7212 */ /* 0x000fc600078e7810 */
[----:B------:R1:W5:Y:S04]  /*6d850*/  LDL.LU R12, [R1+0x924] ;  /* 0x00092400010c7983 */ /* 0x0003680000300800 */
[----:B0-----:R1:W5:Y:S01]  /*6d860*/  LDL.LU R2, [R1+0x914] ;  /* 0x0009140001027983 */ /* 0x0013620000300800 */
[--C-:B------:R-:W-:Y:S02]  /*6d870*/  LOP3.LUT R26, R26, R61, R16.reuse, 0x78, !PT ;  /* 0x0000003d1a1a7212 */ /* 0x100fe400078e7810 */
[--C-:B------:R-:W-:Y:S01]  /*6d880*/  LOP3.LUT R15, R25, R57, R16.reuse, 0x78, !PT ;  /* 0x00000039190f7212 */ /* 0x100fe200078e7810 */
[----:B------:R0:W-:Y:S04]  /*6d890*/  STL [R1+0x984], R14 ;  /* 0x0009840e01007387 */ /* 0x0001e80000100800 */
[----:B------:R-:W-:Y:S01]  /*6d8a0*/  STL [R1+0x968], R26 ;  /* 0x0009681a01007387 */ /* 0x000fe20000100800 */
[----:B0-----:R-:W-:-:S03]  /*6d8b0*/  LOP3.LUT R14, R24, R53, R16, 0x78, !PT ;  /* 0x00000035180e7212 */ /* 0x001fc600078e7810 */
[----:B------:R0:W-:Y:S04]  /*6d8c0*/  STL [R1+0x958], R15 ;  /* 0x0009580f01007387 */ /* 0x0001e80000100800 */
[----:B------:R2:W-:Y:S01]  /*6d8d0*/  STL [R1+0x948], R14 ;  /* 0x0009480e01007387 */ /* 0x0005e20000100800 */
[----:B------:R-:W-:-:S05]  /*6d8e0*/  LOP3.LUT R22, R22, R49, R16, 0x78, !PT ;  /* 0x0000003116167212 */ /* 0x000fca00078e7810 */
[----:B------:R-:W-:Y:S01]  /*6d8f0*/  STL [R1+0x938], R22 ;  /* 0x0009381601007387 */ /* 0x000fe20000100800 */
[----:B0-----:R-:W-:-:S03]  /*6d900*/  LOP3.LUT R15, R17, R45, R16, 0x78, !PT ;  /* 0x0000002d110f7212 */ /* 0x001fc600078e7810 */
[----:B------:R1:W5:Y:S01]  /*6d910*/  LDL.LU R17, [R1+0x98c] ;  /* 0x00098c0001117983 */ /* 0x0003620000300800 */
[----:B--2---:R-:W-:-:S03]  /*6d920*/  LOP3.LUT R14, R3, R41, R16, 0x78, !PT ;  /* 0x00000029030e7212 */ /* 0x004fc600078e7810 */
[----:B------:R0:W-:Y:S01]  /*6d930*/  STL [R1+0x928], R15 ;  /* 0x0009280f01007387 */ /* 0x0001e20000100800 */
[----:B------:R-:W-:-:S03]  /*6d940*/  IMAD.MOV.U32 R16, RZ, RZ, -0x1 ;  /* 0xffffffffff107424 */ /* 0x000fc600078e00ff */
[----:B------:R1:W5:Y:S04]  /*6d950*/  LDL.LU R3, [R1+0x970] ;  /* 0x0009700001037983 */ /* 0x0003680000300800 */
[----:B------:R2:W-:Y:S01]  /*6d960*/  STL [R1+0x918], R14 ;  /* 0x0009180e01007387 */ /* 0x0005e20000100800 */
[----:B0-----:R-:W-:-:S03]  /*6d970*/  IMAD.MOV.U32 R15, RZ, RZ, 0x1f ;  /* 0x0000001fff0f7424 */ /* 0x001fc600078e00ff */
[----:B------:R1:W5:Y:S04]  /*6d980*/  LDL.LU R26, [R1+0x960] ;  /* 0x00096000011a7983 */ /* 0x0003680000300800 */
[----:B------:R1:W5:Y:S01]  /*6d990*/  LDL.LU R25, [R1+0x950] ;  /* 0x0009500001197983 */ /* 0x0003620000300800 */
[----:B--2---:R-:W-:-:S03]  /*6d9a0*/  IMAD.MOV.U32 R14, RZ, RZ, R129 ;  /* 0x000000ffff0e7224 */ /* 0x004fc600078e0081 */
[----:B------:R1:W5:Y:S04]  /*6d9b0*/  LDL.LU R24, [R1+0x940] ;  /* 0x0009400001187983 */ /* 0x0003680000300800 */
[----:B-1---5:R-:W-:Y:S05]  /*6d9c0*/  WARPSYNC.COLLECTIVE R16, `(.L_x_1854) ;  /* 0x0000000010087348 */ /* 0x022fea0003c00000 */
[----:B------:R0:W2:Y:S02]  /*6d9d0*/  SHFL.IDX P0, R15, R14, R252, R15 ;  /* 0x000000fc0e0f7389 */ /* 0x0000a4000000000f */
[----:B012--5:R-:W-:Y:S05]  /*6d9e0*/  ENDCOLLECTIVE ;  /* 0x000000000000791b */ /* 0x027fea0003800000 */
.L_x_1854:
        /* <DEDUP_REMOVED lines=9> */
[----:B------:R-:W-:-:S02]  /*6da80*/  LOP3.LUT R16, R23, R62, R14, 0x78, !PT ;  /* 0x0000003e17107212 */ /* 0x000fc400078e780e */
[----:B-1----:R-:W-:-:S03]  /*6da90*/  LOP3.LUT R15, R20, R58, R14, 0x78, !PT ;  /* 0x0000003a140f7212 */ /* 0x002fc600078e780e */
[----:B------:R1:W-:Y:S01]  /*6daa0*/  STL [R1+0x964], R16 ;  /* 0x0009641001007387 */ /* 0x0003e20000100800 */
[----:B------:R-:W-:-:S03]  /*6dab0*/  LOP3.LUT R19, R19, R54, R14, 0x78, !PT ;  /* 0x0000003613137212 */ /* 0x000fc600078e780e */
[----:B------:R2:W-:Y:S04]  /*6dac0*/  STL [R1+0x954], R15 ;  /* 0x0009540f01007387 */ /* 0x0005e80000100800 */
[----:B------:R-:W-:Y:S01]  /*6dad0*/  STL [R1+0x944], R19 ;  /* 0x0009441301007387 */ /* 0x000fe20000100800 */
[----:B-1----:R-:W-:-:S05]  /*6dae0*/  LOP3.LUT R16, R18, R50, R14, 0x78, !PT ;  /* 0x0000003212107212 */ /* 0x002fca00078e780e */
[----:B------:R1:W-:Y:S01]  /*6daf0*/  STL [R1+0x934], R16 ;  /* 0x0009341001007387 */ /* 0x0003e20000100800 */
[----:B--2---:R-:W-:-:S03]  /*6db00*/  LOP3.LUT R15, R12, R46, R14, 0x78, !PT ;  /* 0x0000002e0c0f7212 */ /* 0x004fc600078e780e */
        /* <DEDUP_REMOVED lines=14> */
.L_x_1855:
[----:B------:R0:W5:Y:S04]  /*6dbf0*/  LDL.LU R18, [R1+0x8b4] ;  /* 0x0008b40001127983 */ /* 0x0001680000300800 */
[----:B------:R-:W-:Y:S01]  /*6dc00*/  STL [R1+0xb2c], R130 ;  /* 0x000b2c8201007387 */ /* 0x000fe20000100800 */
[----:B------:R-:W-:-:S03]  /*6dc10*/  LOP3.LUT R16, R17, R71, R15, 0x78, !PT ;  /* 0x0000004711107212 */ /* 0x000fc600078e780f */
[----:B------:R0:W5:Y:S04]  /*6dc20*/  LDL.LU R17, [R1+0x8a4] ;  /* 0x0008a40001117983 */ /* 0x0001680000300800 */
[----:B------:R1:W-:Y:S01]  /*6dc30*/  STL [R1+0x98c], R16 ;  /* 0x00098c1001007387 */ /* 0x0003e20000100800 */
[----:B------:R-:W-:-:S03]  /*6dc40*/  LOP3.LUT R14, R3, R67, R15, 0x78, !PT ;  /* 0x00000043030e7212 */ /* 0x000fc600078e780f */
[----:B------:R0:W5:Y:S04]  /*6dc50*/  LDL.LU R3, [R1+0x894] ;  /* 0x0008940001037983 */ /* 0x0001680000300800 */
[----:B------:R2:W-:Y:S01]  /*6dc60*/  STL [R1+0x970], R14 ;  /* 0x0009700e01007387 */ /* 0x0005e20000100800 */
[--C-:B------:R-:W-:Y:S02]  /*6dc70*/  LOP3.LUT R26, R26, R63, R15.reuse, 0x78, !PT ;  /* 0x0000003f1a1a7212 */ /* 0x100fe400078e780f */
[----:B-1----:R-:W-:-:S03]  /*6dc80*/  LOP3.LUT R16, R25, R59, R15, 0x78, !PT ;  /* 0x0000003b19107212 */ /* 0x002fc600078e780f */
[----:B------:R-:W-:Y:S01]  /*6dc90*/  STL [R1+0x960], R26 ;  /* 0x0009601a01007387 */ /* 0x000fe20000100800 */
[----:B--2---:R-:W-:-:S03]  /*6dca0*/  LOP3.LUT R14, R24, R55, R15, 0x78, !PT ;  /* 0x00000037180e7212 */ /* 0x004fc600078e780f */
[----:B------:R-:W-:Y:S04]  /*6dcb0*/  STL [R1+0x950], R16 ;  /* 0x0009501001007387 */ /* 0x000fe80000100800 */
[----:B------:R1:W-:Y:S01]  /*6dcc0*/  STL [R1+0x940], R14 ;  /* 0x0009400e01007387 */ /* 0x0003e20000100800 */
[----:B------:R-:W-:-:S05]  /*6dcd0*/  LOP3.LUT R22, R22, R51, R15, 0x78, !PT ;  /* 0x0000003316167212 */ /* 0x000fca00078e780f */
[----:B------:R-:W-:Y:S01]  /*6dce0*/  STL [R1+0x930], R22 ;  /* 0x0009301601007387 */ /* 0x000fe20000100800 */
[----:B-1----:R-:W-:-:S03]  /*6dcf0*/  LOP3.LUT R14, R0, R43, R15, 0x78, !PT ;  /* 0x0000002b000e7212 */ /* 0x002fc600078e780f */
[----:B------:R0:W5:Y:S01]  /*6dd00*/  LDL.LU R0, [R1+0x908] ;  /* 0x0009080001007983 */ /* 0x0001620000300800 */
[----:B------:R-:W-:Y:S01]  /*6dd10*/  LOP3.LUT R16, R21, R47, R15, 0x78, !PT ;  /* 0x0000002f15107212 */ /* 0x000fe200078e780f */
[----:B------:R-:W-:-:S04]  /*6dd20*/  IMAD.MOV.U32 R15, RZ, RZ, 0x1f ;  /* 0x0000001fff0f7424 */ /* 0x000fc800078e00ff */
[----:B------:R1:W-:Y:S04]  /*6dd30*/  STL [R1+0x920], R16 ;  /* 0x0009201001007387 */ /* 0x0003e80000100800 */
[----:B------:R0:W5:Y:S04]  /*6dd40*/  LDL.LU R27, [R1+0x8f8] ;  /* 0x0008f800011b7983 */ /* 0x0001680000300800 */
[----:B------:R2:W-:Y:S01]  /*6dd50*/  STL [R1+0x910], R14 ;  /* 0x0009100e01007387 */ /* 0x0005e20000100800 */
[----:B-1----:R-:W-:-:S03]  /*6dd60*/  IMAD.MOV.U32 R16, RZ, RZ, -0x1 ;  /* 0xffffffffff107424 */ /* 0x002fc600078e00ff */
[----:B------:R0:W5:Y:S04]  /*6dd70*/  LDL.LU R26, [R1+0x8e8] ;  /* 0x0008e800011a7983 */ /* 0x0001680000300800 */
[----:B------:R0:W5:Y:S01]  /*6dd80*/  LDL.LU R24, [R1+0x8d0] ;  /* 0x0008d00001187983 */ /* 0x0001620000300800 */
[----:B--2---:R-:W-:-:S03]  /*6dd90*/  IMAD.MOV.U32 R14, RZ, RZ, R124 ;  /* 0x000000ffff0e7224 */ /* 0x004fc600078e007c */
[----:B------:R0:W5:Y:S04]  /*6dda0*/  LDL.LU R22, [R1+0x8c0] ;  /* 0x0008c00001167983 */ /* 0x0001680000300800 */
[----:B0----5:R-:W-:Y:S05]  /*6ddb0*/  WARPSYNC.COLLECTIVE R16, `(.L_x_1856) ;  /* 0x0000000010087348 */ /* 0x021fea0003c00000 */
[----:B------:R1:W2:Y:S02]  /*6ddc0*/  SHFL.IDX P0, R15, R14, R252, R15 ;  /* 0x000000fc0e0f7389 */ /* 0x0002a4000000000f */
[----:B012--5:R-:W-:Y:S05]  /*6ddd0*/  ENDCOLLECTIVE ;  /* 0x000000000000791b */ /* 0x027fea0003800000 */
.L_x_1856:
[----:B------:R0:W5:Y:S04]  /*6dde0*/  LDL.LU R21, [R1+0x8b0] ;  /* 0x0008b00001157983 */ /* 0x0001680000300800 */
[----:B------:R-:W-:Y:S01]  /*6ddf0*/  STL [R1+0xb30], R124 ;  /* 0x000b307c01007387 */ /* 0x000fe20000100800 */
[----:B------:R-:W-:-:S05]  /*6de00*/  IMAD.MOV.U32 R16, RZ, RZ, R15 ;  /* 0x000000ffff107224 */ /* 0x000fca00078e000f */
[--C-:B------:R-:W-:Y:S02]  /*6de10*/  LOP3.LUT R15, R12, R68, R16.reuse, 0x78, !PT ;  /* 0x000000440c0f7212 */ /* 0x100fe400078e7810 */
        /* <DEDUP_REMOVED lines=9> */
[----:B------:R1:W-:Y:S04]  /*6deb0*/  STL [R1+0x8d4], R15 ;  /* 0x0008d40f01007387 */ /* 0x0003e80000100800 */
[----:B------:R2:W-:Y:S01]  /*6dec0*/  STL [R1+0x8c4], R14 ;  /* 0x0008c40e01007387 */ /* 0x0005e20000100800 */
[----:B------:R-:W-:-:S05]  /*6ded0*/  LOP3.LUT R18, R18, R48, R16, 0x78, !PT ;  /* 0x0000003012127212 */ /* 0x000fca00078e7810 */
[----:B------:R-:W-:Y:S01]  /*6dee0*/  STL [R1+0x8b4], R18 ;  /* 0x0008b41201007387 */ /* 0x000fe20000100800 */
[--C-:B-1----:R-:W-:Y:S02]  /*6def0*/  LOP3.LUT R15, R17, R44, R16.reuse, 0x78, !PT ;  /* 0x0000002c110f7212 */ /* 0x102fe400078e7810 */
[----:B--2---:R-:W-:Y:S02]  /*6df00*/  LOP3.LUT R14, R3, R40, R16, 0x78, !PT ;  /* 0x00000028030e7212 */ /* 0x004fe400078e7810 */
[----:B------:R0:W5:Y:S01]  /*6df10*/  LDL.LU R3, [R1+0x904] ;  /* 0x0009040001037983 */ /* 0x0001620000300800 */
[----:B------:R-:W-:-:S03]  /*6df20*/  IMAD.MOV.U32 R16, RZ, RZ, -0x1 ;  /* 0xffffffffff107424 */ /* 0x000fc600078e00ff */
[----:B------:R1:W-:Y:S04]  /*6df30*/  STL [R1+0x8a4], R15 ;  /* 0x0008a40f01007387 */ /* 0x0003e80000100800 */
[----:B------:R0:W5:Y:S04]  /*6df40*/  LDL.LU R25, [R1+0x8f4] ;  /* 0x0008f40001197983 */ /* 0x0001680000300800 */
[----:B------:R2:W-:Y:S01]  /*6df50*/  STL [R1+0x894], R14 ;  /* 0x0008940e01007387 */ /* 0x0005e20000100800 */
[----:B-1----:R-:W-:-:S03]  /*6df60*/  IMAD.MOV.U32 R15, RZ, RZ, 0x1f ;  /* 0x0000001fff0f7424 */ /* 0x002fc600078e00ff */
[----:B------:R0:W5:Y:S04]  /*6df70*/  LDL.LU R23, [R1+0x8e4] ;  /* 0x0008e40001177983 */ /* 0x0001680000300800 */
[----:B------:R0:W5:Y:S01]  /*6df80*/  LDL.LU R20, [R1+0x8cc] ;  /* 0x0008cc0001147983 */ /* 0x0001620000300800 */
[----:B--2---:R-:W-:-:S03]  /*6df90*/  IMAD.MOV.U32 R14, RZ, RZ, R125 ;  /* 0x000000ffff0e7224 */ /* 0x004fc600078e007d */
[----:B------:R0:W5:Y:S04]  /*6dfa0*/  LDL.LU R19, [R1+0x8bc] ;  /* 0x0008bc0001137983 */ /* 0x0001680000300800 */
[----:B0----5:R-:W-:Y:S05]  /*6dfb0*/  WARPSYNC.COLLECTIVE R16, `(.L_x_1857) ;  /* 0x0000000010087348 */ /* 0x021fea0003c00000 */
[----:B------:R1:W2:Y:S02]  /*6dfc0*/  SHFL.IDX P0, R15, R14, R252, R15 ;  /* 0x000000fc0e0f7389 */ /* 0x0002a4000000000f */
[----:B012--5:R-:W-:Y:S05]  /*6dfd0*/  ENDCOLLECTIVE ;  /* 0x000000000000791b */ /* 0x027fea0003800000 */
.L_x_1857:
[----:B------:R0:W5:Y:S04]  /*6dfe0*/  LDL.LU R18, [R1+0x8ac] ;  /* 0x0008ac0001127983 */ /* 0x0001680000300800 */
[----:B------:R-:W-:Y:S04]  /*6dff0*/  STL [R1+0xb34], R125 ;  /* 0x000b347d01007387 */ /* 0x000fe80000100800 */
[----:B------:R0:W5:Y:S01]  /*6e000*/  LDL.LU R17, [R1+0x89c] ;  /* 0x00089c0001117983 */ /* 0x0001620000300800 */
[----:B------:R-:W-:-:S05]  /*6e010*/  IMAD.MOV.U32 R14, RZ, RZ, R15 ;  /* 0x000000ffff0e7224 */ /* 0x000fca00078e000f */
[--C-:B------:R-:W-:Y:S02]  /*6e020*/  LOP3.LUT R15, R0, R69, R14.reuse, 0x78, !PT ;  /* 0x00000045000f7212 */ /* 0x100fe400078e780e */
[----:B------:R0:W5:Y:S04]  /*6e030*/  LDL.LU R0, [R1+0x88c] ;  /* 0x00088c0001007983 */ /* 0x0001680000300800 */
[----:B------:R1:W-:Y:S01]  /*6e040*/  STL [R1+0x908], R15 ;  /* 0x0009080f01007387 */ /* 0x0003e20000100800 */
[--C-:B------:R-:W-:Y:S02]  /*6e050*/  LOP3.LUT R27, R27, R65, R14.reuse, 0x78, !PT ;  /* 0x000000411b1b7212 */ /* 0x100fe400078e780e */
[----:B------:R-:W-:-:S03]  /*6e060*/  LOP3.LUT R16, R26, R61, R14, 0x78, !PT ;  /* 0x0000003d1a107212 */ /* 0x000fc600078e780e */
[----:B------:R-:W-:Y:S01]  /*6e070*/  STL [R1+0x8f8], R27 ;  /* 0x0008f81b01007387 */ /* 0x000fe20000100800 */
[----:B-1----:R-:W-:-:S03]  /*6e080*/  LOP3.LUT R15, R24, R57, R14, 0x78, !PT ;  /* 0x00000039180f7212 */ /* 0x002fc600078e780e */
[----:B------:R1:W-:Y:S01]  /*6e090*/  STL [R1+0x8e8], R16 ;  /* 0x0008e81001007387 */ /* 0x0003e20000100800 */
        /* <DEDUP_REMOVED lines=8> */
[----:B------:R-:W-:-:S03]  /*6e120*/  IMAD.MOV.U32 R14, RZ, RZ, R126 ;  /* 0x000000ffff0e7224 */ /* 0x000fc600078e007e */
[----:B------:R2:W-:Y:S01]  /*6e130*/  STL [R1+0x8a0], R15 ;  /* 0x0008a00f01007387 */ /* 0x0005e20000100800 */
[----:B-1----:R-:W-:-:S03]  /*6e140*/  IMAD.MOV.U32 R16, RZ, RZ, -0x1 ;  /* 0xffffffffff107424 */ /* 0x002fc600078e00ff */
[----:B------:R0:W5:Y:S01]  /*6e150*/  LDL.LU R27, [R1+0x8f0] ;  /* 0x0008f000011b7983 */ /* 0x0001620000300800 */
[----:B--2---:R-:W-:-:S07]  /*6e160*/  IMAD.MOV.U32 R15, RZ, RZ, 0x1f ;  /* 0x0000001fff0f7424 */ /* 0x004fce00078e00ff */
[----:B0----5:R-:W-:Y:S05]  /*6e170*/  WARPSYNC.COLLECTIVE R16, `(.L_x_1858) ;  /* 0x0000000010087348 */ /* 0x021fea0003c00000 */
[----:B------:R1:W2:Y:S02]  /*6e180*/  SHFL.IDX P0, R15, R14, R252, R15 ;  /* 0x000000fc0e0f7389 */ /* 0x0002a4000000000f */
[----:B012--5:R-:W-:Y:S05]  /*6e190*/  ENDCOLLECTIVE ;  /* 0x000000000000791b */ /* 0x027fea0003800000 */
.L_x_1858:
[----:B------:R0:W-:Y:S04]  /*6e1a0*/  STL [R1+0x890], R12 ;  /* 0x0008900c01007387 */ /* 0x0001e80000100800 */
[----:B------:R1:W5:Y:S04]  /*6e1b0*/  LDL.LU R26, [R1+0x8d8] ;  /* 0x0008d800011a7983 */ /* 0x0003680000300800 */
[----:B------:R1:W5:Y:S04]  /*6e1c0*/  LDL.LU R24, [R1+0x8c8] ;  /* 0x0008c80001187983 */ /* 0x0003680000300800 */
[----:B------:R1:W5:Y:S04]  /*6e1d0*/  LDL.LU R22, [R1+0x8b8] ;  /* 0x0008b80001167983 */ /* 0x0003680000300800 */
[----:B------:R1:W5:Y:S04]  /*6e1e0*/  LDL.LU R21, [R1+0x8a8] ;  /* 0x0008a80001157983 */ /* 0x0003680000300800 */
[----:B0-----:R1:W5:Y:S04]  /*6e1f0*/  LDL.LU R12, [R1+0x898] ;  /* 0x00089800010c7983 */ /* 0x0013680000300800 */
[----:B------:R-:W-:Y:S01]  /*6e200*/  STL [R1+0xb38], R126 ;  /* 0x000b387e01007387 */ /* 0x000fe20000100800 */
[----:B------:R-:W-:-:S03]  /*6e210*/  LOP3.LUT R16, R3, R70, R15, 0x78, !PT ;  /* 0x0000004603107212 */ /* 0x000fc600078e780f */
[----:B------:R1:W5:Y:S01]  /*6e220*/  LDL.LU R3, [R1+0x888] ;  /* 0x0008880001037983 */ /* 0x0003620000300800 */
[----:B------:R-:W-:-:S03]  /*6e230*/  LOP3.LUT R14, R25, R66, R15, 0x78, !PT ;  /* 0x00000042190e7212 */ /* 0x000fc600078e780f */
[----:B------:R0:W-:Y:S04]  /*6e240*/  STL [R1+0x904], R16 ;  /* 0x0009041001007387 */ /* 0x0001e80000100800 */
[----:B------:R2:W-:Y:S01]  /*6e250*/  STL [R1+0x8f4], R14 ;  /* 0x0008f40e01007387 */ /* 0x0005e20000100800 */
[--C-:B------:R-:W-:Y:S02]  /*6e260*/  LOP3.LUT R23, R23, R62, R15.reuse, 0x78, !PT ;  /* 0x0000003e17177212 */ /* 0x100fe400078e780f */
[----:B0-----:R-:W-:-:S03]  /*6e270*/  LOP3.LUT R16, R20, R58, R15, 0x78, !PT ;  /* 0x0000003a14107212 */ /* 0x001fc600078e780f */
[----:B------:R-:W-:Y:S01]  /*6e280*/  STL [R1+0x8e4], R23 ;  /* 0x0008e41701007387 */ /* 0x000fe20000100800 */
[----:B--2---:R-:W-:-:S03]  /*6e290*/  LOP3.LUT R14, R19, R54, R15, 0x78, !PT ;  /* 0x00000036130e7212 */ /* 0x004fc600078e780f */
[----:B------:R-:W-:Y:S01]  /*6e2a0*/  STL [R1+0x8cc], R16 ;  /* 0x0008cc1001007387 */ /* 0x000fe20000100800 */
[----:B------:R-:W-:-:S03]  /*6e2b0*/  LOP3.LUT R18, R18, R50, R15, 0x78, !PT ;  /* 0x0000003212127212 */ /* 0x000fc600078e780f */
[----:B------:R0:W-:Y:S04]  /*6e2c0*/  STL [R1+0x8bc], R14 ;  /* 0x0008bc0e01007387 */ /* 0x0001e80000100800 */
[----:B------:R-:W-:Y:S01]  /*6e2d0*/  STL [R1+0x8ac], R18 ;  /* 0x0008ac1201007387 */ /* 0x000fe20000100800 */
[----:B0-----:R-:W-:-:S03]  /*6e2e0*/  LOP3.LUT R14, R0, R42, R15, 0x78, !PT ;  /* 0x0000002a000e7212 */ /* 0x001fc600078e780f */
[----:B------:R1:W5:Y:S01]  /*6e2f0*/  LDL.LU R0, [R1+0x884] ;  /* 0x0008840001007983 */ /* 0x0003620000300800 */
[----:B------:R-:W-:Y:S01]  /*6e300*/  LOP3.LUT R16, R17, R46, R15, 0x78, !PT ;  /* 0x0000002e11107212 */ /* 0x000fe200078e780f */
[----:B------:R-:W-:-:S04]  /*6e310*/  IMAD.MOV.U32 R15, RZ, RZ, 0x1f ;  /* 0x0000001fff0f7424 */ /* 0x000fc800078e00ff */
[----:B------:R0:W-:Y:S04]  /*6e320*/  STL [R1+0x89c], R16 ;  /* 0x00089c1001007387 */ /* 0x0001e80000100800 */
[----:B------:R1:W5:Y:S04]  /*6e330*/  LDL.LU R25, [R1+0x874] ;  /* 0x0008740001197983 */ /* 0x0003680000300800 */
[----:B------:R2:W-:Y:S01]  /*6e340*/  STL [R1+0x88c], R14 ;  /* 0x00088c0e01007387 */ /* 0x0005e20000100800 */
[----:B0-----:R-:W-:-:S03]  /*6e350*/  IMAD.MOV.U32 R16, RZ, RZ, -0x1 ;  /* 0xffffffffff107424 */ /* 0x001fc600078e00ff */
[----:B------:R1:W5:Y:S04]  /*6e360*/  LDL.LU R23, [R1+0x864] ;  /* 0x0008640001177983 */ /* 0x0003680000300800 */
[----:B------:R1:W5:Y:S01]  /*6e370*/  LDL.LU R20, [R1+0x854] ;  /* 0x0008540001147983 */ /* 0x0003620000300800 */
[----:B--2---:R-:W-:-:S03]  /*6e380*/  IMAD.MOV.U32 R14, RZ, RZ, R127 ;  /* 0x000000ffff0e7224 */ /* 0x004fc600078e007f */
[----:B------:R1:W5:Y:S04]  /*6e390*/  LDL.LU R19, [R1+0x844] ;  /* 0x0008440001137983 */ /* 0x0003680000300800 */
[----:B-1---5:R-:W-:Y:S05]  /*6e3a0*/  WARPSYNC.COLLECTIVE R16, `(.L_x_1859) ;  /* 0x0000000010087348 */ /* 0x022fea0003c00000 */
[----:B------:R0:W2:Y:S02]  /*6e3b0*/  SHFL.IDX P0, R15, R14, R252, R15 ;  /* 0x000000fc0e0f7389 */ /* 0x0000a4000000000f */
[----:B012--5:R-:W-:Y:S05]  /*6e3c0*/  ENDCOLLECTIVE ;  /* 0x000000000000791b */ /* 0x027fea0003800000 */
.L_x_1859:
[----:B------:R0:W5:Y:S04]  /*6e3d0*/  LDL.LU R18, [R1+0x830] ;  /* 0x0008300001127983 */ /* 0x0001680000300800 */
[----:B------:R0:W5:Y:S04]  /*6e3e0*/  LDL.LU R17, [R1+0x820] ;  /* 0x0008200001117983 */ /* 0x0001680000300800 */
[----:B------:R-:W-:Y:S01]  /*6e3f0*/  STL [R1+0xb3c], R127 ;  /* 0x000b3c7f01007387 */ /* 0x000fe20000100800 */
[----:B------:R-:W-:-:S05]  /*6e400*/  IMAD.MOV.U32 R16, RZ, RZ, R15 ;  /* 0x000000ffff107224 */ /* 0x000fca00078e000f */
[--C-:B------:R-:W-:Y:S02]  /*6e410*/  LOP3.LUT R14, R2, R71, R16.reuse, 0x78, !PT ;  /* 0x00000047020e7212 */ /* 0x100fe400078e7810 */
[----:B------:R0:W5:Y:S04]  /*6e420*/  LDL.LU R2, [R1+0x808] ;  /* 0x0008080001027983 */ /* 0x0001680000300800 */
[----:B------:R1:W-:Y:S01]  /*6e430*/  STL [R1+0x900], R14 ;  /* 0x0009000e01007387 */ /* 0x0003e20000100800 */
[----:B------:R-:W-:-:S05]  /*6e440*/  LOP3.LUT R15, R27, R67, R16, 0x78, !PT ;  /* 0x000000431b0f7212 */ /* 0x000fca00078e7810 */
[----:B------:R2:W-:Y:S01]  /*6e450*/  STL [R1+0x8f0], R15 ;  /* 0x0008f00f01007387 */ /* 0x0005e20000100800 */
[--C-:B-1----:R-:W-:Y:S02]  /*6e460*/  LOP3.LUT R14, R26, R63, R16.reuse, 0x78, !PT ;  /* 0x0000003f1a0e7212 */ /* 0x102fe400078e7810 */
[----:B------:R-:W-:-:S03]  /*6e470*/  LOP3.LUT R24, R24, R59, R16, 0x78, !PT ;  /* 0x0000003b18187212 */ /* 0x000fc600078e7810 */
[----:B------:R1:W-:Y:S01]  /*6e480*/  STL [R1+0x8d8], R14 ;  /* 0x0008d80e01007387 */ /* 0x0003e20000100800 */
[----:B--2---:R-:W-:-:S03]  /*6e490*/  LOP3.LUT R15, R22, R55, R16, 0x78, !PT ;  /* 0x00000037160f7212 */ /* 0x004fc600078e7810 */
[----:B------:R-:W-:Y:S01]  /*6e4a0*/  STL [R1+0x8c8], R24 ;  /* 0x0008c81801007387 */ /* 0x000fe20000100800 */
[----:B-1----:R-:W-:-:S03]  /*6e4b0*/  LOP3.LUT R14, R21, R51, R16, 0x78, !PT ;  /* 0x00000033150e7212 */ /* 0x002fc600078e7810 */
[----:B------:R1:W-:Y:S01]  /*6e4c0*/  STL [R1+0x8b8], R15 ;  /* 0x0008b80f01007387 */ /* 0x0003e20000100800 */
[----:B------:R-:W-:-:S03]  /*6e4d0*/  LOP3.LUT R12, R12, R47, R16, 0x78, !PT ;  /* 0x0000002f0c0c7212 */ /* 0x000fc600078e7810 */
[----:B------:R2:W-:Y:S04]  /*6e4e0*/  STL [R1+0x8a8], R14 ;  /* 0x0008a80e01007387 */ /* 0x0005e80000100800 */
[----:B------:R0:W5:Y:S01]  /*6e4f0*/  LDL.LU R28, [R1+0x880] ;  /* 0x00088000011c7983 */ /* 0x0001620000300800 */
[----:B-1----:R-:W-:Y:S01]  /*6e500*/  IMAD.MOV.U32 R15, RZ, RZ, 0x1f ;  /* 0x0000001fff0f7424 */ /* 0x002fe200078e00ff */
[----:B------:R-:W-:Y:S01]  /*6e510*/  LOP3.LUT R3, R3, R43, R16, 0x78, !PT ;  /* 0x0000002b03037212 */ /* 0x000fe200078e7810 */
[----:B--2---:R-:W-:Y:S02]  /*6e520*/  IMAD.MOV.U32 R14, RZ, RZ, R121 ;  /* 0x000000ffff0e7224 */ /* 0x004fe400078e0079 */
[----:B0-----:R-:W-:-:S07]  /*6e530*/  IMAD.MOV.U32 R16, RZ, RZ, -0x1 ;  /* 0xffffffffff107424 */ /* 0x001fce00078e00ff */
[----:B-----5:R-:W-:Y:S05]  /*6e540*/  WARPSYNC.COLLECTIVE R16, `(.L_x_1860) ;  /* 0x0000000010087348 */ /* 0x020fea0003c00000 */
[----:B------:R0:W1:Y:S02]  /*6e550*/  SHFL.IDX P0, R15, R14, R252, R15 ;  /* 0x000000fc0e0f7389 */ /* 0x000064000000000f */
[----:B01---5:R-:W-:Y:S05]  /*6e560*/  ENDCOLLECTIVE ;  /* 0x000000000000791b */ /* 0x023fea0003800000 */
.L_x_1860:
[----:B------:R0:W-:Y:S04]  /*6e570*/  STL [R1+0x898], R12 ;  /* 0x0008980c01007387 */ /* 0x0001e80000100800 */
[----:B------:R1:W5:Y:S04]  /*6e580*/  LDL.LU R26, [R1+0x870] ;  /* 0x00087000011a7983 */ /* 0x0003680000300800 */
[----:B------:R2:W-:Y:S04]  /*6e590*/  STL [R1+0x888], R3 ;  /* 0x0008880301007387 */ /* 0x0005e80000100800 */
[----:B------:R1:W5:Y:S04]  /*6e5a0*/  LDL.LU R24, [R1+0x860] ;  /* 0x0008600001187983 */ /* 0x0003680000300800 */
[----:B------:R1:W5:Y:S01]  /*6e5b0*/  LDL.LU R22, [R1+0x850] ;  /* 0x0008500001167983 */ /* 0x0003620000300800 */
[----:B------:R-:W-:-:S03]  /*6e5c0*/  IMAD.MOV.U32 R14, RZ, RZ, R15 ;  /* 0x000000ffff0e7224 */ /* 0x000fc600078e000f */
[----:B------:R1:W5:Y:S04]  /*6e5d0*/  LDL.LU R21, [R1+0x840] ;  /* 0x0008400001157983 */ /* 0x0003680000300800 */
[----:B0-----:R1:W5:Y:S04]  /*6e5e0*/  LDL.LU R12, [R1+0x82c] ;  /* 0x00082c00010c7983 */ /* 0x0013680000300800 */
[----:B--2---:R1:W5:Y:S04]  /*6e5f0*/  LDL.LU R3, [R1+0x814] ;  /* 0x0008140001037983 */ /* 0x0043680000300800 */
[----:B------:R-:W-:Y:S01]  /*6e600*/  STL [R1+0xb40], R121 ;  /* 0x000b407901007387 */ /* 0x000fe20000100800 */
[----:B------:R-:W-:-:S03]  /*6e610*/  LOP3.LUT R15, R0, R68, R14, 0x78, !PT ;  /* 0x00000044000f7212 */ /* 0x000fc600078e780e */
[----:B------:R1:W5:Y:S04]  /*6e620*/  LDL.LU R0, [R1+0x804] ;  /* 0x0008040001007983 */ /* 0x0003680000300800 */
        /* <DEDUP_REMOVED lines=8> */
[----:B0-----:R-:W-:-:S03]  /*6e6b0*/  LOP3.LUT R16, R18, R48, R14, 0x78, !PT ;  /* 0x0000003012107212 */ /* 0x001fc600078e780e */
[----:B------:R0:W-:Y:S01]  /*6e6c0*/  STL [R1+0x844], R19 ;  /* 0x0008441301007387 */ /* 0x0001e20000100800 */
[----:B--2---:R-:W-:-:S03]  /*6e6d0*/  LOP3.LUT R15, R17, R44, R14, 0x78, !PT ;  /* 0x0000002c110f7212 */ /* 0x004fc600078e780e */
[----:B------:R-:W-:Y:S04]  /*6e6e0*/  STL [R1+0x830], R16 ;  /* 0x0008301001007387 */ /* 0x000fe80000100800 */
[----:B------:R1:W5:Y:S04]  /*6e6f0*/  LDL.LU R27, [R1+0x87c] ;  /* 0x00087c00011b7983 */ /* 0x0003680000300800 */
[----:B------:R-:W-:Y:S04]  /*6e700*/  STL [R1+0x820], R15 ;  /* 0x0008200f01007387 */ /* 0x000fe80000100800 */
[----:B------:R1:W5:Y:S01]  /*6e710*/  LDL.LU R25, [R1+0x86c] ;  /* 0x00086c0001197983 */ /* 0x0003620000300800 */
[----:B------:R-:W-:-:S05]  /*6e720*/  LOP3.LUT R2, R2, R40, R14, 0x78, !PT ;  /* 0x0000002802027212 */ /* 0x000fca00078e780e */
[----:B------:R2:W-:Y:S04]  /*6e730*/  STL [R1+0x808], R2 ;  /* 0x0008080201007387 */ /* 0x0005e80000100800 */
[----:B------:R1:W5:Y:S04]  /*6e740*/  LDL.LU R23, [R1+0x85c] ;  /* 0x00085c0001177983 */ /* 0x0003680000300800 */
[----:B------:R1:W5:Y:S04]  /*6e750*/  LDL.LU R20, [R1+0x84c] ;  /* 0x00084c0001147983 */ /* 0x0003680000300800 */
[----:B0-----:R1:W5:Y:S04]  /*6e760*/  LDL.LU R19, [R1+0x838] ;  /* 0x0008380001137983 */ /* 0x0013680000300800 */
[----:B------:R1:W5:Y:S04]  /*6e770*/  LDL.LU R18, [R1+0x828] ;  /* 0x0008280001127983 */ /* 0x0003680000300800 */
[----:B------:R1:W5:Y:S04]  /*6e780*/  LDL.LU R17, [R1+0x810] ;  /* 0x0008100001117983 */ /* 0x0003680000300800 */
[----:B--2---:R1:W5:Y:S01]  /*6e790*/  LDL.LU R2, [R1+0x800] ;  /* 0x0008000001027983 */ /* 0x0043620000300800 */
[----:B------:R-:W-:-:S02]  /*6e7a0*/  IMAD.MOV.U32 R15, RZ, RZ, 0x1f ;  /* 0x0000001fff0f7424 */ /* 0x000fc400078e00ff */
[----:B------:R-:W-:Y:S02]  /*6e7b0*/  IMAD.MOV.U32 R14, RZ, RZ, R122 ;  /* 0x000000ffff0e7224 */ /* 0x000fe400078e007a */
[----:B------:R-:W-:-:S07]  /*6e7c0*/  IMAD.MOV.U32 R16, RZ, RZ, -0x1 ;  /* 0xffffffffff107424 */ /* 0x000fce00078e00ff */
[----:B-1---5:R-:W-:Y:S05]  /*6e7d0*/  WARPSYNC.COLLECTIVE R16, `(.L_x_1861) ;  /* 0x0000000010087348 */ /* 0x022fea0003c00000 */
[----:B------:R0:W2:Y:S02]  /*6e7e0*/  SHFL.IDX P0, R15, R14, R252, R15 ;  /* 0x000000fc0e0f7389 */ /* 0x0000a4000000000f */
[----:B012--5:R-:W-:Y:S05]  /*6e7f0*/  ENDCOLLECTIVE ;  /* 0x000000000000791b */ /* 0x027fea0003800000 */
.L_x_1861:
[----:B------:R-:W-:Y:S01]  /*6e800*/  STL [R1+0xb44], R122 ;  /* 0x000b447a01007387 */ /* 0x000fe20000100800 */
[--C-:B------:R-:W-:Y:S02]  /*6e810*/  LOP3.LUT R16, R28, R69, R15.reuse, 0x78, !PT ;  /* 0x000000451c107212 */ /* 0x100fe400078e780f */
[----:B------:R-:W-:-:S03]  /*6e820*/  LOP3.LUT R14, R26, R65, R15, 0x78, !PT ;  /* 0x000000411a0e7212 */ /* 0x000fc600078e780f */
[----:B------:R0:W-:Y:S04]  /*6e830*/  STL [R1+0x880], R16 ;  /* 0x0008801001007387 */ /* 0x0001e80000100800 */
[----:B------:R1:W-:Y:S01]  /*6e840*/  STL [R1+0x870], R14 ;  /* 0x0008700e01007387 */ /* 0x0003e20000100800 */
[--C-:B------:R-:W-:Y:S02]  /*6e850*/  LOP3.LUT R24, R24, R61, R15.reuse, 0x78, !PT ;  /* 0x0000003d18187212 */ /* 0x100fe400078e780f */
[----:B0-----:R-:W-:-:S03]  /*6e860*/  LOP3.LUT R16, R22, R57, R15, 0x78, !PT ;  /* 0x0000003916107212 */ /* 0x001fc600078e780f */
[----:B------:R0:W-:Y:S01]  /*6e870*/  STL [R1+0x860], R24 ;  /* 0x0008601801007387 */ /* 0x0001e20000100800 */
[----:B-1----:R-:W-:-:S03]  /*6e880*/  LOP3.LUT R14, R21, R53, R15, 0x78, !PT ;  /* 0x00000035150e7212 */ /* 0x002fc600078e780f */
[----:B------:R-:W-:Y:S01]  /*6e890*/  STL [R1+0x850], R16 ;  /* 0x0008501001007387 */ /* 0x000fe20000100800 */
[----:B------:R-:W-:-:S03]  /*6e8a0*/  LOP3.LUT R12, R12, R49, R15, 0x78, !PT ;  /* 0x000000310c0c7212 */ /* 0x000fc600078e780f */
[----:B------:R-:W-:Y:S01]  /*6e8b0*/  STL [R1+0x840], R14 ;  /* 0x0008400e01007387 */ /* 0x000fe20000100800 */
[----:B------:R-:W-:-:S03]  /*6e8c0*/  LOP3.LUT R3, R3, R45, R15, 0x78, !PT ;  /* 0x0000002d03037212 */ /* 0x000fc600078e780f */
[----:B------:R1:W-:Y:S04]  /*6e8d0*/  STL [R1+0x82c], R12 ;  /* 0x00082c0c01007387 */ /* 0x0003e80000100800 */
[----:B------:R2:W5:Y:S04]  /*6e8e0*/  LDL.LU R28, [R1+0x878] ;  /* 0x00087800011c7983 */ /* 0x0005680000300800 */
[----:B------:R3:W-:Y:S04]  /*6e8f0*/  STL [R1+0x814], R3 ;  /* 0x0008140301007387 */ /* 0x0007e80000100800 */
[----:B------:R2:W5:Y:S01]  /*6e900*/  LDL.LU R26, [R1+0x868] ;  /* 0x00086800011a7983 */ /* 0x0005620000300800 */
[----:B------:R-:W-:-:S05]  /*6e910*/  LOP3.LUT R0, R0, R41, R15, 0x78, !PT ;  /* 0x0000002900007212 */ /* 0x000fca00078e780f */
[----:B------:R4:W-:Y:S04]  /*6e920*/  STL [R1+0x804], R0 ;  /* 0x0008040001007387 */ /* 0x0009e80000100800 */
[----:B0-----:R2:W5:Y:S04]  /*6e930*/  LDL.LU R24, [R1+0x858] ;  /* 0x0008580001187983 */ /* 0x0015680000300800 */
[----:B------:R2:W5:Y:S04]  /*6e940*/  LDL.LU R22, [R1+0x848] ;  /* 0x0008480001167983 */ /* 0x0005680000300800 */
[----:B------:R2:W5:Y:S04]  /*6e950*/  LDL.LU R21, [R1+0x834] ;  /* 0x0008340001157983 */ /* 0x0005680000300800 */
[----:B-1----:R2:W5:Y:S04]  /*6e960*/  LDL.LU R12, [R1+0x824] ;  /* 0x00082400010c7983 */ /* 0x0025680000300800 */
[----:B---3--:R2:W5:Y:S04]  /*6e970*/  LDL.LU R3, [R1+0x80c] ;  /* 0x00080c0001037983 */ /* 0x0085680000300800 */
[----:B----4-:R2:W5:Y:S01]  /*6e980*/  LDL.LU R0, [R1+0x7fc] ;  /* 0x0007fc0001007983 */ /* 0x0105620000300800 */
[----:B------:R-:W-:-:S02]  /*6e990*/  IMAD.MOV.U32 R15, RZ, RZ, 0x1f ;  /* 0x0000001fff0f7424 */ /* 0x000fc400078e00ff */
[----:B------:R-:W-:Y:S02]  /*6e9a0*/  IMAD.MOV.U32 R14, RZ, RZ, R123 ;  /* 0x000000ffff0e7224 */ /* 0x000fe400078e007b */
[----:B------:R-:W-:-:S07]  /*6e9b0*/  IMAD.MOV.U32 R16, RZ, RZ, -0x1 ;  /* 0xffffffffff107424 */ /* 0x000fce00078e00ff */
[----:B--2--5:R-:W-:Y:S05]  /*6e9c0*/  WARPSYNC.COLLECTIVE R16, `(.L_x_1862) ;  /* 0x0000000010087348 */ /* 0x024fea0003c00000 */
[----:B------:R0:W1:Y:S02]  /*6e9d0*/  SHFL.IDX P0, R15, R14, R252, R15 ;  /* 0x000000fc0e0f7389 */ /* 0x000064000000000f */
[----:B012--5:R-:W-:Y:S05]  /*6e9e0*/  ENDCOLLECTIVE ;  /* 0x000000000000791b */ /* 0x027fea0003800000 */
.L_x_1862:
[----:B------:R-:W-:Y:S01]  /*6e9f0*/  STL [R1+0xb48], R123 ;  /* 0x000b487b01007387 */ /* 0x000fe20000100800 */
[----:B------:R-:W-:-:S05]  /*6ea00*/  IMAD.MOV.U32 R16, RZ, RZ, R15 ;  /* 0x000000ffff107224 */ /* 0x000fca00078e000f */
[--C-:B------:R-:W-:Y:S02]  /*6ea10*/  LOP3.LUT R14, R27, R70, R16.reuse, 0x78, !PT ;  /* 0x000000461b0e7212 */ /* 0x100fe400078e7810 */
[----:B------:R-:W-:-:S03]  /*6ea20*/  LOP3.LUT R25, R25, R66, R16, 0x78, !PT ;  /* 0x0000004219197212 */ /* 0x000fc600078e7810 */
[----:B------:R0:W-:Y:S01]  /*6ea30*/  STL [R1+0x87c], R14 ;  /* 0x00087c0e01007387 */ /* 0x0001e20000100800 */
        /* <DEDUP_REMOVED lines=8> */
[----:B-1----:R-:W-:-:S03]  /*6eac0*/  LOP3.LUT R14, R17, R46, R16, 0x78, !PT ;  /* 0x0000002e110e7212 */ /* 0x002fc600078e7810 */
[----:B------:R-:W-:Y:S01]  /*6ead0*/  STL [R1+0x828], R15 ;  /* 0x0008280f01007387 */ /* 0x000fe20000100800 */
[----:B------:R-:W-:-:S03]  /*6eae0*/  LOP3.LUT R2, R2, R42, R16, 0x78, !PT ;  /* 0x0000002a02027212 */ /* 0x000fc600078e7810 */
[----:B------:R1:W5:Y:S04]  /*6eaf0*/  LDL.LU R27, [R1+0x7f8] ;  /* 0x0007f800011b7983 */ /* 0x0003680000300800 */
[----:B------:R-:W-:Y:S04]  /*6eb00*/  STL [R1+0x810], R14 ;  /* 0x0008100e01007387 */ /* 0x000fe80000100800 */
[----:B------:R1:W5:Y:S04]  /*6eb10*/  LDL.LU R25, [R1+0x7e8] ;  /* 0x0007e80001197983 */ /* 0x0003680000300800 */
        /* <DEDUP_REMOVED lines=13> */
.L_x_1863:
[----:B------:R0:W-:Y:S01]  /*6ebf0*/  STL [R1+0xb4c], R5 ;  /* 0x000b4c0501007387 */ /* 0x0001e20000100800 */
[----:B------:R-:W-:-:S05]  /*6ec00*/  IMAD.MOV.U32 R14, RZ, RZ, R15 ;  /* 0x000000ffff0e7224 */ /* 0x000fca00078e000f */
[--C-:B------:R-:W-:Y:S02]  /*6ec10*/  LOP3.LUT R16, R28, R71, R14.reuse, 0x78, !PT ;  /* 0x000000471c107212 */ /* 0x100fe400078e780e */
[----:B------:R-:W-:-:S03]  /*6ec20*/  LOP3.LUT R15, R26, R67, R14, 0x78, !PT ;  /* 0x000000431a0f7212 */ /* 0x000fc600078e780e */
[----:B------:R1:W-:Y:S04]  /*6ec30*/  STL [R1+0x878], R16 ;  /* 0x0008781001007387 */ /* 0x0003e80000100800 */
[----:B------:R2:W-:Y:S01]  /*6ec40*/  STL [R1+0x868], R15 ;  /* 0x0008680f01007387 */ /* 0x0005e20000100800 */
[--C-:B0-----:R-:W-:Y:S02]  /*6ec50*/  LOP3.LUT R5, R24, R63, R14.reuse, 0x78, !PT ;  /* 0x0000003f18057212 */ /* 0x101fe400078e780e */
[----:B-1----:R-:W-:-:S03]  /*6ec60*/  LOP3.LUT R16, R22, R59, R14, 0x78, !PT ;  /* 0x0000003b16107212 */ /* 0x002fc600078e780e */
[----:B------:R0:W-:Y:S01]  /*6ec70*/  STL [R1+0x858], R5 ;  /* 0x0008580501007387 */ /* 0x0001e20000100800 */
[----:B--2---:R-:W-:-:S03]  /*6ec80*/  LOP3.LUT R15, R21, R55, R14, 0x78, !PT ;  /* 0x00000037150f7212 */ /* 0x004fc600078e780e */
[----:B------:R-:W-:Y:S01]  /*6ec90*/  STL [R1+0x848], R16 ;  /* 0x0008481001007387 */ /* 0x000fe20000100800 */
[----:B0-----:R-:W-:-:S03]  /*6eca0*/  LOP3.LUT R5, R12, R51, R14, 0x78, !PT ;  /* 0x000000330c057212 */ /* 0x001fc600078e780e */
[----:B------:R-:W-:Y:S01]  /*6ecb0*/  STL [R1+0x834], R15 ;  /* 0x0008340f01007387 */ /* 0x000fe20000100800 */
[--C-:B------:R-:W-:Y:S02]  /*6ecc0*/  LOP3.LUT R3, R3, R47, R14.reuse, 0x78, !PT ;  /* 0x0000002f03037212 */ /* 0x100fe400078e780e */
[----:B------:R-:W-:Y:S01]  /*6ecd0*/  LOP3.LUT R0, R0, R43, R14, 0x78, !PT ;  /* 0x0000002b00007212 */ /* 0x000fe200078e780e */
[----:B------:R0:W-:Y:S04]  /*6ece0*/  STL [R1+0x824], R5 ;  /* 0x0008240501007387 */ /* 0x0001e80000100800 */
[----:B------:R1:W5:Y:S04]  /*6ecf0*/  LDL.LU R26, [R1+0x7f4] ;  /* 0x0007f400011a7983 */ /* 0x0003680000300800 */
[----:B------:R2:W-:Y:S04]  /*6ed00*/  STL [R1+0x80c], R3 ;  /* 0x00080c0301007387 */ /* 0x0005e80000100800 */
[----:B------:R1:W5:Y:S04]  /*6ed10*/  LDL.LU R24, [R1+0x7e4] ;  /* 0x0007e40001187983 */ /* 0x0003680000300800 */
[----:B------:R3:W-:Y:S04]  /*6ed20*/  STL [R1+0x7fc], R0 ;  /* 0x0007fc0001007387 */ /* 0x0007e80000100800 */
[----:B------:R1:W5:Y:S04]  /*6ed30*/  LDL.LU R22, [R1+0x7d4] ;  /* 0x0007d40001167983 */ /* 0x0003680000300800 */
[----:B------:R1:W5:Y:S04]  /*6ed40*/  LDL.LU R21, [R1+0x7c4] ;  /* 0x0007c40001157983 */ /* 0x0003680000300800 */
[----:B------:R1:W5:Y:S04]  /*6ed50*/  LDL.LU R12, [R1+0x7b4] ;  /* 0x0007b400010c7983 */ /* 0x0003680000300800 */
[----:B0-----:R1:W5:Y:S04]  /*6ed60*/  LDL.LU R5, [R1+0x7a4] ;  /* 0x0007a40001057983 */ /* 0x0013680000300800 */
[----:B--2---:R1:W5:Y:S04]  /*6ed70*/  LDL.LU R3, [R1+0x794] ;  /* 0x0007940001037983 */ /* 0x0043680000300800 */
[----:B---3--:R1:W5:Y:S01]  /*6ed80*/  LDL.LU R0, [R1+0x784] ;  /* 0x0007840001007983 */ /* 0x0083620000300800 */
[----:B------:R-:W-:-:S02]  /*6ed90*/  IMAD.MOV.U32 R15, RZ, RZ, 0x1f ;  /* 0x0000001fff0f7424 */ /* 0x000fc400078e00ff */
[----:B------:R-:W-:Y:S02]  /*6eda0*/  IMAD.MOV.U32 R14, RZ, RZ, R170 ;  /* 0x000000ffff0e7224 */ /* 0x000fe400078e00aa */
[----:B------:R-:W-:-:S07]  /*6edb0*/  IMAD.MOV.U32 R16, RZ, RZ, -0x1 ;  /* 0xffffffffff107424 */ /* 0x000fce00078e00ff */
[----:B-1---5:R-:W-:Y:S05]  /*6edc0*/  WARPSYNC.COLLECTIVE R16, `(.L_x_1864) ;  /* 0x0000000010087348 */ /* 0x022fea0003c00000 */
[----:B------:R0:W2:Y:S02]  /*6edd0*/  SHFL.IDX P0, R15, R14, R252, R15 ;  /* 0x000000fc0e0f7389 */ /* 0x0000a4000000000f */
[----:B012--5:R-:W-:Y:S05]  /*6ede0*/  ENDCOLLECTIVE ;  /* 0x000000000000791b */ /* 0x027fea0003800000 */
.L_x_1864:
[----:B------:R-:W-:Y:S01]  /*6edf0*/  STL [R1+0xb50], R170 ;  /* 0x000b50aa01007387 */ /* 0x000fe20000100800 */
[----:B------:R-:W-:-:S05]  /*6ee00*/  LOP3.LUT R14, R27, R68, R15, 0x78, !PT ;  /* 0x000000441b0e7212 */ /* 0x000fca00078e780f */
        /* <DEDUP_REMOVED lines=29> */
.L_x_1865:
[----:B------:R-:W-:Y:S01]  /*6efe0*/  STL [R1+0xb54], R171 ;  /* 0x000b54ab01007387 */ /* 0x000fe20000100800 */
[----:B------:R-:W-:-:S05]  /*6eff0*/  IMAD.MOV.U32 R16, RZ, RZ, R15 ;  /* 0x000000ffff107224 */ /* 0x000fca00078e000f */
[----:B------:R-:W-:-:S05]  /*6f000*/  LOP3.LUT R14, R26, R69, R16, 0x78, !PT ;  /* 0x000000451a0e7212 */ /* 0x000fca00078e7810 */
[----:B------:R0:W-:Y:S01]  /*6f010*/  STL [R1+0x7f4], R14 ;  /* 0x0007f40e01007387 */ /* 0x0001e20000100800 */
[--C-:B------:R-:W-:Y:S02]  /*6f020*/  LOP3.LUT R24, R24, R65, R16.reuse, 0x78, !PT ;  /* 0x0000004118187212 */ /* 0x100fe400078e7810 */
[----:B------:R-:W-:-:S03]  /*6f030*/  LOP3.LUT R15, R22, R61, R16, 0x78, !PT ;  /* 0x0000003d160f7212 */ /* 0x000fc600078e7810 */
[----:B------:R1:W-:Y:S01]  /*6f040*/  STL [R1+0x7e4], R24 ;  /* 0x0007e41801007387 */ /* 0x0003e20000100800 */
[----:B0-----:R-:W-:-:S03]  /*6f050*/  LOP3.LUT R14, R21, R57, R16, 0x78, !PT ;  /* 0x00000039150e7212 */ /* 0x001fc600078e7810 */
[----:B------:R-:W-:Y:S01]  /*6f060*/  STL [R1+0x7d4], R15 ;  /* 0x0007d40f01007387 */ /* 0x000fe20000100800 */
        /* <DEDUP_REMOVED lines=11> */
[----:B------:R3:W5:Y:S04]  /*6f120*/  LDL.LU R22, [R1+0x7cc] ;  /* 0x0007cc0001167983 */ /* 0x0007680000300800 */
[----:B------:R3:W5:Y:S04]  /*6f130*/  LDL.LU R21, [R1+0x7bc] ;  /* 0x0007bc0001157983 */ /* 0x0007680000300800 */
[----:B0-----:R3:W5:Y:S04]  /*6f140*/  LDL.LU R12, [R1+0x7ac] ;  /* 0x0007ac00010c7983 */ /* 0x0017680000300800 */
[----:B--2---:R3:W5:Y:S04]  /*6f150*/  LDL.LU R5, [R1+0x79c] ;  /* 0x00079c0001057983 */ /* 0x0047680000300800 */
[----:B----4-:R3:W5:Y:S04]  /*6f160*/  LDL.LU R3, [R1+0x78c] ;  /* 0x00078c0001037983 */ /* 0x0107680000300800 */
[----:B-1----:R3:W5:Y:S01]  /*6f170*/  LDL.LU R0, [R1+0x774] ;  /* 0x0007740001007983 */ /* 0x0027620000300800 */
[----:B------:R-:W-:-:S02]  /*6f180*/  IMAD.MOV.U32 R15, RZ, RZ, 0x1f ;  /* 0x0000001fff0f7424 */ /* 0x000fc400078e00ff */
[----:B------:R-:W-:Y:S02]  /*6f190*/  IMAD.MOV.U32 R14, RZ, RZ, R172 ;  /* 0x000000ffff0e7224 */ /* 0x000fe400078e00ac */
[----:B------:R-:W-:-:S07]  /*6f1a0*/  IMAD.MOV.U32 R16, RZ, RZ, -0x1 ;  /* 0xffffffffff107424 */ /* 0x000fce00078e00ff */
[----:B---3-5:R-:W-:Y:S05]  /*6f1b0*/  WARPSYNC.COLLECTIVE R16, `(.L_x_1866) ;  /* 0x0000000010087348 */ /* 0x028fea0003c00000 */
[----:B------:R0:W1:Y:S02]  /*6f1c0*/  SHFL.IDX P0, R15, R14, R252, R15 ;  /* 0x000000fc0e0f7389 */ /* 0x000064000000000f */
[----:B01-3-5:R-:W-:Y:S05]  /*6f1d0*/  ENDCOLLECTIVE ;  /* 0x000000000000791b */ /* 0x02bfea0003800000 */
.L_x_1866:
        /* <DEDUP_REMOVED lines=32> */
.L_x_1867:
[----:B------:R-:W-:Y:S01]  /*6f3e0*/  STL [R1+0xb5c], R173 ;  /* 0x000b5cad01007387 */ /* 0x000fe20000100800 */
        /* <DEDUP_REMOVED lines=30> */
.L_x_1868:
        /* <DEDUP_REMOVED lines=13> */
[----:B--2---:R-:W-:-:S03]  /*6f6a0*/  LOP3.LUT R4, R17, R44, R16, 0x78, !PT ;  /* 0x0000002c11047212 */ /* 0x004fc600078e7810 */
        /* <DEDUP_REMOVED lines=8> */
[----:B------:R0:W5:Y:S04]  /*6f730*/  LDL.LU R18, [R1+0x728] ;  /* 0x0007280001127983 */ /* 0x0001680000300800 */
[----:B------:R0:W5:Y:S04]  /*6f740*/  LDL.LU R17, [R1+0x718] ;  /* 0x0007180001117983 */ /* 0x0001680000300800 */
[----:B-1----:R0:W5:Y:S04]  /*6f750*/  LDL.LU R4, [R1+0x708] ;  /* 0x0007080001047983 */ /* 0x0021680000300800 */
[----:B--2---:R0:W5:Y:S01]  /*6f760*/  LDL.LU R2, [R1+0x6f8] ;  /* 0x0006f80001027983 */ /* 0x0041620000300800 */
[----:B------:R-:W-:-:S02]  /*6f770*/  IMAD.MOV.U32 R15, RZ, RZ, 0x1f ;  /* 0x0000001fff0f7424 */ /* 0x000fc400078e00ff */
[----:B------:R-:W-:Y:S02]  /*6f780*/  IMAD.MOV.U32 R14, RZ, RZ, R116 ;  /* 0x000000ffff0e7224 */ /* 0x000fe400078e0074 */
[----:B------:R-:W-:-:S07]  /*6f790*/  IMAD.MOV.U32 R16, RZ, RZ, -0x1 ;  /* 0xffffffffff107424 */ /* 0x000fce00078e00ff */
[----:B0----5:R-:W-:Y:S05]  /*6f7a0*/  WARPSYNC.COLLECTIVE R16, `(.L_x_1869) ;  /* 0x0000000010087348 */ /* 0x021fea0003c00000 */
[----:B------:R1:W2:Y:S02]  /*6f7b0*/  SHFL.IDX P0, R15, R14, R252, R15 ;  /* 0x000000fc0e0f7389 */ /* 0x0002a4000000000f */
[----:B012--5:R-:W-:Y:S05]  /*6f7c0*/  ENDCOLLECTIVE ;  /* 0x000000000000791b */ /* 0x027fea0003800000 */
.L_x_1869:
        /* <DEDUP_REMOVED lines=32> */
.L_x_1870:
        /* <DEDUP_REMOVED lines=8> */
[----:B0-----:R-:W-:-:S03]  /*6fa50*/  LOP3.LUT R16, R18, R54, R15, 0x78, !PT ;  /* 0x0000003612107212 */ /* 0x001fc600078e780f */
[----:B------:R0:W-:Y:S01]  /*6fa60*/  STL [R1+0x738], R19 ;  /* 0x0007381301007387 */ /* 0x0001e20000100800 */
[--C-:B-1----:R-:W-:Y:S02]  /*6fa70*/  LOP3.LUT R14, R17, R50, R15.reuse, 0x78, !PT ;  /* 0x00000032110e7212 */ /* 0x102fe400078e780f */
[--C-:B------:R-:W-:Y:S01]  /*6fa80*/  LOP3.LUT R4, R4, R46, R15.reuse, 0x78, !PT ;  /* 0x0000002e04047212 */ /* 0x100fe200078e780f */
[----:B------:R-:W-:Y:S01]  /*6fa90*/  STL [R1+0x728], R16 ;  /* 0x0007281001007387 */ /* 0x000fe20000100800 */
[----:B------:R-:W-:-:S03]  /*6faa0*/  LOP3.LUT R2, R2, R42, R15, 0x78, !PT ;  /* 0x0000002a02027212 */ /* 0x000fc600078e780f */
[----:B------:R-:W-:Y:S04]  /*6fab0*/  STL [R1+0x718], R14 ;  /* 0x0007180e01007387 */ /* 0x000fe80000100800 */
[----:B------:R1:W5:Y:S04]  /*6fac0*/  LDL.LU R25, [R1+0x6f0] ;  /* 0x0006f00001197983 */ /* 0x0003680000300800 */
[----:B------:R2:W-:Y:S04]  /*6fad0*/  STL [R1+0x708], R4 ;  /* 0x0007080401007387 */ /* 0x0005e80000100800 */
[----:B------:R1:W5:Y:S04]  /*6fae0*/  LDL.LU R23, [R1+0x6e0] ;  /* 0x0006e00001177983 */ /* 0x0003680000300800 */
[----:B------:R3:W-:Y:S04]  /*6faf0*/  STL [R1+0x6f8], R2 ;  /* 0x0006f80201007387 */ /* 0x0007e80000100800 */
[----:B------:R1:W5:Y:S04]  /*6fb00*/  LDL.LU R20, [R1+0x6d0] ;  /* 0x0006d00001147983 */ /* 0x0003680000300800 */
[----:B0-----:R1:W5:Y:S04]  /*6fb10*/  LDL.LU R19, [R1+0x6c0] ;  /* 0x0006c00001137983 */ /* 0x0013680000300800 */
[----:B------:R1:W5:Y:S04]  /*6fb20*/  LDL.LU R18, [R1+0x6b0] ;  /* 0x0006b00001127983 */ /* 0x0003680000300800 */
[----:B------:R1:W5:Y:S04]  /*6fb30*/  LDL.LU R17, [R1+0x6a0] ;  /* 0x0006a00001117983 */ /* 0x0003680000300800 */
        /* <DEDUP_REMOVED lines=8> */
.L_x_1871:
        /* <DEDUP_REMOVED lines=32> */
.L_x_1872:
        /* <DEDUP_REMOVED lines=32> */
.L_x_1873:
        /* <DEDUP_REMOVED lines=31> */
.L_x_1874:
        /* <DEDUP_REMOVED lines=32> */
.L_x_1875:
        /* <DEDUP_REMOVED lines=32> */
.L_x_1876:
        /* <DEDUP_REMOVED lines=31> */
.L_x_1877:
        /* <DEDUP_REMOVED lines=32> */
.L_x_1878:
        /* <DEDUP_REMOVED lines=32> */
.L_x_1879:
[----:B------:R0:W-:Y:S01]  /*70ba0*/  STL [R1+0xb8c], R7 ;  /* 0x000b8c0701007387 */ /* 0x0001e20000100800 */
[--C-:B------:R-:W-:Y:S02]  /*70bb0*/  LOP3.LUT R14, R26, R71, R15.reuse, 0x78, !PT ;  /* 0x000000471a0e7212 */ /* 0x100fe400078e780f */
[----:B0-----:R-:W-:-:S03]  /*70bc0*/  LOP3.LUT R7, R24, R67, R15, 0x78, !PT ;  /* 0x0000004318077212 */ /* 0x001fc600078e780f */
[----:B------:R0:W-:Y:S04]  /*70bd0*/  STL [R1+0x658], R14 ;  /* 0x0006580e01007387 */ /* 0x0001e80000100800 */
[----:B------:R1:W-:Y:S01]  /*70be0*/  STL [R1+0x648], R7 ;  /* 0x0006480701007387 */ /* 0x0003e20000100800 */
[--C-:B------:R-:W-:Y:S02]  /*70bf0*/  LOP3.LUT R16, R22, R63, R15.reuse, 0x78, !PT ;  /* 0x0000003f16107212 */ /* 0x100fe400078e780f */
[----:B0-----:R-:W-:-:S03]  /*70c00*/  LOP3.LUT R14, R21, R59, R15, 0x78, !PT ;  /* 0x0000003b150e7212 */ /* 0x001fc600078e780f */
[----:B------:R-:W-:Y:S01]  /*70c10*/  STL [R1+0x638], R16 ;  /* 0x0006381001007387 */ /* 0x000fe20000100800 */
[----:B-1----:R-:W-:-:S03]  /*70c20*/  LOP3.LUT R7, R12, R55, R15, 0x78, !PT ;  /* 0x000000370c077212 */ /* 0x002fc600078e780f */
        /* <DEDUP_REMOVED lines=10> */
[----:B------:R2:W5:Y:S04]  /*70cd0*/  LDL.LU R21, [R1+0x5b8] ;  /* 0x0005b80001157983 */ /* 0x0005680000300800 */
[----:B------:R2:W5:Y:S04]  /*70ce0*/  LDL.LU R12, [R1+0x5a8] ;  /* 0x0005a800010c7983 */ /* 0x0005680000300800 */
[----:B0-----:R2:W5:Y:S04]  /*70cf0*/  LDL.LU R7, [R1+0x598] ;  /* 0x0005980001077983 */ /* 0x0015680000300800 */
        /* <DEDUP_REMOVED lines=9> */
.L_x_1880:
        /* <DEDUP_REMOVED lines=32> */
.L_x_1881:
[----:B------:R-:W-:Y:S01]  /*70f90*/  STL [R1+0xb94], R167 ;  /* 0x000b94a701007387 */ /* 0x000fe20000100800 */
[----:B------:R-:W-:-:S05]  /*70fa0*/  IMAD.MOV.U32 R14, RZ, RZ, R15 ;  /* 0x000000ffff0e7224 */ /* 0x000fca00078e000f */
[--C-:B------:R-:W-:Y:S02]  /*70fb0*/  LOP3.LUT R24, R24, R69, R14.reuse, 0x78, !PT ;  /* 0x0000004518187212 */ /* 0x100fe400078e780e */
[----:B------:R-:W-:-:S03]  /*70fc0*/  LOP3.LUT R16, R22, R65, R14, 0x78, !PT ;  /* 0x0000004116107212 */ /* 0x000fc600078e780e */
[----:B------:R0:W-:Y:S01]  /*70fd0*/  STL [R1+0x5d8], R24 ;  /* 0x0005d81801007387 */ /* 0x0001e20000100800 */
[----:B------:R-:W-:-:S03]  /*70fe0*/  LOP3.LUT R15, R21, R61, R14, 0x78, !PT ;  /* 0x0000003d150f7212 */ /* 0x000fc600078e780e */
        /* <DEDUP_REMOVED lines=20> */
[----:B------:R-:W-:-:S02]  /*71130*/  IMAD.MOV.U32 R15, RZ, RZ, 0x1f ;  /* 0x0000001fff0f7424 */ /* 0x000fc400078e00ff */
[----:B------:R-:W-:Y:S02]  /*71140*/  IMAD.MOV.U32 R14, RZ, RZ, R168 ;  /* 0x000000ffff0e7224 */ /* 0x000fe400078e00a8 */
[----:B------:R-:W-:-:S07]  /*71150*/  IMAD.MOV.U32 R16, RZ, RZ, -0x1 ;  /* 0xffffffffff107424 */ /* 0x000fce00078e00ff */
[----:B-1---5:R-:W-:Y:S05]  /*71160*/  WARPSYNC.COLLECTIVE R16, `(.L_x_1882) ;  /* 0x0000000010087348 */ /* 0x022fea0003c00000 */
[----:B------:R0:W2:Y:S02]  /*71170*/  SHFL.IDX P0, R15, R14, R252, R15 ;  /* 0x000000fc0e0f7389 */ /* 0x0000a4000000000f */
[----:B012--5:R-:W-:Y:S05]  /*71180*/  ENDCOLLECTIVE ;  /* 0x000000000000791b */ /* 0x027fea0003800000 */
.L_x_1882:
        /* <DEDUP_REMOVED lines=23> */
[----:B--2---:R1:W5:Y:S01]  /*71300*/  LDL.LU R4, [R1+0x4f4] ;  /* 0x0004f40001047983 */ /* 0x0043620000300800 */
[----:B------:R-:W-:-:S03]  /*71310*/  IMAD.MOV.U32 R15, RZ, RZ, 0x1f ;  /* 0x0000001fff0f7424 */ /* 0x000fc600078e00ff */
[----:B---3--:R1:W5:Y:S01]  /*71320*/  LDL.LU R2, [R1+0x4e4] ;  /* 0x0004e40001027983 */ /* 0x0083620000300800 */
[----:B------:R-:W-:Y:S02]  /*71330*/  IMAD.MOV.U32 R14, RZ, RZ, R169 ;  /* 0x000000ffff0e7224 */ /* 0x000fe400078e00a9 */
[----:B------:R-:W-:-:S07]  /*71340*/  IMAD.MOV.U32 R16, RZ, RZ, -0x1 ;  /* 0xffffffffff107424 */ /* 0x000fce00078e00ff */
[----:B-1---5:R-:W-:Y:S05]  /*71350*/  WARPSYNC.COLLECTIVE R16, `(.L_x_1883) ;  /* 0x0000000010087348 */ /* 0x022fea0003c00000 */
[----:B------:R0:W2:Y:S02]  /*71360*/  SHFL.IDX P0, R15, R14, R252, R15 ;  /* 0x000000fc0e0f7389 */ /* 0x0000a4000000000f */
[----:B012--5:R-:W-:Y:S05]  /*71370*/  ENDCOLLECTIVE ;  /* 0x000000000000791b */ /* 0x027fea0003800000 */
.L_x_1883:
        /* <DEDUP_REMOVED lines=32> */
.L_x_1884:
[----:B------:R0:W-:Y:S01]  /*71580*/  STL [R1+0xba0], R6 ;  /* 0x000ba00601007387 */ /* 0x0001e20000100800 */
[----:B------:R-:W-:-:S05]  /*71590*/  IMAD.MOV.U32 R14, RZ, RZ, R15 ;  /* 0x000000ffff0e7224 */ /* 0x000fca00078e000f */
[--C-:B------:R-:W-:Y:S02]  /*715a0*/  LOP3.LUT R16, R25, R68, R14.reuse, 0x78, !PT ;  /* 0x0000004419107212 */ /* 0x100fe400078e780e */
[----:B------:R-:W-:-:S03]  /*715b0*/  LOP3.LUT R15, R23, R64, R14, 0x78, !PT ;  /* 0x00000040170f7212 */ /* 0x000fc600078e780e */
[----:B------:R1:W-:Y:S01]  /*715c0*/  STL [R1+0x55c], R16 ;  /* 0x00055c1001007387 */ /* 0x0003e20000100800 */
[----:B0-----:R-:W-:-:S03]  /*715d0*/  LOP3.LUT R6, R20, R60, R14, 0x78, !PT ;  /* 0x0000003c14067212 */ /* 0x001fc600078e780e */
[----:B------:R0:W-:Y:S01]  /*715e0*/  STL [R1+0x54c], R15 ;  /* 0x00054c0f01007387 */ /* 0x0001e20000100800 */
[----:B-1----:R-:W-:-:S03]  /*715f0*/  LOP3.LUT R16, R19, R56, R14, 0x78, !PT ;  /* 0x0000003813107212 */ /* 0x002fc600078e780e */
[----:B------:R1:W-:Y:S01]  /*71600*/  STL [R1+0x534], R6 ;  /* 0x0005340601007387 */ /* 0x0003e20000100800 */
[----:B0-----:R-:W-:-:S03]  /*71610*/  LOP3.LUT R15, R18, R52, R14, 0x78, !PT ;  /* 0x00000034120f7212 */ /* 0x001fc600078e780e */
[----:B------:R-:W-:Y:S01]  /*71620*/  STL [R1+0x524], R16 ;  /* 0x0005241001007387 */ /* 0x000fe20000100800 */
[--C-:B-1----:R-:W-:Y:S02]  /*71630*/  LOP3.LUT R6, R17, R48, R14.reuse, 0x78, !PT ;  /* 0x0000003011067212 */ /* 0x102fe400078e780e */
[--C-:B------:R-:W-:Y:S01]  /*71640*/  LOP3.LUT R4, R4, R44, R14.reuse, 0x78, !PT ;  /* 0x0000002c04047212 */ /* 0x100fe200078e780e */
[----:B------:R-:W-:Y:S01]  /*71650*/  STL [R1+0x514], R15 ;  /* 0x0005140f01007387 */ /* 0x000fe20000100800 */
[----:B------:R-:W-:-:S03]  /*71660*/  LOP3.LUT R2, R2, R40, R14, 0x78, !PT ;  /* 0x0000002802027212 */ /* 0x000fc600078e780e */
        /* <DEDUP_REMOVED lines=17> */
.L_x_1885:
[----:B------:R-:W-:Y:S01]  /*71780*/  STL [R1+0xba4], R104 ;  /* 0x000ba46801007387 */ /* 0x000fe20000100800 */
        /* <DEDUP_REMOVED lines=30> */
.L_x_1886:
[----:B------:R-:W-:Y:S01]  /*71970*/  STL [R1+0xba8], R105 ;  /* 0x000ba86901007387 */ /* 0x000fe20000100800 */
[----:B------:R-:W-:-:S05]  /*71980*/  IMAD.MOV.U32 R16, RZ, RZ, R15 ;  /* 0x000000ffff107224 */ /* 0x000fca00078e000f */
        /* <DEDUP_REMOVED lines=19> */
[----:B------:R2:W5:Y:S04]  /*71ac0*/  LDL.LU R18, [R1+0x498] ;  /* 0x0004980001127983 */ /* 0x0005680000300800 */
[----:B------:R2:W5:Y:S04]  /*71ad0*/  LDL.LU R17, [R1+0x488] ;  /* 0x0004880001117983 */ /* 0x0005680000300800 */
[----:B-1----:R2:W5:Y:S01]  /*71ae0*/  LDL.LU R6, [R1+0x478] ;  /* 0x0004780001067983 */ /* 0x0025620000300800 */
[----:B------:R-:W-:-:S03]  /*71af0*/  IMAD.MOV.U32 R15, RZ, RZ, 0x1f ;  /* 0x0000001fff0f7424 */ /* 0x000fc600078e00ff */
[----:B---3--:R2:W5:Y:S01]  /*71b00*/  LDL.LU R4, [R1+0x468] ;  /* 0x0004680001047983 */ /* 0x0085620000300800 */
[----:B------:R-:W-:Y:S02]  /*71b10*/  IMAD.MOV.U32 R14, RZ, RZ, R106 ;  /* 0x000000ffff0e7224 */ /* 0x000fe400078e006a */
[----:B------:R-:W-:Y:S01]  /*71b20*/  IMAD.MOV.U32 R16, RZ, RZ, -0x1 ;  /* 0xffffffffff107424 */ /* 0x000fe200078e00ff */
[----:B----4-:R2:W5:Y:S06]  /*71b30*/  LDL.LU R2, [R1+0x458] ;  /* 0x0004580001027983 */ /* 0x01056c0000300800 */
[----:B--2--5:R-:W-:Y:S05]  /*71b40*/  WARPSYNC.COLLECTIVE R16, `(.L_x_1887) ;  /* 0x0000000010087348 */ /* 0x024fea0003c00000 */
[----:B------:R0:W1:Y:S02]  /*71b50*/  SHFL.IDX P0, R15, R14, R252, R15 ;  /* 0x000000fc0e0f7389 */ /* 0x000064000000000f */
[----:B012--5:R-:W-:Y:S05]  /*71b60*/  ENDCOLLECTIVE ;  /* 0x000000000000791b */ /* 0x027fea0003800000 */
.L_x_1887:
        /* <DEDUP_REMOVED lines=32> */
.L_x_1888:
        /* <DEDUP_REMOVED lines=20> */
[----:B------:R0:W5:Y:S01]  /*71eb0*/  LDL.LU R18, [R1+0x490] ;  /* 0x0004900001127983 */ /* 0x0001620000300800 */
[----:B------:R-:W-:-:S03]  /*71ec0*/  IMAD.MOV.U32 R15, RZ, RZ, 0x1f ;  /* 0x0000001fff0f7424 */ /* 0x000fc600078e00ff */
[----:B------:R0:W5:Y:S01]  /*71ed0*/  LDL.LU R17, [R1+0x480] ;  /* 0x0004800001117983 */ /* 0x0001620000300800 */
[----:B-1----:R-:W-:-:S03]  /*71ee0*/  IMAD.MOV.U32 R14, RZ, RZ, R101 ;  /* 0x000000ffff0e7224 */ /* 0x002fc600078e0065 */
[----:B--2---:R0:W5:Y:S01]  /*71ef0*/  LDL.LU R6, [R1+0x470] ;  /* 0x0004700001067983 */ /* 0x0041620000300800 */
[----:B------:R-:W-:-:S03]  /*71f00*/  IMAD.MOV.U32 R16, RZ, RZ, -0x1 ;  /* 0xffffffffff107424 */ /* 0x000fc600078e00ff */
[----:B----4-:R0:W5:Y:S04]  /*71f10*/  LDL.LU R4, [R1+0x460] ;  /* 0x0004600001047983 */ /* 0x0101680000300800 */
[----:B---3--:R0:W5:Y:S02]  /*71f20*/  LDL.LU R2, [R1+0x450] ;  /* 0x0004500001027983 */ /* 0x0081640000300800 */
[----:B0----5:R-:W-:Y:S05]  /*71f30*/  WARPSYNC.COLLECTIVE R16, `(.L_x_1889) ;  /* 0x0000000010087348 */ /* 0x021fea0003c00000 */
[----:B------:R1:W2:Y:S02]  /*71f40*/  SHFL.IDX P0, R15, R14, R252, R15 ;  /* 0x000000fc0e0f7389 */ /* 0x0002a4000000000f */
[----:B012--5:R-:W-:Y:S05]  /*71f50*/  ENDCOLLECTIVE ;  /* 0x000000000000791b */ /* 0x027fea0003800000 */
.L_x_1889:
        /* <DEDUP_REMOVED lines=32> */
.L_x_1890:
        /* <DEDUP_REMOVED lines=32> */
.L_x_1891:
        /* <DEDUP_REMOVED lines=31> */
.L_x_1892:
        /* <DEDUP_REMOVED lines=18> */
[----:B------:R3:W5:Y:S01]  /*72670*/  LDL.LU R20, [R1+0x430] ;  /* 0x0004300001147983 */ /* 0x0007620000300800 */
[----:B0-----:R-:W-:-:S03]  /*72680*/  IMAD.MOV.U32 R15, RZ, RZ, 0x1f ;  /* 0x0000001fff0f7424 */ /* 0x001fc600078e00ff */
[----:B------:R3:W-:Y:S01]  /*72690*/  STL [R1+0x3d0], R2 ;  /* 0x0003d00201007387 */ /* 0x0007e20000100800 */
[----:B-1----:R-:W-:-:S03]  /*726a0*/  IMAD.MOV.U32 R14, RZ, RZ, R98 ;  /* 0x000000ffff0e7224 */ /* 0x002fc600078e0062 */
[----:B------:R3:W5:Y:S01]  /*726b0*/  LDL.LU R19, [R1+0x418] ;  /* 0x0004180001137983 */ /* 0x0007620000300800 */
[----:B------:R-:W-:-:S03]  /*726c0*/  IMAD.MOV.U32 R16, RZ, RZ, -0x1 ;  /* 0xffffffffff107424 */ /* 0x000fc600078e00ff */
[----:B------:R3:W5:Y:S04]  /*726d0*/  LDL.LU R18, [R1+0x408] ;  /* 0x0004080001127983 */ /* 0x0007680000300800 */
[----:B------:R3:W5:Y:S04]  /*726e0*/  LDL.LU R17, [R1+0x3f8] ;  /* 0x0003f80001117983 */ /* 0x0007680000300800 */
[----:B--2---:R3:W5:Y:S04]  /*726f0*/  LDL.LU R6, [R1+0x3e8] ;  /* 0x0003e80001067983 */ /* 0x0047680000300800 */
[----:B----4-:R3:W5:Y:S02]  /*72700*/  LDL.LU R4, [R1+0x3d8] ;  /* 0x0003d80001047983 */ /* 0x0107640000300800 */
[----:B---3-5:R-:W-:Y:S05]  /*72710*/  WARPSYNC.COLLECTIVE R16, `(.L_x_1893) ;  /* 0x0000000010087348 */ /* 0x028fea0003c00000 */
[----:B------:R0:W1:Y:S02]  /*72720*/  SHFL.IDX P0, R15, R14, R252, R15 ;  /* 0x000000fc0e0f7389 */ /* 0x000064000000000f */
[----:B01-3-5:R-:W-:Y:S05]  /*72730*/  ENDCOLLECTIVE ;  /* 0x000000000000791b */ /* 0x02bfea0003800000 */
.L_x_1893:
[----:B------:R0:W5:Y:S04]  /*72740*/  LDL.LU R2, [R1+0x3c8] ;  /* 0x0003c80001027983 */ /* 0x0001680000300800 */
        /* <DEDUP_REMOVED lines=20> */
[----:B------:R0:W5:Y:S04]  /*72890*/  LDL.LU R21, [R1+0x414] ;  /* 0x0004140001157983 */ /* 0x0001680000300800 */
[----:B--2---:R2:W5:Y:S04]  /*728a0*/  LDL.LU R12, [R1+0x404] ;  /* 0x00040400010c7983 */ /* 0x0045680000300800 */
[----:B---3--:R2:W5:Y:S04]  /*728b0*/  LDL.LU R7, [R1+0x3f4] ;  /* 0x0003f40001077983 */ /* 0x0085680000300800 */
[----:B----4-:R2:W5:Y:S04]  /*728c0*/  LDL.LU R5, [R1+0x3e4] ;  /* 0x0003e40001057983 */ /* 0x0105680000300800 */
[----:B-1----:R2:W5:Y:S04]  /*728d0*/  LDL.LU R3, [R1+0x3d4] ;  /* 0x0003d40001037983 */ /* 0x0025680000300800 */
[----:B0-----:R2:W5:Y:S01]  /*728e0*/  LDL.LU R0, [R1+0x3c4] ;  /* 0x0003c40001007983 */ /* 0x0015620000300800 */
[----:B------:R-:W-:-:S02]  /*728f0*/  IMAD.MOV.U32 R15, RZ, RZ, 0x1f ;  /* 0x0000001fff0f7424 */ /* 0x000fc400078e00ff */
[----:B------:R-:W-:Y:S02]  /*72900*/  IMAD.MOV.U32 R14, RZ, RZ, R99 ;  /* 0x000000ffff0e7224 */ /* 0x000fe400078e0063 */
[----:B------:R-:W-:-:S07]  /*72910*/  IMAD.MOV.U32 R16, RZ, RZ, -0x1 ;  /* 0xffffffffff107424 */ /* 0x000fce00078e00ff */
[----:B--2--5:R-:W-:Y:S05]  /*72920*/  WARPSYNC.COLLECTIVE R16, `(.L_x_1894) ;  /* 0x0000000010087348 */ /* 0x024fea0003c00000 */
[----:B------:R0:W1:Y:S02]  /*72930*/  SHFL.IDX P0, R15, R14, R252, R15 ;  /* 0x000000fc0e0f7389 */ /* 0x000064000000000f */
[----:B012--5:R-:W-:Y:S05]  /*72940*/  ENDCOLLECTIVE ;  /* 0x000000000000791b */ /* 0x027fea0003800000 */
.L_x_1894:
[----:B------:R-:W-:Y:S01]  /*72950*/  STL [R1+0xbc8], R99 ;  /* 0x000bc86301007387 */ /* 0x000fe20000100800 */
        /* <DEDUP_REMOVED lines=12> */
[----:B------:R1:W-:Y:S04]  /*72a20*/  STL [R1+0x3e8], R6 ;  /* 0x0003e80601007387 */ /* 0x0003e80000100800 */
[----:B------:R2:W5:Y:S01]  /*72a30*/  LDL.LU R23, [R1+0x3c0] ;  /* 0x0003c00001177983 */ /* 0x0005620000300800 */
[----:B------:R-:W-:-:S03]  /*72a40*/  LOP3.LUT R2, R2, R42, R15, 0x78, !PT ;  /* 0x0000002a02027212 */ /* 0x000fc600078e780f */
[----:B------:R2:W-:Y:S01]  /*72a50*/  STL [R1+0x3d8], R4 ;  /* 0x0003d80401007387 */ /* 0x0005e20000100800 */
[----:B------:R-:W-:-:S03]  /*72a60*/  IMAD.MOV.U32 R15, RZ, RZ, 0x1f ;  /* 0x0000001fff0f7424 */ /* 0x000fc600078e00ff */
[----:B------:R2:W5:Y:S01]  /*72a70*/  LDL.LU R20, [R1+0x3b0] ;  /* 0x0003b00001147983 */ /* 0x0005620000300800 */
[----:B0-----:R-:W-:Y:S02]  /*72a80*/  IMAD.MOV.U32 R14, RZ, RZ, R9 ;  /* 0x000000ffff0e7224 */ /* 0x001fe400078e0009 */
[----:B------:R-:W-:Y:S01]  /*72a90*/  IMAD.MOV.U32 R16, RZ, RZ, -0x1 ;  /* 0xffffffffff107424 */ /* 0x000fe200078e00ff */
[----:B------:R2:W-:Y:S04]  /*72aa0*/  STL [R1+0x3c8], R2 ;  /* 0x0003c80201007387 */ /* 0x0005e80000100800 */
[----:B------:R2:W5:Y:S04]  /*72ab0*/  LDL.LU R19, [R1+0x3a0] ;  /* 0x0003a00001137983 */ /* 0x0005680000300800 */
[----:B------:R2:W5:Y:S04]  /*72ac0*/  LDL.LU R18, [R1+0x390] ;  /* 0x0003900001127983 */ /* 0x0005680000300800 */
[----:B------:R2:W5:Y:S04]  /*72ad0*/  LDL.LU R17, [R1+0x374] ;  /* 0x0003740001117983 */ /* 0x0005680000300800 */
[----:B-1----:R2:W5:Y:S02]  /*72ae0*/  LDL.LU R6, [R1+0x364] ;  /* 0x0003640001067983 */ /* 0x0025640000300800 */
[----:B--2--5:R-:W-:Y:S05]  /*72af0*/  WARPSYNC.COLLECTIVE R16, `(.L_x_1895) ;  /* 0x0000000010087348 */ /* 0x024fea0003c00000 */
[----:B------:R0:W1:Y:S02]  /*72b00*/  SHFL.IDX P0, R15, R14, R252, R15 ;  /* 0x000000fc0e0f7389 */ /* 0x000064000000000f */
[----:B012--5:R-:W-:Y:S05]  /*72b10*/  ENDCOLLECTIVE ;  /* 0x000000000000791b */ /* 0x027fea0003800000 */
.L_x_1895:
[----:B------:R0:W5:Y:S04]  /*72b20*/  LDL.LU R4, [R1+0x354] ;  /* 0x0003540001047983 */ /* 0x0001680000300800 */
[----:B------:R0:W5:Y:S04]  /*72b30*/  LDL.LU R2, [R1+0x344] ;  /* 0x0003440001027983 */ /* 0x0001680000300800 */
[----:B------:R1:W-:Y:S01]  /*72b40*/  STL [R1+0xbcc], R9 ;  /* 0x000bcc0901007387 */ /* 0x0003e20000100800 */
[----:B------:R-:W-:-:S05]  /*72b50*/  IMAD.MOV.U32 R16, RZ, RZ, R15 ;  /* 0x000000ffff107224 */ /* 0x000fca00078e000f */
[----:B-1----:R-:W-:-:S05]  /*72b60*/  LOP3.LUT R9, R24, R71, R16, 0x78, !PT ;  /* 0x0000004718097212 */ /* 0x002fca00078e7810 */
[----:B------:R1:W-:Y:S01]  /*72b70*/  STL [R1+0x43c], R9 ;  /* 0x00043c0901007387 */ /* 0x0003e20000100800 */
[--C-:B------:R-:W-:Y:S02]  /*72b80*/  LOP3.LUT R15, R22, R67, R16.reuse, 0x78, !PT ;  /* 0x00000043160f7212 */ /* 0x100fe400078e7810 */
[----:B------:R-:W-:-:S03]  /*72b90*/  LOP3.LUT R14, R21, R63, R16, 0x78, !PT ;  /* 0x0000003f150e7212 */ /* 0x000fc600078e7810 */
        /* <DEDUP_REMOVED lines=26> */
.L_x_1896:
        /* <DEDUP_REMOVED lines=12> */
[----:B------:R0:W-:Y:S04]  /*72e00*/  STL [R1+0x374], R15 ;  /* 0x0003740f01007387 */ /* 0x0001e80000100800 */
[----:B------:R1:W-:Y:S01]  /*72e10*/  STL [R1+0x364], R6 ;  /* 0x0003640601007387 */ /* 0x0003e20000100800 */
[----:B------:R-:W-:-:S03]  /*72e20*/  LOP3.LUT R4, R4, R44, R14, 0x78, !PT ;  /* 0x0000002c04047212 */ /* 0x000fc600078e780e */
[----:B------:R2:W5:Y:S01]  /*72e30*/  LDL.LU R23, [R1+0x3b8] ;  /* 0x0003b80001177983 */ /* 0x0005620000300800 */
[----:B------:R-:W-:-:S03]  /*72e40*/  LOP3.LUT R2, R2, R40, R14, 0x78, !PT ;  /* 0x0000002802027212 */ /* 0x000fc600078e780e */
[----:B------:R3:W-:Y:S04]  /*72e50*/  STL [R1+0x354], R4 ;  /* 0x0003540401007387 */ /* 0x0007e80000100800 */
[----:B------:R2:W5:Y:S04]  /*72e60*/  LDL.LU R20, [R1+0x3a8] ;  /* 0x0003a80001147983 */ /* 0x0005680000300800 */
[----:B------:R4:W-:Y:S01]  /*72e70*/  STL [R1+0x344], R2 ;  /* 0x0003440201007387 */ /* 0x0009e20000100800 */
[----:B0-----:R-:W-:-:S03]  /*72e80*/  IMAD.MOV.U32 R15, RZ, RZ, 0x1f ;  /* 0x0000001fff0f7424 */ /* 0x001fc600078e00ff */
[----:B------:R2:W5:Y:S01]  /*72e90*/  LDL.LU R19, [R1+0x398] ;  /* 0x0003980001137983 */ /* 0x0005620000300800 */
[----:B------:R-:W-:-:S03]  /*72ea0*/  IMAD.MOV.U32 R14, RZ, RZ, R163 ;  /* 0x000000ffff0e7224 */ /* 0x000fc600078e00a3 */
[----:B------:R2:W5:Y:S01]  /*72eb0*/  LDL.LU R18, [R1+0x388] ;  /* 0x0003880001127983 */ /* 0x0005620000300800 */
[----:B------:R-:W-:-:S03]  /*72ec0*/  IMAD.MOV.U32 R16, RZ, RZ, -0x1 ;  /* 0xffffffffff107424 */ /* 0x000fc600078e00ff */
[----:B------:R2:W5:Y:S04]  /*72ed0*/  LDL.LU R17, [R1+0x36c] ;  /* 0x00036c0001117983 */ /* 0x0005680000300800 */
[----:B-1----:R2:W5:Y:S04]  /*72ee0*/  LDL.LU R6, [R1+0x35c] ;  /* 0x00035c0001067983 */ /* 0x0025680000300800 */
[----:B---3--:R2:W5:Y:S04]  /*72ef0*/  LDL.LU R4, [R1+0x34c] ;  /* 0x00034c0001047983 */ /* 0x0085680000300800 */
[----:B----4-:R2:W5:Y:S02]  /*72f00*/  LDL.LU R2, [R1+0x33c] ;  /* 0x00033c0001027983 */ /* 0x0105640000300800 */
[----:B--2--5:R-:W-:Y:S05]  /*72f10*/  WARPSYNC.COLLECTIVE R16, `(.L_x_1897) ;  /* 0x0000000010087348 */ /* 0x024fea0003c00000 */
[----:B------:R0:W1:Y:S02]  /*72f20*/  SHFL.IDX P0, R15, R14, R252, R15 ;  /* 0x000000fc0e0f7389 */ /* 0x000064000000000f */
[----:B012--5:R-:W-:Y:S05]  /*72f30*/  ENDCOLLECTIVE ;  /* 0x000000000000791b */ /* 0x027fea0003800000 */
.L_x_1897:
[----:B------:R-:W-:Y:S01]  /*72f40*/  STL [R1+0xbd4], R163 ;  /* 0x000bd4a301007387 */ /* 0x000fe20000100800 */
[--C-:B------:R-:W-:Y:S02]  /*72f50*/  LOP3.LUT R16, R22, R69, R15.reuse, 0x78, !PT ;  /* 0x0000004516107212 */ /* 0x100fe400078e780f */
        /* <DEDUP_REMOVED lines=18> */
[----:B-1----:R0:W5:Y:S04]  /*73080*/  LDL.LU R9, [R1+0x384] ;  /* 0x0003840001097983 */ /* 0x0021680000300800 */
[----:B--2---:R0:W5:Y:S04]  /*73090*/  LDL.LU R7, [R1+0x368] ;  /* 0x0003680001077983 */ /* 0x0041680000300800 */
[----:B---3--:R0:W5:Y:S04]  /*730a0*/  LDL.LU R5, [R1+0x358] ;  /* 0x0003580001057983 */ /* 0x0081680000300800 */
[----:B----4-:R0:W5:Y:S04]  /*730b0*/  LDL.LU R3, [R1+0x348] ;  /* 0x0003480001037983 */ /* 0x0101680000300800 */
[----:B------:R0:W5:Y:S01]  /*730c0*/  LDL.LU R0, [R1+0x338] ;  /* 0x0003380001007983 */ /* 0x0001620000300800 */
[----:B------:R-:W-:-:S02]  /*730d0*/  IMAD.MOV.U32 R15, RZ, RZ, 0x1f ;  /* 0x0000001fff0f7424 */ /* 0x000fc400078e00ff */
[----:B------:R-:W-:Y:S02]  /*730e0*/  IMAD.MOV.U32 R14, RZ, RZ, R164 ;  /* 0x000000ffff0e7224 */ /* 0x000fe400078e00a4 */
[----:B------:R-:W-:-:S07]  /*730f0*/  IMAD.MOV.U32 R16, RZ, RZ, -0x1 ;  /* 0xffffffffff107424 */ /* 0x000fce00078e00ff */
[----:B0----5:R-:W-:Y:S05]  /*73100*/  WARPSYNC.COLLECTIVE R16, `(.L_x_1898) ;  /* 0x0000000010087348 */ /* 0x021fea0003c00000 */
[----:B------:R1:W2:Y:S02]  /*73110*/  SHFL.IDX P0, R15, R14, R252, R15 ;  /* 0x000000fc0e0f7389 */ /* 0x0002a4000000000f */
[----:B012--5:R-:W-:Y:S05]  /*73120*/  ENDCOLLECTIVE ;  /* 0x000000000000791b */ /* 0x027fea0003800000 */
.L_x_1898:
        /* <DEDUP_REMOVED lines=16> */
[----:B------:R2:W5:Y:S01]  /*73230*/  LDL.LU R23, [R1+0x334] ;  /* 0x0003340001177983 */ /* 0x0005620000300800 */
[----:B0-----:R-:W-:-:S03]  /*73240*/  IMAD.MOV.U32 R15, RZ, RZ, 0x1f ;  /* 0x0000001fff0f7424 */ /* 0x001fc600078e00ff */
[----:B------:R2:W-:Y:S01]  /*73250*/  STL [R1+0x34c], R4 ;  /* 0x00034c0401007387 */ /* 0x0005e20000100800 */
[----:B-1----:R-:W-:Y:S02]  /*73260*/  IMAD.MOV.U32 R14, RZ, RZ, R165 ;  /* 0x000000ffff0e7224 */ /* 0x002fe400078e00a5 */
[----:B------:R-:W-:Y:S01]  /*73270*/  IMAD.MOV.U32 R16, RZ, RZ, -0x1 ;  /* 0xffffffffff107424 */ /* 0x000fe200078e00ff */
[----:B------:R2:W5:Y:S04]  /*73280*/  LDL.LU R20, [R1+0x324] ;  /* 0x0003240001147983 */ /* 0x0005680000300800 */
[----:B------:R2:W-:Y:S04]  /*73290*/  STL [R1+0x33c], R2 ;  /* 0x00033c0201007387 */ /* 0x0005e80000100800 */
[----:B------:R2:W5:Y:S04]  /*732a0*/  LDL.LU R19, [R1+0x314] ;  /* 0x0003140001137983 */ /* 0x0005680000300800 */
[----:B------:R2:W5:Y:S04]  /*732b0*/  LDL.LU R18, [R1+0x304] ;  /* 0x0003040001127983 */ /* 0x0005680000300800 */
[----:B------:R2:W5:Y:S02]  /*732c0*/  LDL.LU R17, [R1+0x2f4] ;  /* 0x0002f40001117983 */ /* 0x0005640000300800 */
[----:B--2--5:R-:W-:Y:S05]  /*732d0*/  WARPSYNC.COLLECTIVE R16, `(.L_x_1899) ;  /* 0x0000000010087348 */ /* 0x024fea0003c00000 */
[----:B------:R0:W1:Y:S02]  /*732e0*/  SHFL.IDX P0, R15, R14, R252, R15 ;  /* 0x000000fc0e0f7389 */ /* 0x000064000000000f */
[----:B012--5:R-:W-:Y:S05]  /*732f0*/  ENDCOLLECTIVE ;  /* 0x000000000000791b */ /* 0x027fea0003800000 */
.L_x_1899:
[----:B------:R0:W5:Y:S04]  /*73300*/  LDL.LU R6, [R1+0x2e4] ;  /* 0x0002e40001067983 */ /* 0x0001680000300800 */
[----:B------:R0:W5:Y:S04]  /*73310*/  LDL.LU R4, [R1+0x2d0] ;  /* 0x0002d00001047983 */ /* 0x0001680000300800 */
[----:B------:R0:W5:Y:S01]  /*73320*/  LDL.LU R2, [R1+0x2bc] ;  /* 0x0002bc0001027983 */ /* 0x0001620000300800 */
[----:B------:R-:W-:-:S03]  /*73330*/  IMAD.MOV.U32 R14, RZ, RZ, R15 ;  /* 0x000000ffff0e7224 */ /* 0x000fc600078e000f */
[----:B------:R-:W-:Y:S02]  /*73340*/  STL [R1+0xbdc], R165 ;  /* 0x000bdca501007387 */ /* 0x000fe40000100800 */
        /* <DEDUP_REMOVED lines=24> */
[----:B------:R-:W-:-:S02]  /*734d0*/  IMAD.MOV.U32 R15, RZ, RZ, 0x1f ;  /* 0x0000001fff0f7424 */ /* 0x000fc400078e00ff */
[----:B------:R-:W-:Y:S02]  /*734e0*/  IMAD.MOV.U32 R14, RZ, RZ, R8 ;  /* 0x000000ffff0e7224 */ /* 0x000fe400078e0008 */
[----:B------:R-:W-:-:S07]  /*734f0*/  IMAD.MOV.U32 R16, RZ, RZ, -0x1 ;  /* 0xffffffffff107424 */ /* 0x000fce00078e00ff */
[----:B-1---5:R-:W-:Y:S05]  /*73500*/  WARPSYNC.COLLECTIVE R16, `(.L_x_1900) ;  /* 0x0000000010087348 */ /* 0x022fea0003c00000 */
[----:B------:R0:W2:Y:S02]  /*73510*/  SHFL.IDX P0, R15, R14, R252, R15 ;  /* 0x000000fc0e0f7389 */ /* 0x0000a4000000000f */
[----:B012--5:R-:W-:Y:S05]  /*73520*/  ENDCOLLECTIVE ;  /* 0x000000000000791b */ /* 0x027fea0003800000 */
.L_x_1900:
        /* <DEDUP_REMOVED lines=14> */
[----:B0-----:R-:W-:Y:S01]  /*73610*/  IMAD.MOV.U32 R14, RZ, RZ, R92 ;  /* 0x000000ffff0e7224 */ /* 0x001fe200078e005c */
[----:B------:R-:W-:Y:S02]  /*73620*/  LOP3.LUT R2, R2, R40, R15, 0x78, !PT ;  /* 0x0000002802027212 */ /* 0x000fe400078e780f */
[----:B------:R1:W5:Y:S01]  /*73630*/  LDL.LU R20, [R1+0x32c] ;  /* 0x00032c0001147983 */ /* 0x0003620000300800 */
[----:B------:R-:W-:Y:S02]  /*73640*/  IMAD.MOV.U32 R15, RZ, RZ, 0x1f ;  /* 0x0000001fff0f7424 */ /* 0x000fe400078e00ff */
[----:B------:R-:W-:Y:S01]  /*73650*/  IMAD.MOV.U32 R16, RZ, RZ, -0x1 ;  /* 0xffffffffff107424 */ /* 0x000fe200078e00ff */
[----:B------:R1:W-:Y:S04]  /*73660*/  STL [R1+0x2d0], R4 ;  /* 0x0002d00401007387 */ /* 0x0003e80000100800 */
[----:B------:R1:W5:Y:S04]  /*73670*/  LDL.LU R19, [R1+0x31c] ;  /* 0x00031c0001137983 */ /* 0x0003680000300800 */
[----:B------:R1:W-:Y:S04]  /*73680*/  STL [R1+0x2bc], R2 ;  /* 0x0002bc0201007387 */ /* 0x0003e80000100800 */
[----:B------:R1:W5:Y:S04]  /*73690*/  LDL.LU R18, [R1+0x30c] ;  /* 0x00030c0001127983 */ /* 0x0003680000300800 */
[----:B------:R1:W5:Y:S02]  /*736a0*/  LDL.LU R17, [R1+0x2fc] ;  /* 0x0002fc0001117983 */ /* 0x0003640000300800 */
[----:B-1---5:R-:W-:Y:S05]  /*736b0*/  WARPSYNC.COLLECTIVE R16, `(.L_x_1901) ;  /* 0x0000000010087348 */ /* 0x022fea0003c00000 */
[----:B------:R0:W2:Y:S02]  /*736c0*/  SHFL.IDX P0, R15, R14, R252, R15 ;  /* 0x000000fc0e0f7389 */ /* 0x0000a4000000000f */
[----:B012--5:R-:W-:Y:S05]  /*736d0*/  ENDCOLLECTIVE ;  /* 0x000000000000791b */ /* 0x027fea0003800000 */
.L_x_1901:
        /* <DEDUP_REMOVED lines=36> */
.L_x_1902:
[----:B------:R-:W-:Y:S01]  /*73920*/  STL [R1+0xbe8], R93 ;  /* 0x000be85d01007387 */ /* 0x000fe20000100800 */
[----:B------:R-:W-:-:S05]  /*73930*/  IMAD.MOV.U32 R14, RZ, RZ, R15 ;  /* 0x000000ffff0e7224 */ /* 0x000fca00078e000f */
[----:B------:R-:W-:-:S05]  /*73940*/  LOP3.LUT R15, R20, R70, R14, 0x78, !PT ;  /* 0x00000046140f7212 */ /* 0x000fca00078e780e */
        /* <DEDUP_REMOVED lines=16> */
[----:B------:R-:W-:-:S03]  /*73a50*/  IMAD.MOV.U32 R14, RZ, RZ, R94 ;  /* 0x000000ffff0e7224 */ /* 0x000fc600078e005e */
[----:B------:R3:W5:Y:S01]  /*73a60*/  LDL.LU R19, [R1+0x29c] ;  /* 0x00029c0001137983 */ /* 0x0007620000300800 */
[----:B------:R-:W-:-:S03]  /*73a70*/  IMAD.MOV.U32 R16, RZ, RZ, -0x1 ;  /* 0xffffffffff107424 */ /* 0x000fc600078e00ff */
[----:B------:R3:W-:Y:S04]  /*73a80*/  STL [R1+0x2b4], R2 ;  /* 0x0002b40201007387 */ /* 0x0007e80000100800 */
[----:B------:R3:W5:Y:S04]  /*73a90*/  LDL.LU R18, [R1+0x28c] ;  /* 0x00028c0001127983 */ /* 0x0007680000300800 */
[----:B------:R3:W5:Y:S04]  /*73aa0*/  LDL.LU R17, [R1+0x27c] ;  /* 0x00027c0001117983 */ /* 0x0007680000300800 */
[----:B-1----:R3:W5:Y:S04]  /*73ab0*/  LDL.LU R8, [R1+0x26c] ;  /* 0x00026c0001087983 */ /* 0x0027680000300800 */
[----:B--2---:R3:W5:Y:S02]  /*73ac0*/  LDL.LU R6, [R1+0x25c] ;  /* 0x00025c0001067983 */ /* 0x0047640000300800 */
[----:B---3-5:R-:W-:Y:S05]  /*73ad0*/  WARPSYNC.COLLECTIVE R16, `(.L_x_1903) ;  /* 0x0000000010087348 */ /* 0x028fea0003c00000 */
[----:B------:R0:W1:Y:S02]  /*73ae0*/  SHFL.IDX P0, R15, R14, R252, R15 ;  /* 0x000000fc0e0f7389 */ /* 0x000064000000000f */
[----:B01-3-5:R-:W-:Y:S05]  /*73af0*/  ENDCOLLECTIVE ;  /* 0x000000000000791b */ /* 0x02bfea0003800000 */
.L_x_1903:
[----:B------:R0:W5:Y:S04]  /*73b00*/  LDL.LU R4, [R1+0x24c] ;  /* 0x00024c0001047983 */ /* 0x0001680000300800 */
[----:B------:R0:W5:Y:S04]  /*73b10*/  LDL.LU R2, [R1+0x234] ;  /* 0x0002340001027983 */ /* 0x0001680000300800 */
        /* <DEDUP_REMOVED lines=31> */
.L_x_1904:
        /* <DEDUP_REMOVED lines=13> */
[----:B0-----:R-:W-:-:S03]  /*73de0*/  IMAD.MOV.U32 R15, RZ, RZ, 0x1f ;  /* 0x0000001fff0f7424 */ /* 0x001fc600078e00ff */
[----:B------:R2:W-:Y:S01]  /*73df0*/  STL [R1+0x25c], R6 ;  /* 0x00025c0601007387 */ /* 0x0005e20000100800 */
[--C-:B------:R-:W-:Y:S01]  /*73e00*/  LOP3.LUT R4, R4, R44, R16.reuse, 0x78, !PT ;  /* 0x0000002c04047212 */ /* 0x100fe200078e7810 */
[----:B-1----:R-:W-:Y:S02]  /*73e10*/  IMAD.MOV.U32 R14, RZ, RZ, R89 ;  /* 0x000000ffff0e7224 */ /* 0x002fe400078e0059 */
[----:B------:R2:W5:Y:S01]  /*73e20*/  LDL.LU R20, [R1+0x2a4] ;  /* 0x0002a40001147983 */ /* 0x0005620000300800 */
[----:B------:R-:W-:Y:S01]  /*73e30*/  LOP3.LUT R2, R2, R40, R16, 0x78, !PT ;  /* 0x0000002802027212 */ /* 0x000fe200078e7810 */
[----:B------:R-:W-:Y:S02]  /*73e40*/  IMAD.MOV.U32 R16, RZ, RZ, -0x1 ;  /* 0xffffffffff107424 */ /* 0x000fe400078e00ff */
[----:B------:R2:W-:Y:S04]  /*73e50*/  STL [R1+0x24c], R4 ;  /* 0x00024c0401007387 */ /* 0x0005e80000100800 */
[----:B------:R2:W5:Y:S04]  /*73e60*/  LDL.LU R19, [R1+0x294] ;  /* 0x0002940001137983 */ /* 0x0005680000300800 */
[----:B------:R2:W-:Y:S02]  /*73e70*/  STL [R1+0x234], R2 ;  /* 0x0002340201007387 */ /* 0x0005e40000100800 */
[----:B--2--5:R-:W-:Y:S05]  /*73e80*/  WARPSYNC.COLLECTIVE R16, `(.L_x_1905) ;  /* 0x0000000010087348 */ /* 0x024fea0003c00000 */
[----:B------:R0:W1:Y:S02]  /*73e90*/  SHFL.IDX P0, R15, R14, R252, R15 ;  /* 0x000000fc0e0f7389 */ /* 0x000064000000000f */
[----:B012--5:R-:W-:Y:S05]  /*73ea0*/  ENDCOLLECTIVE ;  /* 0x000000000000791b */ /* 0x027fea0003800000 */
.L_x_1905:
[----:B------:R0:W5:Y:S04]  /*73eb0*/  LDL.LU R18, [R1+0x284] ;  /* 0x0002840001127983 */ /* 0x0001680000300800 */
        /* <DEDUP_REMOVED lines=37> */
.L_x_1906:
[----:B------:R-:W-:Y:S01]  /*74110*/  STL [R1+0xbf8], R90 ;  /* 0x000bf85a01007387 */ /* 0x000fe20000100800 */
[----:B------:R-:W-:-:S05]  /*74120*/  LOP3.LUT R14, R20, R70, R15, 0x78, !PT ;  /* 0x00000046140e7212 */ /* 0x000fca00078e780f */
[----:B------:R0:W-:Y:S01]  /*74130*/  STL [R1+0x2a4], R14 ;  /* 0x0002a40e01007387 */ /* 0x0001e20000100800 */
[----:B------:R-:W-:-:S05]  /*74140*/  LOP3.LUT R19, R19, R66, R15, 0x78, !PT ;  /* 0x0000004213137212 */ /* 0x000fca00078e780f */
[----:B------:R-:W-:Y:S01]  /*74150*/  STL [R1+0x294], R19 ;  /* 0x0002941301007387 */ /* 0x000fe20000100800 */
[--C-:B------:R-:W-:Y:S02]  /*74160*/  LOP3.LUT R16, R18, R62, R15.reuse, 0x78, !PT ;  /* 0x0000003e12107212 */ /* 0x100fe400078e780f */
[----:B0-----:R-:W-:-:S03]  /*74170*/  LOP3.LUT R14, R17, R58, R15, 0x78, !PT ;  /* 0x0000003a110e7212 */ /* 0x001fc600078e780f */
[----:B------:R0:W-:Y:S01]  /*74180*/  STL [R1+0x284], R16 ;  /* 0x0002841001007387 */ /* 0x0001e20000100800 */
[----:B------:R-:W-:-:S03]  /*74190*/  LOP3.LUT R8, R8, R54, R15, 0x78, !PT ;  /* 0x0000003608087212 */ /* 0x000fc600078e780f */
[----:B------:R1:W-:Y:S01]  /*741a0*/  STL [R1+0x274], R14 ;  /* 0x0002740e01007387 */ /* 0x0003e20000100800 */
[--C-:B------:R-:W-:Y:S02]  /*741b0*/  LOP3.LUT R6, R6, R50, R15.reuse, 0x78, !PT ;  /* 0x0000003206067212 */ /* 0x100fe400078e780f */
[--C-:B------:R-:W-:Y:S01]  /*741c0*/  LOP3.LUT R4, R4, R46, R15.reuse, 0x78, !PT ;  /* 0x0000002e04047212 */ /* 0x100fe200078e780f */
[----:B0-----:R-:W-:Y:S01]  /*741d0*/  IMAD.MOV.U32 R16, RZ, RZ, -0x1 ;  /* 0xffffffffff107424 */ /* 0x001fe200078e00ff */
[----:B------:R-:W-:Y:S01]  /*741e0*/  LOP3.LUT R2, R2, R42, R15, 0x78, !PT ;  /* 0x0000002a02027212 */ /* 0x000fe200078e780f */
[----:B------:R-:W-:Y:S02]  /*741f0*/  IMAD.MOV.U32 R15, RZ, RZ, 0x1f ;  /* 0x0000001fff0f7424 */ /* 0x000fe400078e00ff */
[----:B-1----:R-:W-:Y:S01]  /*74200*/  IMAD.MOV.U32 R14, RZ, RZ, R91 ;  /* 0x000000ffff0e7224 */ /* 0x002fe200078e005b */
[----:B------:R0:W-:Y:S04]  /*74210*/  STL [R1+0x264], R8 ;  /* 0x0002640801007387 */ /* 0x0001e80000100800 */
[----:B------:R0:W-:Y:S04]  /*74220*/  STL [R1+0x254], R6 ;  /* 0x0002540601007387 */ /* 0x0001e80000100800 */
[----:B------:R0:W5:Y:S02]  /*74230*/  LDL.LU R20, [R1+0x224] ;  /* 0x0002240001147983 */ /* 0x0001640000300800 */
[----:B0----5:R-:W-:Y:S05]  /*74240*/  WARPSYNC.COLLECTIVE R16, `(.L_x_1907) ;  /* 0x0000000010087348 */ /* 0x021fea0003c00000 */
[----:B------:R1:W2:Y:S02]  /*74250*/  SHFL.IDX P0, R15, R14, R252, R15 ;  /* 0x000000fc0e0f7389 */ /* 0x0002a4000000000f */
[----:B012--5:R-:W-:Y:S05]  /*74260*/  ENDCOLLECTIVE ;  /* 0x000000000000791b */ /* 0x027fea0003800000 */
.L_x_1907:
[----:B------:R0:W-:Y:S04]  /*74270*/  STL [R1+0x244], R4 ;  /* 0x0002440401007387 */ /* 0x0001e80000100800 */
[----:B------:R1:W5:Y:S04]  /*74280*/  LDL.LU R19, [R1+0x214] ;  /* 0x0002140001137983 */ /* 0x0003680000300800 */
[----:B------:R2:W-:Y:S04]  /*74290*/  STL [R1+0x22c], R2 ;  /* 0x00022c0201007387 */ /* 0x0005e80000100800 */
[----:B------:R1:W5:Y:S04]  /*742a0*/  LDL.LU R18, [R1+0x204] ;  /* 0x0002040001127983 */ /* 0x0003680000300800 */
[----:B------:R1:W5:Y:S04]  /*742b0*/  LDL.LU R17, [R1+0x1f4] ;  /* 0x0001f40001117983 */ /* 0x0003680000300800 */
[----:B------:R1:W5:Y:S04]  /*742c0*/  LDL.LU R8, [R1+0x1e4] ;  /* 0x0001e40001087983 */ /* 0x0003680000300800 */
[----:B------:R1:W5:Y:S04]  /*742d0*/  LDL.LU R6, [R1+0x1d4] ;  /* 0x0001d40001067983 */ /* 0x0003680000300800 */
[----:B0-----:R1:W5:Y:S04]  /*742e0*/  LDL.LU R4, [R1+0x1c4] ;  /* 0x0001c40001047983 */ /* 0x0013680000300800 */
[----:B--2---:R1:W5:Y:S01]  /*742f0*/  LDL.LU R2, [R1+0x1a8] ;  /* 0x0001a80001027983 */ /* 0x0043620000300800 */
        /* <DEDUP_REMOVED lines=21> */
[----:B--2---:R0:W5:Y:S04]  /*74450*/  LDL.LU R9, [R1+0x1f0] ;  /* 0x0001f00001097983 */ /* 0x0041680000300800 */
[----:B---3--:R0:W5:Y:S04]  /*74460*/  LDL.LU R7, [R1+0x1e0] ;  /* 0x0001e00001077983 */ /* 0x0081680000300800 */
[----:B----4-:R0:W5:Y:S04]  /*74470*/  LDL.LU R5, [R1+0x1d0] ;  /* 0x0001d00001057983 */ /* 0x0101680000300800 */
[----:B-1----:R0:W5:Y:S04]  /*74480*/  LDL.LU R3, [R1+0x1c0] ;  /* 0x0001c00001037983 */ /* 0x0021680000300800 */
[----:B------:R0:W5:Y:S01]  /*74490*/  LDL.LU R0, [R1+0x1a4] ;  /* 0x0001a40001007983 */ /* 0x0001620000300800 */
[----:B------:R-:W-:-:S02]  /*744a0*/  IMAD.MOV.U32 R15, RZ, RZ, 0x1f ;  /* 0x0000001fff0f7424 */ /* 0x000fc400078e00ff */
[----:B------:R-:W-:Y:S01]  /*744b0*/  IMAD.MOV.U32 R14, RZ, RZ, R85 ;  /* 0x000000ffff0e7224 */ /* 0x000fe200078e0055 */
[----:B------:R0:W5:Y:S01]  /*744c0*/  LDL.LU R24, [R1+0x21c] ;  /* 0x00021c0001187983 */ /* 0x0001620000300800 */
[----:B------:R-:W-:-:S07]  /*744d0*/  IMAD.MOV.U32 R16, RZ, RZ, -0x1 ;  /* 0xffffffffff107424 */ /* 0x000fce00078e00ff */
[----:B0----5:R-:W-:Y:S05]  /*744e0*/  WARPSYNC.COLLECTIVE R16, `(.L_x_1908) ;  /* 0x0000000010087348 */ /* 0x021fea0003c00000 */
[----:B------:R1:W2:Y:S02]  /*744f0*/  SHFL.IDX P0, R15, R14, R252, R15 ;  /* 0x000000fc0e0f7389 */ /* 0x0002a4000000000f */
[----:B012--5:R-:W-:Y:S05]  /*74500*/  ENDCOLLECTIVE ;  /* 0x000000000000791b */ /* 0x027fea0003800000 */
.L_x_1908:
[----:B------:R-:W-:Y:S02]  /*74510*/  IMAD.MOV.U32 R14, RZ, RZ, R15 ;  /* 0x000000ffff0e7224 */ /* 0x000fe400078e000f */
[----:B------:R-:W-:-:S03]  /*74520*/  IMAD.MOV.U32 R15, RZ, RZ, 0x1f ;  /* 0x0000001fff0f7424 */ /* 0x000fc600078e00ff */
        /* <DEDUP_REMOVED lines=15> */
[----:B------:R-:W-:-:S03]  /*74620*/  IMAD.MOV.U32 R14, RZ, RZ, R86 ;  /* 0x000000ffff0e7224 */ /* 0x000fc600078e0056 */
[----:B------:R0:W5:Y:S04]  /*74630*/  LDL.LU R23, [R1+0x218] ;  /* 0x0002180001177983 */ /* 0x0001680000300800 */
[----:B0----5:R-:W-:Y:S05]  /*74640*/  WARPSYNC.COLLECTIVE R16, `(.L_x_1909) ;  /* 0x0000000010087348 */ /* 0x021fea0003c00000 */
[----:B------:R1:W2:Y:S02]  /*74650*/  SHFL.IDX P0, R15, R14, R252, R15 ;  /* 0x000000fc0e0f7389 */ /* 0x0002a4000000000f */
[----:B012--5:R-:W-:Y:S05]  /*74660*/  ENDCOLLECTIVE ;  /* 0x000000000000791b */ /* 0x027fea0003800000 */
.L_x_1909:
[--C-:B------:R-:W-:Y:S02]  /*74670*/  LOP3.LUT R165, R22, R69, R15.reuse, 0x78, !PT ;  /* 0x0000004516a57212 */ /* 0x100fe400078e780f */
        /* <DEDUP_REMOVED lines=14> */
[----:B------:R-:W-:Y:S02]  /*74760*/  IMAD.MOV.U32 R15, RZ, RZ, 0x1f ;  /* 0x0000001fff0f7424 */ /* 0x000fe400078e00ff */
[----:B------:R-:W-:Y:S01]  /*74770*/  IMAD.MOV.U32 R14, RZ, RZ, R87 ;  /* 0x000000ffff0e7224 */ /* 0x000fe200078e0057 */
[----:B------:R0:W5:Y:S06]  /*74780*/  LDL.LU R26, [R1+0x198] ;  /* 0x00019800011a7983 */ /* 0x00016c0000300800 */
[----:B0----5:R-:W-:Y:S05]  /*74790*/  WARPSYNC.COLLECTIVE R16, `(.L_x_1910) ;  /* 0x0000000010087348 */ /* 0x021fea0003c00000 */
[----:B------:R1:W2:Y:S02]  /*747a0*/  SHFL.IDX P0, R15, R14, R252, R15 ;  /* 0x000000fc0e0f7389 */ /* 0x0002a4000000000f */
[----:B012--5:R-:W-:Y:S05]  /*747b0*/  ENDCOLLECTIVE ;  /* 0x000000000000791b */ /* 0x027fea0003800000 */
.L_x_1910:
[----:B------:R0:W5:Y:S01]  /*747c0*/  LDL.LU R25, [R1+0x188] ;  /* 0x0001880001197983 */ /* 0x0001620000300800 */
[----:B------:R-:W-:Y:S02]  /*747d0*/  IMAD.MOV.U32 R14, RZ, RZ, R11 ;  /* 0x000000ffff0e7224 */ /* 0x000fe400078e000b */
[----:B------:R-:W-:Y:S02]  /*747e0*/  IMAD.MOV.U32 R16, RZ, RZ, R15 ;  /* 0x000000ffff107224 */ /* 0x000fe400078e000f */
[----:B------:R-:W-:-:S03]  /*747f0*/  IMAD.MOV.U32 R15, RZ, RZ, 0x1f ;  /* 0x0000001fff0f7424 */ /* 0x000fc600078e00ff */
        /* <DEDUP_REMOVED lines=12> */
[----:B------:R-:W-:Y:S01]  /*748c0*/  LOP3.LUT R6, R2, R42, R16, 0x78, !PT ;  /* 0x0000002a02067212 */ /* 0x000fe200078e7810 */
[----:B------:R-:W-:Y:S02]  /*748d0*/  IMAD.MOV.U32 R16, RZ, RZ, -0x1 ;  /* 0xffffffffff107424 */ /* 0x000fe400078e00ff */
[----:B------:R0:W5:Y:S05]  /*748e0*/  LDL.LU R2, [R1+0x30] ;  /* 0x0000300001027983 */ /* 0x00016a0000300800 */
[----:B0----5:R-:W-:Y:S05]  /*748f0*/  WARPSYNC.COLLECTIVE R16, `(.L_x_1911) ;  /* 0x0000000010087348 */ /* 0x021fea0003c00000 */
[----:B------:R1:W2:Y:S02]  /*74900*/  SHFL.IDX P0, R15, R14, R252, R15 ;  /* 0x000000fc0e0f7389 */ /* 0x0002a4000000000f */
[----:B012--5:R-:W-:Y:S05]  /*74910*/  ENDCOLLECTIVE ;  /* 0x000000000000791b */ /* 0x027fea0003800000 */
.L_x_1911:
        /* <DEDUP_REMOVED lines=14> */
[----:B------:R0:W5:Y:S04]  /*74a00*/  LDL.LU R3, [R1+0x3c] ;  /* 0x00003c0001037983 */ /* 0x0001680000300800 */
[----:B------:R0:W5:Y:S04]  /*74a10*/  LDL.LU R0, [R1+0x2c] ;  /* 0x00002c0001007983 */ /* 0x0001680000300800 */
[----:B------:R0:W5:Y:S01]  /*74a20*/  LDL.LU R28, [R1+0x190] ;  /* 0x00019000011c7983 */ /* 0x0001620000300800 */
[----:B------:R-:W-:Y:S01]  /*74a30*/  LOP3.LUT R7, R7, R55, R14, 0x78, !PT ;  /* 0x0000003707077212 */ /* 0x000fe200078e780e */
[----:B------:R-:W-:-:S02]  /*74a40*/  IMAD.MOV.U32 R15, RZ, RZ, 0x1f ;  /* 0x0000001fff0f7424 */ /* 0x000fc400078e00ff */
[----:B------:R-:W-:Y:S01]  /*74a50*/  IMAD.MOV.U32 R14, RZ, RZ, R158 ;  /* 0x000000ffff0e7224 */ /* 0x000fe200078e009e */
[----:B------:R0:W5:Y:S06]  /*74a60*/  LDL.LU R27, [R1+0x148] ;  /* 0x00014800011b7983 */ /* 0x00016c0000300800 */
[----:B0----5:R-:W-:Y:S05]  /*74a70*/  WARPSYNC.COLLECTIVE R16, `(.L_x_1912) ;  /* 0x0000000010087348 */ /* 0x021fea0003c00000 */
[----:B------:R1:W2:Y:S02]  /*74a80*/  SHFL.IDX P0, R15, R14, R252, R15 ;  /* 0x000000fc0e0f7389 */ /* 0x0002a4000000000f */
[----:B012--5:R-:W-:Y:S05]  /*74a90*/  ENDCOLLECTIVE ;  /* 0x000000000000791b */ /* 0x027fea0003800000 */
.L_x_1912:
[----:B------:R-:W-:Y:S01]  /*74aa0*/  IMAD.MOV.U32 R14, RZ, RZ, R159 ;  /* 0x000000ffff0e7224 */ /* 0x000fe200078e009f */
[--C-:B------:R-:W-:Y:S02]  /*74ab0*/  LOP3.LUT R115, R26, R68, R15.reuse, 0x78, !PT ;  /* 0x000000441a737212 */ /* 0x100fe400078e780f */
[--C-:B------:R-:W-:Y:S01]  /*74ac0*/  LOP3.LUT R114, R25, R64, R15.reuse, 0x78, !PT ;  /* 0x0000004019727212 */ /* 0x100fe200078e780f */
        /* <DEDUP_REMOVED lines=10> */
[----:B------:R-:W-:Y:S01]  /*74b70*/  LOP3.LUT R4, R2, R40, R15, 0x78, !PT ;  /* 0x0000002802047212 */ /* 0x000fe200078e780f */
[----:B------:R-:W-:Y:S01]  /*74b80*/  IMAD.MOV.U32 R15, RZ, RZ, 0x1f ;  /* 0x0000001fff0f7424 */ /* 0x000fe200078e00ff */
[----:B------:R0:W5:Y:S04]  /*74b90*/  LDL.LU R2, [R1+0x28] ;  /* 0x0000280001027983 */ /* 0x0001680000300800 */
[----:B------:R0:W5:Y:S02]  /*74ba0*/  LDL.LU R25, [R1+0x18c] ;  /* 0x00018c0001197983 */ /* 0x0001640000300800 */
[----:B0----5:R-:W-:Y:S05]  /*74bb0*/  WARPSYNC.COLLECTIVE R16, `(.L_x_1913) ;  /* 0x0000000010087348 */ /* 0x021fea0003c00000 */
[----:B------:R1:W2:Y:S02]  /*74bc0*/  SHFL.IDX P0, R15, R14, R252, R15 ;  /* 0x000000fc0e0f7389 */ /* 0x0002a4000000000f */
[----:B012--5:R-:W-:Y:S05]  /*74bd0*/  ENDCOLLECTIVE ;  /* 0x000000000000791b */ /* 0x027fea0003800000 */
.L_x_1913:
[----:B------:R-:W-:-:S05]  /*74be0*/  IMAD.MOV.U32 R16, RZ, RZ, R15 ;  /* 0x000000ffff107224 */ /* 0x000fca00078e000f */
[--C-:B------:R-:W-:Y:S02]  /*74bf0*/  LOP3.LUT R173, R24, R69, R16.reuse, 0x78, !PT ;  /* 0x0000004518ad7212 */ /* 0x100fe400078e7810 */
[----:B------:R-:W-:Y:S01]  /*74c00*/  LOP3.LUT R172, R23, R65, R16, 0x78, !PT ;  /* 0x0000004117ac7212 */ /* 0x000fe200078e7810 */
[----:B------:R0:W5:Y:S04]  /*74c10*/  LDL.LU R24, [R1+0x144] ;  /* 0x0001440001187983 */ /* 0x0001680000300800 */
[----:B------:R0:W5:Y:S01]  /*74c20*/  LDL.LU R23, [R1+0x74] ;  /* 0x0000740001177983 */ /* 0x0001620000300800 */
[----:B------:R-:W-:Y:S02]  /*74c30*/  IMAD.MOV.U32 R15, RZ, RZ, 0x1f ;  /* 0x0000001fff0f7424 */ /* 0x000fe400078e00ff */
[----:B------:R-:W-:Y:S01]  /*74c40*/  IMAD.MOV.U32 R14, RZ, RZ, R160 ;  /* 0x000000ffff0e7224 */ /* 0x000fe200078e00a0 */
[----:B------:R-:W-:-:S02]  /*74c50*/  LOP3.LUT R171, R22, R61, R16, 0x78, !PT ;  /* 0x0000003d16ab7212 */ /* 0x000fc400078e7810 */
[----:B------:R0:W5:Y:S01]  /*74c60*/  LDL.LU R22, [R1+0x64] ;  /* 0x0000640001167983 */ /* 0x0001620000300800 */
[--C-:B------:R-:W-:Y:S02]  /*74c70*/  LOP3.LUT R170, R21, R57, R16.reuse, 0x78, !PT ;  /* 0x0000003915aa7212 */ /* 0x100fe400078e7810 */
[--C-:B------:R-:W-:Y:S02]  /*74c80*/  LOP3.LUT R5, R5, R53, R16.reuse, 0x78, !PT ;  /* 0x0000003505057212 */ /* 0x100fe400078e7810 */
[--C-:B------:R-:W-:Y:S02]  /*74c90*/  LOP3.LUT R123, R12, R49, R16.reuse, 0x78, !PT ;  /* 0x000000310c7b7212 */ /* 0x100fe400078e7810 */
[--C-:B------:R-:W-:Y:S02]  /*74ca0*/  LOP3.LUT R122, R3, R45, R16.reuse, 0x78, !PT ;  /* 0x0000002d037a7212 */ /* 0x100fe400078e7810 */
[----:B------:R0:W5:Y:S01]  /*74cb0*/  LDL.LU R3, [R1+0x54] ;  /* 0x0000540001037983 */ /* 0x0001620000300800 */
[----:B------:R-:W-:-:S03]  /*74cc0*/  LOP3.LUT R121, R0, R41, R16, 0x78, !PT ;  /* 0x0000002900797212 */ /* 0x000fc600078e7810 */
[----:B------:R0:W5:Y:S01]  /*74cd0*/  LDL.LU R21, [R1+0x44] ;  /* 0x0000440001157983 */ /* 0x0001620000300800 */
[----:B------:R-:W-:-:S03]  /*74ce0*/  IMAD.MOV.U32 R16, RZ, RZ, -0x1 ;  /* 0xffffffffff107424 */ /* 0x000fc600078e00ff */
[----:B------:R0:W5:Y:S04]  /*74cf0*/  LDL.LU R12, [R1+0x34] ;  /* 0x00003400010c7983 */ /* 0x0001680000300800 */
[----:B------:R0:W5:Y:S02]  /*74d00*/  LDL.LU R0, [R1+0x24] ;  /* 0x0000240001007983 */ /* 0x0001640000300800 */
[----:B0----5:R-:W-:Y:S05]  /*74d10*/  WARPSYNC.COLLECTIVE R16, `(.L_x_1914) ;  /* 0x0000000010087348 */ /* 0x021fea0003c00000 */
[----:B------:R1:W2:Y:S02]  /*74d20*/  SHFL.IDX P0, R15, R14, R252, R15 ;  /* 0x000000fc0e0f7389 */ /* 0x0002a4000000000f */
[----:B012--5:R-:W-:Y:S05]  /*74d30*/  ENDCOLLECTIVE ;  /* 0x000000000000791b */ /* 0x027fea0003800000 */
.L_x_1914:
[----:B------:R0:W5:Y:S04]  /*74d40*/  LDL.LU R30, [R1+0x20] ;  /* 0x00002000011e7983 */ /* 0x0001680000300800 */
[----:B------:R0:W5:Y:S01]  /*74d50*/  LDL.LU R29, [R1+0x10] ;  /* 0x00001000011d7983 */ /* 0x0001620000300800 */
[----:B------:R-:W-:-:S05]  /*74d60*/  IMAD.MOV.U32 R14, RZ, RZ, R15 ;  /* 0x000000ffff0e7224 */ /* 0x000fca00078e000f */
[--C-:B------:R-:W-:Y:S02]  /*74d70*/  LOP3.LUT R127, R28, R70, R14.reuse, 0x78, !PT ;  /* 0x000000461c7f7212 */ /* 0x100fe400078e780e */
[----:B------:R0:W5:Y:S01]  /*74d80*/  LDL.LU R28, [R1] ;  /* 0x00000000011c7983 */ /* 0x0001620000300800 */
[--C-:B------:R-:W-:Y:S01]  /*74d90*/  LOP3.LUT R126, R27, R66, R14.reuse, 0x78, !PT ;  /* 0x000000421b7e7212 */ /* 0x100fe200078e780e */
[----:B------:R-:W-:Y:S01]  /*74da0*/  IMAD.MOV.U32 R15, RZ, RZ, 0x1f ;  /* 0x0000001fff0f7424 */ /* 0x000fe200078e00ff */
[--C-:B------:R-:W-:Y:S02]  /*74db0*/  LOP3.LUT R125, R26, R62, R14.reuse, 0x78, !PT ;  /* 0x0000003e1a7d7212 */ /* 0x100fe400078e780e */
[--C-:B------:R-:W-:Y:S02]  /*74dc0*/  LOP3.LUT R124, R20, R58, R14.reuse, 0x78, !PT ;  /* 0x0000003a147c7212 */ /* 0x100fe400078e780e */
[--C-:B------:R-:W-:Y:S02]  /*74dd0*/  LOP3.LUT R130, R19, R54, R14.reuse, 0x78, !PT ;  /* 0x0000003613827212 */ /* 0x100fe400078e780e */
[----:B------:R-:W-:-:S02]  /*74de0*/  LOP3.LUT R129, R18, R50, R14, 0x78, !PT ;  /* 0x0000003212817212 */ /* 0x000fc400078e780e */
[--C-:B------:R-:W-:Y:S02]  /*74df0*/  LOP3.LUT R128, R17, R46, R14.reuse, 0x78, !PT ;  /* 0x0000002e11807212 */ /* 0x100fe400078e780e */
[----:B------:R0:W5:Y:S04]  /*74e00*/  LDL.LU R17, [R1+0x9ac] ;  /* 0x0009ac0001117983 */ /* 0x0001680000300800 */
[----:B------:R0:W5:Y:S04]  /*74e10*/  LDL.LU R18, [R1+0x9b0] ;  /* 0x0009b00001127983 */ /* 0x0001680000300800 */
[----:B------:R0:W5:Y:S04]  /*74e20*/  LDL.LU R19, [R1+0x9b4] ;  /* 0x0009b40001137983 */ /* 0x0001680000300800 */
[----:B------:R0:W5:Y:S01]  /*74e30*/  LDL.LU R20, [R1+0x9b8] ;  /* 0x0009b80001147983 */ /* 0x0001620000300800 */
[----:B------:R-:W-:Y:S01]  /*74e40*/  LOP3.LUT R2, R2, R42, R14, 0x78, !PT ;  /* 0x0000002a02027212 */ /* 0x000fe200078e780e */
[----:B------:R-:W-:-:S02]  /*74e50*/  IMAD.MOV.U32 R14, RZ, RZ, R161 ;  /* 0x000000ffff0e7224 */ /* 0x000fc400078e00a1 */
[----:B------:R0:W5:Y:S05]  /*74e60*/  LDL.LU R27, [R1+0x9bc] ;  /* 0x0009bc00011b7983 */ /* 0x00016a0000300800 */
[----:B0----5:R-:W-:Y:S05]  /*74e70*/  WARPSYNC.COLLECTIVE R16, `(.L_x_1915) ;  /* 0x0000000010087348 */ /* 0x021fea0003c00000 */
[----:B------:R1:W2:Y:S02]  /*74e80*/  SHFL.IDX P0, R15, R14, R252, R15 ;  /* 0x000000fc0e0f7389 */ /* 0x0002a4000000000f */
[----:B012--5:R-:W-:Y:S05]  /*74e90*/  ENDCOLLECTIVE ;  /* 0x000000000000791b */ /* 0x027fea0003800000 */
.L_x_1915:
        /* <DEDUP_REMOVED lines=9> */
[----:B------:R-:W-:Y:S01]  /*74f30*/  LOP3.LUT R133, R0, R43, R15, 0x78, !PT ;  /* 0x0000002b00857212 */ /* 0x000fe200078e780f */
[----:B------:R-:W-:Y:S02]  /*74f40*/  IMAD.MOV.U32 R15, RZ, RZ, 0x1f ;  /* 0x0000001fff0f7424 */ /* 0x000fe400078e00ff */
[----:B------:R0:W5:Y:S04]  /*74f50*/  LDL.LU R33, [R1+0xc] ;  /* 0x00000c0001217983 */ /* 0x0001680000300800 */
[----:B------:R0:W5:Y:S02]  /*74f60*/  LDL.LU R22, [R1+0x9c0] ;  /* 0x0009c00001167983 */ /* 0x0001640000300800 */
[----:B0----5:R-:W-:Y:S05]  /*74f70*/  WARPSYNC.COLLECTIVE R16, `(.L_x_1916) ;  /* 0x0000000010087348 */ /* 0x021fea0003c00000 */
[----:B------:R1:W2:Y:S02]  /*74f80*/  SHFL.IDX P0, R15, R14, R252, R15 ;  /* 0x000000fc0e0f7389 */ /* 0x0002a4000000000f */
[----:B012--5:R-:W-:Y:S05]  /*74f90*/  ENDCOLLECTIVE ;  /* 0x000000000000791b */ /* 0x027fea0003800000 */
.L_x_1916:
[----:B------:R0:W5:Y:S04]  /*74fa0*/  LDL.LU R23, [R1+0x9c4] ;  /* 0x0009c40001177983 */ /* 0x0001680000300800 */
[----:B------:R0:W5:Y:S04]  /*74fb0*/  LDL.LU R24, [R1+0x9c8] ;  /* 0x0009c80001187983 */ /* 0x0001680000300800 */
[----:B------:R0:W5:Y:S04]  /*74fc0*/  LDL.LU R25, [R1+0x9cc] ;  /* 0x0009cc0001197983 */ /* 0x0001680000300800 */
[----:B------:R0:W5:Y:S04]  /*74fd0*/  LDL.LU R26, [R1+0x9d0] ;  /* 0x0009d000011a7983 */ /* 0x0001680000300800 */
[----:B------:R0:W5:Y:S01]  /*74fe0*/  LDL.LU R0, [R1+0x9d4] ;  /* 0x0009d40001007983 */ /* 0x0001620000300800 */
[----:B------:R-:W-:-:S03]  /*74ff0*/  IMAD.MOV.U32 R21, RZ, RZ, R15 ;  /* 0x000000ffff157224 */ /* 0x000fc600078e000f */
[----:B------:R0:W5:Y:S02]  /*75000*/  LDL.LU R73, [R1+0x18] ;  /* 0x0000180001497983 */ /* 0x0001640000300800 */
[--C-:B------:R-:W-:Y:S02]  /*75010*/  LOP3.LUT R137, R28, R60, R21.reuse, 0x78, !PT ;  /* 0x0000003c1c897212 */ /* 0x100fe400078e7815 */
[----:B------:R0:W5:Y:S01]  /*75020*/  LDL.LU R74, [R1+0x8] ;  /* 0x00000800014a7983 */ /* 0x0001620000300800 */
[--C-:B------:R-:W-:Y:S02]  /*75030*/  LOP3.LUT R138, R29, R64, R21.reuse, 0x78, !PT ;  /* 0x000000401d8a7212 */ /* 0x100fe400078e7815 */
[----:B------:R-:W-:Y:S01]  /*75040*/  LOP3.LUT R139, R30, R68, R21, 0x78, !PT ;  /* 0x000000441e8b7212 */ /* 0x000fe200078e7815 */
[----:B------:R0:W5:Y:S04]  /*75050*/  LDL.LU R28, [R1+0x9d8] ;  /* 0x0009d800011c7983 */ /* 0x0001680000300800 */
[----:B------:R0:W5:Y:S04]  /*75060*/  LDL.LU R29, [R1+0x9dc] ;  /* 0x0009dc00011d7983 */ /* 0x0001680000300800 */
[----:B------:R0:W5:Y:S04]  /*75070*/  LDL.LU R30, [R1+0x9e0] ;  /* 0x0009e000011e7983 */ /* 0x0001680000300800 */
[----:B------:R0:W5:Y:S04]  /*75080*/  LDL.LU R31, [R1+0x9e4] ;  /* 0x0009e400011f7983 */ /* 0x0001680000300800 */
[----:B------:R0:W5:Y:S04]  /*75090*/  LDL.LU R32, [R1+0x9e8] ;  /* 0x0009e80001207983 */ /* 0x0001680000300800 */
[----:B------:R0:W5:Y:S04]  /*750a0*/  LDL.LU R84, [R1+0x9ec] ;  /* 0x0009ec0001547983 */ /* 0x0001680000300800 */
[----:B------:R0:W5:Y:S01]  /*750b0*/  LDL.LU R107, [R1+0x14] ;  /* 0x00001400016b7983 */ /* 0x0001620000300800 */
[----:B------:R-:W-:-:S02]  /*750c0*/  IMAD.MOV.U32 R15, RZ, RZ, 0x1f ;  /* 0x0000001fff0f7424 */ /* 0x000fc400078e00ff */
[----:B------:R-:W-:-:S07]  /*750d0*/  IMAD.MOV.U32 R14, RZ, RZ, R80 ;  /* 0x000000ffff0e7224 */ /* 0x000fce00078e0050 */
[----:B0----5:R-:W-:Y:S05]  /*750e0*/  WARPSYNC.COLLECTIVE R16, `(.L_x_1917) ;  /* 0x0000000010087348 */ /* 0x021fea0003c00000 */
[----:B------:R1:W2:Y:S02]  /*750f0*/  SHFL.IDX P0, R15, R14, R252, R15 ;  /* 0x000000fc0e0f7389 */ /* 0x0002a4000000000f */
[----:B012--5:R-:W-:Y:S05]  /*75100*/  ENDCOLLECTIVE ;  /* 0x000000000000791b */ /* 0x027fea0003800000 */
.L_x_1917:
[----:B------:R-:W-:Y:S01]  /*75110*/  IMAD.MOV.U32 R14, RZ, RZ, R81 ;  /* 0x000000ffff0e7224 */ /* 0x000fe200078e0051 */
[--C-:B------:R-:W-:Y:S02]  /*75120*/  LOP3.LUT R17, R17, R56, R21.reuse, 0x78, !PT ;  /* 0x0000003811117212 */ /* 0x100fe400078e7815 */
[--C-:B------:R-:W-:Y:S02]  /*75130*/  LOP3.LUT R18, R18, R52, R21.reuse, 0x78, !PT ;  /* 0x0000003412127212 */ /* 0x100fe400078e7815 */
[--C-:B------:R-:W-:Y:S02]  /*75140*/  LOP3.LUT R19, R19, R48, R21.reuse, 0x78, !PT ;  /* 0x0000003013137212 */ /* 0x100fe400078e7815 */
[--C-:B------:R-:W-:Y:S02]  /*75150*/  LOP3.LUT R20, R20, R44, R21.reuse, 0x78, !PT ;  /* 0x0000002c14147212 */ /* 0x100fe400078e7815 */
[----:B------:R-:W-:Y:S01]  /*75160*/  LOP3.LUT R21, R27, R40, R21, 0x78, !PT ;  /* 0x000000281b157212 */ /* 0x000fe200078e7815 */
[----:B------:R-:W-:-:S02]  /*75170*/  IMAD.MOV.U32 R27, RZ, RZ, R15 ;  /* 0x000000ffff1b7224 */ /* 0x000fc400078e000f */
[----:B------:R-:W-:-:S07]  /*75180*/  IMAD.MOV.U32 R15, RZ, RZ, 0x1f ;  /* 0x0000001fff0f7424 */ /* 0x000fce00078e00ff */
[----:B------:R-:W-:Y:S05]  /*75190*/  WARPSYNC.COLLECTIVE R16, `(.L_x_1918) ;  /* 0x0000000010087348 */ /* 0x000fea0003c00000 */
[----:B------:R0:W1:Y:S02]  /*751a0*/  SHFL.IDX P0, R15, R14, R252, R15 ;  /* 0x000000fc0e0f7389 */ /* 0x000064000000000f */
[----:B01----:R-:W-:Y:S05]  /*751b0*/  ENDCOLLECTIVE ;  /* 0x000000000000791b */ /* 0x003fea0003800000 */
.L_x_1918:
[----:B------:R-:W-:Y:S01]  /*751c0*/  IMAD.MOV.U32 R14, RZ, RZ, R82 ;  /* 0x000000ffff0e7224 */ /* 0x000fe200078e0052 */
[--C-:B------:R-:W-:Y:S02]  /*751d0*/  LOP3.LUT R12, R12, R69, R27.reuse, 0x78, !PT ;  /* 0x000000450c0c7212 */ /* 0x100fe400078e781b */
[----:B------:R-:W-:Y:S01]  /*751e0*/  LOP3.LUT R72, R33, R65, R27, 0x78, !PT ;  /* 0x0000004121487212 */ /* 0x000fe200078e781b */
[----:B------:R-:W-:Y:S02]  /*751f0*/  IMAD.MOV.U32 R33, RZ, RZ, R15 ;  /* 0x000000ffff217224 */ /* 0x000fe400078e000f */
[----:B------:R-:W-:Y:S01]  /*75200*/  IMAD.MOV.U32 R15, RZ, RZ, 0x1f ;  /* 0x0000001fff0f7424 */ /* 0x000fe200078e00ff */
[--C-:B------:R-:W-:Y:S02]  /*75210*/  LOP3.LUT R22, R22, R61, R27.reuse, 0x78, !PT ;  /* 0x0000003d16167212 */ /* 0x100fe400078e781b */
[--C-:B------:R-:W-:Y:S02]  /*75220*/  LOP3.LUT R23, R23, R57, R27.reuse, 0x78, !PT ;  /* 0x0000003917177212 */ /* 0x100fe400078e781b */
[----:B------:R-:W-:-:S02]  /*75230*/  LOP3.LUT R24, R24, R53, R27, 0x78, !PT ;  /* 0x0000003518187212 */ /* 0x000fc400078e781b */
[--C-:B------:R-:W-:Y:S02]  /*75240*/  LOP3.LUT R25, R25, R49, R27.reuse, 0x78, !PT ;  /* 0x0000003119197212 */ /* 0x100fe400078e781b */
[----:B------:R-:W-:-:S07]  /*75250*/  LOP3.LUT R26, R26, R45, R27, 0x78, !PT ;  /* 0x0000002d1a1a7212 */ /* 0x000fce00078e781b */
[----:B------:R-:W-:Y:S05]  /*75260*/  WARPSYNC.COLLECTIVE R16, `(.L_x_1919) ;  /* 0x0000000010087348 */ /* 0x000fea0003c00000 */
[----:B------:R0:W1:Y:S02]  /*75270*/  SHFL.IDX P0, R15, R14, R252, R15 ;  /* 0x000000fc0e0f7389 */ /* 0x000064000000000f */
[----:B01----:R-:W-:Y:S05]  /*75280*/  ENDCOLLECTIVE ;  /* 0x000000000000791b */ /* 0x003fea0003800000 */
.L_x_1919:
[----:B------:R-:W-:Y:S02]  /*75290*/  LOP3.LUT R27, R0, R41, R27, 0x78, !PT ;  /* 0x00000029001b7212 */ /* 0x000fe400078e781b */
[----:B------:R0:W5:Y:S04]  /*752a0*/  LDL.LU R0, [R1+0x4] ;  /* 0x0000040001007983 */ /* 0x0001680000300800 */
[----:B------:R0:W5:Y:S04]  /*752b0*/  LDL.LU R34, [R1+0x9f0] ;  /* 0x0009f00001227983 */ /* 0x0001680000300800 */
[----:B------:R0:W5:Y:S04]  /*752c0*/  LDL.LU R35, [R1+0x9f4] ;  /* 0x0009f40001237983 */ /* 0x0001680000300800 */
[----:B------:R0:W5:Y:S04]  /*752d0*/  LDL.LU R36, [R1+0x9f8] ;  /* 0x0009f80001247983 */ /* 0x0001680000300800 */
[----:B------:R0:W5:Y:S04]  /*752e0*/  LDL.LU R75, [R1+0x9fc] ;  /* 0x0009fc00014b7983 */ /* 0x0001680000300800 */
[----:B------:R0:W5:Y:S04]  /*752f0*/  LDL.LU R83, [R1+0xa00] ;  /* 0x000a000001537983 */ /* 0x0001680000300800 */
[----:B------:R0:W5:Y:S01]  /*75300*/  LDL.LU R132, [R1+0xa04] ;  /* 0x000a040001847983 */ /* 0x0001620000300800 */
[----:B------:R-:W-:-:S02]  /*75310*/  LOP3.LUT R73, R73, R70, R33, 0x78, !PT ;  /* 0x0000004649497212 */ /* 0x000fc400078e7821 */
[--C-:B------:R-:W-:Y:S01]  /*75320*/  LOP3.LUT R74, R74, R66, R33.reuse, 0x78, !PT ;  /* 0x000000424a4a7212 */ /* 0x100fe200078e7821 */
[----:B------:R0:W5:Y:S01]  /*75330*/  LDL.LU R95, [R1+0xa08] ;  /* 0x000a0800015f7983 */ /* 0x0001620000300800 */
[--C-:B------:R-:W-:Y:S02]  /*75340*/  LOP3.LUT R28, R28, R62, R33.reuse, 0x78, !PT ;  /* 0x0000003e1c1c7212 */ /* 0x100fe400078e7821 */
[--C-:B------:R-:W-:Y:S01]  /*75350*/  LOP3.LUT R29, R29, R58, R33.reuse, 0x78, !PT ;  /* 0x0000003a1d1d7212 */ /* 0x100fe200078e7821 */
[----:B------:R0:W5:Y:S01]  /*75360*/  LDL.LU R96, [R1+0xa0c] ;  /* 0x000a0c0001607983 */ /* 0x0001620000300800 */
[--C-:B------:R-:W-:Y:S02]  /*75370*/  LOP3.LUT R30, R30, R54, R33.reuse, 0x78, !PT ;  /* 0x000000361e1e7212 */ /* 0x100fe400078e7821 */
[--C-:B------:R-:W-:Y:S02]  /*75380*/  LOP3.LUT R31, R31, R50, R33.reuse, 0x78, !PT ;  /* 0x000000321f1f7212 */ /* 0x100fe400078e7821 */
[----:B------:R-:W-:-:S02]  /*75390*/  LOP3.LUT R32, R32, R46, R33, 0x78, !PT ;  /* 0x0000002e20207212 */ /* 0x000fc400078e7821 */
[----:B------:R-:W-:Y:S01]  /*753a0*/  LOP3.LUT R33, R84, R42, R33, 0x78, !PT ;  /* 0x0000002a54217212 */ /* 0x000fe200078e7821 */
[----:B------:R-:W-:-:S05]  /*753b0*/  IMAD.MOV.U32 R84, RZ, RZ, R15 ;  /* 0x000000ffff547224 */ /* 0x000fca00078e000f */
[----:B------:R-:W-:Y:S02]  /*753c0*/  LOP3.LUT R136, R107, R71, R84, 0x78, !PT ;  /* 0x000000476b887212 */ /* 0x000fe400078e7854 */
[----:B------:R0:W5:Y:S04]  /*753d0*/  LDL.LU R107, [R1+0xa10] ;  /* 0x000a1000016b7983 */ /* 0x0001680000300800 */
        /* <DEDUP_REMOVED lines=13> */
[----:B------:R-:W-:Y:S01]  /*754b0*/  IMAD.MOV.U32 R14, RZ, RZ, R76 ;  /* 0x000000ffff0e7224 */ /* 0x000fe200078e004c */
[----:B------:R0:W5:Y:S06]  /*754c0*/  LDL.LU R235, [R1+0xa44] ;  /* 0x000a440001eb7983 */ /* 0x00016c0000300800 */
[----:B0----5:R-:W-:Y:S05]  /*754d0*/  WARPSYNC.COLLECTIVE R16, `(.L_x_1920) ;  /* 0x0000000010087348 */ /* 0x021fea0003c00000 */
[----:B------:R1:W2:Y:S02]  /*754e0*/  SHFL.IDX P0, R15, R14, R252, R15 ;  /* 0x000000fc0e0f7389 */ /* 0x0002a4000000000f */
[----:B012--5:R-:W-:Y:S05]  /*754f0*/  ENDCOLLECTIVE ;  /* 0x000000000000791b */ /* 0x027fea0003800000 */
.L_x_1920:
[----:B------:R0:W5:Y:S04]  /*75500*/  LDL.LU R243, [R1+0xa48] ;  /* 0x000a480001f37983 */ /* 0x0001680000300800 */
[----:B------:R0:W5:Y:S01]  /*75510*/  LDL.LU R251, [R1+0xa4c] ;  /* 0x000a4c0001fb7983 */ /* 0x0001620000300800 */
[----:B------:R-:W-:Y:S01]  /*75520*/  IMAD.MOV.U32 R14, RZ, RZ, R77 ;  /* 0x000000ffff0e7224 */ /* 0x000fe200078e004d */
[--C-:B------:R-:W-:Y:S02]  /*75530*/  LOP3.LUT R0, R0, R67, R84.reuse, 0x78, !PT ;  /* 0x0000004300007212 */ /* 0x100fe400078e7854 */
[--C-:B------:R-:W-:Y:S02]  /*75540*/  LOP3.LUT R34, R34, R63, R84.reuse, 0x78, !PT ;  /* 0x0000003f22227212 */ /* 0x100fe400078e7854 */
[----:B------:R-:W-:-:S02]  /*75550*/  LOP3.LUT R35, R35, R59, R84, 0x78, !PT ;  /* 0x0000003b23237212 */ /* 0x000fc400078e7854 */
[--C-:B------:R-:W-:Y:S02]  /*75560*/  LOP3.LUT R36, R36, R55, R84.reuse, 0x78, !PT ;  /* 0x0000003724247212 */ /* 0x100fe400078e7854 */
[--C-:B------:R-:W-:Y:S02]  /*75570*/  LOP3.LUT R75, R75, R51, R84.reuse, 0x78, !PT ;  /* 0x000000334b4b7212 */ /* 0x100fe400078e7854 */
[--C-:B------:R-:W-:Y:S02]  /*75580*/  LOP3.LUT R83, R83, R47, R84.reuse, 0x78, !PT ;  /* 0x0000002f53537212 */ /* 0x100fe400078e7854 */
[----:B------:R-:W-:Y:S01]  /*75590*/  LOP3.LUT R84, R132, R43, R84, 0x78, !PT ;  /* 0x0000002b84547212 */ /* 0x000fe200078e7854 */
[----:B------:R-:W-:Y:S02]  /*755a0*/  IMAD.MOV.U32 R132, RZ, RZ, R15 ;  /* 0x000000ffff847224 */ /* 0x000fe400078e000f */
[----:B0-----:R-:W-:-:S07]  /*755b0*/  IMAD.MOV.U32 R15, RZ, RZ, 0x1f ;  /* 0x0000001fff0f7424 */ /* 0x001fce00078e00ff */
[----:B-----5:R-:W-:Y:S05]  /*755c0*/  WARPSYNC.COLLECTIVE R16, `(.L_x_1921) ;  /* 0x0000000010087348 */ /* 0x020fea0003c00000 */
[----:B------:R0:W1:Y:S02]  /*755d0*/  SHFL.IDX P0, R15, R14, R252, R15 ;  /* 0x000000fc0e0f7389 */ /* 0x000064000000000f */
[----:B01---5:R-:W-:Y:S05]  /*755e0*/  ENDCOLLECTIVE ;  /* 0x000000000000791b */ /* 0x023fea0003800000 */
.L_x_1921:
[--C-:B------:R-:W-:Y:S02]  /*755f0*/  LOP3.LUT R95, R95, R68, R132.reuse, 0x78, !PT ;  /* 0x000000445f5f7212 */ /* 0x100fe400078e7884 */
[--C-:B------:R-:W-:Y:S02]  /*75600*/  LOP3.LUT R96, R96, R64, R132.reuse, 0x78, !PT ;  /* 0x0000004060607212 */ /* 0x100fe400078e7884 */
[--C-:B------:R-:W-:Y:S02]  /*75610*/  LOP3.LUT R107, R107, R60, R132.reuse, 0x78, !PT ;  /* 0x0000003c6b6b7212 */ /* 0x100fe400078e7884 */
[--C-:B------:R-:W-:Y:S02]  /*75620*/  LOP3.LUT R108, R108, R56, R132.reuse, 0x78, !PT ;  /* 0x000000386c6c7212 */ /* 0x100fe400078e7884 */
[--C-:B------:R-:W-:Y:S02]  /*75630*/  LOP3.LUT R119, R119, R52, R132.reuse, 0x78, !PT ;  /* 0x0000003477777212 */ /* 0x100fe400078e7884 */
[----:B------:R-:W-:-:S02]  /*75640*/  LOP3.LUT R120, R120, R48, R132, 0x78, !PT ;  /* 0x0000003078787212 */ /* 0x000fc400078e7884 */
[----:B------:R-:W-:Y:S01]  /*75650*/  LOP3.LUT R131, R131, R44, R132, 0x78, !PT ;  /* 0x0000002c83837212 */ /* 0x000fe200078e7884 */
[----:B------:R-:W-:Y:S01]  /*75660*/  IMAD.MOV.U32 R14, RZ, RZ, R78 ;  /* 0x000000ffff0e7224 */ /* 0x000fe200078e004e */
[----:B------:R-:W-:Y:S01]  /*75670*/  LOP3.LUT R132, R147, R40, R132, 0x78, !PT ;  /* 0x0000002893847212 */ /* 0x000fe200078e7884 */
[----:B------:R-:W-:Y:S02]  /*75680*/  IMAD.MOV.U32 R147, RZ, RZ, R15 ;  /* 0x000000ffff937224 */ /* 0x000fe400078e000f */
[----:B------:R-:W-:-:S07]  /*75690*/  IMAD.MOV.U32 R15, RZ, RZ, 0x1f ;  /* 0x0000001fff0f7424 */ /* 0x000fce00078e00ff */
[----:B------:R-:W-:Y:S05]  /*756a0*/  WARPSYNC.COLLECTIVE R16, `(.L_x_1922) ;  /* 0x0000000010087348 */ /* 0x000fea0003c00000 */
[----:B------:R0:W1:Y:S02]  /*756b0*/  SHFL.IDX P0, R15, R14, R252, R15 ;  /* 0x000000fc0e0f7389 */ /* 0x000064000000000f */
[----:B01----:R-:W-:Y:S05]  /*756c0*/  ENDCOLLECTIVE ;  /* 0x000000000000791b */ /* 0x003fea0003800000 */
.L_x_1922:
[--C-:B------:R-:W-:Y:S02]  /*756d0*/  LOP3.LUT R140, R140, R69, R147.reuse, 0x78, !PT ;  /* 0x000000458c8c7212 */ /* 0x100fe400078e7893 */
[--C-:B------:R-:W-:Y:S02]  /*756e0*/  LOP3.LUT R141, R141, R65, R147.reuse, 0x78, !PT ;  /* 0x000000418d8d7212 */ /* 0x100fe400078e7893 */
[--C-:B------:R-:W-:Y:S02]  /*756f0*/  LOP3.LUT R142, R142, R61, R147.reuse, 0x78, !PT ;  /* 0x0000003d8e8e7212 */ /* 0x100fe400078e7893 */
[--C-:B------:R-:W-:Y:S02]  /*75700*/  LOP3.LUT R143, R143, R57, R147.reuse, 0x78, !PT ;  /* 0x000000398f8f7212 */ /* 0x100fe400078e7893 */
[--C-:B------:R-:W-:Y:S02]  /*75710*/  LOP3.LUT R144, R144, R53, R147.reuse, 0x78, !PT ;  /* 0x0000003590907212 */ /* 0x100fe400078e7893 */
[----:B------:R-:W-:-:S02]  /*75720*/  LOP3.LUT R145, R145, R49, R147, 0x78, !PT ;  /* 0x0000003191917212 */ /* 0x000fc400078e7893 */
[--C-:B------:R-:W-:Y:S02]  /*75730*/  LOP3.LUT R146, R146, R45, R147.reuse, 0x78, !PT ;  /* 0x0000002d92927212 */ /* 0x100fe400078e7893 */
[----:B------:R-:W-:Y:S01]  /*75740*/  LOP3.LUT R147, R179, R41, R147, 0x78, !PT ;  /* 0x00000029b3937212 */ /* 0x000fe200078e7893 */
[----:B------:R-:W-:Y:S02]  /*75750*/  IMAD.MOV.U32 R14, RZ, RZ, R79 ;  /* 0x000000ffff0e7224 */ /* 0x000fe400078e004f */
[----:B------:R-:W-:Y:S02]  /*75760*/  IMAD.MOV.U32 R179, RZ, RZ, R15 ;  /* 0x000000ffffb37224 */ /* 0x000fe400078e000f */
[----:B------:R-:W-:-:S07]  /*75770*/  IMAD.MOV.U32 R15, RZ, RZ, 0x1f ;  /* 0x0000001fff0f7424 */ /* 0x000fce00078e00ff */
[----:B------:R-:W-:Y:S05]  /*75780*/  WARPSYNC.COLLECTIVE R16, `(.L_x_1923) ;  /* 0x0000000010087348 */ /* 0x000fea0003c00000 */
[----:B------:R0:W1:Y:S02]  /*75790*/  SHFL.IDX P0, R15, R14, R252, R15 ;  /* 0x000000fc0e0f7389 */ /* 0x000064000000000f */
[----:B01----:R-:W-:Y:S05]  /*757a0*/  ENDCOLLECTIVE ;  /* 0x000000000000791b */ /* 0x003fea0003800000 */
.L_x_1923:
        /* <DEDUP_REMOVED lines=14> */
.L_x_1924:
        /* <DEDUP_REMOVED lines=14> */
.L_x_1925:
        /* <DEDUP_REMOVED lines=14> */
.L_x_1926:
        /* <DEDUP_REMOVED lines=14> */
.L_x_1927:
        /* <DEDUP_REMOVED lines=14> */
.L_x_1928:
        /* <DEDUP_REMOVED lines=14> */
.L_x_1929:
        /* <DEDUP_REMOVED lines=14> */
.L_x_1930:
        /* <DEDUP_REMOVED lines=14> */
.L_x_1931:
[--C-:B------:R-:W-:Y:S02]  /*75eb0*/  LOP3.LUT R236, R236, R70, R243.reuse, 0x78, !PT ;  /* 0x00000046ecec7212 */ /* 0x100fe400078e78f3 */
[--C-:B------:R-:W-:Y:S02]  /*75ec0*/  LOP3.LUT R237, R237, R66, R243.reuse, 0x78, !PT ;  /* 0x00000042eded7212 */ /* 0x100fe400078e78f3 */
[--C-:B------:R-:W-:Y:S02]  /*75ed0*/  LOP3.LUT R238, R238, R62, R243.reuse, 0x78, !PT ;  /* 0x0000003eeeee7212 */ /* 0x100fe400078e78f3 */
[--C-:B------:R-:W-:Y:S02]  /*75ee0*/  LOP3.LUT R239, R239, R58, R243.reuse, 0x78, !PT ;  /* 0x0000003aefef7212 */ /* 0x100fe400078e78f3 */
[--C-:B------:R-:W-:Y:S02]  /*75ef0*/  LOP3.LUT R240, R240, R54, R243.reuse, 0x78, !PT ;  /* 0x00000036f0f07212 */ /* 0x100fe400078e78f3 */
[----:B------:R-:W-:-:S02]  /*75f00*/  LOP3.LUT R241, R241, R50, R243, 0x78, !PT ;  /* 0x00000032f1f17212 */ /* 0x000fc400078e78f3 */
[--C-:B------:R-:W-:Y:S01]  /*75f10*/  LOP3.LUT R242, R242, R46, R243.reuse, 0x78, !PT ;  /* 0x0000002ef2f27212 */ /* 0x100fe200078e78f3 */
[----:B------:R-:W2:Y:S01]  /*75f20*/  LDL.LU R16, [R1+0xa50] ;  /* 0x000a500001107983 */ /* 0x000ea20000300800 */
[----:B------:R-:W-:-:S03]  /*75f30*/  LOP3.LUT R243, R251, R42, R243, 0x78, !PT ;  /* 0x0000002afbf37212 */ /* 0x000fc600078e78f3 */
[----:B------:R-:W3:Y:S01]  /*75f40*/  LDL.LU R14, [R1+0x120] ;  /* 0x00012000010e7983 */ /* 0x000ee20000300800 */
[----:B------:R-:W-:-:S03]  /*75f50*/  IMAD.MOV.U32 R251, RZ, RZ, R15 ;  /* 0x000000fffffb7224 */ /* 0x000fc600078e000f */
        /* <DEDUP_REMOVED lines=1087> */
[----:B------:R0:W5:Y:S04]  /*7a350*/  LDL.LU R91, [R1+0xbfc] ;  /* 0x000bfc00015b7983 */ /* 0x0001680000300800 */
[----:B----4-:R1:W-:Y:S02]  /*7a360*/  STL [R1+0x228], R15 ;  /* 0x0002280f01007387 */ /* 0x0103e40000100800 */
        /* <DEDUP_REMOVED lines=197> */
[----:B------:R1:W-:Y:S04]  /*7afc0*/  STL [R1+0x10], R15 ;  /* 0x0000100f01007387 */ /* 0x0003e80000100800 */
[----:B------:R-:W-:Y:S04]  /*7afd0*/  STL [R1+0x9ac], R17 ;  /* 0x0009ac1101007387 */ /* 0x000fe80000100800 */
[----:B------:R3:W-:Y:S04]  /*7afe0*/  STL [R1], R14 ;  /* 0x0000000e01007387 */ /* 0x0007e80000100800 */
[----:B------:R-:W-:Y:S04]  /*7aff0*/  STL [R1+0x9b0], R18 ;  /* 0x0009b01201007387 */ /* 0x000fe80000100800 */
[----:B------:R-:W-:Y:S04]  /*7b000*/  STL [R1+0x9b4], R19 ;  /* 0x0009b41301007387 */ /* 0x000fe80000100800 */
[----:B------:R-:W-:Y:S04]  /*7b010*/  STL [R1+0x9b8], R20 ;  /* 0x0009b81401007387 */ /* 0x000fe80000100800 */
[----:B------:R-:W-:Y:S01]  /*7b020*/  STL [R1+0x9bc], R21 ;  /* 0x0009bc1501007387 */ /* 0x000fe20000100800 */
[----:B-1----:R-:W-:-:S03]  /*7b030*/  IMAD.MOV.U32 R15, RZ, RZ, R12 ;  /* 0x000000ffff0f7224 */ /* 0x002fc600078e000c */
[----:B------:R-:W4:Y:S01]  /*7b040*/  LDL.LU R12, [R1+0xaf0] ;  /* 0x000af000010c7983 */ /* 0x000f220000300800 */
[----:B---3--:R-:W-:-:S03]  /*7b050*/  IMAD.MOV.U32 R14, RZ, RZ, R72 ;  /* 0x000000ffff0e7224 */ /* 0x008fc600078e0048 */
[----:B------:R0:W5:Y:S04]  /*7b060*/  LDL.LU R72, [R1+0xaec] ;  /* 0x000aec0001487983 */ /* 0x0001680000300800 */
[----:B------:R1:W-:Y:S04]  /*7b070*/  STL [R1+0x1c], R15 ;  /* 0x00001c0f01007387 */ /* 0x0003e80000100800 */
[----:B------:R-:W-:Y:S04]  /*7b080*/  STL [R1+0x9c0], R22 ;  /* 0x0009c01601007387 */ /* 0x000fe80000100800 */
[----:B------:R3:W-:Y:S04]  /*7b090*/  STL [R1+0xc], R14 ;  /* 0x00000c0e01007387 */ /* 0x0007e80000100800 */
[----:B------:R-:W-:Y:S04]  /*7b0a0*/  STL [R1+0x9c4], R23 ;  /* 0x0009c41701007387 */ /* 0x000fe80000100800 */
[----:B------:R-:W-:Y:S04]  /*7b0b0*/  STL [R1+0x9c8], R24 ;  /* 0x0009c81801007387 */ /* 0x000fe80000100800 */
[----:B------:R-:W-:Y:S04]  /*7b0c0*/  STL [R1+0x9cc], R25 ;  /* 0x0009cc1901007387 */ /* 0x000fe80000100800 */
[----:B------:R-:W-:Y:S04]  /*7b0d0*/  STL [R1+0x9d0], R26 ;  /* 0x0009d01a01007387 */ /* 0x000fe80000100800 */
[----:B------:R-:W-:Y:S01]  /*7b0e0*/  STL [R1+0x9d4], R27 ;  /* 0x0009d41b01007387 */ /* 0x000fe20000100800 */
[----:B-1----:R-:W-:-:S03]  /*7b0f0*/  IMAD.MOV.U32 R15, RZ, RZ, R73 ;  /* 0x000000ffff0f7224 */ /* 0x002fc600078e0049 */
[----:B------:R0:W5:Y:S01]  /*7b100*/  LDL.LU R73, [R1+0xae8] ;  /* 0x000ae80001497983 */ /* 0x0001620000300800 */
        /* <DEDUP_REMOVED lines=10> */
[----:B-1----:R-:W-:-:S02]  /*7b1b0*/  IMAD.MOV.U32 R15, RZ, RZ, R136 ;  /* 0x000000ffff0f7224 */ /* 0x002fc400078e0088 */
[----:B---3--:R-:W-:Y:S01]  /*7b1c0*/  IMAD.MOV.U32 R14, RZ, RZ, R0 ;  /* 0x000000ffff0e7224 */ /* 0x008fe200078e0000 */
[----:B------:R0:W5:Y:S04]  /*7b1d0*/  LDL.LU R136, [R1+0xae0] ;  /* 0x000ae00001887983 */ /* 0x0001680000300800 */
[----:B------:R0:W5:Y:S04]  /*7b1e0*/  LDL.LU R0, [R1+0xadc] ;  /* 0x000adc0001007983 */ /* 0x0001680000300800 */
[----:B------:R1:W-:Y:S01]  /*7b1f0*/  STL [R1+0x14], R15 ;  /* 0x0000140f01007387 */ /* 0x0003e20000100800 */
[----:B------:R-:W-:-:S02]  /*7b200*/  LOP3.LUT R244, R244, R71, R251, 0x78, !PT ;  /* 0x00000047f4f47212 */ /* 0x000fc400078e78fb */
[--C-:B------:R-:W-:Y:S02]  /*7b210*/  LOP3.LUT R245, R245, R67, R251.reuse, 0x78, !PT ;  /* 0x00000043f5f57212 */ /* 0x100fe400078e78fb */
[--C-:B------:R-:W-:Y:S02]  /*7b220*/  LOP3.LUT R246, R246, R63, R251.reuse, 0x78, !PT ;  /* 0x0000003ff6f67212 */ /* 0x100fe400078e78fb */
[--C-:B------:R-:W-:Y:S02]  /*7b230*/  LOP3.LUT R247, R247, R59, R251.reuse, 0x78, !PT ;  /* 0x0000003bf7f77212 */ /* 0x100fe400078e78fb */
[--C-:B------:R-:W-:Y:S02]  /*7b240*/  LOP3.LUT R248, R248, R55, R251.reuse, 0x78, !PT ;  /* 0x00000037f8f87212 */ /* 0x100fe400078e78fb */
[--C-:B------:R-:W-:Y:S02]  /*7b250*/  LOP3.LUT R249, R249, R51, R251.reuse, 0x78, !PT ;  /* 0x00000033f9f97212 */ /* 0x100fe400078e78fb */
[--C-:B------:R-:W-:Y:S01]  /*7b260*/  LOP3.LUT R250, R250, R47, R251.reuse, 0x78, !PT ;  /* 0x0000002ffafa7212 */ /* 0x100fe200078e78fb */
[----:B------:R-:W-:Y:S01]  /*7b270*/  STL [R1+0x9f0], R34 ;  /* 0x0009f02201007387 */ /* 0x000fe20000100800 */
[----:B--2---:R-:W-:-:S03]  /*7b280*/  LOP3.LUT R251, R16, R43, R251, 0x78, !PT ;  /* 0x0000002b10fb7212 */ /* 0x004fc600078e78fb */
[----:B------:R4:W-:Y:S01]  /*7b290*/  STL [R1+0x4], R14 ;  /* 0x0000040e01007387 */ /* 0x0009e20000100800 */
[----:B-1----:R-:W-:Y:S02]  /*7b2a0*/  IMAD.MOV.U32 R15, RZ, RZ, 0x1f ;  /* 0x0000001fff0f7424 */ /* 0x002fe400078e00ff */
[----:B------:R-:W-:Y:S01]  /*7b2b0*/  IMAD.MOV.U32 R16, RZ, RZ, -0x1 ;  /* 0xffffffffff107424 */ /* 0x000fe200078e00ff */
        /* <DEDUP_REMOVED lines=23> */
[----:B------:R0:W-:Y:S02]  /*7b430*/  STL [R1+0xa50], R251 ;  /* 0x000a50fb01007387 */ /* 0x0001e40000100800 */
[----:B0---4-:R-:W-:-:S07]  /*7b440*/  IMAD.MOV.U32 R14, RZ, RZ, R12 ;  /* 0x000000ffff0e7224 */ /* 0x011fce00078e000c */
[----:B-----5:R-:W-:Y:S05]  /*7b450*/  WARPSYNC.COLLECTIVE R16, `(.L_x_1932) ;  /* 0x0000000010087348 */ /* 0x020fea0003c00000 */
[----:B------:R0:W1:Y:S02]  /*7b460*/  SHFL.IDX P0, R15, R14, R252, R15 ;  /* 0x000000fc0e0f7389 */ /* 0x000064000000000f */
[----:B01---5:R-:W-:Y:S05]  /*7b470*/  ENDCOLLECTIVE ;  /* 0x000000000000791b */ /* 0x023fea0003800000 */
.L_x_1932:
[----:B------:R-:W-:Y:S02]  /*7b480*/  IMAD.MOV.U32 R14, RZ, RZ, R72 ;  /* 0x000000ffff0e7224 */ /* 0x000fe400078e0048 */
[----:B------:R-:W-:Y:S02]  /*7b490*/  IMAD.MOV.U32 R17, RZ, RZ, R15 ;  /* 0x000000ffff117224 */ /* 0x000fe400078e000f */
[----:B------:R-:W-:-:S07]  /*7b4a0*/  IMAD.MOV.U32 R15, RZ, RZ, 0x1f ;  /* 0x0000001fff0f7424 */ /* 0x000fce00078e00ff */
[----:B------:R-:W-:Y:S05]  /*7b4b0*/  WARPSYNC.COLLECTIVE R16, `(.L_x_1933) ;  /* 0x0000000010087348 */ /* 0x000fea0003c00000 */
[----:B------:R0:W1:Y:S02]  /*7b4c0*/  SHFL.IDX P0, R15, R14, R252, R15 ;  /* 0x000000fc0e0f7389 */ /* 0x000064000000000f */
[----:B01----:R-:W-:Y:S05]  /*7b4d0*/  ENDCOLLECTIVE ;  /* 0x000000000000791b */ /* 0x003fea0003800000 */
.L_x_1933:
[----:B------:R-:W-:Y:S02]  /*7b4e0*/  IMAD.MOV.U32 R14, RZ, RZ, R73 ;  /* 0x000000ffff0e7224 */ /* 0x000fe400078e0049 */
[----:B------:R-:W-:Y:S02]  /*7b4f0*/  IMAD.MOV.U32 R18, RZ, RZ, R15 ;  /* 0x000000ffff127224 */ /* 0x000fe400078e000f */
[----:B------:R-:W-:-:S07]  /*7b500*/  IMAD.MOV.U32 R15, RZ, RZ, 0x1f ;  /* 0x0000001fff0f7424 */ /* 0x000fce00078e00ff */
[----:B------:R-:W-:Y:S05]  /*7b510*/  WARPSYNC.COLLECTIVE R16, `(.L_x_1934) ;  /* 0x0000000010087348 */ /* 0x000fea0003c00000 */
[----:B------:R0:W1:Y:S02]  /*7b520*/  SHFL.IDX P0, R15, R14, R252, R15 ;  /* 0x000000fc0e0f7389 */ /* 0x000064000000000f */
[----:B01----:R-:W-:Y:S05]  /*7b530*/  ENDCOLLECTIVE ;  /* 0x000000000000791b */ /* 0x003fea0003800000 */
.L_x_1934:
[----:B------:R-:W-:Y:S02]  /*7b540*/  IMAD.MOV.U32 R14, RZ, RZ, R74 ;  /* 0x000000ffff0e7224 */ /* 0x000fe400078e004a */
[----:B------:R-:W-:Y:S02]  /*7b550*/  IMAD.MOV.U32 R19, RZ, RZ, R15 ;  /* 0x000000ffff137224 */ /* 0x000fe400078e000f */
[----:B------:R-:W-:-:S07]  /*7b560*/  IMAD.MOV.U32 R15, RZ, RZ, 0x1f ;  /* 0x0000001fff0f7424 */ /* 0x000fce00078e00ff */
[----:B------:R-:W-:Y:S05]  /*7b570*/  WARPSYNC.COLLECTIVE R16, `(.L_x_1935) ;  /* 0x0000000010087348 */ /* 0x000fea0003c00000 */
[----:B------:R0:W1:Y:S02]  /*7b580*/  SHFL.IDX P0, R15, R14, R252, R15 ;  /* 0x000000fc0e0f7389 */ /* 0x000064000000000f */
[----:B01----:R-:W-:Y:S05]  /*7b590*/  ENDCOLLECTIVE ;  /* 0x000000000000791b */ /* 0x003fea0003800000 */
.L_x_1935:
[----:B------:R-:W-:Y:S01]  /*7b5a0*/  IMAD.MOV.U32 R14, RZ, RZ, R15 ;  /* 0x000000ffff0e7224 */ /* 0x000fe200078e000f */
[----:B------:R-:W-:Y:S06]  /*7b5b0*/  BRA `(.L_x_1936) ;  /* 0xfffffe24003c7947 */ /* 0x000fec000383ffff */
        .weak           $__internal_1_$__cuda_sm20_div_u16
        .type           $__internal_1_$__cuda_sm20_div_u16,@function
        .size           $__internal_1_$__cuda_sm20_div_u16,(.L_x_5275 - $__internal_1_$__cuda_sm20_div_u16)
$__internal_1_$__cuda_sm20_div_u16:
        /* <DEDUP_REMOVED lines=18> */
[----:B------:R-:W-:Y:S06]  /*7b6e0*/  RET.REL.NODEC R2 `(fused_batch_pir_kernel_transposed_8) ;  /* 0xfffff84802447950 */ /* 0x000fec0003c3ffff */
.L_x_1937:
        /* <DEDUP_REMOVED lines=9> */
.L_x_5275:


//--------------------- .text.fused_batch_pir_kernel_transposed_4 --------------------------
	.section	.text.fused_batch_pir_kernel_transposed_4,"ax",@progbits
	.align	128
        .global         fused_batch_pir_kernel_transposed_4
        .type           fused_batch_pir_kernel_transposed_4,@function
        .size           fused_batch_pir_kernel_transposed_4,(.L_x_5276 - fused_batch_pir_kernel_transposed_4)
        .other          fused_batch_pir_kernel_transposed_4,@"STO_CUDA_ENTRY STV_DEFAULT"
fused_batch_pir_kernel_transposed_4:
.text.fused_batch_pir_kernel_transposed_4:
        /* <DEDUP_REMOVED lines=11> */
[----:B------:R-:W-:Y:S05]  /*00b0*/  CALL.REL.NOINC `($__internal_2_$__cuda_sm20_div_u16) ;  /* 0x000005a800807944 */ /* 0x000fea0003c00000 */
[----:B------:R-:W2:Y:S01]  /*00c0*/  LDL R5, [R1+0x3d0] ;  /* 0x0003d00001057983 */ /* 0x000ea20000100800 */
[----:B------:R-:W-:Y:S01]  /*00d0*/  BSSY.RECONVERGENT B0, `(.L_x_1938) ;  /* 0x0000015000007945 */ /* 0x000fe20003800200 */
[----:B------:R-:W0:Y:S01]  /*00e0*/  S2R R8, SR_CTAID.X ;  /* 0x0000000000087919 */ /* 0x000e220000002500 */
[C---:B--2---:R-:W-:Y:S02]  /*00f0*/  LOP3.LUT R0, R5.reuse, 0x3, RZ, 0xc0, !PT ;  /* 0x0000000305007812 */ /* 0x044fe400078ec0ff */
[----:B------:R-:W-:Y:S02]  /*0100*/  LOP3.LUT R2, R5, 0xffff, RZ, 0xc0, !PT ;  /* 0x0000ffff05027812 */ /* 0x000fe400078ec0ff */
[----:B------:R-:W-:Y:S01]  /*0110*/  ISETP.NE.AND P0, PT, R0, 0x2, PT ;  /* 0x000000020000780c */ /* 0x000fe20003f05270 */
[----:B------:R-:W-:Y:S01]  /*0120*/  IMAD.MOV.U32 R0, RZ, RZ, R6 ;  /* 0x000000ffff007224 */ /* 0x000fe200078e0006 */
[----:B------:R-:W-:-:S11]  /*0130*/  ISETP.GE.U32.AND P1, PT, R2, 0x2, PT ;  /* 0x000000020200780c */ /* 0x000fd60003f26070 */
[----:B0-----:R-:W-:Y:S05]  /*0140*/  @!P0 BRA `(.L_x_1939) ;  /* 0x0000000000348947 */ /* 0x001fea0003800000 */
[----:B------:R-:W0:Y:S01]  /*0150*/  S2R R3, SR_CgaCtaId ;  /* 0x0000000000037919 */ /* 0x000e220000008800 */
[----:B------:R-:W-:Y:S01]  /*0160*/  MOV R2, 0x400 ;  /* 0x0000040000027802 */ /* 0x000fe20000000f00 */
[----:B------:R-:W-:Y:S01]  /*0170*/  IMAD.MOV.U32 R4, RZ, RZ, RZ ;  /* 0x000000ffff047224 */ /* 0x000fe200078e00ff */
[----:B------:R-:W-:Y:S01]  /*0180*/  LOP3.LUT R9, R5, 0x3, RZ, 0xc0, !PT ;  /* 0x0000000305097812 */ /* 0x000fe200078ec0ff */
[----:B------:R-:W-:Y:S01]  /*0190*/  IMAD.MOV.U32 R0, RZ, RZ, R6 ;  /* 0x000000ffff007224 */ /* 0x000fe200078e0006 */
[----:B0-----:R-:W-:-:S07]  /*01a0*/  LEA R3, R3, R2, 0x18 ;  /* 0x0000000203037211 */ /* 0x001fce00078ec0ff */
.L_x_1940:
[----:B------:R-:W-:Y:S02]  /*01b0*/  IMAD R2, R0, 0x10, R3 ;  /* 0x0000001000027824 */ /* 0x000fe400078e0203 */
[----:B------:R-:W-:Y:S02]  /*01c0*/  VIADD R4, R4, 0x1 ;  /* 0x0000000104047836 */ /* 0x000fe40000000000 */
[----:B------:R-:W-:Y:S01]  /*01d0*/  IMAD.IADD R0, R7, 0x1, R0 ;  /* 0x0000000107007824 */ /* 0x000fe200078e0200 */
[----:B------:R0:W-:Y:S02]  /*01e0*/  STS.128 [R2], RZ ;  /* 0x000000ff02007388 */ /* 0x0001e40000000c00 */
[----:B------:R-:W-:-:S04]  /*01f0*/  LOP3.LUT R5, R4, R9, RZ, 0x3c, !PT ;  /* 0x0000000904057212 */ /* 0x000fc800078e3cff */
[----:B------:R-:W-:-:S13]  /*0200*/  ISETP.NE.AND P0, PT, R5, 0x2, PT ;  /* 0x000000020500780c */ /* 0x000fda0003f05270 */
[----:B0-----:R-:W-:Y:S05]  /*0210*/  @P0 BRA `(.L_x_1940) ;  /* 0xfffffffc00e40947 */ /* 0x001fea000383ffff */
.L_x_1939:
[----:B------:R-:W-:Y:S05]  /*0220*/  BSYNC.RECONVERGENT B0 ;  /* 0x0000000000007941 */ /* 0x000fea0003800200 */
.L_x_1938:
[----:B------:R-:W-:Y:S04]  /*0230*/  BSSY.RECONVERGENT B0, `(.L_x_1941) ;  /* 0x0000010000007945 */ /* 0x000fe80003800200 */
[----:B------:R-:W-:Y:S05]  /*0240*/  @!P1 BRA `(.L_x_1942) ;  /* 0x0000000000389947 */ /* 0x000fea0003800000 */
[----:B------:R-:W0:Y:S01]  /*0250*/  S2R R3, SR_CgaCtaId ;  /* 0x0000000000037919 */ /* 0x000e220000008800 */
[----:B------:R-:W-:-:S04]  /*0260*/  MOV R2, 0x400 ;  /* 0x0000040000027802 */ /* 0x000fc80000000f00 */
[----:B0-----:R-:W-:-:S07]  /*0270*/  LEA R5, R3, R2, 0x18 ;  /* 0x0000000203057211 */ /* 0x001fce00078ec0ff */
.L_x_1943:
[----:B0-----:R-:W-:Y:S02]  /*0280*/  IMAD R10, R0, 0x10, R5 ;  /* 0x00000010000a7824 */ /* 0x001fe400078e0205 */
[C---:B------:R-:W-:Y:S02]  /*0290*/  IMAD R0, R7.reuse, 0x4, R0 ;  /* 0x0000000407007824 */ /* 0x040fe400078e0200 */
[C---:B------:R-:W-:Y:S01]  /*02a0*/  IMAD R2, R7.reuse, 0x10, R10 ;  /* 0x0000001007027824 */ /* 0x040fe200078e020a */
        /* <DEDUP_REMOVED lines=8> */
.L_x_1942:
[----:B------:R-:W-:Y:S05]  /*0330*/  BSYNC.RECONVERGENT B0 ;  /* 0x0000000000007941 */ /* 0x000fea0003800200 */
.L_x_1941:
[----:B------:R-:W-:Y:S01]  /*0340*/  BAR.SYNC.DEFER_BLOCKING 0x0 ;  /* 0x0000000000007b1d */ /* 0x000fe20000010000 */
[----:B------:R-:W-:Y:S01]  /*0350*/  ISETP.NE.AND P0, PT, R6, RZ, PT ;  /* 0x000000ff0600720c */ /* 0x000fe20003f05270 */
[----:B------:R-:W-:-:S04]  /*0360*/  IMAD.SHL.U32 R0, R8, 0x800, RZ ;  /* 0x0000080008007824 */ /* 0x000fc800078e00ff */
[----:B------:R-:W1:Y:S01]  /*0370*/  LDCU.64 UR6, c[0x0][0x358] ;  /* 0x00006b00ff0677ac */ /* 0x000e620008000a00 */
[----:B------:R-:W-:Y:S07]  /*0380*/  BSSY.RECONVERGENT B0, `(.L_x_1944) ;  /* 0x0002303000007945 */ /* 0x000fee0003800200 */
[----:B------:R-:W-:Y:S05]  /*0390*/  @P0 BRA `(.L_x_1945) ;  /* 0x0000023000040947 */ /* 0x000fea0003800000 */
[----:B0-----:R-:W1:Y:S02]  /*03a0*/  LDC.64 R2, c[0x0][0x388] ;  /* 0x0000e200ff027b82 */ /* 0x001e640000000a00 */
[----:B-1----:R-:W2:Y:S04]  /*03b0*/  LDG.E.U16 R14, desc[UR6][R2.64+0x10] ;  /* 0x00001006020e7981 */ /* 0x002ea8000c1e1500 */
        /* <DEDUP_REMOVED lines=8> */
[----:B------:R-:W-:Y:S01]  /*0440*/  VIADD R11, R10, 0xfffffff4 ;  /* 0xfffffff40a0b7836 */ /* 0x000fe20000000000 */
[----:B------:R-:W0:Y:S01]  /*0450*/  LDCU.64 UR4, c[0x0][0x388] ;  /* 0x00007100ff0477ac */ /* 0x000e220008000a00 */
[----:B------:R-:W-:-:S07]  /*0460*/  IMAD.MOV.U32 R12, RZ, RZ, RZ ;  /* 0x000000ffff0c7224 */ /* 0x000fce00078e00ff */
.L_x_1948:
[----:B------:R-:W1:Y:S01]  /*0470*/  LDC.64 R8, c[0x3][RZ] ;  /* 0x00c00000ff087b82 */ /* 0x000e620000000a00 */
[----:B------:R-:W-:-:S07]  /*0480*/  ISETP.NE.AND P2, PT, R12, R11, PT ;  /* 0x0000000b0c00720c */ /* 0x000fce0003f45270 */
[----:B------:R-:W2:Y:S01]  /*0490*/  LDC.64 R2, c[0x3][0x8] ;  /* 0x00c00200ff027b82 */ /* 0x000ea20000000a00 */
[----:B-1---5:R-:W-:Y:S02]  /*04a0*/  IMAD.IADD R13, R4, 0x1, R8 ;  /* 0x00000001040d7824 */ /* 0x022fe400078e0208 */
[----:B------:R-:W-:-:S03]  /*04b0*/  IMAD.IADD R15, R5, 0x1, R9 ;  /* 0x00000001050f7824 */ /* 0x000fc600078e0209 */
[----:B------:R-:W-:Y:S02]  /*04c0*/  LOP3.LUT R18, R13, 0x1, RZ, 0x3c, !PT ;  /* 0x000000010d127812 */ /* 0x000fe400078e3cff */
[----:B------:R-:W-:Y:S01]  /*04d0*/  SHF.L.W.U32.HI R16, R15, 0x10, R15 ;  /* 0x000000100f107819 */ /* 0x000fe20000010e0f */
[----:B--2---:R-:W-:Y:S01]  /*04e0*/  IMAD.IADD R19, R6, 0x1, R2 ;  /* 0x0000000106137824 */ /* 0x004fe200078e0202 */
        /* <DEDUP_REMOVED lines=74> */
[----:B------:R-:W-:Y:S02]  /*0990*/  SHF.L.W.U32.HI R27, R34, 0x8, R34 ;  /* 0x00000008221b7819 */ /* 0x000fe40000010e22 */
[----:B------:R-:W-:Y:S01]  /*09a0*/  SHF.L.W.U32.HI R34, R32, 0x8, R32 ;  /* 0x0000000820227819 */ /* 0x000fe20000010e20 */
[----:B------:R-:W-:-:S02]  /*09b0*/  IMAD.IADD R32, R29, 0x1, R28 ;  /* 0x000000011d207824 */ /* 0x000fc400078e021c */
[----:B------:R-:W-:Y:S02]  /*09c0*/  IMAD.IADD R43, R43, 0x1, R44 ;  /* 0x000000012b2b7824 */ /* 0x000fe400078e022c */
[----:B------:R-:W-:Y:S01]  /*09d0*/  IMAD.IADD R29, R36, 0x1, R27 ;  /* 0x00000001241d7824 */ /* 0x000fe200078e021b */
[----:B------:R-:W-:Y:S01]  /*09e0*/  LOP3.LUT R31, R31, R32, RZ, 0x3c, !PT ;  /* 0x000000201f1f7212 */ /* 0x000fe200078e3cff */
[----:B------:R-:W-:Y:S01]  /*09f0*/  IMAD.IADD R36, R35, 0x1, R34 ;  /* 0x0000000123247824 */ /* 0x000fe200078e0222 */
[----:B------:R-:W-:Y:S02]  /*0a00*/  LOP3.LUT R40, R40, R43, RZ, 0x3c, !PT ;  /* 0x0000002b28287212 */ /* 0x000fe400078e3cff */
[----:B------:R-:W-:Y:S02]  /*0a10*/  LOP3.LUT R38, R38, R29, RZ, 0x3c, !PT ;  /* 0x0000001d26267212 */ /* 0x000fe400078e3cff */
[----:B------:R-:W-:Y:S02]  /*0a20*/  LOP3.LUT R37, R37, R36, RZ, 0x3c, !PT ;  /* 0x0000002425257212 */ /* 0x000fe400078e3cff */
[----:B------:R-:W-:-:S02]  /*0a30*/  SHF.L.W.U32.HI R31, R31, 0x7, R31 ;  /* 0x000000071f1f7819 */ /* 0x000fc40000010e1f */
        /* <DEDUP_REMOVED lines=208> */
[----:B------:R-:W-:Y:S02]  /*1740*/  LOP3.LUT R37, R37, R38, RZ, 0x3c, !PT ;  /* 0x0000002625257212 */ /* 0x000fe400078e3cff */
[----:B------:R-:W-:-:S02]  /*1750*/  SHF.L.W.U32.HI R31, R34, 0x10, R34 ;  /* 0x00000010221f7819 */ /* 0x000fc40000010e22 */
[----:B------:R-:W-:Y:S02]  /*1760*/  LOP3.LUT R36, R36, R45, RZ, 0x3c, !PT ;  /* 0x0000002d24247212 */ /* 0x000fe400078e3cff */
[----:B------:R-:W-:Y:S01]  /*1770*/  SHF.L.W.U32.HI R34, R28, 0x10, R28 ;  /* 0x000000101c227819 */ /* 0x000fe20000010e1c */
[----:B------:R-:W-:Y:S01]  /*1780*/  IMAD.IADD R42, R42, 0x1, R31 ;  /* 0x000000012a2a7824 */ /* 0x000fe200078e021f */
[----:B------:R-:W-:Y:S02]  /*1790*/  SHF.L.W.U32.HI R37, R37, 0xc, R37 ;  /* 0x0000000c25257819 */ /* 0x000fe40000010e25 */
[----:B------:R-:W-:Y:S01]  /*17a0*/  SHF.L.W.U32.HI R36, R36, 0xc, R36 ;  /* 0x0000000c24247819 */ /* 0x000fe20000010e24 */
[----:B------:R-:W-:Y:S01]  /*17b0*/  IMAD.IADD R40, R29, 0x1, R34 ;  /* 0x000000011d287824 */ /* 0x000fe200078e0222 */
[----:B------:R-:W-:Y:S01]  /*17c0*/  LOP3.LUT R42, R33, R42, RZ, 0x3c, !PT ;  /* 0x0000002a212a7212 */ /* 0x000fe200078e3cff */
[----:B------:R-:W-:Y:S01]  /*17d0*/  IMAD.IADD R32, R30, 0x1, R37 ;  /* 0x000000011e207824 */ /* 0x000fe200078e0225 */
[----:B------:R-:W-:Y:S01]  /*17e0*/  LOP3.LUT R33, RZ, R12, RZ, 0x33, !PT ;  /* 0x0000000cff217212 */ /* 0x000fe200078e33ff */
[----:B------:R-:W-:Y:S01]  /*17f0*/  IMAD.IADD R29, R27, 0x1, R4 ;  /* 0x000000011b1d7824 */ /* 0x000fe200078e0204 */
[----:B------:R-:W-:Y:S01]  /*1800*/  LEA.HI R42, R42, R35, R42, 0xc ;  /* 0x000000232a2a7211 */ /* 0x000fe200078f602a */
[----:B------:R-:W-:Y:S01]  /*1810*/  IMAD.IADD R30, R43, 0x1, R36 ;  /* 0x000000012b1e7824 */ /* 0x000fe200078e0224 */
[----:B------:R-:W-:-:S02]  /*1820*/  LOP3.LUT R39, R39, R32, RZ, 0x3c, !PT ;  /* 0x0000002027277212 */ /* 0x000fc400078e3cff */
[----:B------:R-:W-:Y:S02]  /*1830*/  LOP3.LUT R28, R4, R29, RZ, 0x3c, !PT ;  /* 0x0000001d041c7212 */ /* 0x000fe400078e3cff */
[----:B------:R-:W-:Y:S02]  /*1840*/  LOP3.LUT R30, R41, R30, RZ, 0x3c, !PT ;  /* 0x0000001e291e7212 */ /* 0x000fe400078e3cff */
[----:B------:R-:W-:Y:S02]  /*1850*/  SHF.L.W.U32.HI R28, R28, 0xc, R28 ;  /* 0x0000000c1c1c7819 */ /* 0x000fe40000010e1c */
[----:B------:R-:W-:Y:S02]  /*1860*/  LEA.HI R45, R30, R45, R30, 0x8 ;  /* 0x0000002d1e2d7211 */ /* 0x000fe400078f401e */
[----:B------:R-:W-:Y:S01]  /*1870*/  LEA.HI R38, R39, R38, R39, 0x8 ;  /* 0x0000002627267211 */ /* 0x000fe200078f4027 */
[----:B------:R-:W-:Y:S01]  /*1880*/  IMAD.IADD R30, R13, 0x1, R28 ;  /* 0x000000010d1e7824 */ /* 0x000fe200078e021c */
[----:B------:R-:W-:Y:S01]  /*1890*/  LOP3.LUT R36, R36, R45, RZ, 0x3c, !PT ;  /* 0x0000002d24247212 */ /* 0x000fe200078e3cff */
[----:B------:R-:W-:Y:S01]  /*18a0*/  IMAD.IADD R13, R10, 0x1, R33 ;  /* 0x000000010a0d7824 */ /* 0x000fe200078e0221 */
[----:B------:R-:W-:-:S02]  /*18b0*/  LOP3.LUT R47, R47, R40, RZ, 0x3c, !PT ;  /* 0x000000282f2f7212 */ /* 0x000fc400078e3cff */
[----:B------:R-:W-:Y:S02]  /*18c0*/  SHF.L.W.U32.HI R35, R36, 0x7, R36 ;  /* 0x0000000724237819 */ /* 0x000fe40000010e24 */
[----:B------:R-:W-:Y:S02]  /*18d0*/  LOP3.LUT R38, R37, R38, RZ, 0x3c, !PT ;  /* 0x0000002625267212 */ /* 0x000fe400078e3cff */
[----:B------:R-:W-:Y:S01]  /*18e0*/  LOP3.LUT R27, R27, R30, RZ, 0x3c, !PT ;  /* 0x0000001e1b1b7212 */ /* 0x000fe200078e3cff */
[----:B------:R-:W-:Y:S01]  /*18f0*/  IMAD.IADD R36, R32, 0x1, R35 ;  /* 0x0000000120247824 */ /* 0x000fe200078e0223 */
[----:B------:R-:W-:Y:S01]  /*1900*/  LEA.HI R47, R47, R44, R47, 0xc ;  /* 0x0000002c2f2f7211 */ /* 0x000fe200078f602f */
[----:B------:R-:W-:Y:S01]  /*1910*/  IMAD.IADD R30, R30, 0x1, R20 ;  /* 0x000000011e1e7824 */ /* 0x000fe200078e0214 */
[----:B------:R-:W-:Y:S01]  /*1920*/  SHF.L.W.U32.HI R33, R38, 0x7, R38 ;  /* 0x0000000726217819 */ /* 0x000fe20000010e26 */
[----:B------:R-:W-:Y:S01]  /*1930*/  IMAD.MOV.U32 R44, RZ, RZ, 0x1 ;  /* 0x00000001ff2c7424 */ /* 0x000fe200078e00ff */
[----:B------:R-:W-:-:S02]  /*1940*/  SHF.L.W.U32.HI R32, R27, 0x8, R27 ;  /* 0x000000081b207819 */ /* 0x000fc40000010e1b */
[----:B------:R-:W-:Y:S02]  /*1950*/  LOP3.LUT R47, R34, R47, RZ, 0x3c, !PT ;  /* 0x0000002f222f7212 */ /* 0x000fe400078e3cff */
        /* <DEDUP_REMOVED lines=9> */
[----:B------:R-:W-:-:S02]  /*19f0*/  LOP3.LUT R31, R31, R36, RZ, 0x3c, !PT ;  /* 0x000000241f1f7212 */ /* 0x000fc400078e3cff */
[----:B------:R-:W-:Y:S02]  /*1a00*/  LEA.HI R34, R34, R45, R34, 0x10 ;  /* 0x0000002d22227211 */ /* 0x000fe400078f8022 */
[----:B------:R-:W-:Y:S02]  /*1a10*/  SHF.L.W.U32.HI R28, R28, 0x7, R28 ;  /* 0x000000071c1c7819 */ /* 0x000fe40000010e1c */
[----:B------:R-:W-:Y:S02]  /*1a20*/  LEA.HI R40, R31, R40, R31, 0x10 ;  /* 0x000000281f287211 */ /* 0x000fe400078f801f */
[----:B------:R-:W-:Y:S01]  /*1a30*/  LOP3.LUT R33, R33, R34, RZ, 0x3c, !PT ;  /* 0x0000002221217212 */ /* 0x000fe200078e3cff */
[----:B------:R-:W-:Y:S01]  /*1a40*/  IMAD.IADD R31, R28, 0x1, R19 ;  /* 0x000000011c1f7824 */ /* 0x000fe200078e0213 */
[----:B------:R-:W-:Y:S02]  /*1a50*/  LOP3.LUT R27, R14, 0xff, RZ, 0xc0, !PT ;  /* 0x000000ff0e1b7812 */ /* 0x000fe400078ec0ff */
[----:B------:R-:W-:-:S02]  /*1a60*/  LEA.HI R33, R33, R42, RZ, 0xc ;  /* 0x0000002a21217211 */ /* 0x000fc400078f60ff */
[----:B------:R-:W-:Y:S02]  /*1a70*/  LOP3.LUT R24, R24, R31, RZ, 0x3c, !PT ;  /* 0x0000001f18187212 */ /* 0x000fe400078e3cff */
[----:B------:R-:W-:Y:S01]  /*1a80*/  LOP3.LUT R23, R23, R30, RZ, 0x3c, !PT ;  /* 0x0000001e17177212 */ /* 0x000fe200078e3cff */
[----:B------:R-:W-:Y:S01]  /*1a90*/  IMAD.IADD R14, R33, 0x1, R8 ;  /* 0x00000001210e7824 */ /* 0x000fe200078e0208 */
[----:B------:R-:W-:Y:S02]  /*1aa0*/  LOP3.LUT R35, R35, R40, RZ, 0x3c, !PT ;  /* 0x0000002823237212 */ /* 0x000fe400078e3cff */
[----:B------:R-:W-:Y:S02]  /*1ab0*/  LOP3.LUT R32, R32, R15, RZ, 0x3c, !PT ;  /* 0x0000000f20207212 */ /* 0x000fe400078e3cff */
[----:B------:R-:W-:Y:S02]  /*1ac0*/  SHF.L.W.U32.HI R33, R24, 0x10, R24 ;  /* 0x0000001018217819 */ /* 0x000fe40000010e18 */
[----:B------:R-:W-:-:S02]  /*1ad0*/  SHF.L.U32 R13, R44, R13, RZ ;  /* 0x0000000d2c0d7219 */ /* 0x000fc400000006ff */
[----:B------:R-:W-:Y:S02]  /*1ae0*/  SHF.L.W.U32.HI R23, R23, 0x10, R23 ;  /* 0x0000001017177819 */ /* 0x000fe40000010e17 */
[----:B------:R-:W-:Y:S01]  /*1af0*/  LEA.HI R36, R35, R36, RZ, 0xc ;  /* 0x0000002423247211 */ /* 0x000fe200078f60ff */
[----:B------:R-:W-:Y:S01]  /*1b00*/  IMAD.IADD R35, R18, 0x1, R33 ;  /* 0x0000000112237824 */ /* 0x000fe200078e0221 */
[----:B------:R-:W-:Y:S01]  /*1b10*/  SHF.L.W.U32.HI R32, R32, 0x10, R32 ;  /* 0x0000001020207819 */ /* 0x000fe20000010e20 */
[----:B------:R-:W-:Y:S01]  /*1b20*/  IMAD.IADD R19, R16, 0x1, R23 ;  /* 0x0000000110137824 */ /* 0x000fe200078e0217 */
[----:B------:R-:W-:Y:S02]  /*1b30*/  LOP3.LUT P0, R13, R13, RZ, R0, 0xa0, !PT ;  /* 0x000000ff0d0d7212 */ /* 0x000fe4000780a000 */
[----:B------:R-:W-:Y:S01]  /*1b40*/  LOP3.LUT R26, R26, R29, RZ, 0x3c, !PT ;  /* 0x0000001d1a1a7212 */ /* 0x000fe200078e3cff */
[----:B------:R-:W-:Y:S01]  /*1b50*/  IMAD.IADD R24, R17, 0x1, R32 ;  /* 0x0000000111187824 */ /* 0x000fe200078e0220 */
[----:B------:R-:W-:-:S02]  /*1b60*/  ISETP.NE.AND P1, PT, R27, 0x1, PT ;  /* 0x000000011b00780c */ /* 0x000fc40003f25270 */
[----:B------:R-:W-:Y:S02]  /*1b70*/  LOP3.LUT R28, R28, R35, RZ, 0x3c, !PT ;  /* 0x000000231c1c7212 */ /* 0x000fe400078e3cff */
[----:B------:R-:W-:Y:S02]  /*1b80*/  SHF.L.W.U32.HI R27, R26, 0xc, R26 ;  /* 0x0000000c1a1b7819 */ /* 0x000fe40000010e1a */
[----:B------:R-:W-:Y:S02]  /*1b90*/  LOP3.LUT R20, R20, R19, RZ, 0x3c, !PT ;  /* 0x0000001314147212 */ /* 0x000fe400078e3cff */
[----:B------:R-:W-:Y:S01]  /*1ba0*/  LOP3.LUT R21, R21, R24, RZ, 0x3c, !PT ;  /* 0x0000001815157212 */ /* 0x000fe200078e3cff */
[----:B------:R-:W-:Y:S01]  /*1bb0*/  IMAD.IADD R22, R22, 0x1, R27 ;  /* 0x0000000116167824 */ /* 0x000fe200078e021b */
[----:B------:R-:W-:Y:S01]  /*1bc0*/  SHF.L.W.U32.HI R34, R28, 0xc, R28 ;  /* 0x0000000c1c227819 */ /* 0x000fe20000010e1c */
[----:B------:R-:W-:Y:S01]  /*1bd0*/  @P0 IMAD.IADD R14, R36, 0x1, R9 ;  /* 0x00000001240e0824 */ /* 0x000fe200078e0209 */
[----:B------:R-:W-:-:S02]  /*1be0*/  SHF.L.W.U32.HI R17, R20, 0xc, R20 ;  /* 0x0000000c14117819 */ /* 0x000fc40000010e14 */
[----:B------:R-:W-:Y:S01]  /*1bf0*/  SHF.L.W.U32.HI R20, R21, 0xc, R21 ;  /* 0x0000000c15147819 */ /* 0x000fe20000010e15 */
[----:B------:R-:W-:Y:S01]  /*1c00*/  IMAD.IADD R36, R31, 0x1, R34 ;  /* 0x000000011f247824 */ /* 0x000fe200078e0222 */
[----:B------:R-:W-:Y:S01]  /*1c10*/  LOP3.LUT R25, R25, R22, RZ, 0x3c, !PT ;  /* 0x0000001619197212 */ /* 0x000fe200078e3cff */
[----:B------:R-:W-:Y:S01]  /*1c20*/  IMAD.IADD R30, R30, 0x1, R17 ;  /* 0x000000011e1e7824 */ /* 0x000fe200078e0211 */
[----:B------:R-:W-:Y:S01]  /*1c30*/  ISETP.NE.AND P3, PT, R13, RZ, PT ;  /* 0x000000ff0d00720c */ /* 0x000fe20003f65270 */
        /* <DEDUP_REMOVED lines=310> */
[----:B------:R-:W1:Y:S01]  /*2fa0*/  LDC.64 R2, c[0x0][0x388] ;  /* 0x0000e200ff027b82 */ /* 0x000e620000000a00 */
[----:B------:R-:W-:Y:S01]  /*2fb0*/  ISETP.NE.AND P0, PT, R13, RZ, PT ;  /* 0x000000ff0d00720c */ /* 0x000fe20003f05270 */
[----:B------:R-:W-:-:S12]  /*2fc0*/  VIADD R4, R12, 0x1a4 ;  /* 0x000001a40c047836 */ /* 0x000fd80000000000 */
[----:B------:R-:W-:-:S05]  /*2fd0*/  @P0 VIADD R4, R12, 0x1bd ;  /* 0x000001bd0c040836 */ /* 0x000fca0000000000 */
[----:B0-----:R-:W-:Y:S01]  /*2fe0*/  IADD3 R4, P1, PT, R4, UR4, RZ ;  /* 0x0000000404047c10 */ /* 0x001fe2000ff3e0ff */
[----:B-1----:R-:W-:-:S05]  /*2ff0*/  IMAD.WIDE.U32 R2, R12, 0x10, R2 ;  /* 0x000000100c027825 */ /* 0x002fca00078e0002 */
[----:B------:R-:W2:Y:S01]  /*3000*/  LDG.E R6, desc[UR6][R2.64+0x14] ;  /* 0x0000140602067981 */ /* 0x000ea2000c1e1900 */
[----:B------:R-:W-:-:S03]  /*3010*/  IMAD.X R5, RZ, RZ, UR5, P1 ;  /* 0x00000005ff057e24 */ /* 0x000fc600088e06ff */
[----:B------:R-:W3:Y:S04]  /*3020*/  LDG.E R16, desc[UR6][R2.64+0x18] ;  /* 0x0000180602107981 */ /* 0x000ee8000c1e1900 */
[----:B------:R-:W4:Y:S04]  /*3030*/  LDG.E R18, desc[UR6][R2.64+0x1c] ;  /* 0x00001c0602127981 */ /* 0x000f28000c1e1900 */
[----:B------:R-:W5:Y:S04]  /*3040*/  LDG.E R17, desc[UR6][R2.64+0x20] ;  /* 0x0000200602117981 */ /* 0x000f68000c1e1900 */
[----:B------:R-:W5:Y:S01]  /*3050*/  LDG.E.U8 R5, desc[UR6][R4.64] ;  /* 0x0000000604057981 */ /* 0x000f62000c1e1100 */
[----:B------:R-:W-:-:S02]  /*3060*/  SEL R13, R8, R31, !P0 ;  /* 0x0000001f080d7207 */ /* 0x000fc40004000000 */
[----:B------:R-:W-:Y:S02]  /*3070*/  SEL R15, R9, R22, !P0 ;  /* 0x00000016090f7207 */ /* 0x000fe40004000000 */
[----:B--2---:R-:W-:Y:S02]  /*3080*/  LOP3.LUT R6, R13, R6, RZ, 0x3c, !PT ;  /* 0x000000060d067212 */ /* 0x004fe400078e3cff */
[----:B------:R-:W-:Y:S02]  /*3090*/  SEL R13, R24, R21, !P0 ;  /* 0x00000015180d7207 */ /* 0x000fe40004000000 */
[----:B------:R-:W-:Y:S02]  /*30a0*/  SEL R8, R6, R8, !P0 ;  /* 0x0000000806087207 */ /* 0x000fe40004000000 */
[----:B------:R-:W-:Y:S02]  /*30b0*/  SEL R31, R31, R6, !P0 ;  /* 0x000000061f1f7207 */ /* 0x000fe40004000000 */
[----:B------:R-:W-:-:S02]  /*30c0*/  SEL R6, R26, R7, !P0 ;  /* 0x000000071a067207 */ /* 0x000fc40004000000 */
[----:B---3--:R-:W-:Y:S02]  /*30d0*/  LOP3.LUT R15, R15, R16, RZ, 0x3c, !PT ;  /* 0x000000100f0f7212 */ /* 0x008fe400078e3cff */
[----:B----4-:R-:W-:Y:S02]  /*30e0*/  LOP3.LUT R13, R13, R18, RZ, 0x3c, !PT ;  /* 0x000000120d0d7212 */ /* 0x010fe400078e3cff */
[----:B-----5:R-:W-:Y:S02]  /*30f0*/  LOP3.LUT R6, R6, R17, RZ, 0x3c, !PT ;  /* 0x0000001106067212 */ /* 0x020fe400078e3cff */
[----:B------:R-:W-:Y:S02]  /*3100*/  LOP3.LUT R5, R5, R14, RZ, 0x3c, !PT ;  /* 0x0000000e05057212 */ /* 0x000fe400078e3cff */
[----:B------:R-:W-:Y:S02]  /*3110*/  SEL R9, R15, R9, !P0 ;  /* 0x000000090f097207 */ /* 0x000fe40004000000 */
[----:B------:R-:W-:-:S02]  /*3120*/  SEL R22, R22, R15, !P0 ;  /* 0x0000000f16167207 */ /* 0x000fc40004000000 */
[----:B------:R-:W-:Y:S02]  /*3130*/  SEL R24, R13, R24, !P0 ;  /* 0x000000180d187207 */ /* 0x000fe40004000000 */
[----:B------:R-:W-:Y:S02]  /*3140*/  SEL R21, R21, R13, !P0 ;  /* 0x0000000d15157207 */ /* 0x000fe40004000000 */
[----:B------:R-:W-:Y:S02]  /*3150*/  SEL R26, R6, R26, !P0 ;  /* 0x0000001a061a7207 */ /* 0x000fe40004000000 */
[----:B------:R-:W-:Y:S02]  /*3160*/  SEL R7, R7, R6, !P0 ;  /* 0x0000000607077207 */ /* 0x000fe40004000000 */
[----:B------:R-:W-:-:S07]  /*3170*/  PRMT R14, R5, 0x7610, R14 ;  /* 0x00007610050e7816 */ /* 0x000fce000000000e */
.L_x_1947:
[----:B------:R-:W-:Y:S01]  /*3180*/  VIADD R12, R12, 0x1 ;  /* 0x000000010c0c7836 */ /* 0x000fe20000000000 */
[----:B------:R-:W-:Y:S02]  /*3190*/  SEL R4, R8, R31, !P3 ;  /* 0x0000001f08047207 */ /* 0x000fe40005800000 */
[----:B------:R-:W-:Y:S02]  /*31a0*/  SEL R5, R9, R22, !P3 ;  /* 0x0000001609057207 */ /* 0x000fe40005800000 */
[----:B------:R-:W-:Y:S02]  /*31b0*/  SEL R6, R24, R21, !P3 ;  /* 0x0000001518067207 */ /* 0x000fe40005800000 */
[----:B------:R-:W-:Y:S01]  /*31c0*/  SEL R7, R26, R7, !P3 ;  /* 0x000000071a077207 */ /* 0x000fe20005800000 */
[----:B------:R-:W-:Y:S06]  /*31d0*/  @P2 BRA `(.L_x_1948) ;  /* 0xffffffd000a42947 */ /* 0x000fec000383ffff */
.L_x_1946:
[----:B------:R-:W1:Y:S02]  /*31e0*/  LDC.64 R12, c[0x0][0x388] ;  /* 0x0000e200ff0c7b82 */ /* 0x000e640000000a00 */
[----:B-1----:R-:W2:Y:S04]  /*31f0*/  LDG.E.U16 R15, desc[UR6][R12.64+0x1f8] ;  /* 0x0001f8060c0f7981 */ /* 0x002ea8000c1e1500 */
[----:B------:R1:W5:Y:S04]  /*3200*/  LDG.E R9, desc[UR6][R12.64+0x1e8] ;  /* 0x0001e8060c097981 */ /* 0x000368000c1e1900 */
[----:B------:R1:W5:Y:S04]  /*3210*/  LDG.E R8, desc[UR6][R12.64+0x1f4] ;  /* 0x0001f4060c087981 */ /* 0x000368000c1e1900 */
[----:B------:R1:W5:Y:S04]  /*3220*/  LDG.E R2, desc[UR6][R12.64+0x1ec] ;  /* 0x0001ec060c027981 */ /* 0x000368000c1e1900 */
[----:B------:R1:W5:Y:S01]  /*3230*/  LDG.E R3, desc[UR6][R12.64+0x1f0] ;  /* 0x0001f0060c037981 */ /* 0x000362000c1e1900 */
[----:B0-----:R-:W0:Y:S01]  /*3240*/  S2UR UR5, SR_CgaCtaId ;  /* 0x00000000000579c3 */ /* 0x001e220000008800 */
[----:B------:R-:W-:-:S02]  /*3250*/  UMOV UR4, 0x400 ;  /* 0x0000040000047882 */ /* 0x000fc40000000000 */
[----:B0-----:R-:W-:-:S09]  /*3260*/  ULEA UR4, UR5, UR4, 0x18 ;  /* 0x0000000405047291 */ /* 0x001fd2000f8ec0ff */
[----:B-----5:R1:W-:Y:S04]  /*3270*/  STS.128 [UR4+0xc0c0], R4 ;  /* 0x00c0c004ff007988 */ /* 0x0203e80008000c04 */
[----:B------:R1:W-:Y:S01]  /*3280*/  STS.U8 [UR4+0xc0d0], R14 ;  /* 0x00c0d00eff007988 */ /* 0x0003e20008000004 */
[C---:B--2---:R-:W-:Y:S02]  /*3290*/  PRMT R10, R15.reuse, 0x7771, RZ ;  /* 0x000077710f0a7816 */ /* 0x044fe400000000ff */
[----:B------:R-:W-:Y:S02]  /*32a0*/  PRMT R15, R15, 0x7770, RZ ;  /* 0x000077700f0f7816 */ /* 0x000fe400000000ff */
[----:B------:R-:W-:-:S13]  /*32b0*/  ISETP.GE.U32.AND P0, PT, R10, 0xc, PT ;  /* 0x0000000c0a00780c */ /* 0x000fda0003f06070 */
[----:B-1----:R-:W-:Y:S05]  /*32c0*/  @!P0 BRA `(.L_x_1949) ;  /* 0x0000002c006c8947 */ /* 0x002fea0003800000 */
[----:B------:R-:W-:Y:S01]  /*32d0*/  VIADD R11, R10, 0xfffffff4 ;  /* 0xfffffff40a0b7836 */ /* 0x000fe20000000000 */
[----:B------:R-:W0:Y:S01]  /*32e0*/  LDCU.64 UR4, c[0x0][0x388] ;  /* 0x00007100ff0477ac */ /* 0x000e220008000a00 */
[----:B------:R-:W-:-:S07]  /*32f0*/  IMAD.MOV.U32 R12, RZ, RZ, RZ ;  /* 0x000000ffff0c7224 */ /* 0x000fce00078e00ff */
.L_x_1951:
[----:B------:R-:W1:Y:S01]  /*3300*/  LDC.64 R6, c[0x3][RZ] ;  /* 0x00c00000ff067b82 */ /* 0x000e620000000a00 */
[----:B------:R-:W-:Y:S02]  /*3310*/  LOP3.LUT R15, R15, 0xff, RZ, 0xc0, !PT ;  /* 0x000000ff0f0f7812 */ /* 0x000fe400078ec0ff */
[----:B------:R-:W-:Y:S02]  /*3320*/  ISETP.NE.AND P2, PT, R12, R11, PT ;  /* 0x0000000b0c00720c */ /* 0x000fe40003f45270 */
[----:B------:R-:W-:-:S03]  /*3330*/  ISETP.NE.AND P1, PT, R15, 0x1, PT ;  /* 0x000000010f00780c */ /* 0x000fc60003f25270 */
[----:B------:R-:W2:Y:S01]  /*3340*/  LDC.64 R4, c[0x3][0x8] ;  /* 0x00c00200ff047b82 */ /* 0x000ea20000000a00 */
[----:B-1----:R-:W-:Y:S02]  /*3350*/  IMAD.IADD R13, R9, 0x1, R6 ;  /* 0x00000001090d7824 */ /* 0x002fe400078e0206 */
        /* <DEDUP_REMOVED lines=46> */
[----:B------:R-:W-:Y:S02]  /*3640*/  IMAD.IADD R16, R22, 0x1, R21 ;  /* 0x0000000116107824 */ /* 0x000fe400078e0215 */
[----:B------:R-:W-:Y:S01]  /*3650*/  IMAD.IADD R22, R27, 0x1, R26 ;  /* 0x000000011b167824 */ /* 0x000fe200078e021a */
[----:B------:R-:W-:Y:S02]  /*3660*/  LOP3.LUT R27, R23, R28, RZ, 0x3c, !PT ;  /* 0x0000001c171b7212 */ /* 0x000fe400078e3cff */
        /* <DEDUP_REMOVED lines=248> */
[----:B------:R-:W-:Y:S01]  /*45f0*/  SHF.L.W.U32.HI R28, R13, 0x10, R13 ;  /* 0x000000100d1c7819 */ /* 0x000fe20000010e0d */
[----:B------:R-:W-:Y:S01]  /*4600*/  IMAD.IADD R48, R40, 0x1, R45 ;  /* 0x0000000128307824 */ /* 0x000fe200078e022d */
        /* <DEDUP_REMOVED lines=9> */
[----:B------:R-:W-:Y:S01]  /*46a0*/  LOP3.LUT R27, R9, R30, RZ, 0x3c, !PT ;  /* 0x0000001e091b7212 */ /* 0x000fe200078e3cff */
[----:B------:R-:W-:Y:S01]  /*46b0*/  IMAD.IADD R38, R43, 0x1, R40 ;  /* 0x000000012b267824 */ /* 0x000fe200078e0228 */
[----:B------:R-:W-:-:S02]  /*46c0*/  LOP3.LUT R37, R37, R42, RZ, 0x3c, !PT ;  /* 0x0000002a25257212 */ /* 0x000fc400078e3cff */
[----:B------:R-:W-:Y:S02]  /*46d0*/  LEA.HI R42, R39, R34, R39, 0xc ;  /* 0x00000022272a7211 */ /* 0x000fe400078f6027 */
[----:B------:R-:W-:Y:S01]  /*46e0*/  LOP3.LUT R41, R41, R38, RZ, 0x3c, !PT ;  /* 0x0000002629297212 */ /* 0x000fe200078e3cff */
[----:B------:R-:W-:Y:S01]  /*46f0*/  IMAD.MOV.U32 R38, RZ, RZ, 0x1 ;  /* 0x00000001ff267424 */ /* 0x000fe200078e00ff */
[----:B------:R-:W-:Y:S02]  /*4700*/  LOP3.LUT R33, R36, R29, RZ, 0x3c, !PT ;  /* 0x0000001d24217212 */ /* 0x000fe400078e3cff */
[----:B------:R-:W-:Y:S02]  /*4710*/  LEA.HI R34, R37, R32, R37, 0xc ;  /* 0x0000002025227211 */ /* 0x000fe400078f6025 */
[----:B------:R-:W-:Y:S02]  /*4720*/  SHF.L.W.U32.HI R32, R27, 0xc, R27 ;  /* 0x0000000c1b207819 */ /* 0x000fe40000010e1b */
[----:B------:R-:W-:-:S02]  /*4730*/  LEA.HI R41, R41, R46, R41, 0x8 ;  /* 0x0000002e29297211 */ /* 0x000fc400078f4029 */
[----:B------:R-:W-:Y:S01]  /*4740*/  LEA.HI R44, R33, R44, R33, 0x8 ;  /* 0x0000002c212c7211 */ /* 0x000fe200078f4021 */
[----:B------:R-:W-:Y:S01]  /*4750*/  IMAD.IADD R27, R13, 0x1, R32 ;  /* 0x000000010d1b7824 */ /* 0x000fe200078e0220 */
[----:B------:R-:W-:Y:S02]  /*4760*/  LOP3.LUT R33, RZ, R12, RZ, 0x33, !PT ;  /* 0x0000000cff217212 */ /* 0x000fe400078e33ff */
[----:B------:R-:W-:Y:S02]  /*4770*/  LOP3.LUT R40, R40, R41, RZ, 0x3c, !PT ;  /* 0x0000002928287212 */ /* 0x000fe400078e3cff */
[----:B------:R-:W-:Y:S01]  /*4780*/  LOP3.LUT R44, R35, R44, RZ, 0x3c, !PT ;  /* 0x0000002c232c7212 */ /* 0x000fe200078e3cff */
        /* <DEDUP_REMOVED lines=15> */
[----:B------:R-:W-:Y:S02]  /*4880*/  LEA.HI R28, R28, R41, R28, 0x10 ;  /* 0x000000291c1c7211 */ /* 0x000fe400078f801c */
[----:B------:R-:W-:Y:S02]  /*4890*/  LEA.HI R31, R31, R48, R31, 0x10 ;  /* 0x000000301f1f7211 */ /* 0x000fe400078f801f */
[----:B------:R-:W-:Y:S02]  /*48a0*/  LOP3.LUT R32, R32, R30, RZ, 0x3c, !PT ;  /* 0x0000001e20207212 */ /* 0x000fe400078e3cff */
[----:B------:R-:W-:Y:S02]  /*48b0*/  LOP3.LUT R37, R40, R31, RZ, 0x3c, !PT ;  /* 0x0000001f28257212 */ /* 0x000fe400078e3cff */
[----:B------:R-:W-:Y:S01]  /*48c0*/  LOP3.LUT R33, R33, R28, RZ, 0x3c, !PT ;  /* 0x0000001c21217212 */ /* 0x000fe200078e3cff */
[----:B------:R-:W-:Y:S01]  /*48d0*/  IMAD.IADD R28, R27, 0x1, R20 ;  /* 0x000000011b1c7824 */ /* 0x000fe200078e0214 */
[----:B------:R-:W-:Y:S01]  /*48e0*/  SHF.L.W.U32.HI R31, R32, 0x7, R32 ;  /* 0x00000007201f7819 */ /* 0x000fe20000010e20 */
[----:B------:R-:W-:Y:S01]  /*48f0*/  IMAD.IADD R27, R30, 0x1, R25 ;  /* 0x000000011e1b7824 */ /* 0x000fe200078e0219 */
[----:B------:R-:W-:-:S02]  /*4900*/  SHF.L.U32 R13, R38, R35, RZ ;  /* 0x00000023260d7219 */ /* 0x000fc400000006ff */
[----:B------:R-:W-:Y:S01]  /*4910*/  LEA.HI R35, R33, R34, RZ, 0xc ;  /* 0x0000002221237211 */ /* 0x000fe200078f60ff */
[----:B------:R-:W-:Y:S01]  /*4920*/  IMAD.IADD R33, R31, 0x1, R14 ;  /* 0x000000011f217824 */ /* 0x000fe200078e020e */
        /* <DEDUP_REMOVED lines=9> */
[----:B------:R-:W-:Y:S01]  /*49c0*/  IMAD.IADD R30, R19, 0x1, R32 ;  /* 0x00000001131e7824 */ /* 0x000fe200078e0220 */
[----:B------:R-:W-:Y:S01]  /*49d0*/  LOP3.LUT P0, R13, R13, RZ, R0, 0xa0, !PT ;  /* 0x000000ff0d0d7212 */ /* 0x000fe2000780a000 */
[----:B------:R-:W-:Y:S01]  /*49e0*/  IMAD.IADD R17, R17, 0x1, R24 ;  /* 0x0000000111117824 */ /* 0x000fe200078e0218 */
[----:B------:R-:W-:Y:S02]  /*49f0*/  SHF.L.W.U32.HI R23, R26, 0xc, R26 ;  /* 0x0000000c1a177819 */ /* 0x000fe40000010e1a */
[----:B------:R-:W-:Y:S02]  /*4a00*/  LOP3.LUT R31, R31, R30, RZ, 0x3c, !PT ;  /* 0x0000001e1f1f7212 */ /* 0x000fe400078e3cff */
[----:B------:R-:W-:Y:S01]  /*4a10*/  LOP3.LUT R20, R20, R17, RZ, 0x3c, !PT ;  /* 0x0000001114147212 */ /* 0x000fe200078e3cff */
[----:B------:R-:W-:Y:S01]  /*4a20*/  IMAD.IADD R22, R22, 0x1, R23 ;  /* 0x0000000116167824 */ /* 0x000fe200078e0217 */
[----:B------:R-:W-:-:S02]  /*4a30*/  LOP3.LUT R21, R21, R18, RZ, 0x3c, !PT ;  /* 0x0000001215157212 */ /* 0x000fc400078e3cff */
[----:B------:R-:W-:Y:S02]  /*4a40*/  SHF.L.W.U32.HI R34, R31, 0xc, R31 ;  /* 0x0000000c1f227819 */ /* 0x000fe40000010e1f */
[----:B------:R-:W-:Y:S02]  /*4a50*/  SHF.L.W.U32.HI R15, R20, 0xc, R20 ;  /* 0x0000000c140f7819 */ /* 0x000fe40000010e14 */
[----:B------:R-:W-:Y:S01]  /*4a60*/  SHF.L.W.U32.HI R21, R21, 0xc, R21 ;  /* 0x0000000c15157819 */ /* 0x000fe20000010e15 */
[----:B------:R-:W-:Y:S01]  /*4a70*/  IMAD.IADD R33, R33, 0x1, R34 ;  /* 0x0000000121217824 */ /* 0x000fe200078e0222 */
[----:B------:R-:W-:Y:S01]  /*4a80*/  LOP3.LUT R25, R25, R22, RZ, 0x3c, !PT ;  /* 0x0000001619197212 */ /* 0x000fe200078e3cff */
[----:B------:R-:W-:Y:S01]  /*4a90*/  IMAD.IADD R19, R28, 0x1, R15 ;  /* 0x000000011c137824 */ /* 0x000fe200078e020f */
[----:B------:R-:W-:Y:S01]  /*4aa0*/  LEA.HI R36, R37, R36, RZ, 0xc ;  /* 0x0000002425247211 */ /* 0x000fe200078f60ff */
[----:B------:R-:W-:Y:S01]  /*4ab0*/  IMAD.IADD R20, R16, 0x1, R21 ;  /* 0x0000000110147824 */ /* 0x000fe200078e0215 */
[----:B------:R-:W-:-:S02]  /*4ac0*/  LOP3.LUT R32, R32, R33, RZ, 0x3c, !PT ;  /* 0x0000002120207212 */ /* 0x000fc400078e3cff */
[----:B------:R-:W-:Y:S01]  /*4ad0*/  SHF.L.W.U32.HI R26, R25, 0x8, R25 ;  /* 0x00000008191a7819 */ /* 0x000fe20000010e19 */
[----:B------:R-:W-:Y:S01]  /*4ae0*/  @P0 IMAD.IADD R14, R36, 0x1, R7 ;  /* 0x00000001240e0824 */ /* 0x000fe200078e0207 */
        /* <DEDUP_REMOVED lines=296> */
[----:B------:R-:W-:Y:S02]  /*5d70*/  LEA.HI R18, R5, R18, R5, 0x8 ;  /* 0x0000001205127211 */ /* 0x000fe400078f4005 */
[----:B------:R-:W-:-:S02]  /*5d80*/  LEA.HI R4, R4, R21, R4, 0x8 ;  /* 0x0000001504047211 */ /* 0x000fc400078f4004 */
[----:B------:R-:W-:Y:S02]  /*5d90*/  LEA.HI R24, R27, R24, R27, 0x8 ;  /* 0x000000181b187211 */ /* 0x000fe400078f401b */
[----:B------:R-:W-:Y:S02]  /*5da0*/  LOP3.LUT R23, R23, R18, RZ, 0x3c, !PT ;  /* 0x0000001217177212 */ /* 0x000fe400078e3cff */
[----:B------:R-:W-:Y:S02]  /*5db0*/  LOP3.LUT R4, R19, R4, RZ, 0x3c, !PT ;  /* 0x0000000413047212 */ /* 0x000fe400078e3cff */
[----:B------:R-:W-:Y:S02]  /*5dc0*/  LOP3.LUT R31, R31, R30, RZ, 0x3c, !PT ;  /* 0x0000001e1f1f7212 */ /* 0x000fe400078e3cff */
[----:B------:R-:W-:Y:S02]  /*5dd0*/  LOP3.LUT R24, R29, R24, RZ, 0x3c, !PT ;  /* 0x000000181d187212 */ /* 0x000fe400078e3cff */
[----:B------:R-:W-:-:S02]  /*5de0*/  LEA.HI R16, R23, R2, R23, 0x7 ;  /* 0x0000000217107211 */ /* 0x000fc400078f3817 */
[----:B------:R-:W-:Y:S02]  /*5df0*/  LEA.HI R17, R4, R3, R4, 0x7 ;  /* 0x0000000304117211 */ /* 0x000fe400078f3804 */
[----:B------:R-:W-:Y:S02]  /*5e00*/  LEA.HI R31, R31, R8, R31, 0x7 ;  /* 0x000000081f1f7211 */ /* 0x000fe400078f381f */
[----:B------:R-:W-:Y:S02]  /*5e10*/  LEA.HI R9, R24, R9, R24, 0x7 ;  /* 0x0000000918097211 */ /* 0x000fe400078f3818 */
[----:B------:R-:W-:Y:S01]  /*5e20*/  PRMT R15, R14, 0x7610, R15 ;  /* 0x000076100e0f7816 */ /* 0x000fe2000000000f */
        /* <DEDUP_REMOVED lines=31> */
.L_x_1950:
[----:B------:R-:W-:Y:S01]  /*6020*/  VIADD R12, R12, 0x1 ;  /* 0x000000010c0c7836 */ /* 0x000fe20000000000 */
[----:B------:R-:W-:Y:S02]  /*6030*/  SEL R9, R6, R9, !P3 ;  /* 0x0000000906097207 */ /* 0x000fe40005800000 */
[----:B------:R-:W-:Y:S02]  /*6040*/  SEL R8, R28, R31, !P3 ;  /* 0x0000001f1c087207 */ /* 0x000fe40005800000 */
[----:B------:R-:W-:Y:S02]  /*6050*/  SEL R2, R7, R16, !P3 ;  /* 0x0000001007027207 */ /* 0x000fe40005800000 */
[----:B------:R-:W-:Y:S01]  /*6060*/  SEL R3, R34, R17, !P3 ;  /* 0x0000001122037207 */ /* 0x000fe20005800000 */
[----:B------:R-:W-:Y:S06]  /*6070*/  @P2 BRA `(.L_x_1951) ;  /* 0xffffffd000a02947 */ /* 0x000fec000383ffff */
.L_x_1949:
        /* <DEDUP_REMOVED lines=9> */
[----:B------:R1:W-:Y:S04]  /*6110*/  STS.64 [UR4+0xc0d8], R2 ;  /* 0x00c0d802ff007988 */ /* 0x0003e80008000a04 */
[----:B------:R1:W-:Y:S04]  /*6120*/  STS [UR4+0xc0d4], R9 ;  /* 0x00c0d409ff007988 */ /* 0x0003e80008000804 */
[----:B------:R1:W-:Y:S04]  /*6130*/  STS [UR4+0xc0e0], R8 ;  /* 0x00c0e008ff007988 */ /* 0x0003e80008000804 */
[----:B------:R1:W-:Y:S01]  /*6140*/  STS.U8 [UR4+0xc0e4], R15 ;  /* 0x00c0e40fff007988 */ /* 0x0003e20008000004 */
[----:B--2---:R-:W-:-:S02]  /*6150*/  PRMT R10, R14, 0x7771, RZ ;  /* 0x000077710e0a7816 */ /* 0x004fc400000000ff */
[----:B------:R-:W-:Y:S02]  /*6160*/  PRMT R14, R14, 0x7770, RZ ;  /* 0x000077700e0e7816 */ /* 0x000fe400000000ff */
[----:B------:R-:W-:-:S13]  /*6170*/  ISETP.GE.U32.AND P0, PT, R10, 0xc, PT ;  /* 0x0000000c0a00780c */ /* 0x000fda0003f06070 */
[----:B-1----:R-:W-:Y:S05]  /*6180*/  @!P0 BRA `(.L_x_1952) ;  /* 0x0000002c00688947 */ /* 0x002fea0003800000 */
[----:B------:R-:W-:Y:S01]  /*6190*/  VIADD R11, R10, 0xfffffff4 ;  /* 0xfffffff40a0b7836 */ /* 0x000fe20000000000 */
[----:B------:R-:W0:Y:S01]  /*61a0*/  LDCU.64 UR4, c[0x0][0x388] ;  /* 0x00007100ff0477ac */ /* 0x000e220008000a00 */
[----:B------:R-:W-:-:S07]  /*61b0*/  IMAD.MOV.U32 R12, RZ, RZ, RZ ;  /* 0x000000ffff0c7224 */ /* 0x000fce00078e00ff */
.L_x_1954:
        /* <DEDUP_REMOVED lines=721> */
.L_x_1953:
[----:B------:R-:W-:Y:S01]  /*8ed0*/  VIADD R12, R12, 0x1 ;  /* 0x000000010c0c7836 */ /* 0x000fe20000000000 */
[----:B------:R-:W-:Y:S02]  /*8ee0*/  SEL R6, R8, R31, !P3 ;  /* 0x0000001f08067207 */ /* 0x000fe40005800000 */
[----:B------:R-:W-:Y:S02]  /*8ef0*/  SEL R7, R9, R22, !P3 ;  /* 0x0000001609077207 */ /* 0x000fe40005800000 */
[----:B------:R-:W-:Y:S02]  /*8f00*/  SEL R4, R24, R21, !P3 ;  /* 0x0000001518047207 */ /* 0x000fe40005800000 */
[----:B------:R-:W-:Y:S01]  /*8f10*/  SEL R5, R26, R15, !P3 ;  /* 0x0000000f1a057207 */ /* 0x000fe20005800000 */
[----:B------:R-:W-:Y:S06]  /*8f20*/  @P2 BRA `(.L_x_1954) ;  /* 0xffffffd000a42947 */ /* 0x000fec000383ffff */
.L_x_1952:
        /* <DEDUP_REMOVED lines=9> */
[----:B-----5:R1:W-:Y:S04]  /*8fc0*/  STS.64 [UR4+0xc0e8], R6 ;  /* 0x00c0e806ff007988 */ /* 0x0203e80008000a04 */
[----:B------:R1:W-:Y:S04]  /*8fd0*/  STS.64 [UR4+0xc0f0], R4 ;  /* 0x00c0f004ff007988 */ /* 0x0003e80008000a04 */
[----:B------:R1:W-:Y:S01]  /*8fe0*/  STS.U8 [UR4+0xc0f8], R14 ;  /* 0x00c0f80eff007988 */ /* 0x0003e20008000004 */
[C---:B--2---:R-:W-:Y:S02]  /*8ff0*/  PRMT R10, R15.reuse, 0x7771, RZ ;  /* 0x000077710f0a7816 */ /* 0x044fe400000000ff */
[----:B------:R-:W-:-:S02]  /*9000*/  PRMT R15, R15, 0x7770, RZ ;  /* 0x000077700f0f7816 */ /* 0x000fc400000000ff */
[----:B------:R-:W-:-:S13]  /*9010*/  ISETP.GE.U32.AND P0, PT, R10, 0xc, PT ;  /* 0x0000000c0a00780c */ /* 0x000fda0003f06070 */
[----:B-1----:R-:W-:Y:S05]  /*9020*/  @!P0 BRA `(.L_x_1955) ;  /* 0x0000002c006c8947 */ /* 0x002fea0003800000 */
[----:B------:R-:W-:Y:S01]  /*9030*/  VIADD R11, R10, 0xfffffff4 ;  /* 0xfffffff40a0b7836 */ /* 0x000fe20000000000 */
[----:B------:R-:W0:Y:S01]  /*9040*/  LDCU.64 UR4, c[0x0][0x388] ;  /* 0x00007100ff0477ac */ /* 0x000e220008000a00 */
[----:B------:R-:W-:-:S07]  /*9050*/  IMAD.MOV.U32 R12, RZ, RZ, RZ ;  /* 0x000000ffff0c7224 */ /* 0x000fce00078e00ff */
.L_x_1957:
        /* <DEDUP_REMOVED lines=722> */
.L_x_1956:
[----:B------:R-:W-:Y:S01]  /*bd80*/  VIADD R12, R12, 0x1 ;  /* 0x000000010c0c7836 */ /* 0x000fe20000000000 */
[----:B------:R-:W-:Y:S02]  /*bd90*/  SEL R9, R6, R9, !P3 ;  /* 0x0000000906097207 */ /* 0x000fe40005800000 */
[----:B------:R-:W-:Y:S02]  /*bda0*/  SEL R8, R28, R31, !P3 ;  /* 0x0000001f1c087207 */ /* 0x000fe40005800000 */
[----:B------:R-:W-:Y:S02]  /*bdb0*/  SEL R2, R7, R16, !P3 ;  /* 0x0000001007027207 */ /* 0x000fe40005800000 */
[----:B------:R-:W-:Y:S01]  /*bdc0*/  SEL R3, R34, R17, !P3 ;  /* 0x0000001122037207 */ /* 0x000fe20005800000 */
[----:B------:R-:W-:Y:S06]  /*bdd0*/  @P2 BRA `(.L_x_1957) ;  /* 0xffffffd000a02947 */ /* 0x000fec000383ffff */
.L_x_1955:
        /* <DEDUP_REMOVED lines=20> */
.L_x_1960:
        /* <DEDUP_REMOVED lines=721> */
.L_x_1959:
[----:B------:R-:W-:Y:S01]  /*ec30*/  VIADD R12, R12, 0x1 ;  /* 0x000000010c0c7836 */ /* 0x000fe20000000000 */
[----:B------:R-:W-:Y:S02]  /*ec40*/  SEL R4, R8, R31, !P3 ;  /* 0x0000001f08047207 */ /* 0x000fe40005800000 */
[----:B------:R-:W-:Y:S02]  /*ec50*/  SEL R5, R9, R22, !P3 ;  /* 0x0000001609057207 */ /* 0x000fe40005800000 */
[----:B------:R-:W-:Y:S02]  /*ec60*/  SEL R6, R24, R21, !P3 ;  /* 0x0000001518067207 */ /* 0x000fe40005800000 */
[----:B------:R-:W-:Y:S01]  /*ec70*/  SEL R7, R26, R7, !P3 ;  /* 0x000000071a077207 */ /* 0x000fe20005800000 */
[----:B------:R-:W-:Y:S06]  /*ec80*/  @P2 BRA `(.L_x_1960) ;  /* 0xffffffd000a42947 */ /* 0x000fec000383ffff */
.L_x_1958:
        /* <DEDUP_REMOVED lines=18> */
.L_x_1963:
        /* <DEDUP_REMOVED lines=722> */
.L_x_1962:
[----:B------:R-:W-:Y:S01]  /*11ad0*/  VIADD R12, R12, 0x1 ;  /* 0x000000010c0c7836 */ /* 0x000fe20000000000 */
[----:B------:R-:W-:Y:S02]  /*11ae0*/  SEL R9, R6, R9, !P3 ;  /* 0x0000000906097207 */ /* 0x000fe40005800000 */
[----:B------:R-:W-:Y:S02]  /*11af0*/  SEL R8, R28, R31, !P3 ;  /* 0x0000001f1c087207 */ /* 0x000fe40005800000 */
[----:B------:R-:W-:Y:S02]  /*11b00*/  SEL R2, R7, R16, !P3 ;  /* 0x0000001007027207 */ /* 0x000fe40005800000 */
[----:B------:R-:W-:Y:S01]  /*11b10*/  SEL R3, R34, R17, !P3 ;  /* 0x0000001122037207 */ /* 0x000fe20005800000 */
[----:B------:R-:W-:Y:S06]  /*11b20*/  @P2 BRA `(.L_x_1963) ;  /* 0xffffffd000a02947 */ /* 0x000fec000383ffff */
.L_x_1961:
        /* <DEDUP_REMOVED lines=20> */
.L_x_1966:
        /* <DEDUP_REMOVED lines=721> */
.L_x_1965:
[----:B------:R-:W-:Y:S01]  /*14980*/  VIADD R12, R12, 0x1 ;  /* 0x000000010c0c7836 */ /* 0x000fe20000000000 */
[----:B------:R-:W-:Y:S02]  /*14990*/  SEL R6, R8, R31, !P3 ;  /* 0x0000001f08067207 */ /* 0x000fe40005800000 */
[----:B------:R-:W-:Y:S02]  /*149a0*/  SEL R7, R9, R22, !P3 ;  /* 0x0000001609077207 */ /* 0x000fe40005800000 */
[----:B------:R-:W-:Y:S02]  /*149b0*/  SEL R4, R24, R21, !P3 ;  /* 0x0000001518047207 */ /* 0x000fe40005800000 */
[----:B------:R-:W-:Y:S01]  /*149c0*/  SEL R5, R26, R15, !P3 ;  /* 0x0000000f1a057207 */ /* 0x000fe20005800000 */
[----:B------:R-:W-:Y:S06]  /*149d0*/  @P2 BRA `(.L_x_1966) ;  /* 0xffffffd000a42947 */ /* 0x000fec000383ffff */
.L_x_1964:
        /* <DEDUP_REMOVED lines=19> */
.L_x_1969:
        /* <DEDUP_REMOVED lines=722> */
.L_x_1968:
[----:B------:R-:W-:Y:S01]  /*17830*/  VIADD R12, R12, 0x1 ;  /* 0x000000010c0c7836 */ /* 0x000fe20000000000 */
[----:B------:R-:W-:Y:S02]  /*17840*/  SEL R9, R6, R9, !P3 ;  /* 0x0000000906097207 */ /* 0x000fe40005800000 */
[----:B------:R-:W-:Y:S02]  /*17850*/  SEL R8, R28, R31, !P3 ;  /* 0x0000001f1c087207 */ /* 0x000fe40005800000 */
[----:B------:R-:W-:Y:S02]  /*17860*/  SEL R2, R7, R16, !P3 ;  /* 0x0000001007027207 */ /* 0x000fe40005800000 */
[----:B------:R-:W-:Y:S01]  /*17870*/  SEL R3, R34, R17, !P3 ;  /* 0x0000001122037207 */ /* 0x000fe20005800000 */
[----:B------:R-:W-:Y:S06]  /*17880*/  @P2 BRA `(.L_x_1969) ;  /* 0xffffffd000a02947 */ /* 0x000fec000383ffff */
.L_x_1967:
        /* <DEDUP_REMOVED lines=20> */
.L_x_1972:
        /* <DEDUP_REMOVED lines=721> */
.L_x_1971:
[----:B------:R-:W-:Y:S01]  /*1a6e0*/  VIADD R12, R12, 0x1 ;  /* 0x000000010c0c7836 */ /* 0x000fe20000000000 */
[----:B------:R-:W-:Y:S02]  /*1a6f0*/  SEL R4, R8, R31, !P3 ;  /* 0x0000001f08047207 */ /* 0x000fe40005800000 */
[----:B------:R-:W-:Y:S02]  /*1a700*/  SEL R5, R9, R22, !P3 ;  /* 0x0000001609057207 */ /* 0x000fe40005800000 */
[----:B------:R-:W-:Y:S02]  /*1a710*/  SEL R6, R24, R21, !P3 ;  /* 0x0000001518067207 */ /* 0x000fe40005800000 */
[----:B------:R-:W-:Y:S01]  /*1a720*/  SEL R7, R26, R7, !P3 ;  /* 0x000000071a077207 */ /* 0x000fe20005800000 */
[----:B------:R-:W-:Y:S06]  /*1a730*/  @P2 BRA `(.L_x_1972) ;  /* 0xffffffd000a42947 */ /* 0x000fec000383ffff */
.L_x_1970:
        /* <DEDUP_REMOVED lines=18> */
.L_x_1975:
        /* <DEDUP_REMOVED lines=722> */
.L_x_1974:
[----:B------:R-:W-:Y:S01]  /*1d580*/  VIADD R12, R12, 0x1 ;  /* 0x000000010c0c7836 */ /* 0x000fe20000000000 */
[----:B------:R-:W-:Y:S02]  /*1d590*/  SEL R9, R6, R9, !P3 ;  /* 0x0000000906097207 */ /* 0x000fe40005800000 */
[----:B------:R-:W-:Y:S02]  /*1d5a0*/  SEL R8, R28, R31, !P3 ;  /* 0x0000001f1c087207 */ /* 0x000fe40005800000 */
[----:B------:R-:W-:Y:S02]  /*1d5b0*/  SEL R2, R7, R16, !P3 ;  /* 0x0000001007027207 */ /* 0x000fe40005800000 */
[----:B------:R-:W-:Y:S01]  /*1d5c0*/  SEL R3, R34, R17, !P3 ;  /* 0x0000001122037207 */ /* 0x000fe20005800000 */
[----:B------:R-:W-:Y:S06]  /*1d5d0*/  @P2 BRA `(.L_x_1975) ;  /* 0xffffffd000a02947 */ /* 0x000fec000383ffff */
.L_x_1973:
        /* <DEDUP_REMOVED lines=20> */
.L_x_1978:
        /* <DEDUP_REMOVED lines=721> */
.L_x_1977:
[----:B------:R-:W-:Y:S01]  /*20430*/  VIADD R12, R12, 0x1 ;  /* 0x000000010c0c7836 */ /* 0x000fe20000000000 */
[----:B------:R-:W-:Y:S02]  /*20440*/  SEL R6, R8, R31, !P3 ;  /* 0x0000001f08067207 */ /* 0x000fe40005800000 */
[----:B------:R-:W-:Y:S02]  /*20450*/  SEL R7, R9, R22, !P3 ;  /* 0x0000001609077207 */ /* 0x000fe40005800000 */
[----:B------:R-:W-:Y:S02]  /*20460*/  SEL R4, R24, R21, !P3 ;  /* 0x0000001518047207 */ /* 0x000fe40005800000 */
[----:B------:R-:W-:Y:S01]  /*20470*/  SEL R5, R26, R15, !P3 ;  /* 0x0000000f1a057207 */ /* 0x000fe20005800000 */
[----:B------:R-:W-:Y:S06]  /*20480*/  @P2 BRA `(.L_x_1978) ;  /* 0xffffffd000a42947 */ /* 0x000fec000383ffff */
.L_x_1976:
        /* <DEDUP_REMOVED lines=19> */
.L_x_1981:
        /* <DEDUP_REMOVED lines=722> */
.L_x_1980:
[----:B------:R-:W-:Y:S01]  /*232e0*/  VIADD R12, R12, 0x1 ;  /* 0x000000010c0c7836 */ /* 0x000fe20000000000 */
[----:B------:R-:W-:Y:S02]  /*232f0*/  SEL R9, R6, R9, !P3 ;  /* 0x0000000906097207 */ /* 0x000fe40005800000 */
[----:B------:R-:W-:Y:S02]  /*23300*/  SEL R8, R28, R31, !P3 ;  /* 0x0000001f1c087207 */ /* 0x000fe40005800000 */
[----:B------:R-:W-:Y:S02]  /*23310*/  SEL R2, R7, R16, !P3 ;  /* 0x0000001007027207 */ /* 0x000fe40005800000 */
[----:B------:R-:W-:Y:S01]  /*23320*/  SEL R3, R34, R17, !P3 ;  /* 0x0000001122037207 */ /* 0x000fe20005800000 */
[----:B------:R-:W-:Y:S06]  /*23330*/  @P2 BRA `(.L_x_1981) ;  /* 0xffffffd000a02947 */ /* 0x000fec000383ffff */
.L_x_1979:
[----:B0-----:R-:W0:Y:S01]  /*23340*/  S2UR UR5, SR_CgaCtaId ;  /* 0x00000000000579c3 */ /* 0x001e220000008800 */
[----:B------:R-:W-:Y:S02]  /*23350*/  UMOV UR4, 0x400 ;  /* 0x0000040000047882 */ /* 0x000fe40000000000 */
[----:B0-----:R-:W-:-:S09]  /*23360*/  ULEA UR4, UR5, UR4, 0x18 ;  /* 0x0000000405047291 */ /* 0x001fd2000f8ec0ff */
[----:B------:R2:W-:Y:S04]  /*23370*/  STS.64 [UR4+0xc1a0], R2 ;  /* 0x00c1a002ff007988 */ /* 0x0005e80008000a04 */
[----:B------:R2:W-:Y:S04]  /*23380*/  STS [UR4+0xc19c], R9 ;  /* 0x00c19c09ff007988 */ /* 0x0005e80008000804 */
[----:B------:R2:W-:Y:S04]  /*23390*/  STS [UR4+0xc1a8], R8 ;  /* 0x00c1a808ff007988 */ /* 0x0005e80008000804 */
[----:B------:R2:W-:Y:S02]  /*233a0*/  STS.U8 [UR4+0xc1ac], R15 ;  /* 0x00c1ac0fff007988 */ /* 0x0005e40008000004 */
.L_x_1945:
[----:B-1----:R-:W-:Y:S05]  /*233b0*/  BSYNC.RECONVERGENT B0 ;  /* 0x0000000000007941 */ /* 0x002fea0003800200 */
.L_x_1944:
        /* <DEDUP_REMOVED lines=50> */
[----:B------:R-:W-:Y:S01]  /*236e0*/  CS2R R176, SRZ ;  /* 0x0000000000b07805 */ /* 0x000fe2000001ff00 */
[----:B------:R-:W-:Y:S01]  /*236f0*/  IMAD.MOV.U32 R162, RZ, RZ, RZ ;  /* 0x000000ffffa27224 */ /* 0x000fe200078e00ff */
[----:B------:R-:W-:Y:S01]  /*23700*/  STL [R1+0x394], RZ ;  /* 0x000394ff01007387 */ /* 0x000fe20000100800 */
[----:B------:R-:W-:-:S02]  /*23710*/  CS2R R168, SRZ ;  /* 0x0000000000a87805 */ /* 0x000fc4000001ff00 */
[----:B------:R-:W-:Y:S02]  /*23720*/  CS2R R160, SRZ ;  /* 0x0000000000a07805 */ /* 0x000fe4000001ff00 */
[----:B------:R-:W-:Y:S01]  /*23730*/  CS2R R182, SRZ ;  /* 0x0000000000b67805 */ /* 0x000fe2000001ff00 */
[----:B------:R-:W-:Y:S01]  /*23740*/  STL [R1+0x390], RZ ;  /* 0x000390ff01007387 */ /* 0x000fe20000100800 */
[----:B------:R-:W-:Y:S02]  /*23750*/  CS2R R174, SRZ ;  /* 0x0000000000ae7805 */ /* 0x000fe4000001ff00 */
[----:B------:R-:W-:Y:S02]  /*23760*/  CS2R R166, SRZ ;  /* 0x0000000000a67805 */ /* 0x000fe4000001ff00 */
[----:B------:R-:W-:Y:S01]  /*23770*/  CS2R R146, SRZ ;  /* 0x0000000000927805 */ /* 0x000fe2000001ff00 */
[----:B------:R-:W-:Y:S01]  /*23780*/  STL [R1+0x38c], RZ ;  /* 0x00038cff01007387 */ /* 0x000fe20000100800 */
[----:B------:R-:W-:-:S02]  /*23790*/  CS2R R180, SRZ ;  /* 0x0000000000b47805 */ /* 0x000fc4000001ff00 */
[----:B------:R-:W-:Y:S02]  /*237a0*/  CS2R R172, SRZ ;  /* 0x0000000000ac7805 */ /* 0x000fe4000001ff00 */
[----:B------:R-:W-:Y:S01]  /*237b0*/  CS2R R164, SRZ ;  /* 0x0000000000a47805 */ /* 0x000fe2000001ff00 */
[----:B------:R-:W-:Y:S01]  /*237c0*/  STL [R1+0x388], RZ ;  /* 0x000388ff01007387 */ /* 0x000fe20000100800 */
[----:B------:R-:W-:Y:S01]  /*237d0*/  CS2R R144, SRZ ;  /* 0x0000000000907805 */ /* 0x000fe2000001ff00 */
        /* <DEDUP_REMOVED lines=39> */
[----:B--2---:R-:W-:Y:S02]  /*23a50*/  CS2R R14, SRZ ;  /* 0x00000000000e7805 */ /* 0x004fe4000001ff00 */
[----:B------:R-:W-:Y:S01]  /*23a60*/  CS2R R12, SRZ ;  /* 0x00000000000c7805 */ /* 0x000fe2000001ff00 */
[----:B------:R-:W-:Y:S01]  /*23a70*/  IMAD.MOV.U32 R11, RZ, RZ, RZ ;  /* 0x000000ffff0b7224 */ /* 0x000fe200078e00ff */
        /* <DEDUP_REMOVED lines=150> */
[----:B0-----:R-:W0:Y:S03]  /*243e0*/  S2R R2, SR_TID.X ;  /* 0x0000000000027919 */ /* 0x001e260000002100 */
        /* <DEDUP_REMOVED lines=8> */
[----:B0-----:R-:W-:Y:S01]  /*24470*/  LOP3.LUT R0, R0, 0x1f, R2, 0xf8, !PT ;  /* 0x0000001f00007812 */ /* 0x001fe200078ef802 */
        /* <DEDUP_REMOVED lines=38> */
[----:B------:R4:W-:Y:S04]  /*246e0*/  STL [R1], RZ ;  /* 0x000000ff01007387 */ /* 0x0009e80000100800 */
[----:B------:R4:W-:Y:S01]  /*246f0*/  STL [R1+0x4], RZ ;  /* 0x000004ff01007387 */ /* 0x0009e20000100800 */
[----:B0-----:R-:W-:-:S03]  /*24700*/  IMAD.MOV.U32 R0, RZ, RZ, RZ ;  /* 0x000000ffff007224 */ /* 0x001fc600078e00ff */
        /* <DEDUP_REMOVED lines=23> */
.L_x_2059:
[----:B------:R-:W2:Y:S01]  /*24880*/  LDL.LU R4, [R1+0x2fc] ;  /* 0x0002fc0001047983 */ /* 0x000ea20000300800 */
[----:B------:R-:W0:Y:S01]  /*24890*/  LDCU UR4, c[0x0][0x3a0] ;  /* 0x00007400ff0477ac */ /* 0x000e220008000800 */
[----:B------:R-:W-:Y:S01]  /*248a0*/  BSSY.RECONVERGENT B1, `(.L_x_1983) ;  /* 0x000031d000017945 */ /* 0x000fe20003800200 */
[----:B------:R-:W-:Y:S01]  /*248b0*/  CS2R R114, SRZ ;  /* 0x0000000000727805 */ /* 0x000fe2000001ff00 */
[----:B-1----:R-:W1:Y:S01]  /*248c0*/  S2R R2, SR_CTAID.X ;  /* 0x0000000000027919 */ /* 0x002e620000002500 */
[----:B------:R-:W-:Y:S01]  /*248d0*/  CS2R R112, SRZ ;  /* 0x0000000000707805 */ /* 0x000fe2000001ff00 */
[----:B------:R-:W3:Y:S01]  /*248e0*/  S2R R3, SR_TID.X ;  /* 0x0000000000037919 */ /* 0x000ee20000002100 */
[----:B-1----:R-:W-:-:S05]  /*248f0*/  IMAD.SHL.U32 R2, R2, 0x800, RZ ;  /* 0x0000080002027824 */ /* 0x002fca00078e00ff */
[----:B---3--:R-:W-:-:S04]  /*24900*/  LOP3.LUT R2, R2, 0x1f, R3, 0xf8, !PT ;  /* 0x0000001f02027812 */ /* 0x008fc800078ef803 */
[----:B--2---:R-:W-:-:S04]  /*24910*/  IADD3 R2, PT, PT, R2, R0, R4 ;  /* 0x0000000002027210 */ /* 0x004fc80007ffe004 */
[----:B0-----:R-:W-:-:S13]  /*24920*/  ISETP.GE.AND P0, PT, R2, UR4, PT ;  /* 0x0000000402007c0c */ /* 0x001fda000bf06270 */
        /* <DEDUP_REMOVED lines=30> */
.L_x_1988:
        /* <DEDUP_REMOVED lines=10> */
[----:B------:R-:W-:Y:S01]  /*24bb0*/  SHF.L.W.U32.HI R52, R64, 0x10, R64 ;  /* 0x0000001040347819 */ /* 0x000fe20000010e40 */
[----:B------:R-:W-:Y:S01]  /*24bc0*/  IMAD.IADD R61, R5, 0x1, R115 ;  /* 0x00000001053d7824 */ /* 0x000fe200078e0273 */
[----:B------:R-:W-:Y:S01]  /*24bd0*/  ISETP.NE.AND P2, PT, R10, 0x1, PT ;  /* 0x000000010a00780c */ /* 0x000fe20003f45270 */
        /* <DEDUP_REMOVED lines=329> */
[----:B------:R-:W-:-:S03]  /*26070*/  LOP3.LUT R52, R52, R54, RZ, 0x3c, !PT ;  /* 0x0000003634347212 */ /* 0x000fc600078e3cff */
[----:B------:R-:W-:Y:S01]  /*26080*/  IMAD.IADD R4, R4, 0x1, R76 ;  /* 0x0000000104047824 */ /* 0x000fe200078e024c */
[----:B------:R-:W-:-:S04]  /*26090*/  SHF.L.W.U32.HI R52, R52, 0x10, R52 ;  /* 0x0000001034347819 */ /* 0x000fc80000010e34 */
[----:B------:R-:W-:Y:S01]  /*260a0*/  LOP3.LUT R73, R73, R4, RZ, 0x3c, !PT ;  /* 0x0000000449497212 */ /* 0x000fe200078e3cff */
[----:B------:R-:W-:-:S03]  /*260b0*/  IMAD.IADD R72, R72, 0x1, R52 ;  /* 0x0000000148487824 */ /* 0x000fc600078e0234 */
[----:B------:R-:W-:Y:S02]  /*260c0*/  LEA.HI R75, R73, R75, R73, 0x8 ;  /* 0x0000004b494b7211 */ /* 0x000fe400078f4049 */
[----:B------:R-:W-:Y:S02]  /*260d0*/  LOP3.LUT R73, R74, R72, RZ, 0x3c, !PT ;  /* 0x000000484a497212 */ /* 0x000fe400078e3cff */
[----:B------:R-:W-:Y:S02]  /*260e0*/  LOP3.LUT R75, R76, R75, RZ, 0x3c, !PT ;  /* 0x0000004b4c4b7212 */ /* 0x000fe400078e3cff */
[----:B------:R-:W-:Y:S02]  /*260f0*/  SHF.L.W.U32.HI R73, R73, 0xc, R73 ;  /* 0x0000000c49497819 */ /* 0x000fe40000010e49 */
[----:B------:R-:W-:-:S03]  /*26100*/  LEA.HI R113, R75, R113, R75, 0x7 ;  /* 0x000000714b717211 */ /* 0x000fc600078f384b */
[----:B------:R-:W-:-:S05]  /*26110*/  IMAD.IADD R54, R54, 0x1, R73 ;  /* 0x0000000136367824 */ /* 0x000fca00078e0249 */
[----:B------:R-:W-:Y:S01]  /*26120*/  LOP3.LUT R52, R52, R54, RZ, 0x3c, !PT ;  /* 0x0000003634347212 */ /* 0x000fe200078e3cff */
[----:B------:R-:W-:-:S03]  /*26130*/  VIADD R54, R54, UR13 ;  /* 0x0000000d36367c36 */ /* 0x000fc60008000000 */
[----:B------:R-:W-:Y:S02]  /*26140*/  LEA.HI R52, R52, R72, R52, 0x8 ;  /* 0x0000004834347211 */ /* 0x000fe400078f4034 */
[----:B------:R-:W-:Y:S02]  /*26150*/  LOP3.LUT R72, R51, R55, RZ, 0x3c, !PT ;  /* 0x0000003733487212 */ /* 0x000fe400078e3cff */
[----:B------:R-:W-:Y:S02]  /*26160*/  SHF.L.W.U32.HI R51, R65, 0x7, R65 ;  /* 0x0000000741337819 */ /* 0x000fe40000010e41 */
[----:B------:R-:W-:Y:S02]  /*26170*/  SHF.L.W.U32.HI R65, R72, 0x10, R72 ;  /* 0x0000001048417819 */ /* 0x000fe40000010e48 */
[----:B------:R-:W-:Y:S01]  /*26180*/  LOP3.LUT R52, R73, R52, RZ, 0x3c, !PT ;  /* 0x0000003449347212 */ /* 0x000fe200078e3cff */
[----:B------:R-:W-:Y:S02]  /*26190*/  IMAD.IADD R70, R51, 0x1, R70 ;  /* 0x0000000133467824 */ /* 0x000fe400078e0246 */
[----:B------:R-:W-:Y:S01]  /*261a0*/  IMAD.IADD R57, R57, 0x1, R65 ;  /* 0x0000000139397824 */ /* 0x000fe200078e0241 */
[----:B------:R-:W-:-:S02]  /*261b0*/  LEA.HI R114, R52, R114, R52, 0x7 ;  /* 0x0000007234727211 */ /* 0x000fc400078f3834 */
[----:B------:R-:W-:Y:S02]  /*261c0*/  LOP3.LUT R71, R71, R70, RZ, 0x3c, !PT ;  /* 0x0000004647477212 */ /* 0x000fe400078e3cff */
[----:B------:R-:W-:Y:S02]  /*261d0*/  LOP3.LUT R72, R50, R57, RZ, 0x3c, !PT ;  /* 0x0000003932487212 */ /* 0x000fe400078e3cff */
[----:B------:R-:W-:Y:S02]  /*261e0*/  SHF.L.W.U32.HI R50, R71, 0x10, R71 ;  /* 0x0000001047327819 */ /* 0x000fe40000010e47 */
[----:B------:R-:W-:-:S03]  /*261f0*/  SHF.L.W.U32.HI R71, R72, 0xc, R72 ;  /* 0x0000000c48477819 */ /* 0x000fc60000010e48 */
[----:B------:R-:W-:Y:S02]  /*26200*/  IMAD.IADD R56, R56, 0x1, R50 ;  /* 0x0000000138387824 */ /* 0x000fe400078e0232 */
[----:B------:R-:W-:-:S03]  /*26210*/  IMAD.IADD R55, R55, 0x1, R71 ;  /* 0x0000000137377824 */ /* 0x000fc600078e0247 */
[----:B------:R-:W-:Y:S02]  /*26220*/  LOP3.LUT R51, R51, R56, RZ, 0x3c, !PT ;  /* 0x0000003833337212 */ /* 0x000fe400078e3cff */
[----:B------:R-:W-:Y:S01]  /*26230*/  LOP3.LUT R65, R65, R55, RZ, 0x3c, !PT ;  /* 0x0000003741417212 */ /* 0x000fe200078e3cff */
[----:B------:R-:W-:Y:S01]  /*26240*/  VIADD R55, R55, UR14 ;  /* 0x0000000e37377c36 */ /* 0x000fe20008000000 */
[----:B------:R-:W-:Y:S02]  /*26250*/  SHF.L.W.U32.HI R51, R51, 0xc, R51 ;  /* 0x0000000c33337819 */ /* 0x000fe40000010e33 */
[----:B------:R-:W-:Y:S02]  /*26260*/  LEA.HI R57, R65, R57, R65, 0x8 ;  /* 0x0000003941397211 */ /* 0x000fe400078f4041 */
[----:B------:R-:W-:Y:S01]  /*26270*/  LOP3.LUT R65, R64, 0x1, RZ, 0x3c, !PT ;  /* 0x0000000140417812 */ /* 0x000fe200078e3cff */
[----:B------:R-:W-:Y:S01]  /*26280*/  IMAD.IADD R70, R70, 0x1, R51 ;  /* 0x0000000146467824 */ /* 0x000fe200078e0233 */
[----:B------:R-:W-:-:S04]  /*26290*/  LOP3.LUT R57, R71, R57, RZ, 0x3c, !PT ;  /* 0x0000003947397212 */ /* 0x000fc800078e3cff */
[----:B------:R-:W-:Y:S01]  /*262a0*/  LOP3.LUT R72, R50, R70, RZ, 0x3c, !PT ;  /* 0x0000004632487212 */ /* 0x000fe200078e3cff */
[----:B------:R-:W-:Y:S01]  /*262b0*/  VIADD R70, R70, UR15 ;  /* 0x0000000f46467c36 */ /* 0x000fe20008000000 */
[----:B------:R-:W-:Y:S02]  /*262c0*/  SHF.L.W.U32.HI R50, R64, 0x10, R65 ;  /* 0x0000001040327819 */ /* 0x000fe40000010e41 */
[----:B------:R-:W-:Y:S02]  /*262d0*/  LEA.HI R56, R72, R56, R72, 0x8 ;  /* 0x0000003848387211 */ /* 0x000fe400078f4048 */
[----:B------:R-:W-:Y:S01]  /*262e0*/  LEA.HI R115, R57, R115, R57, 0x7 ;  /* 0x0000007339737211 */ /* 0x000fe200078f3839 */
[----:B------:R-:W-:Y:S01]  /*262f0*/  IMAD.IADD R72, R50, 0x1, R112 ;  /* 0x0000000132487824 */ /* 0x000fe200078e0270 */
[----:B------:R-:W-:-:S04]  /*26300*/  LOP3.LUT R56, R51, R56, RZ, 0x3c, !PT ;  /* 0x0000003833387212 */ /* 0x000fc800078e3cff */
[----:B------:R-:W-:Y:S02]  /*26310*/  LOP3.LUT R65, R112, R72, RZ, 0x3c, !PT ;  /* 0x0000004870417212 */ /* 0x000fe400078e3cff */
[----:B------:R-:W-:Y:S02]  /*26320*/  LEA.HI R112, R56, R112, R56, 0x7 ;  /* 0x0000007038707211 */ /* 0x000fe400078f3838 */
[----:B------:R-:W-:-:S05]  /*26330*/  SHF.L.W.U32.HI R65, R65, 0xc, R65 ;  /* 0x0000000c41417819 */ /* 0x000fca0000010e41 */
[----:B------:R-:W-:-:S05]  /*26340*/  IMAD.IADD R64, R64, 0x1, R65 ;  /* 0x0000000140407824 */ /* 0x000fca00078e0241 */
[----:B------:R-:W-:Y:S01]  /*26350*/  LOP3.LUT R50, R50, R64, RZ, 0x3c, !PT ;  /* 0x0000004032327212 */ /* 0x000fe200078e3cff */
[----:B------:R-:W-:-:S03]  /*26360*/  IMAD.IADD R64, R66, 0x1, R64 ;  /* 0x0000000142407824 */ /* 0x000fc600078e0240 */
        /* <DEDUP_REMOVED lines=263> */
[----:B------:R-:W-:-:S02]  /*273e0*/  LEA.HI R53, R53, R62, R53, 0x8 ;  /* 0x0000003e35357211 */ /* 0x000fc400078f4035 */
[----:B------:R-:W-:Y:S02]  /*273f0*/  LOP3.LUT R72, R65, R72, RZ, 0x3c, !PT ;  /* 0x0000004841487212 */ /* 0x000fe400078e3cff */
[----:B------:R-:W-:Y:S02]  /*27400*/  LOP3.LUT R69, R69, R67, RZ, 0x3c, !PT ;  /* 0x0000004345457212 */ /* 0x000fe400078e3cff */
[----:B------:R-:W-:Y:S02]  /*27410*/  LEA.HI R58, R58, R59, R58, 0xc ;  /* 0x0000003b3a3a7211 */ /* 0x000fe400078f603a */
[----:B------:R-:W-:Y:S02]  /*27420*/  LOP3.LUT R68, R68, R53, RZ, 0x3c, !PT ;  /* 0x0000003544447212 */ /* 0x000fe400078e3cff */
[----:B------:R-:W-:Y:S02]  /*27430*/  LEA.HI R64, R72, R64, R72, 0xc ;  /* 0x0000004048407211 */ /* 0x000fe400078f6048 */
[----:B------:R-:W-:-:S02]  /*27440*/  LEA.HI R63, R69, R63, R69, 0x8 ;  /* 0x0000003f453f7211 */ /* 0x000fc400078f4045 */
[----:B------:R-:W-:Y:S01]  /*27450*/  LOP3.LUT R58, R5, R58, RZ, 0x3c, !PT ;  /* 0x0000003a053a7212 */ /* 0x000fe200078e3cff */
[----:B------:R-:W-:Y:S01]  /*27460*/  VIADD R5, R49, 0xa ;  /* 0x0000000a31057836 */ /* 0x000fe20000000000 */
        /* <DEDUP_REMOVED lines=8> */
[----:B------:R-:W-:Y:S02]  /*274f0*/  LOP3.LUT R50, R50, R67, RZ, 0x3c, !PT ;  /* 0x0000004332327212 */ /* 0x000fe400078e3cff */
[----:B------:R-:W-:Y:S01]  /*27500*/  SHF.R.U32.HI R10, RZ, R5, R8 ;  /* 0x00000005ff0a7219 */ /* 0x000fe20000011608 */
[----:B------:R-:W-:Y:S01]  /*27510*/  IMAD.IADD R64, R64, 0x1, R63 ;  /* 0x0000000140407824 */ /* 0x000fe200078e023f */
[----:B------:R-:W-:Y:S02]  /*27520*/  LEA.HI R61, R50, R61, R50, 0x10 ;  /* 0x0000003d323d7211 */ /* 0x000fe400078f8032 */
[----:B------:R-:W-:Y:S02]  /*27530*/  SHF.R.U32.HI R50, RZ, R5, R8 ;  /* 0x00000005ff327219 */ /* 0x000fe40000011608 */
[----:B------:R-:W-:-:S02]  /*27540*/  LOP3.LUT R58, R58, R64, RZ, 0x3c, !PT ;  /* 0x000000403a3a7212 */ /* 0x000fc400078e3cff */
[----:B------:R-:W-:Y:S02]  /*27550*/  LOP3.LUT R50, R50, 0x1, RZ, 0xc0, !PT ;  /* 0x0000000132327812 */ /* 0x000fe400078ec0ff */
[----:B------:R-:W-:Y:S02]  /*27560*/  LEA.HI R53, R58, R53, R58, 0x10 ;  /* 0x000000353a357211 */ /* 0x000fe400078f803a */
[----:B------:R-:W-:Y:S01]  /*27570*/  ISETP.NE.U32.AND P1, PT, R50, 0x1, PT ;  /* 0x000000013200780c */ /* 0x000fe20003f25070 */
[----:B------:R-:W-:Y:S01]  /*27580*/  VIADD R50, R4, UR12 ;  /* 0x0000000c04327c36 */ /* 0x000fe20008000000 */
[----:B------:R-:W-:Y:S02]  /*27590*/  LOP3.LUT R53, R63, R53, RZ, 0x3c, !PT ;  /* 0x000000353f357212 */ /* 0x000fe400078e3cff */
[----:B------:R-:W-:Y:S02]  /*275a0*/  LOP3.LUT R61, R68, R61, RZ, 0x3c, !PT ;  /* 0x0000003d443d7212 */ /* 0x000fe400078e3cff */
[----:B------:R-:W-:-:S02]  /*275b0*/  LEA.HI R53, R53, R64, RZ, 0xc ;  /* 0x0000004035357211 */ /* 0x000fc400078f60ff */
[----:B------:R-:W-:Y:S02]  /*275c0*/  LEA.HI R61, R61, R67, RZ, 0xc ;  /* 0x000000433d3d7211 */ /* 0x000fe400078f60ff */
[----:B------:R-:W-:Y:S01]  /*275d0*/  LOP3.LUT R10, R10, 0x1, RZ, 0xc0, !PT ;  /* 0x000000010a0a7812 */ /* 0x000fe200078ec0ff */
[----:B------:R-:W-:Y:S02]  /*275e0*/  VIADD R53, R53, UR12 ;  /* 0x0000000c35357c36 */ /* 0x000fe40008000000 */
[----:B------:R-:W-:Y:S01]  /*275f0*/  @!P1 VIADD R53, R61, UR13 ;  /* 0x0000000d3d359c36 */ /* 0x000fe20008000000 */
[----:B------:R-:W-:-:S04]  /*27600*/  ISETP.NE.U32.AND P0, PT, R10, 0x1, PT ;  /* 0x000000010a00780c */ /* 0x000fc80003f05070 */
[----:B------:R-:W-:-:S04]  /*27610*/  LOP3.LUT R53, R53, 0x1, RZ, 0xc0, !PT ;  /* 0x0000000135357812 */ /* 0x000fc800078ec0ff */
[----:B------:R-:W-:Y:S01]  /*27620*/  PRMT R10, R53, 0x7610, R10 ;  /* 0x00007610350a7816 */ /* 0x000fe2000000000a */
[----:B------:R-:W-:Y:S06]  /*27630*/  @P2 BRA `(.L_x_1987) ;  /* 0x0000000000942947 */ /* 0x000fec0003800000 */
[----:B------:R-:W2:Y:S04]  /*27640*/  LDG.E R52, desc[UR6][R2.64+-0xc] ;  /* 0xfffff40602347981 */ /* 0x000ea8000c1e1900 */
[----:B------:R-:W3:Y:S01]  /*27650*/  LDG.E R51, desc[UR6][R2.64+-0x8] ;  /* 0xfffff80602337981 */ /* 0x000ee2000c1e1900 */
[----:B------:R-:W0:Y:S01]  /*27660*/  S2R R4, SR_TID.X ;  /* 0x0000000000047919 */ /* 0x000e220000002100 */
[----:B------:R-:W1:Y:S01]  /*27670*/  S2R R57, SR_CTAID.X ;  /* 0x0000000000397919 */ /* 0x000e620000002500 */
[C---:B0-----:R-:W-:Y:S01]  /*27680*/  LOP3.LUT R56, R4.reuse, 0x1f, RZ, 0xc0, !PT ;  /* 0x0000001f04387812 */ /* 0x041fe200078ec0ff */
[----:B------:R-:W-:-:S04]  /*27690*/  IMAD.SHL.U32 R53, R4, 0x8, RZ ;  /* 0x0000000804357824 */ /* 0x000fc800078e00ff */
[----:B-1----:R-:W-:Y:S01]  /*276a0*/  IMAD R4, R57, 0x800, R56 ;  /* 0x0000080039047824 */ /* 0x002fe200078e0238 */
[----:B------:R-:W-:-:S04]  /*276b0*/  LOP3.LUT R53, R53, 0x1f00, RZ, 0xc0, !PT ;  /* 0x00001f0035357812 */ /* 0x000fc800078ec0ff */
[----:B------:R-:W-:-:S04]  /*276c0*/  IADD3 R4, PT, PT, R4, R0, R53 ;  /* 0x0000000004047210 */ /* 0x000fc80007ffe035 */
[----:B------:R-:W-:-:S04]  /*276d0*/  SHF.R.U32.HI R4, RZ, R5, R4 ;  /* 0x00000005ff047219 */ /* 0x000fc80000011604 */
[----:B------:R-:W-:-:S04]  /*276e0*/  LOP3.LUT R4, R4, 0x1, RZ, 0xc0, !PT ;  /* 0x0000000104047812 */ /* 0x000fc800078ec0ff */
[----:B------:R-:W-:Y:S01]  /*276f0*/  ISETP.NE.U32.AND P1, PT, R4, 0x1, PT ;  /* 0x000000010400780c */ /* 0x000fe20003f25070 */
[----:B------:R-:W-:-:S05]  /*27700*/  IMAD.MOV.U32 R4, RZ, RZ, 0x1bd ;  /* 0x000001bdff047424 */ /* 0x000fca00078e00ff */
[----:B------:R-:W-:-:S04]  /*27710*/  SEL R4, R4, 0x1a4, !P1 ;  /* 0x000001a404047807 */ /* 0x000fc80004800000 */
[----:B------:R-:W-:-:S05]  /*27720*/  IADD3 R4, P2, PT, R9, R4, RZ ;  /* 0x0000000409047210 */ /* 0x000fca0007f5e0ff */
[----:B------:R-:W-:-:S05]  /*27730*/  IMAD.X R5, RZ, RZ, R48, P2 ;  /* 0x000000ffff057224 */ /* 0x000fca00010e0630 */
[----:B------:R0:W5:Y:S01]  /*27740*/  LDG.E.U8 R4, desc[UR6][R4.64] ;  /* 0x0000000604047981 */ /* 0x000162000c1e1100 */
[----:B------:R-:W-:Y:S02]  /*27750*/  SEL R53, R113, R54, !P1 ;  /* 0x0000003671357207 */ /* 0x000fe40004800000 */
[----:B0-----:R-:W-:-:S04]  /*27760*/  SEL R5, R112, R50, !P1 ;  /* 0x0000003270057207 */ /* 0x001fc80004800000 */
[----:B--2---:R-:W-:Y:S02]  /*27770*/  LOP3.LUT R52, R5, R52, RZ, 0x3c, !PT ;  /* 0x0000003405347212 */ /* 0x004fe400078e3cff */
[----:B------:R-:W2:Y:S01]  /*27780*/  LDG.E R5, desc[UR6][R2.64+-0x4] ;  /* 0xfffffc0602057981 */ /* 0x000ea2000c1e1900 */
[----:B---3--:R-:W-:-:S03]  /*27790*/  LOP3.LUT R51, R53, R51, RZ, 0x3c, !PT ;  /* 0x0000003335337212 */ /* 0x008fc600078e3cff */
[----:B------:R-:W3:Y:S01]  /*277a0*/  LDG.E R53, desc[UR6][R2.64] ;  /* 0x0000000602357981 */ /* 0x000ee2000c1e1900 */
[----:B------:R-:W-:Y:S02]  /*277b0*/  SEL R50, R50, R52, !P1 ;  /* 0x0000003432327207 */ /* 0x000fe40004800000 */
[----:B------:R-:W-:Y:S02]  /*277c0*/  SEL R54, R54, R51, !P1 ;  /* 0x0000003336367207 */ /* 0x000fe40004800000 */
[----:B------:R-:W-:Y:S02]  /*277d0*/  SEL R113, R51, R113, !P1 ;  /* 0x0000007133717207 */ /* 0x000fe40004800000 */
[----:B------:R-:W-:Y:S02]  /*277e0*/  SEL R51, R114, R55, !P1 ;  /* 0x0000003772337207 */ /* 0x000fe40004800000 */
[----:B------:R-:W-:Y:S02]  /*277f0*/  SEL R112, R52, R112, !P1 ;  /* 0x0000007034707207 */ /* 0x000fe40004800000 */
[----:B-----5:R-:W-:-:S04]  /*27800*/  LOP3.LUT R4, R4, R10, RZ, 0x3c, !PT ;  /* 0x0000000a04047212 */ /* 0x020fc800078e3cff */
[----:B------:R-:W-:Y:S02]  /*27810*/  PRMT R10, R4, 0x7610, R10 ;  /* 0x00007610040a7816 */ /* 0x000fe4000000000a */
[----:B--2---:R-:W-:Y:S02]  /*27820*/  LOP3.LUT R5, R51, R5, RZ, 0x3c, !PT ;  /* 0x0000000533057212 */ /* 0x004fe400078e3cff */
[----:B------:R-:W-:Y:S02]  /*27830*/  SEL R51, R115, R70, !P1 ;  /* 0x0000004673337207 */ /* 0x000fe40004800000 */
[----:B------:R-:W-:Y:S02]  /*27840*/  SEL R55, R55, R5, !P1 ;  /* 0x0000000537377207 */ /* 0x000fe40004800000 */
[----:B---3--:R-:W-:Y:S02]  /*27850*/  LOP3.LUT R51, R51, R53, RZ, 0x3c, !PT ;  /* 0x0000003533337212 */ /* 0x008fe400078e3cff */
[----:B------:R-:W-:-:S02]  /*27860*/  SEL R114, R5, R114, !P1 ;  /* 0x0000007205727207 */ /* 0x000fc40004800000 */
[----:B------:R-:W-:Y:S02]  /*27870*/  SEL R70, R70, R51, !P1 ;  /* 0x0000003346467207 */ /* 0x000fe40004800000 */
[----:B------:R-:W-:-:S07]  /*27880*/  SEL R115, R51, R115, !P1 ;  /* 0x0000007333737207 */ /* 0x000fce0004800000 */
.L_x_1987:
[----:B------:R-:W-:Y:S05]  /*27890*/  BSYNC.RECONVERGENT B3 ;  /* 0x0000000000037941 */ /* 0x000fea0003800200 */
.L_x_1986:
[C---:B------:R-:W-:Y:S01]  /*278a0*/  VIADD R4, R7.reuse, 0xfffffff6 ;  /* 0xfffffff607047836 */ /* 0x040fe20000000000 */
[----:B------:R-:W-:Y:S01]  /*278b0*/  IADD3 R2, P3, PT, R2, 0x10, RZ ;  /* 0x0000001002027810 */ /* 0x000fe20007f7e0ff */
[----:B------:R-:W-:Y:S01]  /*278c0*/  VIADD R7, R7, 0x1 ;  /* 0x0000000107077836 */ /* 0x000fe20000000000 */
[----:B------:R-:W-:Y:S01]  /*278d0*/  IADD3 R9, P2, PT, R9, 0x1, RZ ;  /* 0x0000000109097810 */ /* 0x000fe20007f5e0ff */
[----:B------:R-:W-:Y:S01]  /*278e0*/  VIADD R49, R49, 0xffffffff ;  /* 0xffffffff31317836 */ /* 0x000fe20000000000 */
[----:B------:R-:W-:Y:S01]  /*278f0*/  ISETP.GE.U32.AND P1, PT, R4, R6, PT ;  /* 0x000000060400720c */ /* 0x000fe20003f26070 */
[----:B------:R-:W-:Y:S01]  /*27900*/  IMAD.X R3, RZ, RZ, R3, P3 ;  /* 0x000000ffff037224 */ /* 0x000fe200018e0603 */
[----:B------:R-:W-:Y:S01]  /*27910*/  SEL R112, R112, R50, !P0 ;  /* 0x0000003270707207 */ /* 0x000fe20004000000 */
[----:B------:R-:W-:Y:S01]  /*27920*/  IMAD.X R48, RZ, RZ, R48, P2 ;  /* 0x000000ffff307224 */ /* 0x000fe200010e0630 */
[----:B------:R-:W-:Y:S02]  /*27930*/  SEL R113, R113, R54, !P0 ;  /* 0x0000003671717207 */ /* 0x000fe40004000000 */
[----:B------:R-:W-:-:S02]  /*27940*/  SEL R114, R114, R55, !P0 ;  /* 0x0000003772727207 */ /* 0x000fc40004000000 */
[----:B------:R-:W-:-:S05]  /*27950*/  SEL R115, R115, R70, !P0 ;  /* 0x0000004673737207 */ /* 0x000fca0004000000 */
[----:B------:R-:W-:Y:S05]  /*27960*/  @!P1 BRA `(.L_x_1988) ;  /* 0xffffffd000689947 */ /* 0x000fea000383ffff */
[----:B------:R-:W-:Y:S05]  /*27970*/  BSYNC.RECONVERGENT B2 ;  /* 0x0000000000027941 */ /* 0x000fea0003800200 */
.L_x_1985:
[----:B------:R-:W-:-:S04]  /*27980*/  LOP3.LUT R10, R10, 0xff, RZ, 0xc0, !PT ;  /* 0x000000ff0a0a7812 */ /* 0x000fc800078ec0ff */
[C---:B------:R-:W-:Y:S02]  /*27990*/  ISETP.NE.AND P0, PT, R10.reuse, 0x1, PT ;  /* 0x000000010a00780c */ /* 0x040fe40003f05270 */
[----:B------:R-:W-:-:S11]  /*279a0*/  ISETP.NE.AND P1, PT, R10, 0x1, PT ;  /* 0x000000010a00780c */ /* 0x000fd60003f25270 */
[----:B------:R-:W0:Y:S02]  /*279b0*/  @!P0 LDC.64 R2, c[0x0][0x388] ;  /* 0x0000e200ff028b82 */ /* 0x000e240000000a00 */
[----:B0-----:R0:W2:Y:S06]  /*279c0*/  @!P0 LDG.E R5, desc[UR6][R2.64+0x1d8] ;  /* 0x0001d80602058981 */ /* 0x0010ac000c1e1900 */
[----:B0-----:R-:W0:Y:S02]  /*279d0*/  @!P1 LDC.64 R2, c[0x0][0x388] ;  /* 0x0000e200ff029b82 */ /* 0x001e240000000a00 */
[----:B0-----:R0:W3:Y:S06]  /*279e0*/  @!P1 LDG.E R4, desc[UR6][R2.64+0x1dc] ;  /* 0x0001dc0602049981 */ /* 0x0010ec000c1e1900 */
[----:B0-----:R-:W0:Y:S01]  /*279f0*/  @!P1 LDC.64 R2, c[0x0][0x388] ;  /* 0x0000e200ff029b82 */ /* 0x001e220000000a00 */
[----:B--2---:R-:W-:-:S02]  /*27a00*/  @!P0 LOP3.LUT R112, R112, R5, RZ, 0x3c, !PT ;  /* 0x0000000570708212 */ /* 0x004fc400078e3cff */
[----:B---3--:R-:W-:Y:S02]  /*27a10*/  @!P1 LOP3.LUT R113, R113, R4, RZ, 0x3c, !PT ;  /* 0x0000000471719212 */ /* 0x008fe400078e3cff */
[----:B0-----:R0:W2:Y:S03]  /*27a20*/  @!P1 LDG.E R4, desc[UR6][R2.64+0x1e0] ;  /* 0x0001e00602049981 */ /* 0x0010a6000c1e1900 */
[----:B0-----:R-:W0:Y:S02]  /*27a30*/  @!P1 LDC.64 R2, c[0x0][0x388] ;  /* 0x0000e200ff029b82 */ /* 0x001e240000000a00 */
[----:B0-----:R-:W3:Y:S01]  /*27a40*/  @!P1 LDG.E R2, desc[UR6][R2.64+0x1e4] ;  /* 0x0001e40602029981 */ /* 0x001ee2000c1e1900 */
[----:B--2---:R-:W-:Y:S02]  /*27a50*/  @!P1 LOP3.LUT R114, R114, R4, RZ, 0x3c, !PT ;  /* 0x0000000472729212 */ /* 0x004fe400078e3cff */
[----:B---3--:R-:W-:-:S07]  /*27a60*/  @!P1 LOP3.LUT R115, R115, R2, RZ, 0x3c, !PT ;  /* 0x0000000273739212 */ /* 0x008fce00078e3cff */
.L_x_1984:
[----:B------:R-:W-:Y:S05]  /*27a70*/  BSYNC.RECONVERGENT B1 ;  /* 0x0000000000017941 */ /* 0x000fea0003800200 */
.L_x_1983:
        /* <DEDUP_REMOVED lines=28> */
.L_x_1994:
        /* <DEDUP_REMOVED lines=14> */
[----:B------:R-:W-:-:S02]  /*27d20*/  LOP3.LUT R54, R110, R10, RZ, 0x3c, !PT ;  /* 0x0000000a6e367212 */ /* 0x000fc400078e3cff */
[----:B------:R-:W-:Y:S02]  /*27d30*/  LOP3.LUT R51, R3, R50, RZ, 0x3c, !PT ;  /* 0x0000003203337212 */ /* 0x000fe400078e3cff */
[----:B------:R-:W-:Y:S02]  /*27d40*/  SHF.L.W.U32.HI R54, R54, 0xc, R54 ;  /* 0x0000000c36367819 */ /* 0x000fe40000010e36 */
[----:B------:R-:W-:Y:S02]  /*27d50*/  LOP3.LUT R62, R109, R57, RZ, 0x3c, !PT ;  /* 0x000000396d3e7212 */ /* 0x000fe400078e3cff */
[----:B------:R-:W-:Y:S01]  /*27d60*/  SHF.L.W.U32.HI R51, R51, 0xc, R51 ;  /* 0x0000000c33337819 */ /* 0x000fe20000010e33 */
[----:B------:R-:W-:Y:S01]  /*27d70*/  IMAD.IADD R55, R55, 0x1, R54 ;  /* 0x0000000137377824 */ /* 0x000fe200078e0236 */
[----:B------:R-:W-:-:S03]  /*27d80*/  SHF.L.W.U32.HI R62, R62, 0xc, R62 ;  /* 0x0000000c3e3e7819 */ /* 0x000fc60000010e3e */
[----:B------:R-:W-:Y:S01]  /*27d90*/  IMAD.IADD R52, R52, 0x1, R51 ;  /* 0x0000000134347824 */ /* 0x000fe200078e0233 */
[----:B------:R-:W-:Y:S01]  /*27da0*/  LOP3.LUT R4, R4, R55, RZ, 0x3c, !PT ;  /* 0x0000003704047212 */ /* 0x000fe200078e3cff */
[----:B------:R-:W-:-:S03]  /*27db0*/  IMAD.IADD R65, R56, 0x1, R62 ;  /* 0x0000000138417824 */ /* 0x000fc600078e023e */
[----:B------:R-:W-:Y:S01]  /*27dc0*/  SHF.L.W.U32.HI R9, R4, 0x8, R4 ;  /* 0x0000000804097819 */ /* 0x000fe20000010e04 */
[----:B------:R-:W-:Y:S01]  /*27dd0*/  IMAD.IADD R4, R49, 0x1, R111 ;  /* 0x0000000131047824 */ /* 0x000fe200078e026f */
[----:B------:R-:W-:Y:S02]  /*27de0*/  LOP3.LUT R53, R53, R52, RZ, 0x3c, !PT ;  /* 0x0000003435357212 */ /* 0x000fe400078e3cff */
[----:B------:R-:W-:Y:S01]  /*27df0*/  LOP3.LUT R70, R70, R65, RZ, 0x3c, !PT ;  /* 0x0000004146467212 */ /* 0x000fe200078e3cff */
[----:B------:R-:W-:Y:S01]  /*27e00*/  IMAD.IADD R10, R10, 0x1, R9 ;  /* 0x000000010a0a7824 */ /* 0x000fe200078e0209 */
[----:B------:R-:W-:Y:S02]  /*27e10*/  LOP3.LUT R5, R111, R4, RZ, 0x3c, !PT ;  /* 0x000000046f057212 */ /* 0x000fe400078e3cff */
[----:B------:R-:W-:Y:S02]  /*27e20*/  SHF.L.W.U32.HI R53, R53, 0x8, R53 ;  /* 0x0000000835357819 */ /* 0x000fe40000010e35 */
[----:B------:R-:W-:-:S02]  /*27e30*/  SHF.L.W.U32.HI R5, R5, 0xc, R5 ;  /* 0x0000000c05057819 */ /* 0x000fc40000010e05 */
        /* <DEDUP_REMOVED lines=309> */
[----:B------:R-:W-:-:S05]  /*29190*/  SHF.L.W.U32.HI R67, R67, 0xc, R67 ;  /* 0x0000000c43437819 */ /* 0x000fca0000010e43 */
[----:B------:R-:W-:-:S05]  /*291a0*/  IMAD.IADD R65, R65, 0x1, R67 ;  /* 0x0000000141417824 */ /* 0x000fca00078e0243 */
[----:B------:R-:W-:Y:S01]  /*291b0*/  LOP3.LUT R68, R68, R65, RZ, 0x3c, !PT ;  /* 0x0000004144447212 */ /* 0x000fe200078e3cff */
[----:B------:R-:W-:-:S03]  /*291c0*/  VIADD R65, R65, UR8 ;  /* 0x0000000841417c36 */ /* 0x000fc60008000000 */
[----:B------:R-:W-:Y:S02]  /*291d0*/  LEA.HI R58, R68, R58, R68, 0x8 ;  /* 0x0000003a443a7211 */ /* 0x000fe400078f4044 */
[----:B------:R-:W-:Y:S02]  /*291e0*/  LOP3.LUT R68, R70, R69, RZ, 0x3c, !PT ;  /* 0x0000004546447212 */ /* 0x000fe400078e3cff */
[----:B------:R-:W-:Y:S02]  /*291f0*/  LOP3.LUT R70, R59, R66, RZ, 0x3c, !PT ;  /* 0x000000423b467212 */ /* 0x000fe400078e3cff */
        /* <DEDUP_REMOVED lines=13> */
[----:B------:R-:W-:Y:S01]  /*292d0*/  LEA.HI R110, R58, R110, R58, 0x7 ;  /* 0x0000006e3a6e7211 */ /* 0x000fe200078f383a */
[----:B------:R-:W-:Y:S01]  /*292e0*/  IMAD.IADD R66, R66, 0x1, R70 ;  /* 0x0000000142427824 */ /* 0x000fe200078e0246 */
[----:B------:R-:W-:-:S02]  /*292f0*/  SHF.L.W.U32.HI R63, R63, 0xc, R63 ;  /* 0x0000000c3f3f7819 */ /* 0x000fc40000010e3f */
[----:B------:R-:W-:Y:S02]  /*29300*/  LOP3.LUT R59, R59, R61, RZ, 0x3c, !PT ;  /* 0x0000003d3b3b7212 */ /* 0x000fe400078e3cff */
[----:B------:R-:W-:Y:S01]  /*29310*/  LOP3.LUT R62, R62, R66, RZ, 0x3c, !PT ;  /* 0x000000423e3e7212 */ /* 0x000fe200078e3cff */
[----:B------:R-:W-:Y:S01]  /*29320*/  IMAD.IADD R69, R69, 0x1, R63 ;  /* 0x0000000145457824 */ /* 0x000fe200078e023f */
[----:B------:R-:W-:Y:S01]  /*29330*/  SHF.L.W.U32.HI R59, R59, 0xc, R59 ;  /* 0x0000000c3b3b7819 */ /* 0x000fe20000010e3b */
[----:B------:R-:W-:Y:S01]  /*29340*/  VIADD R66, R66, UR10 ;  /* 0x0000000a42427c36 */ /* 0x000fe20008000000 */
[----:B------:R-:W-:Y:S02]  /*29350*/  LEA.HI R57, R62, R57, R62, 0x8 ;  /* 0x000000393e397211 */ /* 0x000fe400078f403e */
[----:B------:R-:W-:Y:S01]  /*29360*/  LOP3.LUT R62, R56, 0x1, RZ, 0x3c, !PT ;  /* 0x00000001383e7812 */ /* 0x000fe200078e3cff */
[----:B------:R-:W-:Y:S01]  /*29370*/  IMAD.IADD R64, R64, 0x1, R59 ;  /* 0x0000000140407824 */ /* 0x000fe200078e023b */
[----:B------:R-:W-:Y:S01]  /*29380*/  LOP3.LUT R68, R68, R69, RZ, 0x3c, !PT ;  /* 0x0000004544447212 */ /* 0x000fe200078e3cff */
[----:B------:R-:W-:Y:S01]  /*29390*/  VIADD R69, R69, UR9 ;  /* 0x0000000945457c36 */ /* 0x000fe20008000000 */
[----:B------:R-:W-:-:S02]  /*293a0*/  LOP3.LUT R57, R70, R57, RZ, 0x3c, !PT ;  /* 0x0000003946397212 */ /* 0x000fc400078e3cff */
[----:B------:R-:W-:Y:S01]  /*293b0*/  LOP3.LUT R71, R60, R64, RZ, 0x3c, !PT ;  /* 0x000000403c477212 */ /* 0x000fe200078e3cff */
[----:B------:R-:W-:Y:S01]  /*293c0*/  VIADD R64, R64, UR11 ;  /* 0x0000000b40407c36 */ /* 0x000fe20008000000 */
[----:B------:R-:W-:Y:S02]  /*293d0*/  SHF.L.W.U32.HI R60, R56, 0x10, R62 ;  /* 0x00000010383c7819 */ /* 0x000fe40000010e3e */
[----:B------:R-:W-:Y:S02]  /*293e0*/  LEA.HI R61, R71, R61, R71, 0x8 ;  /* 0x0000003d473d7211 */ /* 0x000fe400078f4047 */
[----:B------:R-:W-:Y:S01]  /*293f0*/  LEA.HI R68, R68, R72, R68, 0x8 ;  /* 0x0000004844447211 */ /* 0x000fe200078f4044 */
[----:B------:R-:W-:Y:S01]  /*29400*/  IMAD.IADD R62, R60, 0x1, R109 ;  /* 0x000000013c3e7824 */ /* 0x000fe200078e026d */
[----:B------:R-:W-:Y:S02]  /*29410*/  LOP3.LUT R61, R59, R61, RZ, 0x3c, !PT ;  /* 0x0000003d3b3d7212 */ /* 0x000fe400078e3cff */
[----:B------:R-:W-:-:S02]  /*29420*/  LOP3.LUT R68, R63, R68, RZ, 0x3c, !PT ;  /* 0x000000443f447212 */ /* 0x000fc400078e3cff */
[----:B------:R-:W-:Y:S02]  /*29430*/  LOP3.LUT R71, R109, R62, RZ, 0x3c, !PT ;  /* 0x0000003e6d477212 */ /* 0x000fe400078e3cff */
[----:B------:R-:W-:Y:S02]  /*29440*/  LEA.HI R111, R68, R111, R68, 0x7 ;  /* 0x0000006f446f7211 */ /* 0x000fe400078f3844 */
[----:B------:R-:W-:Y:S02]  /*29450*/  SHF.L.W.U32.HI R71, R71, 0xc, R71 ;  /* 0x0000000c47477819 */ /* 0x000fe40000010e47 */
[----:B------:R-:W-:Y:S02]  /*29460*/  LEA.HI R3, R57, R3, R57, 0x7 ;  /* 0x0000000339037211 */ /* 0x000fe400078f3839 */
[----:B------:R-:W-:Y:S01]  /*29470*/  LEA.HI R109, R61, R109, R61, 0x7 ;  /* 0x0000006d3d6d7211 */ /* 0x000fe200078f383d */
[----:B------:R-:W-:-:S05]  /*29480*/  IMAD.IADD R56, R56, 0x1, R71 ;  /* 0x0000000138387824 */ /* 0x000fca00078e0247 */
[----:B------:R-:W-:Y:S01]  /*29490*/  LOP3.LUT R60, R60, R56, RZ, 0x3c, !PT ;  /* 0x000000383c3c7212 */ /* 0x000fe200078e3cff */
[----:B------:R-:W-:-:S03]  /*294a0*/  IMAD.IADD R56, R54, 0x1, R56 ;  /* 0x0000000136387824 */ /* 0x000fc600078e0238 */
[----:B------:R-:W-:Y:S02]  /*294b0*/  SHF.L.W.U32.HI R60, R60, 0x8, R60 ;  /* 0x000000083c3c7819 */ /* 0x000fe40000010e3c */
[----:B------:R-:W-:-:S03]  /*294c0*/  LOP3.LUT R53, R53, R56, RZ, 0x3c, !PT ;  /* 0x0000003835357212 */ /* 0x000fc600078e3cff */
[----:B------:R-:W-:Y:S01]  /*294d0*/  IMAD.IADD R62, R62, 0x1, R60 ;  /* 0x000000013e3e7824 */ /* 0x000fe200078e023c */
[----:B------:R-:W-:Y:S02]  /*294e0*/  SHF.L.W.U32.HI R53, R53, 0x10, R53 ;  /* 0x0000001035357819 */ /* 0x000fe40000010e35 */
        /* <DEDUP_REMOVED lines=256> */
[----:B------:R-:W-:Y:S02]  /*2a4f0*/  LEA.HI R9, R9, R10, R9, 0x8 ;  /* 0x0000000a09097211 */ /* 0x000fe400078f4009 */
[----:B------:R-:W-:-:S02]  /*2a500*/  LOP3.LUT R51, R51, R50, RZ, 0x3c, !PT ;  /* 0x0000003233337212 */ /* 0x000fc400078e3cff */
[----:B------:R-:W-:Y:S02]  /*2a510*/  SHF.L.W.U32.HI R5, R5, 0xc, R5 ;  /* 0x0000000c05057819 */ /* 0x000fe40000010e05 */
[----:B------:R-:W-:Y:S02]  /*2a520*/  LOP3.LUT R62, R71, R62, RZ, 0x3c, !PT ;  /* 0x0000003e473e7212 */ /* 0x000fe400078e3cff */
[----:B------:R-:W-:Y:S01]  /*2a530*/  LEA.HI R51, R51, R52, R51, 0xc ;  /* 0x0000003433337211 */ /* 0x000fe200078f6033 */
[----:B------:R-:W-:Y:S01]  /*2a540*/  IMAD.IADD R48, R48, 0x1, R5 ;  /* 0x0000000130307824 */ /* 0x000fe200078e0205 */
[----:B------:R-:W-:Y:S02]  /*2a550*/  LOP3.LUT R9, R54, R9, RZ, 0x3c, !PT ;  /* 0x0000000936097212 */ /* 0x000fe400078e3cff */
[----:B------:R-:W-:Y:S02]  /*2a560*/  LEA.HI R56, R62, R56, R62, 0xc ;  /* 0x000000383e387211 */ /* 0x000fe400078f603e */
[----:B------:R-:W-:-:S02]  /*2a570*/  LOP3.LUT R51, R53, R51, RZ, 0x3c, !PT ;  /* 0x0000003335337212 */ /* 0x000fc400078e3cff */
[----:B------:R-:W-:Y:S02]  /*2a580*/  SHF.L.W.U32.HI R9, R9, 0x7, R9 ;  /* 0x0000000709097819 */ /* 0x000fe40000010e09 */
[----:B------:R-:W-:Y:S02]  /*2a590*/  LOP3.LUT R48, R49, R48, RZ, 0x3c, !PT ;  /* 0x0000003031307212 */ /* 0x000fe400078e3cff */
[----:B------:R-:W-:Y:S01]  /*2a5a0*/  LOP3.LUT R60, R60, R56, RZ, 0x3c, !PT ;  /* 0x000000383c3c7212 */ /* 0x000fe200078e3cff */
[----:B------:R-:W-:Y:S01]  /*2a5b0*/  IMAD.IADD R56, R56, 0x1, R9 ;  /* 0x0000000138387824 */ /* 0x000fe200078e0209 */
[----:B------:R-:W-:Y:S02]  /*2a5c0*/  SHF.L.W.U32.HI R51, R51, 0x8, R51 ;  /* 0x0000000833337819 */ /* 0x000fe40000010e33 */
[----:B------:R-:W-:Y:S02]  /*2a5d0*/  LEA.HI R4, R48, R4, R48, 0x8 ;  /* 0x0000000430047211 */ /* 0x000fe400078f4030 */
[----:B------:R-:W-:Y:S01]  /*2a5e0*/  LOP3.LUT R48, RZ, R7, RZ, 0x33, !PT ;  /* 0x00000007ff307212 */ /* 0x000fe200078e33ff */
[----:B------:R-:W-:Y:S01]  /*2a5f0*/  IMAD.IADD R50, R50, 0x1, R51 ;  /* 0x0000000132327824 */ /* 0x000fe200078e0233 */
[----:B------:R-:W-:-:S02]  /*2a600*/  LOP3.LUT R51, R51, R56, RZ, 0x3c, !PT ;  /* 0x0000003833337212 */ /* 0x000fc400078e3cff */
[-C--:B------:R-:W-:Y:S02]  /*2a610*/  LOP3.LUT R10, R5, R4.reuse, RZ, 0x3c, !PT ;  /* 0x00000004050a7212 */ /* 0x080fe400078e3cff */
[----:B------:R-:W-:Y:S02]  /*2a620*/  LEA.HI R5, R51, R4, R51, 0x10 ;  /* 0x0000000433057211 */ /* 0x000fe400078f8033 */
[----:B------:R-:W-:Y:S01]  /*2a630*/  SHF.L.W.U32.HI R4, R10, 0x7, R10 ;  /* 0x000000070a047819 */ /* 0x000fe20000010e0a */
[----:B------:R-:W-:Y:S01]  /*2a640*/  IMAD.IADD R10, R2, 0x1, R48 ;  /* 0x00000001020a7824 */ /* 0x000fe200078e0230 */
[----:B------:R-:W-:Y:S02]  /*2a650*/  SHF.L.W.U32.HI R60, R60, 0x8, R60 ;  /* 0x000000083c3c7819 */ /* 0x000fe40000010e3c */
[----:B------:R-:W-:Y:S01]  /*2a660*/  LOP3.LUT R5, R9, R5, RZ, 0x3c, !PT ;  /* 0x0000000509057212 */ /* 0x000fe200078e3cff */
[----:B------:R-:W-:Y:S01]  /*2a670*/  IMAD.IADD R55, R55, 0x1, R4 ;  /* 0x0000000137377824 */ /* 0x000fe200078e0204 */
[----:B------:R-:W-:-:S02]  /*2a680*/  SHF.R.U32.HI R48, RZ, R10, R6 ;  /* 0x0000000aff307219 */ /* 0x000fc40000011606 */
[----:B------:R-:W-:Y:S02]  /*2a690*/  LEA.HI R5, R5, R56, RZ, 0xc ;  /* 0x0000003805057211 */ /* 0x000fe400078f60ff */
[----:B------:R-:W-:Y:S02]  /*2a6a0*/  LOP3.LUT R60, R60, R55, RZ, 0x3c, !PT ;  /* 0x000000373c3c7212 */ /* 0x000fe400078e3cff */
[----:B------:R-:W-:Y:S01]  /*2a6b0*/  LOP3.LUT R48, R48, 0x1, RZ, 0xc0, !PT ;  /* 0x0000000130307812 */ /* 0x000fe200078ec0ff */
[----:B------:R-:W-:Y:S01]  /*2a6c0*/  VIADD R5, R5, UR8 ;  /* 0x0000000805057c36 */ /* 0x000fe20008000000 */
[----:B------:R-:W-:Y:S02]  /*2a6d0*/  LEA.HI R50, R60, R50, R60, 0x10 ;  /* 0x000000323c327211 */ /* 0x000fe400078f803c */
[----:B------:R-:W-:Y:S02]  /*2a6e0*/  ISETP.NE.U32.AND P0, PT, R48, 0x1, PT ;  /* 0x000000013000780c */ /* 0x000fe40003f05070 */
[----:B------:R-:W-:-:S02]  /*2a6f0*/  LOP3.LUT R50, R4, R50, RZ, 0x3c, !PT ;  /* 0x0000003204327212 */ /* 0x000fc400078e3cff */
[----:B------:R-:W-:Y:S02]  /*2a700*/  SHF.R.U32.HI R9, RZ, R10, R6 ;  /* 0x0000000aff097219 */ /* 0x000fe40000011606 */
[----:B------:R-:W-:-:S07]  /*2a710*/  LEA.HI R50, R50, R55, RZ, 0xc ;  /* 0x0000003732327211 */ /* 0x000fce00078f60ff */
[----:B------:R-:W-:-:S05]  /*2a720*/  @!P0 VIADD R5, R50, UR9 ;  /* 0x0000000932058c36 */ /* 0x000fca0008000000 */
[----:B------:R-:W-:-:S04]  /*2a730*/  LOP3.LUT R5, R5, 0x1, RZ, 0xc0, !PT ;  /* 0x0000000105057812 */ /* 0x000fc800078ec0ff */
[----:B------:R-:W-:Y:S01]  /*2a740*/  PRMT R8, R5, 0x7610, R8 ;  /* 0x0000761005087816 */ /* 0x000fe20000000008 */
[----:B------:R-:W-:Y:S06]  /*2a750*/  @P1 BRA `(.L_x_1993) ;  /* 0x0000000000a01947 */ /* 0x000fec0003800000 */
[----:B------:R-:W0:Y:S01]  /*2a760*/  S2R R48, SR_TID.X ;  /* 0x0000000000307919 */ /* 0x000e220000002100 */
[----:B------:R-:W1:Y:S01]  /*2a770*/  LDC.64 R4, c[0x0][0x388] ;  /* 0x0000e200ff047b82 */ /* 0x000e620000000a00 */
[----:B------:R-:W2:Y:S01]  /*2a780*/  S2R R49, SR_CTAID.X ;  /* 0x0000000000317919 */ /* 0x000ea20000002500 */
[----:B-1----:R-:W-:Y:S01]  /*2a790*/  IMAD.WIDE R4, R7, 0x10, R4 ;  /* 0x0000001007047825 */ /* 0x002fe200078e0204 */
[----:B0-----:R-:W-:-:S03]  /*2a7a0*/  LOP3.LUT R50, R48, 0x1f, RZ, 0xc0, !PT ;  /* 0x0000001f30327812 */ /* 0x001fc600078ec0ff */
[----:B------:R-:W-:Y:S02]  /*2a7b0*/  IMAD.SHL.U32 R48, R48, 0x8, RZ ;  /* 0x0000000830307824 */ /* 0x000fe400078e00ff */
[----:B--2---:R-:W-:Y:S02]  /*2a7c0*/  IMAD R50, R49, 0x800, R50 ;  /* 0x0000080031327824 */ /* 0x004fe400078e0232 */
[----:B------:R-:W2:Y:S01]  /*2a7d0*/  LDG.E R49, desc[UR6][R4.64+0x1fc] ;  /* 0x0001fc0604317981 */ /* 0x000ea2000c1e1900 */
[----:B------:R-:W-:-:S04]  /*2a7e0*/  LOP3.LUT R48, R48, 0x1f00, RZ, 0xc0, !PT ;  /* 0x00001f0030307812 */ /* 0x000fc800078ec0ff */
[----:B------:R-:W-:Y:S02]  /*2a7f0*/  IADD3 R50, PT, PT, R50, R0, R48 ;  /* 0x0000000032327210 */ /* 0x000fe40007ffe030 */
[----:B------:R-:W3:Y:S02]  /*2a800*/  LDG.E R48, desc[UR6][R4.64+0x200] ;  /* 0x0002000604307981 */ /* 0x000ee4000c1e1900 */
[----:B------:R-:W-:Y:S02]  /*2a810*/  SHF.R.U32.HI R50, RZ, R10, R50 ;  /* 0x0000000aff327219 */ /* 0x000fe40000011632 */
[----:B------:R-:W5:Y:S02]  /*2a820*/  LDG.E R10, desc[UR6][R4.64+0x204] ;  /* 0x00020406040a7981 */ /* 0x000f64000c1e1900 */
[----:B------:R-:W-:-:S04]  /*2a830*/  LOP3.LUT R50, R50, 0x1, RZ, 0xc0, !PT ;  /* 0x0000000132327812 */ /* 0x000fc800078ec0ff */
[----:B------:R-:W-:Y:S02]  /*2a840*/  ISETP.NE.U32.AND P0, PT, R50, 0x1, PT ;  /* 0x000000013200780c */ /* 0x000fe40003f05070 */
[----:B------:R0:W4:Y:S02]  /*2a850*/  LDG.E R50, desc[UR6][R4.64+0x208] ;  /* 0x0002080604327981 */ /* 0x000124000c1e1900 */
[----:B0-----:R-:W-:Y:S02]  /*2a860*/  SEL R4, R109, R65, !P0 ;  /* 0x000000416d047207 */ /* 0x001fe40004000000 */
[----:B------:R-:W-:Y:S02]  /*2a870*/  SEL R5, R110, R69, !P0 ;  /* 0x000000456e057207 */ /* 0x000fe40004000000 */
[----:B--2---:R-:W-:Y:S01]  /*2a880*/  LOP3.LUT R49, R4, R49, RZ, 0x3c, !PT ;  /* 0x0000003104317212 */ /* 0x004fe200078e3cff */
[----:B------:R-:W-:-:S05]  /*2a890*/  IMAD.MOV.U32 R4, RZ, RZ, 0x1bd ;  /* 0x000001bdff047424 */ /* 0x000fca00078e00ff */
[----:B------:R-:W-:Y:S02]  /*2a8a0*/  SEL R4, R4, 0x1a4, !P0 ;  /* 0x000001a404047807 */ /* 0x000fe40004000000 */
[----:B---3--:R-:W-:Y:S02]  /*2a8b0*/  LOP3.LUT R48, R5, R48, RZ, 0x3c, !PT ;  /* 0x0000003005307212 */ /* 0x008fe400078e3cff */
[--C-:B------:R-:W-:Y:S02]  /*2a8c0*/  IADD3 R4, P1, P2, R4, UR16, R7.reuse ;  /* 0x0000001004047c10 */ /* 0x100fe4000fa3e007 */
[----:B------:R-:W-:-:S04]  /*2a8d0*/  SHF.R.S32.HI R5, RZ, 0x1f, R7 ;  /* 0x0000001fff057819 */ /* 0x000fc80000011407 */
[----:B------:R-:W-:-:S05]  /*2a8e0*/  IADD3.X R5, PT, PT, RZ, UR17, R5, P1, P2 ;  /* 0x00000011ff057c10 */ /* 0x000fca0008fe4405 */
[----:B------:R0:W2:Y:S02]  /*2a8f0*/  LDG.E.U8 R4, desc[UR6][R4.64+0x1e8] ;  /* 0x0001e80604047981 */ /* 0x0000a4000c1e1100 */
[----:B0-----:R-:W-:-:S04]  /*2a900*/  SEL R5, R111, R66, !P0 ;  /* 0x000000426f057207 */ /* 0x001fc80004000000 */
[----:B-----5:R-:W-:Y:S02]  /*2a910*/  LOP3.LUT R5, R5, R10, RZ, 0x3c, !PT ;  /* 0x0000000a05057212 */ /* 0x020fe400078e3cff */
[----:B------:R-:W-:-:S04]  /*2a920*/  SEL R10, R3, R64, !P0 ;  /* 0x00000040030a7207 */ /* 0x000fc80004000000 */
[----:B----4-:R-:W-:Y:S02]  /*2a930*/  LOP3.LUT R10, R10, R50, RZ, 0x3c, !PT ;  /* 0x000000320a0a7212 */ /* 0x010fe400078e3cff */
[----:B------:R-:W-:Y:S02]  /*2a940*/  SEL R65, R65, R49, !P0 ;  /* 0x0000003141417207 */ /* 0x000fe40004000000 */
[----:B------:R-:W-:Y:S02]  /*2a950*/  SEL R109, R49, R109, !P0 ;  /* 0x0000006d316d7207 */ /* 0x000fe40004000000 */
[----:B------:R-:W-:Y:S02]  /*2a960*/  SEL R69, R69, R48, !P0 ;  /* 0x0000003045457207 */ /* 0x000fe40004000000 */
[----:B------:R-:W-:Y:S02]  /*2a970*/  SEL R110, R48, R110, !P0 ;  /* 0x0000006e306e7207 */ /* 0x000fe40004000000 */
[----:B------:R-:W-:-:S02]  /*2a980*/  SEL R66, R66, R5, !P0 ;  /* 0x0000000542427207 */ /* 0x000fc40004000000 */
[----:B------:R-:W-:Y:S02]  /*2a990*/  SEL R111, R5, R111, !P0 ;  /* 0x0000006f056f7207 */ /* 0x000fe40004000000 */
[----:B------:R-:W-:Y:S02]  /*2a9a0*/  SEL R64, R64, R10, !P0 ;  /* 0x0000000a40407207 */ /* 0x000fe40004000000 */
[----:B------:R-:W-:Y:S02]  /*2a9b0*/  SEL R3, R10, R3, !P0 ;  /* 0x000000030a037207 */ /* 0x000fe40004000000 */
[----:B--2---:R-:W-:-:S04]  /*2a9c0*/  LOP3.LUT R4, R4, R8, RZ, 0x3c, !PT ;  /* 0x0000000804047212 */ /* 0x004fc800078e3cff */
[----:B------:R-:W-:-:S07]  /*2a9d0*/  PRMT R8, R4, 0x7610, R8 ;  /* 0x0000761004087816 */ /* 0x000fce0000000008 */
.L_x_1993:
[----:B------:R-:W-:Y:S05]  /*2a9e0*/  BSYNC.RECONVERGENT B3 ;  /* 0x0000000000037941 */ /* 0x000fea0003800200 */
.L_x_1992:
        /* <DEDUP_REMOVED lines=10> */
.L_x_1991:
[----:B------:R-:W-:-:S04]  /*2aa90*/  LOP3.LUT R8, R8, 0xff, RZ, 0xc0, !PT ;  /* 0x000000ff08087812 */ /* 0x000fc800078ec0ff */
[----:B------:R-:W-:-:S13]  /*2aaa0*/  ISETP.NE.AND P0, PT, R8, 0x1, PT ;  /* 0x000000010800780c */ /* 0x000fda0003f05270 */
[----:B------:R-:W0:Y:S08]  /*2aab0*/  @!P0 LDC.64 R4, c[0x0][0x388] ;  /* 0x0000e200ff048b82 */ /* 0x000e300000000a00 */
[----:B------:R-:W1:Y:S01]  /*2aac0*/  @!P0 LDC.64 R6, c[0x0][0x388] ;  /* 0x0000e200ff068b82 */ /* 0x000e620000000a00 */
[----:B0-----:R-:W2:Y:S04]  /*2aad0*/  @!P0 LDG.E R4, desc[UR6][R4.64+0x3c0] ;  /* 0x0003c00604048981 */ /* 0x001ea8000c1e1900 */
[----:B-1----:R0:W3:Y:S03]  /*2aae0*/  @!P0 LDG.E R2, desc[UR6][R6.64+0x3c4] ;  /* 0x0003c40606028981 */ /* 0x0020e6000c1e1900 */
[----:B0-----:R-:W0:Y:S01]  /*2aaf0*/  @!P0 LDC.64 R6, c[0x0][0x388] ;  /* 0x0000e200ff068b82 */ /* 0x001e220000000a00 */
[----:B--2---:R-:W-:-:S07]  /*2ab00*/  @!P0 LOP3.LUT R109, R109, R4, RZ, 0x3c, !PT ;  /* 0x000000046d6d8212 */ /* 0x004fce00078e3cff */
[----:B------:R-:W1:Y:S01]  /*2ab10*/  @!P0 LDC.64 R4, c[0x0][0x388] ;  /* 0x0000e200ff048b82 */ /* 0x000e620000000a00 */
[----:B---3--:R-:W-:Y:S02]  /*2ab20*/  @!P0 LOP3.LUT R110, R110, R2, RZ, 0x3c, !PT ;  /* 0x000000026e6e8212 */ /* 0x008fe400078e3cff */
[----:B0-----:R-:W2:Y:S04]  /*2ab30*/  @!P0 LDG.E R2, desc[UR6][R6.64+0x3cc] ;  /* 0x0003cc0606028981 */ /* 0x001ea8000c1e1900 */
[----:B-1----:R-:W3:Y:S01]  /*2ab40*/  @!P0 LDG.E R4, desc[UR6][R4.64+0x3c8] ;  /* 0x0003c80604048981 */ /* 0x002ee2000c1e1900 */
[----:B--2---:R-:W-:Y:S02]  /*2ab50*/  @!P0 LOP3.LUT R3, R3, R2, RZ, 0x3c, !PT ;  /* 0x0000000203038212 */ /* 0x004fe400078e3cff */
[----:B---3--:R-:W-:-:S07]  /*2ab60*/  @!P0 LOP3.LUT R111, R111, R4, RZ, 0x3c, !PT ;  /* 0x000000046f6f8212 */ /* 0x008fce00078e3cff */
.L_x_1990:
[----:B------:R-:W-:Y:S05]  /*2ab70*/  BSYNC.RECONVERGENT B1 ;  /* 0x0000000000017941 */ /* 0x000fea0003800200 */
.L_x_1989:
        /* <DEDUP_REMOVED lines=27> */
.L_x_2000:
        /* <DEDUP_REMOVED lines=10> */
[----:B------:R-:W-:Y:S01]  /*2add0*/  SHF.L.W.U32.HI R70, R56, 0x10, R56 ;  /* 0x0000001038467819 */ /* 0x000fe20000010e38 */
[----:B------:R-:W-:Y:S01]  /*2ade0*/  IMAD.IADD R10, R4, 0x1, R157 ;  /* 0x00000001040a7824 */ /* 0x000fe200078e029d */
[----:B------:R-:W-:Y:S01]  /*2adf0*/  SHF.L.W.U32.HI R49, R48, 0x10, R48 ;  /* 0x0000001030317819 */ /* 0x000fe20000010e30 */
        /* <DEDUP_REMOVED lines=680> */
[----:B------:R-:W2:Y:S01]  /*2d880*/  LDCU.64 UR4, c[0x0][0x388] ;  /* 0x00007100ff0477ac */ /* 0x000ea20008000a00 */
[----:B------:R-:W3:Y:S01]  /*2d890*/  S2R R49, SR_CTAID.X ;  /* 0x0000000000317919 */ /* 0x000ee20000002500 */
[----:B-1----:R-:W-:Y:S01]  /*2d8a0*/  IMAD.WIDE R4, R7, 0x10, R4 ;  /* 0x0000001007047825 */ /* 0x002fe200078e0204 */
[----:B0-----:R-:W-:-:S03]  /*2d8b0*/  LOP3.LUT R50, R48, 0x1f, RZ, 0xc0, !PT ;  /* 0x0000001f30327812 */ /* 0x001fc600078ec0ff */
[----:B------:R-:W-:Y:S02]  /*2d8c0*/  IMAD.SHL.U32 R48, R48, 0x8, RZ ;  /* 0x0000000830307824 */ /* 0x000fe400078e00ff */
[----:B---3--:R-:W-:Y:S02]  /*2d8d0*/  IMAD R50, R49, 0x800, R50 ;  /* 0x0000080031327824 */ /* 0x008fe400078e0232 */
[----:B------:R-:W3:Y:S01]  /*2d8e0*/  LDG.E R49, desc[UR6][R4.64+0x3e4] ;  /* 0x0003e40604317981 */ /* 0x000ee2000c1e1900 */
[----:B------:R-:W-:-:S04]  /*2d8f0*/  LOP3.LUT R48, R48, 0x1f00, RZ, 0xc0, !PT ;  /* 0x00001f0030307812 */ /* 0x000fc800078ec0ff */
[----:B------:R-:W-:Y:S02]  /*2d900*/  IADD3 R50, PT, PT, R50, R0, R48 ;  /* 0x0000000032327210 */ /* 0x000fe40007ffe030 */
[----:B------:R-:W5:Y:S02]  /*2d910*/  LDG.E R48, desc[UR6][R4.64+0x3e8] ;  /* 0x0003e80604307981 */ /* 0x000f64000c1e1900 */
[----:B------:R-:W-:Y:S02]  /*2d920*/  SHF.R.U32.HI R50, RZ, R10, R50 ;  /* 0x0000000aff327219 */ /* 0x000fe40000011632 */
[----:B------:R-:W4:Y:S02]  /*2d930*/  LDG.E R10, desc[UR6][R4.64+0x3ec] ;  /* 0x0003ec06040a7981 */ /* 0x000f24000c1e1900 */
[----:B------:R-:W-:-:S04]  /*2d940*/  LOP3.LUT R50, R50, 0x1, RZ, 0xc0, !PT ;  /* 0x0000000132327812 */ /* 0x000fc800078ec0ff */
[----:B------:R-:W-:Y:S02]  /*2d950*/  ISETP.NE.U32.AND P0, PT, R50, 0x1, PT ;  /* 0x000000013200780c */ /* 0x000fe40003f05070 */
[----:B------:R0:W4:Y:S02]  /*2d960*/  LDG.E R50, desc[UR6][R4.64+0x3f0] ;  /* 0x0003f00604327981 */ /* 0x000124000c1e1900 */
[----:B0-----:R-:W-:Y:S02]  /*2d970*/  SEL R4, R156, R65, !P0 ;  /* 0x000000419c047207 */ /* 0x001fe40004000000 */
[----:B------:R-:W-:Y:S02]  /*2d980*/  SEL R5, R157, R69, !P0 ;  /* 0x000000459d057207 */ /* 0x000fe40004000000 */
[----:B---3--:R-:W-:Y:S01]  /*2d990*/  LOP3.LUT R49, R4, R49, RZ, 0x3c, !PT ;  /* 0x0000003104317212 */ /* 0x008fe200078e3cff */
[----:B------:R-:W-:-:S05]  /*2d9a0*/  IMAD.MOV.U32 R4, RZ, RZ, 0x1bd ;  /* 0x000001bdff047424 */ /* 0x000fca00078e00ff */
[----:B------:R-:W-:Y:S02]  /*2d9b0*/  SEL R4, R4, 0x1a4, !P0 ;  /* 0x000001a404047807 */ /* 0x000fe40004000000 */
[----:B-----5:R-:W-:Y:S02]  /*2d9c0*/  LOP3.LUT R48, R5, R48, RZ, 0x3c, !PT ;  /* 0x0000003005307212 */ /* 0x020fe400078e3cff */
[--C-:B--2---:R-:W-:Y:S02]  /*2d9d0*/  IADD3 R4, P1, P2, R4, UR4, R7.reuse ;  /* 0x0000000404047c10 */ /* 0x104fe4000fa3e007 */
[----:B------:R-:W-:-:S04]  /*2d9e0*/  SHF.R.S32.HI R5, RZ, 0x1f, R7 ;  /* 0x0000001fff057819 */ /* 0x000fc80000011407 */
[----:B------:R-:W-:-:S05]  /*2d9f0*/  IADD3.X R5, PT, PT, RZ, UR5, R5, P1, P2 ;  /* 0x00000005ff057c10 */ /* 0x000fca0008fe4405 */
[----:B------:R0:W2:Y:S02]  /*2da00*/  LDG.E.U8 R4, desc[UR6][R4.64+0x3d0] ;  /* 0x0003d00604047981 */ /* 0x0000a4000c1e1100 */
[----:B0-----:R-:W-:-:S04]  /*2da10*/  SEL R5, R158, R66, !P0 ;  /* 0x000000429e057207 */ /* 0x001fc80004000000 */
[----:B----4-:R-:W-:Y:S02]  /*2da20*/  LOP3.LUT R5, R5, R10, RZ, 0x3c, !PT ;  /* 0x0000000a05057212 */ /* 0x010fe400078e3cff */
[----:B------:R-:W-:-:S04]  /*2da30*/  SEL R10, R159, R64, !P0 ;  /* 0x000000409f0a7207 */ /* 0x000fc80004000000 */
[----:B------:R-:W-:Y:S02]  /*2da40*/  LOP3.LUT R10, R10, R50, RZ, 0x3c, !PT ;  /* 0x000000320a0a7212 */ /* 0x000fe400078e3cff */
        /* <DEDUP_REMOVED lines=10> */
.L_x_1999:
[----:B------:R-:W-:Y:S05]  /*2daf0*/  BSYNC.RECONVERGENT B3 ;  /* 0x0000000000037941 */ /* 0x000fea0003800200 */
.L_x_1998:
        /* <DEDUP_REMOVED lines=10> */
.L_x_1997:
        /* <DEDUP_REMOVED lines=14> */
.L_x_1996:
[----:B------:R-:W-:Y:S05]  /*2dc80*/  BSYNC.RECONVERGENT B1 ;  /* 0x0000000000017941 */ /* 0x000fea0003800200 */
.L_x_1995:
        /* <DEDUP_REMOVED lines=27> */
.L_x_2006:
        /* <DEDUP_REMOVED lines=732> */
.L_x_2005:
[----:B------:R-:W-:Y:S05]  /*30c00*/  BSYNC.RECONVERGENT B3 ;  /* 0x0000000000037941 */ /* 0x000fea0003800200 */
.L_x_2004:
        /* <DEDUP_REMOVED lines=10> */
.L_x_2003:
[----:B------:R-:W-:-:S04]  /*30cb0*/  LOP3.LUT R107, R107, 0xff, RZ, 0xc0, !PT ;  /* 0x000000ff6b6b7812 */ /* 0x000fc800078ec0ff */
[----:B------:R-:W-:-:S13]  /*30cc0*/  ISETP.NE.AND P0, PT, R107, 0x1, PT ;  /* 0x000000016b00780c */ /* 0x000fda0003f05270 */
[----:B------:R-:W0:Y:S08]  /*30cd0*/  @!P0 LDC.64 R4, c[0x0][0x388] ;  /* 0x0000e200ff048b82 */ /* 0x000e300000000a00 */
[----:B------:R-:W1:Y:S01]  /*30ce0*/  @!P0 LDC.64 R6, c[0x0][0x388] ;  /* 0x0000e200ff068b82 */ /* 0x000e620000000a00 */
[----:B0-----:R-:W2:Y:S04]  /*30cf0*/  @!P0 LDG.E R5, desc[UR6][R4.64+0x790] ;  /* 0x0007900604058981 */ /* 0x001ea8000c1e1900 */
[----:B-1----:R0:W3:Y:S03]  /*30d00*/  @!P0 LDG.E R4, desc[UR6][R6.64+0x794] ;  /* 0x0007940606048981 */ /* 0x0020e6000c1e1900 */
[----:B0-----:R-:W0:Y:S01]  /*30d10*/  @!P0 LDC.64 R6, c[0x0][0x388] ;  /* 0x0000e200ff068b82 */ /* 0x001e220000000a00 */
[----:B--2---:R-:W-:-:S02]  /*30d20*/  @!P0 LOP3.LUT R2, R2, R5, RZ, 0x3c, !PT ;  /* 0x0000000502028212 */ /* 0x004fc400078e3cff */
[----:B0-----:R0:W2:Y:S01]  /*30d30*/  @!P0 LDG.E R5, desc[UR6][R6.64+0x798] ;  /* 0x0007980606058981 */ /* 0x0010a2000c1e1900 */
[----:B---3--:R-:W-:-:S04]  /*30d40*/  @!P0 LOP3.LUT R104, R104, R4, RZ, 0x3c, !PT ;  /* 0x0000000468688212 */ /* 0x008fc800078e3cff */
[----:B0-----:R-:W0:Y:S02]  /*30d50*/  @!P0 LDC.64 R6, c[0x0][0x388] ;  /* 0x0000e200ff068b82 */ /* 0x001e240000000a00 */
[----:B0-----:R-:W3:Y:S01]  /*30d60*/  @!P0 LDG.E R4, desc[UR6][R6.64+0x79c] ;  /* 0x00079c0606048981 */ /* 0x001ee2000c1e1900 */
[----:B--2---:R-:W-:Y:S02]  /*30d70*/  @!P0 LOP3.LUT R105, R105, R5, RZ, 0x3c, !PT ;  /* 0x0000000569698212 */ /* 0x004fe400078e3cff */
[----:B---3--:R-:W-:-:S07]  /*30d80*/  @!P0 LOP3.LUT R106, R106, R4, RZ, 0x3c, !PT ;  /* 0x000000046a6a8212 */ /* 0x008fce00078e3cff */
.L_x_2002:
[----:B------:R-:W-:Y:S05]  /*30d90*/  BSYNC.RECONVERGENT B1 ;  /* 0x0000000000017941 */ /* 0x000fea0003800200 */
.L_x_2001:
        /* <DEDUP_REMOVED lines=26> */
.L_x_2012:
        /* <DEDUP_REMOVED lines=732> */
.L_x_2011:
[----:B------:R-:W-:Y:S05]  /*33d00*/  BSYNC.RECONVERGENT B3 ;  /* 0x0000000000037941 */ /* 0x000fea0003800200 */
.L_x_2010:
        /* <DEDUP_REMOVED lines=10> */
.L_x_2009:
        /* <DEDUP_REMOVED lines=14> */
.L_x_2008:
[----:B------:R-:W-:Y:S05]  /*33e90*/  BSYNC.RECONVERGENT B1 ;  /* 0x0000000000017941 */ /* 0x000fea0003800200 */
.L_x_2007:
        /* <DEDUP_REMOVED lines=28> */
.L_x_2018:
        /* <DEDUP_REMOVED lines=336> */
[----:B------:R-:W-:-:S04]  /*35560*/  SHF.L.W.U32.HI R64, R64, 0x7, R64 ;  /* 0x0000000740407819 */ /* 0x000fc80000010e40 */
[----:B------:R-:W-:Y:S01]  /*35570*/  LOP3.LUT R6, R6, R71, RZ, 0x3c, !PT ;  /* 0x0000004706067212 */ /* 0x000fe200078e3cff */
[----:B------:R-:W-:-:S03]  /*35580*/  IMAD.IADD R56, R56, 0x1, R64 ;  /* 0x0000000138387824 */ /* 0x000fc600078e0240 */
[----:B------:R-:W-:-:S05]  /*35590*/  SHF.L.W.U32.HI R6, R6, 0xc, R6 ;  /* 0x0000000c06067819 */ /* 0x000fca0000010e06 */
        /* <DEDUP_REMOVED lines=21> */
[----:B------:R-:W-:Y:S01]  /*356f0*/  LOP3.LUT R49, R49, R56, RZ, 0x3c, !PT ;  /* 0x0000003831317212 */ /* 0x000fe200078e3cff */
[----:B------:R-:W-:Y:S01]  /*35700*/  VIADD R56, R56, UR21 ;  /* 0x0000001538387c36 */ /* 0x000fe20008000000 */
[----:B------:R-:W-:Y:S02]  /*35710*/  SHF.L.W.U32.HI R7, R7, 0xc, R7 ;  /* 0x0000000c07077819 */ /* 0x000fe40000010e07 */
[----:B------:R-:W-:Y:S02]  /*35720*/  LEA.HI R57, R49, R57, R49, 0x8 ;  /* 0x0000003931397211 */ /* 0x000fe400078f4031 */
[----:B------:R-:W-:Y:S01]  /*35730*/  LOP3.LUT R49, R58, 0x1, RZ, 0x3c, !PT ;  /* 0x000000013a317812 */ /* 0x000fe200078e3cff */
[----:B------:R-:W-:Y:S01]  /*35740*/  IMAD.IADD R55, R55, 0x1, R7 ;  /* 0x0000000137377824 */ /* 0x000fe200078e0207 */
[----:B------:R-:W-:Y:S02]  /*35750*/  LOP3.LUT R50, R50, R62, RZ, 0x3c, !PT ;  /* 0x0000003e32327212 */ /* 0x000fe400078e3cff */
[----:B------:R-:W-:-:S02]  /*35760*/  SHF.L.W.U32.HI R49, R58, 0x10, R49 ;  /* 0x000000103a317819 */ /* 0x000fc40000010e31 */
[----:B------:R-:W-:Y:S01]  /*35770*/  LOP3.LUT R64, R64, R55, RZ, 0x3c, !PT ;  /* 0x0000003740407212 */ /* 0x000fe200078e3cff */
[----:B------:R-:W-:Y:S01]  /*35780*/  VIADD R55, R55, UR22 ;  /* 0x0000001637377c36 */ /* 0x000fe20008000000 */
[----:B------:R-:W-:Y:S01]  /*35790*/  SHF.L.W.U32.HI R50, R50, 0x10, R50 ;  /* 0x0000001032327819 */ /* 0x000fe20000010e32 */
[----:B------:R-:W-:Y:S01]  /*357a0*/  IMAD.IADD R74, R49, 0x1, R97 ;  /* 0x00000001314a7824 */ /* 0x000fe200078e0261 */
[----:B------:R-:W-:Y:S02]  /*357b0*/  LEA.HI R54, R64, R54, R64, 0x8 ;  /* 0x0000003640367211 */ /* 0x000fe400078f4040 */
[----:B------:R-:W-:Y:S01]  /*357c0*/  LOP3.LUT R57, R61, R57, RZ, 0x3c, !PT ;  /* 0x000000393d397212 */ /* 0x000fe200078e3cff */
[----:B------:R-:W-:Y:S01]  /*357d0*/  IMAD.IADD R52, R52, 0x1, R50 ;  /* 0x0000000134347824 */ /* 0x000fe200078e0232 */
[----:B------:R-:W-:Y:S02]  /*357e0*/  LOP3.LUT R64, R97, R74, RZ, 0x3c, !PT ;  /* 0x0000004a61407212 */ /* 0x000fe400078e3cff */
[----:B------:R-:W-:-:S02]  /*357f0*/  LOP3.LUT R54, R7, R54, RZ, 0x3c, !PT ;  /* 0x0000003607367212 */ /* 0x000fc400078e3cff */
[----:B------:R-:W-:Y:S02]  /*35800*/  SHF.L.W.U32.HI R64, R64, 0xc, R64 ;  /* 0x0000000c40407819 */ /* 0x000fe40000010e40 */
[----:B------:R-:W-:Y:S02]  /*35810*/  LOP3.LUT R73, R73, R52, RZ, 0x3c, !PT ;  /* 0x0000003449497212 */ /* 0x000fe400078e3cff */
[----:B------:R-:W-:Y:S01]  /*35820*/  LEA.HI R99, R57, R99, R57, 0x7 ;  /* 0x0000006339637211 */ /* 0x000fe200078f3839 */
[----:B------:R-:W-:Y:S01]  /*35830*/  IMAD.IADD R58, R58, 0x1, R64 ;  /* 0x000000013a3a7824 */ /* 0x000fe200078e0240 */
[----:B------:R-:W-:Y:S02]  /*35840*/  SHF.L.W.U32.HI R73, R73, 0xc, R73 ;  /* 0x0000000c49497819 */ /* 0x000fe40000010e49 */
[----:B------:R-:W-:Y:S02]  /*35850*/  LEA.HI R5, R54, R5, R54, 0x7 ;  /* 0x0000000536057211 */ /* 0x000fe400078f3836 */
[----:B------:R-:W-:Y:S01]  /*35860*/  LOP3.LUT R49, R49, R58, RZ, 0x3c, !PT ;  /* 0x0000003a31317212 */ /* 0x000fe200078e3cff */
[----:B------:R-:W-:-:S02]  /*35870*/  IMAD.IADD R58, R63, 0x1, R58 ;  /* 0x000000013f3a7824 */ /* 0x000fc400078e023a */
[----:B------:R-:W-:Y:S01]  /*35880*/  IMAD.IADD R62, R62, 0x1, R73 ;  /* 0x000000013e3e7824 */ /* 0x000fe200078e0249 */
[----:B------:R-:W-:Y:S02]  /*35890*/  SHF.L.W.U32.HI R49, R49, 0x8, R49 ;  /* 0x0000000831317819 */ /* 0x000fe40000010e31 */
[----:B------:R-:W-:Y:S02]  /*358a0*/  LOP3.LUT R48, R48, R58, RZ, 0x3c, !PT ;  /* 0x0000003a30307212 */ /* 0x000fe400078e3cff */
[----:B------:R-:W-:Y:S01]  /*358b0*/  LOP3.LUT R50, R50, R62, RZ, 0x3c, !PT ;  /* 0x0000003e32327212 */ /* 0x000fe200078e3cff */
[----:B------:R-:W-:Y:S01]  /*358c0*/  IMAD.IADD R74, R74, 0x1, R49 ;  /* 0x000000014a4a7824 */ /* 0x000fe200078e0231 */
[----:B------:R-:W-:Y:S01]  /*358d0*/  LOP3.LUT R49, R49, R68, RZ, 0x3c, !PT ;  /* 0x0000004431317212 */ /* 0x000fe200078e3cff */
[----:B------:R-:W-:Y:S01]  /*358e0*/  VIADD R62, R62, UR23 ;  /* 0x000000173e3e7c36 */ /* 0x000fe20008000000 */
        /* <DEDUP_REMOVED lines=261> */
[----:B------:R-:W-:Y:S02]  /*36940*/  LEA.HI R65, R67, R65, R67, 0x8 ;  /* 0x0000004143417211 */ /* 0x000fe400078f4043 */
[----:B------:R-:W-:Y:S02]  /*36950*/  LEA.HI R59, R69, R59, R69, 0x8 ;  /* 0x0000003b453b7211 */ /* 0x000fe400078f4045 */
[----:B------:R-:W-:Y:S02]  /*36960*/  LOP3.LUT R66, R64, R66, RZ, 0x3c, !PT ;  /* 0x0000004240427212 */ /* 0x000fe400078e3cff */
[----:B------:R-:W-:-:S02]  /*36970*/  LOP3.LUT R65, R63, R65, RZ, 0x3c, !PT ;  /* 0x000000413f417212 */ /* 0x000fc400078e3cff */
[----:B------:R-:W-:Y:S02]  /*36980*/  LOP3.LUT R64, RZ, R9, RZ, 0x33, !PT ;  /* 0x00000009ff407212 */ /* 0x000fe400078e33ff */
[----:B------:R-:W-:Y:S02]  /*36990*/  LOP3.LUT R60, R60, R59, RZ, 0x3c, !PT ;  /* 0x0000003b3c3c7212 */ /* 0x000fe400078e3cff */
[----:B------:R-:W-:Y:S01]  /*369a0*/  LEA.HI R58, R66, R58, R66, 0xc ;  /* 0x0000003a423a7211 */ /* 0x000fe200078f6042 */
        /* <DEDUP_REMOVED lines=8> */
[----:B------:R-:W-:Y:S02]  /*36a30*/  SHF.R.U32.HI R74, RZ, R64, R8 ;  /* 0x00000040ff4a7219 */ /* 0x000fe40000011608 */
[----:B------:R-:W-:Y:S01]  /*36a40*/  SHF.L.W.U32.HI R49, R49, 0x8, R49 ;  /* 0x0000000831317819 */ /* 0x000fe20000010e31 */
[----:B------:R-:W-:Y:S01]  /*36a50*/  IMAD.IADD R70, R70, 0x1, R51 ;  /* 0x0000000146467824 */ /* 0x000fe200078e0233 */
[----:B------:R-:W-:Y:S02]  /*36a60*/  LOP3.LUT R51, R51, R58, RZ, 0x3c, !PT ;  /* 0x0000003a33337212 */ /* 0x000fe400078e3cff */
[----:B------:R-:W-:-:S02]  /*36a70*/  LOP3.LUT R74, R74, 0x1, RZ, 0xc0, !PT ;  /* 0x000000014a4a7812 */ /* 0x000fc400078ec0ff */
[----:B------:R-:W-:Y:S02]  /*36a80*/  LOP3.LUT R49, R49, R68, RZ, 0x3c, !PT ;  /* 0x0000004431317212 */ /* 0x000fe400078e3cff */
[----:B------:R-:W-:Y:S02]  /*36a90*/  LEA.HI R51, R51, R59, R51, 0x10 ;  /* 0x0000003b33337211 */ /* 0x000fe400078f8033 */
[----:B------:R-:W-:Y:S02]  /*36aa0*/  ISETP.NE.U32.AND P0, PT, R74, 0x1, PT ;  /* 0x000000014a00780c */ /* 0x000fe40003f05070 */
[----:B------:R-:W-:Y:S02]  /*36ab0*/  LEA.HI R70, R49, R70, R49, 0x10 ;  /* 0x0000004631467211 */ /* 0x000fe400078f8031 */
[----:B------:R-:W-:Y:S02]  /*36ac0*/  LOP3.LUT R51, R65, R51, RZ, 0x3c, !PT ;  /* 0x0000003341337212 */ /* 0x000fe400078e3cff */
[----:B------:R-:W-:-:S02]  /*36ad0*/  LOP3.LUT R70, R60, R70, RZ, 0x3c, !PT ;  /* 0x000000463c467212 */ /* 0x000fc400078e3cff */
[----:B------:R-:W-:Y:S02]  /*36ae0*/  LEA.HI R51, R51, R58, RZ, 0xc ;  /* 0x0000003a33337211 */ /* 0x000fe400078f60ff */
[----:B------:R-:W-:Y:S02]  /*36af0*/  LEA.HI R70, R70, R68, RZ, 0xc ;  /* 0x0000004446467211 */ /* 0x000fe400078f60ff */
[----:B------:R-:W-:Y:S01]  /*36b00*/  LEA.HI R50, R50, R52, R50, 0x8 ;  /* 0x0000003432327211 */ /* 0x000fe200078f4032 */
[----:B------:R-:W-:Y:S01]  /*36b10*/  VIADD R51, R51, UR20 ;  /* 0x0000001433337c36 */ /* 0x000fe20008000000 */
[----:B------:R-:W-:Y:S01]  /*36b20*/  SHF.R.U32.HI R48, RZ, R64, R8 ;  /* 0x00000040ff307219 */ /* 0x000fe20000011608 */
[----:B------:R-:W-:Y:S01]  /*36b30*/  @!P0 VIADD R51, R70, UR21 ;  /* 0x0000001546338c36 */ /* 0x000fe20008000000 */
[----:B------:R-:W-:-:S04]  /*36b40*/  LOP3.LUT R50, R73, R50, RZ, 0x3c, !PT ;  /* 0x0000003249327212 */ /* 0x000fc800078e3cff */
[----:B------:R-:W-:Y:S02]  /*36b50*/  LOP3.LUT R51, R51, 0x1, RZ, 0xc0, !PT ;  /* 0x0000000133337812 */ /* 0x000fe400078ec0ff */
[----:B------:R-:W-:Y:S02]  /*36b60*/  LEA.HI R97, R50, R97, R50, 0x7 ;  /* 0x0000006132617211 */ /* 0x000fe400078f3832 */
[----:B------:R-:W-:Y:S01]  /*36b70*/  PRMT R10, R51, 0x7610, R10 ;  /* 0x00007610330a7816 */ /* 0x000fe2000000000a */
[----:B------:R-:W-:Y:S06]  /*36b80*/  @P1 BRA `(.L_x_2017) ;  /* 0x0000000000a41947 */ /* 0x000fec0003800000 */
[----:B------:R-:W0:Y:S01]  /*36b90*/  S2R R50, SR_TID.X ;  /* 0x0000000000327919 */ /* 0x000e220000002100 */
[----:B------:R-:W1:Y:S01]  /*36ba0*/  LDC.64 R6, c[0x0][0x388] ;  /* 0x0000e200ff067b82 */ /* 0x000e620000000a00 */
[----:B------:R-:W2:Y:S01]  /*36bb0*/  LDCU.64 UR4, c[0x0][0x388] ;  /* 0x00007100ff0477ac */ /* 0x000ea20008000a00 */
[----:B------:R-:W3:Y:S01]  /*36bc0*/  S2R R51, SR_CTAID.X ;  /* 0x0000000000337919 */ /* 0x000ee20000002500 */
[----:B-1----:R-:W-:-:S05]  /*36bd0*/  IMAD.WIDE R6, R9, 0x10, R6 ;  /* 0x0000001009067825 */ /* 0x002fca00078e0206 */
[----:B------:R-:W5:Y:S01]  /*36be0*/  LDG.E R52, desc[UR6][R6.64+0x9a8] ;  /* 0x0009a80606347981 */ /* 0x000f62000c1e1900 */
[C---:B0-----:R-:W-:Y:S01]  /*36bf0*/  LOP3.LUT R49, R50.reuse, 0x1f, RZ, 0xc0, !PT ;  /* 0x0000001f32317812 */ /* 0x041fe200078ec0ff */
[----:B------:R-:W-:-:S04]  /*36c00*/  IMAD.SHL.U32 R50, R50, 0x8, RZ ;  /* 0x0000000832327824 */ /* 0x000fc800078e00ff */
[----:B---3--:R-:W-:Y:S02]  /*36c10*/  IMAD R49, R51, 0x800, R49 ;  /* 0x0000080033317824 */ /* 0x008fe400078e0231 */
[----:B------:R-:W3:Y:S01]  /*36c20*/  LDG.E R51, desc[UR6][R6.64+0x99c] ;  /* 0x00099c0606337981 */ /* 0x000ee2000c1e1900 */
[----:B------:R-:W-:-:S04]  /*36c30*/  LOP3.LUT R50, R50, 0x1f00, RZ, 0xc0, !PT ;  /* 0x00001f0032327812 */ /* 0x000fc800078ec0ff */
[----:B------:R-:W-:Y:S02]  /*36c40*/  IADD3 R49, PT, PT, R49, R0, R50 ;  /* 0x0000000031317210 */ /* 0x000fe40007ffe032 */
[----:B------:R-:W4:Y:S02]  /*36c50*/  LDG.E R50, desc[UR6][R6.64+0x9a0] ;  /* 0x0009a00606327981 */ /* 0x000f24000c1e1900 */
[----:B------:R-:W-:-:S04]  /*36c60*/  SHF.R.U32.HI R49, RZ, R64, R49 ;  /* 0x00000040ff317219 */ /* 0x000fc80000011631 */
[----:B------:R-:W-:-:S04]  /*36c70*/  LOP3.LUT R49, R49, 0x1, RZ, 0xc0, !PT ;  /* 0x0000000131317812 */ /* 0x000fc800078ec0ff */
[----:B------:R-:W-:Y:S02]  /*36c80*/  ISETP.NE.U32.AND P0, PT, R49, 0x1, PT ;  /* 0x000000013100780c */ /* 0x000fe40003f05070 */
[----:B------:R0:W5:Y:S02]  /*36c90*/  LDG.E R49, desc[UR6][R6.64+0x9a4] ;  /* 0x0009a40606317981 */ /* 0x000164000c1e1900 */
[----:B0-----:R-:W-:Y:S02]  /*36ca0*/  SEL R6, R97, R72, !P0 ;  /* 0x0000004861067207 */ /* 0x001fe40004000000 */
[----:B------:R-:W-:Y:S02]  /*36cb0*/  SEL R7, R98, R56, !P0 ;  /* 0x0000003862077207 */ /* 0x000fe40004000000 */
[----:B---3--:R-:W-:Y:S01]  /*36cc0*/  LOP3.LUT R51, R6, R51, RZ, 0x3c, !PT ;  /* 0x0000003306337212 */ /* 0x008fe200078e3cff */
[----:B------:R-:W-:-:S05]  /*36cd0*/  IMAD.MOV.U32 R6, RZ, RZ, 0x1bd ;  /* 0x000001bdff067424 */ /* 0x000fca00078e00ff */
[----:B------:R-:W-:Y:S02]  /*36ce0*/  SEL R6, R6, 0x1a4, !P0 ;  /* 0x000001a406067807 */ /* 0x000fe40004000000 */
[----:B----4-:R-:W-:Y:S02]  /*36cf0*/  LOP3.LUT R50, R7, R50, RZ, 0x3c, !PT ;  /* 0x0000003207327212 */ /* 0x010fe400078e3cff */
[--C-:B--2---:R-:W-:Y:S02]  /*36d00*/  IADD3 R6, P1, P2, R6, UR4, R9.reuse ;  /* 0x0000000406067c10 */ /* 0x104fe4000fa3e009 */
[----:B------:R-:W-:-:S04]  /*36d10*/  SHF.R.S32.HI R7, RZ, 0x1f, R9 ;  /* 0x0000001fff077819 */ /* 0x000fc80000011409 */
[----:B------:R-:W-:-:S05]  /*36d20*/  IADD3.X R7, PT, PT, RZ, UR5, R7, P1, P2 ;  /* 0x00000005ff077c10 */ /* 0x000fca0008fe4407 */
[----:B------:R0:W2:Y:S02]  /*36d30*/  LDG.E.U8 R6, desc[UR6][R6.64+0x988] ;  /* 0x0009880606067981 */ /* 0x0000a4000c1e1100 */
[----:B0-----:R-:W-:-:S04]  /*36d40*/  SEL R7, R99, R55, !P0 ;  /* 0x0000003763077207 */ /* 0x001fc80004000000 */
[----:B-----5:R-:W-:Y:S02]  /*36d50*/  LOP3.LUT R7, R7, R49, RZ, 0x3c, !PT ;  /* 0x0000003107077212 */ /* 0x020fe400078e3cff */
        /* <DEDUP_REMOVED lines=12> */
.L_x_2017:
[----:B------:R-:W-:Y:S05]  /*36e20*/  BSYNC.RECONVERGENT B3 ;  /* 0x0000000000037941 */ /* 0x000fea0003800200 */
.L_x_2016:
        /* <DEDUP_REMOVED lines=10> */
.L_x_2015:
        /* <DEDUP_REMOVED lines=14> */
.L_x_2014:
[----:B------:R-:W-:Y:S05]  /*36fb0*/  BSYNC.RECONVERGENT B1 ;  /* 0x0000000000017941 */ /* 0x000fea0003800200 */
.L_x_2013:
        /* <DEDUP_REMOVED lines=27> */
.L_x_2024:
        /* <DEDUP_REMOVED lines=732> */
.L_x_2023:
[----:B------:R-:W-:Y:S05]  /*39f30*/  BSYNC.RECONVERGENT B3 ;  /* 0x0000000000037941 */ /* 0x000fea0003800200 */
.L_x_2022:
        /* <DEDUP_REMOVED lines=10> */
.L_x_2021:
        /* <DEDUP_REMOVED lines=14> */
.L_x_2020:
[----:B------:R-:W-:Y:S05]  /*3a0c0*/  BSYNC.RECONVERGENT B1 ;  /* 0x0000000000017941 */ /* 0x000fea0003800200 */
.L_x_2019:
        /* <DEDUP_REMOVED lines=27> */
.L_x_2030:
        /* <DEDUP_REMOVED lines=412> */
[----:B------:R-:W-:Y:S01]  /*3bc40*/  IMAD.IADD R65, R65, 0x1, R66 ;  /* 0x0000000141417824 */ /* 0x000fe200078e0242 */
[----:B------:R-:W-:Y:S01]  /*3bc50*/  LEA.HI R50, R50, R52, R50, 0x8 ;  /* 0x0000003432327211 */ /* 0x000fe200078f4032 */
        /* <DEDUP_REMOVED lines=9> */
[----:B------:R-:W-:Y:S01]  /*3bcf0*/  IMAD.IADD R59, R59, 0x1, R48 ;  /* 0x000000013b3b7824 */ /* 0x000fe200078e0230 */
[----:B------:R-:W-:Y:S01]  /*3bd00*/  LOP3.LUT R50, R73, R50, RZ, 0x3c, !PT ;  /* 0x0000003249327212 */ /* 0x000fe200078e3cff */
        /* <DEDUP_REMOVED lines=218> */
[----:B------:R-:W-:Y:S01]  /*3cab0*/  LOP3.LUT R64, RZ, R10, RZ, 0x33, !PT ;  /* 0x0000000aff407212 */ /* 0x000fe200078e33ff */
[----:B------:R-:W-:Y:S01]  /*3cac0*/  IMAD.IADD R59, R59, 0x1, R66 ;  /* 0x000000013b3b7824 */ /* 0x000fe200078e0242 */
[----:B------:R-:W-:Y:S01]  /*3cad0*/  LEA.HI R58, R67, R58, R67, 0xc ;  /* 0x0000003a433a7211 */ /* 0x000fe200078f6043 */
        /* <DEDUP_REMOVED lines=13> */
[----:B------:R-:W-:-:S02]  /*3cbb0*/  SHF.R.U32.HI R75, RZ, R64, R7 ;  /* 0x00000040ff4b7219 */ /* 0x000fc40000011607 */
[----:B------:R-:W-:Y:S02]  /*3cbc0*/  LOP3.LUT R69, R66, R69, RZ, 0x3c, !PT ;  /* 0x0000004542457212 */ /* 0x000fe400078e3cff */
[----:B------:R-:W-:Y:S02]  /*3cbd0*/  LEA.HI R65, R74, R65, R74, 0x8 ;  /* 0x000000414a417211 */ /* 0x000fe400078f404a */
[----:B------:R-:W-:Y:S02]  /*3cbe0*/  LOP3.LUT R51, R51, R70, RZ, 0x3c, !PT ;  /* 0x0000004633337212 */ /* 0x000fe400078e3cff */
[----:B------:R-:W-:Y:S02]  /*3cbf0*/  LEA.HI R59, R69, R59, R69, 0x8 ;  /* 0x0000003b453b7211 */ /* 0x000fe400078f4045 */
[----:B------:R-:W-:Y:S02]  /*3cc00*/  LEA.HI R51, R51, R53, R51, 0xc ;  /* 0x0000003533337211 */ /* 0x000fe400078f6033 */
        /* <DEDUP_REMOVED lines=8> */
[----:B------:R-:W-:Y:S01]  /*3cc90*/  IMAD.IADD R68, R68, 0x1, R60 ;  /* 0x0000000144447824 */ /* 0x000fe200078e023c */
[----:B------:R-:W-:Y:S01]  /*3cca0*/  LOP3.LUT R75, R75, 0x1, RZ, 0xc0, !PT ;  /* 0x000000014b4b7812 */ /* 0x000fe200078ec0ff */
[----:B------:R-:W-:Y:S01]  /*3ccb0*/  IMAD.IADD R70, R70, 0x1, R51 ;  /* 0x0000000146467824 */ /* 0x000fe200078e0233 */
[----:B------:R-:W-:-:S02]  /*3ccc0*/  LOP3.LUT R51, R51, R58, RZ, 0x3c, !PT ;  /* 0x0000003a33337212 */ /* 0x000fc400078e3cff */
        /* <DEDUP_REMOVED lines=8> */
[----:B------:R-:W-:Y:S01]  /*3cd50*/  SHF.R.U32.HI R48, RZ, R64, R7 ;  /* 0x00000040ff307219 */ /* 0x000fe20000011607 */
[----:B------:R-:W-:Y:S02]  /*3cd60*/  VIADD R51, R51, UR20 ;  /* 0x0000001433337c36 */ /* 0x000fe40008000000 */
        /* <DEDUP_REMOVED lines=45> */
.L_x_2029:
[----:B------:R-:W-:Y:S05]  /*3d040*/  BSYNC.RECONVERGENT B3 ;  /* 0x0000000000037941 */ /* 0x000fea0003800200 */
.L_x_2028:
        /* <DEDUP_REMOVED lines=10> */
.L_x_2027:
        /* <DEDUP_REMOVED lines=14> */
.L_x_2026:
[----:B------:R-:W-:Y:S05]  /*3d1d0*/  BSYNC.RECONVERGENT B1 ;  /* 0x0000000000017941 */ /* 0x000fea0003800200 */
.L_x_2025:
        /* <DEDUP_REMOVED lines=26> */
.L_x_2036:
        /* <DEDUP_REMOVED lines=732> */
.L_x_2035:
[----:B------:R-:W-:Y:S05]  /*40140*/  BSYNC.RECONVERGENT B3 ;  /* 0x0000000000037941 */ /* 0x000fea0003800200 */
.L_x_2034:
        /* <DEDUP_REMOVED lines=10> */
.L_x_2033:
        /* <DEDUP_REMOVED lines=14> */
.L_x_2032:
[----:B------:R-:W-:Y:S05]  /*402d0*/  BSYNC.RECONVERGENT B1 ;  /* 0x0000000000017941 */ /* 0x000fea0003800200 */
.L_x_2031:
        /* <DEDUP_REMOVED lines=28> */
.L_x_2042:
        /* <DEDUP_REMOVED lines=732> */
.L_x_2041:
[----:B------:R-:W-:Y:S05]  /*43260*/  BSYNC.RECONVERGENT B3 ;  /* 0x0000000000037941 */ /* 0x000fea0003800200 */
.L_x_2040:
        /* <DEDUP_REMOVED lines=10> */
.L_x_2039:
        /* <DEDUP_REMOVED lines=14> */
.L_x_2038:
[----:B------:R-:W-:Y:S05]  /*433f0*/  BSYNC.RECONVERGENT B1 ;  /* 0x0000000000017941 */ /* 0x000fea0003800200 */
.L_x_2037:
        /* <DEDUP_REMOVED lines=27> */
.L_x_2048:
        /* <DEDUP_REMOVED lines=732> */
.L_x_2047:
[----:B------:R-:W-:Y:S05]  /*46370*/  BSYNC.RECONVERGENT B3 ;  /* 0x0000000000037941 */ /* 0x000fea0003800200 */
.L_x_2046:
        /* <DEDUP_REMOVED lines=10> */
.L_x_2045:
        /* <DEDUP_REMOVED lines=14> */
.L_x_2044:
[----:B------:R-:W-:Y:S05]  /*46500*/  BSYNC.RECONVERGENT B1 ;  /* 0x0000000000017941 */ /* 0x000fea0003800200 */
.L_x_2043:
        /* <DEDUP_REMOVED lines=27> */
.L_x_2054:
        /* <DEDUP_REMOVED lines=732> */
.L_x_2053:
[----:B------:R-:W-:Y:S05]  /*49480*/  BSYNC.RECONVERGENT B3 ;  /* 0x0000000000037941 */ /* 0x000fea0003800200 */
.L_x_2052:
        /* <DEDUP_REMOVED lines=10> */
.L_x_2051:
        /* <DEDUP_REMOVED lines=14> */
.L_x_2050:
[----:B------:R-:W-:Y:S05]  /*49610*/  BSYNC.RECONVERGENT B1 ;  /* 0x0000000000017941 */ /* 0x000fea0003800200 */
.L_x_2049:
        /* <DEDUP_REMOVED lines=10> */
.L_x_2058:
        /* <DEDUP_REMOVED lines=33> */
[----:B------:R-:W2:Y:S04]  /*498d0*/  SHFL.IDX PT, R9, R112, R252, 0x1f ;  /* 0x00001ffc70097589 */ /* 0x000ea800000e0000 */
        /* <DEDUP_REMOVED lines=8> */
[----:B------:R-:W-:Y:S04]  /*49960*/  STL [R1+0x55c], R250 ;  /* 0x00055cfa01007387 */ /* 0x000fe80000100800 */
[----:B------:R-:W4:Y:S04]  /*49970*/  LDG.E.128 R52, desc[UR6][R120.64+0xc00] ;  /* 0x000c000678347981 */ /* 0x000f28000c1e1d00 */
[----:B------:R2:W-:Y:S04]  /*49980*/  STL [R1+0x3e4], R6 ;  /* 0x0003e40601007387 */ /* 0x0005e80000100800 */
[----:B------:R-:W4:Y:S04]  /*49990*/  LDG.E.128 R48, desc[UR6][R120.64+0xe00] ;  /* 0x000e000678307981 */ /* 0x000f28000c1e1d00 */
[----:B------:R-:W-:Y:S04]  /*499a0*/  STL [R1+0x3e0], R80 ;  /* 0x0003e05001007387 */ /* 0x000fe80000100800 */
[----:B------:R-:W-:Y:S04]  /*499b0*/  STL [R1+0x3dc], R81 ;  /* 0x0003dc5101007387 */ /* 0x000fe80000100800 */
[----:B------:R-:W-:Y:S04]  /*499c0*/  STL [R1+0x3d8], R82 ;  /* 0x0003d85201007387 */ /* 0x000fe80000100800 */
[----:B------:R3:W-:Y:S04]  /*499d0*/  STL [R1+0x3d4], R0 ;  /* 0x0003d40001007387 */ /* 0x0007e80000100800 */
[----:B------:R-:W-:Y:S04]  /*499e0*/  STL [R1+0x3e8], R112 ;  /* 0x0003e87001007387 */ /* 0x000fe80000100800 */
[----:B------:R-:W-:Y:S04]  /*499f0*/  STL [R1+0x3ec], R113 ;  /* 0x0003ec7101007387 */ /* 0x000fe80000100800 */
[----:B------:R-:W-:Y:S01]  /*49a00*/  STL [R1+0x3f0], R114 ;  /* 0x0003f07201007387 */ /* 0x000fe20000100800 */
[----:B--2---:R-:W-:-:S05]  /*49a10*/  LOP3.LUT R6, R137, R76, R9, 0x78, !PT ;  /* 0x0000004c89067212 */ /* 0x004fca00078e7809 */
[----:B------:R0:W-:Y:S01]  /*49a20*/  STL [R1+0x5c], R6 ;  /* 0x00005c0601007387 */ /* 0x0001e20000100800 */
[----:B---3--:R-:W-:-:S05]  /*49a30*/  LOP3.LUT R0, R131, R72, R9, 0x78, !PT ;  /* 0x0000004883007212 */ /* 0x008fca00078e7809 */
[----:B------:R1:W-:Y:S01]  /*49a40*/  STL [R1+0x4c], R0 ;  /* 0x00004c0001007387 */ /* 0x0003e20000100800 */
[----:B----4-:R-:W-:-:S05]  /*49a50*/  LOP3.LUT R8, R125, R68, R9, 0x78, !PT ;  /* 0x000000447d087212 */ /* 0x010fca00078e7809 */
[----:B------:R-:W-:Y:S01]  /*49a60*/  STL [R1+0x3c], R8 ;  /* 0x00003c0801007387 */ /* 0x000fe20000100800 */
[----:B0-----:R-:W-:-:S03]  /*49a70*/  LOP3.LUT R6, R108, R64, R9, 0x78, !PT ;  /* 0x000000406c067212 */ /* 0x001fc600078e7809 */
[----:B------:R-:W2:Y:S04]  /*49a80*/  LDL.LU R195, [R1+0x54] ;  /* 0x0000540001c37983 */ /* 0x000ea80000300800 */
[----:B------:R-:W-:Y:S01]  /*49a90*/  STL [R1+0x2c], R6 ;  /* 0x00002c0601007387 */ /* 0x000fe20000100800 */
[----:B-1----:R-:W-:-:S03]  /*49aa0*/  LOP3.LUT R0, R107, R60, R9, 0x78, !PT ;  /* 0x0000003c6b007212 */ /* 0x002fc600078e7809 */
[----:B------:R-:W3:Y:S04]  /*49ab0*/  LDL.LU R187, [R1+0x44] ;  /* 0x0000440001bb7983 */ /* 0x000ee80000300800 */
[----:B------:R0:W-:Y:S04]  /*49ac0*/  STL [R1+0x1c], R0 ;  /* 0x00001c0001007387 */ /* 0x0001e80000100800 */
[----:B------:R-:W4:Y:S04]  /*49ad0*/  LDL.LU R179, [R1+0x34] ;  /* 0x0000340001b37983 */ /* 0x000f280000300800 */
[----:B------:R-:W4:Y:S04]  /*49ae0*/  LDL.LU R171, [R1+0x24] ;  /* 0x0000240001ab7983 */ /* 0x000f280000300800 */
[----:B------:R-:W4:Y:S01]  /*49af0*/  LDL.LU R163, [R1+0x14] ;  /* 0x0000140001a37983 */ /* 0x000f220000300800 */
[----:B0-----:R-:W-:-:S03]  /*49b00*/  LOP3.LUT R0, R96, R56, R9, 0x78, !PT ;  /* 0x0000003860007212 */ /* 0x001fc600078e7809 */
[----:B------:R-:W4:Y:S04]  /*49b10*/  LDL.LU R143, [R1+0x4] ;  /* 0x00000400018f7983 */ /* 0x000f280000300800 */
[----:B------:R-:W4:Y:S04]  /*49b20*/  LDL.LU R137, [R1+0x50] ;  /* 0x0000500001897983 */ /* 0x000f280000300800 */
[----:B------:R-:W4:Y:S04]  /*49b30*/  LDL.LU R131, [R1+0x40] ;  /* 0x0000400001837983 */ /* 0x000f280000300800 */
[----:B------:R-:W-:Y:S04]  /*49b40*/  STL [R1+0xc], R0 ;  /* 0x00000c0001007387 */ /* 0x000fe80000100800 */
[----:B------:R-:W4:Y:S04]  /*49b50*/  LDL.LU R125, [R1+0x30] ;  /* 0x00003000017d7983 */ /* 0x000f280000300800 */
[----:B------:R-:W4:Y:S04]  /*49b60*/  LDL.LU R108, [R1+0x20] ;  /* 0x00002000016c7983 */ /* 0x000f280000300800 */
[----:B------:R-:W4:Y:S04]  /*49b70*/  LDL.LU R107, [R1+0x10] ;  /* 0x00001000016b7983 */ /* 0x000f280000300800 */
[----:B------:R-:W0:Y:S04]  /*49b80*/  SHFL.IDX PT, R84, R113, R252, 0x1f ;  /* 0x00001ffc71547589 */ /* 0x000e2800000e0000 */
[----:B------:R-:W1:Y:S04]  /*49b90*/  SHFL.IDX PT, R83, R114, R252, 0x1f ;  /* 0x00001ffc72537589 */ /* 0x000e6800000e0000 */
[----:B------:R-:W4:Y:S01]  /*49ba0*/  LDL.LU R96, [R1] ;  /* 0x0000000001607983 */ /* 0x000f220000300800 */
[----:B------:R-:W-:-:S02]  /*49bb0*/  LOP3.LUT R11, R11, R52, R9, 0x78, !PT ;  /* 0x000000340b0b7212 */ /* 0x000fc400078e7809 */
[----:B------:R-:W-:Y:S02]  /*49bc0*/  LOP3.LUT R12, R12, R48, R9, 0x78, !PT ;  /* 0x000000300c0c7212 */ /* 0x000fe400078e7809 */
[----:B------:R-:W4:Y:S04]  /*49bd0*/  SHFL.IDX PT, R9, R115, R252, 0x1f ;  /* 0x00001ffc73097589 */ /* 0x000f2800000e0000 */
[----:B------:R-:W-:Y:S04]  /*49be0*/  STL [R1+0x454], R11 ;  /* 0x0004540b01007387 */ /* 0x000fe80000100800 */
[----:B------:R-:W-:Y:S01]  /*49bf0*/  STL [R1+0x418], R12 ;  /* 0x0004180c01007387 */ /* 0x000fe20000100800 */
[----:B0-----:R-:W-:-:S02]  /*49c00*/  LOP3.LUT R8, R235, R77, R84, 0x78, !PT ;  /* 0x0000004deb087212 */ /* 0x001fc400078e7854 */
[--C-:B------:R-:W-:Y:S01]  /*49c10*/  LOP3.LUT R6, R227, R73, R84.reuse, 0x78, !PT ;  /* 0x00000049e3067212 */ /* 0x100fe200078e7854 */
[----:B------:R-:W-:Y:S01]  /*49c20*/  STL [R1+0x3f4], R115 ;  /* 0x0003f47301007387 */ /* 0x000fe20000100800 */
[----:B------:R-:W-:-:S03]  /*49c30*/  LOP3.LUT R0, R219, R69, R84, 0x78, !PT ;  /* 0x00000045db007212 */ /* 0x000fc600078e7854 */
[----:B------:R0:W-:Y:S01]  /*49c40*/  STL [R1+0x58], R8 ;  /* 0x0000580801007387 */ /* 0x0001e20000100800 */
[----:B------:R-:W-:-:S03]  /*49c50*/  LOP3.LUT R13, R13, R53, R84, 0x78, !PT ;  /* 0x000000350d0d7212 */ /* 0x000fc600078e7854 */
[----:B------:R1:W-:Y:S01]  /*49c60*/  STL [R1+0x48], R6 ;  /* 0x0000480601007387 */ /* 0x0003e20000100800 */
[----:B------:R-:W-:-:S03]  /*49c70*/  LOP3.LUT R14, R14, R49, R84, 0x78, !PT ;  /* 0x000000310e0e7212 */ /* 0x000fc600078e7854 */
[----:B------:R1:W-:Y:S01]  /*49c80*/  STL [R1+0x38], R0 ;  /* 0x0000380001007387 */ /* 0x0003e20000100800 */
[--C-:B0-----:R-:W-:Y:S02]  /*49c90*/  LOP3.LUT R8, R211, R65, R84.reuse, 0x78, !PT ;  /* 0x00000041d3087212 */ /* 0x101fe400078e7854 */
[----:B-1----:R-:W-:-:S03]  /*49ca0*/  LOP3.LUT R6, R203, R61, R84, 0x78, !PT ;  /* 0x0000003dcb067212 */ /* 0x002fc600078e7854 */
[----:B------:R2:W-:Y:S01]  /*49cb0*/  STL [R1+0x28], R8 ;  /* 0x0000280801007387 */ /* 0x0005e20000100800 */
[----:B------:R-:W-:-:S03]  /*49cc0*/  LOP3.LUT R0, R10, R57, R84, 0x78, !PT ;  /* 0x000000390a007212 */ /* 0x000fc600078e7854 */
[----:B------:R3:W-:Y:S04]  /*49cd0*/  STL [R1+0x18], R6 ;  /* 0x0000180601007387 */ /* 0x0007e80000100800 */
[----:B------:R-:W-:Y:S04]  /*49ce0*/  STL [R1+0x458], R13 ;  /* 0x0004580d01007387 */ /* 0x000fe80000100800 */
[----:B------:R4:W-:Y:S04]  /*49cf0*/  STL [R1+0x8], R0 ;  /* 0x0000080001007387 */ /* 0x0009e80000100800 */
[----:B------:R-:W-:Y:S04]  /*49d00*/  STL [R1+0x41c], R14 ;  /* 0x00041c0e01007387 */ /* 0x000fe80000100800 */
[----:B------:R-:W-:Y:S01]  /*49d10*/  STL [R1+0x3f8], R109 ;  /* 0x0003f86d01007387 */ /* 0x000fe20000100800 */
[----:B------:R-:W-:-:S02]  /*49d20*/  LOP3.LUT R15, R15, R54, R83, 0x78, !PT ;  /* 0x000000360f0f7212 */ /* 0x000fc400078e7853 */
[--C-:B------:R-:W-:Y:S02]  /*49d30*/  LOP3.LUT R16, R16, R50, R83.reuse, 0x78, !PT ;  /* 0x0000003210107212 */ /* 0x100fe400078e7853 */
[--C-:B--2---:R-:W-:Y:S02]  /*49d40*/  LOP3.LUT R8, R195, R78, R83.reuse, 0x78, !PT ;  /* 0x0000004ec3087212 */ /* 0x104fe400078e7853 */
[----:B---3--:R-:W-:-:S03]  /*49d50*/  LOP3.LUT R6, R187, R74, R83, 0x78, !PT ;  /* 0x0000004abb067212 */ /* 0x008fc600078e7853 */
[----:B------:R0:W-:Y:S04]  /*49d60*/  STL [R1+0x54], R8 ;  /* 0x0000540801007387 */ /* 0x0001e80000100800 */
[----:B------:R1:W-:Y:S01]  /*49d70*/  STL [R1+0x44], R6 ;  /* 0x0000440601007387 */ /* 0x0003e20000100800 */
[--C-:B----4-:R-:W-:Y:S02]  /*49d80*/  LOP3.LUT R0, R179, R70, R83.reuse, 0x78, !PT ;  /* 0x00000046b3007212 */ /* 0x110fe400078e7853 */
[----:B0-----:R-:W-:-:S03]  /*49d90*/  LOP3.LUT R8, R171, R66, R83, 0x78, !PT ;  /* 0x00000042ab087212 */ /* 0x001fc600078e7853 */
[----:B------:R0:W-:Y:S01]  /*49da0*/  STL [R1+0x34], R0 ;  /* 0x0000340001007387 */ /* 0x0001e20000100800 */
[----:B-1----:R-:W-:-:S03]  /*49db0*/  LOP3.LUT R6, R163, R62, R83, 0x78, !PT ;  /* 0x0000003ea3067212 */ /* 0x002fc600078e7853 */
[----:B------:R-:W-:Y:S01]  /*49dc0*/  STL [R1+0x24], R8 ;  /* 0x0000240801007387 */ /* 0x000fe20000100800 */
[----:B0-----:R-:W-:-:S03]  /*49dd0*/  LOP3.LUT R0, R143, R58, R83, 0x78, !PT ;  /* 0x0000003a8f007212 */ /* 0x001fc600078e7853 */
[----:B------:R0:W-:Y:S01]  /*49de0*/  STL [R1+0x14], R6 ;  /* 0x0000140601007387 */ /* 0x0001e20000100800 */
[----:B------:R-:W-:-:S03]  /*49df0*/  LOP3.LUT R11, R137, R79, R9, 0x78, !PT ;  /* 0x0000004f890b7212 */ /* 0x000fc600078e7809 */
[----:B------:R-:W-:Y:S04]  /*49e00*/  STL [R1+0x45c], R15 ;  /* 0x00045c0f01007387 */ /* 0x000fe80000100800 */
[----:B------:R1:W-:Y:S01]  /*49e10*/  STL [R1+0x4], R0 ;  /* 0x0000040001007387 */ /* 0x0003e20000100800 */
[----:B0-----:R-:W-:-:S03]  /*49e20*/  LOP3.LUT R6, R131, R75, R9, 0x78, !PT ;  /* 0x0000004b83067212 */ /* 0x001fc600078e7809 */
[----:B------:R-:W-:Y:S04]  /*49e30*/  STL [R1+0x420], R16 ;  /* 0x0004201001007387 */ /* 0x000fe80000100800 */
[----:B------:R-:W-:Y:S01]  /*49e40*/  STL [R1+0x3fc], R110 ;  /* 0x0003fc6e01007387 */ /* 0x000fe20000100800 */
[----:B-1----:R-:W-:-:S03]  /*49e50*/  LOP3.LUT R0, R125, R71, R9, 0x78, !PT ;  /* 0x000000477d007212 */ /* 0x002fc600078e7809 */
[----:B------:R0:W-:Y:S04]  /*49e60*/  STL [R1+0x50], R11 ;  /* 0x0000500b01007387 */ /* 0x0001e80000100800 */
[----:B------:R1:W-:Y:S01]  /*49e70*/  STL [R1+0x40], R6 ;  /* 0x0000400601007387 */ /* 0x0003e20000100800 */
[----:B0-----:R-:W-:-:S03]  /*49e80*/  LOP3.LUT R11, R108, R67, R9, 0x78, !PT ;  /* 0x000000436c0b7212 */ /* 0x001fc600078e7809 */
[----:B------:R0:W-:Y:S04]  /*49e90*/  STL [R1+0x30], R0 ;  /* 0x0000300001007387 */ /* 0x0001e80000100800 */
[----:B------:R-:W-:Y:S04]  /*49ea0*/  STL [R1+0x20], R11 ;  /* 0x0000200b01007387 */ /* 0x000fe80000100800 */
[----:B------:R-:W2:Y:S01]  /*49eb0*/  LDL.LU R131, [R1+0x60] ;  /* 0x0000600001837983 */ /* 0x000ea20000300800 */
[----:B-1----:R-:W-:-:S05]  /*49ec0*/  LOP3.LUT R6, R107, R63, R9, 0x78, !PT ;  /* 0x0000003f6b067212 */ /* 0x002fca00078e7809 */
[----:B------:R-:W-:Y:S04]  /*49ed0*/  STL [R1+0x10], R6 ;  /* 0x0000100601007387 */ /* 0x000fe80000100800 */
[----:B------:R-:W3:Y:S04]  /*49ee0*/  LDL.LU R137, [R1+0x64] ;  /* 0x0000640001897983 */ /* 0x000ee80000300800 */
[----:B------:R-:W1:Y:S01]  /*49ef0*/  SHFL.IDX PT, R10, R109, R252, 0x1f ;  /* 0x00001ffc6d0a7589 */ /* 0x000e6200000e0000 */
[----:B0-----:R-:W-:-:S03]  /*49f00*/  LOP3.LUT R0, R96, R59, R9, 0x78, !PT ;  /* 0x0000003b60007212 */ /* 0x001fc600078e7809 */
[----:B------:R-:W0:Y:S01]  /*49f10*/  SHFL.IDX PT, R8, R110, R252, 0x1f ;  /* 0x00001ffc6e087589 */ /* 0x000e2200000e0000 */
[--C-:B------:R-:W-:Y:S02]  /*49f20*/  LOP3.LUT R17, R17, R55, R9.reuse, 0x78, !PT ;  /* 0x0000003711117212 */ /* 0x100fe400078e7809 */
[----:B------:R-:W-:Y:S01]  /*49f30*/  LOP3.LUT R18, R18, R51, R9, 0x78, !PT ;  /* 0x0000003312127212 */ /* 0x000fe200078e7809 */
[----:B------:R-:W-:Y:S04]  /*49f40*/  STL [R1], R0 ;  /* 0x0000000001007387 */ /* 0x000fe80000100800 */
[----:B------:R-:W4:Y:S04]  /*49f50*/  LDL.LU R227, [R1+0x68] ;  /* 0x0000680001e37983 */ /* 0x000f280000300800 */
[----:B------:R-:W4:Y:S04]  /*49f60*/  LDL.LU R96, [R1+0x6c] ;  /* 0x00006c0001607983 */ /* 0x000f280000300800 */
[----:B------:R-:W0:Y:S04]  /*49f70*/  SHFL.IDX PT, R9, R111, R252, 0x1f ;  /* 0x00001ffc6f097589 */ /* 0x000e2800000e0000 */
[----:B------:R-:W4:Y:S04]  /*49f80*/  LDL.LU R107, [R1+0x74] ;  /* 0x00007400016b7983 */ /* 0x000f280000300800 */
[----:B------:R-:W4:Y:S04]  /*49f90*/  LDL.LU R219, [R1+0x7c] ;  /* 0x00007c0001db7983 */ /* 0x000f280000300800 */
        /* <DEDUP_REMOVED lines=11> */
[----:B------:R-:W1:Y:S01]  /*4a050*/  SHFL.IDX PT, R95, R3, R252, 0x1f ;  /* 0x00001ffc035f7589 */ /* 0x000e6200000e0000 */
[----:B------:R-:W-:-:S03]  /*4a060*/  LOP3.LUT R24, R24, R56, R10, 0x78, !PT ;  /* 0x0000003818187212 */ /* 0x000fc600078e780a */
[----:B------:R-:W-:Y:S01]  /*4a070*/  STL [R1+0x460], R17 ;  /* 0x0004601101007387 */ /* 0x000fe20000100800 */
[----:B------:R-:W-:-:S03]  /*4a080*/  LOP3.LUT R25, R25, R52, R10, 0x78, !PT ;  /* 0x0000003419197212 */ /* 0x000fc600078e780a */
[----:B------:R-:W-:Y:S01]  /*4a090*/  STL [R1+0x424], R18 ;  /* 0x0004241201007387 */ /* 0x000fe20000100800 */
[----:B------:R-:W-:-:S03]  /*4a0a0*/  LOP3.LUT R26, R26, R48, R10, 0x78, !PT ;  /* 0x000000301a1a7212 */ /* 0x000fc600078e780a */
[----:B------:R-:W-:Y:S04]  /*4a0b0*/  STL [R1+0x400], R111 ;  /* 0x0004006f01007387 */ /* 0x000fe80000100800 */
[----:B------:R-:W-:Y:S01]  /*4a0c0*/  STL [R1+0x558], R19 ;  /* 0x0005581301007387 */ /* 0x000fe20000100800 */
[----:B0-----:R-:W-:-:S03]  /*4a0d0*/  LOP3.LUT R28, R28, R73, R8, 0x78, !PT ;  /* 0x000000491c1c7212 */ /* 0x001fc600078e7808 */
[----:B------:R-:W-:Y:S01]  /*4a0e0*/  STL [R1+0x52c], R20 ;  /* 0x00052c1401007387 */ /* 0x000fe20000100800 */
[----:B------:R-:W-:-:S03]  /*4a0f0*/  LOP3.LUT R29, R29, R69, R8, 0x78, !PT ;  /* 0x000000451d1d7212 */ /* 0x000fc600078e7808 */
        /* <DEDUP_REMOVED lines=10> */
[----:B------:R-:W-:Y:S04]  /*4a1a0*/  STL [R1+0x428], R26 ;  /* 0x0004281a01007387 */ /* 0x000fe80000100800 */
        /* <DEDUP_REMOVED lines=16> */
[----:B-1----:R-:W-:-:S03]  /*4a2b0*/  LOP3.LUT R44, R44, R75, R95, 0x78, !PT ;  /* 0x0000004b2c2c7212 */ /* 0x002fc600078e785f */
[----:B------:R-:W-:Y:S01]  /*4a2c0*/  STL [R1+0x534], R36 ;  /* 0x0005342401007387 */ /* 0x000fe20000100800 */
[----:B------:R-:W-:-:S03]  /*4a2d0*/  LOP3.LUT R45, R45, R71, R95, 0x78, !PT ;  /* 0x000000472d2d7212 */ /* 0x000fc600078e785f */
[----:B------:R-:W-:Y:S01]  /*4a2e0*/  STL [R1+0x508], R37 ;  /* 0x0005082501007387 */ /* 0x000fe20000100800 */
[----:B------:R-:W-:-:S03]  /*4a2f0*/  LOP3.LUT R46, R46, R67, R95, 0x78, !PT ;  /* 0x000000432e2e7212 */ /* 0x000fc600078e785f */
[----:B------:R-:W-:Y:S01]  /*4a300*/  STL [R1+0x4e4], R38 ;  /* 0x0004e42601007387 */ /* 0x000fe20000100800 */
[----:B------:R-:W-:-:S03]  /*4a310*/  LOP3.LUT R47, R47, R63, R95, 0x78, !PT ;  /* 0x0000003f2f2f7212 */ /* 0x000fc600078e785f */
[----:B------:R-:W-:Y:S04]  /*4a320*/  STL [R1+0x4bc], R39 ;  /* 0x0004bc2701007387 */ /* 0x000fe80000100800 */
[----:B------:R-:W-:Y:S04]  /*4a330*/  STL [R1+0x490], R40 ;  /* 0x0004902801007387 */ /* 0x000fe80000100800 */
[----:B------:R-:W-:Y:S04]  /*4a340*/  STL [R1+0x46c], R41 ;  /* 0x00046c2901007387 */ /* 0x000fe80000100800 */
[----:B------:R-:W-:Y:S04]  /*4a350*/  STL [R1+0x430], R42 ;  /* 0x0004302a01007387 */ /* 0x000fe80000100800 */
[----:B------:R-:W-:Y:S04]  /*4a360*/  STL [R1+0x40c], R157 ;  /* 0x00040c9d01007387 */ /* 0x000fe80000100800 */
[----:B------:R-:W-:Y:S04]  /*4a370*/  STL [R1+0x538], R44 ;  /* 0x0005382c01007387 */ /* 0x000fe80000100800 */
[----:B------:R-:W-:Y:S04]  /*4a380*/  STL [R1+0x50c], R45 ;  /* 0x00050c2d01007387 */ /* 0x000fe80000100800 */
[----:B------:R-:W-:Y:S04]  /*4a390*/  STL [R1+0x4e8], R46 ;  /* 0x0004e82e01007387 */ /* 0x000fe80000100800 */
[----:B------:R-:W-:Y:S01]  /*4a3a0*/  STL [R1+0x4c0], R47 ;  /* 0x0004c02f01007387 */ /* 0x000fe20000100800 */
[----:B--2---:R-:W-:-:S03]  /*4a3b0*/  LOP3.LUT R83, R131, R59, R95, 0x78, !PT ;  /* 0x0000003b83537212 */ /* 0x004fc600078e785f */
[----:B------:R-:W2:Y:S04]  /*4a3c0*/  LDL.LU R131, [R1+0x80] ;  /* 0x0000800001837983 */ /* 0x000ea80000300800 */
[----:B------:R-:W-:Y:S04]  /*4a3d0*/  STL [R1+0x494], R83 ;  /* 0x0004945301007387 */ /* 0x000fe80000100800 */
[----:B------:R-:W2:Y:S04]  /*4a3e0*/  LDL.LU R211, [R1+0x90] ;  /* 0x0000900001d37983 */ /* 0x000ea80000300800 */
[----:B------:R-:W2:Y:S04]  /*4a3f0*/  LDL.LU R203, [R1+0xac] ;  /* 0x0000ac0001cb7983 */ /* 0x000ea80000300800 */
[----:B------:R-:W2:Y:S04]  /*4a400*/  LDL.LU R195, [R1+0xc0] ;  /* 0x0000c00001c37983 */ /* 0x000ea80000300800 */
[----:B------:R-:W2:Y:S01]  /*4a410*/  LDL.LU R187, [R1+0xd0] ;  /* 0x0000d00001bb7983 */ /* 0x000ea20000300800 */
[----:B---3--:R-:W-:-:S03]  /*4a420*/  LOP3.LUT R84, R137, R55, R95, 0x78, !PT ;  /* 0x0000003789547212 */ /* 0x008fc600078e785f */
[----:B------:R-:W3:Y:S01]  /*4a430*/  LDL.LU R137, [R1+0x110] ;  /* 0x0001100001897983 */ /* 0x000ee20000300800 */
[----:B------:R-:W-:-:S03]  /*4a440*/  LOP3.LUT R27, R27, R77, R8, 0x78, !PT ;  /* 0x0000004d1b1b7212 */ /* 0x000fc600078e7808 */
[----:B------:R-:W0:Y:S01]  /*4a450*/  SHFL.IDX PT, R8, R156, R252, 0x1f ;  /* 0x00001ffc9c087589 */ /* 0x000e2200000e0000 */
[--C-:B------:R-:W-:Y:S02]  /*4a460*/  LOP3.LUT R43, R43, R79, R95.reuse, 0x78, !PT ;  /* 0x0000004f2b2b7212 */ /* 0x100fe400078e785f */
[----:B----4-:R-:W-:Y:S01]  /*4a470*/  LOP3.LUT R95, R227, R51, R95, 0x78, !PT ;  /* 0x00000033e35f7212 */ /* 0x010fe200078e785f */
[----:B------:R-:W-:Y:S04]  /*4a480*/  STL [R1+0x470], R84 ;  /* 0x0004705401007387 */ /* 0x000fe80000100800 */
[----:B------:R-:W-:Y:S04]  /*4a490*/  STL [R1+0x434], R95 ;  /* 0x0004345f01007387 */ /* 0x000fe80000100800 */
[----:B------:R-:W-:Y:S01]  /*4a4a0*/  STL [R1+0x410], R158 ;  /* 0x0004109e01007387 */ /* 0x000fe20000100800 */
[----:B------:R-:W-:-:S02]  /*4a4b0*/  LOP3.LUT R35, R35, R78, R9, 0x78, !PT ;  /* 0x0000004e23237212 */ /* 0x000fc400078e7809 */
[--C-:B0-----:R-:W-:Y:S02]  /*4a4c0*/  LOP3.LUT R107, R107, R72, R8.reuse, 0x78, !PT ;  /* 0x000000486b6b7212 */ /* 0x101fe400078e7808 */
[--C-:B------:R-:W-:Y:S02]  /*4a4d0*/  LOP3.LUT R3, R219, R68, R8.reuse, 0x78, !PT ;  /* 0x00000044db037212 */ /* 0x100fe400078e7808 */
[--C-:B------:R-:W-:Y:S01]  /*4a4e0*/  LOP3.LUT R6, R179, R64, R8.reuse, 0x78, !PT ;  /* 0x00000040b3067212 */ /* 0x100fe200078e7808 */
[----:B------:R-:W-:Y:S01]  /*4a4f0*/  STL [R1+0x53c], R107 ;  /* 0x00053c6b01007387 */ /* 0x000fe20000100800 */
[----:B------:R-:W-:-:S03]  /*4a500*/  LOP3.LUT R0, R171, R60, R8, 0x78, !PT ;  /* 0x0000003cab007212 */ /* 0x000fc600078e7808 */
[----:B------:R0:W-:Y:S04]  /*4a510*/  STL [R1+0x7c], R3 ;  /* 0x00007c0301007387 */ /* 0x0001e80000100800 */
[----:B------:R-:W-:Y:S04]  /*4a520*/  STL [R1+0x8c], R6 ;  /* 0x00008c0601007387 */ /* 0x000fe80000100800 */
[----:B------:R-:W4:Y:S01]  /*4a530*/  LDL.LU R179, [R1+0x84] ;  /* 0x0000840001b37983 */ /* 0x000f220000300800 */
[----:B0-----:R-:W-:-:S03]  /*4a540*/  LOP3.LUT R3, R163, R56, R8, 0x78, !PT ;  /* 0x00000038a3037212 */ /* 0x001fc600078e7808 */
[----:B------:R0:W-:Y:S04]  /*4a550*/  STL [R1+0xb0], R0 ;  /* 0x0000b00001007387 */ /* 0x0001e80000100800 */
[----:B------:R-:W1:Y:S04]  /*4a560*/  SHFL.IDX PT, R9, R157, R252, 0x1f ;  /* 0x00001ffc9d097589 */ /* 0x000e6800000e0000 */
[----:B------:R-:W-:Y:S01]  /*4a570*/  STL [R1+0xbc], R3 ;  /* 0x0000bc0301007387 */ /* 0x000fe20000100800 */
[----:B0-----:R-:W-:-:S03]  /*4a580*/  LOP3.LUT R0, R143, R52, R8, 0x78, !PT ;  /* 0x000000348f007212 */ /* 0x001fc600078e7808 */
[----:B------:R-:W4:Y:S04]  /*4a590*/  LDL.LU R171, [R1+0xb8] ;  /* 0x0000b80001ab7983 */ /* 0x000f280000300800 */
[----:B------:R-:W4:Y:S04]  /*4a5a0*/  LDL.LU R163, [R1+0xa8] ;  /* 0x0000a80001a37983 */ /* 0x000f280000300800 */
[----:B------:R0:W-:Y:S04]  /*4a5b0*/  STL [R1+0xcc], R0 ;  /* 0x0000cc0001007387 */ /* 0x0001e80000100800 */
[----:B------:R-:W4:Y:S01]  /*4a5c0*/  LDL.LU R143, [R1+0xc4] ;  /* 0x0000c400018f7983 */ /* 0x000f220000300800 */
[----:B0-----:R-:W-:-:S03]  /*4a5d0*/  LOP3.LUT R0, R125, R48, R8, 0x78, !PT ;  /* 0x000000307d007212 */ /* 0x001fc600078e7808 */
[----:B------:R-:W4:Y:S01]  /*4a5e0*/  LDL.LU R125, [R1+0xd4] ;  /* 0x0000d400017d7983 */ /* 0x000f220000300800 */
[----:B-1----:R-:W-:-:S03]  /*4a5f0*/  LOP3.LUT R116, R116, R73, R9, 0x78, !PT ;  /* 0x0000004974747212 */ /* 0x002fc600078e7809 */
[----:B------:R0:W-:Y:S04]  /*4a600*/  STL [R1+0x10c], R0 ;  /* 0x00010c0001007387 */ /* 0x0001e80000100800 */
[----:B------:R-:W-:Y:S04]  /*4a610*/  STL [R1+0x414], R159 ;  /* 0x0004149f01007387 */ /* 0x000fe80000100800 */
[----:B------:R-:W-:Y:S01]  /*4a620*/  STL [R1+0x540], R116 ;  /* 0x0005407401007387 */ /* 0x000fe20000100800 */
[----:B------:R-:W-:-:S03]  /*4a630*/  LOP3.LUT R96, R96, R76, R8, 0x78, !PT ;  /* 0x0000004c60607212 */ /* 0x000fc600078e7808 */
[----:B------:R-:W-:Y:S01]  /*4a640*/  SHFL.IDX PT, R8, R159, R252, 0x1f ;  /* 0x00001ffc9f087589 */ /* 0x000fe200000e0000 */
        /* <DEDUP_REMOVED lines=8> */
[----:B-1----:R-:W-:-:S03]  /*4a6d0*/  LOP3.LUT R0, R187, R53, R9, 0x78, !PT ;  /* 0x00000035bb007212 */ /* 0x002fc600078e7809 */
[----:B------:R-:W-:Y:S04]  /*4a6e0*/  STL [R1+0xc0], R3 ;  /* 0x0000c00301007387 */ /* 0x000fe80000100800 */
[----:B------:R-:W2:Y:S04]  /*4a6f0*/  LDL.LU R243, [R1+0x78] ;  /* 0x0000780001f37983 */ /* 0x000ea80000300800 */
[----:B------:R-:W-:Y:S04]  /*4a700*/  STL [R1+0xd0], R0 ;  /* 0x0000d00001007387 */ /* 0x000fe80000100800 */
[----:B------:R-:W2:Y:S04]  /*4a710*/  LDL.LU R235, [R1+0x88] ;  /* 0x0000880001eb7983 */ /* 0x000ea80000300800 */
[----:B------:R-:W2:Y:S01]  /*4a720*/  LDL.LU R227, [R1+0xb4] ;  /* 0x0000b40001e37983 */ /* 0x000ea20000300800 */
[----:B---3--:R-:W-:-:S03]  /*4a730*/  LOP3.LUT R159, R137, R49, R9, 0x78, !PT ;  /* 0x00000031899f7212 */ /* 0x008fc600078e7809 */
[----:B------:R-:W3:Y:S04]  /*4a740*/  LDL.LU R203, [R1+0xa4] ;  /* 0x0000a40001cb7983 */ /* 0x000ee80000300800 */
[----:B------:R-:W3:Y:S04]  /*4a750*/  LDL.LU R195, [R1+0xc8] ;  /* 0x0000c80001c37983 */ /* 0x000ee80000300800 */
[----:B------:R-:W3:Y:S04]  /*4a760*/  LDL.LU R137, [R1+0xd8] ;  /* 0x0000d80001897983 */ /* 0x000ee80000300800 */
[----:B------:R-:W0:Y:S04]  /*4a770*/  SHFL.IDX PT, R10, R158, R252, 0x1f ;  /* 0x00001ffc9e0a7589 */ /* 0x000e2800000e0000 */
[----:B------:R-:W-:Y:S04]  /*4a780*/  STL [R1+0x438], R159 ;  /* 0x0004389f01007387 */ /* 0x000fe80000100800 */
[----:B------:R-:W-:Y:S01]  /*4a790*/  STL [R1+0x43c], R2 ;  /* 0x00043c0201007387 */ /* 0x000fe20000100800 */
[----:B------:R-:W-:-:S03]  /*4a7a0*/  LOP3.LUT R108, R108, R77, R9, 0x78, !PT ;  /* 0x0000004d6c6c7212 */ /* 0x000fc600078e7809 */
[----:B------:R1:W3:Y:S01]  /*4a7b0*/  SHFL.IDX PT, R9, R2, R252, 0x1f ;  /* 0x00001ffc02097589 */ /* 0x0002e200000e0000 */
[--C-:B0-----:R-:W-:Y:S02]  /*4a7c0*/  LOP3.LUT R118, R118, R74, R10.reuse, 0x78, !PT ;  /* 0x0000004a76767212 */ /* 0x101fe400078e780a */
[----:B----4-:R-:W-:-:S03]  /*4a7d0*/  LOP3.LUT R0, R179, R70, R10, 0x78, !PT ;  /* 0x00000046b3007212 */ /* 0x010fc600078e780a */
[----:B------:R-:W-:Y:S01]  /*4a7e0*/  STL [R1+0x544], R118 ;  /* 0x0005447601007387 */ /* 0x000fe20000100800 */
[----:B------:R-:W-:-:S03]  /*4a7f0*/  LOP3.LUT R3, R171, R66, R10, 0x78, !PT ;  /* 0x00000042ab037212 */ /* 0x000fc600078e780a */
[----:B------:R-:W4:Y:S04]  /*4a800*/  LDL.LU R219, [R1+0x118] ;  /* 0x0001180001db7983 */ /* 0x000f280000300800 */
[----:B------:R0:W-:Y:S01]  /*4a810*/  STL [R1+0x84], R0 ;  /* 0x0000840001007387 */ /* 0x0001e20000100800 */
[----:B-1----:R-:W-:-:S03]  /*4a820*/  LOP3.LUT R2, R143, R58, R10, 0x78, !PT ;  /* 0x0000003a8f027212 */ /* 0x002fc600078e780a */
[----:B------:R-:W-:Y:S04]  /*4a830*/  STL [R1+0xb8], R3 ;  /* 0x0000b80301007387 */ /* 0x000fe80000100800 */
[----:B------:R-:W4:Y:S01]  /*4a840*/  LDL.LU R179, [R1+0x184] ;  /* 0x0001840001b37983 */ /* 0x000f220000300800 */
[----:B0-----:R-:W-:-:S05]  /*4a850*/  LOP3.LUT R0, R163, R62, R10, 0x78, !PT ;  /* 0x0000003ea3007212 */ /* 0x001fca00078e780a */
[----:B------:R0:W-:Y:S04]  /*4a860*/  STL [R1+0xa8], R0 ;  /* 0x0000a80001007387 */ /* 0x0001e80000100800 */
[----:B------:R1:W-:Y:S04]  /*4a870*/  STL [R1+0xc4], R2 ;  /* 0x0000c40201007387 */ /* 0x0003e80000100800 */
[----:B------:R-:W4:Y:S01]  /*4a880*/  LDL.LU R211, [R1+0x2b8] ;  /* 0x0002b80001d37983 */ /* 0x000f220000300800 */
[----:B0-----:R-:W-:-:S03]  /*4a890*/  LOP3.LUT R0, R125, R54, R10, 0x78, !PT ;  /* 0x000000367d007212 */ /* 0x001fc600078e780a */
[----:B------:R-:W4:Y:S04]  /*4a8a0*/  LDL.LU R187, [R1+0x2f0] ;  /* 0x0002f00001bb7983 */ /* 0x000f280000300800 */
[----:B------:R0:W-:Y:S04]  /*4a8b0*/  STL [R1+0xd4], R0 ;  /* 0x0000d40001007387 */ /* 0x0001e80000100800 */
[----:B------:R-:W4:Y:S04]  /*4a8c0*/  LDL.LU R171, [R1+0x2e0] ;  /* 0x0002e00001ab7983 */ /* 0x000f280000300800 */
[----:B------:R-:W4:Y:S04]  /*4a8d0*/  LDL.LU R163, [R1+0x2d0] ;  /* 0x0002d00001a37983 */ /* 0x000f280000300800 */
[----:B------:R-:W4:Y:S04]  /*4a8e0*/  LDL.LU R143, [R1+0x2c0] ;  /* 0x0002c000018f7983 */ /* 0x000f280000300800 */
[----:B------:R-:W4:Y:S01]  /*4a8f0*/  LDL.LU R125, [R1+0x2a8] ;  /* 0x0002a800017d7983 */ /* 0x000f220000300800 */
[----:B--2---:R-:W-:-:S03]  /*4a900*/  LOP3.LUT R158, R131, R50, R10, 0x78, !PT ;  /* 0x00000032839e7212 */ /* 0x004fc600078e780a */
[----:B------:R-:W2:Y:S04]  /*4a910*/  LDL.LU R131, [R1+0x298] ;  /* 0x0002980001837983 */ /* 0x000ea80000300800 */
[----:B------:R-:W-:Y:S04]  /*4a920*/  STL [R1+0x440], R158 ;  /* 0x0004409e01007387 */ /* 0x000fe80000100800 */
[----:B------:R-:W-:Y:S01]  /*4a930*/  STL [R1+0x444], R104 ;  /* 0x0004446801007387 */ /* 0x000fe20000100800 */
[----:B------:R-:W-:-:S05]  /*4a940*/  LOP3.LUT R3, R243, R75, R8, 0x78, !PT ;  /* 0x0000004bf3037212 */ /* 0x000fca00078e7808 */
[----:B------:R3:W-:Y:S01]  /*4a950*/  STL [R1+0x78], R3 ;  /* 0x0000780301007387 */ /* 0x0007e20000100800 */
[--C-:B-1----:R-:W-:Y:S02]  /*4a960*/  LOP3.LUT R2, R235, R71, R8.reuse, 0x78, !PT ;  /* 0x00000047eb027212 */ /* 0x102fe400078e7808 */
[----:B0-----:R-:W-:-:S03]  /*4a970*/  LOP3.LUT R0, R227, R67, R8, 0x78, !PT ;  /* 0x00000043e3007212 */ /* 0x001fc600078e7808 */
[----:B------:R0:W-:Y:S01]  /*4a980*/  STL [R1+0x88], R2 ;  /* 0x0000880201007387 */ /* 0x0001e20000100800 */
[----:B---3--:R-:W-:-:S03]  /*4a990*/  LOP3.LUT R3, R203, R63, R8, 0x78, !PT ;  /* 0x0000003fcb037212 */ /* 0x008fc600078e7808 */
[----:B------:R1:W-:Y:S01]  /*4a9a0*/  STL [R1+0xb4], R0 ;  /* 0x0000b40001007387 */ /* 0x0003e20000100800 */
[----:B0-----:R-:W-:-:S03]  /*4a9b0*/  LOP3.LUT R2, R195, R59, R8, 0x78, !PT ;  /* 0x0000003bc3027212 */ /* 0x001fc600078e7808 */
[----:B------:R-:W-:Y:S01]  /*4a9c0*/  STL [R1+0xa4], R3 ;  /* 0x0000a40301007387 */ /* 0x000fe20000100800 */
[----:B-1----:R-:W-:-:S03]  /*4a9d0*/  LOP3.LUT R0, R137, R55, R8, 0x78, !PT ;  /* 0x0000003789007212 */ /* 0x002fc600078e7808 */
[----:B------:R-:W3:Y:S04]  /*4a9e0*/  LDL.LU R251, [R1+0x218] ;  /* 0x0002180001fb7983 */ /* 0x000ee80000300800 */
[----:B------:R-:W-:Y:S04]  /*4a9f0*/  STL [R1+0xc8], R2 ;  /* 0x0000c80201007387 */ /* 0x000fe80000100800 */
[----:B------:R-:W3:Y:S04]  /*4aa00*/  LDL.LU R243, [R1+0x2b4] ;  /* 0x0002b40001f37983 */ /* 0x000ee80000300800 */
[----:B------:R0:W-:Y:S04]  /*4aa10*/  STL [R1+0xd8], R0 ;  /* 0x0000d80001007387 */ /* 0x0001e80000100800 */
[----:B------:R-:W3:Y:S04]  /*4aa20*/  LDL.LU R235, [R1+0x2ec] ;  /* 0x0002ec0001eb7983 */ /* 0x000ee80000300800 */
[----:B------:R-:W3:Y:S04]  /*4aa30*/  LDL.LU R227, [R1+0x2dc] ;  /* 0x0002dc0001e37983 */ /* 0x000ee80000300800 */
[----:B------:R-:W3:Y:S04]  /*4aa40*/  LDL.LU R203, [R1+0x2cc] ;  /* 0x0002cc0001cb7983 */ /* 0x000ee80000300800 */
[----:B------:R-:W3:Y:S04]  /*4aa50*/  LDL.LU R195, [R1+0x2bc] ;  /* 0x0002bc0001c37983 */ /* 0x000ee80000300800 */
[----:B------:R-:W3:Y:S01]  /*4aa60*/  LDL.LU R137, [R1+0x2a4] ;  /* 0x0002a40001897983 */ /* 0x000ee20000300800 */
[----:B----4-:R-:W-:-:S05]  /*4aa70*/  LOP3.LUT R157, R219, R51, R8, 0x78, !PT ;  /* 0x00000033db9d7212 */ /* 0x010fca00078e7808 */
[----:B------:R-:W-:Y:S04]  /*4aa80*/  STL [R1+0x448], R157 ;  /* 0x0004489d01007387 */ /* 0x000fe80000100800 */
[----:B------:R-:W-:Y:S01]  /*4aa90*/  STL [R1+0x44c], R105 ;  /* 0x00044c6901007387 */ /* 0x000fe20000100800 */
[----:B0-----:R-:W-:-:S03]  /*4aaa0*/  LOP3.LUT R0, R179, R76, R9, 0x78, !PT ;  /* 0x0000004cb3007212 */ /* 0x001fc600078e7809 */
[----:B------:R-:W4:Y:S04]  /*4aab0*/  LDL.LU R179, [R1+0x294] ;  /* 0x0002940001b37983 */ /* 0x000f280000300800 */
[----:B------:R0:W-:Y:S01]  /*4aac0*/  STL [R1+0x184], R0 ;  /* 0x0001840001007387 */ /* 0x0001e20000100800 */
[--C-:B------:R-:W-:Y:S02]  /*4aad0*/  LOP3.LUT R3, R211, R72, R9.reuse, 0x78, !PT ;  /* 0x00000048d3037212 */ /* 0x100fe400078e7809 */
[----:B------:R-:W-:-:S03]  /*4aae0*/  LOP3.LUT R2, R187, R68, R9, 0x78, !PT ;  /* 0x00000044bb027212 */ /* 0x000fc600078e7809 */
[----:B------:R1:W-:Y:S01]  /*4aaf0*/  STL [R1+0x2b8], R3 ;  /* 0x0002b80301007387 */ /* 0x0003e20000100800 */
[----:B0-----:R-:W-:-:S03]  /*4ab00*/  LOP3.LUT R0, R171, R64, R9, 0x78, !PT ;  /* 0x00000040ab007212 */ /* 0x001fc600078e7809 */
[----:B------:R0:W-:Y:S01]  /*4ab10*/  STL [R1+0x2f0], R2 ;  /* 0x0002f00201007387 */ /* 0x0001e20000100800 */
[----:B-1----:R-:W-:-:S03]  /*4ab20*/  LOP3.LUT R3, R163, R60, R9, 0x78, !PT ;  /* 0x0000003ca3037212 */ /* 0x002fc600078e7809 */
[----:B------:R1:W-:Y:S04]  /*4ab30*/  STL [R1+0x2e0], R0 ;  /* 0x0002e00001007387 */ /* 0x0003e80000100800 */
[----:B------:R-:W-:Y:S01]  /*4ab40*/  STL [R1+0x2d0], R3 ;  /* 0x0002d00301007387 */ /* 0x000fe20000100800 */
[--C-:B0-----:R-:W-:Y:S02]  /*4ab50*/  LOP3.LUT R2, R143, R56, R9.reuse, 0x78, !PT ;  /* 0x000000388f027212 */ /* 0x101fe400078e7809 */
[----:B-1----:R-:W-:Y:S02]  /*4ab60*/  LOP3.LUT R0, R125, R52, R9, 0x78, !PT ;  /* 0x000000347d007212 */ /* 0x002fe400078e7809 */
[----:B------:R-:W4:Y:S01]  /*4ab70*/  LDL.LU R125, [R1+0x214] ;  /* 0x00021400017d7983 */ /* 0x000f220000300800 */
[----:B------:R-:W-:-:S03]  /*4ab80*/  LOP3.LUT R117, R117, R78, R10, 0x78, !PT ;  /* 0x0000004e75757212 */ /* 0x000fc600078e780a */
[----:B------:R-:W-:Y:S04]  /*4ab90*/  STL [R1+0x2c0], R2 ;  /* 0x0002c00201007387 */ /* 0x000fe80000100800 */
[----:B------:R-:W-:Y:S04]  /*4aba0*/  STL [R1+0x2a8], R0 ;  /* 0x0002a80001007387 */ /* 0x000fe80000100800 */
[----:B------:R-:W3:Y:S04]  /*4abb0*/  SHFL.IDX PT, R10, R104, R252, 0x1f ;  /* 0x00001ffc680a7589 */ /* 0x000ee800000e0000 */
[----:B------:R-:W4:Y:S04]  /*4abc0*/  LDL.LU R219, [R1+0x2f8] ;  /* 0x0002f80001db7983 */ /* 0x000f280000300800 */
[----:B------:R-:W4:Y:S04]  /*4abd0*/  LDL.LU R211, [R1+0x2e8] ;  /* 0x0002e80001d37983 */ /* 0x000f280000300800 */
        /* <DEDUP_REMOVED lines=8> */
[--C-:B---3--:R-:W-:Y:S02]  /*4ac60*/  LOP3.LUT R3, R251, R77, R10.reuse, 0x78, !PT ;  /* 0x0000004dfb037212 */ /* 0x108fe400078e780a */
[----:B------:R-:W-:-:S03]  /*4ac70*/  LOP3.LUT R2, R243, R73, R10, 0x78, !PT ;  /* 0x00000049f3027212 */ /* 0x000fc600078e780a */
[----:B------:R0:W-:Y:S04]  /*4ac80*/  STL [R1+0x218], R3 ;  /* 0x0002180301007387 */ /* 0x0001e80000100800 */
[----:B------:R1:W-:Y:S01]  /*4ac90*/  STL [R1+0x2b4], R2 ;  /* 0x0002b40201007387 */ /* 0x0003e20000100800 */
[--C-:B------:R-:W-:Y:S02]  /*4aca0*/  LOP3.LUT R0, R235, R69, R10.reuse, 0x78, !PT ;  /* 0x00000045eb007212 */ /* 0x100fe400078e780a */
[----:B0-----:R-:W-:-:S03]  /*4acb0*/  LOP3.LUT R3, R227, R65, R10, 0x78, !PT ;  /* 0x00000041e3037212 */ /* 0x001fc600078e780a */
[----:B------:R0:W-:Y:S01]  /*4acc0*/  STL [R1+0x2ec], R0 ;  /* 0x0002ec0001007387 */ /* 0x0001e20000100800 */
[----:B-1----:R-:W-:-:S03]  /*4acd0*/  LOP3.LUT R2, R203, R61, R10, 0x78, !PT ;  /* 0x0000003dcb027212 */ /* 0x002fc600078e780a */
[----:B------:R4:W-:Y:S01]  /*4ace0*/  STL [R1+0x2dc], R3 ;  /* 0x0002dc0301007387 */ /* 0x0009e20000100800 */
[----:B0-----:R-:W-:-:S03]  /*4acf0*/  LOP3.LUT R0, R195, R57, R10, 0x78, !PT ;  /* 0x00000039c3007212 */ /* 0x001fc600078e780a */
[----:B------:R-:W-:Y:S04]  /*4ad00*/  STL [R1+0x2cc], R2 ;  /* 0x0002cc0201007387 */ /* 0x000fe80000100800 */
[----:B------:R-:W3:Y:S04]  /*4ad10*/  LDL.LU R243, [R1+0x210] ;  /* 0x0002100001f37983 */ /* 0x000ee80000300800 */
[----:B------:R-:W-:Y:S04]  /*4ad20*/  STL [R1+0x2bc], R0 ;  /* 0x0002bc0001007387 */ /* 0x000fe80000100800 */
[----:B------:R-:W3:Y:S01]  /*4ad30*/  LDL.LU R235, [R1+0x2f4] ;  /* 0x0002f40001eb7983 */ /* 0x000ee20000300800 */
[----:B------:R-:W-:-:S03]  /*4ad40*/  LOP3.LUT R156, R137, R53, R10, 0x78, !PT ;  /* 0x00000035899c7212 */ /* 0x000fc600078e780a */
[----:B------:R-:W3:Y:S04]  /*4ad50*/  LDL.LU R227, [R1+0x2e4] ;  /* 0x0002e40001e37983 */ /* 0x000ee80000300800 */
[----:B------:R-:W3:Y:S01]  /*4ad60*/  LDL.LU R137, [R1+0x2d4] ;  /* 0x0002d40001897983 */ /* 0x000ee20000300800 */
[----:B------:R-:W-:-:S03]  /*4ad70*/  LOP3.LUT R119, R119, R79, R8, 0x78, !PT ;  /* 0x0000004f77777212 */ /* 0x000fc600078e7808 */
[----:B------:R-:W0:Y:S01]  /*4ad80*/  SHFL.IDX PT, R8, R105, R252, 0x1f ;  /* 0x00001ffc69087589 */ /* 0x000e2200000e0000 */
[----:B----4-:R-:W-:-:S03]  /*4ad90*/  LOP3.LUT R3, R179, R49, R10, 0x78, !PT ;  /* 0x00000031b3037212 */ /* 0x010fc600078e780a */
[----:B------:R-:W-:Y:S04]  /*4ada0*/  STL [R1+0x478], R156 ;  /* 0x0004789c01007387 */ /* 0x000fe80000100800 */
[----:B------:R-:W4:Y:S04]  /*4adb0*/  LDL.LU R203, [R1+0x2c4] ;  /* 0x0002c40001cb7983 */ /* 0x000f280000300800 */
[----:B------:R-:W4:Y:S04]  /*4adc0*/  LDL.LU R195, [R1+0x2ac] ;  /* 0x0002ac0001c37983 */ /* 0x000f280000300800 */
[----:B------:R-:W4:Y:S04]  /*4add0*/  LDL.LU R179, [R1+0x29c] ;  /* 0x00029c0001b37983 */ /* 0x000f280000300800 */
[----:B------:R-:W-:Y:S04]  /*4ade0*/  STL [R1+0x47c], R3 ;  /* 0x00047c0301007387 */ /* 0x000fe80000100800 */
[----:B------:R-:W-:Y:S01]  /*4adf0*/  STL [R1+0x480], R100 ;  /* 0x0004806401007387 */ /* 0x000fe20000100800 */
[----:B0-----:R-:W-:-:S03]  /*4ae00*/  LOP3.LUT R0, R125, R78, R8, 0x78, !PT ;  /* 0x0000004e7d007212 */ /* 0x001fc600078e7808 */
[----:B------:R-:W4:Y:S04]  /*4ae10*/  LDL.LU R125, [R1+0x28c] ;  /* 0x00028c00017d7983 */ /* 0x000f280000300800 */
[----:B------:R0:W-:Y:S01]  /*4ae20*/  STL [R1+0x214], R0 ;  /* 0x0002140001007387 */ /* 0x0001e20000100800 */
[--C-:B------:R-:W-:Y:S02]  /*4ae30*/  LOP3.LUT R2, R219, R74, R8.reuse, 0x78, !PT ;  /* 0x0000004adb027212 */ /* 0x100fe400078e7808 */
[----:B0-----:R-:W-:-:S03]  /*4ae40*/  LOP3.LUT R0, R211, R70, R8, 0x78, !PT ;  /* 0x00000046d3007212 */ /* 0x001fc600078e7808 */
[----:B------:R0:W-:Y:S01]  /*4ae50*/  STL [R1+0x2f8], R2 ;  /* 0x0002f80201007387 */ /* 0x0001e20000100800 */
[----:B------:R-:W-:-:S03]  /*4ae60*/  LOP3.LUT R3, R187, R66, R8, 0x78, !PT ;  /* 0x00000042bb037212 */ /* 0x000fc600078e7808 */
[----:B------:R1:W-:Y:S01]  /*4ae70*/  STL [R1+0x2e8], R0 ;  /* 0x0002e80001007387 */ /* 0x0003e20000100800 */
[----:B0-----:R-:W-:-:S03]  /*4ae80*/  LOP3.LUT R2, R171, R62, R8, 0x78, !PT ;  /* 0x0000003eab027212 */ /* 0x001fc600078e7808 */
[----:B------:R-:W-:Y:S01]  /*4ae90*/  STL [R1+0x2d8], R3 ;  /* 0x0002d80301007387 */ /* 0x000fe20000100800 */
[----:B-1----:R-:W-:-:S03]  /*4aea0*/  LOP3.LUT R0, R163, R58, R8, 0x78, !PT ;  /* 0x0000003aa3007212 */ /* 0x002fc600078e7808 */
[----:B------:R-:W-:Y:S01]  /*4aeb0*/  STL [R1+0x2c8], R2 ;  /* 0x0002c80201007387 */ /* 0x000fe20000100800 */
[----:B------:R-:W-:-:S03]  /*4aec0*/  LOP3.LUT R105, R143, R54, R8, 0x78, !PT ;  /* 0x000000368f697212 */ /* 0x000fc600078e7808 */
[----:B------:R-:W4:Y:S04]  /*4aed0*/  LDL.LU R219, [R1+0x288] ;  /* 0x0002880001db7983 */ /* 0x000f280000300800 */
[----:B------:R-:W-:Y:S04]  /*4aee0*/  STL [R1+0x2b0], R0 ;  /* 0x0002b00001007387 */ /* 0x000fe80000100800 */
[----:B------:R-:W3:Y:S04]  /*4aef0*/  SHFL.IDX PT, R9, R106, R252, 0x1f ;  /* 0x00001ffc6a097589 */ /* 0x000ee800000e0000 */
[----:B------:R-:W4:Y:S04]  /*4af00*/  LDL.LU R187, [R1+0x278] ;  /* 0x0002780001bb7983 */ /* 0x000f280000300800 */
[----:B------:R-:W-:Y:S04]  /*4af10*/  STL [R1+0x484], R105 ;  /* 0x0004846901007387 */ /* 0x000fe80000100800 */
        /* <DEDUP_REMOVED lines=11> */
[----:B------:R-:W-:Y:S01]  /*4afd0*/  STL [R1+0x2f4], R3 ;  /* 0x0002f40301007387 */ /* 0x000fe20000100800 */
[----:B0-----:R-:W-:-:S03]  /*4afe0*/  LOP3.LUT R2, R137, R67, R9, 0x78, !PT ;  /* 0x0000004389027212 */ /* 0x001fc600078e7809 */
[----:B------:R-:W3:Y:S01]  /*4aff0*/  LDL.LU R137, [R1+0x20c] ;  /* 0x00020c0001897983 */ /* 0x000ee20000300800 */
[----:B------:R-:W-:-:S03]  /*4b000*/  LOP3.LUT R0, R227, R71, R9, 0x78, !PT ;  /* 0x00000047e3007212 */ /* 0x000fc600078e7809 */
[----:B------:R-:W0:Y:S04]  /*4b010*/  SHFL.IDX PT, R10, R100, R252, 0x1f ;  /* 0x00001ffc640a7589 */ /* 0x000e2800000e0000 */
[----:B------:R1:W-:Y:S01]  /*4b020*/  STL [R1+0x2e4], R0 ;  /* 0x0002e40001007387 */ /* 0x0003e20000100800 */
[----:B----4-:R-:W-:-:S03]  /*4b030*/  LOP3.LUT R105, R195, R59, R9, 0x78, !PT ;  /* 0x0000003bc3697212 */ /* 0x010fc600078e7809 */
[----:B------:R-:W-:Y:S01]  /*4b040*/  STL [R1+0x2d4], R2 ;  /* 0x0002d40201007387 */ /* 0x000fe20000100800 */
[----:B-1----:R-:W-:-:S03]  /*4b050*/  LOP3.LUT R0, R203, R63, R9, 0x78, !PT ;  /* 0x0000003fcb007212 */ /* 0x002fc600078e7809 */
[----:B------:R-:W-:Y:S01]  /*4b060*/  STL [R1+0x4a0], R105 ;  /* 0x0004a06901007387 */ /* 0x000fe20000100800 */
[----:B------:R-:W-:-:S03]  /*4b070*/  LOP3.LUT R157, R179, R55, R9, 0x78, !PT ;  /* 0x00000037b39d7212 */ /* 0x000fc600078e7809 */
[----:B------:R0:W-:Y:S04]  /*4b080*/  STL [R1+0x2c4], R0 ;  /* 0x0002c40001007387 */ /* 0x0001e80000100800 */
[----:B------:R-:W4:Y:S04]  /*4b090*/  LDL.LU R235, [R1+0x284] ;  /* 0x0002840001eb7983 */ /* 0x000f280000300800 */
[----:B------:R-:W4:Y:S04]  /*4b0a0*/  LDL.LU R203, [R1+0x274] ;  /* 0x0002740001cb7983 */ /* 0x000f280000300800 */
[----:B------:R-:W-:Y:S01]  /*4b0b0*/  STL [R1+0x4a4], R157 ;  /* 0x0004a49d01007387 */ /* 0x000fe20000100800 */
[----:B------:R-:W-:-:S03]  /*4b0c0*/  LOP3.LUT R110, R125, R51, R9, 0x78, !PT ;  /* 0x000000337d6e7212 */ /* 0x000fc600078e7809 */
[----:B------:R-:W4:Y:S04]  /*4b0d0*/  LDL.LU R179, [R1+0x264] ;  /* 0x0002640001b37983 */ /* 0x000f280000300800 */
[----:B------:R-:W4:Y:S04]  /*4b0e0*/  LDL.LU R227, [R1+0x254] ;  /* 0x0002540001e37983 */ /* 0x000f280000300800 */
[----:B------:R-:W4:Y:S04]  /*4b0f0*/  LDL.LU R195, [R1+0x244] ;  /* 0x0002440001c37983 */ /* 0x000f280000300800 */
[----:B------:R-:W4:Y:S04]  /*4b100*/  LDL.LU R125, [R1+0x234] ;  /* 0x00023400017d7983 */ /* 0x000f280000300800 */
[----:B------:R-:W-:Y:S04]  /*4b110*/  STL [R1+0x4a8], R110 ;  /* 0x0004a86e01007387 */ /* 0x000fe80000100800 */
[----:B------:R-:W-:Y:S01]  /*4b120*/  STL [R1+0x4ac], R102 ;  /* 0x0004ac6601007387 */ /* 0x000fe20000100800 */
[----:B0-----:R-:W-:-:S02]  /*4b130*/  LOP3.LUT R0, R219, R76, R10, 0x78, !PT ;  /* 0x0000004cdb007212 */ /* 0x001fc400078e780a */
[--C-:B------:R-:W-:Y:S02]  /*4b140*/  LOP3.LUT R2, R187, R72, R10.reuse, 0x78, !PT ;  /* 0x00000048bb027212 */ /* 0x100fe400078e780a */
[----:B------:R-:W4:Y:S04]  /*4b150*/  LDL.LU R187, [R1+0x224] ;  /* 0x0002240001bb7983 */ /* 0x000f280000300800 */
[----:B------:R0:W-:Y:S04]  /*4b160*/  STL [R1+0x288], R0 ;  /* 0x0002880001007387 */ /* 0x0001e80000100800 */
[----:B------:R1:W-:Y:S01]  /*4b170*/  STL [R1+0x278], R2 ;  /* 0x0002780201007387 */ /* 0x0003e20000100800 */
[----:B0-----:R-:W-:-:S03]  /*4b180*/  LOP3.LUT R0, R143, R68, R10, 0x78, !PT ;  /* 0x000000448f007212 */ /* 0x001fc600078e780a */
[----:B------:R-:W4:Y:S01]  /*4b190*/  LDL.LU R143, [R1+0x208] ;  /* 0x00020800018f7983 */ /* 0x000f220000300800 */
[----:B-1----:R-:W-:-:S03]  /*4b1a0*/  LOP3.LUT R2, R211, R64, R10, 0x78, !PT ;  /* 0x00000040d3027212 */ /* 0x002fc600078e780a */
[----:B------:R0:W-:Y:S01]  /*4b1b0*/  STL [R1+0x268], R0 ;  /* 0x0002680001007387 */ /* 0x0001e20000100800 */
[----:B------:R-:W-:-:S03]  /*4b1c0*/  LOP3.LUT R100, R163, R56, R10, 0x78, !PT ;  /* 0x00000038a3647212 */ /* 0x000fc600078e780a */
[----:B------:R-:W-:Y:S01]  /*4b1d0*/  STL [R1+0x258], R2 ;  /* 0x0002580201007387 */ /* 0x000fe20000100800 */
[----:B0-----:R-:W-:-:S03]  /*4b1e0*/  LOP3.LUT R0, R171, R60, R10, 0x78, !PT ;  /* 0x0000003cab007212 */ /* 0x001fc600078e780a */
[----:B------:R-:W-:Y:S04]  /*4b1f0*/  STL [R1+0x4b0], R100 ;  /* 0x0004b06401007387 */ /* 0x000fe80000100800 */
[----:B------:R-:W-:Y:S04]  /*4b200*/  STL [R1+0x248], R0 ;  /* 0x0002480001007387 */ /* 0x000fe80000100800 */
[----:B------:R-:W4:Y:S04]  /*4b210*/  LDL.LU R219, [R1+0x280] ;  /* 0x0002800001db7983 */ /* 0x000f280000300800 */
[----:B------:R-:W4:Y:S04]  /*4b220*/  LDL.LU R211, [R1+0x270] ;  /* 0x0002700001d37983 */ /* 0x000f280000300800 */
[----:B------:R-:W4:Y:S01]  /*4b230*/  LDL.LU R171, [R1+0x260] ;  /* 0x0002600001ab7983 */ /* 0x000f220000300800 */
[----:B--2---:R-:W-:-:S03]  /*4b240*/  LOP3.LUT R104, R131, R52, R10, 0x78, !PT ;  /* 0x0000003483687212 */ /* 0x004fc600078e780a */
[----:B------:R-:W2:Y:S04]  /*4b250*/  LDL.LU R131, [R1+0x250] ;  /* 0x0002500001837983 */ /* 0x000ea80000300800 */
[----:B------:R-:W-:Y:S04]  /*4b260*/  STL [R1+0x4c4], R104 ;  /* 0x0004c46801007387 */ /* 0x000fe80000100800 */
[----:B------:R-:W2:Y:S01]  /*4b270*/  LDL.LU R163, [R1+0x240] ;  /* 0x0002400001a37983 */ /* 0x000ea20000300800 */
[----:B---3--:R-:W-:-:S03]  /*4b280*/  LOP3.LUT R109, R137, R48, R10, 0x78, !PT ;  /* 0x00000030896d7212 */ /* 0x008fc600078e780a */
[----:B------:R-:W3:Y:S04]  /*4b290*/  LDL.LU R137, [R1+0x230] ;  /* 0x0002300001897983 */ /* 0x000ee80000300800 */
[----:B------:R-:W4:Y:S04]  /*4b2a0*/  SHFL.IDX PT, R8, R101, R252, 0x1f ;  /* 0x00001ffc65087589 */ /* 0x000f2800000e0000 */
[----:B------:R-:W-:Y:S04]  /*4b2b0*/  STL [R1+0x4c8], R109 ;  /* 0x0004c86d01007387 */ /* 0x000fe80000100800 */
[----:B------:R-:W-:Y:S04]  /*4b2c0*/  STL [R1+0x4cc], R103 ;  /* 0x0004cc6701007387 */ /* 0x000fe80000100800 */
[----:B------:R-:W0:Y:S01]  /*4b2d0*/  SHFL.IDX PT, R9, R102, R252, 0x1f ;  /* 0x00001ffc66097589 */ /* 0x000e2200000e0000 */
[----:B----4-:R-:W-:-:S02]  /*4b2e0*/  LOP3.LUT R2, R235, R77, R8, 0x78, !PT ;  /* 0x0000004deb027212 */ /* 0x010fc400078e7808 */
[--C-:B------:R-:W-:Y:S02]  /*4b2f0*/  LOP3.LUT R0, R203, R73, R8.reuse, 0x78, !PT ;  /* 0x00000049cb007212 */ /* 0x100fe400078e7808 */
[----:B------:R-:W4:Y:S04]  /*4b300*/  LDL.LU R203, [R1+0x220] ;  /* 0x0002200001cb7983 */ /* 0x000f280000300800 */
[----:B------:R1:W-:Y:S04]  /*4b310*/  STL [R1+0x284], R2 ;  /* 0x0002840201007387 */ /* 0x0003e80000100800 */
[----:B------:R0:W-:Y:S01]  /*4b320*/  STL [R1+0x274], R0 ;  /* 0x0002740001007387 */ /* 0x0001e20000100800 */
[----:B------:R-:W-:-:S02]  /*4b330*/  LOP3.LUT R100, R195, R61, R8, 0x78, !PT ;  /* 0x0000003dc3647212 */ /* 0x000fc400078e7808 */
[--C-:B-1----:R-:W-:Y:S02]  /*4b340*/  LOP3.LUT R2, R179, R69, R8.reuse, 0x78, !PT ;  /* 0x00000045b3027212 */ /* 0x102fe400078e7808 */
[----:B------:R-:W4:Y:S01]  /*4b350*/  LDL.LU R179, [R1+0x204] ;  /* 0x0002040001b37983 */ /* 0x000f220000300800 */
[----:B0-----:R-:W-:-:S03]  /*4b360*/  LOP3.LUT R0, R227, R65, R8, 0x78, !PT ;  /* 0x00000041e3007212 */ /* 0x001fc600078e7808 */
[----:B------:R-:W-:Y:S01]  /*4b370*/  STL [R1+0x264], R2 ;  /* 0x0002640201007387 */ /* 0x000fe20000100800 */
[----:B------:R-:W-:-:S03]  /*4b380*/  LOP3.LUT R3, R125, R57, R8, 0x78, !PT ;  /* 0x000000397d037212 */ /* 0x000fc600078e7808 */
[----:B------:R-:W-:Y:S04]  /*4b390*/  STL [R1+0x4d0], R100 ;  /* 0x0004d06401007387 */ /* 0x000fe80000100800 */
[----:B------:R-:W-:Y:S04]  /*4b3a0*/  STL [R1+0x254], R0 ;  /* 0x0002540001007387 */ /* 0x000fe80000100800 */
[----:B------:R-:W4:Y:S04]  /*4b3b0*/  LDL.LU R195, [R1+0x27c] ;  /* 0x00027c0001c37983 */ /* 0x000f280000300800 */
[----:B------:R-:W4:Y:S04]  /*4b3c0*/  LDL.LU R125, [R1+0x26c] ;  /* 0x00026c00017d7983 */ /* 0x000f280000300800 */
[----:B------:R0:W-:Y:S01]  /*4b3d0*/  STL [R1+0x4d4], R3 ;  /* 0x0004d40301007387 */ /* 0x0001e20000100800 */
[----:B------:R-:W-:-:S05]  /*4b3e0*/  LOP3.LUT R158, R187, R53, R8, 0x78, !PT ;  /* 0x00000035bb9e7212 */ /* 0x000fca00078e7808 */
[----:B------:R2:W-:Y:S01]  /*4b3f0*/  STL [R1+0x4d8], R158 ;  /* 0x0004d89e01007387 */ /* 0x0005e20000100800 */
[----:B------:R-:W-:-:S03]  /*4b400*/  LOP3.LUT R115, R143, R49, R8, 0x78, !PT ;  /* 0x000000318f737212 */ /* 0x000fc600078e7808 */
[----:B------:R-:W4:Y:S04]  /*4b410*/  LDL.LU R143, [R1+0x25c] ;  /* 0x00025c00018f7983 */ /* 0x000f280000300800 */
[----:B------:R-:W4:Y:S04]  /*4b420*/  LDL.LU R187, [R1+0x24c] ;  /* 0x00024c0001bb7983 */ /* 0x000f280000300800 */
[----:B------:R-:W-:Y:S04]  /*4b430*/  STL [R1+0x4ec], R115 ;  /* 0x0004ec7301007387 */ /* 0x000fe80000100800 */
[----:B------:R-:W-:Y:S01]  /*4b440*/  STL [R1+0x4f0], R97 ;  /* 0x0004f06101007387 */ /* 0x000fe20000100800 */
[----:B0-----:R-:W-:-:S02]  /*4b450*/  LOP3.LUT R3, R219, R78, R9, 0x78, !PT ;  /* 0x0000004edb037212 */ /* 0x001fc400078e7809 */
[----:B------:R-:W-:-:S03]  /*4b460*/  LOP3.LUT R2, R211, R74, R9, 0x78, !PT ;  /* 0x0000004ad3027212 */ /* 0x000fc600078e7809 */
[----:B------:R-:W-:Y:S01]  /*4b470*/  STL [R1+0x280], R3 ;  /* 0x0002800301007387 */ /* 0x000fe20000100800 */
[----:B------:R-:W-:-:S03]  /*4b480*/  LOP3.LUT R0, R171, R70, R9, 0x78, !PT ;  /* 0x00000046ab007212 */ /* 0x000fc600078e7809 */
[----:B------:R-:W4:Y:S04]  /*4b490*/  LDL.LU R171, [R1+0x23c] ;  /* 0x00023c0001ab7983 */ /* 0x000f280000300800 */
[----:B------:R4:W-:Y:S04]  /*4b4a0*/  STL [R1+0x270], R2 ;  /* 0x0002700201007387 */ /* 0x0009e80000100800 */
[----:B------:R-:W-:Y:S01]  /*4b4b0*/  STL [R1+0x260], R0 ;  /* 0x0002600001007387 */ /* 0x000fe20000100800 */
[----:B--2---:R-:W-:-:S03]  /*4b4c0*/  LOP3.LUT R158, R131, R66, R9, 0x78, !PT ;  /* 0x00000042839e7212 */ /* 0x004fc600078e7809 */
[----:B------:R-:W2:Y:S04]  /*4b4d0*/  LDL.LU R131, [R1+0x22c] ;  /* 0x00022c0001837983 */ /* 0x000ea80000300800 */
[----:B------:R-:W-:Y:S01]  /*4b4e0*/  STL [R1+0x4f4], R158 ;  /* 0x0004f49e01007387 */ /* 0x000fe20000100800 */
[----:B------:R-:W-:-:S03]  /*4b4f0*/  LOP3.LUT R102, R163, R62, R9, 0x78, !PT ;  /* 0x0000003ea3667212 */ /* 0x000fc600078e7809 */
[----:B------:R-:W2:Y:S04]  /*4b500*/  LDL.LU R163, [R1+0x21c] ;  /* 0x00021c0001a37983 */ /* 0x000ea80000300800 */
[----:B------:R-:W-:Y:S01]  /*4b510*/  STL [R1+0x4f8], R102 ;  /* 0x0004f86601007387 */ /* 0x000fe20000100800 */
[----:B---3--:R-:W-:-:S03]  /*4b520*/  LOP3.LUT R156, R137, R58, R9, 0x78, !PT ;  /* 0x0000003a899c7212 */ /* 0x008fc600078e7809 */
[----:B------:R-:W3:Y:S04]  /*4b530*/  LDL.LU R137, [R1+0x200] ;  /* 0x0002000001897983 */ /* 0x000ee80000300800 */
[----:B------:R-:W0:Y:S04]  /*4b540*/  SHFL.IDX PT, R10, R103, R252, 0x1f ;  /* 0x00001ffc670a7589 */ /* 0x000e2800000e0000 */
[----:B------:R-:W-:Y:S01]  /*4b550*/  STL [R1+0x4fc], R156 ;  /* 0x0004fc9c01007387 */ /* 0x000fe20000100800 */
[----:B----4-:R-:W-:-:S05]  /*4b560*/  LOP3.LUT R2, R203, R54, R9, 0x78, !PT ;  /* 0x00000036cb027212 */ /* 0x010fca00078e7809 */
[----:B------:R0:W-:Y:S01]  /*4b570*/  STL [R1+0x510], R2 ;  /* 0x0005100201007387 */ /* 0x0001e20000100800 */
[----:B------:R-:W-:-:S03]  /*4b580*/  LOP3.LUT R114, R179, R50, R9, 0x78, !PT ;  /* 0x00000032b3727212 */ /* 0x000fc600078e7809 */
[----:B------:R-:W4:Y:S04]  /*4b590*/  LDL.LU R179, [R1+0x1fc] ;  /* 0x0001fc0001b37983 */ /* 0x000f280000300800 */
[----:B------:R-:W-:Y:S04]  /*4b5a0*/  STL [R1+0x514], R114 ;  /* 0x0005147201007387 */ /* 0x000fe80000100800 */
[----:B------:R-:W-:Y:S04]  /*4b5b0*/  STL [R1+0x518], R98 ;  /* 0x0005186201007387 */ /* 0x000fe80000100800 */
[----:B------:R-:W4:Y:S01]  /*4b5c0*/  LDL.LU R243, [R1+0x1ec] ;  /* 0x0001ec0001f37983 */ /* 0x000f220000300800 */
[----:B0-----:R-:W-:-:S02]  /*4b5d0*/  LOP3.LUT R2, R195, R79, R10, 0x78, !PT ;  /* 0x0000004fc3027212 */ /* 0x001fc400078e780a */
[----:B------:R-:W-:-:S03]  /*4b5e0*/  LOP3.LUT R0, R125, R75, R10, 0x78, !PT ;  /* 0x0000004b7d007212 */ /* 0x000fc600078e780a */
[----:B------:R-:W-:Y:S04]  /*4b5f0*/  STL [R1+0x27c], R2 ;  /* 0x00027c0201007387 */ /* 0x000fe80000100800 */
[----:B------:R-:W4:Y:S04]  /*4b600*/  LDL.LU R235, [R1+0x1dc] ;  /* 0x0001dc0001eb7983 */ /* 0x000f280000300800 */
[----:B------:R-:W4:Y:S04]  /*4b610*/  LDL.LU R211, [R1+0x1cc] ;  /* 0x0001cc0001d37983 */ /* 0x000f280000300800 */
[----:B------:R-:W-:Y:S04]  /*4b620*/  STL [R1+0x26c], R0 ;  /* 0x00026c0001007387 */ /* 0x000fe80000100800 */
[----:B------:R-:W4:Y:S01]  /*4b630*/  LDL.LU R125, [R1+0x1bc] ;  /* 0x0001bc00017d7983 */ /* 0x000f220000300800 */
[----:B------:R-:W-:-:S03]  /*4b640*/  LOP3.LUT R156, R143, R71, R10, 0x78, !PT ;  /* 0x000000478f9c7212 */ /* 0x000fc600078e780a */
[----:B------:R-:W4:Y:S01]  /*4b650*/  LDL.LU R143, [R1+0x1ac] ;  /* 0x0001ac00018f7983 */ /* 0x000f220000300800 */
[----:B------:R-:W-:-:S03]  /*4b660*/  LOP3.LUT R3, R187, R67, R10, 0x78, !PT ;  /* 0x00000043bb037212 */ /* 0x000fc600078e780a */
[----:B------:R-:W-:Y:S04]  /*4b670*/  STL [R1+0x51c], R156 ;  /* 0x00051c9c01007387 */ /* 0x000fe80000100800 */
[----:B------:R-:W4:Y:S04]  /*4b680*/  LDL.LU R227, [R1+0x19c] ;  /* 0x00019c0001e37983 */ /* 0x000f280000300800 */
[----:B------:R-:W4:Y:S04]  /*4b690*/  LDL.LU R219, [R1+0x18c] ;  /* 0x00018c0001db7983 */ /* 0x000f280000300800 */
[----:B------:R-:W4:Y:S04]  /*4b6a0*/  LDL.LU R187, [R1+0x1f8] ;  /* 0x0001f80001bb7983 */ /* 0x000f280000300800 */
[----:B------:R-:W-:Y:S01]  /*4b6b0*/  STL [R1+0x520], R3 ;  /* 0x0005200301007387 */ /* 0x000fe20000100800 */
[----:B------:R-:W-:-:S05]  /*4b6c0*/  LOP3.LUT R110, R171, R63, R10, 0x78, !PT ;  /* 0x0000003fab6e7212 */ /* 0x000fca00078e780a */
[----:B------:R-:W-:Y:S01]  /*4b6d0*/  STL [R1+0x524], R110 ;  /* 0x0005246e01007387 */ /* 0x000fe20000100800 */
[----:B--2---:R-:W-:-:S03]  /*4b6e0*/  LOP3.LUT R106, R131, R59, R10, 0x78, !PT ;  /* 0x0000003b836a7212 */ /* 0x004fc600078e780a */
[----:B------:R-:W2:Y:S04]  /*4b6f0*/  LDL.LU R131, [R1+0x1e8] ;  /* 0x0001e80001837983 */ /* 0x000ea80000300800 */
[----:B------:R-:W-:Y:S01]  /*4b700*/  STL [R1+0x528], R106 ;  /* 0x0005286a01007387 */ /* 0x000fe20000100800 */
[----:B------:R-:W-:-:S03]  /*4b710*/  LOP3.LUT R159, R163, R55, R10, 0x78, !PT ;  /* 0x00000037a39f7212 */ /* 0x000fc600078e780a */
[----:B------:R-:W2:Y:S04]  /*4b720*/  LDL.LU R195, [R1+0x1d8] ;  /* 0x0001d80001c37983 */ /* 0x000ea80000300800 */
[----:B------:R-:W2:Y:S04]  /*4b730*/  LDL.LU R163, [R1+0x1c8] ;  /* 0x0001c80001a37983 */ /* 0x000ea80000300800 */
[----:B------:R-:W-:Y:S04]  /*4b740*/  STL [R1+0x548], R159 ;  /* 0x0005489f01007387 */ /* 0x000fe80000100800 */
[----:B------:R-:W2:Y:S01]  /*4b750*/  LDL.LU R171, [R1+0x1b8] ;  /* 0x0001b80001ab7983 */ /* 0x000ea20000300800 */
[----:B---3--:R-:W-:-:S03]  /*4b760*/  LOP3.LUT R113, R137, R51, R10, 0x78, !PT ;  /* 0x0000003389717212 */ /* 0x008fc600078e780a */
[----:B------:R-:W3:Y:S04]  /*4b770*/  LDL.LU R137, [R1+0x1a8] ;  /* 0x0001a80001897983 */ /* 0x000ee80000300800 */
[----:B------:R-:W-:Y:S04]  /*4b780*/  STL [R1+0x54c], R113 ;  /* 0x00054c7101007387 */ /* 0x000fe80000100800 */
[----:B------:R-:W-:Y:S04]  /*4b790*/  STL [R1+0x550], R99 ;  /* 0x0005506301007387 */ /* 0x000fe80000100800 */
[----:B------:R-:W3:Y:S04]  /*4b7a0*/  LDL.LU R203, [R1+0x198] ;  /* 0x0001980001cb7983 */ /* 0x000ee80000300800 */
[----:B------:R-:W4:Y:S04]  /*4b7b0*/  SHFL.IDX PT, R8, R97, R252, 0x1f ;  /* 0x00001ffc61087589 */ /* 0x000f2800000e0000 */
[----:B------:R-:W0:Y:S01]  /*4b7c0*/  SHFL.IDX PT, R9, R98, R252, 0x1f ;  /* 0x00001ffc62097589 */ /* 0x000e2200000e0000 */
[----:B----4-:R-:W-:-:S03]  /*4b7d0*/  LOP3.LUT R0, R179, R76, R8, 0x78, !PT ;  /* 0x0000004cb3007212 */ /* 0x010fc600078e7808 */
[----:B------:R-:W4:Y:S04]  /*4b7e0*/  LDL.LU R179, [R1+0x188] ;  /* 0x0001880001b37983 */ /* 0x000f280000300800 */
[----:B------:R-:W-:Y:S01]  /*4b7f0*/  STL [R1+0x1fc], R0 ;  /* 0x0001fc0001007387 */ /* 0x000fe20000100800 */
[----:B------:R-:W-:-:S05]  /*4b800*/  LOP3.LUT R106, R243, R72, R8, 0x78, !PT ;  /* 0x00000048f36a7212 */ /* 0x000fca00078e7808 */
[----:B------:R0:W-:Y:S01]  /*4b810*/  STL [R1+0x554], R106 ;  /* 0x0005546a01007387 */ /* 0x0001e20000100800 */
[----:B------:R-:W-:-:S03]  /*4b820*/  LOP3.LUT R100, R211, R64, R8, 0x78, !PT ;  /* 0x00000040d3647212 */ /* 0x000fc600078e7808 */
[----:B------:R-:W4:Y:S01]  /*4b830*/  LDL.LU R211, [R1+0x1f4] ;  /* 0x0001f40001d37983 */ /* 0x000f220000300800 */
[----:B------:R-:W-:-:S03]  /*4b840*/  LOP3.LUT R157, R125, R60, R8, 0x78, !PT ;  /* 0x0000003c7d9d7212 */ /* 0x000fc600078e7808 */
[----:B------:R-:W4:Y:S01]  /*4b850*/  LDL.LU R125, [R1+0x1e4] ;  /* 0x0001e400017d7983 */ /* 0x000f220000300800 */
[----:B------:R-:W-:-:S03]  /*4b860*/  LOP3.LUT R84, R143, R56, R8, 0x78, !PT ;  /* 0x000000388f547212 */ /* 0x000fc600078e7808 */
[----:B------:R-:W4:Y:S04]  /*4b870*/  LDL.LU R143, [R1+0x1d4] ;  /* 0x0001d400018f7983 */ /* 0x000f280000300800 */
[----:B------:R-:W4:Y:S04]  /*4b880*/  LDL.LU R80, [R1+0x1c4] ;  /* 0x0001c40001507983 */ /* 0x000f280000300800 */
[----:B------:R-:W4:Y:S04]  /*4b890*/  LDL.LU R250, [R1+0x1b4] ;  /* 0x0001b40001fa7983 */ /* 0x000f280000300800 */
[----:B------:R-:W4:Y:S01]  /*4b8a0*/  LDL.LU R249, [R1+0x1a4] ;  /* 0x0001a40001f97983 */ /* 0x000f220000300800 */
[----:B0-----:R-:W-:-:S03]  /*4b8b0*/  LOP3.LUT R106, R187, R77, R9, 0x78, !PT ;  /* 0x0000004dbb6a7212 */ /* 0x001fc600078e7809 */
[----:B------:R-:W4:Y:S01]  /*4b8c0*/  LDL.LU R187, [R1+0x194] ;  /* 0x0001940001bb7983 */ /* 0x000f220000300800 */
[----:B------:R-:W-:Y:S02]  /*4b8d0*/  LOP3.LUT R102, R235, R68, R8, 0x78, !PT ;  /* 0x00000044eb667212 */ /* 0x000fe400078e7808 */
[--C-:B--2---:R-:W-:Y:S02]  /*4b8e0*/  LOP3.LUT R110, R131, R73, R9.reuse, 0x78, !PT ;  /* 0x00000049836e7212 */ /* 0x104fe400078e7809 */
[----:B------:R-:W2:Y:S04]  /*4b8f0*/  LDL.LU R131, [R1+0x180] ;  /* 0x0001800001837983 */ /* 0x000ea80000300800 */
[----:B------:R-:W2:Y:S01]  /*4b900*/  LDL.LU R248, [R1+0x1f0] ;  /* 0x0001f00001f87983 */ /* 0x000ea20000300800 */
[----:B------:R-:W-:-:S03]  /*4b910*/  LOP3.LUT R158, R195, R69, R9, 0x78, !PT ;  /* 0x00000045c39e7212 */ /* 0x000fc600078e7809 */
[----:B------:R-:W2:Y:S01]  /*4b920*/  LDL.LU R251, [R1+0x1e0] ;  /* 0x0001e00001fb7983 */ /* 0x000ea20000300800 */
[----:B------:R-:W-:-:S03]  /*4b930*/  LOP3.LUT R103, R163, R65, R9, 0x78, !PT ;  /* 0x00000041a3677212 */ /* 0x000fc600078e7809 */
[----:B------:R-:W2:Y:S04]  /*4b940*/  LDL.LU R163, [R1+0x1d0] ;  /* 0x0001d00001a37983 */ /* 0x000ea80000300800 */
[----:B------:R-:W2:Y:S01]  /*4b950*/  LDL.LU R195, [R1+0x1c0] ;  /* 0x0001c00001c37983 */ /* 0x000ea20000300800 */
[----:B------:R-:W-:-:S03]  /*4b960*/  LOP3.LUT R105, R171, R61, R9, 0x78, !PT ;  /* 0x0000003dab697212 */ /* 0x000fc600078e7809 */
[----:B------:R-:W2:Y:S01]  /*4b970*/  LDL.LU R171, [R1+0x1b0] ;  /* 0x0001b00001ab7983 */ /* 0x000ea20000300800 */
[----:B---3--:R-:W-:-:S03]  /*4b980*/  LOP3.LUT R41, R137, R57, R9, 0x78, !PT ;  /* 0x0000003989297212 */ /* 0x008fc600078e7809 */
[----:B------:R-:W3:Y:S04]  /*4b990*/  LDL.LU R137, [R1+0x1a0] ;  /* 0x0001a00001897983 */ /* 0x000ee80000300800 */
[----:B------:R-:W3:Y:S04]  /*4b9a0*/  LDL.LU R243, [R1+0x190] ;  /* 0x0001900001f37983 */ /* 0x000ee80000300800 */
[----:B------:R-:W3:Y:S01]  /*4b9b0*/  LDL.LU R235, [R1+0x17c] ;  /* 0x00017c0001eb7983 */ /* 0x000ee20000300800 */
[----:B------:R-:W-:-:S03]  /*4b9c0*/  LOP3.LUT R42, R203, R53, R9, 0x78, !PT ;  /* 0x00000035cb2a7212 */ /* 0x000fc600078e7809 */
[----:B------:R-:W3:Y:S04]  /*4b9d0*/  LDL.LU R203, [R1+0x178] ;  /* 0x0001780001cb7983 */ /* 0x000ee80000300800 */
[----:B------:R-:W0:Y:S01]  /*4b9e0*/  SHFL.IDX PT, R10, R99, R252, 0x1f ;  /* 0x00001ffc630a7589 */ /* 0x000e2200000e0000 */
[--C-:B------:R-:W-:Y:S02]  /*4b9f0*/  LOP3.LUT R95, R227, R52, R8.reuse, 0x78, !PT ;  /* 0x00000034e35f7212 */ /* 0x100fe400078e7808 */
[----:B------:R-:W-:Y:S02]  /*4ba00*/  LOP3.LUT R112, R219, R48, R8, 0x78, !PT ;  /* 0x00000030db707212 */ /* 0x000fe400078e7808 */
[----:B------:R-:W1:Y:S01]  /*4ba10*/  SHFL.IDX PT, R8, R5, R252, 0x1f ;  /* 0x00001ffc05087589 */ /* 0x000e6200000e0000 */
[----:B----4-:R-:W-:-:S03]  /*4ba20*/  LOP3.LUT R6, R179, R49, R9, 0x78, !PT ;  /* 0x00000031b3067212 */ /* 0x010fc600078e7809 */
[----:B------:R-:W4:Y:S04]  /*4ba30*/  LDL.LU R179, [R1+0x168] ;  /* 0x0001680001b37983 */ /* 0x000f280000300800 */
[----:B------:R-:W3:Y:S01]  /*4ba40*/  SHFL.IDX PT, R9, R152, R252, 0x1f ;  /* 0x00001ffc98097589 */ /* 0x000ee200000e0000 */
[--C-:B0-----:R-:W-:Y:S02]  /*4ba50*/  LOP3.LUT R99, R211, R78, R10.reuse, 0x78, !PT ;  /* 0x0000004ed3637212 */ /* 0x101fe400078e780a */
[--C-:B------:R-:W-:Y:S02]  /*4ba60*/  LOP3.LUT R3, R125, R74, R10.reuse, 0x78, !PT ;  /* 0x0000004a7d037212 */ /* 0x100fe400078e780a */
[----:B------:R-:W4:Y:S04]  /*4ba70*/  LDL.LU R125, [R1+0x158] ;  /* 0x00015800017d7983 */ /* 0x000f280000300800 */
[----:B------:R-:W4:Y:S04]  /*4ba80*/  LDL.LU R227, [R1+0x148] ;  /* 0x0001480001e37983 */ /* 0x000f280000300800 */
[----:B------:R-:W4:Y:S04]  /*4ba90*/  LDL.LU R219, [R1+0x138] ;  /* 0x0001380001db7983 */ /* 0x000f280000300800 */
[----:B------:R-:W4:Y:S01]  /*4baa0*/  LDL.LU R211, [R1+0x128] ;  /* 0x0001280001d37983 */ /* 0x000f220000300800 */
[----:B------:R-:W-:-:S03]  /*4bab0*/  LOP3.LUT R97, R143, R70, R10, 0x78, !PT ;  /* 0x000000468f617212 */ /* 0x000fc600078e780a */
[----:B------:R-:W4:Y:S01]  /*4bac0*/  LDL.LU R143, [R1+0x108] ;  /* 0x00010800018f7983 */ /* 0x000f220000300800 */
[----:B------:R-:W-:-:S03]  /*4bad0*/  LOP3.LUT R34, R187, R54, R10, 0x78, !PT ;  /* 0x00000036bb227212 */ /* 0x000fc600078e780a */
[----:B------:R-:W4:Y:S01]  /*4bae0*/  LDL.LU R187, [R1+0xf8] ;  /* 0x0000f80001bb7983 */ /* 0x000f220000300800 */
[--C-:B------:R-:W-:Y:S02]  /*4baf0*/  LOP3.LUT R109, R80, R66, R10.reuse, 0x78, !PT ;  /* 0x00000042506d7212 */ /* 0x100fe400078e780a */
[----:B--2---:R-:W-:Y:S02]  /*4bb00*/  LOP3.LUT R80, R131, R50, R10, 0x78, !PT ;  /* 0x0000003283507212 */ /* 0x004fe400078e780a */
[----:B------:R-:W2:Y:S01]  /*4bb10*/  LDL.LU R131, [R1+0x174] ;  /* 0x0001740001837983 */ /* 0x000ea20000300800 */
[----:B-1----:R-:W-:-:S03]  /*4bb20*/  LOP3.LUT R115, R163, R71, R8, 0x78, !PT ;  /* 0x00000047a3737212 */ /* 0x002fc600078e7808 */
[----:B------:R-:W2:Y:S01]  /*4bb30*/  LDL.LU R163, [R1+0x164] ;  /* 0x0001640001a37983 */ /* 0x000ea20000300800 */
[----:B------:R-:W-:-:S03]  /*4bb40*/  LOP3.LUT R104, R195, R67, R8, 0x78, !PT ;  /* 0x00000043c3687212 */ /* 0x000fc600078e7808 */
[----:B------:R-:W2:Y:S01]  /*4bb50*/  LDL.LU R195, [R1+0x154] ;  /* 0x0001540001c37983 */ /* 0x000ea20000300800 */
[----:B------:R-:W-:-:S03]  /*4bb60*/  LOP3.LUT R111, R171, R63, R8, 0x78, !PT ;  /* 0x0000003fab6f7212 */ /* 0x000fc600078e7808 */
[----:B------:R-:W2:Y:S01]  /*4bb70*/  LDL.LU R171, [R1+0x144] ;  /* 0x0001440001ab7983 */ /* 0x000ea20000300800 */
[----:B---3--:R-:W-:-:S03]  /*4bb80*/  LOP3.LUT R25, R137, R59, R8, 0x78, !PT ;  /* 0x0000003b89197212 */ /* 0x008fc600078e7808 */
[----:B------:R-:W3:Y:S01]  /*4bb90*/  LDL.LU R137, [R1+0x134] ;  /* 0x0001340001897983 */ /* 0x000ee20000300800 */
[----:B------:R-:W-:-:S03]  /*4bba0*/  LOP3.LUT R159, R203, R76, R9, 0x78, !PT ;  /* 0x0000004ccb9f7212 */ /* 0x000fc600078e7809 */
[----:B------:R-:W3:Y:S01]  /*4bbb0*/  LDL.LU R203, [R1+0x124] ;  /* 0x0001240001cb7983 */ /* 0x000ee20000300800 */
[--C-:B------:R-:W-:Y:S02]  /*4bbc0*/  LOP3.LUT R101, R250, R62, R10.reuse, 0x78, !PT ;  /* 0x0000003efa657212 */ /* 0x100fe400078e780a */
[----:B------:R-:W-:Y:S02]  /*4bbd0*/  LOP3.LUT R33, R249, R58, R10, 0x78, !PT ;  /* 0x0000003af9217212 */ /* 0x000fe400078e780a */
[----:B------:R-:W2:Y:S01]  /*4bbe0*/  SHFL.IDX PT, R10, R153, R252, 0x1f ;  /* 0x00001ffc990a7589 */ /* 0x000ea200000e0000 */
[--C-:B------:R-:W-:Y:S02]  /*4bbf0*/  LOP3.LUT R113, R248, R79, R8.reuse, 0x78, !PT ;  /* 0x0000004ff8717212 */ /* 0x100fe400078e7808 */
[----:B----4-:R-:W-:Y:S02]  /*4bc00*/  LOP3.LUT R98, R179, R72, R9, 0x78, !PT ;  /* 0x00000048b3627212 */ /* 0x010fe400078e7809 */
[----:B------:R-:W4:Y:S01]  /*4bc10*/  LDL.LU R179, [R1+0x104] ;  /* 0x0001040001b37983 */ /* 0x000f220000300800 */
[----:B------:R-:W-:-:S02]  /*4bc20*/  LOP3.LUT R156, R251, R75, R8, 0x78, !PT ;  /* 0x0000004bfb9c7212 */ /* 0x000fc400078e7808 */
[--C-:B------:R-:W-:Y:S02]  /*4bc30*/  LOP3.LUT R46, R125, R68, R9.reuse, 0x78, !PT ;  /* 0x000000447d2e7212 */ /* 0x100fe400078e7809 */
[----:B------:R-:W4:Y:S01]  /*4bc40*/  LDL.LU R125, [R1+0xf4] ;  /* 0x0000f400017d7983 */ /* 0x000f220000300800 */
[----:B------:R-:W-:-:S03]  /*4bc50*/  LOP3.LUT R47, R227, R64, R9, 0x78, !PT ;  /* 0x00000040e32f7212 */ /* 0x000fc600078e7809 */
[----:B------:R-:W4:Y:S04]  /*4bc60*/  LDL.LU R120, [R1+0x170] ;  /* 0x0001700001787983 */ /* 0x000f280000300800 */
[----:B------:R-:W4:Y:S04]  /*4bc70*/  LDL.LU R121, [R1+0x160] ;  /* 0x0001600001797983 */ /* 0x000f280000300800 */
        /* <DEDUP_REMOVED lines=15> */
[----:B------:R-:W2:Y:S01]  /*4bd70*/  LDL.LU R195, [R1+0x14c] ;  /* 0x00014c0001c37983 */ /* 0x000ea20000300800 */
[----:B------:R-:W-:-:S03]  /*4bd80*/  LOP3.LUT R39, R171, R65, R10, 0x78, !PT ;  /* 0x00000041ab277212 */ /* 0x000fc600078e780a */
[----:B------:R-:W2:Y:S04]  /*4bd90*/  LDL.LU R248, [R1+0x13c] ;  /* 0x00013c0001f87983 */ /* 0x000ea80000300800 */
[----:B------:R-:W2:Y:S04]  /*4bda0*/  LDL.LU R251, [R1+0x12c] ;  /* 0x00012c0001fb7983 */ /* 0x000ea80000300800 */
[----:B------:R-:W2:Y:S04]  /*4bdb0*/  LDL.LU R211, [R1+0x11c] ;  /* 0x00011c0001d37983 */ /* 0x000ea80000300800 */
[----:B------:R-:W2:Y:S01]  /*4bdc0*/  LDL.LU R171, [R1+0xfc] ;  /* 0x0000fc0001ab7983 */ /* 0x000ea20000300800 */
[----:B---3--:R-:W-:-:S03]  /*4bdd0*/  LOP3.LUT R40, R137, R61, R10, 0x78, !PT ;  /* 0x0000003d89287212 */ /* 0x008fc600078e780a */
[----:B------:R-:W3:Y:S01]  /*4bde0*/  LDL.LU R137, [R1+0xec] ;  /* 0x0000ec0001897983 */ /* 0x000ee20000300800 */
[----:B------:R-:W-:-:S03]  /*4bdf0*/  LOP3.LUT R15, R203, R57, R10, 0x78, !PT ;  /* 0x00000039cb0f7212 */ /* 0x000fc600078e780a */
[----:B------:R-:W3:Y:S01]  /*4be00*/  LDL.LU R203, [R1+0xe8] ;  /* 0x0000e80001cb7983 */ /* 0x000ee20000300800 */
[--C-:B------:R-:W-:Y:S02]  /*4be10*/  LOP3.LUT R26, R243, R55, R8.reuse, 0x78, !PT ;  /* 0x00000037f31a7212 */ /* 0x100fe400078e7808 */
[----:B------:R-:W-:Y:S01]  /*4be20*/  LOP3.LUT R81, R235, R51, R8, 0x78, !PT ;  /* 0x00000033eb517212 */ /* 0x000fe200078e7808 */
[----:B------:R-:W-:Y:S04]  /*4be30*/  SHFL.IDX PT, R9, R155, R252, 0x1f ;  /* 0x00001ffc9b097589 */ /* 0x000fe800000e0000 */
[----:B------:R-:W0:Y:S04]  /*4be40*/  SHFL.IDX PT, R8, R154, R252, 0x1f ;  /* 0x00001ffc9a087589 */ /* 0x000e2800000e0000 */
[----:B------:R-:W3:Y:S04]  /*4be50*/  LDL.LU R243, [R1+0xa0] ;  /* 0x0000a00001f37983 */ /* 0x000ee80000300800 */
[----:B------:R-:W3:Y:S01]  /*4be60*/  LDL.LU R235, [R1+0x304] ;  /* 0x0003040001eb7983 */ /* 0x000ee20000300800 */
[----:B----4-:R-:W-:-:S03]  /*4be70*/  LOP3.LUT R16, R179, R53, R10, 0x78, !PT ;  /* 0x00000035b3107212 */ /* 0x010fc600078e780a */
[----:B------:R-:W4:Y:S01]  /*4be80*/  LDL.LU R179, [R1+0x308] ;  /* 0x0003080001b37983 */ /* 0x000f220000300800 */
[----:B------:R-:W-:-:S03]  /*4be90*/  LOP3.LUT R0, R125, R49, R10, 0x78, !PT ;  /* 0x000000317d007212 */ /* 0x000fc600078e780a */
[----:B------:R-:W3:Y:S01]  /*4bea0*/  SHFL.IDX PT, R125, R4, R252, 0x1f ;  /* 0x00001ffc047d7589 */ /* 0x000ee200000e0000 */
[--C-:B0-----:R-:W-:Y:S02]  /*4beb0*/  LOP3.LUT R30, R227, R70, R8.reuse, 0x78, !PT ;  /* 0x00000046e31e7212 */ /* 0x101fe400078e7808 */
[--C-:B------:R-:W-:Y:S02]  /*4bec0*/  LOP3.LUT R31, R143, R66, R8.reuse, 0x78, !PT ;  /* 0x000000428f1f7212 */ /* 0x100fe400078e7808 */
[----:B------:R-:W4:Y:S04]  /*4bed0*/  LDL.LU R143, [R1+0x30c] ;  /* 0x00030c00018f7983 */ /* 0x000f280000300800 */
[----:B------:R-:W4:Y:S01]  /*4bee0*/  LDL.LU R227, [R1+0xe4] ;  /* 0x0000e40001e37983 */ /* 0x000f220000300800 */
[----:B------:R-:W-:-:S03]  /*4bef0*/  LOP3.LUT R32, R187, R62, R8, 0x78, !PT ;  /* 0x0000003ebb207212 */ /* 0x000fc600078e7808 */
[----:B------:R-:W4:Y:S01]  /*4bf00*/  LDL.LU R187, [R1+0x9c] ;  /* 0x00009c0001bb7983 */ /* 0x000f220000300800 */
[--C-:B--2---:R-:W-:Y:S02]  /*4bf10*/  LOP3.LUT R107, R219, R79, R9.reuse, 0x78, !PT ;  /* 0x0000004fdb6b7212 */ /* 0x104fe400078e7809 */
[--C-:B------:R-:W-:Y:S02]  /*4bf20*/  LOP3.LUT R45, R163, R75, R9.reuse, 0x78, !PT ;  /* 0x0000004ba32d7212 */ /* 0x100fe400078e7809 */
[----:B------:R-:W2:Y:S01]  /*4bf30*/  LDL.LU R163, [R1+0x310] ;  /* 0x0003100001a37983 */ /* 0x000ea20000300800 */
[----:B------:R-:W-:-:S03]  /*4bf40*/  LOP3.LUT R22, R195, R71, R9, 0x78, !PT ;  /* 0x00000047c3167212 */ /* 0x000fc600078e7809 */
[----:B------:R-:W2:Y:S04]  /*4bf50*/  LDL.LU R219, [R1+0xe0] ;  /* 0x0000e00001db7983 */ /* 0x000ea80000300800 */
[----:B------:R-:W2:Y:S01]  /*4bf60*/  LDL.LU R195, [R1+0x98] ;  /* 0x0000980001c37983 */ /* 0x000ea20000300800 */
[--C-:B------:R-:W-:Y:S02]  /*4bf70*/  LOP3.LUT R11, R211, R59, R9.reuse, 0x78, !PT ;  /* 0x0000003bd30b7212 */ /* 0x100fe400078e7809 */
[----:B------:R-:W-:Y:S02]  /*4bf80*/  LOP3.LUT R12, R171, R55, R9, 0x78, !PT ;  /* 0x00000037ab0c7212 */ /* 0x000fe400078e7809 */
[----:B------:R-:W2:Y:S04]  /*4bf90*/  LDL.LU R171, [R1+0x314] ;  /* 0x0003140001ab7983 */ /* 0x000ea80000300800 */
[----:B------:R-:W2:Y:S01]  /*4bfa0*/  LDL.LU R211, [R1+0xdc] ;  /* 0x0000dc0001d37983 */ /* 0x000ea20000300800 */
[----:B---3--:R-:W-:-:S03]  /*4bfb0*/  LOP3.LUT R44, R203, R76, R125, 0x78, !PT ;  /* 0x0000004ccb2c7212 */ /* 0x008fc600078e787d */
[----:B------:R-:W3:Y:S01]  /*4bfc0*/  LDL.LU R203, [R1+0x94] ;  /* 0x0000940001cb7983 */ /* 0x000ee20000300800 */
[--C-:B------:R-:W-:Y:S02]  /*4bfd0*/  LOP3.LUT R116, R120, R78, R8.reuse, 0x78, !PT ;  /* 0x0000004e78747212 */ /* 0x100fe400078e7808 */
[--C-:B------:R-:W-:Y:S02]  /*4bfe0*/  LOP3.LUT R2, R121, R74, R8.reuse, 0x78, !PT ;  /* 0x0000004a79027212 */ /* 0x100fe400078e7808 */
[--C-:B------:R-:W-:Y:S02]  /*4bff0*/  LOP3.LUT R13, R250, R58, R8.reuse, 0x78, !PT ;  /* 0x0000003afa0d7212 */ /* 0x100fe400078e7808 */
[--C-:B------:R-:W-:Y:S02]  /*4c000*/  LOP3.LUT R14, R249, R54, R8.reuse, 0x78, !PT ;  /* 0x00000036f90e7212 */ /* 0x100fe400078e7808 */
[----:B------:R-:W-:Y:S02]  /*4c010*/  LOP3.LUT R8, R131, R50, R8, 0x78, !PT ;  /* 0x0000003283087212 */ /* 0x000fe400078e7808 */
[----:B------:R-:W0:Y:S01]  /*4c020*/  SHFL.IDX PT, R131, R92, R252, 0x1f ;  /* 0x00001ffc5c837589 */ /* 0x000e2200000e0000 */
[----:B------:R-:W-:-:S02]  /*4c030*/  LOP3.LUT R10, R137, R51, R9, 0x78, !PT ;  /* 0x00000033890a7212 */ /* 0x000fc400078e7809 */
[--C-:B------:R-:W-:Y:S01]  /*4c040*/  LOP3.LUT R37, R243, R72, R125.reuse, 0x78, !PT ;  /* 0x00000048f3257212 */ /* 0x100fe200078e787d */
[----:B------:R-:W2:Y:S01]  /*4c050*/  SHFL.IDX PT, R137, R93, R252, 0x1f ;  /* 0x00001ffc5d897589 */ /* 0x000ea200000e0000 */
[--C-:B------:R-:W-:Y:S02]  /*4c060*/  LOP3.LUT R120, R235, R68, R125.reuse, 0x78, !PT ;  /* 0x00000044eb787212 */ /* 0x100fe400078e787d */
[--C-:B------:R-:W-:Y:S02]  /*4c070*/  LOP3.LUT R122, R122, R60, R125.reuse, 0x78, !PT ;  /* 0x0000003c7a7a7212 */ /* 0x100fe400078e787d */
[--C-:B------:R-:W-:Y:S02]  /*4c080*/  LOP3.LUT R123, R123, R56, R125.reuse, 0x78, !PT ;  /* 0x000000387b7b7212 */ /* 0x100fe400078e787d */
[--C-:B------:R-:W-:Y:S02]  /*4c090*/  LOP3.LUT R124, R124, R52, R125.reuse, 0x78, !PT ;  /* 0x000000347c7c7212 */ /* 0x100fe400078e787d */
[----:B----4-:R-:W-:-:S02]  /*4c0a0*/  LOP3.LUT R121, R179, R64, R125, 0x78, !PT ;  /* 0x00000040b3797212 */ /* 0x010fc400078e787d */
[----:B------:R-:W4:Y:S01]  /*4c0b0*/  LDL.LU R179, [R1+0x318] ;  /* 0x0003180001b37983 */ /* 0x000f220000300800 */
[--C-:B------:R-:W-:Y:S02]  /*4c0c0*/  LOP3.LUT R23, R248, R67, R9.reuse, 0x78, !PT ;  /* 0x00000043f8177212 */ /* 0x100fe400078e7809 */
[----:B------:R-:W-:Y:S02]  /*4c0d0*/  LOP3.LUT R24, R251, R63, R9, 0x78, !PT ;  /* 0x0000003ffb187212 */ /* 0x000fe400078e7809 */
[----:B------:R-:W-:Y:S02]  /*4c0e0*/  LOP3.LUT R125, R143, R48, R125, 0x78, !PT ;  /* 0x000000308f7d7212 */ /* 0x000fe400078e787d */
[----:B------:R-:W1:Y:S01]  /*4c0f0*/  SHFL.IDX PT, R143, R94, R252, 0x1f ;  /* 0x00001ffc5e8f7589 */ /* 0x000e6200000e0000 */
[----:B0-----:R-:W-:-:S03]  /*4c100*/  LOP3.LUT R29, R187, R73, R131, 0x78, !PT ;  /* 0x00000049bb1d7212 */ /* 0x001fc600078e7883 */
[----:B------:R-:W4:Y:S01]  /*4c110*/  LDL.LU R187, [R1+0x31c] ;  /* 0x00031c0001bb7983 */ /* 0x000f220000300800 */
[----:B------:R-:W-:Y:S02]  /*4c120*/  LOP3.LUT R36, R227, R77, R131, 0x78, !PT ;  /* 0x0000004de3247212 */ /* 0x000fe400078e7883 */
[----:B--2---:R-:W-:Y:S02]  /*4c130*/  LOP3.LUT R21, R195, R74, R137, 0x78, !PT ;  /* 0x0000004ac3157212 */ /* 0x004fe400078e7889 */
[----:B------:R-:W2:Y:S01]  /*4c140*/  LDL.LU R195, [R1+0x320] ;  /* 0x0003200001c37983 */ /* 0x000ea20000300800 */
[----:B-1----:R-:W-:Y:S02]  /*4c150*/  LOP3.LUT R20, R211, R79, R143, 0x78, !PT ;  /* 0x0000004fd3147212 */ /* 0x002fe400078e788f */
[----:B------:R-:W-:Y:S02]  /*4c160*/  LOP3.LUT R28, R219, R78, R137, 0x78, !PT ;  /* 0x0000004edb1c7212 */ /* 0x000fe400078e7889 */
[----:B---3--:R-:W-:-:S02]  /*4c170*/  LOP3.LUT R9, R203, R75, R143, 0x78, !PT ;  /* 0x0000004bcb097212 */ /* 0x008fc400078e788f */
[----:B------:R-:W3:Y:S04]  /*4c180*/  LDL.LU R203, [R1+0x324] ;  /* 0x0003240001cb7983 */ /* 0x000ee80000300800 */
        /* <DEDUP_REMOVED lines=9> */
[--C-:B------:R-:W-:Y:S02]  /*4c220*/  LOP3.LUT R127, R127, R65, R131.reuse, 0x78, !PT ;  /* 0x000000417f7f7212 */ /* 0x100fe400078e7883 */
[--C-:B------:R-:W-:Y:S02]  /*4c230*/  LOP3.LUT R128, R128, R61, R131.reuse, 0x78, !PT ;  /* 0x0000003d80807212 */ /* 0x100fe400078e7883 */
[--C-:B------:R-:W-:Y:S02]  /*4c240*/  LOP3.LUT R129, R129, R57, R131.reuse, 0x78, !PT ;  /* 0x0000003981817212 */ /* 0x100fe400078e7883 */
[--C-:B------:R-:W-:Y:S01]  /*4c250*/  LOP3.LUT R130, R130, R53, R131.reuse, 0x78, !PT ;  /* 0x0000003582827212 */ /* 0x100fe200078e7883 */
[----:B------:R-:W-:Y:S01]  /*4c260*/  SHFL.IDX PT, R243, R150, R252, 0x1f ;  /* 0x00001ffc96f37589 */ /* 0x000fe200000e0000 */
[----:B------:R-:W-:-:S03]  /*4c270*/  LOP3.LUT R131, R163, R49, R131, 0x78, !PT ;  /* 0x00000031a3837212 */ /* 0x000fc600078e7883 */
[----:B------:R-:W0:Y:S01]  /*4c280*/  SHFL.IDX PT, R163, R88, R252, 0x1f ;  /* 0x00001ffc58a37589 */ /* 0x000e2200000e0000 */
[--C-:B------:R-:W-:Y:S02]  /*4c290*/  LOP3.LUT R138, R138, R71, R143.reuse, 0x78, !PT ;  /* 0x000000478a8a7212 */ /* 0x100fe400078e788f */
[--C-:B------:R-:W-:Y:S01]  /*4c2a0*/  LOP3.LUT R139, R139, R67, R143.reuse, 0x78, !PT ;  /* 0x000000438b8b7212 */ /* 0x100fe200078e788f */
[----:B------:R-:W2:Y:S01]  /*4c2b0*/  LDL.LU R19, [R1+0x348] ;  /* 0x0003480001137983 */ /* 0x000ea20000300800 */
[--C-:B------:R-:W-:Y:S02]  /*4c2c0*/  LOP3.LUT R140, R140, R63, R143.reuse, 0x78, !PT ;  /* 0x0000003f8c8c7212 */ /* 0x100fe400078e788f */
[--C-:B------:R-:W-:Y:S02]  /*4c2d0*/  LOP3.LUT R141, R141, R59, R143.reuse, 0x78, !PT ;  /* 0x0000003b8d8d7212 */ /* 0x100fe400078e788f */
[--C-:B------:R-:W-:Y:S02]  /*4c2e0*/  LOP3.LUT R142, R142, R55, R143.reuse, 0x78, !PT ;  /* 0x000000378e8e7212 */ /* 0x100fe400078e788f */
[----:B----4-:R-:W-:-:S02]  /*4c2f0*/  LOP3.LUT R143, R179, R51, R143, 0x78, !PT ;  /* 0x00000033b38f7212 */ /* 0x010fc400078e788f */
        /* <DEDUP_REMOVED lines=8> */
[----:B------:R-:W-:Y:S02]  /*4c380*/  LOP3.LUT R163, R187, R48, R163, 0x78, !PT ;  /* 0x00000030bba37212 */ /* 0x000fe400078e78a3 */
[----:B------:R-:W0:Y:S01]  /*4c390*/  SHFL.IDX PT, R187, R91, R252, 0x1f ;  /* 0x00001ffc5bbb7589 */ /* 0x000e2200000e0000 */
[--C-:B-1----:R-:W-:Y:S02]  /*4c3a0*/  LOP3.LUT R172, R172, R78, R179.reuse, 0x78, !PT ;  /* 0x0000004eacac7212 */ /* 0x102fe400078e78b3 */
[--C-:B------:R-:W-:Y:S02]  /*4c3b0*/  LOP3.LUT R173, R173, R74, R179.reuse, 0x78, !PT ;  /* 0x0000004aadad7212 */ /* 0x100fe400078e78b3 */
[--C-:B------:R-:W-:Y:S02]  /*4c3c0*/  LOP3.LUT R174, R174, R70, R179.reuse, 0x78, !PT ;  /* 0x00000046aeae7212 */ /* 0x100fe400078e78b3 */
[----:B------:R-:W-:-:S02]  /*4c3d0*/  LOP3.LUT R175, R175, R66, R179, 0x78, !PT ;  /* 0x00000042afaf7212 */ /* 0x000fc400078e78b3 */
[--C-:B------:R-:W-:Y:S02]  /*4c3e0*/  LOP3.LUT R176, R176, R62, R179.reuse, 0x78, !PT ;  /* 0x0000003eb0b07212 */ /* 0x100fe400078e78b3 */
[--C-:B------:R-:W-:Y:S02]  /*4c3f0*/  LOP3.LUT R177, R177, R58, R179.reuse, 0x78, !PT ;  /* 0x0000003ab1b17212 */ /* 0x100fe400078e78b3 */
[----:B------:R-:W-:Y:S02]  /*4c400*/  LOP3.LUT R178, R178, R54, R179, 0x78, !PT ;  /* 0x00000036b2b27212 */ /* 0x000fe400078e78b3 */
[--C-:B0-----:R-:W-:Y:S02]  /*4c410*/  LOP3.LUT R180, R180, R79, R187.reuse, 0x78, !PT ;  /* 0x0000004fb4b47212 */ /* 0x101fe400078e78bb */
        /* <DEDUP_REMOVED lines=12> */
[----:B------:R-:W-:Y:S02]  /*4c4e0*/  LOP3.LUT R242, R242, R54, R243, 0x78, !PT ;  /* 0x00000036f2f27212 */ /* 0x000fe400078e78f3 */
[----:B---3--:R-:W-:-:S02]  /*4c4f0*/  LOP3.LUT R179, R203, R50, R179, 0x78, !PT ;  /* 0x00000032cbb37212 */ /* 0x008fc400078e78b3 */
[----:B------:R-:W0:Y:S01]  /*4c500*/  SHFL.IDX PT, R203, R86, R252, 0x1f ;  /* 0x00001ffc56cb7589 */ /* 0x000e2200000e0000 */
[----:B--2---:R-:W-:-:S03]  /*4c510*/  LOP3.LUT R187, R211, R51, R187, 0x78, !PT ;  /* 0x00000033d3bb7212 */ /* 0x004fc600078e78bb */
        /* <DEDUP_REMOVED lines=89> */
[----:B0-----:R0:W5:Y:S04]  /*4cab0*/  LDL.LU R19, [R1+0x558] ;  /* 0x0005580001137983 */ /* 0x0011680000300800 */
[----:B------:R-:W-:Y:S04]  /*4cac0*/  STL [R1+0x6c], R96 ;  /* 0x00006c6001007387 */ /* 0x000fe80000100800 */
[----:B------:R1:W-:Y:S04]  /*4cad0*/  STL [R1+0x70], R108 ;  /* 0x0000706c01007387 */ /* 0x0003e80000100800 */
[----:B-1----:R-:W2:Y:S04]  /*4cae0*/  LDL.LU R108, [R1+0x184] ;  /* 0x00018400016c7983 */ /* 0x002ea80000300800 */
[----:B------:R-:W3:Y:S04]  /*4caf0*/  LDL.LU R96, [R1+0x218] ;  /* 0x0002180001607983 */ /* 0x000ee80000300800 */
        /* <DEDUP_REMOVED lines=14> */
[----:B---3--:R1:W-:Y:S02]  /*4cbe0*/  STL [R1+0x27c], R96 ;  /* 0x00027c6001007387 */ /* 0x0083e40000100800 */
[----:B-1----:R-:W-:-:S02]  /*4cbf0*/  IMAD.MOV.U32 R96, RZ, RZ, R106 ;  /* 0x000000ffff607224 */ /* 0x002fc400078e006a */
[----:B------:R-:W3:Y:S04]  /*4cc00*/  LDL.LU R106, [R1+0x554] ;  /* 0x00055400016a7983 */ /* 0x000ee80000300800 */
[----:B--2---:R1:W-:Y:S02]  /*4cc10*/  STL [R1+0x1fc], R108 ;  /* 0x0001fc6c01007387 */ /* 0x0043e40000100800 */
[----:B-1----:R-:W-:Y:S02]  /*4cc20*/  IMAD.MOV.U32 R108, RZ, RZ, R99 ;  /* 0x000000ffff6c7224 */ /* 0x002fe400078e0063 */
[----:B------:R0:W5:Y:S04]  /*4cc30*/  LDL.LU R99, [R1+0x550] ;  /* 0x0005500001637983 */ /* 0x0001680000300800 */
        /* <DEDUP_REMOVED lines=35> */
[----:B--2---:R-:W-:Y:S04]  /*4ce70*/  STL [R1+0x44], R108 ;  /* 0x0000446c01007387 */ /* 0x004fe80000100800 */
[----:B----4-:R-:W-:Y:S04]  /*4ce80*/  STL [R1+0x40], R96 ;  /* 0x0000406001007387 */ /* 0x010fe80000100800 */
[----:B---3--:R0:W-:Y:S04]  /*4ce90*/  STL [R1+0x74], R107 ;  /* 0x0000746b01007387 */ /* 0x0081e80000100800 */
[----:B0-----:R-:W2:Y:S04]  /*4cea0*/  LDL.LU R107, [R1+0x78] ;  /* 0x00007800016b7983 */ /* 0x001ea80000300800 */
[----:B------:R-:W3:Y:S04]  /*4ceb0*/  LDL.LU R96, [R1+0x2b8] ;  /* 0x0002b80001607983 */ /* 0x000ee80000300800 */
        /* <DEDUP_REMOVED lines=25> */
[----:B------:R-:W3:Y:S04]  /*4d050*/  LDL.LU R156, [R1+0x51c] ;  /* 0x00051c00019c7983 */ /* 0x000ee80000300800 */
[----:B------:R0:W-:Y:S02]  /*4d060*/  STL [R1+0x1e4], R96 ;  /* 0x0001e46001007387 */ /* 0x0001e40000100800 */
[----:B0-----:R-:W-:-:S02]  /*4d070*/  IMAD.MOV.U32 R96, RZ, RZ, R98 ;  /* 0x000000ffff607224 */ /* 0x001fc400078e0062 */
[----:B------:R0:W5:Y:S04]  /*4d080*/  LDL.LU R98, [R1+0x518] ;  /* 0x0005180001627983 */ /* 0x0001680000300800 */
[----:B------:R1:W-:Y:S02]  /*4d090*/  STL [R1+0x1e0], R107 ;  /* 0x0001e06b01007387 */ /* 0x0003e40000100800 */
[----:B-1----:R-:W-:Y:S02]  /*4d0a0*/  IMAD.MOV.U32 R107, RZ, RZ, R114 ;  /* 0x000000ffff6b7224 */ /* 0x002fe400078e0072 */
[----:B------:R-:W2:Y:S04]  /*4d0b0*/  LDL.LU R114, [R1+0x514] ;  /* 0x0005140001727983 */ /* 0x000ea80000300800 */
[----:B------:R1:W-:Y:S02]  /*4d0c0*/  STL [R1+0x168], R96 ;  /* 0x0001686001007387 */ /* 0x0003e40000100800 */
[----:B-1----:R-:W-:-:S02]  /*4d0d0*/  IMAD.MOV.U32 R96, RZ, RZ, R2 ;  /* 0x000000ffff607224 */ /* 0x002fc400078e0002 */
[----:B------:R-:W2:Y:S04]  /*4d0e0*/  LDL.LU R2, [R1+0x510] ;  /* 0x0005100001027983 */ /* 0x000ea80000300800 */
        /* <DEDUP_REMOVED lines=12> */
[----:B------:R-:W-:Y:S04]  /*4d1b0*/  STL [R1+0x9c], R107 ;  /* 0x00009c6b01007387 */ /* 0x000fe80000100800 */
[----:B------:R1:W-:Y:S04]  /*4d1c0*/  STL [R1+0x98], R96 ;  /* 0x0000986001007387 */ /* 0x0003e80000100800 */
[----:B------:R0:W-:Y:S04]  /*4d1d0*/  STL [R1+0x94], R9 ;  /* 0x0000940901007387 */ /* 0x0001e80000100800 */
[----:B-1----:R-:W4:Y:S04]  /*4d1e0*/  LDL.LU R96, [R1+0x3c] ;  /* 0x00003c0001607983 */ /* 0x002f280000300800 */
[----:B0-----:R-:W3:Y:S04]  /*4d1f0*/  LDL.LU R9, [R1+0x38] ;  /* 0x0000380001097983 */ /* 0x001ee80000300800 */
[----:B----4-:R0:W-:Y:S04]  /*4d200*/  STL [R1+0x3c], R96 ;  /* 0x00003c6001007387 */ /* 0x0101e80000100800 */
[----:B0-----:R-:W4:Y:S04]  /*4d210*/  LDL.LU R96, [R1+0x34] ;  /* 0x0000340001607983 */ /* 0x001f280000300800 */
[----:B---3--:R0:W-:Y:S04]  /*4d220*/  STL [R1+0x38], R9 ;  /* 0x0000380901007387 */ /* 0x0081e80000100800 */
[----:B0-----:R-:W3:Y:S04]  /*4d230*/  LDL.LU R9, [R1+0x30] ;  /* 0x0000300001097983 */ /* 0x001ee80000300800 */
[----:B----4-:R0:W-:Y:S04]  /*4d240*/  STL [R1+0x34], R96 ;  /* 0x0000346001007387 */ /* 0x0101e80000100800 */
[----:B---3--:R1:W-:Y:S04]  /*4d250*/  STL [R1+0x30], R9 ;  /* 0x0000300901007387 */ /* 0x0083e80000100800 */
        /* <DEDUP_REMOVED lines=25> */
[----:B------:R-:W3:Y:S04]  /*4d3f0*/  LDL.LU R102, [R1+0x4f8] ;  /* 0x0004f80001667983 */ /* 0x000ee80000300800 */
[----:B------:R0:W-:Y:S02]  /*4d400*/  STL [R1+0x25c], R9 ;  /* 0x00025c0901007387 */ /* 0x0001e40000100800 */
[----:B0-----:R-:W-:-:S02]  /*4d410*/  IMAD.MOV.U32 R9, RZ, RZ, R158 ;  /* 0x000000ffff097224 */ /* 0x001fc400078e009e */
[----:B------:R-:W2:Y:S04]  /*4d420*/  LDL.LU R158, [R1+0x4f4] ;  /* 0x0004f400019e7983 */ /* 0x000ea80000300800 */
[----:B------:R0:W-:Y:S02]  /*4d430*/  STL [R1+0x1dc], R96 ;  /* 0x0001dc6001007387 */ /* 0x0001e40000100800 */
[----:B0-----:R-:W-:Y:S02]  /*4d440*/  IMAD.MOV.U32 R96, RZ, RZ, R97 ;  /* 0x000000ffff607224 */ /* 0x001fe400078e0061 */
[----:B------:R0:W5:Y:S04]  /*4d450*/  LDL.LU R97, [R1+0x4f0] ;  /* 0x0004f00001617983 */ /* 0x0001680000300800 */
        /* <DEDUP_REMOVED lines=17> */
[----:B------:R0:W-:Y:S04]  /*4d570*/  STL [R1+0x14c], R9 ;  /* 0x00014c0901007387 */ /* 0x0001e80000100800 */
[----:B-1----:R-:W3:Y:S04]  /*4d580*/  LDL.LU R96, [R1+0x2c] ;  /* 0x00002c0001607983 */ /* 0x002ee80000300800 */
[----:B0-----:R-:W2:Y:S04]  /*4d590*/  LDL.LU R9, [R1+0x28] ;  /* 0x0000280001097983 */ /* 0x001ea80000300800 */
[----:B---3--:R0:W-:Y:S04]  /*4d5a0*/  STL [R1+0x2c], R96 ;  /* 0x00002c6001007387 */ /* 0x0081e80000100800 */
[----:B0-----:R-:W3:Y:S04]  /*4d5b0*/  LDL.LU R96, [R1+0x24] ;  /* 0x0000240001607983 */ /* 0x001ee80000300800 */
[----:B--2---:R0:W-:Y:S04]  /*4d5c0*/  STL [R1+0x28], R9 ;  /* 0x0000280901007387 */ /* 0x0041e80000100800 */
[----:B0-----:R-:W2:Y:S04]  /*4d5d0*/  LDL.LU R9, [R1+0x20] ;  /* 0x0000200001097983 */ /* 0x001ea80000300800 */
[----:B---3--:R0:W-:Y:S04]  /*4d5e0*/  STL [R1+0x24], R96 ;  /* 0x0000246001007387 */ /* 0x0081e80000100800 */
[----:B--2---:R1:W-:Y:S04]  /*4d5f0*/  STL [R1+0x20], R9 ;  /* 0x0000200901007387 */ /* 0x0043e80000100800 */
[----:B0-----:R-:W2:Y:S04]  /*4d600*/  LDL.LU R96, [R1+0x8c] ;  /* 0x00008c0001607983 */ /* 0x001ea80000300800 */
[----:B-1----:R-:W3:Y:S04]  /*4d610*/  LDL.LU R9, [R1+0x90] ;  /* 0x0000900001097983 */ /* 0x002ee80000300800 */
        /* <DEDUP_REMOVED lines=17> */
[----:B0-----:R-:W-:-:S02]  /*4d730*/  IMAD.MOV.U32 R96, RZ, RZ, R158 ;  /* 0x000000ffff607224 */ /* 0x001fc400078e009e */
        /* <DEDUP_REMOVED lines=28> */
[----:B------:R1:W-:Y:S04]  /*4d900*/  STL [R1+0x140], R96 ;  /* 0x0001406001007387 */ /* 0x0003e80000100800 */
[----:B------:R-:W-:Y:S04]  /*4d910*/  STL [R1+0x308], R121 ;  /* 0x0003087901007387 */ /* 0x000fe80000100800 */
[----:B------:R0:W-:Y:S04]  /*4d920*/  STL [R1+0x13c], R9 ;  /* 0x00013c0901007387 */ /* 0x0001e80000100800 */
[----:B-1----:R-:W3:Y:S04]  /*4d930*/  LDL.LU R96, [R1+0x1c] ;  /* 0x00001c0001607983 */ /* 0x002ee80000300800 */
[----:B0-----:R-:W4:Y:S04]  /*4d940*/  LDL.LU R9, [R1+0x18] ;  /* 0x0000180001097983 */ /* 0x001f280000300800 */
[----:B---3--:R0:W-:Y:S04]  /*4d950*/  STL [R1+0x1c], R96 ;  /* 0x00001c6001007387 */ /* 0x0081e80000100800 */
[----:B0-----:R-:W3:Y:S04]  /*4d960*/  LDL.LU R96, [R1+0x14] ;  /* 0x0000140001607983 */ /* 0x001ee80000300800 */
[----:B----4-:R0:W-:Y:S04]  /*4d970*/  STL [R1+0x18], R9 ;  /* 0x0000180901007387 */ /* 0x0101e80000100800 */
[----:B0-----:R-:W4:Y:S04]  /*4d980*/  LDL.LU R9, [R1+0x10] ;  /* 0x0000100001097983 */ /* 0x001f280000300800 */
[----:B---3--:R0:W-:Y:S04]  /*4d990*/  STL [R1+0x14], R96 ;  /* 0x0000146001007387 */ /* 0x0081e80000100800 */
[----:B----4-:R1:W-:Y:S04]  /*4d9a0*/  STL [R1+0x10], R9 ;  /* 0x0000100901007387 */ /* 0x0103e80000100800 */
        /* <DEDUP_REMOVED lines=51> */
[----:B-1----:R-:W4:Y:S04]  /*4dce0*/  LDL.LU R96, [R1+0xc] ;  /* 0x00000c0001607983 */ /* 0x002f280000300800 */
[----:B0-----:R-:W3:Y:S04]  /*4dcf0*/  LDL.LU R9, [R1+0x8] ;  /* 0x0000080001097983 */ /* 0x001ee80000300800 */
[----:B----4-:R0:W-:Y:S04]  /*4dd00*/  STL [R1+0xc], R96 ;  /* 0x00000c6001007387 */ /* 0x0101e80000100800 */
[----:B0-----:R-:W4:Y:S04]  /*4dd10*/  LDL.LU R96, [R1+0x4] ;  /* 0x0000040001607983 */ /* 0x001f280000300800 */
[----:B---3--:R0:W-:Y:S04]  /*4dd20*/  STL [R1+0x8], R9 ;  /* 0x0000080901007387 */ /* 0x0081e80000100800 */
[----:B0-----:R-:W3:Y:S04]  /*4dd30*/  LDL.LU R9, [R1] ;  /* 0x0000000001097983 */ /* 0x001ee80000300800 */
[----:B----4-:R-:W-:Y:S04]  /*4dd40*/  STL [R1+0x4], R96 ;  /* 0x0000046001007387 */ /* 0x010fe80000100800 */
[----:B---3--:R-:W-:Y:S04]  /*4dd50*/  STL [R1], R9 ;  /* 0x0000000901007387 */ /* 0x008fe80000100800 */
[----:B--2---:R0:W-:Y:S04]  /*4dd60*/  STL [R1+0x60], R83 ;  /* 0x0000605301007387 */ /* 0x0041e80000100800 */
        /* <DEDUP_REMOVED lines=53> */
[----:B---3--:R-:W-:Y:S04]  /*4e0c0*/  STL [R1+0x64], R84 ;  /* 0x0000645401007387 */ /* 0x008fe80000100800 */
        /* <DEDUP_REMOVED lines=55> */
[----:B---3--:R-:W-:Y:S04]  /*4e440*/  STL [R1+0x68], R95 ;  /* 0x0000685f01007387 */ /* 0x008fe80000100800 */
[----:B-1----:R-:W3:Y:S01]  /*4e450*/  LDL.LU R9, [R1+0x10c] ;  /* 0x00010c0001097983 */ /* 0x002ee20000300800 */
[----:B--2---:R-:W-:-:S03]  /*4e460*/  IMAD.MOV.U32 R83, RZ, RZ, R159 ;  /* 0x000000ffff537224 */ /* 0x004fc600078e009f */
[----:B------:R0:W5:Y:S04]  /*4e470*/  LDL.LU R159, [R1+0x414] ;  /* 0x00041400019f7983 */ /* 0x0001680000300800 */
[----:B---3--:R4:W-:Y:S02]  /*4e480*/  STL [R1+0x10c], R9 ;  /* 0x00010c0901007387 */ /* 0x0089e40000100800 */
[----:B----4-:R-:W-:Y:S02]  /*4e490*/  IMAD.MOV.U32 R9, RZ, RZ, R158 ;  /* 0x000000ffff097224 */ /* 0x010fe400078e009e */
        /* <DEDUP_REMOVED lines=72> */
.L_x_2314:
[----:B------:R-:W2:Y:S04]  /*4e920*/  LDL.LU R108, [R1+0x34c] ;  /* 0x00034c00016c7983 */ /* 0x000ea80000300800 */
[----:B------:R-:W3:Y:S04]  /*4e930*/  LDL.LU R107, [R1+0x35c] ;  /* 0x00035c00016b7983 */ /* 0x000ee80000300800 */
[----:B------:R-:W4:Y:S04]  /*4e940*/  LDL.LU R96, [R1+0x36c] ;  /* 0x00036c0001607983 */ /* 0x000f280000300800 */
[----:B------:R-:W4:Y:S04]  /*4e950*/  LDL.LU R10, [R1+0x37c] ;  /* 0x00037c00010a7983 */ /* 0x000f280000300800 */
[----:B0-----:R-:W4:Y:S01]  /*4e960*/  LDL.LU R9, [R1+0x38c] ;  /* 0x00038c0001097983 */ /* 0x001f220000300800 */
[----:B--2---:R-:W-:-:S02]  /*4e970*/  LOP3.LUT R108, R108, R76, R83, 0x78, !PT ;  /* 0x0000004c6c6c7212 */ /* 0x004fc400078e7853 */
[----:B---3--:R-:W-:-:S03]  /*4e980*/  LOP3.LUT R107, R107, R72, R83, 0x78, !PT ;  /* 0x000000486b6b7212 */ /* 0x008fc600078e7853 */
[----:B------:R0:W-:Y:S01]  /*4e990*/  STL [R1+0x34c], R108 ;  /* 0x00034c6c01007387 */ /* 0x0001e20000100800 */
[----:B----4-:R-:W-:-:S03]  /*4e9a0*/  LOP3.LUT R96, R96, R68, R83, 0x78, !PT ;  /* 0x0000004460607212 */ /* 0x010fc600078e7853 */
[----:B------:R1:W-:Y:S01]  /*4e9b0*/  STL [R1+0x35c], R107 ;  /* 0x00035c6b01007387 */ /* 0x0003e20000100800 */
[----:B------:R-:W-:-:S03]  /*4e9c0*/  LOP3.LUT R10, R10, R64, R83, 0x78, !PT ;  /* 0x000000400a0a7212 */ /* 0x000fc600078e7853 */
[----:B------:R-:W2:Y:S01]  /*4e9d0*/  LDL.LU R251, [R1+0x39c] ;  /* 0x00039c0001fb7983 */ /* 0x000ea20000300800 */
[----:B------:R-:W-:-:S03]  /*4e9e0*/  LOP3.LUT R9, R9, R60, R83, 0x78, !PT ;  /* 0x0000003c09097212 */ /* 0x000fc600078e7853 */
        /* <DEDUP_REMOVED lines=22> */
[----:B---3--:R-:W3:Y:S04]  /*4eb50*/  LDL.LU R96, [R1+0x368] ;  /* 0x0003680001607983 */ /* 0x008ee80000300800 */
[----:B------:R-:W3:Y:S04]  /*4eb60*/  LDL.LU R76, [R1+0x378] ;  /* 0x00037800014c7983 */ /* 0x000ee80000300800 */
[----:B------:R-:W3:Y:S04]  /*4eb70*/  LDL.LU R72, [R1+0x388] ;  /* 0x0003880001487983 */ /* 0x000ee80000300800 */
[----:B------:R-:W3:Y:S04]  /*4eb80*/  LDL.LU R68, [R1+0x398] ;  /* 0x0003980001447983 */ /* 0x000ee80000300800 */
[----:B------:R-:W3:Y:S04]  /*4eb90*/  LDL.LU R64, [R1+0x3a8] ;  /* 0x0003a80001407983 */ /* 0x000ee80000300800 */
[----:B------:R-:W3:Y:S04]  /*4eba0*/  LDL.LU R10, [R1+0x3b8] ;  /* 0x0003b800010a7983 */ /* 0x000ee80000300800 */
[----:B------:R-:W3:Y:S01]  /*4ebb0*/  LDL.LU R9, [R1+0x3c8] ;  /* 0x0003c80001097983 */ /* 0x000ee20000300800 */
[----:B------:R-:W-:-:S05]  /*4ebc0*/  VIADD R252, R252, 0x1 ;  /* 0x00000001fcfc7836 */ /* 0x000fca0000000000 */
[----:B------:R-:W-:Y:S02]  /*4ebd0*/  ISETP.NE.AND P0, PT, R252, 0x20, PT ;  /* 0x00000020fc00780c */ /* 0x000fe40003f05270 */
[--C-:B--2---:R-:W-:Y:S02]  /*4ebe0*/  LOP3.LUT R251, R251, R56, R83.reuse, 0x78, !PT ;  /* 0x00000038fbfb7212 */ /* 0x104fe400078e7853 */
        /* <DEDUP_REMOVED lines=54> */
.L_x_2056:
[----:B------:R-:W-:Y:S05]  /*4ef50*/  BSYNC B1 ;  /* 0x0000000000017941 */ /* 0x000fea0003800000 */
.L_x_2055:
[----:B-----5:R-:W-:-:S05]  /*4ef60*/  VIADD R0, R0, 0x20 ;  /* 0x0000002000007836 */ /* 0x020fca0000000000 */
[----:B------:R-:W-:-:S13]  /*4ef70*/  ISETP.GE.U32.AND P0, PT, R0, 0x100, PT ;  /* 0x000001000000780c */ /* 0x000fda0003f06070 */
[----:B------:R-:W-:Y:S05]  /*4ef80*/  @!P0 BRA `(.L_x_2059) ;  /* 0xfffffd58003c8947 */ /* 0x000fea000383ffff */
[----:B------:R-:W-:Y:S05]  /*4ef90*/  BSYNC B0 ;  /* 0x0000000000007941 */ /* 0x000fea0003800000 */
.L_x_1982:
[----:B------:R-:W2:Y:S04]  /*4efa0*/  LDL R48, [R1+0x5c] ;  /* 0x00005c0001307983 */ /* 0x000ea80000100800 */
[----:B-1----:R-:W2:Y:S04]  /*4efb0*/  LDL R10, [R1+0x58] ;  /* 0x00005800010a7983 */ /* 0x002ea80000100800 */
[----:B------:R-:W2:Y:S04]  /*4efc0*/  LDL R9, [R1+0x54] ;  /* 0x0000540001097983 */ /* 0x000ea80000100800 */
[----:B------:R-:W3:Y:S01]  /*4efd0*/  LDL R8, [R1+0x50] ;  /* 0x0000500001087983 */ /* 0x000ee20000100800 */
[----:B------:R-:W-:Y:S01]  /*4efe0*/  BSSY.RECONVERGENT B0, `(.L_x_2060) ;  /* 0x000000e000007945 */ /* 0x000fe20003800200 */
[----:B--2---:R-:W-:-:S04]  /*4eff0*/  LOP3.LUT R0, R9, R10, R48, 0xfe, !PT ;  /* 0x0000000a09007212 */ /* 0x004fc800078efe30 */
[----:B---3--:R-:W-:-:S13]  /*4f000*/  LOP3.LUT P0, RZ, R0, R8, RZ, 0xfc, !PT ;  /* 0x0000000800ff7212 */ /* 0x008fda000780fcff */
[----:B------:R-:W-:Y:S05]  /*4f010*/  @!P0 BRA `(.L_x_2061) ;  /* 0x0000000000288947 */ /* 0x000fea0003800000 */
        /* <DEDUP_REMOVED lines=10> */
.L_x_2061:
[----:B------:R-:W-:Y:S05]  /*4f0c0*/  BSYNC.RECONVERGENT B0 ;  /* 0x0000000000007941 */ /* 0x000fea0003800200 */
.L_x_2060:
[----:B------:R-:W2:Y:S04]  /*4f0d0*/  LDL R60, [R1+0x4c] ;  /* 0x00004c00013c7983 */ /* 0x000ea80000100800 */
[----:B------:R-:W2:Y:S04]  /*4f0e0*/  LDL R59, [R1+0x48] ;  /* 0x00004800013b7983 */ /* 0x000ea80000100800 */
[----:B------:R-:W2:Y:S04]  /*4f0f0*/  LDL R58, [R1+0x44] ;  /* 0x00004400013a7983 */ /* 0x000ea80000100800 */
[----:B------:R-:W3:Y:S04]  /*4f100*/  LDL R57, [R1+0x40] ;  /* 0x0000400001397983 */ /* 0x000ee80000100800 */
[----:B------:R-:W5:Y:S04]  /*4f110*/  LDL R56, [R1+0x3c] ;  /* 0x00003c0001387983 */ /* 0x000f680000100800 */
[----:B------:R-:W5:Y:S04]  /*4f120*/  LDL R55, [R1+0x38] ;  /* 0x0000380001377983 */ /* 0x000f680000100800 */
[----:B------:R-:W5:Y:S04]  /*4f130*/  LDL R54, [R1+0x34] ;  /* 0x0000340001367983 */ /* 0x000f680000100800 */
[----:B------:R-:W4:Y:S04]  /*4f140*/  LDL R53, [R1+0x30] ;  /* 0x0000300001357983 */ /* 0x000f280000100800 */
[----:B------:R-:W4:Y:S04]  /*4f150*/  LDL R52, [R1+0x2c] ;  /* 0x00002c0001347983 */ /* 0x000f280000100800 */
[----:B------:R-:W4:Y:S04]  /*4f160*/  LDL R51, [R1+0x28] ;  /* 0x0000280001337983 */ /* 0x000f280000100800 */
[----:B------:R-:W4:Y:S04]  /*4f170*/  LDL R50, [R1+0x24] ;  /* 0x0000240001327983 */ /* 0x000f280000100800 */
[----:B------:R-:W4:Y:S04]  /*4f180*/  LDL R49, [R1+0x20] ;  /* 0x0000200001317983 */ /* 0x000f280000100800 */
[----:B0-----:R-:W4:Y:S04]  /*4f190*/  LDL R48, [R1+0x1c] ;  /* 0x00001c0001307983 */ /* 0x001f280000100800 */
[----:B------:R-:W4:Y:S04]  /*4f1a0*/  LDL R10, [R1+0x18] ;  /* 0x00001800010a7983 */ /* 0x000f280000100800 */
[----:B------:R-:W4:Y:S04]  /*4f1b0*/  LDL R9, [R1+0x14] ;  /* 0x0000140001097983 */ /* 0x000f280000100800 */
[----:B------:R-:W4:Y:S04]  /*4f1c0*/  LDL R7, [R1+0x10] ;  /* 0x0000100001077983 */ /* 0x000f280000100800 */
[----:B------:R-:W4:Y:S04]  /*4f1d0*/  LDL R6, [R1+0xc] ;  /* 0x00000c0001067983 */ /* 0x000f280000100800 */
[----:B------:R-:W4:Y:S04]  /*4f1e0*/  LDL R5, [R1+0x8] ;  /* 0x0000080001057983 */ /* 0x000f280000100800 */
[----:B------:R-:W4:Y:S04]  /*4f1f0*/  LDL R4, [R1+0x4] ;  /* 0x0000040001047983 */ /* 0x000f280000100800 */
[----:B------:R-:W4:Y:S01]  /*4f200*/  LDL R3, [R1] ;  /* 0x0000000001037983 */ /* 0x000f220000100800 */
[----:B------:R-:W-:Y:S01]  /*4f210*/  BSSY.RECONVERGENT B0, `(.L_x_2062) ;  /* 0x000001a000007945 */ /* 0x000fe20003800200 */
[----:B------:R-:W0:Y:S01]  /*4f220*/  S2R R8, SR_CgaCtaId ;  /* 0x0000000000087919 */ /* 0x000e220000008800 */
[----:B--2---:R-:W-:-:S04]  /*4f230*/  LOP3.LUT R0, R58, R59, R60, 0xfe, !PT ;  /* 0x0000003b3a007212 */ /* 0x004fc800078efe3c */
[----:B---3--:R-:W-:Y:S02]  /*4f240*/  LOP3.LUT P0, RZ, R0, R57, RZ, 0xfc, !PT ;  /* 0x0000003900ff7212 */ /* 0x008fe4000780fcff */
[----:B-----5:R-:W-:-:S04]  /*4f250*/  LOP3.LUT R0, R54, R55, R56, 0xfe, !PT ;  /* 0x0000003736007212 */ /* 0x020fc800078efe38 */
[----:B----4-:R-:W-:Y:S02]  /*4f260*/  LOP3.LUT P1, RZ, R0, R53, RZ, 0xfc, !PT ;  /* 0x0000003500ff7212 */ /* 0x010fe4000782fcff */
[----:B------:R-:W1:Y:S01]  /*4f270*/  S2R R0, SR_TID.X ;  /* 0x0000000000007919 */ /* 0x000e620000002100 */
        /* <DEDUP_REMOVED lines=19> */
.L_x_2063:
[----:B------:R-:W-:Y:S05]  /*4f3b0*/  BSYNC.RECONVERGENT B0 ;  /* 0x0000000000007941 */ /* 0x000fea0003800200 */
.L_x_2062:
        /* <DEDUP_REMOVED lines=12> */
.L_x_2065:
[----:B------:R-:W-:Y:S05]  /*4f480*/  BSYNC.RECONVERGENT B0 ;  /* 0x0000000000007941 */ /* 0x000fea0003800200 */
.L_x_2064:
        /* <DEDUP_REMOVED lines=12> */
.L_x_2067:
[----:B------:R-:W-:Y:S05]  /*4f550*/  BSYNC.RECONVERGENT B0 ;  /* 0x0000000000007941 */ /* 0x000fea0003800200 */
.L_x_2066:
        /* <DEDUP_REMOVED lines=12> */
.L_x_2069:
[----:B------:R-:W-:Y:S05]  /*4f620*/  BSYNC.RECONVERGENT B0 ;  /* 0x0000000000007941 */ /* 0x000fea0003800200 */
.L_x_2068:
        /* <DEDUP_REMOVED lines=12> */
.L_x_2071:
[----:B------:R-:W-:Y:S05]  /*4f6f0*/  BSYNC.RECONVERGENT B0 ;  /* 0x0000000000007941 */ /* 0x000fea0003800200 */
.L_x_2070:
        /* <DEDUP_REMOVED lines=12> */
.L_x_2073:
[----:B------:R-:W-:Y:S05]  /*4f7c0*/  BSYNC.RECONVERGENT B0 ;  /* 0x0000000000007941 */ /* 0x000fea0003800200 */
.L_x_2072:
[----:B----4-:R-:W-:Y:S01]  /*4f7d0*/  LOP3.LUT R3, R16, R14, R12, 0xfe, !PT ;  /* 0x0000000e10037212 */ /* 0x010fe200078efe0c */
[----:B------:R-:W-:Y:S01]  /*4f7e0*/  BSSY.RECONVERGENT B0, `(.L_x_2074) ;  /* 0x0000014000007945 */ /* 0x000fe20003800200 */
[----:B0123--:R-:W-:Y:S02]  /*4f7f0*/  LOP3.LUT R2, R35, R27, R19, 0xfe, !PT ;  /* 0x0000001b23027212 */ /* 0x00ffe400078efe13 */
[----:B------:R-:W-:Y:S02]  /*4f800*/  LOP3.LUT P1, RZ, R3, R18, RZ, 0xfc, !PT ;  /* 0x0000001203ff7212 */ /* 0x000fe4000782fcff */
[----:B------:R-:W-:Y:S02]  /*4f810*/  LOP3.LUT P5, RZ, R2, R43, RZ, 0xfc, !PT ;  /* 0x0000002b02ff7212 */ /* 0x000fe400078afcff */
[----:B------:R-:W-:Y:S02]  /*4f820*/  LOP3.LUT R3, R36, R28, R20, 0xfe, !PT ;  /* 0x0000001c24037212 */ /* 0x000fe400078efe14 */
[----:B------:R-:W-:-:S02]  /*4f830*/  LOP3.LUT R2, R37, R29, R21, 0xfe, !PT ;  /* 0x0000001d25027212 */ /* 0x000fc400078efe15 */
[----:B------:R-:W-:Y:S02]  /*4f840*/  LOP3.LUT P4, RZ, R3, R44, RZ, 0xfc, !PT ;  /* 0x0000002c03ff7212 */ /* 0x000fe4000788fcff */
[----:B------:R-:W-:Y:S02]  /*4f850*/  LOP3.LUT P0, RZ, R2, R45, RZ, 0xfc, !PT ;  /* 0x0000002d02ff7212 */ /* 0x000fe4000780fcff */
[----:B------:R-:W-:Y:S01]  /*4f860*/  LOP3.LUT R5, R38, R30, R22, 0xfe, !PT ;  /* 0x0000001e26057212 */ /* 0x000fe200078efe16 */
        /* <DEDUP_REMOVED lines=11> */
.L_x_2075:
[----:B------:R-:W-:Y:S05]  /*4f920*/  BSYNC.RECONVERGENT B0 ;  /* 0x0000000000007941 */ /* 0x000fea0003800200 */
.L_x_2074:
[----:B------:R-:W2:Y:S04]  /*4f930*/  LDL R17, [R1+0x68] ;  /* 0x0000680001117983 */ /* 0x000ea80000100800 */
[----:B0-----:R-:W3:Y:S04]  /*4f940*/  LDL R18, [R1+0x60] ;  /* 0x0000600001127983 */ /* 0x001ee80000100800 */
[----:B------:R-:W4:Y:S04]  /*4f950*/  LDL R52, [R1+0x64] ;  /* 0x0000640001347983 */ /* 0x000f280000100800 */
[----:B------:R-:W5:Y:S04]  /*4f960*/  LDL R51, [R1+0x6c] ;  /* 0x00006c0001337983 */ /* 0x000f680000100800 */
[----:B------:R-:W5:Y:S01]  /*4f970*/  LDL R16, [R1+0x70] ;  /* 0x0000700001107983 */ /* 0x000f620000100800 */
[----:B------:R-:W-:Y:S01]  /*4f980*/  LOP3.LUT R3, R3, 0xfffffff7, RZ, 0xc0, !PT ;  /* 0xfffffff703037812 */ /* 0x000fe200078ec0ff */
[----:B------:R-:W0:Y:S01]  /*4f990*/  LDC R2, c[0x0][0x360] ;  /* 0x0000d800ff027b82 */ /* 0x000e220000000800 */
[----:B------:R-:W-:-:S02]  /*4f9a0*/  LOP3.LUT R6, R42, R34, R26, 0xfe, !PT ;  /* 0x000000222a067212 */ /* 0x000fc400078efe1a */
[----:B------:R-:W-:Y:S02]  /*4f9b0*/  @P0 LOP3.LUT R3, R3, 0x8, RZ, 0xfc, !PT ;  /* 0x0000000803030812 */ /* 0x000fe400078efcff */
[----:B------:R-:W-:Y:S02]  /*4f9c0*/  LOP3.LUT R4, R39, R31, R23, 0xfe, !PT ;  /* 0x0000001f27047212 */ /* 0x000fe400078efe17 */
[----:B------:R-:W-:Y:S02]  /*4f9d0*/  LOP3.LUT R3, R3, 0xfffffffd, RZ, 0xc0, !PT ;  /* 0xfffffffd03037812 */ /* 0x000fe400078ec0ff */
[----:B------:R-:W-:Y:S02]  /*4f9e0*/  LOP3.LUT P1, RZ, R5, R46, RZ, 0xfc, !PT ;  /* 0x0000002e05ff7212 */ /* 0x000fe4000782fcff */
[----:B------:R-:W-:Y:S02]  /*4f9f0*/  LOP3.LUT P2, RZ, R4, R47, RZ, 0xfc, !PT ;  /* 0x0000002f04ff7212 */ /* 0x000fe4000784fcff */
[----:B------:R-:W-:-:S02]  /*4fa00*/  LOP3.LUT R5, R40, R32, R24, 0xfe, !PT ;  /* 0x0000002028057212 */ /* 0x000fc400078efe18 */
[----:B------:R-:W-:Y:S01]  /*4fa10*/  LOP3.LUT R4, R41, R33, R25, 0xfe, !PT ;  /* 0x0000002129047212 */ /* 0x000fe200078efe19 */
[----:B------:R-:W-:Y:S01]  /*4fa20*/  BSSY.RECONVERGENT B0, `(.L_x_2076) ;  /* 0x0000014000007945 */ /* 0x000fe20003800200 */
[----:B------:R-:W-:Y:S02]  /*4fa30*/  MOV R7, 0x400 ;  /* 0x0000040000077802 */ /* 0x000fe40000000f00 */
[----:B--2---:R-:W-:Y:S02]  /*4fa40*/  LOP3.LUT P0, RZ, R6, R17, RZ, 0xfc, !PT ;  /* 0x0000001106ff7212 */ /* 0x004fe4000780fcff */
[----:B---3--:R-:W-:Y:S02]  /*4fa50*/  LOP3.LUT P3, RZ, R5, R18, RZ, 0xfc, !PT ;  /* 0x0000001205ff7212 */ /* 0x008fe4000786fcff */
[----:B------:R-:W-:Y:S02]  /*4fa60*/  LEA R5, R8, R7, 0x18 ;  /* 0x0000000708057211 */ /* 0x000fe400078ec0ff */
[----:B----4-:R-:W-:-:S07]  /*4fa70*/  LOP3.LUT P6, RZ, R4, R52, RZ, 0xfc, !PT ;  /* 0x0000003404ff7212 */ /* 0x010fce00078cfcff */
[----:B------:R-:W-:Y:S02]  /*4fa80*/  @P0 LOP3.LUT R3, R3, 0x2, RZ, 0xfc, !PT ;  /* 0x0000000203030812 */ /* 0x000fe400078efcff */
[----:B-----5:R-:W-:Y:S02]  /*4fa90*/  LOP3.LUT R4, R117, R16, R51, 0xfe, !PT ;  /* 0x0000001075047212 */ /* 0x020fe400078efe33 */
[----:B------:R-:W-:Y:S01]  /*4faa0*/  LOP3.LUT P0, RZ, R3, 0x8, RZ, 0xc0, !PT ;  /* 0x0000000803ff7812 */ /* 0x000fe2000780c0ff */
        /* <DEDUP_REMOVED lines=11> */
.L_x_2077:
[----:B------:R-:W-:Y:S05]  /*4fb60*/  BSYNC.RECONVERGENT B0 ;  /* 0x0000000000007941 */ /* 0x000fea0003800200 */
.L_x_2076:
[----:B0-----:R-:W2:Y:S01]  /*4fb70*/  LDL R27, [R1+0x74] ;  /* 0x00007400011b7983 */ /* 0x001ea20000100800 */
[----:B------:R-:W-:Y:S01]  /*4fb80*/  BSSY.RECONVERGENT B0, `(.L_x_2078) ;  /* 0x000000e000007945 */ /* 0x000fe20003800200 */
[----:B------:R-:W-:Y:S02]  /*4fb90*/  LOP3.LUT P5, RZ, R4, R119, RZ, 0xfc, !PT ;  /* 0x0000007704ff7212 */ /* 0x000fe400078afcff */
[----:B--2---:R-:W-:Y:S01]  /*4fba0*/  LOP3.LUT R6, R118, R116, R27, 0xfe, !PT ;  /* 0x0000007476067212 */ /* 0x004fe200078efe1b */
        /* <DEDUP_REMOVED lines=11> */
.L_x_2079:
[----:B------:R-:W-:Y:S05]  /*4fc60*/  BSYNC.RECONVERGENT B0 ;  /* 0x0000000000007941 */ /* 0x000fea0003800200 */
.L_x_2078:
[----:B------:R-:W2:Y:S04]  /*4fc70*/  LDL R15, [R1+0x78] ;  /* 0x00007800010f7983 */ /* 0x000ea80000100800 */
[----:B------:R-:W0:Y:S04]  /*4fc80*/  LDL R50, [R1+0x7c] ;  /* 0x00007c0001327983 */ /* 0x000e280000100800 */
[----:B------:R-:W0:Y:S04]  /*4fc90*/  LDL R49, [R1+0x80] ;  /* 0x0000800001317983 */ /* 0x000e280000100800 */
[----:B------:R-:W0:Y:S01]  /*4fca0*/  LDL R48, [R1+0x84] ;  /* 0x0000840001307983 */ /* 0x000e220000100800 */
[----:B------:R-:W-:Y:S01]  /*4fcb0*/  BSSY.RECONVERGENT B0, `(.L_x_2080) ;  /* 0x000000e000007945 */ /* 0x000fe20003800200 */
[----:B--2---:R-:W-:-:S02]  /*4fcc0*/  LOP3.LUT P4, RZ, R6, R15, RZ, 0xfc, !PT ;  /* 0x0000000f06ff7212 */ /* 0x004fc4000788fcff */
[----:B0-----:R-:W-:Y:S01]  /*4fcd0*/  LOP3.LUT R4, R48, R49, R50, 0xfe, !PT ;  /* 0x0000003130047212 */ /* 0x001fe200078efe32 */
        /* <DEDUP_REMOVED lines=11> */
.L_x_2081:
[----:B------:R-:W-:Y:S05]  /*4fd90*/  BSYNC.RECONVERGENT B0 ;  /* 0x0000000000007941 */ /* 0x000fea0003800200 */
.L_x_2080:
        /* <DEDUP_REMOVED lines=18> */
.L_x_2083:
[----:B------:R-:W-:Y:S05]  /*4fec0*/  BSYNC.RECONVERGENT B0 ;  /* 0x0000000000007941 */ /* 0x000fea0003800200 */
.L_x_2082:
        /* <DEDUP_REMOVED lines=18> */
.L_x_2085:
[----:B------:R-:W-:Y:S05]  /*4fff0*/  BSYNC.RECONVERGENT B0 ;  /* 0x0000000000007941 */ /* 0x000fea0003800200 */
.L_x_2084:
        /* <DEDUP_REMOVED lines=18> */
.L_x_2087:
[----:B------:R-:W-:Y:S05]  /*50120*/  BSYNC.RECONVERGENT B0 ;  /* 0x0000000000007941 */ /* 0x000fea0003800200 */
.L_x_2086:
        /* <DEDUP_REMOVED lines=18> */
.L_x_2089:
[----:B------:R-:W-:Y:S05]  /*50250*/  BSYNC.RECONVERGENT B0 ;  /* 0x0000000000007941 */ /* 0x000fea0003800200 */
.L_x_2088:
[----:B------:R-:W2:Y:S04]  /*50260*/  LDL R8, [R1+0xd8] ;  /* 0x0000d80001087983 */ /* 0x000ea80000100800 */
[----:B------:R-:W0:Y:S04]  /*50270*/  LDL R38, [R1+0x10c] ;  /* 0x00010c0001267983 */ /* 0x000e280000100800 */
[----:B------:R-:W0:Y:S04]  /*50280*/  LDL R37, [R1+0x110] ;  /* 0x0001100001257983 */ /* 0x000e280000100800 */
[----:B------:R-:W0:Y:S01]  /*50290*/  LDL R36, [R1+0x114] ;  /* 0x0001140001247983 */ /* 0x000e220000100800 */
[----:B------:R-:W-:Y:S01]  /*502a0*/  LOP3.LUT R3, R3, 0xfffffff7, RZ, 0xc0, !PT ;  /* 0xfffffff703037812 */ /* 0x000fe200078ec0ff */
[----:B------:R-:W-:Y:S03]  /*502b0*/  BSSY.RECONVERGENT B0, `(.L_x_2090) ;  /* 0x0000013000007945 */ /* 0x000fe60003800200 */
[----:B------:R-:W-:-:S04]  /*502c0*/  @P0 LOP3.LUT R3, R3, 0x8, RZ, 0xfc, !PT ;  /* 0x0000000803030812 */ /* 0x000fc800078efcff */
[C---:B------:R-:W-:Y:S02]  /*502d0*/  LOP3.LUT P6, RZ, R3.reuse, 0x2, RZ, 0xc0, !PT ;  /* 0x0000000203ff7812 */ /* 0x040fe400078cc0ff */
[----:B------:R-:W-:Y:S02]  /*502e0*/  LOP3.LUT R3, R3, 0xfffffffe, RZ, 0xc0, !PT ;  /* 0xfffffffe03037812 */ /* 0x000fe400078ec0ff */
[----:B--2---:R-:W-:Y:S02]  /*502f0*/  LOP3.LUT P0, RZ, R4, R8, RZ, 0xfc, !PT ;  /* 0x0000000804ff7212 */ /* 0x004fe4000780fcff */
[----:B0-----:R-:W-:-:S11]  /*50300*/  LOP3.LUT R6, R36, R37, R38, 0xfe, !PT ;  /* 0x0000002524067212 */ /* 0x001fd600078efe26 */
        /* <DEDUP_REMOVED lines=13> */
.L_x_2091:
[----:B------:R-:W-:Y:S05]  /*503e0*/  BSYNC.RECONVERGENT B0 ;  /* 0x0000000000007941 */ /* 0x000fea0003800200 */
.L_x_2090:
        /* <DEDUP_REMOVED lines=20> */
.L_x_2093:
[----:B------:R-:W-:Y:S05]  /*50530*/  BSYNC.RECONVERGENT B0 ;  /* 0x0000000000007941 */ /* 0x000fea0003800200 */
.L_x_2092:
        /* <DEDUP_REMOVED lines=18> */
.L_x_2095:
[----:B------:R-:W-:Y:S05]  /*50660*/  BSYNC.RECONVERGENT B0 ;  /* 0x0000000000007941 */ /* 0x000fea0003800200 */
.L_x_2094:
        /* <DEDUP_REMOVED lines=18> */
.L_x_2097:
[----:B------:R-:W-:Y:S05]  /*50790*/  BSYNC.RECONVERGENT B0 ;  /* 0x0000000000007941 */ /* 0x000fea0003800200 */
.L_x_2096:
        /* <DEDUP_REMOVED lines=18> */
.L_x_2099:
[----:B------:R-:W-:Y:S05]  /*508c0*/  BSYNC.RECONVERGENT B0 ;  /* 0x0000000000007941 */ /* 0x000fea0003800200 */
.L_x_2098:
[----:B------:R-:W2:Y:S04]  /*508d0*/  LDL R23, [R1+0x2d4] ;  /* 0x0002d40001177983 */ /* 0x000ea80000100800 */
[----:B------:R-:W3:Y:S04]  /*508e0*/  LDL R22, [R1+0x2d0] ;  /* 0x0002d00001167983 */ /* 0x000ee80000100800 */
[----:B0-----:R-:W3:Y:S04]  /*508f0*/  LDL R21, [R1+0x2cc] ;  /* 0x0002cc0001157983 */ /* 0x001ee80000100800 */
        /* <DEDUP_REMOVED lines=15> */
.L_x_2101:
[----:B------:R-:W-:Y:S05]  /*509f0*/  BSYNC.RECONVERGENT B0 ;  /* 0x0000000000007941 */ /* 0x000fea0003800200 */
.L_x_2100:
        /* <DEDUP_REMOVED lines=18> */
.L_x_2103:
[----:B------:R-:W-:Y:S05]  /*50b20*/  BSYNC.RECONVERGENT B0 ;  /* 0x0000000000007941 */ /* 0x000fea0003800200 */
.L_x_2102:
        /* <DEDUP_REMOVED lines=19> */
.L_x_2105:
[----:B------:R-:W-:Y:S05]  /*50c60*/  BSYNC.RECONVERGENT B0 ;  /* 0x0000000000007941 */ /* 0x000fea0003800200 */
.L_x_2104:
        /* <DEDUP_REMOVED lines=24> */
.L_x_2107:
[----:B------:R-:W-:Y:S05]  /*50df0*/  BSYNC.RECONVERGENT B0 ;  /* 0x0000000000007941 */ /* 0x000fea0003800200 */
.L_x_2106:
        /* <DEDUP_REMOVED lines=20> */
.L_x_2109:
[----:B------:R-:W-:Y:S05]  /*50f40*/  BSYNC.RECONVERGENT B0 ;  /* 0x0000000000007941 */ /* 0x000fea0003800200 */
.L_x_2108:
        /* <DEDUP_REMOVED lines=18> */
.L_x_2111:
[----:B------:R-:W-:Y:S05]  /*51070*/  BSYNC.RECONVERGENT B0 ;  /* 0x0000000000007941 */ /* 0x000fea0003800200 */
.L_x_2110:
        /* <DEDUP_REMOVED lines=18> */
.L_x_2113:
[----:B------:R-:W-:Y:S05]  /*511a0*/  BSYNC.RECONVERGENT B0 ;  /* 0x0000000000007941 */ /* 0x000fea0003800200 */
.L_x_2112:
        /* <DEDUP_REMOVED lines=18> */
.L_x_2115:
[----:B------:R-:W-:Y:S05]  /*512d0*/  BSYNC.RECONVERGENT B0 ;  /* 0x0000000000007941 */ /* 0x000fea0003800200 */
.L_x_2114:
        /* <DEDUP_REMOVED lines=18> */
.L_x_2117:
[----:B------:R-:W-:Y:S05]  /*51400*/  BSYNC.RECONVERGENT B0 ;  /* 0x0000000000007941 */ /* 0x000fea0003800200 */
.L_x_2116:
        /* <DEDUP_REMOVED lines=18> */
.L_x_2119:
[----:B------:R-:W-:Y:S05]  /*51530*/  BSYNC.RECONVERGENT B0 ;  /* 0x0000000000007941 */ /* 0x000fea0003800200 */
.L_x_2118:
        /* <DEDUP_REMOVED lines=19> */
.L_x_2121:
[----:B------:R-:W-:Y:S05]  /*51670*/  BSYNC.RECONVERGENT B0 ;  /* 0x0000000000007941 */ /* 0x000fea0003800200 */
.L_x_2120:
        /* <DEDUP_REMOVED lines=24> */
.L_x_2123:
[----:B------:R-:W-:Y:S05]  /*51800*/  BSYNC.RECONVERGENT B0 ;  /* 0x0000000000007941 */ /* 0x000fea0003800200 */
.L_x_2122:
        /* <DEDUP_REMOVED lines=20> */
.L_x_2125:
[----:B------:R-:W-:Y:S05]  /*51950*/  BSYNC.RECONVERGENT B0 ;  /* 0x0000000000007941 */ /* 0x000fea0003800200 */
.L_x_2124:
        /* <DEDUP_REMOVED lines=18> */
.L_x_2127:
[----:B------:R-:W-:Y:S05]  /*51a80*/  BSYNC.RECONVERGENT B0 ;  /* 0x0000000000007941 */ /* 0x000fea0003800200 */
.L_x_2126:
        /* <DEDUP_REMOVED lines=18> */
.L_x_2129:
[----:B------:R-:W-:Y:S05]  /*51bb0*/  BSYNC.RECONVERGENT B0 ;  /* 0x0000000000007941 */ /* 0x000fea0003800200 */
.L_x_2128:
        /* <DEDUP_REMOVED lines=18> */
.L_x_2131:
[----:B------:R-:W-:Y:S05]  /*51ce0*/  BSYNC.RECONVERGENT B0 ;  /* 0x0000000000007941 */ /* 0x000fea0003800200 */
.L_x_2130:
[----:B------:R-:W2:Y:S04]  /*51cf0*/  LDL R32, [R1+0x1c0] ;  /* 0x0001c00001207983 */ /* 0x000ea80000100800 */
[----:B------:R-:W3:Y:S04]  /*51d00*/  LDL R31, [R1+0x1bc] ;  /* 0x0001bc00011f7983 */ /* 0x000ee80000100800 */
[----:B------:R-:W3:Y:S04]  /*51d10*/  LDL R30, [R1+0x1b8] ;  /* 0x0001b800011e7983 */ /* 0x000ee80000100800 */
[----:B0-----:R-:W3:Y:S01]  /*51d20*/  LDL R29, [R1+0x1b4] ;  /* 0x0001b400011d7983 */ /* 0x001ee20000100800 */
        /* <DEDUP_REMOVED lines=14> */
.L_x_2133:
[----:B------:R-:W-:Y:S05]  /*51e10*/  BSYNC.RECONVERGENT B0 ;  /* 0x0000000000007941 */ /* 0x000fea0003800200 */
.L_x_2132:
        /* <DEDUP_REMOVED lines=18> */
.L_x_2135:
[----:B------:R-:W-:Y:S05]  /*51f40*/  BSYNC.RECONVERGENT B0 ;  /* 0x0000000000007941 */ /* 0x000fea0003800200 */
.L_x_2134:
        /* <DEDUP_REMOVED lines=20> */
.L_x_2137:
[----:B------:R-:W-:Y:S05]  /*52090*/  BSYNC.RECONVERGENT B0 ;  /* 0x0000000000007941 */ /* 0x000fea0003800200 */
.L_x_2136:
        /* <DEDUP_REMOVED lines=23> */
.L_x_2139:
[----:B------:R-:W-:Y:S05]  /*52210*/  BSYNC.RECONVERGENT B0 ;  /* 0x0000000000007941 */ /* 0x000fea0003800200 */
.L_x_2138:
[----:B------:R-:W2:Y:S04]  /*52220*/  LDL R9, [R1+0x17c] ;  /* 0x00017c0001097983 */ /* 0x000ea80000100800 */
[----:B0-----:R-:W3:Y:S04]  /*52230*/  LDL R20, [R1+0x178] ;  /* 0x0001780001147983 */ /* 0x001ee80000100800 */
        /* <DEDUP_REMOVED lines=12> */
.L_x_2141:
[----:B------:R-:W-:Y:S05]  /*52300*/  BSYNC.RECONVERGENT B0 ;  /* 0x0000000000007941 */ /* 0x000fea0003800200 */
.L_x_2140:
        /* <DEDUP_REMOVED lines=12> */
.L_x_2143:
[----:B------:R-:W-:Y:S05]  /*523d0*/  BSYNC.RECONVERGENT B0 ;  /* 0x0000000000007941 */ /* 0x000fea0003800200 */
.L_x_2142:
        /* <DEDUP_REMOVED lines=12> */
.L_x_2145:
[----:B------:R-:W-:Y:S05]  /*524a0*/  BSYNC.RECONVERGENT B0 ;  /* 0x0000000000007941 */ /* 0x000fea0003800200 */
.L_x_2144:
        /* <DEDUP_REMOVED lines=12> */
.L_x_2147:
[----:B------:R-:W-:Y:S05]  /*52570*/  BSYNC.RECONVERGENT B0 ;  /* 0x0000000000007941 */ /* 0x000fea0003800200 */
.L_x_2146:
        /* <DEDUP_REMOVED lines=12> */
.L_x_2149:
[----:B------:R-:W-:Y:S05]  /*52640*/  BSYNC.RECONVERGENT B0 ;  /* 0x0000000000007941 */ /* 0x000fea0003800200 */
.L_x_2148:
        /* <DEDUP_REMOVED lines=12> */
.L_x_2151:
[----:B------:R-:W-:Y:S05]  /*52710*/  BSYNC.RECONVERGENT B0 ;  /* 0x0000000000007941 */ /* 0x000fea0003800200 */
.L_x_2150:
        /* <DEDUP_REMOVED lines=13> */
.L_x_2153:
[----:B------:R-:W-:Y:S05]  /*527f0*/  BSYNC.RECONVERGENT B0 ;  /* 0x0000000000007941 */ /* 0x000fea0003800200 */
.L_x_2152:
        /* <DEDUP_REMOVED lines=16> */
.L_x_2155:
[----:B------:R-:W-:Y:S05]  /*52900*/  BSYNC.RECONVERGENT B0 ;  /* 0x0000000000007941 */ /* 0x000fea0003800200 */
.L_x_2154:
        /* <DEDUP_REMOVED lines=13> */
.L_x_2157:
[----:B------:R-:W-:Y:S05]  /*529e0*/  BSYNC.RECONVERGENT B0 ;  /* 0x0000000000007941 */ /* 0x000fea0003800200 */
.L_x_2156:
        /* <DEDUP_REMOVED lines=12> */
.L_x_2159:
[----:B------:R-:W-:Y:S05]  /*52ab0*/  BSYNC.RECONVERGENT B0 ;  /* 0x0000000000007941 */ /* 0x000fea0003800200 */
.L_x_2158:
        /* <DEDUP_REMOVED lines=10> */
.L_x_2161:
[----:B------:R-:W-:Y:S05]  /*52b60*/  BSYNC.RECONVERGENT B0 ;  /* 0x0000000000007941 */ /* 0x000fea0003800200 */
.L_x_2160:
        /* <DEDUP_REMOVED lines=9> */
.L_x_2163:
[----:B------:R-:W-:Y:S05]  /*52c00*/  BSYNC.RECONVERGENT B0 ;  /* 0x0000000000007941 */ /* 0x000fea0003800200 */
.L_x_2162:
        /* <DEDUP_REMOVED lines=8> */
.L_x_2165:
[----:B------:R-:W-:Y:S05]  /*52c90*/  BSYNC.RECONVERGENT B0 ;  /* 0x0000000000007941 */ /* 0x000fea0003800200 */
.L_x_2164:
        /* <DEDUP_REMOVED lines=8> */
.L_x_2167:
[----:B------:R-:W-:Y:S05]  /*52d20*/  BSYNC.RECONVERGENT B0 ;  /* 0x0000000000007941 */ /* 0x000fea0003800200 */
.L_x_2166:
        /* <DEDUP_REMOVED lines=9> */
.L_x_2169:
[----:B------:R-:W-:Y:S05]  /*52dc0*/  BSYNC.RECONVERGENT B0 ;  /* 0x0000000000007941 */ /* 0x000fea0003800200 */
.L_x_2168:
[----:B---3--:R-:W3:Y:S04]  /*52dd0*/  LDL R13, [R1+0x30c] ;  /* 0x00030c00010d7983 */ /* 0x008ee80000100800 */
[----:B------:R-:W3:Y:S04]  /*52de0*/  LDL R12, [R1+0x310] ;  /* 0x00031000010c7983 */ /* 0x000ee80000100800 */
[----:B------:R-:W3:Y:S01]  /*52df0*/  LDL R11, [R1+0x314] ;  /* 0x00031400010b7983 */ /* 0x000ee20000100800 */
[----:B------:R-:W-:Y:S01]  /*52e00*/  ISETP.NE.AND P6, PT, R9, RZ, PT ;  /* 0x000000ff0900720c */ /* 0x000fe20003fc5270 */
[----:B------:R-:W-:Y:S01]  /*52e10*/  BSSY.RECONVERGENT B0, `(.L_x_2170) ;  /* 0x000000b000007945 */ /* 0x000fe20003800200 */
[----:B------:R-:W-:-:S02]  /*52e20*/  P2R R6, PR, RZ, 0x1 ;  /* 0x00000001ff067803 */ /* 0x000fc40000000000 */
[----:B------:R-:W-:-:S04]  /*52e30*/  LOP3.LUT P0, RZ, R7, R142, RZ, 0xfc, !PT ;  /* 0x0000008e07ff7212 */ /* 0x000fc8000780fcff */
        /* <DEDUP_REMOVED lines=8> */
.L_x_2171:
[----:B------:R-:W-:Y:S05]  /*52ec0*/  BSYNC.RECONVERGENT B0 ;  /* 0x0000000000007941 */ /* 0x000fea0003800200 */
.L_x_2170:
[----:B---3--:R-:W3:Y:S01]  /*52ed0*/  LDL R10, [R1+0x318] ;  /* 0x00031800010a7983 */ /* 0x008ee20000100800 */
[----:B------:R-:W-:Y:S01]  /*52ee0*/  BSSY.RECONVERGENT B0, `(.L_x_2172) ;  /* 0x0000009000007945 */ /* 0x000fe20003800200 */
[----:B------:R-:W-:Y:S02]  /*52ef0*/  LOP3.LUT R7, R172, R164, R144, 0xfe, !PT ;  /* 0x000000a4ac077212 */ /* 0x000fe400078efe90 */
[----:B---3--:R-:W-:-:S04]  /*52f00*/  LOP3.LUT P6, RZ, R4, R10, RZ, 0xfc, !PT ;  /* 0x0000000a04ff7212 */ /* 0x008fc800078cfcff */
[----:B------:R-:W-:Y:S01]  /*52f10*/  P2R R9, PR, RZ, 0x40 ;  /* 0x00000040ff097803 */ /* 0x000fe20000000000 */
[----:B------:R-:W-:Y:S08]  /*52f20*/  @!P5 BRA `(.L_x_2173) ;  /* 0x000000000010d947 */ /* 0x000ff00003800000 */
[----:B------:R3:W-:Y:S04]  /*52f30*/  ATOMS.XOR RZ, [R3+0x7000], R23 ;  /* 0x0070001703ff738c */ /* 0x0007e80003800000 */
[----:B------:R3:W-:Y:S04]  /*52f40*/  ATOMS.XOR RZ, [R3+0x7004], R22 ;  /* 0x0070041603ff738c */ /* 0x0007e80003800000 */
[----:B------:R3:W-:Y:S04]  /*52f50*/  ATOMS.XOR RZ, [R3+0x7008], R21 ;  /* 0x0070081503ff738c */ /* 0x0007e80003800000 */
[----:B------:R3:W-:Y:S02]  /*52f60*/  ATOMS.XOR RZ, [R3+0x700c], R20 ;  /* 0x00700c1403ff738c */ /* 0x0007e40003800000 */
.L_x_2173:
[----:B------:R-:W-:Y:S05]  /*52f70*/  BSYNC.RECONVERGENT B0 ;  /* 0x0000000000007941 */ /* 0x000fea0003800200 */
.L_x_2172:
        /* <DEDUP_REMOVED lines=8> */
.L_x_2175:
[----:B------:R-:W-:Y:S05]  /*53000*/  BSYNC.RECONVERGENT B0 ;  /* 0x0000000000007941 */ /* 0x000fea0003800200 */
.L_x_2174:
        /* <DEDUP_REMOVED lines=8> */
.L_x_2177:
[----:B------:R-:W-:Y:S05]  /*53090*/  BSYNC.RECONVERGENT B0 ;  /* 0x0000000000007941 */ /* 0x000fea0003800200 */
.L_x_2176:
        /* <DEDUP_REMOVED lines=8> */
.L_x_2179:
[----:B------:R-:W-:Y:S05]  /*53120*/  BSYNC.RECONVERGENT B0 ;  /* 0x0000000000007941 */ /* 0x000fea0003800200 */
.L_x_2178:
        /* <DEDUP_REMOVED lines=8> */
.L_x_2181:
[----:B------:R-:W-:Y:S05]  /*531b0*/  BSYNC.RECONVERGENT B0 ;  /* 0x0000000000007941 */ /* 0x000fea0003800200 */
.L_x_2180:
        /* <DEDUP_REMOVED lines=8> */
.L_x_2183:
[----:B------:R-:W-:Y:S05]  /*53240*/  BSYNC.RECONVERGENT B0 ;  /* 0x0000000000007941 */ /* 0x000fea0003800200 */
.L_x_2182:
        /* <DEDUP_REMOVED lines=9> */
.L_x_2185:
[----:B------:R-:W-:Y:S05]  /*532e0*/  BSYNC.RECONVERGENT B0 ;  /* 0x0000000000007941 */ /* 0x000fea0003800200 */
.L_x_2184:
[----:B----4-:R-:W4:Y:S04]  /*532f0*/  LDL R16, [R1+0x31c] ;  /* 0x00031c0001107983 */ /* 0x010f280000100800 */
[----:B0-----:R-:W4:Y:S04]  /*53300*/  LDL R15, [R1+0x320] ;  /* 0x00032000010f7983 */ /* 0x001f280000100800 */
[----:B------:R-:W4:Y:S01]  /*53310*/  LDL R14, [R1+0x324] ;  /* 0x00032400010e7983 */ /* 0x000f220000100800 */
[----:B------:R-:W-:Y:S01]  /*53320*/  ISETP.NE.AND P6, PT, R9, RZ, PT ;  /* 0x000000ff0900720c */ /* 0x000fe20003fc5270 */
[----:B------:R-:W-:Y:S01]  /*53330*/  BSSY.RECONVERGENT B0, `(.L_x_2186) ;  /* 0x000000b000007945 */ /* 0x000fe20003800200 */
[----:B------:R-:W-:-:S02]  /*53340*/  P2R R6, PR, RZ, 0x1 ;  /* 0x00000001ff067803 */ /* 0x000fc40000000000 */
[----:B------:R-:W-:-:S04]  /*53350*/  LOP3.LUT P0, RZ, R7, R186, RZ, 0xfc, !PT ;  /* 0x000000ba07ff7212 */ /* 0x000fc8000780fcff */
[----:B------:R-:W-:Y:S02]  /*53360*/  P2R R8, PR, RZ, 0x1 ;  /* 0x00000001ff087803 */ /* 0x000fe40000000000 */
[----:B------:R-:W-:Y:S02]  /*53370*/  ISETP.NE.AND P0, PT, R6, RZ, PT ;  /* 0x000000ff0600720c */ /* 0x000fe40003f05270 */
[----:B----4-:R-:W-:Y:S01]  /*53380*/  LOP3.LUT R4, R14, R15, R16, 0xfe, !PT ;  /* 0x0000000f0e047212 */ /* 0x010fe200078efe10 */
[----:B------:R-:W-:Y:S10]  /*53390*/  @!P6 BRA `(.L_x_2187) ;  /* 0x000000000010e947 */ /* 0x000ff40003800000 */
[----:B------:R0:W-:Y:S04]  /*533a0*/  ATOMS.XOR RZ, [R3+0x7e00], R13 ;  /* 0x007e000d03ff738c */ /* 0x0001e80003800000 */
[----:B------:R0:W-:Y:S04]  /*533b0*/  ATOMS.XOR RZ, [R3+0x7e04], R12 ;  /* 0x007e040c03ff738c */ /* 0x0001e80003800000 */
[----:B------:R0:W-:Y:S04]  /*533c0*/  ATOMS.XOR RZ, [R3+0x7e08], R11 ;  /* 0x007e080b03ff738c */ /* 0x0001e80003800000 */
[----:B------:R0:W-:Y:S02]  /*533d0*/  ATOMS.XOR RZ, [R3+0x7e0c], R10 ;  /* 0x007e0c0a03ff738c */ /* 0x0001e40003800000 */
.L_x_2187:
[----:B------:R-:W-:Y:S05]  /*533e0*/  BSYNC.RECONVERGENT B0 ;  /* 0x0000000000007941 */ /* 0x000fea0003800200 */
.L_x_2186:
[----:B0-----:R-:W4:Y:S01]  /*533f0*/  LDL R10, [R1+0x328] ;  /* 0x00032800010a7983 */ /* 0x001f220000100800 */
[----:B------:R-:W-:Y:S01]  /*53400*/  BSSY.RECONVERGENT B0, `(.L_x_2188) ;  /* 0x0000009000007945 */ /* 0x000fe20003800200 */
[----:B------:R-:W-:Y:S02]  /*53410*/  LOP3.LUT R7, R204, R196, R188, 0xfe, !PT ;  /* 0x000000c4cc077212 */ /* 0x000fe400078efebc */
[----:B----4-:R-:W-:-:S04]  /*53420*/  LOP3.LUT P6, RZ, R4, R10, RZ, 0xfc, !PT ;  /* 0x0000000a04ff7212 */ /* 0x010fc800078cfcff */
[----:B------:R-:W-:Y:S01]  /*53430*/  P2R R9, PR, RZ, 0x40 ;  /* 0x00000040ff097803 */ /* 0x000fe20000000000 */
[----:B------:R-:W-:Y:S08]  /*53440*/  @!P5 BRA `(.L_x_2189) ;  /* 0x000000000010d947 */ /* 0x000ff00003800000 */
[----:B------:R0:W-:Y:S04]  /*53450*/  ATOMS.XOR RZ, [R3+0x8000], R144 ;  /* 0x0080009003ff738c */ /* 0x0001e80003800000 */
[----:B------:R0:W-:Y:S04]  /*53460*/  ATOMS.XOR RZ, [R3+0x8004], R164 ;  /* 0x008004a403ff738c */ /* 0x0001e80003800000 */
[----:B------:R0:W-:Y:S04]  /*53470*/  ATOMS.XOR RZ, [R3+0x8008], R172 ;  /* 0x008008ac03ff738c */ /* 0x0001e80003800000 */
[----:B------:R0:W-:Y:S02]  /*53480*/  ATOMS.XOR RZ, [R3+0x800c], R180 ;  /* 0x00800cb403ff738c */ /* 0x0001e40003800000 */
.L_x_2189:
[----:B------:R-:W-:Y:S05]  /*53490*/  BSYNC.RECONVERGENT B0 ;  /* 0x0000000000007941 */ /* 0x000fea0003800200 */
.L_x_2188:
        /* <DEDUP_REMOVED lines=8> */
.L_x_2191:
[----:B------:R-:W-:Y:S05]  /*53520*/  BSYNC.RECONVERGENT B0 ;  /* 0x0000000000007941 */ /* 0x000fea0003800200 */
.L_x_2190:
        /* <DEDUP_REMOVED lines=8> */
.L_x_2193:
[----:B------:R-:W-:Y:S05]  /*535b0*/  BSYNC.RECONVERGENT B0 ;  /* 0x0000000000007941 */ /* 0x000fea0003800200 */
.L_x_2192:
        /* <DEDUP_REMOVED lines=8> */
.L_x_2195:
[----:B------:R-:W-:Y:S05]  /*53640*/  BSYNC.RECONVERGENT B0 ;  /* 0x0000000000007941 */ /* 0x000fea0003800200 */
.L_x_2194:
        /* <DEDUP_REMOVED lines=8> */
.L_x_2197:
[----:B------:R-:W-:Y:S05]  /*536d0*/  BSYNC.RECONVERGENT B0 ;  /* 0x0000000000007941 */ /* 0x000fea0003800200 */
.L_x_2196:
        /* <DEDUP_REMOVED lines=8> */
.L_x_2199:
[----:B------:R-:W-:Y:S05]  /*53760*/  BSYNC.RECONVERGENT B0 ;  /* 0x0000000000007941 */ /* 0x000fea0003800200 */
.L_x_2198:
        /* <DEDUP_REMOVED lines=9> */
.L_x_2201:
[----:B------:R-:W-:Y:S05]  /*53800*/  BSYNC.RECONVERGENT B0 ;  /* 0x0000000000007941 */ /* 0x000fea0003800200 */
.L_x_2200:
[----:B------:R-:W5:Y:S04]  /*53810*/  LDL R13, [R1+0x32c] ;  /* 0x00032c00010d7983 */ /* 0x000f680000100800 */
[----:B------:R-:W5:Y:S04]  /*53820*/  LDL R12, [R1+0x330] ;  /* 0x00033000010c7983 */ /* 0x000f680000100800 */
[----:B------:R-:W5:Y:S01]  /*53830*/  LDL R11, [R1+0x334] ;  /* 0x00033400010b7983 */ /* 0x000f620000100800 */
[----:B------:R-:W-:Y:S01]  /*53840*/  ISETP.NE.AND P6, PT, R9, RZ, PT ;  /* 0x000000ff0900720c */ /* 0x000fe20003fc5270 */
[----:B------:R-:W-:Y:S01]  /*53850*/  BSSY.RECONVERGENT B0, `(.L_x_2202) ;  /* 0x000000b000007945 */ /* 0x000fe20003800200 */
[----:B------:R-:W-:-:S02]  /*53860*/  P2R R6, PR, RZ, 0x1 ;  /* 0x00000001ff067803 */ /* 0x000fc40000000000 */
[----:B------:R-:W-:-:S04]  /*53870*/  LOP3.LUT P0, RZ, R7, R218, RZ, 0xfc, !PT ;  /* 0x000000da07ff7212 */ /* 0x000fc8000780fcff */
[----:B------:R-:W-:Y:S02]  /*53880*/  P2R R8, PR, RZ, 0x1 ;  /* 0x00000001ff087803 */ /* 0x000fe40000000000 */
[----:B------:R-:W-:Y:S02]  /*53890*/  ISETP.NE.AND P0, PT, R6, RZ, PT ;  /* 0x000000ff0600720c */ /* 0x000fe40003f05270 */
[----:B-----5:R-:W-:Y:S01]  /*538a0*/  LOP3.LUT R4, R11, R12, R13, 0xfe, !PT ;  /* 0x0000000c0b047212 */ /* 0x020fe200078efe0d */
[----:B------:R-:W-:Y:S10]  /*538b0*/  @!P6 BRA `(.L_x_2203) ;  /* 0x000000000010e947 */ /* 0x000ff40003800000 */
[----:B------:R0:W-:Y:S04]  /*538c0*/  ATOMS.XOR RZ, [R3+0x8e00], R16 ;  /* 0x008e001003ff738c */ /* 0x0001e80003800000 */
[----:B------:R0:W-:Y:S04]  /*538d0*/  ATOMS.XOR RZ, [R3+0x8e04], R15 ;  /* 0x008e040f03ff738c */ /* 0x0001e80003800000 */
[----:B------:R0:W-:Y:S04]  /*538e0*/  ATOMS.XOR RZ, [R3+0x8e08], R14 ;  /* 0x008e080e03ff738c */ /* 0x0001e80003800000 */
[----:B------:R0:W-:Y:S02]  /*538f0*/  ATOMS.XOR RZ, [R3+0x8e0c], R10 ;  /* 0x008e0c0a03ff738c */ /* 0x0001e40003800000 */
.L_x_2203:
[----:B------:R-:W-:Y:S05]  /*53900*/  BSYNC.RECONVERGENT B0 ;  /* 0x0000000000007941 */ /* 0x000fea0003800200 */
.L_x_2202:
[----:B0-----:R-:W5:Y:S01]  /*53910*/  LDL R10, [R1+0x338] ;  /* 0x00033800010a7983 */ /* 0x001f620000100800 */
[----:B------:R-:W-:Y:S01]  /*53920*/  BSSY.RECONVERGENT B0, `(.L_x_2204) ;  /* 0x0000009000007945 */ /* 0x000fe20003800200 */
[----:B------:R-:W-:Y:S02]  /*53930*/  LOP3.LUT R7, R236, R228, R220, 0xfe, !PT ;  /* 0x000000e4ec077212 */ /* 0x000fe400078efedc */
[----:B-----5:R-:W-:-:S04]  /*53940*/  LOP3.LUT P6, RZ, R4, R10, RZ, 0xfc, !PT ;  /* 0x0000000a04ff7212 */ /* 0x020fc800078cfcff */
[----:B------:R-:W-:Y:S01]  /*53950*/  P2R R9, PR, RZ, 0x40 ;  /* 0x00000040ff097803 */ /* 0x000fe20000000000 */
[----:B------:R-:W-:Y:S08]  /*53960*/  @!P5 BRA `(.L_x_2205) ;  /* 0x000000000010d947 */ /* 0x000ff00003800000 */
[----:B------:R0:W-:Y:S04]  /*53970*/  ATOMS.XOR RZ, [R3+0x9000], R188 ;  /* 0x009000bc03ff738c */ /* 0x0001e80003800000 */
[----:B------:R0:W-:Y:S04]  /*53980*/  ATOMS.XOR RZ, [R3+0x9004], R196 ;  /* 0x009004c403ff738c */ /* 0x0001e80003800000 */
[----:B------:R0:W-:Y:S04]  /*53990*/  ATOMS.XOR RZ, [R3+0x9008], R204 ;  /* 0x009008cc03ff738c */ /* 0x0001e80003800000 */
[----:B------:R0:W-:Y:S02]  /*539a0*/  ATOMS.XOR RZ, [R3+0x900c], R212 ;  /* 0x00900cd403ff738c */ /* 0x0001e40003800000 */
.L_x_2205:
[----:B------:R-:W-:Y:S05]  /*539b0*/  BSYNC.RECONVERGENT B0 ;  /* 0x0000000000007941 */ /* 0x000fea0003800200 */
.L_x_2204:
        /* <DEDUP_REMOVED lines=8> */
.L_x_2207:
[----:B------:R-:W-:Y:S05]  /*53a40*/  BSYNC.RECONVERGENT B0 ;  /* 0x0000000000007941 */ /* 0x000fea0003800200 */
.L_x_2206:
        /* <DEDUP_REMOVED lines=8> */
.L_x_2209:
[----:B------:R-:W-:Y:S05]  /*53ad0*/  BSYNC.RECONVERGENT B0 ;  /* 0x0000000000007941 */ /* 0x000fea0003800200 */
.L_x_2208:
        /* <DEDUP_REMOVED lines=8> */
.L_x_2211:
[----:B------:R-:W-:Y:S05]  /*53b60*/  BSYNC.RECONVERGENT B0 ;  /* 0x0000000000007941 */ /* 0x000fea0003800200 */
.L_x_2210:
        /* <DEDUP_REMOVED lines=8> */
.L_x_2213:
[----:B------:R-:W-:Y:S05]  /*53bf0*/  BSYNC.RECONVERGENT B0 ;  /* 0x0000000000007941 */ /* 0x000fea0003800200 */
.L_x_2212:
        /* <DEDUP_REMOVED lines=8> */
.L_x_2215:
[----:B------:R-:W-:Y:S05]  /*53c80*/  BSYNC.RECONVERGENT B0 ;  /* 0x0000000000007941 */ /* 0x000fea0003800200 */
.L_x_2214:
        /* <DEDUP_REMOVED lines=9> */
.L_x_2217:
[----:B------:R-:W-:Y:S05]  /*53d20*/  BSYNC.RECONVERGENT B0 ;  /* 0x0000000000007941 */ /* 0x000fea0003800200 */
.L_x_2216:
        /* <DEDUP_REMOVED lines=15> */
.L_x_2219:
[----:B------:R-:W-:Y:S05]  /*53e20*/  BSYNC.RECONVERGENT B0 ;  /* 0x0000000000007941 */ /* 0x000fea0003800200 */
.L_x_2218:
[----:B------:R-:W5:Y:S04]  /*53e30*/  LDL R40, [R1+0x348] ;  /* 0x0003480001287983 */ /* 0x000f680000100800 */
[----:B------:R-:W2:Y:S04]  /*53e40*/  LDL R39, [R1+0x34c] ;  /* 0x00034c0001277983 */ /* 0x000ea80000100800 */
[----:B------:R-:W2:Y:S04]  /*53e50*/  LDL R38, [R1+0x350] ;  /* 0x0003500001267983 */ /* 0x000ea80000100800 */
[----:B------:R-:W2:Y:S01]  /*53e60*/  LDL R37, [R1+0x354] ;  /* 0x0003540001257983 */ /* 0x000ea20000100800 */
[----:B------:R-:W-:Y:S01]  /*53e70*/  BSSY.RECONVERGENT B0, `(.L_x_2220) ;  /* 0x0000009000007945 */ /* 0x000fe20003800200 */
[----:B-----5:R-:W-:-:S04]  /*53e80*/  LOP3.LUT P6, RZ, R4, R40, RZ, 0xfc, !PT ;  /* 0x0000002804ff7212 */ /* 0x020fc800078cfcff */
[----:B------:R-:W-:Y:S02]  /*53e90*/  P2R R8, PR, RZ, 0x40 ;  /* 0x00000040ff087803 */ /* 0x000fe40000000000 */
[----:B--2---:R-:W-:Y:S01]  /*53ea0*/  LOP3.LUT R6, R37, R38, R39, 0xfe, !PT ;  /* 0x0000002625067212 */ /* 0x004fe200078efe27 */
[----:B------:R-:W-:Y:S06]  /*53eb0*/  @!P5 BRA `(.L_x_2221) ;  /* 0x000000000010d947 */ /* 0x000fec0003800000 */
[----:B------:R2:W-:Y:S04]  /*53ec0*/  ATOMS.XOR RZ, [R3+0xa000], R220 ;  /* 0x00a000dc03ff738c */ /* 0x0005e80003800000 */
[----:B------:R2:W-:Y:S04]  /*53ed0*/  ATOMS.XOR RZ, [R3+0xa004], R228 ;  /* 0x00a004e403ff738c */ /* 0x0005e80003800000 */
[----:B------:R2:W-:Y:S04]  /*53ee0*/  ATOMS.XOR RZ, [R3+0xa008], R236 ;  /* 0x00a008ec03ff738c */ /* 0x0005e80003800000 */
[----:B------:R2:W-:Y:S02]  /*53ef0*/  ATOMS.XOR RZ, [R3+0xa00c], R244 ;  /* 0x00a00cf403ff738c */ /* 0x0005e40003800000 */
.L_x_2221:
[----:B------:R-:W-:Y:S05]  /*53f00*/  BSYNC.RECONVERGENT B0 ;  /* 0x0000000000007941 */ /* 0x000fea0003800200 */
.L_x_2220:
[----:B------:R-:W5:Y:S04]  /*53f10*/  LDL R36, [R1+0x358] ;  /* 0x0003580001247983 */ /* 0x000f680000100800 */
[----:B-1----:R-:W3:Y:S04]  /*53f20*/  LDL R35, [R1+0x35c] ;  /* 0x00035c0001237983 */ /* 0x002ee80000100800 */
        /* <DEDUP_REMOVED lines=10> */
.L_x_2223:
[----:B------:R-:W-:Y:S05]  /*53fd0*/  BSYNC.RECONVERGENT B0 ;  /* 0x0000000000007941 */ /* 0x000fea0003800200 */
.L_x_2222:
[----:B------:R-:W3:Y:S04]  /*53fe0*/  LDL R32, [R1+0x368] ;  /* 0x0003680001207983 */ /* 0x000ee80000100800 */
[----:B------:R-:W5:Y:S04]  /*53ff0*/  LDL R31, [R1+0x36c] ;  /* 0x00036c00011f7983 */ /* 0x000f680000100800 */
[----:B------:R-:W5:Y:S04]  /*54000*/  LDL R30, [R1+0x370] ;  /* 0x00037000011e7983 */ /* 0x000f680000100800 */
[----:B------:R-:W5:Y:S01]  /*54010*/  LDL R29, [R1+0x374] ;  /* 0x00037400011d7983 */ /* 0x000f620000100800 */
[----:B------:R-:W-:Y:S01]  /*54020*/  BSSY.RECONVERGENT B0, `(.L_x_2224) ;  /* 0x0000009000007945 */ /* 0x000fe20003800200 */
[----:B---3--:R-:W-:-:S04]  /*54030*/  LOP3.LUT P4, RZ, R4, R32, RZ, 0xfc, !PT ;  /* 0x0000002004ff7212 */ /* 0x008fc8000788fcff */
[----:B------:R-:W-:Y:S02]  /*54040*/  P2R R9, PR, RZ, 0x10 ;  /* 0x00000010ff097803 */ /* 0x000fe40000000000 */
[----:B-----5:R-:W-:Y:S01]  /*54050*/  LOP3.LUT R6, R29, R30, R31, 0xfe, !PT ;  /* 0x0000001e1d067212 */ /* 0x020fe200078efe1f */
[----:B------:R-:W-:Y:S06]  /*54060*/  @!P0 BRA `(.L_x_2225) ;  /* 0x0000000000108947 */ /* 0x000fec0003800000 */
[----:B------:R3:W-:Y:S04]  /*54070*/  ATOMS.XOR RZ, [R3+0xa400], R222 ;  /* 0x00a400de03ff738c */ /* 0x0007e80003800000 */
[----:B------:R3:W-:Y:S04]  /*54080*/  ATOMS.XOR RZ, [R3+0xa404], R230 ;  /* 0x00a404e603ff738c */ /* 0x0007e80003800000 */
[----:B------:R3:W-:Y:S04]  /*54090*/  ATOMS.XOR RZ, [R3+0xa408], R238 ;  /* 0x00a408ee03ff738c */ /* 0x0007e80003800000 */
[----:B------:R3:W-:Y:S02]  /*540a0*/  ATOMS.XOR RZ, [R3+0xa40c], R246 ;  /* 0x00a40cf603ff738c */ /* 0x0007e40003800000 */
.L_x_2225:
[----:B------:R-:W-:Y:S05]  /*540b0*/  BSYNC.RECONVERGENT B0 ;  /* 0x0000000000007941 */ /* 0x000fea0003800200 */
.L_x_2224:
        /* <DEDUP_REMOVED lines=12> */
.L_x_2227:
[----:B------:R-:W-:Y:S05]  /*54180*/  BSYNC.RECONVERGENT B0 ;  /* 0x0000000000007941 */ /* 0x000fea0003800200 */
.L_x_2226:
        /* <DEDUP_REMOVED lines=12> */
.L_x_2229:
[----:B------:R-:W-:Y:S05]  /*54250*/  BSYNC.RECONVERGENT B0 ;  /* 0x0000000000007941 */ /* 0x000fea0003800200 */
.L_x_2228:
        /* <DEDUP_REMOVED lines=12> */
.L_x_2231:
[----:B------:R-:W-:Y:S05]  /*54320*/  BSYNC.RECONVERGENT B0 ;  /* 0x0000000000007941 */ /* 0x000fea0003800200 */
.L_x_2230:
[----:B------:R-:W5:Y:S04]  /*54330*/  LDL R16, [R1+0x3a8] ;  /* 0x0003a80001107983 */ /* 0x000f680000100800 */
[----:B------:R-:W3:Y:S04]  /*54340*/  LDL R15, [R1+0x3ac] ;  /* 0x0003ac00010f7983 */ /* 0x000ee80000100800 */
[----:B------:R-:W3:Y:S04]  /*54350*/  LDL R14, [R1+0x3b0] ;  /* 0x0003b000010e7983 */ /* 0x000ee80000100800 */
[----:B0-----:R-:W3:Y:S01]  /*54360*/  LDL R13, [R1+0x3b4] ;  /* 0x0003b400010d7983 */ /* 0x001ee20000100800 */
        /* <DEDUP_REMOVED lines=9> */
.L_x_2233:
[----:B------:R-:W-:Y:S05]  /*54400*/  BSYNC.RECONVERGENT B0 ;  /* 0x0000000000007941 */ /* 0x000fea0003800200 */
.L_x_2232:
[----:B------:R-:W3:Y:S04]  /*54410*/  LDL R12, [R1+0x3b8] ;  /* 0x0003b800010c7983 */ /* 0x000ee80000100800 */
[----:B------:R-:W5:Y:S04]  /*54420*/  LDL R11, [R1+0x3bc] ;  /* 0x0003bc00010b7983 */ /* 0x000f680000100800 */
[----:B------:R-:W5:Y:S04]  /*54430*/  LDL R10, [R1+0x3c0] ;  /* 0x0003c000010a7983 */ /* 0x000f680000100800 */
[----:B------:R-:W5:Y:S01]  /*54440*/  LDL R7, [R1+0x3c4] ;  /* 0x0003c40001077983 */ /* 0x000f620000100800 */
[----:B------:R-:W-:Y:S01]  /*54450*/  ISETP.NE.AND P5, PT, R8, RZ, PT ;  /* 0x000000ff0800720c */ /* 0x000fe20003fa5270 */
[----:B------:R-:W-:Y:S01]  /*54460*/  BSSY.RECONVERGENT B0, `(.L_x_2234) ;  /* 0x0000008000007945 */ /* 0x000fe20003800200 */
[----:B---3--:R-:W-:-:S02]  /*54470*/  LOP3.LUT P4, RZ, R6, R12, RZ, 0xfc, !PT ;  /* 0x0000000c06ff7212 */ /* 0x008fc4000788fcff */
[----:B-----5:R-:W-:-:S09]  /*54480*/  LOP3.LUT R4, R7, R10, R11, 0xfe, !PT ;  /* 0x0000000a07047212 */ /* 0x020fd200078efe0b */
[----:B------:R-:W-:Y:S05]  /*54490*/  @!P5 BRA `(.L_x_2235) ;  /* 0x000000000010d947 */ /* 0x000fea0003800000 */
[----:B------:R3:W-:Y:S04]  /*544a0*/  ATOMS.XOR RZ, [R3+0xae00], R43 ;  /* 0x00ae002b03ff738c */ /* 0x0007e80003800000 */
[----:B------:R3:W-:Y:S04]  /*544b0*/  ATOMS.XOR RZ, [R3+0xae04], R42 ;  /* 0x00ae042a03ff738c */ /* 0x0007e80003800000 */
[----:B------:R3:W-:Y:S04]  /*544c0*/  ATOMS.XOR RZ, [R3+0xae08], R41 ;  /* 0x00ae082903ff738c */ /* 0x0007e80003800000 */
[----:B------:R3:W-:Y:S02]  /*544d0*/  ATOMS.XOR RZ, [R3+0xae0c], R40 ;  /* 0x00ae0c2803ff738c */ /* 0x0007e40003800000 */
.L_x_2235:
[----:B------:R-:W-:Y:S05]  /*544e0*/  BSYNC.RECONVERGENT B0 ;  /* 0x0000000000007941 */ /* 0x000fea0003800200 */
.L_x_2234:
        /* <DEDUP_REMOVED lines=8> */
.L_x_2237:
[----:B------:R-:W-:Y:S05]  /*54570*/  BSYNC.RECONVERGENT B0 ;  /* 0x0000000000007941 */ /* 0x000fea0003800200 */
.L_x_2236:
[----:B------:R-:W-:Y:S01]  /*54580*/  ISETP.NE.AND P6, PT, R9, RZ, PT ;  /* 0x000000ff0900720c */ /* 0x000fe20003fc5270 */
[----:B------:R-:W-:-:S12]  /*54590*/  BSSY.RECONVERGENT B0, `(.L_x_2238) ;  /* 0x0000006000007945 */ /* 0x000fd80003800200 */
[----:B------:R-:W-:Y:S05]  /*545a0*/  @!P6 BRA `(.L_x_2239) ;  /* 0x000000000010e947 */ /* 0x000fea0003800000 */
[----:B------:R0:W-:Y:S04]  /*545b0*/  ATOMS.XOR RZ, [R3+0xb200], R35 ;  /* 0x00b2002303ff738c */ /* 0x0001e80003800000 */
[----:B------:R0:W-:Y:S04]  /*545c0*/  ATOMS.XOR RZ, [R3+0xb204], R34 ;  /* 0x00b2042203ff738c */ /* 0x0001e80003800000 */
[----:B------:R0:W-:Y:S04]  /*545d0*/  ATOMS.XOR RZ, [R3+0xb208], R33 ;  /* 0x00b2082103ff738c */ /* 0x0001e80003800000 */
[----:B------:R0:W-:Y:S02]  /*545e0*/  ATOMS.XOR RZ, [R3+0xb20c], R32 ;  /* 0x00b20c2003ff738c */ /* 0x0001e40003800000 */
.L_x_2239:
[----:B------:R-:W-:Y:S05]  /*545f0*/  BSYNC.RECONVERGENT B0 ;  /* 0x0000000000007941 */ /* 0x000fea0003800200 */
.L_x_2238:
[----:B------:R-:W-:Y:S04]  /*54600*/  BSSY.RECONVERGENT B0, `(.L_x_2240) ;  /* 0x0000006000007945 */ /* 0x000fe80003800200 */
[----:B------:R-:W-:Y:S05]  /*54610*/  @!P0 BRA `(.L_x_2241) ;  /* 0x0000000000108947 */ /* 0x000fea0003800000 */
[----:B------:R0:W-:Y:S04]  /*54620*/  ATOMS.XOR RZ, [R3+0xb400], R31 ;  /* 0x00b4001f03ff738c */ /* 0x0001e80003800000 */
[----:B------:R0:W-:Y:S04]  /*54630*/  ATOMS.XOR RZ, [R3+0xb404], R30 ;  /* 0x00b4041e03ff738c */ /* 0x0001e80003800000 */
[----:B------:R0:W-:Y:S04]  /*54640*/  ATOMS.XOR RZ, [R3+0xb408], R29 ;  /* 0x00b4081d03ff738c */ /* 0x0001e80003800000 */
[----:B------:R0:W-:Y:S02]  /*54650*/  ATOMS.XOR RZ, [R3+0xb40c], R28 ;  /* 0x00b40c1c03ff738c */ /* 0x0001e40003800000 */
.L_x_2241:
[----:B------:R-:W-:Y:S05]  /*54660*/  BSYNC.RECONVERGENT B0 ;  /* 0x0000000000007941 */ /* 0x000fea0003800200 */
.L_x_2240:
[----:B------:R-:W-:Y:S04]  /*54670*/  BSSY.RECONVERGENT B0, `(.L_x_2242) ;  /* 0x0000006000007945 */ /* 0x000fe80003800200 */
[----:B------:R-:W-:Y:S05]  /*54680*/  @!P1 BRA `(.L_x_2243) ;  /* 0x0000000000109947 */ /* 0x000fea0003800000 */
[----:B------:R0:W-:Y:S04]  /*54690*/  ATOMS.XOR RZ, [R3+0xb600], R27 ;  /* 0x00b6001b03ff738c */ /* 0x0001e80003800000 */
[----:B------:R0:W-:Y:S04]  /*546a0*/  ATOMS.XOR RZ, [R3+0xb604], R26 ;  /* 0x00b6041a03ff738c */ /* 0x0001e80003800000 */
[----:B------:R0:W-:Y:S04]  /*546b0*/  ATOMS.XOR RZ, [R3+0xb608], R25 ;  /* 0x00b6081903ff738c */ /* 0x0001e80003800000 */
[----:B------:R0:W-:Y:S02]  /*546c0*/  ATOMS.XOR RZ, [R3+0xb60c], R24 ;  /* 0x00b60c1803ff738c */ /* 0x0001e40003800000 */
.L_x_2243:
[----:B------:R-:W-:Y:S05]  /*546d0*/  BSYNC.RECONVERGENT B0 ;  /* 0x0000000000007941 */ /* 0x000fea0003800200 */
.L_x_2242:
[----:B------:R-:W-:Y:S04]  /*546e0*/  BSSY.RECONVERGENT B0, `(.L_x_2244) ;  /* 0x0000006000007945 */ /* 0x000fe80003800200 */
[----:B------:R-:W-:Y:S05]  /*546f0*/  @!P2 BRA `(.L_x_2245) ;  /* 0x000000000010a947 */ /* 0x000fea0003800000 */
[----:B------:R0:W-:Y:S04]  /*54700*/  ATOMS.XOR RZ, [R3+0xb800], R23 ;  /* 0x00b8001703ff738c */ /* 0x0001e80003800000 */
[----:B------:R0:W-:Y:S04]  /*54710*/  ATOMS.XOR RZ, [R3+0xb804], R22 ;  /* 0x00b8041603ff738c */ /* 0x0001e80003800000 */
[----:B------:R0:W-:Y:S04]  /*54720*/  ATOMS.XOR RZ, [R3+0xb808], R21 ;  /* 0x00b8081503ff738c */ /* 0x0001e80003800000 */
[----:B------:R0:W-:Y:S02]  /*54730*/  ATOMS.XOR RZ, [R3+0xb80c], R20 ;  /* 0x00b80c1403ff738c */ /* 0x0001e40003800000 */
.L_x_2245:
[----:B------:R-:W-:Y:S05]  /*54740*/  BSYNC.RECONVERGENT B0 ;  /* 0x0000000000007941 */ /* 0x000fea0003800200 */
.L_x_2244:
[----:B------:R-:W-:Y:S04]  /*54750*/  BSSY.RECONVERGENT B0, `(.L_x_2246) ;  /* 0x0000006000007945 */ /* 0x000fe80003800200 */
[----:B------:R-:W-:Y:S05]  /*54760*/  @!P3 BRA `(.L_x_2247) ;  /* 0x000000000010b947 */ /* 0x000fea0003800000 */
[----:B------:R0:W-:Y:S04]  /*54770*/  ATOMS.XOR RZ, [R3+0xba00], R19 ;  /* 0x00ba001303ff738c */ /* 0x0001e80003800000 */
[----:B------:R0:W-:Y:S04]  /*54780*/  ATOMS.XOR RZ, [R3+0xba04], R18 ;  /* 0x00ba041203ff738c */ /* 0x0001e80003800000 */
[----:B------:R0:W-:Y:S04]  /*54790*/  ATOMS.XOR RZ, [R3+0xba08], R17 ;  /* 0x00ba081103ff738c */ /* 0x0001e80003800000 */
[----:B------:R0:W-:Y:S02]  /*547a0*/  ATOMS.XOR RZ, [R3+0xba0c], R16 ;  /* 0x00ba0c1003ff738c */ /* 0x0001e40003800000 */
.L_x_2247:
[----:B------:R-:W-:Y:S05]  /*547b0*/  BSYNC.RECONVERGENT B0 ;  /* 0x0000000000007941 */ /* 0x000fea0003800200 */
.L_x_2246:
[----:B------:R-:W-:Y:S04]  /*547c0*/  BSSY.RECONVERGENT B0, `(.L_x_2248) ;  /* 0x0000006000007945 */ /* 0x000fe80003800200 */
[----:B------:R-:W-:Y:S05]  /*547d0*/  @!P4 BRA `(.L_x_2249) ;  /* 0x000000000010c947 */ /* 0x000fea0003800000 */
[----:B------:R0:W-:Y:S04]  /*547e0*/  ATOMS.XOR RZ, [R3+0xbc00], R15 ;  /* 0x00bc000f03ff738c */ /* 0x0001e80003800000 */
[----:B------:R0:W-:Y:S04]  /*547f0*/  ATOMS.XOR RZ, [R3+0xbc04], R14 ;  /* 0x00bc040e03ff738c */ /* 0x0001e80003800000 */
[----:B------:R0:W-:Y:S04]  /*54800*/  ATOMS.XOR RZ, [R3+0xbc08], R13 ;  /* 0x00bc080d03ff738c */ /* 0x0001e80003800000 */
[----:B------:R0:W-:Y:S02]  /*54810*/  ATOMS.XOR RZ, [R3+0xbc0c], R12 ;  /* 0x00bc0c0c03ff738c */ /* 0x0001e40003800000 */
.L_x_2249:
[----:B------:R-:W-:Y:S05]  /*54820*/  BSYNC.RECONVERGENT B0 ;  /* 0x0000000000007941 */ /* 0x000fea0003800200 */
.L_x_2248:
[----:B------:R-:W-:Y:S05]  /*54830*/  @!P5 BRA `(.L_x_2250) ;  /* 0x000000000010d947 */ /* 0x000fea0003800000 */
[----:B------:R0:W-:Y:S04]  /*54840*/  ATOMS.XOR RZ, [R3+0xbe00], R11 ;  /* 0x00be000b03ff738c */ /* 0x0001e80003800000 */
[----:B------:R0:W-:Y:S04]  /*54850*/  ATOMS.XOR RZ, [R3+0xbe04], R10 ;  /* 0x00be040a03ff738c */ /* 0x0001e80003800000 */
[----:B------:R0:W-:Y:S04]  /*54860*/  ATOMS.XOR RZ, [R3+0xbe08], R7 ;  /* 0x00be080703ff738c */ /* 0x0001e80003800000 */
[----:B------:R0:W-:Y:S02]  /*54870*/  ATOMS.XOR RZ, [R3+0xbe0c], R6 ;  /* 0x00be0c0603ff738c */ /* 0x0001e40003800000 */
.L_x_2250:
[----:B01234-:R-:W2:Y:S01]  /*54880*/  LDL R3, [R1+0x3d0] ;  /* 0x0003d00001037983 */ /* 0x01fea20000100800 */
[----:B------:R-:W-:Y:S05]  /*54890*/  WARPSYNC.ALL ;  /* 0x0000000000007948 */ /* 0x000fea0003800000 */
[----:B------:R-:W-:Y:S01]  /*548a0*/  BSSY.RECONVERGENT B0, `(.L_x_2251) ;  /* 0x0000018000007945 */ /* 0x000fe20003800200 */
[----:B------:R-:W-:Y:S01]  /*548b0*/  BAR.SYNC.DEFER_BLOCKING 0x0 ;  /* 0x0000000000007b1d */ /* 0x000fe20000010000 */
[----:B--2---:R-:W-:-:S04]  /*548c0*/  LOP3.LUT R10, R3, 0x3, RZ, 0xc0, !PT ;  /* 0x00000003030a7812 */ /* 0x004fc800078ec0ff */
[----:B------:R-:W-:-:S13]  /*548d0*/  ISETP.NE.AND P0, PT, R10, 0x2, PT ;  /* 0x000000020a00780c */ /* 0x000fda0003f05270 */
[----:B------:R-:W-:Y:S05]  /*548e0*/  @!P0 BRA `(.L_x_2252) ;  /* 0x00000000004c8947 */ /* 0x000fea0003800000 */
[----:B------:R-:W0:Y:S01]  /*548f0*/  LDC.64 R8, c[0x0][0x390] ;  /* 0x0000e400ff087b82 */ /* 0x000e220000000a00 */
[----:B------:R-:W-:-:S07]  /*54900*/  IMAD.MOV.U32 R3, RZ, RZ, RZ ;  /* 0x000000ffff037224 */ /* 0x000fce00078e00ff */
.L_x_2255:
[----:B------:R-:W-:Y:S01]  /*54910*/  IMAD R4, R0, 0x10, R5 ;  /* 0x0000001000047824 */ /* 0x000fe200078e0205 */
[----:B------:R-:W-:Y:S01]  /*54920*/  BSSY.RECONVERGENT B1, `(.L_x_2253) ;  /* 0x000000d000017945 */ /* 0x000fe20003800200 */
[----:B------:R-:W-:-:S03]  /*54930*/  VIADD R3, R3, 0x1 ;  /* 0x0000000103037836 */ /* 0x000fc60000000000 */
[----:B-1----:R-:W1:Y:S02]  /*54940*/  LDS.128 R12, [R4] ;  /* 0x00000000040c7984 */ /* 0x002e640000000c00 */
[----:B------:R-:W-:-:S04]  /*54950*/  LOP3.LUT R7, R3, R10, RZ, 0x3c, !PT ;  /* 0x0000000a03077212 */ /* 0x000fc800078e3cff */
[----:B------:R-:W-:Y:S02]  /*54960*/  ISETP.NE.AND P1, PT, R7, 0x2, PT ;  /* 0x000000020700780c */ /* 0x000fe40003f25270 */
[----:B-1----:R-:W-:-:S04]  /*54970*/  LOP3.LUT R6, R14, R13, R12, 0xfe, !PT ;  /* 0x0000000d0e067212 */ /* 0x002fc800078efe0c */
[----:B------:R-:W-:-:S13]  /*54980*/  LOP3.LUT P0, RZ, R6, R15, RZ, 0xfc, !PT ;  /* 0x0000000f06ff7212 */ /* 0x000fda000780fcff */
[----:B------:R-:W-:Y:S05]  /*54990*/  @!P0 BRA `(.L_x_2254) ;  /* 0x0000000000148947 */ /* 0x000fea0003800000 */
[----:B0-----:R-:W-:-:S05]  /*549a0*/  IMAD.WIDE.U32 R6, R0, 0x10, R8 ;  /* 0x0000001000067825 */ /* 0x001fca00078e0008 */
[----:B------:R1:W-:Y:S04]  /*549b0*/  REDG.E.XOR.STRONG.GPU desc[UR6][R6.64], R12 ;  /* 0x0000000c0600798e */ /* 0x0003e8000f92e106 */
[----:B------:R1:W-:Y:S04]  /*549c0*/  REDG.E.XOR.STRONG.GPU desc[UR6][R6.64+0x4], R13 ;  /* 0x0000040d0600798e */ /* 0x0003e8000f92e106 */
[----:B------:R1:W-:Y:S04]  /*549d0*/  REDG.E.XOR.STRONG.GPU desc[UR6][R6.64+0x8], R14 ;  /* 0x0000080e0600798e */ /* 0x0003e8000f92e106 */
[----:B------:R1:W-:Y:S02]  /*549e0*/  REDG.E.XOR.STRONG.GPU desc[UR6][R6.64+0xc], R15 ;  /* 0x00000c0f0600798e */ /* 0x0003e4000f92e106 */
.L_x_2254:
[----:B------:R-:W-:Y:S05]  /*549f0*/  BSYNC.RECONVERGENT B1 ;  /* 0x0000000000017941 */ /* 0x000fea0003800200 */
.L_x_2253:
[----:B------:R-:W-:Y:S01]  /*54a00*/  IMAD.IADD R0, R2, 0x1, R0 ;  /* 0x0000000102007824 */ /* 0x000fe200078e0200 */
[----:B------:R-:W-:Y:S06]  /*54a10*/  @P1 BRA `(.L_x_2255) ;  /* 0xfffffffc00bc1947 */ /* 0x000fec000383ffff */
.L_x_2252:
[----:B------:R-:W-:Y:S05]  /*54a20*/  BSYNC.RECONVERGENT B0 ;  /* 0x0000000000007941 */ /* 0x000fea0003800200 */
.L_x_2251:
[----:B------:R-:W2:Y:S02]  /*54a30*/  LDL.LU R4, [R1+0x3d0] ;  /* 0x0003d00001047983 */ /* 0x000ea40000300800 */
[----:B--2---:R-:W-:-:S04]  /*54a40*/  LOP3.LUT R3, R4, 0xffff, RZ, 0xc0, !PT ;  /* 0x0000ffff04037812 */ /* 0x004fc800078ec0ff */
[----:B------:R-:W-:-:S13]  /*54a50*/  ISETP.GE.U32.AND P0, PT, R3, 0x2, PT ;  /* 0x000000020300780c */ /* 0x000fda0003f06070 */
[----:B------:R-:W-:Y:S05]  /*54a60*/  @!P0 EXIT ;  /* 0x000000000000894d */ /* 0x000fea0003800000 */
[----:B-1----:R-:W1:Y:S01]  /*54a70*/  LDC.64 R6, c[0x0][0x390] ;  /* 0x0000e400ff067b82 */ /* 0x002e620000000a00 */
[----:B------:R-:W-:Y:S02]  /*54a80*/  IMAD R13, R0, 0x10, R5 ;  /* 0x00000010000d7824 */ /* 0x000fe400078e0205 */
[C-C-:B------:R-:W-:Y:S02]  /*54a90*/  IMAD R3, R2.reuse, 0x2, R0.reuse ;  /* 0x0000000202037824 */ /* 0x140fe400078e0200 */
[----:B0-----:R-:W-:Y:S02]  /*54aa0*/  IMAD R9, R2, 0x3, R0 ;  /* 0x0000000302097824 */ /* 0x001fe400078e0200 */
[----:B------:R-:W-:-:S07]  /*54ab0*/  IMAD.IADD R11, R0, 0x1, R2 ;  /* 0x00000001000b7824 */ /* 0x000fce00078e0202 */
.L_x_2264:
[----:B0-----:R-:W0:Y:S01]  /*54ac0*/  LDS.128 R20, [R13] ;  /* 0x000000000d147984 */ /* 0x001e220000000c00 */
[C-C-:B--234-:R-:W-:Y:S01]  /*54ad0*/  IMAD R5, R2.reuse, 0x10, R13.reuse ;  /* 0x0000001002057824 */ /* 0x15cfe200078e020d */
[----:B------:R-:W-:Y:S01]  /*54ae0*/  BSSY.RECONVERGENT B0, `(.L_x_2256) ;  /* 0x0000014000007945 */ /* 0x000fe20003800200 */
[C-C-:B------:R-:W-:Y:S02]  /*54af0*/  IMAD R10, R2.reuse, 0x20, R13.reuse ;  /* 0x00000020020a7824 */ /* 0x140fe400078e020d */
[----:B------:R-:W-:Y:S01]  /*54b00*/  IMAD R14, R2, 0x30, R13 ;  /* 0x00000030020e7824 */ /* 0x000fe200078e020d */
[----:B------:R-:W2:Y:S04]  /*54b10*/  LDS.128 R24, [R5] ;  /* 0x0000000005187984 */ /* 0x000ea80000000c00 */
[----:B------:R-:W3:Y:S04]  /*54b20*/  LDS.128 R28, [R10] ;  /* 0x000000000a1c7984 */ /* 0x000ee80000000c00 */
[----:B------:R-:W4:Y:S01]  /*54b30*/  LDS.128 R32, [R14] ;  /* 0x000000000e207984 */ /* 0x000f220000000c00 */
[----:B0-----:R-:W-:-:S04]  /*54b40*/  LOP3.LUT R4, R22, R21, R20, 0xfe, !PT ;  /* 0x0000001516047212 */ /* 0x001fc800078efe14 */
        /* <DEDUP_REMOVED lines=8> */
[----:B-1----:R-:W-:-:S05]  /*54bd0*/  IMAD.WIDE.U32 R4, R0, 0x10, R6 ;  /* 0x0000001000047825 */ /* 0x002fca00078e0006 */
[----:B------:R0:W-:Y:S04]  /*54be0*/  REDG.E.XOR.STRONG.GPU desc[UR6][R4.64], R20 ;  /* 0x000000140400798e */ /* 0x0001e8000f92e106 */
[----:B------:R0:W-:Y:S04]  /*54bf0*/  REDG.E.XOR.STRONG.GPU desc[UR6][R4.64+0x4], R21 ;  /* 0x000004150400798e */ /* 0x0001e8000f92e106 */
[----:B------:R0:W-:Y:S04]  /*54c00*/  REDG.E.XOR.STRONG.GPU desc[UR6][R4.64+0x8], R22 ;  /* 0x000008160400798e */ /* 0x0001e8000f92e106 */
[----:B------:R0:W-:Y:S02]  /*54c10*/  REDG.E.XOR.STRONG.GPU desc[UR6][R4.64+0xc], R23 ;  /* 0x00000c170400798e */ /* 0x0001e4000f92e106 */
.L_x_2257:
[----:B------:R-:W-:Y:S05]  /*54c20*/  BSYNC.RECONVERGENT B0 ;  /* 0x0000000000007941 */ /* 0x000fea0003800200 */
.L_x_2256:
[----:B------:R-:W-:Y:S04]  /*54c30*/  BSSY.RECONVERGENT B0, `(.L_x_2258) ;  /* 0x0000007000007945 */ /* 0x000fe80003800200 */
[----:B------:R-:W-:Y:S05]  /*54c40*/  @!P1 BRA `(.L_x_2259) ;  /* 0x0000000000149947 */ /* 0x000fea0003800000 */
[----:B01----:R-:W-:-:S05]  /*54c50*/  IMAD.WIDE.U32 R4, R11, 0x10, R6 ;  /* 0x000000100b047825 */ /* 0x003fca00078e0006 */
[----:B------:R2:W-:Y:S04]  /*54c60*/  REDG.E.XOR.STRONG.GPU desc[UR6][R4.64], R24 ;  /* 0x000000180400798e */ /* 0x0005e8000f92e106 */
[----:B------:R2:W-:Y:S04]  /*54c70*/  REDG.E.XOR.STRONG.GPU desc[UR6][R4.64+0x4], R25 ;  /* 0x000004190400798e */ /* 0x0005e8000f92e106 */
[----:B------:R2:W-:Y:S04]  /*54c80*/  REDG.E.XOR.STRONG.GPU desc[UR6][R4.64+0x8], R26 ;  /* 0x0000081a0400798e */ /* 0x0005e8000f92e106 */
[----:B------:R2:W-:Y:S02]  /*54c90*/  REDG.E.XOR.STRONG.GPU desc[UR6][R4.64+0xc], R27 ;  /* 0x00000c1b0400798e */ /* 0x0005e4000f92e106 */
.L_x_2259:
[----:B------:R-:W-:Y:S05]  /*54ca0*/  BSYNC.RECONVERGENT B0 ;  /* 0x0000000000007941 */ /* 0x000fea0003800200 */
.L_x_2258:
[----:B------:R-:W-:Y:S04]  /*54cb0*/  BSSY.RECONVERGENT B0, `(.L_x_2260) ;  /* 0x0000007000007945 */ /* 0x000fe80003800200 */
[----:B------:R-:W-:Y:S05]  /*54cc0*/  @!P2 BRA `(.L_x_2261) ;  /* 0x000000000014a947 */ /* 0x000fea0003800000 */
[----:B012---:R-:W-:-:S05]  /*54cd0*/  IMAD.WIDE.U32 R4, R3, 0x10, R6 ;  /* 0x0000001003047825 */ /* 0x007fca00078e0006 */
[----:B------:R3:W-:Y:S04]  /*54ce0*/  REDG.E.XOR.STRONG.GPU desc[UR6][R4.64], R28 ;  /* 0x0000001c0400798e */ /* 0x0007e8000f92e106 */
[----:B------:R3:W-:Y:S04]  /*54cf0*/  REDG.E.XOR.STRONG.GPU desc[UR6][R4.64+0x4], R29 ;  /* 0x0000041d0400798e */ /* 0x0007e8000f92e106 */
[----:B------:R3:W-:Y:S04]  /*54d00*/  REDG.E.XOR.STRONG.GPU desc[UR6][R4.64+0x8], R30 ;  /* 0x0000081e0400798e */ /* 0x0007e8000f92e106 */
[----:B------:R3:W-:Y:S02]  /*54d10*/  REDG.E.XOR.STRONG.GPU desc[UR6][R4.64+0xc], R31 ;  /* 0x00000c1f0400798e */ /* 0x0007e4000f92e106 */
.L_x_2261:
[----:B------:R-:W-:Y:S05]  /*54d20*/  BSYNC.RECONVERGENT B0 ;  /* 0x0000000000007941 */ /* 0x000fea0003800200 */
.L_x_2260:
        /* <DEDUP_REMOVED lines=8> */
.L_x_2263:
[----:B------:R-:W-:Y:S05]  /*54db0*/  BSYNC.RECONVERGENT B0 ;  /* 0x0000000000007941 */ /* 0x000fea0003800200 */
.L_x_2262:
        /* <DEDUP_REMOVED lines=8> */
.L_x_2057:
        /* <DEDUP_REMOVED lines=12> */
[----:B0---45:R-:W-:Y:S05]  /*54f00*/  WARPSYNC.COLLECTIVE R10, `(.L_x_2266) ;  /* 0x000000000a087348 */ /* 0x031fea0003c00000 */
[----:B------:R1:W2:Y:S02]  /*54f10*/  SHFL.IDX P0, R9, R8, R252, R9 ;  /* 0x000000fc08097389 */ /* 0x0002a40000000009 */
[----:B012-45:R-:W-:Y:S05]  /*54f20*/  ENDCOLLECTIVE ;  /* 0x000000000000791b */ /* 0x037fea0003800000 */
.L_x_2266:
[----:B------:R-:W-:Y:S05]  /*54f30*/  BSYNC B2 ;  /* 0x0000000000027941 */ /* 0x000fea0003800000 */
.L_x_2265:
[----:B------:R-:W2:Y:S04]  /*54f40*/  LDL.LU R108, [R1+0x5c] ;  /* 0x00005c00016c7983 */ /* 0x000ea80000300800 */
[----:B------:R-:W3:Y:S04]  /*54f50*/  LDL.LU R107, [R1+0x4c] ;  /* 0x00004c00016b7983 */ /* 0x000ee80000300800 */
[----:B------:R-:W4:Y:S04]  /*54f60*/  LDL.LU R96, [R1+0x3c] ;  /* 0x00003c0001607983 */ /* 0x000f280000300800 */
[----:B------:R-:W4:Y:S04]  /*54f70*/  LDL.LU R95, [R1+0x2c] ;  /* 0x00002c00015f7983 */ /* 0x000f280000300800 */
[----:B------:R-:W4:Y:S04]  /*54f80*/  LDL.LU R83, [R1+0x1c] ;  /* 0x00001c0001537983 */ /* 0x000f280000300800 */
[----:B------:R-:W4:Y:S04]  /*54f90*/  LDL.LU R84, [R1+0xc] ;  /* 0x00000c0001547983 */ /* 0x000f280000300800 */
[----:B------:R-:W-:Y:S04]  /*54fa0*/  STL [R1+0x3e8], R6 ;  /* 0x0003e80601007387 */ /* 0x000fe80000100800 */
[----:B------:R-:W-:Y:S04]  /*54fb0*/  STL [R1+0x3e4], R80 ;  /* 0x0003e45001007387 */ /* 0x000fe80000100800 */
[----:B------:R0:W-:Y:S04]  /*54fc0*/  STL [R1+0x3e0], R81 ;  /* 0x0003e05101007387 */ /* 0x0001e80000100800 */
[----:B------:R-:W-:Y:S04]  /*54fd0*/  STL [R1+0x3dc], R82 ;  /* 0x0003dc5201007387 */ /* 0x000fe80000100800 */
[----:B------:R-:W-:Y:S04]  /*54fe0*/  STL [R1+0x3d8], R112 ;  /* 0x0003d87001007387 */ /* 0x000fe80000100800 */
[----:B------:R2:W-:Y:S04]  /*54ff0*/  STL [R1+0x3d4], R0 ;  /* 0x0003d40001007387 */ /* 0x0005e80000100800 */
[----:B0-----:R0:W5:Y:S01]  /*55000*/  LDL.LU R81, [R1+0x58] ;  /* 0x0000580001517983 */ /* 0x0011620000300800 */
[----:B--2---:R-:W-:-:S02]  /*55010*/  LOP3.LUT R0, R108, R76, R9, 0x78, !PT ;  /* 0x0000004c6c007212 */ /* 0x004fc400078e7809 */
[----:B---3--:R-:W-:-:S03]  /*55020*/  LOP3.LUT R6, R107, R72, R9, 0x78, !PT ;  /* 0x000000486b067212 */ /* 0x008fc600078e7809 */
[----:B------:R4:W-:Y:S04]  /*55030*/  STL [R1+0x5c], R0 ;  /* 0x00005c0001007387 */ /* 0x0009e80000100800 */
[----:B------:R0:W5:Y:S04]  /*55040*/  LDL.LU R80, [R1+0x48] ;  /* 0x0000480001507983 */ /* 0x0001680000300800 */
[----:B------:R1:W-:Y:S01]  /*55050*/  STL [R1+0x4c], R6 ;  /* 0x00004c0601007387 */ /* 0x0003e20000100800 */
[----:B----4-:R-:W-:-:S03]  /*55060*/  LOP3.LUT R0, R96, R68, R9, 0x78, !PT ;  /* 0x0000004460007212 */ /* 0x010fc600078e7809 */
[----:B-1----:R0:W5:Y:S04]  /*55070*/  LDL.LU R6, [R1+0x38] ;  /* 0x0000380001067983 */ /* 0x0021680000300800 */
[----:B------:R1:W-:Y:S04]  /*55080*/  STL [R1+0x3c], R0 ;  /* 0x00003c0001007387 */ /* 0x0003e80000100800 */
[----:B-1----:R0:W5:Y:S01]  /*55090*/  LDL.LU R0, [R1+0x28] ;  /* 0x0000280001007983 */ /* 0x0021620000300800 */
[--C-:B------:R-:W-:Y:S02]  /*550a0*/  LOP3.LUT R8, R95, R64, R9.reuse, 0x78, !PT ;  /* 0x000000405f087212 */ /* 0x100fe400078e7809 */
[----:B------:R-:W-:-:S03]  /*550b0*/  LOP3.LUT R10, R83, R60, R9, 0x78, !PT ;  /* 0x0000003c530a7212 */ /* 0x000fc600078e7809 */
[----:B------:R1:W-:Y:S04]  /*550c0*/  STL [R1+0x2c], R8 ;  /* 0x00002c0801007387 */ /* 0x0003e80000100800 */
[----:B------:R0:W5:Y:S01]  /*550d0*/  LDL.LU R83, [R1+0x18] ;  /* 0x0000180001537983 */ /* 0x0001620000300800 */
[----:B------:R-:W-:-:S03]  /*550e0*/  LOP3.LUT R11, R11, R52, R9, 0x78, !PT ;  /* 0x000000340b0b7212 */ /* 0x000fc600078e7809 */
[----:B------:R2:W-:Y:S01]  /*550f0*/  STL [R1+0x1c], R10 ;  /* 0x00001c0a01007387 */ /* 0x0005e20000100800 */
[----:B-1----:R-:W-:-:S03]  /*55100*/  LOP3.LUT R8, R84, R56, R9, 0x78, !PT ;  /* 0x0000003854087212 */ /* 0x002fc600078e7809 */
[----:B------:R0:W5:Y:S01]  /*55110*/  LDL.LU R82, [R1+0x8] ;  /* 0x0000080001527983 */ /* 0x0001620000300800 */
[----:B------:R-:W-:Y:S01]  /*55120*/  LOP3.LUT R12, R12, R48, R9, 0x78, !PT ;  /* 0x000000300c0c7212 */ /* 0x000fe200078e7809 */
[----:B------:R-:W-:Y:S02]  /*55130*/  IMAD.MOV.U32 R9, RZ, RZ, 0x1f ;  /* 0x0000001fff097424 */ /* 0x000fe400078e00ff */
[----:B------:R1:W-:Y:S01]  /*55140*/  STL [R1+0xc], R8 ;  /* 0x00000c0801007387 */ /* 0x0003e20000100800 */
[----:B--2---:R-:W-:Y:S02]  /*55150*/  IMAD.MOV.U32 R10, RZ, RZ, -0x1 ;  /* 0xffffffffff0a7424 */ /* 0x004fe400078e00ff */
[----:B01----:R-:W-:-:S07]  /*55160*/  IMAD.MOV.U32 R8, RZ, RZ, R113 ;  /* 0x000000ffff087224 */ /* 0x003fce00078e0071 */
[----:B-----5:R-:W-:Y:S05]  /*55170*/  WARPSYNC.COLLECTIVE R10, `(.L_x_2267) ;  /* 0x000000000a087348 */ /* 0x020fea0003c00000 */
[----:B------:R0:W1:Y:S02]  /*55180*/  SHFL.IDX P0, R9, R8, R252, R9 ;  /* 0x000000fc08097389 */ /* 0x0000640000000009 */
[----:B01---5:R-:W-:Y:S05]  /*55190*/  ENDCOLLECTIVE ;  /* 0x000000000000791b */ /* 0x023fea0003800000 */
.L_x_2267:
        /* <DEDUP_REMOVED lines=19> */
[----:B------:R0:W5:Y:S01]  /*552d0*/  LDL.LU R95, [R1+0x50] ;  /* 0x00005000015f7983 */ /* 0x0001620000300800 */
[----:B-1----:R-:W-:-:S03]  /*552e0*/  IMAD.MOV.U32 R9, RZ, RZ, 0x1f ;  /* 0x0000001fff097424 */ /* 0x002fc600078e00ff */
[----:B------:R1:W-:Y:S02]  /*552f0*/  STL [R1+0x8], R8 ;  /* 0x0000080801007387 */ /* 0x0003e40000100800 */
[----:B01----:R-:W-:-:S07]  /*55300*/  IMAD.MOV.U32 R8, RZ, RZ, R114 ;  /* 0x000000ffff087224 */ /* 0x003fce00078e0072 */
[----:B-----5:R-:W-:Y:S05]  /*55310*/  WARPSYNC.COLLECTIVE R10, `(.L_x_2268) ;  /* 0x000000000a087348 */ /* 0x020fea0003c00000 */
[----:B------:R0:W1:Y:S02]  /*55320*/  SHFL.IDX P0, R9, R8, R252, R9 ;  /* 0x000000fc08097389 */ /* 0x0000640000000009 */
[----:B01---5:R-:W-:Y:S05]  /*55330*/  ENDCOLLECTIVE ;  /* 0x000000000000791b */ /* 0x023fea0003800000 */
.L_x_2268:
[----:B------:R-:W-:Y:S04]  /*55340*/  STL [R1+0x3f0], R114 ;  /* 0x0003f07201007387 */ /* 0x000fe80000100800 */
[----:B------:R0:W5:Y:S01]  /*55350*/  LDL.LU R82, [R1+0x40] ;  /* 0x0000400001527983 */ /* 0x0001620000300800 */
[----:B------:R-:W-:-:S05]  /*55360*/  IMAD.MOV.U32 R83, RZ, RZ, R9 ;  /* 0x000000ffff537224 */ /* 0x000fca00078e0009 */
[----:B------:R-:W-:-:S05]  /*55370*/  LOP3.LUT R9, R81, R78, R83, 0x78, !PT ;  /* 0x0000004e51097212 */ /* 0x000fca00078e7853 */
[----:B------:R1:W-:Y:S04]  /*55380*/  STL [R1+0x54], R9 ;  /* 0x0000540901007387 */ /* 0x0003e80000100800 */
[----:B------:R0:W5:Y:S01]  /*55390*/  LDL.LU R81, [R1+0x30] ;  /* 0x0000300001517983 */ /* 0x0001620000300800 */
[----:B------:R-:W-:-:S03]  /*553a0*/  LOP3.LUT R8, R80, R74, R83, 0x78, !PT ;  /* 0x0000004a50087212 */ /* 0x000fc600078e7853 */
[----:B------:R0:W5:Y:S04]  /*553b0*/  LDL.LU R80, [R1+0x20] ;  /* 0x0000200001507983 */ /* 0x0001680000300800 */
[----:B------:R2:W-:Y:S01]  /*553c0*/  STL [R1+0x44], R8 ;  /* 0x0000440801007387 */ /* 0x0005e20000100800 */
[----:B-1----:R-:W-:-:S03]  /*553d0*/  LOP3.LUT R9, R6, R70, R83, 0x78, !PT ;  /* 0x0000004606097212 */ /* 0x002fc600078e7853 */
[----:B------:R0:W5:Y:S04]  /*553e0*/  LDL.LU R6, [R1+0x10] ;  /* 0x0000100001067983 */ /* 0x0001680000300800 */
[----:B------:R1:W-:Y:S01]  /*553f0*/  STL [R1+0x34], R9 ;  /* 0x0000340901007387 */ /* 0x0003e20000100800 */
[----:B--2---:R-:W-:-:S03]  /*55400*/  LOP3.LUT R8, R0, R66, R83, 0x78, !PT ;  /* 0x0000004200087212 */ /* 0x004fc600078e7853 */
[----:B------:R0:W5:Y:S04]  /*55410*/  LDL.LU R0, [R1] ;  /* 0x0000000001007983 */ /* 0x0001680000300800 */
[----:B------:R2:W-:Y:S01]  /*55420*/  STL [R1+0x24], R8 ;  /* 0x0000240801007387 */ /* 0x0005e20000100800 */
[--C-:B-1----:R-:W-:Y:S02]  /*55430*/  LOP3.LUT R9, R107, R62, R83.reuse, 0x78, !PT ;  /* 0x0000003e6b097212 */ /* 0x102fe400078e7853 */
[----:B--2---:R-:W-:-:S03]  /*55440*/  LOP3.LUT R8, R96, R58, R83, 0x78, !PT ;  /* 0x0000003a60087212 */ /* 0x004fc600078e7853 */
[----:B------:R1:W-:Y:S04]  /*55450*/  STL [R1+0x14], R9 ;  /* 0x0000140901007387 */ /* 0x0003e80000100800 */
[----:B------:R2:W-:Y:S01]  /*55460*/  STL [R1+0x4], R8 ;  /* 0x0000040801007387 */ /* 0x0005e20000100800 */
[----:B-1----:R-:W-:Y:S02]  /*55470*/  IMAD.MOV.U32 R9, RZ, RZ, 0x1f ;  /* 0x0000001fff097424 */ /* 0x002fe400078e00ff */
[----:B0-2---:R-:W-:-:S07]  /*55480*/  IMAD.MOV.U32 R8, RZ, RZ, R115 ;  /* 0x000000ffff087224 */ /* 0x005fce00078e0073 */
[----:B-----5:R-:W-:Y:S05]  /*55490*/  WARPSYNC.COLLECTIVE R10, `(.L_x_2269) ;  /* 0x000000000a087348 */ /* 0x020fea0003c00000 */
[----:B------:R0:W1:Y:S02]  /*554a0*/  SHFL.IDX P0, R9, R8, R252, R9 ;  /* 0x000000fc08097389 */ /* 0x0000640000000009 */
[----:B01---5:R-:W-:Y:S05]  /*554b0*/  ENDCOLLECTIVE ;  /* 0x000000000000791b */ /* 0x023fea0003800000 */
.L_x_2269:
[----:B------:R-:W-:Y:S01]  /*554c0*/  STL [R1+0x3f4], R115 ;  /* 0x0003f47301007387 */ /* 0x000fe20000100800 */
[--C-:B------:R-:W-:Y:S02]  /*554d0*/  LOP3.LUT R15, R15, R54, R83.reuse, 0x78, !PT ;  /* 0x000000360f0f7212 */ /* 0x100fe400078e7853 */
[----:B------:R-:W-:Y:S02]  /*554e0*/  LOP3.LUT R16, R16, R50, R83, 0x78, !PT ;  /* 0x0000003210107212 */ /* 0x000fe400078e7853 */
[--C-:B------:R-:W-:Y:S02]  /*554f0*/  LOP3.LUT R13, R13, R53, R84.reuse, 0x78, !PT ;  /* 0x000000350d0d7212 */ /* 0x100fe400078e7854 */
[----:B------:R-:W-:Y:S02]  /*55500*/  LOP3.LUT R14, R14, R49, R84, 0x78, !PT ;  /* 0x000000310e0e7212 */ /* 0x000fe400078e7854 */
[--C-:B------:R-:W-:Y:S02]  /*55510*/  LOP3.LUT R8, R95, R79, R9.reuse, 0x78, !PT ;  /* 0x0000004f5f087212 */ /* 0x100fe400078e7809 */
[----:B------:R-:W-:-:S03]  /*55520*/  LOP3.LUT R82, R82, R75, R9, 0x78, !PT ;  /* 0x0000004b52527212 */ /* 0x000fc600078e7809 */
[----:B------:R-:W-:Y:S04]  /*55530*/  STL [R1+0x50], R8 ;  /* 0x0000500801007387 */ /* 0x000fe80000100800 */
[----:B------:R-:W-:Y:S01]  /*55540*/  STL [R1+0x40], R82 ;  /* 0x0000405201007387 */ /* 0x000fe20000100800 */
[----:B------:R-:W-:-:S05]  /*55550*/  LOP3.LUT R10, R81, R71, R9, 0x78, !PT ;  /* 0x00000047510a7212 */ /* 0x000fca00078e7809 */
[----:B------:R0:W-:Y:S01]  /*55560*/  STL [R1+0x30], R10 ;  /* 0x0000300a01007387 */ /* 0x0001e20000100800 */
[--C-:B------:R-:W-:Y:S02]  /*55570*/  LOP3.LUT R17, R17, R55, R9.reuse, 0x78, !PT ;  /* 0x0000003711117212 */ /* 0x100fe400078e7809 */
[--C-:B------:R-:W-:Y:S01]  /*55580*/  LOP3.LUT R18, R18, R51, R9.reuse, 0x78, !PT ;  /* 0x0000003312127212 */ /* 0x100fe200078e7809 */
[----:B0-----:R-:W-:Y:S01]  /*55590*/  IMAD.MOV.U32 R10, RZ, RZ, -0x1 ;  /* 0xffffffffff0a7424 */ /* 0x001fe200078e00ff */
[----:B------:R-:W-:-:S05]  /*555a0*/  LOP3.LUT R8, R80, R67, R9, 0x78, !PT ;  /* 0x0000004350087212 */ /* 0x000fca00078e7809 */
[----:B------:R-:W-:Y:S04]  /*555b0*/  STL [R1+0x20], R8 ;  /* 0x0000200801007387 */ /* 0x000fe80000100800 */
[----:B------:R0:W5:Y:S01]  /*555c0*/  LDL.LU R83, [R1+0x60] ;  /* 0x0000600001537983 */ /* 0x0001620000300800 */
[----:B------:R-:W-:-:S05]  /*555d0*/  LOP3.LUT R6, R6, R63, R9, 0x78, !PT ;  /* 0x0000003f06067212 */ /* 0x000fca00078e7809 */
[----:B------:R-:W-:Y:S04]  /*555e0*/  STL [R1+0x10], R6 ;  /* 0x0000100601007387 */ /* 0x000fe80000100800 */
[----:B------:R0:W5:Y:S01]  /*555f0*/  LDL.LU R84, [R1+0x64] ;  /* 0x0000640001547983 */ /* 0x0001620000300800 */
[----:B------:R-:W-:-:S05]  /*55600*/  LOP3.LUT R0, R0, R59, R9, 0x78, !PT ;  /* 0x0000003b00007212 */ /* 0x000fca00078e7809 */
[----:B------:R1:W-:Y:S04]  /*55610*/  STL [R1], R0 ;  /* 0x0000000001007387 */ /* 0x0003e80000100800 */
[----:B------:R0:W5:Y:S04]  /*55620*/  LDL.LU R113, [R1+0x68] ;  /* 0x0000680001717983 */ /* 0x0001680000300800 */
[----:B------:R0:W5:Y:S04]  /*55630*/  LDL.LU R96, [R1+0x6c] ;  /* 0x00006c0001607983 */ /* 0x0001680000300800 */
[----:B------:R0:W5:Y:S04]  /*55640*/  LDL.LU R107, [R1+0x74] ;  /* 0x00007400016b7983 */ /* 0x0001680000300800 */
[----:B-1----:R0:W5:Y:S01]  /*55650*/  LDL.LU R0, [R1+0x7c] ;  /* 0x00007c0001007983 */ /* 0x0021620000300800 */
[----:B------:R-:W-:-:S02]  /*55660*/  IMAD.MOV.U32 R9, RZ, RZ, 0x1f ;  /* 0x0000001fff097424 */ /* 0x000fc400078e00ff */
[----:B------:R-:W-:Y:S01]  /*55670*/  IMAD.MOV.U32 R8, RZ, RZ, R109 ;  /* 0x000000ffff087224 */ /* 0x000fe200078e006d */
[----:B------:R0:W5:Y:S06]  /*55680*/  LDL.LU R112, [R1+0x8c] ;  /* 0x00008c0001707983 */ /* 0x00016c0000300800 */
[----:B0----5:R-:W-:Y:S05]  /*55690*/  WARPSYNC.COLLECTIVE R10, `(.L_x_2270) ;  /* 0x000000000a087348 */ /* 0x021fea0003c00000 */
[----:B------:R1:W2:Y:S02]  /*556a0*/  SHFL.IDX P0, R9, R8, R252, R9 ;  /* 0x000000fc08097389 */ /* 0x0002a40000000009 */
[----:B012--5:R-:W-:Y:S05]  /*556b0*/  ENDCOLLECTIVE ;  /* 0x000000000000791b */ /* 0x027fea0003800000 */
.L_x_2270:
[----:B------:R0:W5:Y:S04]  /*556c0*/  LDL.LU R82, [R1+0xb0] ;  /* 0x0000b00001527983 */ /* 0x0001680000300800 */
[----:B------:R0:W5:Y:S04]  /*556d0*/  LDL.LU R81, [R1+0xbc] ;  /* 0x0000bc0001517983 */ /* 0x0001680000300800 */
[----:B------:R0:W5:Y:S01]  /*556e0*/  LDL.LU R80, [R1+0xcc] ;  /* 0x0000cc0001507983 */ /* 0x0001620000300800 */
[----:B------:R-:W-:-:S03]  /*556f0*/  IMAD.MOV.U32 R8, RZ, RZ, R110 ;  /* 0x000000ffff087224 */ /* 0x000fc600078e006e */
[----:B------:R0:W5:Y:S01]  /*55700*/  LDL.LU R6, [R1+0x10c] ;  /* 0x00010c0001067983 */ /* 0x0001620000300800 */
[----:B------:R-:W-:Y:S02]  /*55710*/  IMAD.MOV.U32 R10, RZ, RZ, R9 ;  /* 0x000000ffff0a7224 */ /* 0x000fe400078e0009 */
[----:B------:R-:W-:-:S03]  /*55720*/  IMAD.MOV.U32 R9, RZ, RZ, 0x1f ;  /* 0x0000001fff097424 */ /* 0x000fc600078e00ff */
        /* <DEDUP_REMOVED lines=8> */
[----:B0-----:R-:W-:-:S07]  /*557b0*/  IMAD.MOV.U32 R10, RZ, RZ, -0x1 ;  /* 0xffffffffff0a7424 */ /* 0x001fce00078e00ff */
[----:B-----5:R-:W-:Y:S05]  /*557c0*/  WARPSYNC.COLLECTIVE R10, `(.L_x_2271) ;  /* 0x000000000a087348 */ /* 0x020fea0003c00000 */
[----:B------:R0:W1:Y:S02]  /*557d0*/  SHFL.IDX P0, R9, R8, R252, R9 ;  /* 0x000000fc08097389 */ /* 0x0000640000000009 */
[----:B01---5:R-:W-:Y:S05]  /*557e0*/  ENDCOLLECTIVE ;  /* 0x000000000000791b */ /* 0x023fea0003800000 */
.L_x_2271:
        /* <DEDUP_REMOVED lines=10> */
[----:B------:R-:W-:-:S07]  /*55890*/  IMAD.MOV.U32 R8, RZ, RZ, R111 ;  /* 0x000000ffff087224 */ /* 0x000fce00078e006f */
[----:B------:R-:W-:Y:S05]  /*558a0*/  WARPSYNC.COLLECTIVE R10, `(.L_x_2272) ;  /* 0x000000000a087348 */ /* 0x000fea0003c00000 */
[----:B------:R0:W1:Y:S02]  /*558b0*/  SHFL.IDX P0, R9, R8, R252, R9 ;  /* 0x000000fc08097389 */ /* 0x0000640000000009 */
[----:B01----:R-:W-:Y:S05]  /*558c0*/  ENDCOLLECTIVE ;  /* 0x000000000000791b */ /* 0x003fea0003800000 */
.L_x_2272:
        /* <DEDUP_REMOVED lines=9> */
[----:B------:R-:W-:-:S07]  /*55960*/  IMAD.MOV.U32 R9, RZ, RZ, 0x1f ;  /* 0x0000001fff097424 */ /* 0x000fce00078e00ff */
[----:B------:R-:W-:Y:S05]  /*55970*/  WARPSYNC.COLLECTIVE R10, `(.L_x_2273) ;  /* 0x000000000a087348 */ /* 0x000fea0003c00000 */
[----:B------:R0:W1:Y:S02]  /*55980*/  SHFL.IDX P0, R9, R8, R252, R9 ;  /* 0x000000fc08097389 */ /* 0x0000640000000009 */
[----:B01----:R-:W-:Y:S05]  /*55990*/  ENDCOLLECTIVE ;  /* 0x000000000000791b */ /* 0x003fea0003800000 */
.L_x_2273:
[----:B------:R-:W-:Y:S02]  /*559a0*/  IMAD.MOV.U32 R8, RZ, RZ, R156 ;  /* 0x000000ffff087224 */ /* 0x000fe400078e009c */
[----:B------:R-:W-:Y:S02]  /*559b0*/  IMAD.MOV.U32 R95, RZ, RZ, R9 ;  /* 0x000000ffff5f7224 */ /* 0x000fe400078e0009 */
[----:B------:R-:W-:-:S07]  /*559c0*/  IMAD.MOV.U32 R9, RZ, RZ, 0x1f ;  /* 0x0000001fff097424 */ /* 0x000fce00078e00ff */
[----:B------:R-:W-:Y:S05]  /*559d0*/  WARPSYNC.COLLECTIVE R10, `(.L_x_2274) ;  /* 0x000000000a087348 */ /* 0x000fea0003c00000 */
[----:B------:R0:W1:Y:S02]  /*559e0*/  SHFL.IDX P0, R9, R8, R252, R9 ;  /* 0x000000fc08097389 */ /* 0x0000640000000009 */
[----:B01----:R-:W-:Y:S05]  /*559f0*/  ENDCOLLECTIVE ;  /* 0x000000000000791b */ /* 0x003fea0003800000 */
.L_x_2274:
[----:B------:R-:W-:Y:S04]  /*55a00*/  STL [R1+0x3f8], R109 ;  /* 0x0003f86d01007387 */ /* 0x000fe80000100800 */
[----:B------:R-:W-:Y:S04]  /*55a10*/  STL [R1+0x3fc], R110 ;  /* 0x0003fc6e01007387 */ /* 0x000fe80000100800 */
[----:B------:R-:W-:Y:S04]  /*55a20*/  STL [R1+0x400], R111 ;  /* 0x0004006f01007387 */ /* 0x000fe80000100800 */
[----:B------:R0:W-:Y:S04]  /*55a30*/  STL [R1+0x404], R3 ;  /* 0x0004040301007387 */ /* 0x0001e80000100800 */
[----:B------:R1:W5:Y:S01]  /*55a40*/  LDL.LU R108, [R1+0x70] ;  /* 0x00007000016c7983 */ /* 0x0003620000300800 */
[----:B------:R-:W-:-:S03]  /*55a50*/  IMAD.MOV.U32 R8, RZ, RZ, R9 ;  /* 0x000000ffff087224 */ /* 0x000fc600078e0009 */
[----:B------:R-:W-:Y:S02]  /*55a60*/  STL [R1+0x408], R156 ;  /* 0x0004089c01007387 */ /* 0x000fe40000100800 */
[--C-:B0-----:R-:W-:Y:S02]  /*55a70*/  LOP3.LUT R3, R0, R68, R8.reuse, 0x78, !PT ;  /* 0x0000004400037212 */ /* 0x101fe400078e7808 */
[----:B------:R1:W5:Y:S01]  /*55a80*/  LDL.LU R0, [R1+0x80] ;  /* 0x0000800001007983 */ /* 0x0003620000300800 */
[----:B------:R-:W-:-:S03]  /*55a90*/  LOP3.LUT R9, R112, R64, R8, 0x78, !PT ;  /* 0x0000004070097212 */ /* 0x000fc600078e7808 */
[----:B------:R0:W-:Y:S04]  /*55aa0*/  STL [R1+0x7c], R3 ;  /* 0x00007c0301007387 */ /* 0x0001e80000100800 */
        /* <DEDUP_REMOVED lines=9> */
[----:B------:R1:W5:Y:S01]  /*55b40*/  LDL.LU R80, [R1+0xd0] ;  /* 0x0000d00001507983 */ /* 0x0003620000300800 */
[--C-:B------:R-:W-:Y:S02]  /*55b50*/  LOP3.LUT R96, R96, R76, R8.reuse, 0x78, !PT ;  /* 0x0000004c60607212 */ /* 0x100fe400078e7808 */
[--C-:B------:R-:W-:Y:S01]  /*55b60*/  LOP3.LUT R107, R107, R72, R8.reuse, 0x78, !PT ;  /* 0x000000486b6b7212 */ /* 0x100fe200078e7808 */
[----:B------:R0:W-:Y:S01]  /*55b70*/  STL [R1+0xcc], R3 ;  /* 0x0000cc0301007387 */ /* 0x0001e20000100800 */
[----:B------:R-:W-:-:S03]  /*55b80*/  LOP3.LUT R8, R6, R48, R8, 0x78, !PT ;  /* 0x0000003006087212 */ /* 0x000fc600078e7808 */
[----:B------:R1:W5:Y:S04]  /*55b90*/  LDL.LU R6, [R1+0x110] ;  /* 0x0001100001067983 */ /* 0x0003680000300800 */
[----:B0-----:R1:W5:Y:S01]  /*55ba0*/  LDL.LU R3, [R1+0x84] ;  /* 0x0000840001037983 */ /* 0x0013620000300800 */
[----:B------:R-:W-:-:S03]  /*55bb0*/  IMAD.MOV.U32 R9, RZ, RZ, 0x1f ;  /* 0x0000001fff097424 */ /* 0x000fc600078e00ff */
[----:B------:R0:W-:Y:S02]  /*55bc0*/  STL [R1+0x10c], R8 ;  /* 0x00010c0801007387 */ /* 0x0001e40000100800 */
[----:B01----:R-:W-:-:S07]  /*55bd0*/  IMAD.MOV.U32 R8, RZ, RZ, R157 ;  /* 0x000000ffff087224 */ /* 0x003fce00078e009d */
[----:B-----5:R-:W-:Y:S05]  /*55be0*/  WARPSYNC.COLLECTIVE R10, `(.L_x_2275) ;  /* 0x000000000a087348 */ /* 0x020fea0003c00000 */
[----:B------:R0:W1:Y:S02]  /*55bf0*/  SHFL.IDX P0, R9, R8, R252, R9 ;  /* 0x000000fc08097389 */ /* 0x0000640000000009 */
[----:B01---5:R-:W-:Y:S05]  /*55c00*/  ENDCOLLECTIVE ;  /* 0x000000000000791b */ /* 0x023fea0003800000 */
.L_x_2275:
[----:B------:R-:W-:Y:S01]  /*55c10*/  STL [R1+0x40c], R157 ;  /* 0x00040c9d01007387 */ /* 0x000fe20000100800 */
[----:B------:R-:W-:-:S03]  /*55c20*/  LOP3.LUT R8, R0, R69, R9, 0x78, !PT ;  /* 0x0000004500087212 */ /* 0x000fc600078e7809 */
        /* <DEDUP_REMOVED lines=12> */
[----:B------:R0:W5:Y:S01]  /*55cf0*/  LDL.LU R80, [R1+0x114] ;  /* 0x0001140001507983 */ /* 0x0001620000300800 */
[--C-:B------:R-:W-:Y:S02]  /*55d00*/  LOP3.LUT R108, R108, R77, R9.reuse, 0x78, !PT ;  /* 0x0000004d6c6c7212 */ /* 0x100fe400078e7809 */
[--C-:B------:R-:W-:Y:S02]  /*55d10*/  LOP3.LUT R116, R116, R73, R9.reuse, 0x78, !PT ;  /* 0x0000004974747212 */ /* 0x100fe400078e7809 */
[----:B------:R-:W-:Y:S01]  /*55d20*/  LOP3.LUT R9, R6, R49, R9, 0x78, !PT ;  /* 0x0000003106097212 */ /* 0x000fe200078e7809 */
[----:B------:R1:W-:Y:S01]  /*55d30*/  STL [R1+0xd0], R8 ;  /* 0x0000d00801007387 */ /* 0x0003e20000100800 */
[----:B--2---:R-:W-:-:S03]  /*55d40*/  IMAD.MOV.U32 R10, RZ, RZ, -0x1 ;  /* 0xffffffffff0a7424 */ /* 0x004fc600078e00ff */
[----:B------:R0:W5:Y:S04]  /*55d50*/  LDL.LU R6, [R1+0x78] ;  /* 0x0000780001067983 */ /* 0x0001680000300800 */
[----:B------:R2:W-:Y:S01]  /*55d60*/  STL [R1+0x110], R9 ;  /* 0x0001100901007387 */ /* 0x0005e20000100800 */
[----:B-1----:R-:W-:Y:S02]  /*55d70*/  IMAD.MOV.U32 R8, RZ, RZ, R158 ;  /* 0x000000ffff087224 */ /* 0x002fe400078e009e */
[----:B0-2---:R-:W-:-:S07]  /*55d80*/  IMAD.MOV.U32 R9, RZ, RZ, 0x1f ;  /* 0x0000001fff097424 */ /* 0x005fce00078e00ff */
[----:B-----5:R-:W-:Y:S05]  /*55d90*/  WARPSYNC.COLLECTIVE R10, `(.L_x_2276) ;  /* 0x000000000a087348 */ /* 0x020fea0003c00000 */
[----:B------:R0:W1:Y:S02]  /*55da0*/  SHFL.IDX P0, R9, R8, R252, R9 ;  /* 0x000000fc08097389 */ /* 0x0000640000000009 */
[----:B01---5:R-:W-:Y:S05]  /*55db0*/  ENDCOLLECTIVE ;  /* 0x000000000000791b */ /* 0x023fea0003800000 */
.L_x_2276:
        /* <DEDUP_REMOVED lines=19> */
[--C-:B------:R-:W-:Y:S02]  /*55ef0*/  LOP3.LUT R117, R117, R78, R10.reuse, 0x78, !PT ;  /* 0x0000004e75757212 */ /* 0x100fe400078e780a */
[----:B------:R-:W-:Y:S01]  /*55f00*/  LOP3.LUT R118, R118, R74, R10, 0x78, !PT ;  /* 0x0000004a76767212 */ /* 0x000fe200078e780a */
[----:B------:R2:W-:Y:S01]  /*55f10*/  STL [R1+0x114], R9 ;  /* 0x0001140901007387 */ /* 0x0005e20000100800 */
[----:B------:R-:W-:Y:S02]  /*55f20*/  IMAD.MOV.U32 R10, RZ, RZ, -0x1 ;  /* 0xffffffffff0a7424 */ /* 0x000fe400078e00ff */
[----:B-1----:R-:W-:Y:S02]  /*55f30*/  IMAD.MOV.U32 R8, RZ, RZ, R159 ;  /* 0x000000ffff087224 */ /* 0x002fe400078e009f */
[----:B0-2---:R-:W-:-:S07]  /*55f40*/  IMAD.MOV.U32 R9, RZ, RZ, 0x1f ;  /* 0x0000001fff097424 */ /* 0x005fce00078e00ff */
[----:B-----5:R-:W-:Y:S05]  /*55f50*/  WARPSYNC.COLLECTIVE R10, `(.L_x_2277) ;  /* 0x000000000a087348 */ /* 0x020fea0003c00000 */
[----:B------:R0:W1:Y:S02]  /*55f60*/  SHFL.IDX P0, R9, R8, R252, R9 ;  /* 0x000000fc08097389 */ /* 0x0000640000000009 */
[----:B01---5:R-:W-:Y:S05]  /*55f70*/  ENDCOLLECTIVE ;  /* 0x000000000000791b */ /* 0x023fea0003800000 */
.L_x_2277:
        /* <DEDUP_REMOVED lines=19> */
[----:B------:R-:W-:-:S03]  /*560b0*/  LOP3.LUT R119, R119, R79, R8, 0x78, !PT ;  /* 0x0000004f77777212 */ /* 0x000fc600078e7808 */
[----:B------:R2:W-:Y:S01]  /*560c0*/  STL [R1+0xd8], R9 ;  /* 0x0000d80901007387 */ /* 0x0005e20000100800 */
[----:B------:R-:W-:-:S03]  /*560d0*/  LOP3.LUT R8, R80, R51, R8, 0x78, !PT ;  /* 0x0000003350087212 */ /* 0x000fc600078e7808 */
[----:B------:R0:W5:Y:S04]  /*560e0*/  LDL.LU R80, [R1+0x2a8] ;  /* 0x0002a80001507983 */ /* 0x0001680000300800 */
[----:B------:R0:W5:Y:S01]  /*560f0*/  LDL.LU R110, [R1+0x298] ;  /* 0x00029800016e7983 */ /* 0x0001620000300800 */
[----:B-1----:R-:W-:Y:S02]  /*56100*/  IMAD.MOV.U32 R10, RZ, RZ, -0x1 ;  /* 0xffffffffff0a7424 */ /* 0x002fe400078e00ff */
[----:B--2---:R-:W-:Y:S01]  /*56110*/  IMAD.MOV.U32 R9, RZ, RZ, 0x1f ;  /* 0x0000001fff097424 */ /* 0x004fe200078e00ff */
[----:B------:R1:W-:Y:S02]  /*56120*/  STL [R1+0x118], R8 ;  /* 0x0001180801007387 */ /* 0x0003e40000100800 */
[----:B01----:R-:W-:-:S07]  /*56130*/  IMAD.MOV.U32 R8, RZ, RZ, R2 ;  /* 0x000000ffff087224 */ /* 0x003fce00078e0002 */
[----:B-----5:R-:W-:Y:S05]  /*56140*/  WARPSYNC.COLLECTIVE R10, `(.L_x_2278) ;  /* 0x000000000a087348 */ /* 0x020fea0003c00000 */
[----:B------:R0:W1:Y:S02]  /*56150*/  SHFL.IDX P0, R9, R8, R252, R9 ;  /* 0x000000fc08097389 */ /* 0x0000640000000009 */
[----:B01---5:R-:W-:Y:S05]  /*56160*/  ENDCOLLECTIVE ;  /* 0x000000000000791b */ /* 0x023fea0003800000 */
.L_x_2278:
[----:B------:R0:W-:Y:S02]  /*56170*/  STL [R1+0x418], R2 ;  /* 0x0004180201007387 */ /* 0x0001e40000100800 */
        /* <DEDUP_REMOVED lines=20> */
[----:B------:R-:W-:-:S03]  /*562c0*/  LOP3.LUT R9, R110, R48, R9, 0x78, !PT ;  /* 0x000000306e097212 */ /* 0x000fc600078e7809 */
[----:B------:R1:W-:Y:S01]  /*562d0*/  STL [R1+0x2a8], R2 ;  /* 0x0002a80201007387 */ /* 0x0003e20000100800 */
[----:B--2---:R-:W-:-:S03]  /*562e0*/  IMAD.MOV.U32 R8, RZ, RZ, R104 ;  /* 0x000000ffff087224 */ /* 0x004fc600078e0068 */
[----:B-1----:R0:W5:Y:S04]  /*562f0*/  LDL.LU R2, [R1+0x294] ;  /* 0x0002940001027983 */ /* 0x0021680000300800 */
[----:B------:R1:W-:Y:S02]  /*56300*/  STL [R1+0x298], R9 ;  /* 0x0002980901007387 */ /* 0x0003e40000100800 */
[----:B01----:R-:W-:-:S07]  /*56310*/  IMAD.MOV.U32 R9, RZ, RZ, 0x1f ;  /* 0x0000001fff097424 */ /* 0x003fce00078e00ff */
[----:B-----5:R-:W-:Y:S05]  /*56320*/  WARPSYNC.COLLECTIVE R10, `(.L_x_2279) ;  /* 0x000000000a087348 */ /* 0x020fea0003c00000 */
[----:B------:R0:W1:Y:S02]  /*56330*/  SHFL.IDX P0, R9, R8, R252, R9 ;  /* 0x000000fc08097389 */ /* 0x0000640000000009 */
[----:B01---5:R-:W-:Y:S05]  /*56340*/  ENDCOLLECTIVE ;  /* 0x000000000000791b */ /* 0x023fea0003800000 */
.L_x_2279:
        /* <DEDUP_REMOVED lines=25> */
[----:B-1----:R-:W-:-:S03]  /*564e0*/  IMAD.MOV.U32 R8, RZ, RZ, R105 ;  /* 0x000000ffff087224 */ /* 0x002fc600078e0069 */
[----:B------:R1:W-:Y:S01]  /*564f0*/  STL [R1+0x294], R9 ;  /* 0x0002940901007387 */ /* 0x0003e20000100800 */
[----:B------:R-:W-:Y:S02]  /*56500*/  IMAD.MOV.U32 R10, RZ, RZ, -0x1 ;  /* 0xffffffffff0a7424 */ /* 0x000fe400078e00ff */
[----:B01----:R-:W-:-:S07]  /*56510*/  IMAD.MOV.U32 R9, RZ, RZ, 0x1f ;  /* 0x0000001fff097424 */ /* 0x003fce00078e00ff */
[----:B-----5:R-:W-:Y:S05]  /*56520*/  WARPSYNC.COLLECTIVE R10, `(.L_x_2280) ;  /* 0x000000000a087348 */ /* 0x020fea0003c00000 */
[----:B------:R0:W1:Y:S02]  /*56530*/  SHFL.IDX P0, R9, R8, R252, R9 ;  /* 0x000000fc08097389 */ /* 0x0000640000000009 */
[----:B01---5:R-:W-:Y:S05]  /*56540*/  ENDCOLLECTIVE ;  /* 0x000000000000791b */ /* 0x023fea0003800000 */
.L_x_2280:
        /* <DEDUP_REMOVED lines=25> */
[----:B------:R-:W-:-:S03]  /*566e0*/  IMAD.MOV.U32 R8, RZ, RZ, R106 ;  /* 0x000000ffff087224 */ /* 0x000fc600078e006a */
[----:B------:R2:W-:Y:S01]  /*566f0*/  STL [R1+0x290], R9 ;  /* 0x0002900901007387 */ /* 0x0005e20000100800 */
[----:B-1----:R-:W-:Y:S02]  /*56700*/  IMAD.MOV.U32 R10, RZ, RZ, -0x1 ;  /* 0xffffffffff0a7424 */ /* 0x002fe400078e00ff */
[----:B0-2---:R-:W-:-:S07]  /*56710*/  IMAD.MOV.U32 R9, RZ, RZ, 0x1f ;  /* 0x0000001fff097424 */ /* 0x005fce00078e00ff */
[----:B-----5:R-:W-:Y:S05]  /*56720*/  WARPSYNC.COLLECTIVE R10, `(.L_x_2281) ;  /* 0x000000000a087348 */ /* 0x020fea0003c00000 */
[----:B------:R0:W1:Y:S02]  /*56730*/  SHFL.IDX P0, R9, R8, R252, R9 ;  /* 0x000000fc08097389 */ /* 0x0000640000000009 */
[----:B01---5:R-:W-:Y:S05]  /*56740*/  ENDCOLLECTIVE ;  /* 0x000000000000791b */ /* 0x023fea0003800000 */
.L_x_2281:
[----:B------:R-:W-:Y:S01]  /*56750*/  STL [R1+0x424], R106 ;  /* 0x0004246a01007387 */ /* 0x000fe20000100800 */
[----:B------:R-:W-:-:S03]  /*56760*/  LOP3.LUT R10, R6, R79, R9, 0x78, !PT ;  /* 0x0000004f060a7212 */ /* 0x000fc600078e7809 */
[----:B------:R0:W5:Y:S04]  /*56770*/  LDL.LU R6, [R1+0x288] ;  /* 0x0002880001067983 */ /* 0x0001680000300800 */
[----:B------:R-:W-:Y:S04]  /*56780*/  STL [R1+0x210], R10 ;  /* 0x0002100a01007387 */ /* 0x000fe80000100800 */
[----:B------:R0:W5:Y:S01]  /*56790*/  LDL.LU R104, [R1+0x278] ;  /* 0x0002780001687983 */ /* 0x0001620000300800 */
[----:B------:R-:W-:-:S03]  /*567a0*/  LOP3.LUT R8, R3, R75, R9, 0x78, !PT ;  /* 0x0000004b03087212 */ /* 0x000fc600078e7809 */
[----:B------:R0:W5:Y:S04]  /*567b0*/  LDL.LU R3, [R1+0x268] ;  /* 0x0002680001037983 */ /* 0x0001680000300800 */
[----:B------:R1:W-:Y:S02]  /*567c0*/  STL [R1+0x2f4], R8 ;  /* 0x0002f40801007387 */ /* 0x0003e40000100800 */
[--C-:B-1----:R-:W-:Y:S02]  /*567d0*/  LOP3.LUT R8, R0, R71, R9.reuse, 0x78, !PT ;  /* 0x0000004700087212 */ /* 0x102fe400078e7809 */
[----:B------:R0:W5:Y:S04]  /*567e0*/  LDL.LU R0, [R1+0x258] ;  /* 0x0002580001007983 */ /* 0x0001680000300800 */
[----:B------:R1:W-:Y:S01]  /*567f0*/  STL [R1+0x2e4], R8 ;  /* 0x0002e40801007387 */ /* 0x0003e20000100800 */
[----:B------:R-:W-:-:S02]  /*56800*/  LOP3.LUT R10, R105, R67, R9, 0x78, !PT ;  /* 0x00000043690a7212 */ /* 0x000fc400078e7809 */
[--C-:B-1----:R-:W-:Y:S02]  /*56810*/  LOP3.LUT R8, R82, R63, R9.reuse, 0x78, !PT ;  /* 0x0000003f52087212 */ /* 0x102fe400078e7809 */
[----:B------:R0:W5:Y:S04]  /*56820*/  LDL.LU R82, [R1+0x248] ;  /* 0x0002480001527983 */ /* 0x0001680000300800 */
[----:B------:R1:W-:Y:S04]  /*56830*/  STL [R1+0x2d4], R10 ;  /* 0x0002d40a01007387 */ /* 0x0003e80000100800 */
[----:B------:R2:W-:Y:S01]  /*56840*/  STL [R1+0x2c4], R8 ;  /* 0x0002c40801007387 */ /* 0x0005e20000100800 */
[----:B-1----:R-:W-:-:S03]  /*56850*/  LOP3.LUT R10, R81, R59, R9, 0x78, !PT ;  /* 0x0000003b510a7212 */ /* 0x002fc600078e7809 */
[----:B------:R0:W5:Y:S01]  /*56860*/  LDL.LU R81, [R1+0x238] ;  /* 0x0002380001517983 */ /* 0x0001620000300800 */
        /* <DEDUP_REMOVED lines=8> */
[----:B--2---:R-:W-:Y:S02]  /*568f0*/  IMAD.MOV.U32 R8, RZ, RZ, R100 ;  /* 0x000000ffff087224 */ /* 0x004fe400078e0064 */
[----:B01----:R-:W-:-:S07]  /*56900*/  IMAD.MOV.U32 R9, RZ, RZ, 0x1f ;  /* 0x0000001fff097424 */ /* 0x003fce00078e00ff */
[----:B-----5:R-:W-:Y:S05]  /*56910*/  WARPSYNC.COLLECTIVE R10, `(.L_x_2282) ;  /* 0x000000000a087348 */ /* 0x020fea0003c00000 */
[----:B------:R0:W1:Y:S02]  /*56920*/  SHFL.IDX P0, R9, R8, R252, R9 ;  /* 0x000000fc08097389 */ /* 0x0000640000000009 */
[----:B01---5:R-:W-:Y:S05]  /*56930*/  ENDCOLLECTIVE ;  /* 0x000000000000791b */ /* 0x023fea0003800000 */
.L_x_2282:
[----:B------:R0:W-:Y:S01]  /*56940*/  STL [R1+0x428], R100 ;  /* 0x0004286401007387 */ /* 0x0001e20000100800 */
[----:B------:R-:W-:-:S05]  /*56950*/  IMAD.MOV.U32 R10, RZ, RZ, R9 ;  /* 0x000000ffff0a7224 */ /* 0x000fca00078e0009 */
[--C-:B------:R-:W-:Y:S02]  /*56960*/  LOP3.LUT R9, R6, R76, R10.reuse, 0x78, !PT ;  /* 0x0000004c06097212 */ /* 0x100fe400078e780a */
[----:B------:R1:W5:Y:S01]  /*56970*/  LDL.LU R6, [R1+0x284] ;  /* 0x0002840001067983 */ /* 0x0003620000300800 */
[----:B------:R-:W-:-:S03]  /*56980*/  LOP3.LUT R8, R104, R72, R10, 0x78, !PT ;  /* 0x0000004868087212 */ /* 0x000fc600078e780a */
[----:B------:R2:W-:Y:S04]  /*56990*/  STL [R1+0x288], R9 ;  /* 0x0002880901007387 */ /* 0x0005e80000100800 */
[----:B0-----:R1:W5:Y:S04]  /*569a0*/  LDL.LU R100, [R1+0x274] ;  /* 0x0002740001647983 */ /* 0x0013680000300800 */
[----:B------:R0:W-:Y:S01]  /*569b0*/  STL [R1+0x278], R8 ;  /* 0x0002780801007387 */ /* 0x0001e20000100800 */
[----:B--2---:R-:W-:-:S03]  /*569c0*/  LOP3.LUT R9, R3, R68, R10, 0x78, !PT ;  /* 0x0000004403097212 */ /* 0x004fc600078e780a */
[----:B------:R1:W5:Y:S04]  /*569d0*/  LDL.LU R3, [R1+0x264] ;  /* 0x0002640001037983 */ /* 0x0003680000300800 */
[----:B------:R-:W-:Y:S04]  /*569e0*/  STL [R1+0x268], R9 ;  /* 0x0002680901007387 */ /* 0x000fe80000100800 */
[----:B------:R1:W5:Y:S01]  /*569f0*/  LDL.LU R104, [R1+0x254] ;  /* 0x0002540001687983 */ /* 0x0003620000300800 */
[----:B0-----:R-:W-:-:S03]  /*56a00*/  LOP3.LUT R8, R0, R64, R10, 0x78, !PT ;  /* 0x0000004000087212 */ /* 0x001fc600078e780a */
[----:B------:R1:W5:Y:S04]  /*56a10*/  LDL.LU R0, [R1+0x244] ;  /* 0x0002440001007983 */ /* 0x0003680000300800 */
[----:B------:R0:W-:Y:S02]  /*56a20*/  STL [R1+0x258], R8 ;  /* 0x0002580801007387 */ /* 0x0001e40000100800 */
[--C-:B0-----:R-:W-:Y:S02]  /*56a30*/  LOP3.LUT R8, R82, R60, R10.reuse, 0x78, !PT ;  /* 0x0000003c52087212 */ /* 0x101fe400078e780a */
        /* <DEDUP_REMOVED lines=8> */
[----:B------:R0:W-:Y:S01]  /*56ac0*/  STL [R1+0x228], R8 ;  /* 0x0002280801007387 */ /* 0x0001e20000100800 */
[----:B------:R-:W-:-:S03]  /*56ad0*/  IMAD.MOV.U32 R10, RZ, RZ, -0x1 ;  /* 0xffffffffff0a7424 */ /* 0x000fc600078e00ff */
[----:B------:R1:W5:Y:S04]  /*56ae0*/  LDL.LU R2, [R1+0x280] ;  /* 0x0002800001027983 */ /* 0x0003680000300800 */
[----:B------:R2:W-:Y:S01]  /*56af0*/  STL [R1+0x20c], R9 ;  /* 0x00020c0901007387 */ /* 0x0005e20000100800 */
[----:B0-----:R-:W-:Y:S02]  /*56b00*/  IMAD.MOV.U32 R8, RZ, RZ, R101 ;  /* 0x000000ffff087224 */ /* 0x001fe400078e0065 */
[----:B-12---:R-:W-:-:S07]  /*56b10*/  IMAD.MOV.U32 R9, RZ, RZ, 0x1f ;  /* 0x0000001fff097424 */ /* 0x006fce00078e00ff */
[----:B-----5:R-:W-:Y:S05]  /*56b20*/  WARPSYNC.COLLECTIVE R10, `(.L_x_2283) ;  /* 0x000000000a087348 */ /* 0x020fea0003c00000 */
[----:B------:R0:W1:Y:S02]  /*56b30*/  SHFL.IDX P0, R9, R8, R252, R9 ;  /* 0x000000fc08097389 */ /* 0x0000640000000009 */
[----:B01---5:R-:W-:Y:S05]  /*56b40*/  ENDCOLLECTIVE ;  /* 0x000000000000791b */ /* 0x023fea0003800000 */
.L_x_2283:
        /* <DEDUP_REMOVED lines=22> */
[----:B--2---:R-:W-:-:S03]  /*56cb0*/  LOP3.LUT R9, R80, R49, R8, 0x78, !PT ;  /* 0x0000003150097212 */ /* 0x004fc600078e7808 */
[----:B------:R1:W-:Y:S01]  /*56cc0*/  STL [R1+0x224], R10 ;  /* 0x0002240a01007387 */ /* 0x0003e20000100800 */
[----:B------:R-:W-:-:S03]  /*56cd0*/  IMAD.MOV.U32 R8, RZ, RZ, R102 ;  /* 0x000000ffff087224 */ /* 0x000fc600078e0066 */
[----:B------:R0:W5:Y:S04]  /*56ce0*/  LDL.LU R80, [R1+0x27c] ;  /* 0x00027c0001507983 */ /* 0x0001680000300800 */
[----:B------:R2:W-:Y:S01]  /*56cf0*/  STL [R1+0x208], R9 ;  /* 0x0002080901007387 */ /* 0x0005e20000100800 */
[----:B-1----:R-:W-:Y:S02]  /*56d00*/  IMAD.MOV.U32 R10, RZ, RZ, -0x1 ;  /* 0xffffffffff0a7424 */ /* 0x002fe400078e00ff */
[----:B0-2---:R-:W-:-:S07]  /*56d10*/  IMAD.MOV.U32 R9, RZ, RZ, 0x1f ;  /* 0x0000001fff097424 */ /* 0x005fce00078e00ff */
[----:B-----5:R-:W-:Y:S05]  /*56d20*/  WARPSYNC.COLLECTIVE R10, `(.L_x_2284) ;  /* 0x000000000a087348 */ /* 0x020fea0003c00000 */
[----:B------:R0:W1:Y:S02]  /*56d30*/  SHFL.IDX P0, R9, R8, R252, R9 ;  /* 0x000000fc08097389 */ /* 0x0000640000000009 */
[----:B01---5:R-:W-:Y:S05]  /*56d40*/  ENDCOLLECTIVE ;  /* 0x000000000000791b */ /* 0x023fea0003800000 */
.L_x_2284:
        /* <DEDUP_REMOVED lines=22> */
[----:B--2---:R-:W-:Y:S01]  /*56eb0*/  IMAD.MOV.U32 R10, RZ, RZ, -0x1 ;  /* 0xffffffffff0a7424 */ /* 0x004fe200078e00ff */
[----:B------:R-:W-:Y:S02]  /*56ec0*/  LOP3.LUT R9, R81, R50, R9, 0x78, !PT ;  /* 0x0000003251097212 */ /* 0x000fe400078e7809 */
[----:B------:R0:W5:Y:S01]  /*56ed0*/  LDL.LU R81, [R1+0x1fc] ;  /* 0x0001fc0001517983 */ /* 0x0001620000300800 */
[----:B-1----:R-:W-:-:S03]  /*56ee0*/  IMAD.MOV.U32 R8, RZ, RZ, R103 ;  /* 0x000000ffff087224 */ /* 0x002fc600078e0067 */
[----:B------:R1:W-:Y:S02]  /*56ef0*/  STL [R1+0x204], R9 ;  /* 0x0002040901007387 */ /* 0x0003e40000100800 */
[----:B01----:R-:W-:-:S07]  /*56f00*/  IMAD.MOV.U32 R9, RZ, RZ, 0x1f ;  /* 0x0000001fff097424 */ /* 0x003fce00078e00ff */
[----:B-----5:R-:W-:Y:S05]  /*56f10*/  WARPSYNC.COLLECTIVE R10, `(.L_x_2285) ;  /* 0x000000000a087348 */ /* 0x020fea0003c00000 */
[----:B------:R0:W1:Y:S02]  /*56f20*/  SHFL.IDX P0, R9, R8, R252, R9 ;  /* 0x000000fc08097389 */ /* 0x0000640000000009 */
[----:B01---5:R-:W-:Y:S05]  /*56f30*/  ENDCOLLECTIVE ;  /* 0x000000000000791b */ /* 0x023fea0003800000 */
.L_x_2285:
        /* <DEDUP_REMOVED lines=22> */
[----:B------:R1:W-:Y:S04]  /*570a0*/  STL [R1+0x21c], R9 ;  /* 0x00021c0901007387 */ /* 0x0003e80000100800 */
[----:B------:R0:W5:Y:S01]  /*570b0*/  LDL.LU R101, [R1+0x1f8] ;  /* 0x0001f80001657983 */ /* 0x0001620000300800 */
[----:B--2---:R-:W-:Y:S01]  /*570c0*/  LOP3.LUT R8, R82, R51, R10, 0x78, !PT ;  /* 0x0000003352087212 */ /* 0x004fe200078e780a */
[----:B-1----:R-:W-:-:S02]  /*570d0*/  IMAD.MOV.U32 R9, RZ, RZ, 0x1f ;  /* 0x0000001fff097424 */ /* 0x002fc400078e00ff */
[----:B------:R0:W5:Y:S01]  /*570e0*/  LDL.LU R82, [R1+0x1e8] ;  /* 0x0001e80001527983 */ /* 0x0001620000300800 */
[----:B------:R-:W-:-:S03]  /*570f0*/  IMAD.MOV.U32 R10, RZ, RZ, -0x1 ;  /* 0xffffffffff0a7424 */ /* 0x000fc600078e00ff */
[----:B------:R1:W-:Y:S02]  /*57100*/  STL [R1+0x200], R8 ;  /* 0x0002000801007387 */ /* 0x0003e40000100800 */
[----:B01----:R-:W-:-:S07]  /*57110*/  IMAD.MOV.U32 R8, RZ, RZ, R97 ;  /* 0x000000ffff087224 */ /* 0x003fce00078e0061 */
[----:B-----5:R-:W-:Y:S05]  /*57120*/  WARPSYNC.COLLECTIVE R10, `(.L_x_2286) ;  /* 0x000000000a087348 */ /* 0x020fea0003c00000 */
[----:B------:R0:W1:Y:S02]  /*57130*/  SHFL.IDX P0, R9, R8, R252, R9 ;  /* 0x000000fc08097389 */ /* 0x0000640000000009 */
[----:B01---5:R-:W-:Y:S05]  /*57140*/  ENDCOLLECTIVE ;  /* 0x000000000000791b */ /* 0x023fea0003800000 */
.L_x_2286:
        /* <DEDUP_REMOVED lines=16> */
[----:B------:R-:W-:Y:S01]  /*57250*/  STL [R1+0x1bc], R10 ;  /* 0x0001bc0a01007387 */ /* 0x000fe20000100800 */
[----:B-1----:R-:W-:-:S03]  /*57260*/  LOP3.LUT R9, R3, R56, R8, 0x78, !PT ;  /* 0x0000003803097212 */ /* 0x002fc600078e7808 */
[----:B------:R0:W5:Y:S04]  /*57270*/  LDL.LU R3, [R1+0x188] ;  /* 0x0001880001037983 */ /* 0x0001680000300800 */
[----:B------:R1:W-:Y:S02]  /*57280*/  STL [R1+0x1ac], R9 ;  /* 0x0001ac0901007387 */ /* 0x0003e40000100800 */
[--C-:B-1----:R-:W-:Y:S02]  /*57290*/  LOP3.LUT R9, R0, R48, R8.reuse, 0x78, !PT ;  /* 0x0000003000097212 */ /* 0x102fe400078e7808 */
[----:B------:R0:W5:Y:S01]  /*572a0*/  LDL.LU R0, [R1+0x1f4] ;  /* 0x0001f40001007983 */ /* 0x0001620000300800 */
[----:B------:R-:W-:Y:S01]  /*572b0*/  LOP3.LUT R10, R102, R52, R8, 0x78, !PT ;  /* 0x00000034660a7212 */ /* 0x000fe200078e7808 */
[----:B------:R-:W-:-:S04]  /*572c0*/  IMAD.MOV.U32 R8, RZ, RZ, R98 ;  /* 0x000000ffff087224 */ /* 0x000fc800078e0062 */
[----:B------:R1:W-:Y:S04]  /*572d0*/  STL [R1+0x19c], R10 ;  /* 0x00019c0a01007387 */ /* 0x0003e80000100800 */
[----:B------:R2:W-:Y:S01]  /*572e0*/  STL [R1+0x18c], R9 ;  /* 0x00018c0901007387 */ /* 0x0005e20000100800 */
[----:B-1----:R-:W-:Y:S02]  /*572f0*/  IMAD.MOV.U32 R10, RZ, RZ, -0x1 ;  /* 0xffffffffff0a7424 */ /* 0x002fe400078e00ff */
[----:B0-2---:R-:W-:-:S07]  /*57300*/  IMAD.MOV.U32 R9, RZ, RZ, 0x1f ;  /* 0x0000001fff097424 */ /* 0x005fce00078e00ff */
[----:B-----5:R-:W-:Y:S05]  /*57310*/  WARPSYNC.COLLECTIVE R10, `(.L_x_2287) ;  /* 0x000000000a087348 */ /* 0x020fea0003c00000 */
[----:B------:R0:W1:Y:S02]  /*57320*/  SHFL.IDX P0, R9, R8, R252, R9 ;  /* 0x000000fc08097389 */ /* 0x0000640000000009 */
[----:B01---5:R-:W-:Y:S05]  /*57330*/  ENDCOLLECTIVE ;  /* 0x000000000000791b */ /* 0x023fea0003800000 */
.L_x_2287:
[----:B------:R0:W-:Y:S04]  /*57340*/  STL [R1+0x43c], R98 ;  /* 0x00043c6201007387 */ /* 0x0001e80000100800 */
[----:B0-----:R0:W5:Y:S01]  /*57350*/  LDL.LU R98, [R1+0x1e4] ;  /* 0x0001e40001627983 */ /* 0x0011620000300800 */
[--C-:B------:R-:W-:Y:S02]  /*57360*/  LOP3.LUT R10, R101, R77, R9.reuse, 0x78, !PT ;  /* 0x0000004d650a7212 */ /* 0x100fe400078e7809 */
[----:B------:R-:W-:-:S03]  /*57370*/  LOP3.LUT R8, R82, R73, R9, 0x78, !PT ;  /* 0x0000004952087212 */ /* 0x000fc600078e7809 */
[----:B------:R1:W-:Y:S04]  /*57380*/  STL [R1+0x1f8], R10 ;  /* 0x0001f80a01007387 */ /* 0x0003e80000100800 */
[----:B------:R0:W5:Y:S04]  /*57390*/  LDL.LU R82, [R1+0x1d4] ;  /* 0x0001d40001527983 */ /* 0x0001680000300800 */
[----:B------:R2:W-:Y:S01]  /*573a0*/  STL [R1+0x1e8], R8 ;  /* 0x0001e80801007387 */ /* 0x0005e20000100800 */
[----:B-1----:R-:W-:-:S03]  /*573b0*/  LOP3.LUT R10, R81, R69, R9, 0x78, !PT ;  /* 0x00000045510a7212 */ /* 0x002fc600078e7809 */
[----:B------:R0:W5:Y:S04]  /*573c0*/  LDL.LU R81, [R1+0x1c4] ;  /* 0x0001c40001517983 */ /* 0x0001680000300800 */
[----:B------:R1:W-:Y:S04]  /*573d0*/  STL [R1+0x1d8], R10 ;  /* 0x0001d80a01007387 */ /* 0x0003e80000100800 */
[----:B------:R0:W5:Y:S01]  /*573e0*/  LDL.LU R97, [R1+0x1b4] ;  /* 0x0001b40001617983 */ /* 0x0001620000300800 */
[----:B--2---:R-:W-:-:S05]  /*573f0*/  LOP3.LUT R8, R80, R65, R9, 0x78, !PT ;  /* 0x0000004150087212 */ /* 0x004fca00078e7809 */
[----:B------:R2:W-:Y:S01]  /*57400*/  STL [R1+0x1c8], R8 ;  /* 0x0001c80801007387 */ /* 0x0005e20000100800 */
[----:B-1----:R-:W-:-:S03]  /*57410*/  LOP3.LUT R10, R2, R61, R9, 0x78, !PT ;  /* 0x0000003d020a7212 */ /* 0x002fc600078e7809 */
[----:B------:R0:W5:Y:S04]  /*57420*/  LDL.LU R2, [R1+0x1a4] ;  /* 0x0001a40001027983 */ /* 0x0001680000300800 */
[----:B------:R1:W-:Y:S04]  /*57430*/  STL [R1+0x1b8], R10 ;  /* 0x0001b80a01007387 */ /* 0x0003e80000100800 */
[----:B------:R0:W5:Y:S01]  /*57440*/  LDL.LU R80, [R1+0x194] ;  /* 0x0001940001507983 */ /* 0x0001620000300800 */
[----:B--2---:R-:W-:-:S03]  /*57450*/  LOP3.LUT R8, R6, R57, R9, 0x78, !PT ;  /* 0x0000003906087212 */ /* 0x004fc600078e7809 */
[----:B------:R0:W5:Y:S04]  /*57460*/  LDL.LU R6, [R1+0x180] ;  /* 0x0001800001067983 */ /* 0x0001680000300800 */
[----:B------:R2:W-:Y:S01]  /*57470*/  STL [R1+0x1a8], R8 ;  /* 0x0001a80801007387 */ /* 0x0005e20000100800 */
[--C-:B-1----:R-:W-:Y:S02]  /*57480*/  LOP3.LUT R10, R100, R53, R9.reuse, 0x78, !PT ;  /* 0x00000035640a7212 */ /* 0x102fe400078e7809 */
[----:B--2---:R-:W-:Y:S02]  /*57490*/  LOP3.LUT R8, R3, R49, R9, 0x78, !PT ;  /* 0x0000003103087212 */ /* 0x004fe400078e7809 */
[----:B------:R0:W5:Y:S01]  /*574a0*/  LDL.LU R3, [R1+0x1f0] ;  /* 0x0001f00001037983 */ /* 0x0001620000300800 */
[----:B------:R-:W-:-:S03]  /*574b0*/  IMAD.MOV.U32 R9, RZ, RZ, 0x1f ;  /* 0x0000001fff097424 */ /* 0x000fc600078e00ff */
[----:B------:R1:W-:Y:S04]  /*574c0*/  STL [R1+0x198], R10 ;  /* 0x0001980a01007387 */ /* 0x0003e80000100800 */
[----:B------:R0:W5:Y:S04]  /*574d0*/  LDL.LU R100, [R1+0x1e0] ;  /* 0x0001e00001647983 */ /* 0x0001680000300800 */
[----:B------:R2:W-:Y:S01]  /*574e0*/  STL [R1+0x188], R8 ;  /* 0x0001880801007387 */ /* 0x0005e20000100800 */
[----:B-1----:R-:W-:Y:S02]  /*574f0*/  IMAD.MOV.U32 R10, RZ, RZ, -0x1 ;  /* 0xffffffffff0a7424 */ /* 0x002fe400078e00ff */
[----:B0-2---:R-:W-:-:S07]  /*57500*/  IMAD.MOV.U32 R8, RZ, RZ, R99 ;  /* 0x000000ffff087224 */ /* 0x005fce00078e0063 */
[----:B-----5:R-:W-:Y:S05]  /*57510*/  WARPSYNC.COLLECTIVE R10, `(.L_x_2288) ;  /* 0x000000000a087348 */ /* 0x020fea0003c00000 */
[----:B------:R0:W1:Y:S02]  /*57520*/  SHFL.IDX P0, R9, R8, R252, R9 ;  /* 0x000000fc08097389 */ /* 0x0000640000000009 */
[----:B01---5:R-:W-:Y:S05]  /*57530*/  ENDCOLLECTIVE ;  /* 0x000000000000791b */ /* 0x023fea0003800000 */
.L_x_2288:
        /* <DEDUP_REMOVED lines=20> */
[--C-:B-1----:R-:W-:Y:S02]  /*57680*/  LOP3.LUT R9, R80, R54, R10.reuse, 0x78, !PT ;  /* 0x0000003650097212 */ /* 0x102fe400078e780a */
[----:B--2---:R-:W-:Y:S02]  /*57690*/  LOP3.LUT R8, R6, R50, R10, 0x78, !PT ;  /* 0x0000003206087212 */ /* 0x004fe400078e780a */
[----:B------:R0:W5:Y:S01]  /*576a0*/  LDL.LU R6, [R1+0x178] ;  /* 0x0001780001067983 */ /* 0x0001620000300800 */
[----:B------:R-:W-:-:S03]  /*576b0*/  IMAD.MOV.U32 R10, RZ, RZ, -0x1 ;  /* 0xffffffffff0a7424 */ /* 0x000fc600078e00ff */
[----:B------:R1:W-:Y:S04]  /*576c0*/  STL [R1+0x194], R9 ;  /* 0x0001940901007387 */ /* 0x0003e80000100800 */
[----:B------:R0:W5:Y:S04]  /*576d0*/  LDL.LU R80, [R1+0x168] ;  /* 0x0001680001507983 */ /* 0x0001680000300800 */
[----:B------:R2:W-:Y:S01]  /*576e0*/  STL [R1+0x180], R8 ;  /* 0x0001800801007387 */ /* 0x0005e20000100800 */
[----:B-1----:R-:W-:Y:S02]  /*576f0*/  IMAD.MOV.U32 R9, RZ, RZ, 0x1f ;  /* 0x0000001fff097424 */ /* 0x002fe400078e00ff */
[----:B0-2---:R-:W-:-:S07]  /*57700*/  IMAD.MOV.U32 R8, RZ, RZ, R5 ;  /* 0x000000ffff087224 */ /* 0x005fce00078e0005 */
[----:B-----5:R-:W-:Y:S05]  /*57710*/  WARPSYNC.COLLECTIVE R10, `(.L_x_2289) ;  /* 0x000000000a087348 */ /* 0x020fea0003c00000 */
[----:B------:R0:W1:Y:S02]  /*57720*/  SHFL.IDX P0, R9, R8, R252, R9 ;  /* 0x000000fc08097389 */ /* 0x0000640000000009 */
[----:B01---5:R-:W-:Y:S05]  /*57730*/  ENDCOLLECTIVE ;  /* 0x000000000000791b */ /* 0x023fea0003800000 */
.L_x_2289:
[----:B------:R-:W-:Y:S01]  /*57740*/  STL [R1+0x444], R5 ;  /* 0x0004440501007387 */ /* 0x000fe20000100800 */
[----:B------:R-:W-:-:S05]  /*57750*/  IMAD.MOV.U32 R8, RZ, RZ, R9 ;  /* 0x000000ffff087224 */ /* 0x000fca00078e0009 */
[--C-:B------:R-:W-:Y:S02]  /*57760*/  LOP3.LUT R9, R3, R79, R8.reuse, 0x78, !PT ;  /* 0x0000004f03097212 */ /* 0x100fe400078e7808 */
[----:B------:R0:W5:Y:S04]  /*57770*/  LDL.LU R3, [R1+0x158] ;  /* 0x0001580001037983 */ /* 0x0001680000300800 */
[----:B------:R1:W-:Y:S02]  /*57780*/  STL [R1+0x1f0], R9 ;  /* 0x0001f00901007387 */ /* 0x0003e40000100800 */
[--C-:B-1----:R-:W-:Y:S02]  /*57790*/  LOP3.LUT R9, R0, R71, R8.reuse, 0x78, !PT ;  /* 0x0000004700097212 */ /* 0x102fe400078e7808 */
[----:B------:R0:W5:Y:S01]  /*577a0*/  LDL.LU R0, [R1+0x148] ;  /* 0x0001480001007983 */ /* 0x0001620000300800 */
[----:B------:R-:W-:-:S05]  /*577b0*/  LOP3.LUT R5, R100, R75, R8, 0x78, !PT ;  /* 0x0000004b64057212 */ /* 0x000fca00078e7808 */
[----:B------:R1:W-:Y:S04]  /*577c0*/  STL [R1+0x1e0], R5 ;  /* 0x0001e00501007387 */ /* 0x0003e80000100800 */
[----:B------:R2:W-:Y:S04]  /*577d0*/  STL [R1+0x1d0], R9 ;  /* 0x0001d00901007387 */ /* 0x0005e80000100800 */
[----:B------:R0:W5:Y:S04]  /*577e0*/  LDL.LU R100, [R1+0x138] ;  /* 0x0001380001647983 */ /* 0x0001680000300800 */
[----:B------:R0:W5:Y:S01]  /*577f0*/  LDL.LU R99, [R1+0x128] ;  /* 0x0001280001637983 */ /* 0x0001620000300800 */
[----:B-1----:R-:W-:-:S05]  /*57800*/  LOP3.LUT R5, R98, R67, R8, 0x78, !PT ;  /* 0x0000004362057212 */ /* 0x002fca00078e7808 */
        /* <DEDUP_REMOVED lines=10> */
[----:B-1----:R-:W-:Y:S01]  /*578b0*/  LOP3.LUT R5, R2, R51, R8, 0x78, !PT ;  /* 0x0000003302057212 */ /* 0x002fe200078e7808 */
[----:B--2---:R-:W-:-:S02]  /*578c0*/  IMAD.MOV.U32 R9, RZ, RZ, 0x1f ;  /* 0x0000001fff097424 */ /* 0x004fc400078e00ff */
[----:B------:R0:W5:Y:S01]  /*578d0*/  LDL.LU R2, [R1+0x164] ;  /* 0x0001640001027983 */ /* 0x0001620000300800 */
[----:B------:R-:W-:-:S07]  /*578e0*/  IMAD.MOV.U32 R8, RZ, RZ, R152 ;  /* 0x000000ffff087224 */ /* 0x000fce00078e0098 */
[----:B0----5:R-:W-:Y:S05]  /*578f0*/  WARPSYNC.COLLECTIVE R10, `(.L_x_2290) ;  /* 0x000000000a087348 */ /* 0x021fea0003c00000 */
[----:B------:R1:W2:Y:S02]  /*57900*/  SHFL.IDX P0, R9, R8, R252, R9 ;  /* 0x000000fc08097389 */ /* 0x0002a40000000009 */
[----:B012--5:R-:W-:Y:S05]  /*57910*/  ENDCOLLECTIVE ;  /* 0x000000000000791b */ /* 0x027fea0003800000 */
.L_x_2290:
[----:B------:R0:W-:Y:S04]  /*57920*/  STL [R1+0x17c], R5 ;  /* 0x00017c0501007387 */ /* 0x0001e80000100800 */
[----:B------:R-:W-:Y:S01]  /*57930*/  STL [R1+0x448], R152 ;  /* 0x0004489801007387 */ /* 0x000fe20000100800 */
[----:B0-----:R-:W-:-:S03]  /*57940*/  LOP3.LUT R5, R6, R76, R9, 0x78, !PT ;  /* 0x0000004c06057212 */ /* 0x001fc600078e7809 */
[----:B------:R0:W5:Y:S01]  /*57950*/  LDL.LU R6, [R1+0x154] ;  /* 0x0001540001067983 */ /* 0x0001620000300800 */
[----:B------:R-:W-:-:S03]  /*57960*/  LOP3.LUT R8, R80, R72, R9, 0x78, !PT ;  /* 0x0000004850087212 */ /* 0x000fc600078e7809 */
[----:B------:R1:W-:Y:S04]  /*57970*/  STL [R1+0x178], R5 ;  /* 0x0001780501007387 */ /* 0x0003e80000100800 */
[----:B-1----:R0:W5:Y:S04]  /*57980*/  LDL.LU R5, [R1+0x144] ;  /* 0x0001440001057983 */ /* 0x0021680000300800 */
[----:B------:R0:W5:Y:S04]  /*57990*/  LDL.LU R97, [R1+0x134] ;  /* 0x0001340001617983 */ /* 0x0001680000300800 */
[----:B------:R1:W-:Y:S04]  /*579a0*/  STL [R1+0x168], R8 ;  /* 0x0001680801007387 */ /* 0x0003e80000100800 */
[----:B------:R0:W5:Y:S01]  /*579b0*/  LDL.LU R80, [R1+0x124] ;  /* 0x0001240001507983 */ /* 0x0001620000300800 */
[----:B-1----:R-:W-:-:S03]  /*579c0*/  LOP3.LUT R8, R3, R68, R9, 0x78, !PT ;  /* 0x0000004403087212 */ /* 0x002fc600078e7809 */
[----:B------:R0:W5:Y:S04]  /*579d0*/  LDL.LU R3, [R1+0x104] ;  /* 0x0001040001037983 */ /* 0x0001680000300800 */
[----:B------:R1:W-:Y:S01]  /*579e0*/  STL [R1+0x158], R8 ;  /* 0x0001580801007387 */ /* 0x0003e20000100800 */
[----:B------:R-:W-:-:S03]  /*579f0*/  LOP3.LUT R10, R0, R64, R9, 0x78, !PT ;  /* 0x00000040000a7212 */ /* 0x000fc600078e7809 */
[----:B------:R0:W5:Y:S04]  /*57a00*/  LDL.LU R0, [R1+0xf4] ;  /* 0x0000f40001007983 */ /* 0x0001680000300800 */
[----:B------:R2:W-:Y:S01]  /*57a10*/  STL [R1+0x148], R10 ;  /* 0x0001480a01007387 */ /* 0x0005e20000100800 */
[--C-:B-1----:R-:W-:Y:S02]  /*57a20*/  LOP3.LUT R8, R100, R60, R9.reuse, 0x78, !PT ;  /* 0x0000003c64087212 */ /* 0x102fe400078e7809 */
[----:B------:R-:W-:-:S03]  /*57a30*/  LOP3.LUT R99, R99, R56, R9, 0x78, !PT ;  /* 0x0000003863637212 */ /* 0x000fc600078e7809 */
[----:B------:R1:W-:Y:S04]  /*57a40*/  STL [R1+0x138], R8 ;  /* 0x0001380801007387 */ /* 0x0003e80000100800 */
[----:B------:R-:W-:Y:S04]  /*57a50*/  STL [R1+0x128], R99 ;  /* 0x0001286301007387 */ /* 0x000fe80000100800 */
[----:B------:R0:W5:Y:S01]  /*57a60*/  LDL.LU R102, [R1+0x170] ;  /* 0x0001700001667983 */ /* 0x0001620000300800 */
[----:B--2---:R-:W-:-:S05]  /*57a70*/  LOP3.LUT R10, R82, R52, R9, 0x78, !PT ;  /* 0x00000034520a7212 */ /* 0x004fca00078e7809 */
[----:B------:R2:W-:Y:S04]  /*57a80*/  STL [R1+0x108], R10 ;  /* 0x0001080a01007387 */ /* 0x0005e80000100800 */
[----:B------:R0:W5:Y:S01]  /*57a90*/  LDL.LU R101, [R1+0x160] ;  /* 0x0001600001657983 */ /* 0x0001620000300800 */
[----:B-1----:R-:W-:Y:S01]  /*57aa0*/  LOP3.LUT R8, R81, R48, R9, 0x78, !PT ;  /* 0x0000003051087212 */ /* 0x002fe200078e7809 */
[----:B------:R-:W-:-:S04]  /*57ab0*/  IMAD.MOV.U32 R9, RZ, RZ, 0x1f ;  /* 0x0000001fff097424 */ /* 0x000fc800078e00ff */
[----:B------:R1:W-:Y:S01]  /*57ac0*/  STL [R1+0xf8], R8 ;  /* 0x0000f80801007387 */ /* 0x0003e20000100800 */
[----:B--2---:R-:W-:-:S03]  /*57ad0*/  IMAD.MOV.U32 R10, RZ, RZ, -0x1 ;  /* 0xffffffffff0a7424 */ /* 0x004fc600078e00ff */
[----:B------:R0:W5:Y:S04]  /*57ae0*/  LDL.LU R100, [R1+0x150] ;  /* 0x0001500001647983 */ /* 0x0001680000300800 */
[----:B------:R0:W5:Y:S01]  /*57af0*/  LDL.LU R82, [R1+0x140] ;  /* 0x0001400001527983 */ /* 0x0001620000300800 */
[----:B-1----:R-:W-:-:S03]  /*57b00*/  IMAD.MOV.U32 R8, RZ, RZ, R153 ;  /* 0x000000ffff087224 */ /* 0x002fc600078e0099 */
[----:B------:R0:W5:Y:S04]  /*57b10*/  LDL.LU R81, [R1+0x130] ;  /* 0x0001300001517983 */ /* 0x0001680000300800 */
[----:B0----5:R-:W-:Y:S05]  /*57b20*/  WARPSYNC.COLLECTIVE R10, `(.L_x_2291) ;  /* 0x000000000a087348 */ /* 0x021fea0003c00000 */
[----:B------:R1:W2:Y:S02]  /*57b30*/  SHFL.IDX P0, R9, R8, R252, R9 ;  /* 0x000000fc08097389 */ /* 0x0002a40000000009 */
[----:B012--5:R-:W-:Y:S05]  /*57b40*/  ENDCOLLECTIVE ;  /* 0x000000000000791b */ /* 0x027fea0003800000 */
.L_x_2291:
[----:B------:R0:W-:Y:S04]  /*57b50*/  STL [R1+0x44c], R153 ;  /* 0x00044c9901007387 */ /* 0x0001e80000100800 */
[----:B------:R1:W5:Y:S01]  /*57b60*/  LDL.LU R104, [R1+0x120] ;  /* 0x0001200001687983 */ /* 0x0003620000300800 */
[----:B------:R-:W-:-:S05]  /*57b70*/  IMAD.MOV.U32 R10, RZ, RZ, R9 ;  /* 0x000000ffff0a7224 */ /* 0x000fca00078e0009 */
[--C-:B------:R-:W-:Y:S02]  /*57b80*/  LOP3.LUT R8, R98, R77, R10.reuse, 0x78, !PT ;  /* 0x0000004d62087212 */ /* 0x100fe400078e780a */
[----:B0-----:R-:W-:-:S03]  /*57b90*/  LOP3.LUT R153, R2, R73, R10, 0x78, !PT ;  /* 0x0000004902997212 */ /* 0x001fc600078e780a */
[----:B------:R0:W-:Y:S01]  /*57ba0*/  STL [R1+0x174], R8 ;  /* 0x0001740801007387 */ /* 0x0001e20000100800 */
[----:B------:R-:W-:-:S03]  /*57bb0*/  LOP3.LUT R152, R6, R69, R10, 0x78, !PT ;  /* 0x0000004506987212 */ /* 0x000fc600078e780a */
        /* <DEDUP_REMOVED lines=8> */
[--C-:B------:R-:W-:Y:S01]  /*57c40*/  LOP3.LUT R98, R80, R57, R10.reuse, 0x78, !PT ;  /* 0x0000003950627212 */ /* 0x100fe200078e780a */
[----:B------:R1:W5:Y:S01]  /*57c50*/  LDL.LU R3, [R1+0x13c] ;  /* 0x00013c0001037983 */ /* 0x0003620000300800 */
[----:B------:R-:W-:Y:S01]  /*57c60*/  LOP3.LUT R5, R5, R65, R10, 0x78, !PT ;  /* 0x0000004105057212 */ /* 0x000fe200078e780a */
[----:B------:R-:W-:Y:S02]  /*57c70*/  IMAD.MOV.U32 R9, RZ, RZ, 0x1f ;  /* 0x0000001fff097424 */ /* 0x000fe400078e00ff */
[----:B------:R1:W5:Y:S01]  /*57c80*/  LDL.LU R80, [R1+0x12c] ;  /* 0x00012c0001507983 */ /* 0x0003620000300800 */
[----:B0-----:R-:W-:-:S03]  /*57c90*/  IMAD.MOV.U32 R8, RZ, RZ, R154 ;  /* 0x000000ffff087224 */ /* 0x001fc600078e009a */
[----:B------:R1:W5:Y:S01]  /*57ca0*/  LDL.LU R110, [R1+0x11c] ;  /* 0x00011c00016e7983 */ /* 0x0003620000300800 */
[----:B------:R-:W-:-:S03]  /*57cb0*/  IMAD.MOV.U32 R10, RZ, RZ, -0x1 ;  /* 0xffffffffff0a7424 */ /* 0x000fc600078e00ff */
[----:B------:R1:W5:Y:S04]  /*57cc0*/  LDL.LU R109, [R1+0xfc] ;  /* 0x0000fc00016d7983 */ /* 0x0003680000300800 */
[----:B------:R1:W5:Y:S02]  /*57cd0*/  LDL.LU R114, [R1+0xec] ;  /* 0x0000ec0001727983 */ /* 0x0003640000300800 */
[----:B-1---5:R-:W-:Y:S05]  /*57ce0*/  WARPSYNC.COLLECTIVE R10, `(.L_x_2292) ;  /* 0x000000000a087348 */ /* 0x022fea0003c00000 */
[----:B------:R0:W2:Y:S02]  /*57cf0*/  SHFL.IDX P0, R9, R8, R252, R9 ;  /* 0x000000fc08097389 */ /* 0x0000a40000000009 */
[----:B012--5:R-:W-:Y:S05]  /*57d00*/  ENDCOLLECTIVE ;  /* 0x000000000000791b */ /* 0x027fea0003800000 */
.L_x_2292:
[--C-:B------:R-:W-:Y:S02]  /*57d10*/  LOP3.LUT R43, R43, R79, R95.reuse, 0x78, !PT ;  /* 0x0000004f2b2b7212 */ /* 0x100fe400078e785f */
[--C-:B------:R-:W-:Y:S02]  /*57d20*/  LOP3.LUT R44, R44, R75, R95.reuse, 0x78, !PT ;  /* 0x0000004b2c2c7212 */ /* 0x100fe400078e785f */
[--C-:B------:R-:W-:Y:S02]  /*57d30*/  LOP3.LUT R45, R45, R71, R95.reuse, 0x78, !PT ;  /* 0x000000472d2d7212 */ /* 0x100fe400078e785f */
[--C-:B------:R-:W-:Y:S02]  /*57d40*/  LOP3.LUT R46, R46, R67, R95.reuse, 0x78, !PT ;  /* 0x000000432e2e7212 */ /* 0x100fe400078e785f */
[--C-:B------:R-:W-:Y:S02]  /*57d50*/  LOP3.LUT R47, R47, R63, R95.reuse, 0x78, !PT ;  /* 0x0000003f2f2f7212 */ /* 0x100fe400078e785f */
[----:B------:R-:W-:-:S02]  /*57d60*/  LOP3.LUT R83, R83, R59, R95, 0x78, !PT ;  /* 0x0000003b53537212 */ /* 0x000fc400078e785f */
[--C-:B------:R-:W-:Y:S02]  /*57d70*/  LOP3.LUT R84, R84, R55, R95.reuse, 0x78, !PT ;  /* 0x0000003754547212 */ /* 0x100fe400078e785f */
[----:B------:R-:W-:Y:S02]  /*57d80*/  LOP3.LUT R95, R113, R51, R95, 0x78, !PT ;  /* 0x00000033715f7212 */ /* 0x000fe400078e785f */
[----:B------:R0:W5:Y:S01]  /*57d90*/  LDL.LU R113, [R1+0xe8] ;  /* 0x0000e80001717983 */ /* 0x0001620000300800 */
[----:B------:R-:W-:Y:S02]  /*57da0*/  IMAD.MOV.U32 R8, RZ, RZ, R9 ;  /* 0x000000ffff087224 */ /* 0x000fe400078e0009 */
[----:B------:R-:W-:-:S03]  /*57db0*/  IMAD.MOV.U32 R9, RZ, RZ, 0x1f ;  /* 0x0000001fff097424 */ /* 0x000fc600078e00ff */
        /* <DEDUP_REMOVED lines=8> */
[--C-:B------:R-:W-:Y:S02]  /*57e40*/  LOP3.LUT R104, R104, R58, R8.reuse, 0x78, !PT ;  /* 0x0000003a68687212 */ /* 0x100fe400078e7808 */
[--C-:B------:R-:W-:Y:S02]  /*57e50*/  LOP3.LUT R2, R2, R54, R8.reuse, 0x78, !PT ;  /* 0x0000003602027212 */ /* 0x100fe400078e7808 */
[----:B------:R-:W-:Y:S01]  /*57e60*/  LOP3.LUT R159, R6, R50, R8, 0x78, !PT ;  /* 0x00000032069f7212 */ /* 0x000fe200078e7808 */
[----:B------:R-:W-:Y:S01]  /*57e70*/  IMAD.MOV.U32 R8, RZ, RZ, R155 ;  /* 0x000000ffff087224 */ /* 0x000fe200078e009b */
[----:B------:R0:W5:Y:S06]  /*57e80*/  LDL.LU R6, [R1+0x30c] ;  /* 0x00030c0001067983 */ /* 0x00016c0000300800 */
[----:B0----5:R-:W-:Y:S05]  /*57e90*/  WARPSYNC.COLLECTIVE R10, `(.L_x_2293) ;  /* 0x000000000a087348 */ /* 0x021fea0003c00000 */
[----:B------:R1:W2:Y:S02]  /*57ea0*/  SHFL.IDX P0, R9, R8, R252, R9 ;  /* 0x000000fc08097389 */ /* 0x0002a40000000009 */
[----:B012--5:R-:W-:Y:S05]  /*57eb0*/  ENDCOLLECTIVE ;  /* 0x000000000000791b */ /* 0x027fea0003800000 */
.L_x_2293:
[--C-:B------:R-:W-:Y:S02]  /*57ec0*/  LOP3.LUT R156, R0, R71, R9.reuse, 0x78, !PT ;  /* 0x00000047009c7212 */ /* 0x100fe400078e7809 */
[----:B------:R0:W5:Y:S01]  /*57ed0*/  LDL.LU R0, [R1+0xe4] ;  /* 0x0000e40001007983 */ /* 0x0001620000300800 */
[--C-:B------:R-:W-:Y:S02]  /*57ee0*/  LOP3.LUT R158, R115, R79, R9.reuse, 0x78, !PT ;  /* 0x0000004f739e7212 */ /* 0x100fe400078e7809 */
[--C-:B------:R-:W-:Y:S02]  /*57ef0*/  LOP3.LUT R157, R111, R75, R9.reuse, 0x78, !PT ;  /* 0x0000004b6f9d7212 */ /* 0x100fe400078e7809 */
[--C-:B------:R-:W-:Y:S01]  /*57f00*/  LOP3.LUT R3, R3, R67, R9.reuse, 0x78, !PT ;  /* 0x0000004303037212 */ /* 0x100fe200078e7809 */
[----:B------:R-:W-:Y:S01]  /*57f10*/  IMAD.MOV.U32 R8, RZ, RZ, R4 ;  /* 0x000000ffff087224 */ /* 0x000fe200078e0004 */
[--C-:B------:R-:W-:Y:S02]  /*57f20*/  LOP3.LUT R111, R80, R63, R9.reuse, 0x78, !PT ;  /* 0x0000003f506f7212 */ /* 0x100fe400078e7809 */
[----:B------:R0:W5:Y:S01]  /*57f30*/  LDL.LU R80, [R1+0x9c] ;  /* 0x00009c0001507983 */ /* 0x0001620000300800 */
[----:B------:R-:W-:-:S03]  /*57f40*/  LOP3.LUT R110, R110, R59, R9, 0x78, !PT ;  /* 0x0000003b6e6e7212 */ /* 0x000fc600078e7809 */
[----:B------:R0:W5:Y:S01]  /*57f50*/  LDL.LU R137, [R1+0x310] ;  /* 0x0003100001897983 */ /* 0x0001620000300800 */
[--C-:B------:R-:W-:Y:S02]  /*57f60*/  LOP3.LUT R109, R109, R55, R9.reuse, 0x78, !PT ;  /* 0x000000376d6d7212 */ /* 0x100fe400078e7809 */
[----:B------:R-:W-:Y:S01]  /*57f70*/  LOP3.LUT R115, R114, R51, R9, 0x78, !PT ;  /* 0x0000003372737212 */ /* 0x000fe200078e7809 */
[----:B------:R-:W-:-:S07]  /*57f80*/  IMAD.MOV.U32 R9, RZ, RZ, 0x1f ;  /* 0x0000001fff097424 */ /* 0x000fce00078e00ff */
[----:B0----5:R-:W-:Y:S05]  /*57f90*/  WARPSYNC.COLLECTIVE R10, `(.L_x_2294) ;  /* 0x000000000a087348 */ /* 0x021fea0003c00000 */
[----:B------:R1:W2:Y:S02]  /*57fa0*/  SHFL.IDX P0, R9, R8, R252, R9 ;  /* 0x000000fc08097389 */ /* 0x0002a40000000009 */
[----:B012--5:R-:W-:Y:S05]  /*57fb0*/  ENDCOLLECTIVE ;  /* 0x000000000000791b */ /* 0x027fea0003800000 */
.L_x_2294:
[----:B------:R-:W-:Y:S02]  /*57fc0*/  IMAD.MOV.U32 R8, RZ, RZ, R92 ;  /* 0x000000ffff087224 */ /* 0x000fe400078e005c */
[----:B------:R-:W-:Y:S02]  /*57fd0*/  IMAD.MOV.U32 R125, RZ, RZ, R9 ;  /* 0x000000ffff7d7224 */ /* 0x000fe400078e0009 */
[----:B------:R-:W-:-:S03]  /*57fe0*/  IMAD.MOV.U32 R9, RZ, RZ, 0x1f ;  /* 0x0000001fff097424 */ /* 0x000fc600078e00ff */
[----:B------:R-:W-:-:S07]  /*57ff0*/  LOP3.LUT R114, R113, R76, R125, 0x78, !PT ;  /* 0x0000004c71727212 */ /* 0x000fce00078e787d */
[----:B------:R-:W-:Y:S05]  /*58000*/  WARPSYNC.COLLECTIVE R10, `(.L_x_2295) ;  /* 0x000000000a087348 */ /* 0x000fea0003c00000 */
[----:B------:R0:W1:Y:S02]  /*58010*/  SHFL.IDX P0, R9, R8, R252, R9 ;  /* 0x000000fc08097389 */ /* 0x0000640000000009 */
[----:B01----:R-:W-:Y:S05]  /*58020*/  ENDCOLLECTIVE ;  /* 0x000000000000791b */ /* 0x003fea0003800000 */
.L_x_2295:
[--C-:B------:R-:W-:Y:S02]  /*58030*/  LOP3.LUT R113, R82, R72, R125.reuse, 0x78, !PT ;  /* 0x0000004852717212 */ /* 0x100fe400078e787d */
[----:B------:R-:W-:Y:S02]  /*58040*/  LOP3.LUT R120, R81, R68, R125, 0x78, !PT ;  /* 0x0000004451787212 */ /* 0x000fe400078e787d */
[----:B------:R0:W5:Y:S04]  /*58050*/  LDL.LU R81, [R1+0xe0] ;  /* 0x0000e00001517983 */ /* 0x0001680000300800 */
[----:B------:R0:W5:Y:S04]  /*58060*/  LDL.LU R82, [R1+0x98] ;  /* 0x0000980001527983 */ /* 0x0001680000300800 */
[----:B------:R0:W5:Y:S01]  /*58070*/  LDL.LU R143, [R1+0x314] ;  /* 0x00031400018f7983 */ /* 0x0001620000300800 */
[----:B------:R-:W-:Y:S01]  /*58080*/  IMAD.MOV.U32 R131, RZ, RZ, R9 ;  /* 0x000000ffff837224 */ /* 0x000fe200078e0009 */
[----:B------:R-:W-:-:S02]  /*58090*/  LOP3.LUT R121, R112, R64, R125, 0x78, !PT ;  /* 0x0000004070797212 */ /* 0x000fc400078e787d */
[--C-:B------:R-:W-:Y:S01]  /*580a0*/  LOP3.LUT R122, R122, R60, R125.reuse, 0x78, !PT ;  /* 0x0000003c7a7a7212 */ /* 0x100fe200078e787d */
[----:B------:R0:W5:Y:S01]  /*580b0*/  LDL.LU R112, [R1+0xdc] ;  /* 0x0000dc0001707983 */ /* 0x0001620000300800 */
[--C-:B------:R-:W-:Y:S02]  /*580c0*/  LOP3.LUT R123, R123, R56, R125.reuse, 0x78, !PT ;  /* 0x000000387b7b7212 */ /* 0x100fe400078e787d */
[--C-:B------:R-:W-:Y:S02]  /*580d0*/  LOP3.LUT R124, R124, R52, R125.reuse, 0x78, !PT ;  /* 0x000000347c7c7212 */ /* 0x100fe400078e787d */
[----:B------:R-:W-:Y:S02]  /*580e0*/  LOP3.LUT R125, R6, R48, R125, 0x78, !PT ;  /* 0x00000030067d7212 */ /* 0x000fe400078e787d */
        /* <DEDUP_REMOVED lines=15> */
.L_x_2296:
[--C-:B------:R-:W-:Y:S02]  /*581e0*/  LOP3.LUT R80, R80, R73, R131.reuse, 0x78, !PT ;  /* 0x0000004950507212 */ /* 0x100fe400078e7883 */
[--C-:B------:R-:W-:Y:S01]  /*581f0*/  LOP3.LUT R126, R126, R69, R131.reuse, 0x78, !PT ;  /* 0x000000457e7e7212 */ /* 0x100fe200078e7883 */
[----:B------:R0:W5:Y:S01]  /*58200*/  LDL.LU R227, [R1+0x338] ;  /* 0x0003380001e37983 */ /* 0x0001620000300800 */
[--C-:B------:R-:W-:Y:S02]  /*58210*/  LOP3.LUT R127, R127, R65, R131.reuse, 0x78, !PT ;  /* 0x000000417f7f7212 */ /* 0x100fe400078e7883 */
[--C-:B------:R-:W-:Y:S01]  /*58220*/  LOP3.LUT R128, R128, R61, R131.reuse, 0x78, !PT ;  /* 0x0000003d80807212 */ /* 0x100fe200078e7883 */
[----:B------:R0:W5:Y:S01]  /*58230*/  LDL.LU R235, [R1+0x33c] ;  /* 0x00033c0001eb7983 */ /* 0x0001620000300800 */
[--C-:B------:R-:W-:Y:S02]  /*58240*/  LOP3.LUT R129, R129, R57, R131.reuse, 0x78, !PT ;  /* 0x0000003981817212 */ /* 0x100fe400078e7883 */
[--C-:B------:R-:W-:Y:S01]  /*58250*/  LOP3.LUT R130, R130, R53, R131.reuse, 0x78, !PT ;  /* 0x0000003582827212 */ /* 0x100fe200078e7883 */
[----:B------:R0:W5:Y:S01]  /*58260*/  LDL.LU R243, [R1+0x340] ;  /* 0x0003400001f37983 */ /* 0x0001620000300800 */
[----:B------:R-:W-:Y:S01]  /*58270*/  LOP3.LUT R131, R137, R49, R131, 0x78, !PT ;  /* 0x0000003189837212 */ /* 0x000fe200078e7883 */
[----:B------:R-:W-:-:S02]  /*58280*/  IMAD.MOV.U32 R8, RZ, RZ, R94 ;  /* 0x000000ffff087224 */ /* 0x000fc400078e005e */
[----:B------:R0:W5:Y:S01]  /*58290*/  LDL.LU R251, [R1+0x344] ;  /* 0x0003440001fb7983 */ /* 0x0001620000300800 */
[----:B------:R-:W-:Y:S02]  /*582a0*/  IMAD.MOV.U32 R137, RZ, RZ, R9 ;  /* 0x000000ffff897224 */ /* 0x000fe400078e0009 */
[----:B------:R-:W-:-:S07]  /*582b0*/  IMAD.MOV.U32 R9, RZ, RZ, 0x1f ;  /* 0x0000001fff097424 */ /* 0x000fce00078e00ff */
[----:B0----5:R-:W-:Y:S05]  /*582c0*/  WARPSYNC.COLLECTIVE R10, `(.L_x_2297) ;  /* 0x000000000a087348 */ /* 0x021fea0003c00000 */
[----:B------:R1:W2:Y:S02]  /*582d0*/  SHFL.IDX P0, R9, R8, R252, R9 ;  /* 0x000000fc08097389 */ /* 0x0002a40000000009 */
[----:B012--5:R-:W-:Y:S05]  /*582e0*/  ENDCOLLECTIVE ;  /* 0x000000000000791b */ /* 0x027fea0003800000 */
.L_x_2297:
[--C-:B------:R-:W-:Y:S02]  /*582f0*/  LOP3.LUT R132, R132, R70, R137.reuse, 0x78, !PT ;  /* 0x0000004684847212 */ /* 0x100fe400078e7889 */
[--C-:B------:R-:W-:Y:S02]  /*58300*/  LOP3.LUT R133, R133, R66, R137.reuse, 0x78, !PT ;  /* 0x0000004285857212 */ /* 0x100fe400078e7889 */
[--C-:B------:R-:W-:Y:S02]  /*58310*/  LOP3.LUT R134, R134, R62, R137.reuse, 0x78, !PT ;  /* 0x0000003e86867212 */ /* 0x100fe400078e7889 */
[--C-:B------:R-:W-:Y:S02]  /*58320*/  LOP3.LUT R135, R135, R58, R137.reuse, 0x78, !PT ;  /* 0x0000003a87877212 */ /* 0x100fe400078e7889 */
[--C-:B------:R-:W-:Y:S02]  /*58330*/  LOP3.LUT R136, R136, R54, R137.reuse, 0x78, !PT ;  /* 0x0000003688887212 */ /* 0x100fe400078e7889 */
[----:B------:R-:W-:-:S02]  /*58340*/  LOP3.LUT R81, R81, R78, R137, 0x78, !PT ;  /* 0x0000004e51517212 */ /* 0x000fc400078e7889 */
[--C-:B------:R-:W-:Y:S01]  /*58350*/  LOP3.LUT R82, R82, R74, R137.reuse, 0x78, !PT ;  /* 0x0000004a52527212 */ /* 0x100fe200078e7889 */
[----:B------:R-:W-:Y:S01]  /*58360*/  IMAD.MOV.U32 R8, RZ, RZ, R88 ;  /* 0x000000ffff087224 */ /* 0x000fe200078e0058 */
[----:B------:R-:W-:Y:S01]  /*58370*/  LOP3.LUT R137, R143, R50, R137, 0x78, !PT ;  /* 0x000000328f897212 */ /* 0x000fe200078e7889 */
[----:B------:R-:W-:Y:S02]  /*58380*/  IMAD.MOV.U32 R143, RZ, RZ, R9 ;  /* 0x000000ffff8f7224 */ /* 0x000fe400078e0009 */
[----:B------:R-:W-:-:S07]  /*58390*/  IMAD.MOV.U32 R9, RZ, RZ, 0x1f ;  /* 0x0000001fff097424 */ /* 0x000fce00078e00ff */
[----:B------:R-:W-:Y:S05]  /*583a0*/  WARPSYNC.COLLECTIVE R10, `(.L_x_2298) ;  /* 0x000000000a087348 */ /* 0x000fea0003c00000 */
[----:B------:R0:W1:Y:S02]  /*583b0*/  SHFL.IDX P0, R9, R8, R252, R9 ;  /* 0x000000fc08097389 */ /* 0x0000640000000009 */
[----:B01----:R-:W-:Y:S05]  /*583c0*/  ENDCOLLECTIVE ;  /* 0x000000000000791b */ /* 0x003fea0003800000 */
.L_x_2298:
[--C-:B------:R-:W-:Y:S02]  /*583d0*/  LOP3.LUT R112, R112, R79, R143.reuse, 0x78, !PT ;  /* 0x0000004f70707212 */ /* 0x100fe400078e788f */
[--C-:B------:R-:W-:Y:S02]  /*583e0*/  LOP3.LUT R138, R138, R71, R143.reuse, 0x78, !PT ;  /* 0x000000478a8a7212 */ /* 0x100fe400078e788f */
[--C-:B------:R-:W-:Y:S02]  /*583f0*/  LOP3.LUT R139, R139, R67, R143.reuse, 0x78, !PT ;  /* 0x000000438b8b7212 */ /* 0x100fe400078e788f */
[--C-:B------:R-:W-:Y:S02]  /*58400*/  LOP3.LUT R140, R140, R63, R143.reuse, 0x78, !PT ;  /* 0x0000003f8c8c7212 */ /* 0x100fe400078e788f */
[--C-:B------:R-:W-:Y:S02]  /*58410*/  LOP3.LUT R141, R141, R59, R143.reuse, 0x78, !PT ;  /* 0x0000003b8d8d7212 */ /* 0x100fe400078e788f */
[----:B------:R-:W-:Y:S01]  /*58420*/  LOP3.LUT R142, R142, R55, R143, 0x78, !PT ;  /* 0x000000378e8e7212 */ /* 0x000fe200078e788f */
[----:B------:R-:W-:Y:S01]  /*58430*/  IMAD.MOV.U32 R8, RZ, RZ, R89 ;  /* 0x000000ffff087224 */ /* 0x000fe200078e0059 */
[----:B------:R-:W-:-:S02]  /*58440*/  LOP3.LUT R0, R0, R75, R143, 0x78, !PT ;  /* 0x0000004b00007212 */ /* 0x000fc400078e788f */
[----:B------:R-:W-:Y:S01]  /*58450*/  LOP3.LUT R143, R163, R51, R143, 0x78, !PT ;  /* 0x00000033a38f7212 */ /* 0x000fe200078e788f */
[----:B------:R-:W-:Y:S02]  /*58460*/  IMAD.MOV.U32 R163, RZ, RZ, R9 ;  /* 0x000000ffffa37224 */ /* 0x000fe400078e0009 */
[----:B------:R-:W-:-:S07]  /*58470*/  IMAD.MOV.U32 R9, RZ, RZ, 0x1f ;  /* 0x0000001fff097424 */ /* 0x000fce00078e00ff */
[----:B------:R-:W-:Y:S05]  /*58480*/  WARPSYNC.COLLECTIVE R10, `(.L_x_2299) ;  /* 0x000000000a087348 */ /* 0x000fea0003c00000 */
[----:B------:R0:W1:Y:S02]  /*58490*/  SHFL.IDX P0, R9, R8, R252, R9 ;  /* 0x000000fc08097389 */ /* 0x0000640000000009 */
[----:B01----:R-:W-:Y:S05]  /*584a0*/  ENDCOLLECTIVE ;  /* 0x000000000000791b */ /* 0x003fea0003800000 */
.L_x_2299:
        /* <DEDUP_REMOVED lines=14> */
.L_x_2300:
        /* <DEDUP_REMOVED lines=14> */
.L_x_2301:
        /* <DEDUP_REMOVED lines=14> */
.L_x_2302:
        /* <DEDUP_REMOVED lines=14> */
.L_x_2303:
        /* <DEDUP_REMOVED lines=14> */
.L_x_2304:
        /* <DEDUP_REMOVED lines=14> */
.L_x_2305:
        /* <DEDUP_REMOVED lines=14> */
.L_x_2306:
        /* <DEDUP_REMOVED lines=14> */
.L_x_2307:
        /* <DEDUP_REMOVED lines=14> */
.L_x_2308:
        /* <DEDUP_REMOVED lines=14> */
.L_x_2309:
        /* <DEDUP_REMOVED lines=8> */
[----:B------:R-:W-:Y:S01]  /*58df0*/  LOP3.LUT R243, R251, R50, R243, 0x78, !PT ;  /* 0x00000032fbf37212 */ /* 0x000fe200078e78f3 */
[----:B------:R-:W-:Y:S02]  /*58e00*/  IMAD.MOV.U32 R251, RZ, RZ, R9 ;  /* 0x000000fffffb7224 */ /* 0x000fe400078e0009 */
[----:B------:R-:W3:Y:S04]  /*58e10*/  LDL.LU R9, [R1+0x5c] ;  /* 0x00005c0001097983 */ /* 0x000ee80000300800 */
        /* <DEDUP_REMOVED lines=44> */
[----:B0-----:R-:W4:Y:S04]  /*590e0*/  LDL.LU R8, [R1] ;  /* 0x0000000001087983 */ /* 0x001f280000300800 */
[----:B---3--:R0:W-:Y:S04]  /*590f0*/  STL [R1+0x10], R9 ;  /* 0x0000100901007387 */ /* 0x0081e80000100800 */
[----:B----4-:R1:W-:Y:S04]  /*59100*/  STL [R1], R8 ;  /* 0x0000000801007387 */ /* 0x0103e80000100800 */
[----:B------:R-:W-:Y:S04]  /*59110*/  STL [R1+0x60], R83 ;  /* 0x0000605301007387 */ /* 0x000fe80000100800 */
[----:B------:R-:W-:Y:S04]  /*59120*/  STL [R1+0x64], R84 ;  /* 0x0000645401007387 */ /* 0x000fe80000100800 */
[----:B------:R-:W-:Y:S04]  /*59130*/  STL [R1+0x68], R95 ;  /* 0x0000685f01007387 */ /* 0x000fe80000100800 */
[----:B------:R-:W-:Y:S04]  /*59140*/  STL [R1+0x6c], R96 ;  /* 0x00006c6001007387 */ /* 0x000fe80000100800 */
        /* <DEDUP_REMOVED lines=12> */
[----:B------:R-:W-:Y:S04]  /*59210*/  STL [R1+0x70], R108 ;  /* 0x0000706c01007387 */ /* 0x000fe80000100800 */
        /* <DEDUP_REMOVED lines=11> */
[----:B---3--:R-:W-:Y:S04]  /*592d0*/  STL [R1+0xd0], R9 ;  /* 0x0000d00901007387 */ /* 0x008fe80000100800 */
[----:B----4-:R0:W-:Y:S04]  /*592e0*/  STL [R1+0x110], R8 ;  /* 0x0001100801007387 */ /* 0x0101e80000100800 */
        /* <DEDUP_REMOVED lines=311> */
[----:B------:R3:W-:Y:S01]  /*5a660*/  STL [R1+0xa0], R8 ;  /* 0x0000a00801007387 */ /* 0x0007e20000100800 */
[----:B-1----:R-:W-:-:S03]  /*5a670*/  IMAD.MOV.U32 R9, RZ, RZ, R6 ;  /* 0x000000ffff097224 */ /* 0x002fc600078e0006 */
[----:B------:R-:W-:Y:S04]  /*5a680*/  STL [R1+0x308], R121 ;  /* 0x0003087901007387 */ /* 0x000fe80000100800 */
[----:B------:R-:W-:Y:S04]  /*5a690*/  STL [R1+0x30c], R125 ;  /* 0x00030c7d01007387 */ /* 0x000fe80000100800 */
[----:B------:R-:W4:Y:S01]  /*5a6a0*/  LDL.LU R6, [R1+0x3e8] ;  /* 0x0003e80001067983 */ /* 0x000f220000300800 */
[----:B---3--:R-:W-:-:S03]  /*5a6b0*/  IMAD.MOV.U32 R8, RZ, RZ, R80 ;  /* 0x000000ffff087224 */ /* 0x008fc600078e0050 */
[----:B------:R0:W5:Y:S04]  /*5a6c0*/  LDL.LU R80, [R1+0x3e4] ;  /* 0x0003e40001507983 */ /* 0x0001680000300800 */
[----:B------:R1:W-:Y:S04]  /*5a6d0*/  STL [R1+0xe4], R9 ;  /* 0x0000e40901007387 */ /* 0x0003e80000100800 */
[----:B------:R3:W-:Y:S04]  /*5a6e0*/  STL [R1+0x9c], R8 ;  /* 0x00009c0801007387 */ /* 0x0007e80000100800 */
[----:B------:R-:W-:Y:S01]  /*5a6f0*/  STL [R1+0x310], R131 ;  /* 0x0003108301007387 */ /* 0x000fe20000100800 */
[----:B-1----:R-:W-:-:S03]  /*5a700*/  IMAD.MOV.U32 R9, RZ, RZ, R81 ;  /* 0x000000ffff097224 */ /* 0x002fc600078e0051 */
[----:B------:R0:W5:Y:S01]  /*5a710*/  LDL.LU R81, [R1+0x3e0] ;  /* 0x0003e00001517983 */ /* 0x0001620000300800 */
[----:B---3--:R-:W-:-:S03]  /*5a720*/  IMAD.MOV.U32 R8, RZ, RZ, R82 ;  /* 0x000000ffff087224 */ /* 0x008fc600078e0052 */
[----:B------:R0:W5:Y:S04]  /*5a730*/  LDL.LU R82, [R1+0x3dc] ;  /* 0x0003dc0001527983 */ /* 0x0001680000300800 */
[----:B------:R1:W-:Y:S04]  /*5a740*/  STL [R1+0xe0], R9 ;  /* 0x0000e00901007387 */ /* 0x0003e80000100800 */
[----:B------:R3:W-:Y:S01]  /*5a750*/  STL [R1+0x98], R8 ;  /* 0x0000980801007387 */ /* 0x0007e20000100800 */
[----:B------:R-:W-:-:S03]  /*5a760*/  LOP3.LUT R244, R244, R79, R251, 0x78, !PT ;  /* 0x0000004ff4f47212 */ /* 0x000fc600078e78fb */
[----:B------:R-:W-:Y:S01]  /*5a770*/  STL [R1+0x314], R137 ;  /* 0x0003148901007387 */ /* 0x000fe20000100800 */
[----:B-1----:R-:W-:-:S03]  /*5a780*/  IMAD.MOV.U32 R9, RZ, RZ, R112 ;  /* 0x000000ffff097224 */ /* 0x002fc600078e0070 */
[----:B------:R0:W5:Y:S01]  /*5a790*/  LDL.LU R112, [R1+0x3d8] ;  /* 0x0003d80001707983 */ /* 0x0001620000300800 */
[----:B---3--:R-:W-:Y:S01]  /*5a7a0*/  IMAD.MOV.U32 R8, RZ, RZ, R0 ;  /* 0x000000ffff087224 */ /* 0x008fe200078e0000 */
[--C-:B------:R-:W-:Y:S02]  /*5a7b0*/  LOP3.LUT R245, R245, R75, R251.reuse, 0x78, !PT ;  /* 0x0000004bf5f57212 */ /* 0x100fe400078e78fb */
[----:B------:R0:W5:Y:S01]  /*5a7c0*/  LDL.LU R0, [R1+0x3d4] ;  /* 0x0003d40001007983 */ /* 0x0001620000300800 */
[--C-:B------:R-:W-:Y:S02]  /*5a7d0*/  LOP3.LUT R246, R246, R71, R251.reuse, 0x78, !PT ;  /* 0x00000047f6f67212 */ /* 0x100fe400078e78fb */
[--C-:B------:R-:W-:Y:S01]  /*5a7e0*/  LOP3.LUT R247, R247, R67, R251.reuse, 0x78, !PT ;  /* 0x00000043f7f77212 */ /* 0x100fe200078e78fb */
[----:B------:R1:W-:Y:S01]  /*5a7f0*/  STL [R1+0xdc], R9 ;  /* 0x0000dc0901007387 */ /* 0x0003e20000100800 */
[--C-:B------:R-:W-:Y:S02]  /*5a800*/  LOP3.LUT R248, R248, R63, R251.reuse, 0x78, !PT ;  /* 0x0000003ff8f87212 */ /* 0x100fe400078e78fb */
[--C-:B------:R-:W-:Y:S01]  /*5a810*/  LOP3.LUT R249, R249, R59, R251.reuse, 0x78, !PT ;  /* 0x0000003bf9f97212 */ /* 0x100fe200078e78fb */
[----:B------:R4:W-:Y:S01]  /*5a820*/  STL [R1+0x94], R8 ;  /* 0x0000940801007387 */ /* 0x0009e20000100800 */
[----:B------:R-:W-:-:S02]  /*5a830*/  LOP3.LUT R250, R250, R55, R251, 0x78, !PT ;  /* 0x00000037fafa7212 */ /* 0x000fc400078e78fb */
[----:B--2---:R-:W-:Y:S01]  /*5a840*/  LOP3.LUT R251, R10, R51, R251, 0x78, !PT ;  /* 0x000000330afb7212 */ /* 0x004fe200078e78fb */
[----:B------:R-:W-:Y:S02]  /*5a850*/  IMAD.MOV.U32 R10, RZ, RZ, -0x1 ;  /* 0xffffffffff0a7424 */ /* 0x000fe400078e00ff */
[----:B-1----:R-:W-:Y:S01]  /*5a860*/  IMAD.MOV.U32 R9, RZ, RZ, 0x1f ;  /* 0x0000001fff097424 */ /* 0x002fe200078e00ff */
        /* <DEDUP_REMOVED lines=17> */
.L_x_2310:
[----:B------:R-:W-:Y:S02]  /*5a980*/  IMAD.MOV.U32 R8, RZ, RZ, R80 ;  /* 0x000000ffff087224 */ /* 0x000fe400078e0050 */
[----:B------:R-:W-:Y:S02]  /*5a990*/  IMAD.MOV.U32 R83, RZ, RZ, R9 ;  /* 0x000000ffff537224 */ /* 0x000fe400078e0009 */
[----:B------:R-:W-:-:S07]  /*5a9a0*/  IMAD.MOV.U32 R9, RZ, RZ, 0x1f ;  /* 0x0000001fff097424 */ /* 0x000fce00078e00ff */
[----:B------:R-:W-:Y:S05]  /*5a9b0*/  WARPSYNC.COLLECTIVE R10, `(.L_x_2311) ;  /* 0x000000000a087348 */ /* 0x000fea0003c00000 */
[----:B------:R0:W1:Y:S02]  /*5a9c0*/  SHFL.IDX P0, R9, R8, R252, R9 ;  /* 0x000000fc08097389 */ /* 0x0000640000000009 */
[----:B01----:R-:W-:Y:S05]  /*5a9d0*/  ENDCOLLECTIVE ;  /* 0x000000000000791b */ /* 0x003fea0003800000 */
.L_x_2311:
[----:B------:R-:W-:Y:S02]  /*5a9e0*/  IMAD.MOV.U32 R8, RZ, RZ, R81 ;  /* 0x000000ffff087224 */ /* 0x000fe400078e0051 */
[----:B------:R-:W-:Y:S02]  /*5a9f0*/  IMAD.MOV.U32 R84, RZ, RZ, R9 ;  /* 0x000000ffff547224 */ /* 0x000fe400078e0009 */
[----:B------:R-:W-:-:S07]  /*5aa00*/  IMAD.MOV.U32 R9, RZ, RZ, 0x1f ;  /* 0x0000001fff097424 */ /* 0x000fce00078e00ff */
[----:B------:R-:W-:Y:S05]  /*5aa10*/  WARPSYNC.COLLECTIVE R10, `(.L_x_2312) ;  /* 0x000000000a087348 */ /* 0x000fea0003c00000 */
[----:B------:R0:W1:Y:S02]  /*5aa20*/  SHFL.IDX P0, R9, R8, R252, R9 ;  /* 0x000000fc08097389 */ /* 0x0000640000000009 */
[----:B01----:R-:W-:Y:S05]  /*5aa30*/  ENDCOLLECTIVE ;  /* 0x000000000000791b */ /* 0x003fea0003800000 */
.L_x_2312:
[----:B------:R-:W-:Y:S02]  /*5aa40*/  IMAD.MOV.U32 R8, RZ, RZ, R82 ;  /* 0x000000ffff087224 */ /* 0x000fe400078e0052 */
[----:B------:R-:W-:Y:S02]  /*5aa50*/  IMAD.MOV.U32 R95, RZ, RZ, R9 ;  /* 0x000000ffff5f7224 */ /* 0x000fe400078e0009 */
[----:B------:R-:W-:-:S07]  /*5aa60*/  IMAD.MOV.U32 R9, RZ, RZ, 0x1f ;  /* 0x0000001fff097424 */ /* 0x000fce00078e00ff */
[----:B------:R-:W-:Y:S05]  /*5aa70*/  WARPSYNC.COLLECTIVE R10, `(.L_x_2313) ;  /* 0x000000000a087348 */ /* 0x000fea0003c00000 */
[----:B------:R0:W1:Y:S02]  /*5aa80*/  SHFL.IDX P0, R9, R8, R252, R9 ;  /* 0x000000fc08097389 */ /* 0x0000640000000009 */
[----:B01----:R-:W-:Y:S05]  /*5aa90*/  ENDCOLLECTIVE ;  /* 0x000000000000791b */ /* 0x003fea0003800000 */
.L_x_2313:
[----:B------:R-:W-:Y:S01]  /*5aaa0*/  IMAD.MOV.U32 R8, RZ, RZ, R9 ;  /* 0x000000ffff087224 */ /* 0x000fe200078e0009 */
[----:B------:R-:W-:Y:S06]  /*5aab0*/  BRA `(.L_x_2314) ;  /* 0xffffff3c00987947 */ /* 0x000fec000383ffff */
        .weak           $__internal_2_$__cuda_sm20_div_u16
        .type           $__internal_2_$__cuda_sm20_div_u16,@function
        .size           $__internal_2_$__cuda_sm20_div_u16,(.L_x_5276 - $__internal_2_$__cuda_sm20_div_u16)
$__internal_2_$__cuda_sm20_div_u16:
        /* <DEDUP_REMOVED lines=17> */
[----:B------:R-:W-:-:S05]  /*5abd0*/  @!P0 IMAD.MOV.U32 R9, RZ, RZ, -0x1 ;  /* 0xffffffffff098424 */ /* 0x000fca00078e00ff */
[----:B------:R0:W-:Y:S02]  /*5abe0*/  STL [R1+0x3d0], R9 ;  /* 0x0003d00901007387 */ /* 0x0001e40000100800 */
[----:B0-----:R-:W-:Y:S05]  /*5abf0*/  RET.REL.NODEC R2 `(fused_batch_pir_kernel_transposed_4) ;  /* 0xfffffa5402007950 */ /* 0x001fea0003c3ffff */
.L_x_2315:
        /* <DEDUP_REMOVED lines=16> */
.L_x_5276:


//--------------------- .text.fused_batch_pir_kernel_transposed_2 --------------------------
	.section	.text.fused_batch_pir_kernel_transposed_2,"ax",@progbits
	.align	128
        .global         fused_batch_pir_kernel_transposed_2
        .type           fused_batch_pir_kernel_transposed_2,@function
        .size           fused_batch_pir_kernel_transposed_2,(.L_x_5283 - fused_batch_pir_kernel_transposed_2)
        .other          fused_batch_pir_kernel_transposed_2,@"STO_CUDA_ENTRY STV_DEFAULT"
fused_batch_pir_kernel_transposed_2:
.text.fused_batch_pir_kernel_transposed_2:
[----:B------:R-:W0:Y:S08]  /*0000*/  LDC R1, c[0x0][0x37c] ;  /* 0x0000df00ff017b82 */ /* 0x000e300000000800 */
[----:B------:R-:W1:Y:S01]  /*0010*/  LDC R8, c[0x0][0x360] ;  /* 0x0000d800ff087b82 */ /* 0x000e620000000800 */
[----:B------:R-:W2:Y:S01]  /*0020*/  S2R R7, SR_TID.X ;  /* 0x0000000000077919 */ /* 0x000ea20000002100 */
[----:B0-----:R-:W-:Y:S01]  /*0030*/  VIADD R1, R1, 0xffffffe0 ;  /* 0xffffffe001017836 */ /* 0x001fe20000000000 */
[----:B------:R-:W-:Y:S01]  /*0040*/  BSSY.RECONVERGENT B0, `(.L_x_2316) ;  /* 0x000002c000007945 */ /* 0x000fe20003800200 */
[----:B-1----:R-:W0:Y:S01]  /*0050*/  I2F.U32.RP R6, R8 ;  /* 0x0000000800067306 */ /* 0x002e220000209000 */
[----:B------:R-:W-:Y:S01]  /*0060*/  ISETP.NE.U32.AND P2, PT, R8, RZ, PT ;  /* 0x000000ff0800720c */ /* 0x000fe20003f45070 */
[----:B--2---:R-:W-:-:S05]  /*0070*/  IMAD.IADD R0, R7, 0x1, R8 ;  /* 0x0000000107007824 */ /* 0x004fca00078e0208 */
[C---:B------:R-:W-:Y:S01]  /*0080*/  ISETP.GE.U32.AND P0, PT, R0.reuse, 0x600, PT ;  /* 0x000006000000780c */ /* 0x040fe20003f06070 */
[----:B0-----:R-:W0:Y:S01]  /*0090*/  MUFU.RCP R6, R6 ;  /* 0x0000000600067308 */ /* 0x001e220000001000 */
[----:B------:R-:W-:Y:S02]  /*00a0*/  VIMNMX.U32 R5, PT, PT, R0, 0x600, !PT ;  /* 0x0000060000057848 */ /* 0x000fe40007fe0000 */
[----:B------:R-:W-:-:S04]  /*00b0*/  SEL R4, RZ, 0x1, P0 ;  /* 0x00000001ff047807 */ /* 0x000fc80000000000 */
[----:B------:R-:W-:Y:S01]  /*00c0*/  IADD3 R5, PT, PT, R5, -R0, -R4 ;  /* 0x8000000005057210 */ /* 0x000fe20007ffe804 */
[----:B0-----:R-:W-:-:S04]  /*00d0*/  VIADD R2, R6, 0xffffffe ;  /* 0x0ffffffe06027836 */ /* 0x001fc80000000000 */
[----:B------:R0:W1:Y:S02]  /*00e0*/  F2I.FTZ.U32.TRUNC.NTZ R3, R2 ;  /* 0x0000000200037305 */ /* 0x000064000021f000 */
[----:B0-----:R-:W-:Y:S02]  /*00f0*/  IMAD.MOV.U32 R2, RZ, RZ, RZ ;  /* 0x000000ffff027224 */ /* 0x001fe400078e00ff */
[----:B-1----:R-:W-:-:S04]  /*0100*/  IMAD.MOV R9, RZ, RZ, -R3 ;  /* 0x000000ffff097224 */ /* 0x002fc800078e0a03 */
[----:B------:R-:W-:-:S04]  /*0110*/  IMAD R9, R9, R8, RZ ;  /* 0x0000000809097224 */ /* 0x000fc800078e02ff */
[----:B------:R-:W-:-:S04]  /*0120*/  IMAD.HI.U32 R6, R3, R9, R2 ;  /* 0x0000000903067227 */ /* 0x000fc800078e0002 */
[----:B------:R-:W-:Y:S02]  /*0130*/  IMAD.MOV.U32 R2, RZ, RZ, R7 ;  /* 0x000000ffff027224 */ /* 0x000fe400078e0007 */
[----:B------:R-:W-:-:S04]  /*0140*/  IMAD.HI.U32 R3, R6, R5, RZ ;  /* 0x0000000506037227 */ /* 0x000fc800078e00ff */
[----:B------:R-:W-:-:S04]  /*0150*/  IMAD.MOV R0, RZ, RZ, -R3 ;  /* 0x000000ffff007224 */ /* 0x000fc800078e0a03 */
[----:B------:R-:W-:-:S05]  /*0160*/  IMAD R5, R8, R0, R5 ;  /* 0x0000000008057224 */ /* 0x000fca00078e0205 */
[----:B------:R-:W-:-:S13]  /*0170*/  ISETP.GE.U32.AND P0, PT, R5, R8, PT ;  /* 0x000000080500720c */ /* 0x000fda0003f06070 */
[----:B------:R-:W-:Y:S02]  /*0180*/  @P0 IMAD.IADD R5, R5, 0x1, -R8 ;  /* 0x0000000105050824 */ /* 0x000fe400078e0a08 */
[----:B------:R-:W-:-:S03]  /*0190*/  @P0 VIADD R3, R3, 0x1 ;  /* 0x0000000103030836 */ /* 0x000fc60000000000 */
[----:B------:R-:W-:-:S13]  /*01a0*/  ISETP.GE.U32.AND P1, PT, R5, R8, PT ;  /* 0x000000080500720c */ /* 0x000fda0003f26070 */
[----:B------:R-:W-:Y:S01]  /*01b0*/  @P1 VIADD R3, R3, 0x1 ;  /* 0x0000000103031836 */ /* 0x000fe20000000000 */
[----:B------:R-:W-:-:S05]  /*01c0*/  @!P2 LOP3.LUT R3, RZ, R8, RZ, 0x33, !PT ;  /* 0x00000008ff03a212 */ /* 0x000fca00078e33ff */
[----:B------:R-:W-:-:S05]  /*01d0*/  IMAD.IADD R10, R4, 0x1, R3 ;  /* 0x00000001040a7824 */ /* 0x000fca00078e0203 */
[----:B------:R0:W-:Y:S01]  /*01e0*/  STL [R1+0x1c], R10 ;  /* 0x00001c0a01007387 */ /* 0x0001e20000100800 */
[C---:B------:R-:W-:Y:S02]  /*01f0*/  LOP3.LUT R0, R10.reuse, 0x3, RZ, 0xc0, !PT ;  /* 0x000000030a007812 */ /* 0x040fe400078ec0ff */
[----:B------:R-:W-:Y:S02]  /*0200*/  ISETP.GE.U32.AND P1, PT, R10, 0x3, PT ;  /* 0x000000030a00780c */ /* 0x000fe40003f26070 */
[----:B------:R-:W-:-:S13]  /*0210*/  ISETP.NE.AND P0, PT, R0, 0x3, PT ;  /* 0x000000030000780c */ /* 0x000fda0003f05270 */
[----:B0-----:R-:W-:Y:S05]  /*0220*/  @!P0 BRA `(.L_x_2317) ;  /* 0x0000000000348947 */ /* 0x001fea0003800000 */
[----:B------:R-:W0:Y:S01]  /*0230*/  S2R R5, SR_CgaCtaId ;  /* 0x0000000000057919 */ /* 0x000e220000008800 */
[----:B------:R-:W-:Y:S01]  /*0240*/  MOV R2, 0x400 ;  /* 0x0000040000027802 */ /* 0x000fe20000000f00 */
[----:B------:R-:W-:Y:S02]  /*0250*/  VIADD R0, R10, 0x1 ;  /* 0x000000010a007836 */ /* 0x000fe40000000000 */
[----:B------:R-:W-:-:S03]  /*0260*/  IMAD.MOV.U32 R3, RZ, RZ, RZ ;  /* 0x000000ffff037224 */ /* 0x000fc600078e00ff */
[----:B------:R-:W-:Y:S02]  /*0270*/  LOP3.LUT R0, R0, 0x3, RZ, 0xc0, !PT ;  /* 0x0000000300007812 */ /* 0x000fe400078ec0ff */
[----:B0-----:R-:W-:Y:S01]  /*0280*/  LEA R5, R5, R2, 0x18 ;  /* 0x0000000205057211 */ /* 0x001fe200078ec0ff */
[----:B------:R-:W-:-:S07]  /*0290*/  IMAD.MOV.U32 R2, RZ, RZ, R7 ;  /* 0x000000ffff027224 */ /* 0x000fce00078e0007 */
.L_x_2318:
[----:B------:R-:W-:Y:S02]  /*02a0*/  IMAD R4, R2, 0x10, R5 ;  /* 0x0000001002047824 */ /* 0x000fe400078e0205 */
[----:B------:R-:W-:Y:S02]  /*02b0*/  VIADD R3, R3, 0x1 ;  /* 0x0000000103037836 */ /* 0x000fe40000000000 */
[----:B------:R-:W-:Y:S01]  /*02c0*/  IMAD.IADD R2, R8, 0x1, R2 ;  /* 0x0000000108027824 */ /* 0x000fe200078e0202 */
[----:B------:R0:W-:Y:S02]  /*02d0*/  STS.128 [R4], RZ ;  /* 0x000000ff04007388 */ /* 0x0001e40000000c00 */
[----:B------:R-:W-:-:S13]  /*02e0*/  ISETP.NE.AND P0, PT, R3, R0, PT ;  /* 0x000000000300720c */ /* 0x000fda0003f05270 */
[----:B0-----:R-:W-:Y:S05]  /*02f0*/  @P0 BRA `(.L_x_2318) ;  /* 0xfffffffc00e80947 */ /* 0x001fea000383ffff */
.L_x_2317:
[----:B------:R-:W-:Y:S05]  /*0300*/  BSYNC.RECONVERGENT B0 ;  /* 0x0000000000007941 */ /* 0x000fea0003800200 */
.L_x_2316:
[----:B------:R-:W-:Y:S04]  /*0310*/  BSSY.RECONVERGENT B0, `(.L_x_2319) ;  /* 0x0000010000007945 */ /* 0x000fe80003800200 */
[----:B------:R-:W-:Y:S05]  /*0320*/  @!P1 BRA `(.L_x_2320) ;  /* 0x0000000000389947 */ /* 0x000fea0003800000 */
[----:B------:R-:W0:Y:S01]  /*0330*/  S2R R3, SR_CgaCtaId ;  /* 0x0000000000037919 */ /* 0x000e220000008800 */
[----:B------:R-:W-:-:S04]  /*0340*/  MOV R0, 0x400 ;  /* 0x0000040000007802 */ /* 0x000fc80000000f00 */
[----:B0-----:R-:W-:-:S07]  /*0350*/  LEA R5, R3, R0, 0x18 ;  /* 0x0000000003057211 */ /* 0x001fce00078ec0ff */
.L_x_2321:
        /* <DEDUP_REMOVED lines=11> */
.L_x_2320:
[----:B------:R-:W-:Y:S05]  /*0410*/  BSYNC.RECONVERGENT B0 ;  /* 0x0000000000007941 */ /* 0x000fea0003800200 */
.L_x_2319:
[----:B------:R-:W-:Y:S01]  /*0420*/  BAR.SYNC.DEFER_BLOCKING 0x0 ;  /* 0x0000000000007b1d */ /* 0x000fe20000010000 */
[----:B------:R-:W-:-:S05]  /*0430*/  ISETP.NE.AND P0, PT, R7, RZ, PT ;  /* 0x000000ff0700720c */ /* 0x000fca0003f05270 */
        /* <DEDUP_REMOVED lines=9> */
[----:B------:R-:W1:Y:S02]  /*04d0*/  S2UR UR4, SR_CTAID.X ;  /* 0x00000000000479c3 */ /* 0x000e640000002500 */
[----:B-1----:R-:W-:Y:S01]  /*04e0*/  USHF.L.U32 UR4, UR4, 0xb, URZ ;  /* 0x0000000b04047899 */ /* 0x002fe200080006ff */
[----:B--2---:R-:W-:-:S02]  /*04f0*/  PRMT R0, R13, 0x7771, RZ ;  /* 0x000077710d007816 */ /* 0x004fc400000000ff */
[----:B------:R-:W-:Y:S02]  /*0500*/  PRMT R13, R13, 0x7770, RZ ;  /* 0x000077700d0d7816 */ /* 0x000fe400000000ff */
[----:B------:R-:W-:-:S13]  /*0510*/  ISETP.GE.U32.AND P0, PT, R0, 0xc, PT ;  /* 0x0000000c0000780c */ /* 0x000fda0003f06070 */
[----:B0-----:R-:W-:Y:S05]  /*0520*/  @!P0 BRA `(.L_x_2324) ;  /* 0x0000002c00688947 */ /* 0x001fea0003800000 */
[----:B------:R-:W-:Y:S01]  /*0530*/  VIADD R10, R0, 0xfffffff4 ;  /* 0xfffffff4000a7836 */ /* 0x000fe20000000000 */
[----:B------:R-:W0:Y:S01]  /*0540*/  LDCU.64 UR6, c[0x0][0x388] ;  /* 0x00007100ff0677ac */ /* 0x000e220008000a00 */
[----:B------:R-:W-:-:S07]  /*0550*/  IMAD.MOV.U32 R11, RZ, RZ, RZ ;  /* 0x000000ffff0b7224 */ /* 0x000fce00078e00ff */
.L_x_2326:
        /* <DEDUP_REMOVED lines=318> */
[----:B------:R-:W-:Y:S02]  /*1940*/  LEA.HI R39, R28, R39, R28, 0x8 ;  /* 0x000000271c277211 */ /* 0x000fe400078f401c */
[----:B------:R-:W-:Y:S01]  /*1950*/  LEA.HI R42, R41, R42, R41, 0x8 ;  /* 0x0000002a292a7211 */ /* 0x000fe200078f4029 */
[----:B------:R-:W-:Y:S01]  /*1960*/  IMAD.IADD R26, R12, 0x1, R31 ;  /* 0x000000010c1a7824 */ /* 0x000fe200078e021f */
[----:B------:R-:W-:Y:S01]  /*1970*/  LOP3.LUT R37, R32, R37, RZ, 0x3c, !PT ;  /* 0x0000002520257212 */ /* 0x000fe200078e3cff */
[----:B------:R-:W-:Y:S01]  /*1980*/  IMAD.MOV.U32 R12, RZ, RZ, 0x1 ;  /* 0x00000001ff0c7424 */ /* 0x000fe200078e00ff */
[----:B------:R-:W-:-:S02]  /*1990*/  LOP3.LUT R39, R36, R39, RZ, 0x3c, !PT ;  /* 0x0000002724277212 */ /* 0x000fc400078e3cff */
[----:B------:R-:W-:Y:S02]  /*19a0*/  LOP3.LUT R35, R35, R42, RZ, 0x3c, !PT ;  /* 0x0000002a23237212 */ /* 0x000fe400078e3cff */
[----:B------:R-:W-:Y:S02]  /*19b0*/  LOP3.LUT R27, R27, R26, RZ, 0x3c, !PT ;  /* 0x0000001a1b1b7212 */ /* 0x000fe400078e3cff */
[----:B------:R-:W-:Y:S02]  /*19c0*/  LEA.HI R37, R37, R34, R37, 0xc ;  /* 0x0000002225257211 */ /* 0x000fe400078f6025 */
[----:B------:R-:W-:Y:S02]  /*19d0*/  SHF.L.W.U32.HI R28, R39, 0x7, R39 ;  /* 0x00000007271c7819 */ /* 0x000fe40000010e27 */
[----:B------:R-:W-:Y:S02]  /*19e0*/  LOP3.LUT R46, R43, R46, RZ, 0x3c, !PT ;  /* 0x0000002e2b2e7212 */ /* 0x000fe400078e3cff */
[----:B------:R-:W-:-:S02]  /*19f0*/  LOP3.LUT R41, RZ, R11, RZ, 0x33, !PT ;  /* 0x0000000bff297212 */ /* 0x000fc400078e33ff */
[----:B------:R-:W-:Y:S02]  /*1a00*/  SHF.L.W.U32.HI R32, R35, 0x7, R35 ;  /* 0x0000000723207819 */ /* 0x000fe40000010e23 */
[----:B------:R-:W-:Y:S01]  /*1a10*/  SHF.L.W.U32.HI R27, R27, 0x8, R27 ;  /* 0x000000081b1b7819 */ /* 0x000fe20000010e1b */
[----:B------:R-:W-:Y:S01]  /*1a20*/  IMAD.IADD R41, R0, 0x1, R41 ;  /* 0x0000000100297824 */ /* 0x000fe200078e0229 */
[----:B------:R-:W-:Y:S01]  /*1a30*/  LOP3.LUT R30, R30, R37, RZ, 0x3c, !PT ;  /* 0x000000251e1e7212 */ /* 0x000fe200078e3cff */
[----:B------:R-:W-:Y:S01]  /*1a40*/  IMAD.IADD R37, R37, 0x1, R28 ;  /* 0x0000000125257824 */ /* 0x000fe200078e021c */
[----:B------:R-:W-:Y:S01]  /*1a50*/  SHF.L.W.U32.HI R46, R46, 0x8, R46 ;  /* 0x000000082e2e7819 */ /* 0x000fe20000010e2e */
[----:B------:R-:W-:Y:S01]  /*1a60*/  IMAD.IADD R35, R33, 0x1, R32 ;  /* 0x0000000121237824 */ /* 0x000fe200078e0220 */
[----:B------:R-:W-:Y:S01]  /*1a70*/  SHF.L.W.U32.HI R30, R30, 0x8, R30 ;  /* 0x000000081e1e7819 */ /* 0x000fe20000010e1e */
[----:B------:R-:W-:Y:S01]  /*1a80*/  IMAD.IADD R29, R29, 0x1, R27 ;  /* 0x000000011d1d7824 */ /* 0x000fe200078e021b */
[----:B------:R-:W-:Y:S01]  /*1a90*/  LOP3.LUT R33, R46, R37, RZ, 0x3c, !PT ;  /* 0x000000252e217212 */ /* 0x000fe200078e3cff */
[----:B------:R-:W-:Y:S01]  /*1aa0*/  IMAD.IADD R45, R45, 0x1, R46 ;  /* 0x000000012d2d7824 */ /* 0x000fe200078e022e */
[----:B------:R-:W-:-:S02]  /*1ab0*/  LOP3.LUT R30, R30, R35, RZ, 0x3c, !PT ;  /* 0x000000231e1e7212 */ /* 0x000fc400078e3cff */
[----:B------:R-:W-:Y:S02]  /*1ac0*/  SHF.L.U32 R12, R12, R41, RZ ;  /* 0x000000290c0c7219 */ /* 0x000fe400000006ff */
[----:B------:R-:W-:Y:S02]  /*1ad0*/  LOP3.LUT R31, R31, R29, RZ, 0x3c, !PT ;  /* 0x0000001d1f1f7212 */ /* 0x000fe400078e3cff */
[----:B------:R-:W-:Y:S02]  /*1ae0*/  LEA.HI R33, R33, R42, R33, 0x10 ;  /* 0x0000002a21217211 */ /* 0x000fe400078f8021 */
[----:B------:R-:W-:Y:S02]  /*1af0*/  LEA.HI R45, R30, R45, R30, 0x10 ;  /* 0x0000002d1e2d7211 */ /* 0x000fe400078f801e */
[----:B------:R-:W-:Y:S02]  /*1b00*/  LOP3.LUT P0, R12, R12, UR4, RZ, 0xc0, !PT ;  /* 0x000000040c0c7c12 */ /* 0x000fe4000f80c0ff */
[----:B------:R-:W-:-:S02]  /*1b10*/  SHF.L.W.U32.HI R31, R31, 0x7, R31 ;  /* 0x000000071f1f7819 */ /* 0x000fc40000010e1f */
[----:B------:R-:W-:Y:S01]  /*1b20*/  LOP3.LUT R28, R28, R33, RZ, 0x3c, !PT ;  /* 0x000000211c1c7212 */ /* 0x000fe200078e3cff */
[----:B------:R-:W-:Y:S01]  /*1b30*/  IMAD.IADD R33, R26, 0x1, R19 ;  /* 0x000000011a217824 */ /* 0x000fe200078e0213 */
[----:B------:R-:W-:Y:S01]  /*1b40*/  LOP3.LUT R32, R32, R45, RZ, 0x3c, !PT ;  /* 0x0000002d20207212 */ /* 0x000fe200078e3cff */
[----:B------:R-:W-:Y:S01]  /*1b50*/  IMAD.IADD R30, R31, 0x1, R18 ;  /* 0x000000011f1e7824 */ /* 0x000fe200078e0212 */
[----:B------:R-:W-:Y:S01]  /*1b60*/  LEA.HI R37, R28, R37, RZ, 0xc ;  /* 0x000000251c257211 */ /* 0x000fe200078f60ff */
[----:B------:R-:W-:Y:S01]  /*1b70*/  IMAD.IADD R26, R29, 0x1, R24 ;  /* 0x000000011d1a7824 */ /* 0x000fe200078e0218 */
[----:B------:R-:W-:Y:S02]  /*1b80*/  LEA.HI R32, R32, R35, RZ, 0xc ;  /* 0x0000002320207211 */ /* 0x000fe400078f60ff */
[----:B------:R-:W-:Y:S02]  /*1b90*/  LOP3.LUT R23, R23, R30, RZ, 0x3c, !PT ;  /* 0x0000001e17177212 */ /* 0x000fe400078e3cff */
[----:B------:R-:W-:-:S02]  /*1ba0*/  LOP3.LUT R22, R22, R33, RZ, 0x3c, !PT ;  /* 0x0000002116167212 */ /* 0x000fc400078e3cff */
[----:B------:R-:W-:Y:S01]  /*1bb0*/  LOP3.LUT R28, R13, 0xff, RZ, 0xc0, !PT ;  /* 0x000000ff0d1c7812 */ /* 0x000fe200078ec0ff */
[----:B------:R-:W-:Y:S01]  /*1bc0*/  IMAD.IADD R13, R37, 0x1, R8 ;  /* 0x00000001250d7824 */ /* 0x000fe200078e0208 */
[----:B------:R-:W-:Y:S01]  /*1bd0*/  LOP3.LUT R27, R27, R14, RZ, 0x3c, !PT ;  /* 0x0000000e1b1b7212 */ /* 0x000fe200078e3cff */
[----:B------:R-:W-:Y:S01]  /*1be0*/  @P0 IMAD.IADD R13, R32, 0x1, R9 ;  /* 0x00000001200d0824 */ /* 0x000fe200078e0209 */
        /* <DEDUP_REMOVED lines=8> */
[----:B------:R-:W-:-:S02]  /*1c70*/  SHF.L.W.U32.HI R28, R25, 0xc, R25 ;  /* 0x0000000c191c7819 */ /* 0x000fc40000010e19 */
[----:B------:R-:W-:Y:S02]  /*1c80*/  LOP3.LUT R31, R31, R34, RZ, 0x3c, !PT ;  /* 0x000000221f1f7212 */ /* 0x000fe400078e3cff */
[----:B------:R-:W-:Y:S01]  /*1c90*/  LOP3.LUT R19, R19, R18, RZ, 0x3c, !PT ;  /* 0x0000001213137212 */ /* 0x000fe200078e3cff */
[----:B------:R-:W-:Y:S01]  /*1ca0*/  IMAD.IADD R21, R21, 0x1, R28 ;  /* 0x0000000115157824 */ /* 0x000fe200078e021c */
[----:B------:R-:W-:Y:S02]  /*1cb0*/  LOP3.LUT R20, R20, R23, RZ, 0x3c, !PT ;  /* 0x0000001714147212 */ /* 0x000fe400078e3cff */
        /* <DEDUP_REMOVED lines=298> */
[----:B------:R-:W-:Y:S01]  /*2f60*/  IMAD.IADD R27, R27, 0x1, R2 ;  /* 0x000000011b1b7824 */ /* 0x000fe200078e0202 */
[----:B------:R-:W-:Y:S01]  /*2f70*/  LOP3.LUT R2, R19, R17, RZ, 0x3c, !PT ;  /* 0x0000001113027212 */ /* 0x000fe200078e3cff */
[----:B------:R-:W-:Y:S01]  /*2f80*/  IMAD.IADD R28, R28, 0x1, R3 ;  /* 0x000000011c1c7824 */ /* 0x000fe200078e0203 */
[----:B------:R-:W-:Y:S01]  /*2f90*/  LOP3.LUT R14, R14, R31, RZ, 0x3c, !PT ;  /* 0x0000001f0e0e7212 */ /* 0x000fe200078e3cff */
[----:B------:R-:W-:Y:S01]  /*2fa0*/  IMAD.IADD R8, R17, 0x1, R8 ;  /* 0x0000000111087824 */ /* 0x000fe200078e0208 */
[----:B------:R-:W-:Y:S01]  /*2fb0*/  LEA.HI R21, R2, R21, R2, 0x8 ;  /* 0x0000001502157211 */ /* 0x000fe200078f4002 */
        /* <DEDUP_REMOVED lines=27> */
[----:B------:R-:W-:Y:S02]  /*3170*/  SEL R16, R27, R6, !P0 ;  /* 0x000000061b107207 */ /* 0x000fe40004000000 */
[----:B--2---:R-:W-:-:S04]  /*3180*/  LOP3.LUT R12, R17, R12, RZ, 0x3c, !PT ;  /* 0x0000000c110c7212 */ /* 0x004fc800078e3cff */
[----:B------:R-:W-:Y:S02]  /*3190*/  SEL R8, R12, R8, !P0 ;  /* 0x000000080c087207 */ /* 0x000fe40004000000 */
[----:B------:R-:W-:Y:S02]  /*31a0*/  SEL R15, R15, R12, !P0 ;  /* 0x0000000c0f0f7207 */ /* 0x000fe40004000000 */
[----:B------:R-:W-:Y:S02]  /*31b0*/  SEL R12, R28, R7, !P0 ;  /* 0x000000071c0c7207 */ /* 0x000fe40004000000 */
[----:B---3--:R-:W-:Y:S02]  /*31c0*/  LOP3.LUT R14, R14, R19, RZ, 0x3c, !PT ;  /* 0x000000130e0e7212 */ /* 0x008fe400078e3cff */
[----:B----4-:R-:W-:Y:S02]  /*31d0*/  LOP3.LUT R16, R16, R21, RZ, 0x3c, !PT ;  /* 0x0000001510107212 */ /* 0x010fe400078e3cff */
[----:B-----5:R-:W-:-:S02]  /*31e0*/  LOP3.LUT R12, R12, R23, RZ, 0x3c, !PT ;  /* 0x000000170c0c7212 */ /* 0x020fc400078e3cff */
[----:B------:R-:W-:Y:S02]  /*31f0*/  LOP3.LUT R4, R4, R13, RZ, 0x3c, !PT ;  /* 0x0000000d04047212 */ /* 0x000fe400078e3cff */
[----:B------:R-:W-:Y:S02]  /*3200*/  SEL R9, R14, R9, !P0 ;  /* 0x000000090e097207 */ /* 0x000fe40004000000 */
[----:B------:R-:W-:Y:S02]  /*3210*/  SEL R24, R24, R14, !P0 ;  /* 0x0000000e18187207 */ /* 0x000fe40004000000 */
[----:B------:R-:W-:Y:S02]  /*3220*/  SEL R27, R16, R27, !P0 ;  /* 0x0000001b101b7207 */ /* 0x000fe40004000000 */
[----:B------:R-:W-:Y:S02]  /*3230*/  SEL R6, R6, R16, !P0 ;  /* 0x0000001006067207 */ /* 0x000fe40004000000 */
[----:B------:R-:W-:-:S02]  /*3240*/  SEL R28, R12, R28, !P0 ;  /* 0x0000001c0c1c7207 */ /* 0x000fc40004000000 */
[----:B------:R-:W-:Y:S02]  /*3250*/  SEL R7, R7, R12, !P0 ;  /* 0x0000000c07077207 */ /* 0x000fe40004000000 */
[----:B------:R-:W-:-:S07]  /*3260*/  PRMT R13, R4, 0x7610, R13 ;  /* 0x00007610040d7816 */ /* 0x000fce000000000d */
.L_x_2325:
[----:B------:R-:W-:Y:S01]  /*3270*/  VIADD R11, R11, 0x1 ;  /* 0x000000010b0b7836 */ /* 0x000fe20000000000 */
[----:B------:R-:W-:Y:S02]  /*3280*/  SEL R4, R8, R15, !P3 ;  /* 0x0000000f08047207 */ /* 0x000fe40005800000 */
[----:B------:R-:W-:Y:S02]  /*3290*/  SEL R5, R9, R24, !P3 ;  /* 0x0000001809057207 */ /* 0x000fe40005800000 */
[----:B------:R-:W-:Y:S02]  /*32a0*/  SEL R6, R27, R6, !P3 ;  /* 0x000000061b067207 */ /* 0x000fe40005800000 */
[----:B------:R-:W-:Y:S01]  /*32b0*/  SEL R7, R28, R7, !P3 ;  /* 0x000000071c077207 */ /* 0x000fe20005800000 */
[----:B------:R-:W-:Y:S06]  /*32c0*/  @P2 BRA `(.L_x_2326) ;  /* 0xffffffd000a42947 */ /* 0x000fec000383ffff */
.L_x_2324:
        /* <DEDUP_REMOVED lines=18> */
.L_x_2329:
[----:B------:R-:W1:Y:S01]  /*33f0*/  LDC.64 R6, c[0x3][RZ] ;  /* 0x00c00000ff067b82 */ /* 0x000e620000000a00 */
[----:B------:R-:W-:Y:S02]  /*3400*/  LOP3.LUT R14, R14, 0xff, RZ, 0xc0, !PT ;  /* 0x000000ff0e0e7812 */ /* 0x000fe400078ec0ff */
[----:B------:R-:W-:Y:S02]  /*3410*/  ISETP.NE.AND P2, PT, R11, R10, PT ;  /* 0x0000000a0b00720c */ /* 0x000fe40003f45270 */
[----:B------:R-:W-:-:S03]  /*3420*/  ISETP.NE.AND P1, PT, R14, 0x1, PT ;  /* 0x000000010e00780c */ /* 0x000fc60003f25270 */
[----:B------:R-:W2:Y:S01]  /*3430*/  LDC.64 R4, c[0x3][0x8] ;  /* 0x00c00200ff047b82 */ /* 0x000ea20000000a00 */
[----:B-1----:R-:W-:Y:S02]  /*3440*/  IMAD.IADD R12, R9, 0x1, R6 ;  /* 0x00000001090c7824 */ /* 0x002fe400078e0206 */
[----:B------:R-:W-:-:S03]  /*3450*/  IMAD.IADD R13, R2, 0x1, R7 ;  /* 0x00000001020d7824 */ /* 0x000fc600078e0207 */
[C---:B------:R-:W-:Y:S02]  /*3460*/  LOP3.LUT R17, R12.reuse, 0x1, RZ, 0x3c, !PT ;  /* 0x000000010c117812 */ /* 0x040fe400078e3cff */
        /* <DEDUP_REMOVED lines=285> */
[----:B------:R-:W-:Y:S01]  /*4640*/  SHF.L.W.U32.HI R40, R40, 0x7, R40 ;  /* 0x0000000728287819 */ /* 0x000fe20000010e28 */
[----:B------:R-:W-:Y:S01]  /*4650*/  IMAD.MOV.U32 R43, RZ, RZ, 0x1 ;  /* 0x00000001ff2b7424 */ /* 0x000fe200078e00ff */
        /* <DEDUP_REMOVED lines=16> */
[----:B------:R-:W-:Y:S02]  /*4760*/  SHF.L.W.U32.HI R37, R38, 0xc, R38 ;  /* 0x0000000c26257819 */ /* 0x000fe40000010e26 */
[----:B------:R-:W-:Y:S01]  /*4770*/  SHF.L.W.U32.HI R46, R34, 0x10, R34 ;  /* 0x00000010222e7819 */ /* 0x000fe20000010e22 */
[----:B------:R-:W-:Y:S01]  /*4780*/  IMAD.IADD R34, R35, 0x1, R32 ;  /* 0x0000000123227824 */ /* 0x000fe200078e0220 */
[----:B------:R-:W-:Y:S01]  /*4790*/  LEA.HI R31, R36, R31, R36, 0xc ;  /* 0x0000001f241f7211 */ /* 0x000fe200078f6024 */
[----:B------:R-:W-:-:S02]  /*47a0*/  IMAD.IADD R35, R42, 0x1, R37 ;  /* 0x000000012a237824 */ /* 0x000fc400078e0225 */
[----:B------:R-:W-:Y:S01]  /*47b0*/  IMAD.IADD R39, R39, 0x1, R46 ;  /* 0x0000000127277824 */ /* 0x000fe200078e022e */
[----:B------:R-:W-:Y:S02]  /*47c0*/  LOP3.LUT R36, R27, R34, RZ, 0x3c, !PT ;  /* 0x000000221b247212 */ /* 0x000fe400078e3cff */
[----:B------:R-:W-:Y:S02]  /*47d0*/  LOP3.LUT R27, R9, R28, RZ, 0x3c, !PT ;  /* 0x0000001c091b7212 */ /* 0x000fe400078e3cff */
[----:B------:R-:W-:Y:S02]  /*47e0*/  LOP3.LUT R44, R44, R35, RZ, 0x3c, !PT ;  /* 0x000000232c2c7212 */ /* 0x000fe400078e3cff */
[----:B------:R-:W-:Y:S02]  /*47f0*/  SHF.L.W.U32.HI R27, R27, 0xc, R27 ;  /* 0x0000000c1b1b7819 */ /* 0x000fe40000010e1b */
[----:B------:R-:W-:Y:S02]  /*4800*/  LOP3.LUT R40, R40, R39, RZ, 0x3c, !PT ;  /* 0x0000002728287212 */ /* 0x000fe400078e3cff */
[----:B------:R-:W-:Y:S01]  /*4810*/  LEA.HI R44, R44, R29, R44, 0x8 ;  /* 0x0000001d2c2c7211 */ /* 0x000fe200078f402c */
[----:B------:R-:W-:Y:S01]  /*4820*/  IMAD.IADD R29, R12, 0x1, R27 ;  /* 0x000000010c1d7824 */ /* 0x000fe200078e021b */
[----:B------:R-:W-:-:S02]  /*4830*/  LEA.HI R33, R36, R33, R36, 0x8 ;  /* 0x0000002124217211 */ /* 0x000fc400078f4024 */
[----:B------:R-:W-:Y:S02]  /*4840*/  LEA.HI R41, R40, R41, R40, 0xc ;  /* 0x0000002928297211 */ /* 0x000fe400078f6028 */
[----:B------:R-:W-:Y:S02]  /*4850*/  LOP3.LUT R37, R37, R44, RZ, 0x3c, !PT ;  /* 0x0000002c25257212 */ /* 0x000fe400078e3cff */
[----:B------:R-:W-:Y:S02]  /*4860*/  LOP3.LUT R33, R32, R33, RZ, 0x3c, !PT ;  /* 0x0000002120217212 */ /* 0x000fe400078e3cff */
[----:B------:R-:W-:Y:S02]  /*4870*/  LOP3.LUT R35, RZ, R11, RZ, 0x33, !PT ;  /* 0x0000000bff237212 */ /* 0x000fe400078e33ff */
[----:B------:R-:W-:Y:S02]  /*4880*/  LOP3.LUT R41, R46, R41, RZ, 0x3c, !PT ;  /* 0x000000292e297212 */ /* 0x000fe400078e3cff */
[----:B------:R-:W-:Y:S01]  /*4890*/  SHF.L.W.U32.HI R37, R37, 0x7, R37 ;  /* 0x0000000725257819 */ /* 0x000fe20000010e25 */
[----:B------:R-:W-:Y:S01]  /*48a0*/  IMAD.IADD R36, R8, 0x1, R35 ;  /* 0x0000000108247824 */ /* 0x000fe200078e0223 */
[----:B------:R-:W-:Y:S01]  /*48b0*/  LOP3.LUT R26, R26, R29, RZ, 0x3c, !PT ;  /* 0x0000001d1a1a7212 */ /* 0x000fe200078e3cff */
[----:B------:R-:W-:Y:S01]  /*48c0*/  IMAD.IADD R29, R29, 0x1, R19 ;  /* 0x000000011d1d7824 */ /* 0x000fe200078e0213 */
[----:B------:R-:W-:Y:S01]  /*48d0*/  SHF.L.W.U32.HI R32, R33, 0x7, R33 ;  /* 0x0000000721207819 */ /* 0x000fe20000010e21 */
[----:B------:R-:W-:Y:S01]  /*48e0*/  IMAD.IADD R35, R34, 0x1, R37 ;  /* 0x0000000122237824 */ /* 0x000fe200078e0225 */
[----:B------:R-:W-:-:S02]  /*48f0*/  LOP3.LUT R30, R30, R31, RZ, 0x3c, !PT ;  /* 0x0000001f1e1e7212 */ /* 0x000fc400078e3cff */
[----:B------:R-:W-:Y:S01]  /*4900*/  SHF.L.W.U32.HI R12, R41, 0x8, R41 ;  /* 0x00000008290c7819 */ /* 0x000fe20000010e29 */
[----:B------:R-:W-:Y:S01]  /*4910*/  IMAD.IADD R31, R31, 0x1, R32 ;  /* 0x000000011f1f7824 */ /* 0x000fe200078e0220 */
[----:B------:R-:W-:Y:S02]  /*4920*/  SHF.L.W.U32.HI R26, R26, 0x8, R26 ;  /* 0x000000081a1a7819 */ /* 0x000fe40000010e1a */
[----:B------:R-:W-:Y:S01]  /*4930*/  SHF.L.W.U32.HI R30, R30, 0x8, R30 ;  /* 0x000000081e1e7819 */ /* 0x000fe20000010e1e */
[----:B------:R-:W-:Y:S01]  /*4940*/  IMAD.IADD R39, R39, 0x1, R12 ;  /* 0x0000000127277824 */ /* 0x000fe200078e020c */
[----:B------:R-:W-:Y:S01]  /*4950*/  LOP3.LUT R33, R12, R31, RZ, 0x3c, !PT ;  /* 0x0000001f0c217212 */ /* 0x000fe200078e3cff */
[----:B------:R-:W-:Y:S01]  /*4960*/  IMAD.IADD R28, R28, 0x1, R26 ;  /* 0x000000011c1c7824 */ /* 0x000fe200078e021a */
[----:B------:R-:W-:Y:S02]  /*4970*/  LOP3.LUT R30, R30, R35, RZ, 0x3c, !PT ;  /* 0x000000231e1e7212 */ /* 0x000fe400078e3cff */
[----:B------:R-:W-:-:S02]  /*4980*/  LEA.HI R33, R33, R44, R33, 0x10 ;  /* 0x0000002c21217211 */ /* 0x000fc400078f8021 */
[----:B------:R-:W-:Y:S02]  /*4990*/  LEA.HI R30, R30, R39, R30, 0x10 ;  /* 0x000000271e1e7211 */ /* 0x000fe400078f801e */
[----:B------:R-:W-:Y:S01]  /*49a0*/  LOP3.LUT R27, R27, R28, RZ, 0x3c, !PT ;  /* 0x0000001c1b1b7212 */ /* 0x000fe200078e3cff */
[----:B------:R-:W-:Y:S01]  /*49b0*/  IMAD.IADD R28, R28, 0x1, R24 ;  /* 0x000000011c1c7824 */ /* 0x000fe200078e0218 */
[----:B------:R-:W-:Y:S02]  /*49c0*/  LOP3.LUT R34, R37, R30, RZ, 0x3c, !PT ;  /* 0x0000001e25227212 */ /* 0x000fe400078e3cff */
[----:B------:R-:W-:Y:S02]  /*49d0*/  LOP3.LUT R32, R32, R33, RZ, 0x3c, !PT ;  /* 0x0000002120207212 */ /* 0x000fe400078e3cff */
[----:B------:R-:W-:Y:S02]  /*49e0*/  SHF.L.W.U32.HI R30, R27, 0x7, R27 ;  /* 0x000000071b1e7819 */ /* 0x000fe40000010e1b */
[----:B------:R-:W-:-:S02]  /*49f0*/  LEA.HI R31, R32, R31, RZ, 0xc ;  /* 0x0000001f201f7211 */ /* 0x000fc400078f60ff */
[----:B------:R-:W-:Y:S01]  /*4a00*/  LOP3.LUT R22, R22, R29, RZ, 0x3c, !PT ;  /* 0x0000001d16167212 */ /* 0x000fe200078e3cff */
[----:B------:R-:W-:Y:S01]  /*4a10*/  IMAD.IADD R32, R30, 0x1, R13 ;  /* 0x000000011e207824 */ /* 0x000fe200078e020d */
[----:B------:R-:W-:Y:S01]  /*4a20*/  LOP3.LUT R26, R26, R15, RZ, 0x3c, !PT ;  /* 0x0000000f1a1a7212 */ /* 0x000fe200078e3cff */
[----:B------:R-:W-:Y:S01]  /*4a30*/  IMAD.IADD R13, R31, 0x1, R6 ;  /* 0x000000011f0d7824 */ /* 0x000fe200078e0206 */
[----:B------:R-:W-:Y:S02]  /*4a40*/  LOP3.LUT R25, R25, R28, RZ, 0x3c, !PT ;  /* 0x0000001c19197212 */ /* 0x000fe400078e3cff */
[----:B------:R-:W-:Y:S02]  /*4a50*/  LOP3.LUT R23, R23, R32, RZ, 0x3c, !PT ;  /* 0x0000002017177212 */ /* 0x000fe400078e3cff */
[----:B------:R-:W-:Y:S02]  /*4a60*/  SHF.L.W.U32.HI R26, R26, 0x10, R26 ;  /* 0x000000101a1a7819 */ /* 0x000fe40000010e1a */
[----:B------:R-:W-:-:S02]  /*4a70*/  SHF.L.W.U32.HI R27, R23, 0x10, R23 ;  /* 0x00000010171b7819 */ /* 0x000fc40000010e17 */
[----:B------:R-:W-:Y:S01]  /*4a80*/  SHF.L.W.U32.HI R23, R22, 0x10, R22 ;  /* 0x0000001016177819 */ /* 0x000fe20000010e16 */
[----:B------:R-:W-:Y:S01]  /*4a90*/  IMAD.IADD R17, R17, 0x1, R26 ;  /* 0x0000000111117824 */ /* 0x000fe200078e021a */
[----:B------:R-:W-:Y:S01]  /*4aa0*/  SHF.L.W.U32.HI R22, R25, 0xc, R25 ;  /* 0x0000000c19167819 */ /* 0x000fe20000010e19 */
[----:B------:R-:W-:Y:S01]  /*4ab0*/  IMAD.IADD R31, R18, 0x1, R27 ;  /* 0x00000001121f7824 */ /* 0x000fe200078e021b */
[----:B------:R-:W-:Y:S01]  /*4ac0*/  SHF.L.U32 R12, R43, R36, RZ ;  /* 0x000000242b0c7219 */ /* 0x000fe200000006ff */
[----:B------:R-:W-:Y:S01]  /*4ad0*/  IMAD.IADD R16, R16, 0x1, R23 ;  /* 0x0000000110107824 */ /* 0x000fe200078e0217 */
[----:B------:R-:W-:Y:S01]  /*4ae0*/  LOP3.LUT R20, R20, R17, RZ, 0x3c, !PT ;  /* 0x0000001114147212 */ /* 0x000fe200078e3cff */
[----:B------:R-:W-:Y:S01]  /*4af0*/  IMAD.IADD R21, R21, 0x1, R22 ;  /* 0x0000000115157824 */ /* 0x000fe200078e0216 */
[----:B------:R-:W-:Y:S02]  /*4b00*/  LOP3.LUT R30, R30, R31, RZ, 0x3c, !PT ;  /* 0x0000001f1e1e7212 */ /* 0x000fe400078e3cff */
[----:B------:R-:W-:-:S02]  /*4b10*/  LOP3.LUT R19, R19, R16, RZ, 0x3c, !PT ;  /* 0x0000001013137212 */ /* 0x000fc400078e3cff */
[----:B------:R-:W-:Y:S02]  /*4b20*/  SHF.L.W.U32.HI R33, R30, 0xc, R30 ;  /* 0x0000000c1e217819 */ /* 0x000fe40000010e1e */
[----:B------:R-:W-:Y:S02]  /*4b30*/  SHF.L.W.U32.HI R14, R19, 0xc, R19 ;  /* 0x0000000c130e7819 */ /* 0x000fe40000010e13 */
[----:B------:R-:W-:Y:S01]  /*4b40*/  SHF.L.W.U32.HI R20, R20, 0xc, R20 ;  /* 0x0000000c14147819 */ /* 0x000fe20000010e14 */
[----:B------:R-:W-:Y:S01]  /*4b50*/  IMAD.IADD R32, R32, 0x1, R33 ;  /* 0x0000000120207824 */ /* 0x000fe200078e0221 */
[----:B------:R-:W-:Y:S01]  /*4b60*/  LOP3.LUT R24, R24, R21, RZ, 0x3c, !PT ;  /* 0x0000001518187212 */ /* 0x000fe200078e3cff */
[----:B------:R-:W-:Y:S01]  /*4b70*/  IMAD.IADD R18, R29, 0x1, R14 ;  /* 0x000000011d127824 */ /* 0x000fe200078e020e */
[----:B------:R-:W-:Y:S01]  /*4b80*/  LOP3.LUT P0, R12, R12, UR4, RZ, 0xc0, !PT ;  /* 0x000000040c0c7c12 */ /* 0x000fe2000f80c0ff */
        /* <DEDUP_REMOVED lines=247> */
[----:B------:R-:W-:-:S02]  /*5b00*/  LOP3.LUT R26, R26, R21, RZ, 0x3c, !PT ;  /* 0x000000151a1a7212 */ /* 0x000fc400078e3cff */
        /* <DEDUP_REMOVED lines=35> */
[-C--:B------:R-:W-:Y:S02]  /*5d40*/  LOP3.LUT R25, R25, R14.reuse, RZ, 0x3c, !PT ;  /* 0x0000000e19197212 */ /* 0x080fe400078e3cff */
        /* <DEDUP_REMOVED lines=60> */
.L_x_2328:
[----:B------:R-:W-:Y:S01]  /*6110*/  VIADD R11, R11, 0x1 ;  /* 0x000000010b0b7836 */ /* 0x000fe20000000000 */
[----:B------:R-:W-:Y:S02]  /*6120*/  SEL R9, R6, R9, !P3 ;  /* 0x0000000906097207 */ /* 0x000fe40005800000 */
[----:B------:R-:W-:Y:S02]  /*6130*/  SEL R0, R27, R0, !P3 ;  /* 0x000000001b007207 */ /* 0x000fe40005800000 */
[----:B------:R-:W-:Y:S02]  /*6140*/  SEL R2, R7, R16, !P3 ;  /* 0x0000001007027207 */ /* 0x000fe40005800000 */
[----:B------:R-:W-:Y:S01]  /*6150*/  SEL R3, R33, R18, !P3 ;  /* 0x0000001221037207 */ /* 0x000fe20005800000 */
[----:B------:R-:W-:Y:S06]  /*6160*/  @P2 BRA `(.L_x_2329) ;  /* 0xffffffd000a02947 */ /* 0x000fec000383ffff */
.L_x_2327:
[----:B------:R-:W1:Y:S02]  /*6170*/  LDC.64 R12, c[0x0][0x388] ;  /* 0x0000e200ff0c7b82 */ /* 0x000e640000000a00 */
[----:B-1----:R-:W2:Y:S06]  /*6180*/  LDG.E.U16 R8, desc[UR8][R12.64+0x3e0] ;  /* 0x0003e0080c087981 */ /* 0x002eac000c1e1500 */
[----:B0-----:R-:W0:Y:S01]  /*6190*/  S2UR UR6, SR_CgaCtaId ;  /* 0x00000000000679c3 */ /* 0x001e220000008800 */
[----:B------:R-:W-:Y:S01]  /*61a0*/  UMOV UR5, 0x400 ;  /* 0x0000040000057882 */ /* 0x000fe20000000000 */
[----:B------:R-:W5:Y:S04]  /*61b0*/  LDG.E R6, desc[UR8][R12.64+0x3d0] ;  /* 0x0003d0080c067981 */ /* 0x000f68000c1e1900 */
[----:B------:R-:W5:Y:S04]  /*61c0*/  LDG.E R7, desc[UR8][R12.64+0x3d4] ;  /* 0x0003d4080c077981 */ /* 0x000f68000c1e1900 */
[----:B------:R-:W5:Y:S04]  /*61d0*/  LDG.E R4, desc[UR8][R12.64+0x3d8] ;  /* 0x0003d8080c047981 */ /* 0x000f68000c1e1900 */
[----:B------:R1:W5:Y:S01]  /*61e0*/  LDG.E R5, desc[UR8][R12.64+0x3dc] ;  /* 0x0003dc080c057981 */ /* 0x000362000c1e1900 */
[----:B0-----:R-:W-:-:S09]  /*61f0*/  ULEA UR5, UR6, UR5, 0x18 ;  /* 0x0000000506057291 */ /* 0x001fd2000f8ec0ff */
[----:B------:R0:W-:Y:S04]  /*6200*/  STS.64 [UR5+0x6078], R2 ;  /* 0x00607802ff007988 */ /* 0x0001e80008000a05 */
[----:B------:R0:W-:Y:S04]  /*6210*/  STS [UR5+0x6074], R9 ;  /* 0x00607409ff007988 */ /* 0x0001e80008000805 */
[----:B------:R0:W-:Y:S04]  /*6220*/  STS [UR5+0x6080], R0 ;  /* 0x00608000ff007988 */ /* 0x0001e80008000805 */
[----:B------:R0:W-:Y:S01]  /*6230*/  STS.U8 [UR5+0x6084], R14 ;  /* 0x0060840eff007988 */ /* 0x0001e20008000005 */
[----:B--2---:R-:W-:-:S02]  /*6240*/  PRMT R10, R8, 0x7771, RZ ;  /* 0x00007771080a7816 */ /* 0x004fc400000000ff */
[----:B------:R-:W-:Y:S02]  /*6250*/  PRMT R8, R8, 0x7770, RZ ;  /* 0x0000777008087816 */ /* 0x000fe400000000ff */
[----:B------:R-:W-:Y:S02]  /*6260*/  ISETP.GE.U32.AND P0, PT, R10, 0xc, PT ;  /* 0x0000000c0a00780c */ /* 0x000fe40003f06070 */
[----:B-1----:R-:W-:-:S11]  /*6270*/  PRMT R13, R8, 0x7610, R13 ;  /* 0x00007610080d7816 */ /* 0x002fd6000000000d */
[----:B0-----:R-:W-:Y:S05]  /*6280*/  @!P0 BRA `(.L_x_2330) ;  /* 0x0000002c00688947 */ /* 0x001fea0003800000 */
[----:B------:R-:W-:Y:S01]  /*6290*/  VIADD R0, R10, 0xfffffff4 ;  /* 0xfffffff40a007836 */ /* 0x000fe20000000000 */
[----:B------:R-:W0:Y:S01]  /*62a0*/  LDCU.64 UR6, c[0x0][0x388] ;  /* 0x00007100ff0677ac */ /* 0x000e220008000a00 */
[----:B------:R-:W-:-:S07]  /*62b0*/  IMAD.MOV.U32 R11, RZ, RZ, RZ ;  /* 0x000000ffff0b7224 */ /* 0x000fce00078e00ff */
.L_x_2332:
        /* <DEDUP_REMOVED lines=721> */
.L_x_2331:
[----:B------:R-:W-:Y:S01]  /*8fd0*/  VIADD R11, R11, 0x1 ;  /* 0x000000010b0b7836 */ /* 0x000fe20000000000 */
[----:B------:R-:W-:Y:S02]  /*8fe0*/  SEL R6, R8, R15, !P3 ;  /* 0x0000000f08067207 */ /* 0x000fe40005800000 */
[----:B------:R-:W-:Y:S02]  /*8ff0*/  SEL R7, R9, R24, !P3 ;  /* 0x0000001809077207 */ /* 0x000fe40005800000 */
[----:B------:R-:W-:Y:S02]  /*9000*/  SEL R4, R27, R14, !P3 ;  /* 0x0000000e1b047207 */ /* 0x000fe40005800000 */
[----:B------:R-:W-:Y:S01]  /*9010*/  SEL R5, R28, R17, !P3 ;  /* 0x000000111c057207 */ /* 0x000fe20005800000 */
[----:B------:R-:W-:Y:S06]  /*9020*/  @P2 BRA `(.L_x_2332) ;  /* 0xffffffd000a42947 */ /* 0x000fec000383ffff */
.L_x_2330:
        /* <DEDUP_REMOVED lines=19> */
.L_x_2335:
        /* <DEDUP_REMOVED lines=722> */
.L_x_2334:
[----:B------:R-:W-:Y:S01]  /*be80*/  VIADD R11, R11, 0x1 ;  /* 0x000000010b0b7836 */ /* 0x000fe20000000000 */
[----:B------:R-:W-:Y:S02]  /*be90*/  SEL R9, R6, R9, !P3 ;  /* 0x0000000906097207 */ /* 0x000fe40005800000 */
[----:B------:R-:W-:Y:S02]  /*bea0*/  SEL R0, R27, R0, !P3 ;  /* 0x000000001b007207 */ /* 0x000fe40005800000 */
[----:B------:R-:W-:Y:S02]  /*beb0*/  SEL R2, R7, R16, !P3 ;  /* 0x0000001007027207 */ /* 0x000fe40005800000 */
[----:B------:R-:W-:Y:S01]  /*bec0*/  SEL R3, R33, R18, !P3 ;  /* 0x0000001221037207 */ /* 0x000fe20005800000 */
[----:B------:R-:W-:Y:S06]  /*bed0*/  @P2 BRA `(.L_x_2335) ;  /* 0xffffffd000a02947 */ /* 0x000fec000383ffff */
.L_x_2333:
        /* <DEDUP_REMOVED lines=21> */
.L_x_2338:
        /* <DEDUP_REMOVED lines=721> */
.L_x_2337:
[----:B------:R-:W-:Y:S01]  /*ed40*/  VIADD R11, R11, 0x1 ;  /* 0x000000010b0b7836 */ /* 0x000fe20000000000 */
[----:B------:R-:W-:Y:S02]  /*ed50*/  SEL R4, R8, R15, !P3 ;  /* 0x0000000f08047207 */ /* 0x000fe40005800000 */
[----:B------:R-:W-:Y:S02]  /*ed60*/  SEL R5, R9, R24, !P3 ;  /* 0x0000001809057207 */ /* 0x000fe40005800000 */
[----:B------:R-:W-:Y:S02]  /*ed70*/  SEL R6, R27, R6, !P3 ;  /* 0x000000061b067207 */ /* 0x000fe40005800000 */
[----:B------:R-:W-:Y:S01]  /*ed80*/  SEL R7, R28, R7, !P3 ;  /* 0x000000071c077207 */ /* 0x000fe20005800000 */
[----:B------:R-:W-:Y:S06]  /*ed90*/  @P2 BRA `(.L_x_2338) ;  /* 0xffffffd000a42947 */ /* 0x000fec000383ffff */
.L_x_2336:
        /* <DEDUP_REMOVED lines=18> */
.L_x_2341:
        /* <DEDUP_REMOVED lines=722> */
.L_x_2340:
[----:B------:R-:W-:Y:S01]  /*11be0*/  VIADD R11, R11, 0x1 ;  /* 0x000000010b0b7836 */ /* 0x000fe20000000000 */
[----:B------:R-:W-:Y:S02]  /*11bf0*/  SEL R9, R6, R9, !P3 ;  /* 0x0000000906097207 */ /* 0x000fe40005800000 */
[----:B------:R-:W-:Y:S02]  /*11c00*/  SEL R0, R27, R0, !P3 ;  /* 0x000000001b007207 */ /* 0x000fe40005800000 */
[----:B------:R-:W-:Y:S02]  /*11c10*/  SEL R2, R7, R16, !P3 ;  /* 0x0000001007027207 */ /* 0x000fe40005800000 */
[----:B------:R-:W-:Y:S01]  /*11c20*/  SEL R3, R33, R18, !P3 ;  /* 0x0000001221037207 */ /* 0x000fe20005800000 */
[----:B------:R-:W-:Y:S06]  /*11c30*/  @P2 BRA `(.L_x_2341) ;  /* 0xffffffd000a02947 */ /* 0x000fec000383ffff */
.L_x_2339:
[----:B------:R-:W1:Y:S01]  /*11c40*/  S2UR UR5, SR_CgaCtaId ;  /* 0x00000000000579c3 */ /* 0x000e620000008800 */
[----:B------:R-:W-:Y:S02]  /*11c50*/  UMOV UR4, 0x400 ;  /* 0x0000040000047882 */ /* 0x000fe40000000000 */
[----:B-1----:R-:W-:-:S09]  /*11c60*/  ULEA UR4, UR5, UR4, 0x18 ;  /* 0x0000000405047291 */ /* 0x002fd2000f8ec0ff */
[----:B------:R2:W-:Y:S04]  /*11c70*/  STS.64 [UR4+0x60c8], R2 ;  /* 0x0060c802ff007988 */ /* 0x0005e80008000a04 */
[----:B------:R2:W-:Y:S04]  /*11c80*/  STS [UR4+0x60c4], R9 ;  /* 0x0060c409ff007988 */ /* 0x0005e80008000804 */
[----:B------:R2:W-:Y:S04]  /*11c90*/  STS [UR4+0x60d0], R0 ;  /* 0x0060d000ff007988 */ /* 0x0005e80008000804 */
[----:B------:R2:W-:Y:S02]  /*11ca0*/  STS.U8 [UR4+0x60d4], R14 ;  /* 0x0060d40eff007988 */ /* 0x0005e40008000004 */
.L_x_2323:
[----:B01----:R-:W-:Y:S05]  /*11cb0*/  BSYNC.RECONVERGENT B0 ;  /* 0x0000000000007941 */ /* 0x003fea0003800200 */
.L_x_2322:
[----:B------:R0:W-:Y:S01]  /*11cc0*/  STL [R1+0x10], RZ ;  /* 0x000010ff01007387 */ /* 0x0001e20000100800 */
[----:B------:R-:W-:Y:S01]  /*11cd0*/  BSSY B0, `(.L_x_2342) ;  /* 0x000138d000007945 */ /* 0x000fe20003800000 */
[----:B------:R-:W-:Y:S01]  /*11ce0*/  IMAD.MOV.U32 R252, RZ, RZ, RZ ;  /* 0x000000fffffc7224 */ /* 0x000fe200078e00ff */
[----:B------:R-:W-:Y:S01]  /*11cf0*/  CS2R R250, SRZ ;  /* 0x0000000000fa7805 */ /* 0x000fe2000001ff00 */
[----:B------:R0:W-:Y:S01]  /*11d00*/  STL [R1+0xc], RZ ;  /* 0x00000cff01007387 */ /* 0x0001e20000100800 */
[----:B------:R-:W-:Y:S02]  /*11d10*/  CS2R R248, SRZ ;  /* 0x0000000000f87805 */ /* 0x000fe4000001ff00 */
[----:B------:R-:W-:Y:S02]  /*11d20*/  CS2R R246, SRZ ;  /* 0x0000000000f67805 */ /* 0x000fe4000001ff00 */
[----:B------:R-:W-:Y:S01]  /*11d30*/  CS2R R244, SRZ ;  /* 0x0000000000f47805 */ /* 0x000fe2000001ff00 */
[----:B------:R0:W-:Y:S01]  /*11d40*/  STL [R1+0x8], RZ ;  /* 0x000008ff01007387 */ /* 0x0001e20000100800 */
[----:B------:R-:W-:-:S02]  /*11d50*/  CS2R R242, SRZ ;  /* 0x0000000000f27805 */ /* 0x000fc4000001ff00 */
[----:B------:R-:W-:Y:S02]  /*11d60*/  CS2R R240, SRZ ;  /* 0x0000000000f07805 */ /* 0x000fe4000001ff00 */
[----:B------:R-:W-:Y:S01]  /*11d70*/  CS2R R238, SRZ ;  /* 0x0000000000ee7805 */ /* 0x000fe2000001ff00 */
[----:B------:R0:W-:Y:S01]  /*11d80*/  STL [R1+0x4], RZ ;  /* 0x000004ff01007387 */ /* 0x0001e20000100800 */
[----:B------:R-:W-:Y:S02]  /*11d90*/  CS2R R236, SRZ ;  /* 0x0000000000ec7805 */ /* 0x000fe4000001ff00 */
[----:B------:R-:W-:Y:S02]  /*11da0*/  CS2R R234, SRZ ;  /* 0x0000000000ea7805 */ /* 0x000fe4000001ff00 */
[----:B------:R-:W-:Y:S01]  /*11db0*/  CS2R R232, SRZ ;  /* 0x0000000000e87805 */ /* 0x000fe2000001ff00 */
[----:B------:R0:W-:Y:S01]  /*11dc0*/  STL [R1], RZ ;  /* 0x000000ff01007387 */ /* 0x0001e20000100800 */
[----:B------:R-:W-:-:S02]  /*11dd0*/  CS2R R230, SRZ ;  /* 0x0000000000e67805 */ /* 0x000fc4000001ff00 */
[----:B------:R-:W-:Y:S02]  /*11de0*/  CS2R R228, SRZ ;  /* 0x0000000000e47805 */ /* 0x000fe4000001ff00 */
[----:B------:R-:W-:Y:S01]  /*11df0*/  CS2R R226, SRZ ;  /* 0x0000000000e27805 */ /* 0x000fe2000001ff00 */
[----:B------:R0:W-:Y:S01]  /*11e00*/  STL [R1+0x14], RZ ;  /* 0x000014ff01007387 */ /* 0x0001e20000100800 */
[----:B------:R-:W-:Y:S02]  /*11e10*/  CS2R R218, SRZ ;  /* 0x0000000000da7805 */ /* 0x000fe4000001ff00 */
[----:B------:R-:W-:Y:S02]  /*11e20*/  CS2R R210, SRZ ;  /* 0x0000000000d27805 */ /* 0x000fe4000001ff00 */
[----:B------:R-:W-:Y:S02]  /*11e30*/  CS2R R202, SRZ ;  /* 0x0000000000ca7805 */ /* 0x000fe4000001ff00 */
[----:B------:R-:W-:-:S02]  /*11e40*/  CS2R R194, SRZ ;  /* 0x0000000000c27805 */ /* 0x000fc4000001ff00 */
[----:B------:R-:W-:Y:S02]  /*11e50*/  CS2R R216, SRZ ;  /* 0x0000000000d87805 */ /* 0x000fe4000001ff00 */
[----:B------:R-:W-:Y:S02]  /*11e60*/  CS2R R208, SRZ ;  /* 0x0000000000d07805 */ /* 0x000fe4000001ff00 */
        /* <DEDUP_REMOVED lines=48> */
[----:B------:R-:W-:Y:S01]  /*12170*/  CS2R R108, SRZ ;  /* 0x00000000006c7805 */ /* 0x000fe2000001ff00 */
[----:B------:R-:W-:Y:S01]  /*12180*/  IMAD.MOV.U32 R221, RZ, RZ, RZ ;  /* 0x000000ffffdd7224 */ /* 0x000fe200078e00ff */
[----:B------:R-:W-:Y:S02]  /*12190*/  CS2R R50, SRZ ;  /* 0x0000000000327805 */ /* 0x000fe4000001ff00 */
[----:B------:R-:W-:Y:S02]  /*121a0*/  CS2R R42, SRZ ;  /* 0x00000000002a7805 */ /* 0x000fe4000001ff00 */
[----:B------:R-:W-:-:S02]  /*121b0*/  CS2R R114, SRZ ;  /* 0x0000000000727805 */ /* 0x000fc4000001ff00 */
[----:B------:R-:W-:Y:S02]  /*121c0*/  CS2R R106, SRZ ;  /* 0x00000000006a7805 */ /* 0x000fe4000001ff00 */
[----:B------:R-:W-:Y:S02]  /*121d0*/  CS2R R48, SRZ ;  /* 0x0000000000307805 */ /* 0x000fe4000001ff00 */
[----:B------:R-:W-:Y:S02]  /*121e0*/  CS2R R40, SRZ ;  /* 0x0000000000287805 */ /* 0x000fe4000001ff00 */
[----:B------:R-:W-:Y:S02]  /*121f0*/  CS2R R112, SRZ ;  /* 0x0000000000707805 */ /* 0x000fe4000001ff00 */
[----:B------:R-:W-:Y:S01]  /*12200*/  CS2R R104, SRZ ;  /* 0x0000000000687805 */ /* 0x000fe2000001ff00 */
[----:B------:R-:W-:Y:S01]  /*12210*/  IMAD.MOV.U32 R39, RZ, RZ, RZ ;  /* 0x000000ffff277224 */ /* 0x000fe200078e00ff */
[----:B--2---:R-:W-:Y:S01]  /*12220*/  CS2R R2, SRZ ;  /* 0x0000000000027805 */ /* 0x004fe2000001ff00 */
[----:B------:R-:W-:Y:S01]  /*12230*/  IMAD.MOV.U32 R34, RZ, RZ, RZ ;  /* 0x000000ffff227224 */ /* 0x000fe200078e00ff */
[----:B------:R-:W-:-:S02]  /*12240*/  CS2R R32, SRZ ;  /* 0x0000000000207805 */ /* 0x000fc4000001ff00 */
[----:B------:R-:W-:Y:S02]  /*12250*/  CS2R R30, SRZ ;  /* 0x00000000001e7805 */ /* 0x000fe4000001ff00 */
[----:B------:R-:W-:Y:S01]  /*12260*/  CS2R R28, SRZ ;  /* 0x00000000001c7805 */ /* 0x000fe2000001ff00 */
[----:B------:R-:W-:Y:S01]  /*12270*/  IMAD.MOV.U32 R0, RZ, RZ, RZ ;  /* 0x000000ffff007224 */ /* 0x000fe200078e00ff */
        /* <DEDUP_REMOVED lines=10> */
[----:B------:R-:W-:Y:S01]  /*12320*/  CS2R R6, SRZ ;  /* 0x0000000000067805 */ /* 0x000fe2000001ff00 */
[----:B------:R-:W1:Y:S01]  /*12330*/  LDCU.64 UR6, c[0x0][0x388] ;  /* 0x00007100ff0677ac */ /* 0x000e620008000a00 */
[----:B------:R-:W2:Y:S01]  /*12340*/  LDCU.128 UR12, c[0x3][URZ] ;  /* 0x00c00000ff0c77ac */ /* 0x000ea20008000c00 */
[----:B------:R-:W3:Y:S01]  /*12350*/  LDCU.128 UR16, c[0x3][URZ] ;  /* 0x00c00000ff1077ac */ /* 0x000ee20008000c00 */
[----:B0-----:R-:W-:Y:S06]  /*12360*/  BAR.SYNC.DEFER_BLOCKING 0x0 ;  /* 0x0000000000007b1d */ /* 0x001fec0000010000 */
.L_x_2383:
[----:B------:R-:W4:Y:S01]  /*12370*/  LDL R5, [R1+0x14] ;  /* 0x0000140001057983 */ /* 0x000f220000100800 */
[----:B------:R-:W0:Y:S01]  /*12380*/  LDCU UR4, c[0x0][0x3a0] ;  /* 0x00007400ff0477ac */ /* 0x000e220008000800 */
[----:B------:R-:W5:Y:S01]  /*12390*/  S2R R35, SR_TID.X ;  /* 0x0000000000237919 */ /* 0x000f620000002100 */
[----:B-1----:R-:W1:Y:S01]  /*123a0*/  S2R R58, SR_CTAID.X ;  /* 0x00000000003a7919 */ /* 0x002e620000002500 */
[----:B------:R-:W-:Y:S01]  /*123b0*/  BSSY.RECONVERGENT B1, `(.L_x_2343) ;  /* 0x000030b000017945 */ /* 0x000fe20003800200 */
[----:B-----5:R-:W-:Y:S02]  /*123c0*/  IMAD.SHL.U32 R4, R35, 0x8, RZ ;  /* 0x0000000823047824 */ /* 0x020fe400078e00ff */
[----:B-1----:R-:W-:-:S03]  /*123d0*/  IMAD.SHL.U32 R58, R58, 0x800, RZ ;  /* 0x000008003a3a7824 */ /* 0x002fc600078e00ff */
[----:B------:R-:W-:Y:S02]  /*123e0*/  LOP3.LUT R4, R4, 0x1f00, RZ, 0xc0, !PT ;  /* 0x00001f0004047812 */ /* 0x000fe400078ec0ff */
[----:B------:R-:W-:Y:S02]  /*123f0*/  LOP3.LUT R35, R58, 0x1f, R35, 0xf8, !PT ;  /* 0x0000001f3a237812 */ /* 0x000fe400078ef823 */
[----:B------:R-:W-:Y:S02]  /*12400*/  CS2R R102, SRZ ;  /* 0x0000000000667805 */ /* 0x000fe4000001ff00 */
[----:B------:R-:W-:Y:S02]  /*12410*/  CS2R R100, SRZ ;  /* 0x0000000000647805 */ /* 0x000fe4000001ff00 */
[----:B----4-:R-:W-:-:S04]  /*12420*/  IADD3 R35, PT, PT, R35, R5, R4 ;  /* 0x0000000523237210 */ /* 0x010fc80007ffe004 */
[----:B0-----:R-:W-:-:S13]  /*12430*/  ISETP.GE.AND P0, PT, R35, UR4, PT ;  /* 0x0000000423007c0c */ /* 0x001fda000bf06270 */
[----:B------:R-:W-:Y:S05]  /*12440*/  @P0 BRA `(.L_x_2344) ;  /* 0x0000003000040947 */ /* 0x000fea0003800000 */
[----:B------:R-:W0:Y:S02]  /*12450*/  LDC.64 R4, c[0x0][0x388] ;  /* 0x0000e200ff047b82 */ /* 0x000e240000000a00 */
[----:B0-----:R-:W4:Y:S06]  /*12460*/  LDG.E.U8 R38, desc[UR8][R4.64+0x11] ;  /* 0x0000110804267981 */ /* 0x001f2c000c1e1100 */
[----:B------:R-:W0:Y:S01]  /*12470*/  S2UR UR5, SR_CgaCtaId ;  /* 0x00000000000579c3 */ /* 0x000e220000008800 */
[----:B------:R-:W-:Y:S02]  /*12480*/  UMOV UR4, 0x400 ;  /* 0x0000040000047882 */ /* 0x000fe40000000000 */
[----:B0-----:R-:W-:-:S09]  /*12490*/  ULEA UR4, UR5, UR4, 0x18 ;  /* 0x0000000405047291 */ /* 0x001fd2000f8ec0ff */
[----:B------:R-:W0:Y:S04]  /*124a0*/  LDS.U8 R52, [UR4+0x6070] ;  /* 0x00607004ff347984 */ /* 0x000e280008000000 */
[----:B------:R-:W1:Y:S01]  /*124b0*/  LDS.128 R100, [UR4+0x6060] ;  /* 0x00606004ff647984 */ /* 0x000e620008000c00 */
[----:B0-----:R-:W-:Y:S02]  /*124c0*/  PRMT R56, R52, 0x7610, R56 ;  /* 0x0000761034387816 */ /* 0x001fe40000000038 */
[----:B----4-:R-:W-:-:S04]  /*124d0*/  VIMNMX.U16x2 R36, PT, PT, R38, 0xb000b, !PT ;  /* 0x000b000b26247848 */ /* 0x010fc80007fe0200 */
[----:B------:R-:W-:-:S05]  /*124e0*/  LOP3.LUT R53, R36, 0xffff, RZ, 0xc0, !PT ;  /* 0x0000ffff24357812 */ /* 0x000fca00078ec0ff */
[----:B------:R-:W-:-:S05]  /*124f0*/  VIADD R37, R53, 0xfffffff5 ;  /* 0xfffffff535257836 */ /* 0x000fca0000000000 */
[----:B------:R-:W-:-:S13]  /*12500*/  ISETP.GE.U32.AND P0, PT, R37, R38, PT ;  /* 0x000000262500720c */ /* 0x000fda0003f06070 */
[----:B-1----:R-:W-:Y:S05]  /*12510*/  @P0 BRA `(.L_x_2345) ;  /* 0x0000002c00940947 */ /* 0x002fea0003800000 */
[----:B------:R-:W0:Y:S01]  /*12520*/  LDC.64 R4, c[0x0][0x388] ;  /* 0x0000e200ff047b82 */ /* 0x000e220000000a00 */
[----:B------:R-:W1:Y:S01]  /*12530*/  LDCU.64 UR4, c[0x0][0x388] ;  /* 0x00007100ff0477ac */ /* 0x000e620008000a00 */
[----:B------:R-:W-:Y:S01]  /*12540*/  BSSY.RECONVERGENT B2, `(.L_x_2345) ;  /* 0x00002e2000027945 */ /* 0x000fe20003800200 */
[----:B------:R-:W-:Y:S01]  /*12550*/  IMAD.IADD R77, R38, 0x1, -R53 ;  /* 0x00000001264d7824 */ /* 0x000fe200078e0a35 */
[C---:B-1----:R-:W-:Y:S01]  /*12560*/  IADD3 R52, P0, PT, R37.reuse, UR4, RZ ;  /* 0x0000000425347c10 */ /* 0x042fe2000ff1e0ff */
[----:B0-----:R-:W-:-:S04]  /*12570*/  IMAD.WIDE.U32 R4, R37, 0x10, R4 ;  /* 0x0000001025047825 */ /* 0x001fc800078e0004 */
[----:B------:R-:W-:Y:S01]  /*12580*/  IMAD.X R78, RZ, RZ, UR5, P0 ;  /* 0x00000005ff4e7e24 */ /* 0x000fe200080e06ff */
[----:B------:R-:W-:-:S05]  /*12590*/  IADD3 R54, P1, PT, R4, 0x20, RZ ;  /* 0x0000002004367810 */ /* 0x000fca0007f3e0ff */
[----:B------:R-:W-:-:S08]  /*125a0*/  IMAD.X R55, RZ, RZ, R5, P1 ;  /* 0x000000ffff377224 */ /* 0x000fd000008e0605 */
.L_x_2348:
[----:B---3--:R-:W-:Y:S01]  /*125b0*/  VIADD R65, R100, UR16 ;  /* 0x0000001064417c36 */ /* 0x008fe20008000000 */
[----:B------:R-:W-:Y:S01]  /*125c0*/  LOP3.LUT R56, R56, 0xff, RZ, 0xc0, !PT ;  /* 0x000000ff38387812 */ /* 0x000fe200078ec0ff */
[----:B------:R-:W-:Y:S01]  /*125d0*/  VIADD R64, R103, UR19 ;  /* 0x0000001367407c36 */ /* 0x000fe20008000000 */
[----:B------:R-:W-:Y:S01]  /*125e0*/  BSSY.RECONVERGENT B3, `(.L_x_2346) ;  /* 0x00002ce000037945 */ /* 0x000fe20003800200 */
[----:B------:R-:W-:Y:S01]  /*125f0*/  VIADD R67, R101, UR17 ;  /* 0x0000001165437c36 */ /* 0x000fe20008000000 */
[C---:B------:R-:W-:Y:S01]  /*12600*/  LOP3.LUT R4, R65.reuse, 0x1, RZ, 0x3c, !PT ;  /* 0x0000000141047812 */ /* 0x040fe200078e3cff */
[----:B------:R-:W-:Y:S01]  /*12610*/  VIADD R37, R102, UR18 ;  /* 0x0000001266257c36 */ /* 0x000fe20008000000 */
[----:B------:R-:W-:Y:S02]  /*12620*/  SHF.L.W.U32.HI R59, R64, 0x10, R64 ;  /* 0x00000010403b7819 */ /* 0x000fe40000010e40 */
[----:B------:R-:W-:Y:S02]  /*12630*/  SHF.L.W.U32.HI R61, R65, 0x10, R4 ;  /* 0x00000010413d7819 */ /* 0x000fe40000010e04 */
[----:B------:R-:W-:Y:S01]  /*12640*/  SHF.L.W.U32.HI R4, R67, 0x10, R67 ;  /* 0x0000001043047819 */ /* 0x000fe20000010e43 */
[----:B------:R-:W-:Y:S01]  /*12650*/  IMAD.IADD R60, R59, 0x1, R103 ;  /* 0x000000013b3c7824 */ /* 0x000fe200078e0267 */
[----:B------:R-:W-:Y:S01]  /*12660*/  ISETP.NE.AND P0, PT, R56, 0x1, PT ;  /* 0x000000013800780c */ /* 0x000fe20003f05270 */
        /* <DEDUP_REMOVED lines=71> */
[----:B------:R-:W-:-:S03]  /*12ae0*/  IMAD.IADD R79, R62, 0x1, R81 ;  /* 0x000000013e4f7824 */ /* 0x000fc600078e0251 */
[----:B------:R-:W-:Y:S02]  /*12af0*/  LOP3.LUT R72, R85, R66, RZ, 0x3c, !PT ;  /* 0x0000004255487212 */ /* 0x000fe400078e3cff */
[----:B------:R-:W-:Y:S02]  /*12b00*/  SHF.L.W.U32.HI R80, R80, 0x7, R80 ;  /* 0x0000000750507819 */ /* 0x000fe40000010e50 */
[----:B------:R-:W-:Y:S02]  /*12b10*/  LOP3.LUT R69, R82, R79, RZ, 0x3c, !PT ;  /* 0x0000004f52457212 */ /* 0x000fe400078e3cff */
        /* <DEDUP_REMOVED lines=124> */
[----:B------:R-:W-:Y:S02]  /*132e0*/  IMAD.IADD R66, R70, 0x1, R87 ;  /* 0x0000000146427824 */ /* 0x000fe400078e0257 */
[----:B------:R-:W-:Y:S01]  /*132f0*/  IMAD.IADD R74, R69, 0x1, R84 ;  /* 0x00000001454a7824 */ /* 0x000fe200078e0254 */
[----:B------:R-:W-:Y:S01]  /*13300*/  LOP3.LUT R69, R76, R73, RZ, 0x3c, !PT ;  /* 0x000000494c457212 */ /* 0x000fe200078e3cff */
        /* <DEDUP_REMOVED lines=76> */
[----:B------:R-:W-:-:S03]  /*137d0*/  IMAD.IADD R70, R73, 0x1, R72 ;  /* 0x0000000149467824 */ /* 0x000fc600078e0248 */
[----:B------:R-:W-:Y:S02]  /*137e0*/  SHF.L.W.U32.HI R82, R82, 0x7, R82 ;  /* 0x0000000752527819 */ /* 0x000fe40000010e52 */
[----:B------:R-:W-:Y:S02]  /*137f0*/  LOP3.LUT R80, R80, R70, RZ, 0x3c, !PT ;  /* 0x0000004650507212 */ /* 0x000fe400078e3cff */
[----:B------:R-:W-:Y:S01]  /*13800*/  LOP3.LUT R66, R86, R74, RZ, 0x3c, !PT ;  /* 0x0000004a56427212 */ /* 0x000fe200078e3cff */
[----:B------:R-:W-:Y:S01]  /*13810*/  IMAD.IADD R84, R82, 0x1, R75 ;  /* 0x0000000152547824 */ /* 0x000fe200078e024b */
[----:B------:R-:W-:Y:S02]  /*13820*/  LEA.HI R73, R80, R85, R80, 0xc ;  /* 0x0000005550497211 */ /* 0x000fe400078f6050 */
[----:B------:R-:W-:Y:S02]  /*13830*/  SHF.L.W.U32.HI R80, R69, 0x7, R69 ;  /* 0x0000000745507819 */ /* 0x000fe40000010e45 */
        /* <DEDUP_REMOVED lines=9> */
[----:B------:R-:W-:-:S02]  /*138d0*/  SHF.L.W.U32.HI R69, R68, 0x10, R68 ;  /* 0x0000001044457819 */ /* 0x000fc40000010e44 */
[----:B------:R-:W-:Y:S02]  /*138e0*/  LOP3.LUT R83, R88, R83, RZ, 0x3c, !PT ;  /* 0x0000005358537212 */ /* 0x000fe400078e3cff */
[----:B------:R-:W-:Y:S01]  /*138f0*/  SHF.L.W.U32.HI R73, R73, 0x8, R73 ;  /* 0x0000000849497819 */ /* 0x000fe20000010e49 */
[----:B------:R-:W-:Y:S01]  /*13900*/  IMAD.IADD R81, R71, 0x1, R69 ;  /* 0x0000000147517824 */ /* 0x000fe200078e0245 */
[----:B------:R-:W-:Y:S02]  /*13910*/  LOP3.LUT R71, R82, R87, RZ, 0x3c, !PT ;  /* 0x0000005752477212 */ /* 0x000fe400078e3cff */
[----:B------:R-:W-:Y:S01]  /*13920*/  LEA.HI R67, R83, R74, R83, 0xc ;  /* 0x0000004a53437211 */ /* 0x000fe200078f6053 */
[----:B------:R-:W-:Y:S01]  /*13930*/  IMAD.IADD R70, R70, 0x1, R73 ;  /* 0x0000000146467824 */ /* 0x000fe200078e0249 */
[----:B------:R-:W-:Y:S02]  /*13940*/  LOP3.LUT R80, R80, R81, RZ, 0x3c, !PT ;  /* 0x0000005150507212 */ /* 0x000fe400078e3cff */
[----:B------:R-:W-:-:S02]  /*13950*/  SHF.L.W.U32.HI R71, R71, 0xc, R71 ;  /* 0x0000000c47477819 */ /* 0x000fc40000010e47 */
[----:B------:R-:W-:Y:S02]  /*13960*/  SHF.L.W.U32.HI R82, R80, 0xc, R80 ;  /* 0x0000000c50527819 */ /* 0x000fe40000010e50 */
[----:B------:R-:W-:Y:S01]  /*13970*/  LOP3.LUT R66, R66, R67, RZ, 0x3c, !PT ;  /* 0x0000004342427212 */ /* 0x000fe200078e3cff */
[----:B------:R-:W-:Y:S02]  /*13980*/  IMAD.IADD R84, R84, 0x1, R71 ;  /* 0x0000000154547824 */ /* 0x000fe400078e0247 */
[----:B------:R-:W-:Y:S01]  /*13990*/  IMAD.IADD R68, R79, 0x1, R82 ;  /* 0x000000014f447824 */ /* 0x000fe200078e0252 */
[----:B------:R-:W-:Y:S01]  /*139a0*/  SHF.L.W.U32.HI R66, R66, 0x8, R66 ;  /* 0x0000000842427819 */ /* 0x000fe20000010e42 */
[----:B------:R-:W-:Y:S01]  /*139b0*/  IMAD.MOV.U32 R79, RZ, RZ, 0x1 ;  /* 0x00000001ff4f7424 */ /* 0x000fe200078e00ff */
[----:B------:R-:W-:Y:S02]  /*139c0*/  LOP3.LUT R84, R85, R84, RZ, 0x3c, !PT ;  /* 0x0000005455547212 */ /* 0x000fe400078e3cff */
[----:B------:R-:W-:Y:S01]  /*139d0*/  LOP3.LUT R74, R69, R68, RZ, 0x3c, !PT ;  /* 0x00000044454a7212 */ /* 0x000fe200078e3cff */
[----:B------:R-:W-:Y:S01]  /*139e0*/  IMAD.IADD R69, R75, 0x1, R100 ;  /* 0x000000014b457824 */ /* 0x000fe200078e0264 */
[----:B------:R-:W-:-:S02]  /*139f0*/  LEA.HI R80, R84, R87, R84, 0x8 ;  /* 0x0000005754507211 */ /* 0x000fc400078f4054 */
[----:B------:R-:W-:Y:S01]  /*13a00*/  LEA.HI R81, R74, R81, R74, 0x8 ;  /* 0x000000514a517211 */ /* 0x000fe200078f404a */
[----:B------:R-:W-:Y:S01]  /*13a10*/  VIADD R74, R77, 0xa ;  /* 0x0000000a4d4a7836 */ /* 0x000fe20000000000 */
[----:B------:R-:W-:Y:S02]  /*13a20*/  LOP3.LUT R76, R100, R69, RZ, 0x3c, !PT ;  /* 0x00000045644c7212 */ /* 0x000fe400078e3cff */
[----:B------:R-:W-:Y:S02]  /*13a30*/  LOP3.LUT R81, R82, R81, RZ, 0x3c, !PT ;  /* 0x0000005152517212 */ /* 0x000fe400078e3cff */
[----:B------:R-:W-:Y:S02]  /*13a40*/  SHF.L.W.U32.HI R76, R76, 0xc, R76 ;  /* 0x0000000c4c4c7819 */ /* 0x000fe40000010e4c */
[----:B------:R-:W-:Y:S02]  /*13a50*/  LOP3.LUT R71, R71, R80, RZ, 0x3c, !PT ;  /* 0x0000005047477212 */ /* 0x000fe400078e3cff */
[----:B------:R-:W-:Y:S01]  /*13a60*/  SHF.L.W.U32.HI R82, R81, 0x7, R81 ;  /* 0x0000000751527819 */ /* 0x000fe20000010e51 */
[----:B------:R-:W-:Y:S01]  /*13a70*/  IMAD.IADD R72, R65, 0x1, R76 ;  /* 0x0000000141487824 */ /* 0x000fe200078e024c */
[----:B------:R-:W-:-:S02]  /*13a80*/  SHF.L.W.U32.HI R71, R71, 0x7, R71 ;  /* 0x0000000747477819 */ /* 0x000fc40000010e47 */
[----:B------:R-:W-:Y:S01]  /*13a90*/  SHF.L.U32 R74, R79, R74, RZ ;  /* 0x0000004a4f4a7219 */ /* 0x000fe200000006ff */
[----:B------:R-:W-:Y:S01]  /*13aa0*/  IMAD.IADD R84, R67, 0x1, R82 ;  /* 0x0000000143547824 */ /* 0x000fe200078e0252 */
[----:B------:R-:W-:Y:S01]  /*13ab0*/  LOP3.LUT R75, R75, R72, RZ, 0x3c, !PT ;  /* 0x000000484b4b7212 */ /* 0x000fe200078e3cff */
[----:B------:R-:W-:Y:S01]  /*13ac0*/  IMAD.IADD R67, R68, 0x1, R71 ;  /* 0x0000000144437824 */ /* 0x000fe200078e0247 */
[----:B------:R-:W-:Y:S01]  /*13ad0*/  LOP3.LUT P3, RZ, R74, R35, RZ, 0xc0, !PT ;  /* 0x000000234aff7212 */ /* 0x000fe2000786c0ff */
[----:B------:R-:W-:Y:S01]  /*13ae0*/  IMAD.IADD R72, R72, 0x1, R57 ;  /* 0x0000000148487824 */ /* 0x000fe200078e0239 */
[----:B------:R-:W-:Y:S01]  /*13af0*/  SHF.L.W.U32.HI R75, R75, 0x8, R75 ;  /* 0x000000084b4b7819 */ /* 0x000fe20000010e4b */
[----:B------:R-:W-:Y:S01]  /*13b00*/  VIADD R79, R53, 0xfffffff6 ;  /* 0xfffffff6354f7836 */ /* 0x000fe20000000000 */
[----:B------:R-:W-:Y:S02]  /*13b10*/  LOP3.LUT R65, R66, R67, RZ, 0x3c, !PT ;  /* 0x0000004342417212 */ /* 0x000fe400078e3cff */
[----:B------:R-:W-:Y:S01]  /*13b20*/  LOP3.LUT R73, R73, R84, RZ, 0x3c, !PT ;  /* 0x0000005449497212 */ /* 0x000fe200078e3cff */
[----:B------:R-:W-:Y:S01]  /*13b30*/  IMAD.IADD R69, R69, 0x1, R75 ;  /* 0x0000000145457824 */ /* 0x000fe200078e024b */
[----:B------:R-:W-:-:S02]  /*13b40*/  LEA.HI R70, R65, R70, R65, 0x10 ;  /* 0x0000004641467211 */ /* 0x000fc400078f8041 */
[----:B------:R-:W-:Y:S02]  /*13b50*/  LOP3.LUT R75, R75, R62, RZ, 0x3c, !PT ;  /* 0x0000003e4b4b7212 */ /* 0x000fe400078e3cff */
[----:B------:R-:W-:Y:S02]  /*13b60*/  LOP3.LUT R76, R76, R69, RZ, 0x3c, !PT ;  /* 0x000000454c4c7212 */ /* 0x000fe400078e3cff */
[----:B------:R-:W-:Y:S02]  /*13b70*/  LOP3.LUT R70, R71, R70, RZ, 0x3c, !PT ;  /* 0x0000004647467212 */ /* 0x000fe400078e3cff */
[----:B------:R-:W-:Y:S02]  /*13b80*/  SHF.L.W.U32.HI R65, R76, 0x7, R76 ;  /* 0x000000074c417819 */ /* 0x000fe40000010e4c */
[----:B------:R-:W-:Y:S02]  /*13b90*/  LEA.HI R70, R70, R67, RZ, 0xc ;  /* 0x0000004346467211 */ /* 0x000fe400078f60ff */
[----:B------:R-:W-:Y:S01]  /*13ba0*/  LEA.HI R73, R73, R80, R73, 0x10 ;  /* 0x0000005049497211 */ /* 0x000fe200078f8049 */
[----:B------:R-:W-:Y:S01]  /*13bb0*/  IMAD.IADD R71, R65, 0x1, R64 ;  /* 0x0000000141477824 */ /* 0x000fe200078e0240 */
[----:B------:R-:W-:-:S02]  /*13bc0*/  LOP3.LUT R64, R63, R72, RZ, 0x3c, !PT ;  /* 0x000000483f407212 */ /* 0x000fc400078e3cff */
[----:B------:R-:W-:Y:S02]  /*13bd0*/  LOP3.LUT R73, R82, R73, RZ, 0x3c, !PT ;  /* 0x0000004952497212 */ /* 0x000fe400078e3cff */
[----:B------:R-:W-:Y:S02]  /*13be0*/  LOP3.LUT R66, R4, R71, RZ, 0x3c, !PT ;  /* 0x0000004704427212 */ /* 0x000fe400078e3cff */
[----:B------:R-:W-:Y:S01]  /*13bf0*/  SHF.L.W.U32.HI R67, R64, 0x10, R64 ;  /* 0x0000001040437819 */ /* 0x000fe20000010e40 */
[----:B------:R-:W-:Y:S01]  /*13c00*/  IMAD.IADD R64, R69, 0x1, R61 ;  /* 0x0000000145407824 */ /* 0x000fe200078e023d */
[----:B------:R-:W-:Y:S02]  /*13c10*/  SHF.L.W.U32.HI R4, R75, 0x10, R75 ;  /* 0x000000104b047819 */ /* 0x000fe40000010e4b */
[----:B------:R-:W-:Y:S01]  /*13c20*/  SHF.L.W.U32.HI R66, R66, 0x10, R66 ;  /* 0x0000001042427819 */ /* 0x000fe20000010e42 */
[----:B------:R-:W-:Y:S01]  /*13c30*/  IMAD.IADD R60, R60, 0x1, R67 ;  /* 0x000000013c3c7824 */ /* 0x000fe200078e0243 */
[----:B------:R-:W-:Y:S01]  /*13c40*/  LEA.HI R73, R73, R84, RZ, 0xc ;  /* 0x0000005449497211 */ /* 0x000fe200078f60ff */
[----:B------:R-:W-:Y:S01]  /*13c50*/  IMAD.IADD R5, R5, 0x1, R4 ;  /* 0x0000000105057824 */ /* 0x000fe200078e0204 */
[----:B------:R-:W-:Y:S01]  /*13c60*/  LOP3.LUT R59, R59, R64, RZ, 0x3c, !PT ;  /* 0x000000403b3b7212 */ /* 0x000fe200078e3cff */
[----:B------:R-:W-:Y:S01]  /*13c70*/  IMAD.IADD R68, R37, 0x1, R66 ;  /* 0x0000000125447824 */ /* 0x000fe200078e0242 */
[----:B------:R-:W-:Y:S01]  /*13c80*/  LOP3.LUT R57, R57, R60, RZ, 0x3c, !PT ;  /* 0x0000003c39397212 */ /* 0x000fe200078e3cff */
[----:B------:R-:W-:Y:S01]  /*13c90*/  VIADD R63, R73, UR16 ;  /* 0x00000010493f7c36 */ /* 0x000fe20008000000 */
[----:B------:R-:W-:Y:S01]  /*13ca0*/  LOP3.LUT R56, R56, R5, RZ, 0x3c, !PT ;  /* 0x0000000538387212 */ /* 0x000fe200078e3cff */
[----:B------:R-:W-:Y:S01]  /*13cb0*/  @P3 VIADD R63, R70, UR17 ;  /* 0x00000011463f3c36 */ /* 0x000fe20008000000 */
[----:B------:R-:W-:-:S02]  /*13cc0*/  LOP3.LUT R65, R65, R68, RZ, 0x3c, !PT ;  /* 0x0000004441417212 */ /* 0x000fc400078e3cff */
        /* <DEDUP_REMOVED lines=19> */
[----:B------:R-:W-:Y:S01]  /*13e00*/  ISETP.GE.U32.AND P1, PT, R79, R38, PT ;  /* 0x000000264f00720c */ /* 0x000fe20003f26070 */
        /* <DEDUP_REMOVED lines=32> */
[----:B------:R-:W-:Y:S02]  /*14010*/  SHF.L.W.U32.HI R4, R69, 0xc, R69 ;  /* 0x0000000c45047819 */ /* 0x000fe40000010e45 */
[----:B------:R-:W-:Y:S01]  /*14020*/  SHF.L.W.U32.HI R67, R37, 0xc, R37 ;  /* 0x0000000c25437819 */ /* 0x000fe20000010e25 */
[----:B------:R-:W-:Y:S02]  /*14030*/  IMAD.IADD R37, R62, 0x1, R57 ;  /* 0x000000013e257824 */ /* 0x000fe400078e0239 */
        /* <DEDUP_REMOVED lines=245> */
[----:B------:R-:W-:Y:S01]  /*14f90*/  IMAD.MOV.U32 R4, RZ, RZ, R54 ;  /* 0x000000ffff047224 */ /* 0x000fe200078e0036 */
[----:B------:R-:W-:Y:S01]  /*14fa0*/  LOP3.LUT R61, R61, R56, RZ, 0x3c, !PT ;  /* 0x000000383d3d7212 */ /* 0x000fe200078e3cff */
[----:B------:R-:W-:Y:S01]  /*14fb0*/  VIADD R74, R74, UR19 ;  /* 0x000000134a4a7c36 */ /* 0x000fe20008000000 */
[----:B------:R-:W-:Y:S01]  /*14fc0*/  LOP3.LUT R67, R67, R68, RZ, 0x3c, !PT ;  /* 0x0000004443437212 */ /* 0x000fe200078e3cff */
[----:B------:R-:W-:Y:S01]  /*14fd0*/  VIADD R68, R68, UR18 ;  /* 0x0000001244447c36 */ /* 0x000fe20008000000 */
[----:B------:R-:W-:Y:S01]  /*14fe0*/  LEA.HI R60, R5, R60, R5, 0x8 ;  /* 0x0000003c053c7211 */ /* 0x000fe200078f4005 */
[----:B------:R-:W-:Y:S01]  /*14ff0*/  IMAD.MOV.U32 R5, RZ, RZ, R55 ;  /* 0x000000ffff057224 */ /* 0x000fe200078e0037 */
[----:B------:R-:W-:-:S02]  /*15000*/  LEA.HI R66, R69, R66, R69, 0x8 ;  /* 0x0000004245427211 */ /* 0x000fc400078f4045 */
[----:B------:R-:W-:Y:S02]  /*15010*/  LEA.HI R61, R61, R70, R61, 0x8 ;  /* 0x000000463d3d7211 */ /* 0x000fe400078f403d */
[----:B------:R-:W-:Y:S02]  /*15020*/  LEA.HI R64, R67, R64, R67, 0x8 ;  /* 0x0000004043407211 */ /* 0x000fe400078f4043 */
[----:B------:R-:W-:Y:S02]  /*15030*/  LOP3.LUT R60, R57, R60, RZ, 0x3c, !PT ;  /* 0x0000003c393c7212 */ /* 0x000fe400078e3cff */
[----:B------:R-:W-:Y:S02]  /*15040*/  LOP3.LUT R59, R59, R66, RZ, 0x3c, !PT ;  /* 0x000000423b3b7212 */ /* 0x000fe400078e3cff */
[----:B------:R-:W-:Y:S02]  /*15050*/  IADD3 R54, P2, PT, R4, 0x10, RZ ;  /* 0x0000001004367810 */ /* 0x000fe40007f5e0ff */
[----:B------:R-:W-:-:S02]  /*15060*/  LOP3.LUT R61, R36, R61, RZ, 0x3c, !PT ;  /* 0x0000003d243d7212 */ /* 0x000fc400078e3cff */
[----:B------:R-:W-:Y:S01]  /*15070*/  LOP3.LUT R64, R75, R64, RZ, 0x3c, !PT ;  /* 0x000000404b407212 */ /* 0x000fe200078e3cff */
[----:B------:R-:W-:Y:S01]  /*15080*/  IMAD.X R55, RZ, RZ, R5, P2 ;  /* 0x000000ffff377224 */ /* 0x000fe200010e0605 */
[----:B------:R-:W-:Y:S01]  /*15090*/  LEA.HI R60, R60, R101, R60, 0x7 ;  /* 0x000000653c3c7211 */ /* 0x000fe200078f383c */
[----:B------:R-:W-:Y:S01]  /*150a0*/  VIADD R101, R56, UR17 ;  /* 0x0000001138657c36 */ /* 0x000fe20008000000 */
[----:B------:R-:W-:Y:S01]  /*150b0*/  LEA.HI R59, R59, R100, R59, 0x7 ;  /* 0x000000643b3b7211 */ /* 0x000fe200078f383b */
[----:B------:R-:W-:Y:S01]  /*150c0*/  VIADD R100, R37, UR16 ;  /* 0x0000001025647c36 */ /* 0x000fe20008000000 */
[----:B------:R-:W-:Y:S02]  /*150d0*/  LEA.HI R61, R61, R102, R61, 0x7 ;  /* 0x000000663d3d7211 */ /* 0x000fe400078f383d */
[----:B------:R-:W-:Y:S02]  /*150e0*/  LEA.HI R103, R64, R103, R64, 0x7 ;  /* 0x0000006740677211 */ /* 0x000fe400078f3840 */
[----:B------:R-:W-:Y:S01]  /*150f0*/  PRMT R56, R63, 0x7610, R56 ;  /* 0x000076103f387816 */ /* 0x000fe20000000038 */
[----:B------:R-:W-:Y:S06]  /*15100*/  @P0 BRA `(.L_x_2347) ;  /* 0x00000000006c0947 */ /* 0x000fec0003800000 */
[----:B------:R-:W-:Y:S01]  /*15110*/  IMAD.MOV.U32 R37, RZ, RZ, 0x1a4 ;  /* 0x000001a4ff257424 */ /* 0x000fe200078e00ff */
[----:B------:R-:W3:Y:S04]  /*15120*/  LDG.E R57, desc[UR8][R4.64+-0xc] ;  /* 0xfffff40804397981 */ /* 0x000ee8000c1e1900 */
[----:B------:R-:W-:Y:S01]  /*15130*/  SEL R37, R37, 0x1bd, !P3 ;  /* 0x000001bd25257807 */ /* 0x000fe20005800000 */
[----:B------:R-:W4:Y:S03]  /*15140*/  LDG.E R64, desc[UR8][R4.64+-0x8] ;  /* 0xfffff80804407981 */ /* 0x000f26000c1e1900 */
[----:B------:R-:W-:Y:S01]  /*15150*/  IADD3 R36, P0, PT, R52, R37, RZ ;  /* 0x0000002534247210 */ /* 0x000fe20007f1e0ff */
[----:B------:R-:W5:Y:S04]  /*15160*/  LDG.E R65, desc[UR8][R4.64+-0x4] ;  /* 0xfffffc0804417981 */ /* 0x000f68000c1e1900 */
[----:B------:R-:W-:Y:S01]  /*15170*/  IMAD.X R37, RZ, RZ, R78, P0 ;  /* 0x000000ffff257224 */ /* 0x000fe200000e064e */
[----:B------:R-:W2:Y:S05]  /*15180*/  LDG.E R66, desc[UR8][R4.64] ;  /* 0x0000000804427981 */ /* 0x000eaa000c1e1900 */
[----:B------:R-:W2:Y:S01]  /*15190*/  LDG.E.U8 R37, desc[UR8][R36.64] ;  /* 0x0000000824257981 */ /* 0x000ea2000c1e1100 */
[----:B------:R-:W-:-:S02]  /*151a0*/  SEL R62, R100, R59, !P3 ;  /* 0x0000003b643e7207 */ /* 0x000fc40005800000 */
[----:B------:R-:W-:Y:S02]  /*151b0*/  SEL R63, R101, R60, !P3 ;  /* 0x0000003c653f7207 */ /* 0x000fe40005800000 */
[----:B---3--:R-:W-:Y:S02]  /*151c0*/  LOP3.LUT R57, R62, R57, RZ, 0x3c, !PT ;  /* 0x000000393e397212 */ /* 0x008fe400078e3cff */
[----:B------:R-:W-:Y:S02]  /*151d0*/  SEL R62, R68, R61, !P3 ;  /* 0x0000003d443e7207 */ /* 0x000fe40005800000 */
[----:B------:R-:W-:Y:S02]  /*151e0*/  SEL R100, R57, R100, !P3 ;  /* 0x0000006439647207 */ /* 0x000fe40005800000 */
[----:B------:R-:W-:Y:S02]  /*151f0*/  SEL R59, R59, R57, !P3 ;  /* 0x000000393b3b7207 */ /* 0x000fe40005800000 */
[----:B------:R-:W-:-:S02]  /*15200*/  SEL R57, R74, R103, !P3 ;  /* 0x000000674a397207 */ /* 0x000fc40005800000 */
[----:B----4-:R-:W-:Y:S02]  /*15210*/  LOP3.LUT R63, R63, R64, RZ, 0x3c, !PT ;  /* 0x000000403f3f7212 */ /* 0x010fe400078e3cff */
[----:B-----5:R-:W-:Y:S02]  /*15220*/  LOP3.LUT R62, R62, R65, RZ, 0x3c, !PT ;  /* 0x000000413e3e7212 */ /* 0x020fe400078e3cff */
[----:B--2---:R-:W-:Y:S02]  /*15230*/  LOP3.LUT R57, R57, R66, RZ, 0x3c, !PT ;  /* 0x0000004239397212 */ /* 0x004fe400078e3cff */
        /* <DEDUP_REMOVED lines=8> */
.L_x_2347:
[----:B--2---:R-:W-:Y:S05]  /*152c0*/  BSYNC.RECONVERGENT B3 ;  /* 0x0000000000037941 */ /* 0x004fea0003800200 */
.L_x_2346:
[----:B------:R-:W-:Y:S01]  /*152d0*/  IADD3 R52, P0, PT, R52, 0x1, RZ ;  /* 0x0000000134347810 */ /* 0x000fe20007f1e0ff */
[----:B------:R-:W-:Y:S01]  /*152e0*/  VIADD R53, R53, 0x1 ;  /* 0x0000000135357836 */ /* 0x000fe20000000000 */
[----:B------:R-:W-:Y:S01]  /*152f0*/  SEL R100, R100, R59, !P3 ;  /* 0x0000003b64647207 */ /* 0x000fe20005800000 */
[----:B------:R-:W-:Y:S01]  /*15300*/  VIADD R77, R77, 0xffffffff ;  /* 0xffffffff4d4d7836 */ /* 0x000fe20000000000 */
[----:B------:R-:W-:Y:S01]  /*15310*/  SEL R101, R101, R60, !P3 ;  /* 0x0000003c65657207 */ /* 0x000fe20005800000 */
[----:B------:R-:W-:Y:S01]  /*15320*/  IMAD.X R78, RZ, RZ, R78, P0 ;  /* 0x000000ffff4e7224 */ /* 0x000fe200000e064e */
[----:B------:R-:W-:Y:S02]  /*15330*/  SEL R102, R68, R61, !P3 ;  /* 0x0000003d44667207 */ /* 0x000fe40005800000 */
[----:B------:R-:W-:Y:S01]  /*15340*/  SEL R103, R74, R103, !P3 ;  /* 0x000000674a677207 */ /* 0x000fe20005800000 */
[----:B------:R-:W-:Y:S06]  /*15350*/  @!P1 BRA `(.L_x_2348) ;  /* 0xffffffd000949947 */ /* 0x000fec000383ffff */
[----:B------:R-:W-:Y:S05]  /*15360*/  BSYNC.RECONVERGENT B2 ;  /* 0x0000000000027941 */ /* 0x000fea0003800200 */
.L_x_2345:
[----:B------:R-:W-:-:S04]  /*15370*/  LOP3.LUT R56, R56, 0xff, RZ, 0xc0, !PT ;  /* 0x000000ff38387812 */ /* 0x000fc800078ec0ff */
[C---:B------:R-:W-:Y:S02]  /*15380*/  ISETP.NE.AND P0, PT, R56.reuse, 0x1, PT ;  /* 0x000000013800780c */ /* 0x040fe40003f05270 */
[----:B------:R-:W-:-:S11]  /*15390*/  ISETP.NE.AND P1, PT, R56, 0x1, PT ;  /* 0x000000013800780c */ /* 0x000fd60003f25270 */
[----:B------:R-:W0:Y:S08]  /*153a0*/  @!P0 LDC.64 R54, c[0x0][0x388] ;  /* 0x0000e200ff368b82 */ /* 0x000e300000000a00 */
[----:B------:R-:W1:Y:S08]  /*153b0*/  @!P1 LDC.64 R52, c[0x0][0x388] ;  /* 0x0000e200ff349b82 */ /* 0x000e700000000a00 */
[----:B------:R-:W4:Y:S08]  /*153c0*/  @!P1 LDC.64 R36, c[0x0][0x388] ;  /* 0x0000e200ff249b82 */ /* 0x000f300000000a00 */
[----:B------:R-:W5:Y:S01]  /*153d0*/  @!P1 LDC.64 R4, c[0x0][0x388] ;  /* 0x0000e200ff049b82 */ /* 0x000f620000000a00 */
[----:B0-----:R-:W2:Y:S04]  /*153e0*/  @!P0 LDG.E R55, desc[UR8][R54.64+0x1d8] ;  /* 0x0001d80836378981 */ /* 0x001ea8000c1e1900 */
[----:B-1----:R-:W3:Y:S04]  /*153f0*/  @!P1 LDG.E R52, desc[UR8][R52.64+0x1dc] ;  /* 0x0001dc0834349981 */ /* 0x002ee8000c1e1900 */
[----:B----4-:R-:W4:Y:S04]  /*15400*/  @!P1 LDG.E R37, desc[UR8][R36.64+0x1e0] ;  /* 0x0001e00824259981 */ /* 0x010f28000c1e1900 */
[----:B-----5:R-:W5:Y:S01]  /*15410*/  @!P1 LDG.E R4, desc[UR8][R4.64+0x1e4] ;  /* 0x0001e40804049981 */ /* 0x020f62000c1e1900 */
[----:B--2---:R-:W-:-:S02]  /*15420*/  @!P0 LOP3.LUT R100, R100, R55, RZ, 0x3c, !PT ;  /* 0x0000003764648212 */ /* 0x004fc400078e3cff */
[----:B---3--:R-:W-:Y:S02]  /*15430*/  @!P1 LOP3.LUT R101, R101, R52, RZ, 0x3c, !PT ;  /* 0x0000003465659212 */ /* 0x008fe400078e3cff */
[----:B----4-:R-:W-:Y:S02]  /*15440*/  @!P1 LOP3.LUT R102, R102, R37, RZ, 0x3c, !PT ;  /* 0x0000002566669212 */ /* 0x010fe400078e3cff */
[----:B-----5:R-:W-:-:S07]  /*15450*/  @!P1 LOP3.LUT R103, R103, R4, RZ, 0x3c, !PT ;  /* 0x0000000467679212 */ /* 0x020fce00078e3cff */
.L_x_2344:
[----:B--23--:R-:W-:Y:S05]  /*15460*/  BSYNC.RECONVERGENT B1 ;  /* 0x0000000000017941 */ /* 0x00cfea0003800200 */
.L_x_2343:
[----:B------:R-:W0:Y:S01]  /*15470*/  LDCU UR4, c[0x0][0x3a0] ;  /* 0x00007400ff0477ac */ /* 0x000e220008000800 */
[----:B------:R-:W-:Y:S01]  /*15480*/  BSSY.RECONVERGENT B1, `(.L_x_2349) ;  /* 0x00002fa000017945 */ /* 0x000fe20003800200 */
[----:B------:R-:W-:Y:S01]  /*15490*/  IMAD.MOV.U32 R5, RZ, RZ, RZ ;  /* 0x000000ffff057224 */ /* 0x000fe200078e00ff */
[----:B------:R-:W-:Y:S01]  /*154a0*/  CS2R R98, SRZ ;  /* 0x0000000000627805 */ /* 0x000fe2000001ff00 */
[----:B------:R-:W-:Y:S01]  /*154b0*/  IMAD.MOV.U32 R97, RZ, RZ, RZ ;  /* 0x000000ffff617224 */ /* 0x000fe200078e00ff */
[----:B0-----:R-:W-:-:S13]  /*154c0*/  ISETP.GE.AND P0, PT, R35, UR4, PT ;  /* 0x0000000423007c0c */ /* 0x001fda000bf06270 */
        /* <DEDUP_REMOVED lines=9> */
[----:B-1----:R-:W-:Y:S02]  /*15560*/  PRMT R38, R37, 0x7610, R38 ;  /* 0x0000761025267816 */ /* 0x002fe40000000026 */
[----:B--2---:R-:W-:-:S04]  /*15570*/  VIMNMX.U16x2 R36, PT, PT, R4, 0xb000b, !PT ;  /* 0x000b000b04247848 */ /* 0x004fc80007fe0200 */
[----:B------:R-:W-:-:S05]  /*15580*/  LOP3.LUT R36, R36, 0xffff, RZ, 0xc0, !PT ;  /* 0x0000ffff24247812 */ /* 0x000fca00078ec0ff */
[----:B------:R-:W-:-:S05]  /*15590*/  VIADD R55, R36, 0xfffffff5 ;  /* 0xfffffff524377836 */ /* 0x000fca0000000000 */
[----:B------:R-:W-:-:S13]  /*155a0*/  ISETP.GE.U32.AND P0, PT, R55, R4, PT ;  /* 0x000000043700720c */ /* 0x000fda0003f06070 */
[----:B0--3--:R-:W-:Y:S05]  /*155b0*/  @P0 BRA `(.L_x_2351) ;  /* 0x0000002c00600947 */ /* 0x009fea0003800000 */
[----:B------:R-:W-:Y:S01]  /*155c0*/  BSSY.RECONVERGENT B2, `(.L_x_2351) ;  /* 0x00002d7000027945 */ /* 0x000fe20003800200 */
.L_x_2354:
[----:B------:R-:W-:Y:S01]  /*155d0*/  VIADD R61, R97, UR12 ;  /* 0x0000000c613d7c36 */ /* 0x000fe20008000000 */
[----:B------:R-:W-:Y:S01]  /*155e0*/  LOP3.LUT R38, R38, 0xff, RZ, 0xc0, !PT ;  /* 0x000000ff26267812 */ /* 0x000fe200078ec0ff */
[----:B------:R-:W-:Y:S01]  /*155f0*/  VIADD R52, R99, UR14 ;  /* 0x0000000e63347c36 */ /* 0x000fe20008000000 */
[----:B------:R-:W-:Y:S01]  /*15600*/  BSSY.RECONVERGENT B3, `(.L_x_2352) ;  /* 0x00002cb000037945 */ /* 0x000fe20003800200 */
[----:B------:R-:W-:Y:S01]  /*15610*/  VIADD R60, R5, UR15 ;  /* 0x0000000f053c7c36 */ /* 0x000fe20008000000 */
[C---:B------:R-:W-:Y:S02]  /*15620*/  LOP3.LUT R36, R61.reuse, 0x1, RZ, 0x3c, !PT ;  /* 0x000000013d247812 */ /* 0x040fe400078e3cff */
[----:B------:R-:W-:Y:S02]  /*15630*/  SHF.L.W.U32.HI R54, R52, 0x10, R52 ;  /* 0x0000001034367819 */ /* 0x000fe40000010e34 */
[----:B------:R-:W-:Y:S01]  /*15640*/  SHF.L.W.U32.HI R62, R61, 0x10, R36 ;  /* 0x000000103d3e7819 */ /* 0x000fe20000010e24 */
[----:B------:R-:W-:Y:S01]  /*15650*/  VIADD R36, R98, UR13 ;  /* 0x0000000d62247c36 */ /* 0x000fe20008000000 */
[----:B------:R-:W-:Y:S01]  /*15660*/  SHF.L.W.U32.HI R59, R60, 0x10, R60 ;  /* 0x000000103c3b7819 */ /* 0x000fe20000010e3c */
[----:B------:R-:W-:Y:S01]  /*15670*/  IMAD.IADD R56, R54, 0x1, R99 ;  /* 0x0000000136387824 */ /* 0x000fe200078e0263 */
[----:B------:R-:W-:Y:S01]  /*15680*/  ISETP.NE.AND P0, PT, R38, 0x1, PT ;  /* 0x000000012600780c */ /* 0x000fe20003f05270 */
[----:B------:R-:W-:-:S02]  /*15690*/  IMAD.IADD R64, R62, 0x1, R97 ;  /* 0x000000013e407824 */ /* 0x000fc400078e0261 */
[----:B------:R-:W-:Y:S01]  /*156a0*/  IMAD.IADD R68, R59, 0x1, R5 ;  /* 0x000000013b447824 */ /* 0x000fe200078e0205 */
[----:B------:R-:W-:Y:S02]  /*156b0*/  LOP3.LUT R57, R99, R56, RZ, 0x3c, !PT ;  /* 0x0000003863397212 */ /* 0x000fe400078e3cff */
[----:B------:R-:W-:-:S04]  /*156c0*/  LOP3.LUT R37, R97, R64, RZ, 0x3c, !PT ;  /* 0x0000004061257212 */ /* 0x000fc800078e3cff */
[----:B------:R-:W-:Y:S02]  /*156d0*/  SHF.L.W.U32.HI R66, R37, 0xc, R37 ;  /* 0x0000000c25427819 */ /* 0x000fe40000010e25 */
[----:B------:R-:W-:-:S03]  /*156e0*/  SHF.L.W.U32.HI R37, R36, 0x10, R36 ;  /* 0x0000001024257819 */ /* 0x000fc60000010e24 */
[----:B------:R-:W-:Y:S02]  /*156f0*/  IMAD.IADD R63, R61, 0x1, R66 ;  /* 0x000000013d3f7824 */ /* 0x000fe400078e0242 */
[----:B------:R-:W-:-:S03]  /*15700*/  IMAD.IADD R53, R37, 0x1, R98 ;  /* 0x0000000125357824 */ /* 0x000fc600078e0262 */
        /* <DEDUP_REMOVED lines=290> */
[----:B------:R-:W-:-:S02]  /*16930*/  SHF.L.W.U32.HI R81, R76, 0xc, R76 ;  /* 0x0000000c4c517819 */ /* 0x000fc40000010e4c */
[----:B------:R-:W-:Y:S02]  /*16940*/  SHF.L.W.U32.HI R71, R70, 0xc, R70 ;  /* 0x0000000c46477819 */ /* 0x000fe40000010e46 */
[----:B------:R-:W-:Y:S01]  /*16950*/  SHF.L.W.U32.HI R70, R61, 0x10, R61 ;  /* 0x000000103d467819 */ /* 0x000fe20000010e3d */
[----:B------:R-:W-:Y:S01]  /*16960*/  IMAD.IADD R80, R80, 0x1, R81 ;  /* 0x0000000150507824 */ /* 0x000fe200078e0251 */
[----:B------:R-:W-:Y:S01]  /*16970*/  LOP3.LUT R83, R66, R83, RZ, 0x3c, !PT ;  /* 0x0000005342537212 */ /* 0x000fe200078e3cff */
[----:B------:R-:W-:Y:S01]  /*16980*/  IMAD.IADD R65, R78, 0x1, R71 ;  /* 0x000000014e417824 */ /* 0x000fe200078e0247 */
[----:B------:R-:W-:Y:S01]  /*16990*/  LOP3.LUT R64, R64, R79, RZ, 0x3c, !PT ;  /* 0x0000004f40407212 */ /* 0x000fe200078e3cff */
[----:B------:R-:W-:Y:S01]  /*169a0*/  IMAD.IADD R68, R70, 0x1, R97 ;  /* 0x0000000146447824 */ /* 0x000fe200078e0261 */
[----:B------:R-:W-:Y:S01]  /*169b0*/  LOP3.LUT R80, R67, R80, RZ, 0x3c, !PT ;  /* 0x0000005043507212 */ /* 0x000fe200078e3cff */
[----:B------:R-:W-:Y:S01]  /*169c0*/  IMAD.MOV.U32 R78, RZ, RZ, 0x1 ;  /* 0x00000001ff4e7424 */ /* 0x000fe200078e00ff */
[----:B------:R-:W-:-:S02]  /*169d0*/  LOP3.LUT R72, R77, R65, RZ, 0x3c, !PT ;  /* 0x000000414d487212 */ /* 0x000fc400078e3cff */
[----:B------:R-:W-:Y:S02]  /*169e0*/  LOP3.LUT R67, R97, R68, RZ, 0x3c, !PT ;  /* 0x0000004461437212 */ /* 0x000fe400078e3cff */
[----:B------:R-:W-:Y:S02]  /*169f0*/  LEA.HI R80, R80, R75, R80, 0x8 ;  /* 0x0000004b50507211 */ /* 0x000fe400078f4050 */
[----:B------:R-:W-:Y:S02]  /*16a00*/  SHF.L.W.U32.HI R66, R67, 0xc, R67 ;  /* 0x0000000c43427819 */ /* 0x000fe40000010e43 */
        /* <DEDUP_REMOVED lines=8> */
[----:B------:R-:W-:Y:S01]  /*16a90*/  LOP3.LUT R67, RZ, R55, RZ, 0x33, !PT ;  /* 0x00000037ff437212 */ /* 0x000fe200078e33ff */
[----:B------:R-:W-:Y:S01]  /*16aa0*/  IMAD.IADD R79, R79, 0x1, R72 ;  /* 0x000000014f4f7824 */ /* 0x000fe200078e0248 */
[----:B------:R-:W-:Y:S02]  /*16ab0*/  SHF.L.W.U32.HI R65, R70, 0x8, R70 ;  /* 0x0000000846417819 */ /* 0x000fe40000010e46 */
[----:B------:R-:W-:Y:S01]  /*16ac0*/  SHF.L.W.U32.HI R76, R83, 0x8, R83 ;  /* 0x00000008534c7819 */ /* 0x000fe20000010e53 */
[----:B------:R-:W-:Y:S01]  /*16ad0*/  IMAD.IADD R71, R4, 0x1, R67 ;  /* 0x0000000104477824 */ /* 0x000fe200078e0243 */
[----:B------:R-:W-:Y:S01]  /*16ae0*/  SHF.L.W.U32.HI R64, R64, 0x8, R64 ;  /* 0x0000000840407819 */ /* 0x000fe20000010e40 */
[----:B------:R-:W-:Y:S01]  /*16af0*/  IMAD.IADD R68, R68, 0x1, R65 ;  /* 0x0000000144447824 */ /* 0x000fe200078e0241 */
[----:B------:R-:W-:Y:S01]  /*16b00*/  LOP3.LUT R67, R76, R79, RZ, 0x3c, !PT ;  /* 0x0000004f4c437212 */ /* 0x000fe200078e3cff */
[----:B------:R-:W-:Y:S01]  /*16b10*/  IMAD.IADD R73, R73, 0x1, R76 ;  /* 0x0000000149497824 */ /* 0x000fe200078e024c */
[----:B------:R-:W-:-:S02]  /*16b20*/  LOP3.LUT R64, R64, R69, RZ, 0x3c, !PT ;  /* 0x0000004540407212 */ /* 0x000fc400078e3cff */
[----:B------:R-:W-:Y:S02]  /*16b30*/  LEA.HI R67, R67, R80, R67, 0x10 ;  /* 0x0000005043437211 */ /* 0x000fe400078f8043 */
[----:B------:R-:W-:Y:S02]  /*16b40*/  LOP3.LUT R66, R66, R68, RZ, 0x3c, !PT ;  /* 0x0000004442427212 */ /* 0x000fe400078e3cff */
[----:B------:R-:W-:Y:S02]  /*16b50*/  LOP3.LUT R72, R72, R67, RZ, 0x3c, !PT ;  /* 0x0000004348487212 */ /* 0x000fe400078e3cff */
[----:B------:R-:W-:Y:S02]  /*16b60*/  SHF.L.W.U32.HI R67, R66, 0x7, R66 ;  /* 0x0000000742437819 */ /* 0x000fe40000010e42 */
[----:B------:R-:W-:Y:S01]  /*16b70*/  LEA.HI R73, R64, R73, R64, 0x10 ;  /* 0x0000004940497211 */ /* 0x000fe200078f8040 */
[----:B------:R-:W-:Y:S01]  /*16b80*/  IMAD.IADD R64, R61, 0x1, R54 ;  /* 0x000000013d407824 */ /* 0x000fe200078e0236 */
[----:B------:R-:W-:Y:S01]  /*16b90*/  LOP3.LUT R65, R65, R36, RZ, 0x3c, !PT ;  /* 0x0000002441417212 */ /* 0x000fe200078e3cff */
[----:B------:R-:W-:Y:S01]  /*16ba0*/  IMAD.IADD R66, R67, 0x1, R60 ;  /* 0x0000000143427824 */ /* 0x000fe200078e023c */
[----:B------:R-:W-:-:S02]  /*16bb0*/  SHF.L.U32 R70, R78, R71, RZ ;  /* 0x000000474e467219 */ /* 0x000fc400000006ff */
[----:B------:R-:W-:Y:S02]  /*16bc0*/  LOP3.LUT R60, R59, R64, RZ, 0x3c, !PT ;  /* 0x000000403b3c7212 */ /* 0x000fe400078e3cff */
[----:B------:R-:W-:Y:S02]  /*16bd0*/  LOP3.LUT R37, R37, R66, RZ, 0x3c, !PT ;  /* 0x0000004225257212 */ /* 0x000fe400078e3cff */
[----:B------:R-:W-:Y:S02]  /*16be0*/  LOP3.LUT R74, R74, R73, RZ, 0x3c, !PT ;  /* 0x000000494a4a7212 */ /* 0x000fe400078e3cff */
[----:B------:R-:W-:Y:S02]  /*16bf0*/  SHF.L.W.U32.HI R60, R60, 0x10, R60 ;  /* 0x000000103c3c7819 */ /* 0x000fe40000010e3c */
[----:B------:R-:W-:Y:S02]  /*16c00*/  SHF.L.W.U32.HI R65, R65, 0x10, R65 ;  /* 0x0000001041417819 */ /* 0x000fe40000010e41 */
[----:B------:R-:W-:Y:S01]  /*16c10*/  SHF.L.W.U32.HI R71, R37, 0x10, R37 ;  /* 0x0000001025477819 */ /* 0x000fe20000010e25 */
[----:B------:R-:W-:Y:S01]  /*16c20*/  IMAD.IADD R57, R57, 0x1, R60 ;  /* 0x0000000139397824 */ /* 0x000fe200078e023c */
[----:B------:R-:W-:Y:S01]  /*16c30*/  LEA.HI R74, R74, R69, RZ, 0xc ;  /* 0x000000454a4a7211 */ /* 0x000fe200078f60ff */
[----:B------:R-:W-:Y:S01]  /*16c40*/  IMAD.IADD R38, R38, 0x1, R65 ;  /* 0x0000000126267824 */ /* 0x000fe200078e0241 */
[----:B------:R-:W-:Y:S01]  /*16c50*/  LOP3.LUT P2, RZ, R70, R35, RZ, 0xc0, !PT ;  /* 0x0000002346ff7212 */ /* 0x000fe2000784c0ff */
        /* <DEDUP_REMOVED lines=323> */
[----:B------:R-:W-:Y:S01]  /*18090*/  LEA.HI R62, R62, R97, R62, 0x7 ;  /* 0x000000613e3e7211 */ /* 0x000fe200078f383e */
[----:B------:R-:W-:Y:S01]  /*180a0*/  VIADD R97, R52, UR12 ;  /* 0x0000000c34617c36 */ /* 0x000fe20008000000 */
[----:B------:R-:W-:-:S02]  /*180b0*/  LEA.HI R99, R36, R99, R36, 0x7 ;  /* 0x0000006324637211 */ /* 0x000fc400078f3824 */
[----:B------:R-:W-:Y:S01]  /*180c0*/  PRMT R38, R59, 0x7610, R38 ;  /* 0x000076103b267816 */ /* 0x000fe20000000026 */
[----:B------:R-:W-:Y:S06]  /*180d0*/  @P0 BRA `(.L_x_2353) ;  /* 0x0000000000740947 */ /* 0x000fec0003800000 */
[----:B------:R-:W0:Y:S01]  /*180e0*/  LDC.64 R36, c[0x0][0x388] ;  /* 0x0000e200ff247b82 */ /* 0x000e220000000a00 */
[----:B------:R-:W-:Y:S01]  /*180f0*/  IMAD.MOV.U32 R52, RZ, RZ, 0x1a4 ;  /* 0x000001a4ff347424 */ /* 0x000fe200078e00ff */
[----:B------:R-:W-:-:S04]  /*18100*/  SHF.R.S32.HI R53, RZ, 0x1f, R55 ;  /* 0x0000001fff357819 */ /* 0x000fc80000011437 */
[----:B------:R-:W-:-:S04]  /*18110*/  SEL R52, R52, 0x1bd, !P2 ;  /* 0x000001bd34347807 */ /* 0x000fc80005000000 */
[----:B------:R-:W-:Y:S01]  /*18120*/  IADD3 R52, P0, P1, R52, UR6, R55 ;  /* 0x0000000634347c10 */ /* 0x000fe2000f91e037 */
[----:B0-----:R-:W-:-:S05]  /*18130*/  IMAD.WIDE R36, R55, 0x10, R36 ;  /* 0x0000001037247825 */ /* 0x001fca00078e0224 */
[----:B------:R-:W2:Y:S01]  /*18140*/  LDG.E R54, desc[UR8][R36.64+0x1fc] ;  /* 0x0001fc0824367981 */ /* 0x000ea2000c1e1900 */
[----:B------:R-:W-:-:S03]  /*18150*/  IADD3.X R53, PT, PT, RZ, UR7, R53, P0, P1 ;  /* 0x00000007ff357c10 */ /* 0x000fc600087e2435 */
        /* <DEDUP_REMOVED lines=14> */
[----:B------:R-:W-:Y:S02]  /*18240*/  SEL R98, R60, R98, !P2 ;  /* 0x000000623c627207 */ /* 0x000fe40005000000 */
[----:B------:R-:W-:Y:S02]  /*18250*/  SEL R57, R57, R60, !P2 ;  /* 0x0000003c39397207 */ /* 0x000fe40005000000 */
[----:B------:R-:W-:-:S02]  /*18260*/  LOP3.LUT R38, R53, R38, RZ, 0x3c, !PT ;  /* 0x0000002635267212 */ /* 0x000fc400078e3cff */
[----:B------:R-:W-:Y:S02]  /*18270*/  SEL R66, R59, R66, !P2 ;  /* 0x000000423b427207 */ /* 0x000fe40005000000 */
[----:B------:R-:W-:Y:S02]  /*18280*/  SEL R99, R99, R59, !P2 ;  /* 0x0000003b63637207 */ /* 0x000fe40005000000 */
[----:B------:R-:W-:Y:S02]  /*18290*/  SEL R5, R54, R5, !P2 ;  /* 0x0000000536057207 */ /* 0x000fe40005000000 */
[----:B------:R-:W-:-:S07]  /*182a0*/  SEL R56, R56, R54, !P2 ;  /* 0x0000003638387207 */ /* 0x000fce0005000000 */
.L_x_2353:
[----:B------:R-:W-:Y:S05]  /*182b0*/  BSYNC.RECONVERGENT B3 ;  /* 0x0000000000037941 */ /* 0x000fea0003800200 */
.L_x_2352:
[----:B------:R-:W-:Y:S01]  /*182c0*/  VIADD R55, R55, 0x1 ;  /* 0x0000000137377836 */ /* 0x000fe20000000000 */
[----:B------:R-:W-:Y:S02]  /*182d0*/  SEL R5, R5, R56, !P2 ;  /* 0x0000003805057207 */ /* 0x000fe40005000000 */
[----:B------:R-:W-:Y:S02]  /*182e0*/  SEL R97, R97, R62, !P2 ;  /* 0x0000003e61617207 */ /* 0x000fe40005000000 */
[----:B------:R-:W-:Y:S02]  /*182f0*/  ISETP.GE.U32.AND P0, PT, R55, R4, PT ;  /* 0x000000043700720c */ /* 0x000fe40003f06070 */
[----:B------:R-:W-:Y:S02]  /*18300*/  SEL R98, R98, R57, !P2 ;  /* 0x0000003962627207 */ /* 0x000fe40005000000 */
[----:B------:R-:W-:-:S09]  /*18310*/  SEL R99, R66, R99, !P2 ;  /* 0x0000006342637207 */ /* 0x000fd20005000000 */
[----:B------:R-:W-:Y:S05]  /*18320*/  @!P0 BRA `(.L_x_2354) ;  /* 0xffffffd000a88947 */ /* 0x000fea000383ffff */
[----:B------:R-:W-:Y:S05]  /*18330*/  BSYNC.RECONVERGENT B2 ;  /* 0x0000000000027941 */ /* 0x000fea0003800200 */
.L_x_2351:
        /* <DEDUP_REMOVED lines=14> */
.L_x_2350:
[----:B------:R-:W-:Y:S05]  /*18420*/  BSYNC.RECONVERGENT B1 ;  /* 0x0000000000017941 */ /* 0x000fea0003800200 */
.L_x_2349:
[----:B------:R-:W0:Y:S01]  /*18430*/  LDCU UR4, c[0x0][0x3a0] ;  /* 0x00007400ff0477ac */ /* 0x000e220008000800 */
[----:B------:R-:W-:Y:S01]  /*18440*/  BSSY.RECONVERGENT B1, `(.L_x_2355) ;  /* 0x00002fb000017945 */ /* 0x000fe20003800200 */
[----:B------:R-:W-:Y:S02]  /*18450*/  CS2R R150, SRZ ;  /* 0x0000000000967805 */ /* 0x000fe4000001ff00 */
[----:B------:R-:W-:Y:S02]  /*18460*/  CS2R R148, SRZ ;  /* 0x0000000000947805 */ /* 0x000fe4000001ff00 */
        /* <DEDUP_REMOVED lines=12> */
[----:B------:R-:W-:Y:S01]  /*18530*/  VIADD R55, R38, 0xfffffff5 ;  /* 0xfffffff526377836 */ /* 0x000fe20000000000 */
[----:B0-----:R-:W-:-:S04]  /*18540*/  PRMT R38, R52, 0x7610, R38 ;  /* 0x0000761034267816 */ /* 0x001fc80000000026 */
[----:B------:R-:W-:-:S13]  /*18550*/  ISETP.GE.U32.AND P0, PT, R55, R4, PT ;  /* 0x000000043700720c */ /* 0x000fda0003f06070 */
[----:B-1-3--:R-:W-:Y:S05]  /*18560*/  @P0 BRA `(.L_x_2357) ;  /* 0x0000002c00680947 */ /* 0x00afea0003800000 */
[----:B------:R-:W-:Y:S01]  /*18570*/  BSSY.RECONVERGENT B2, `(.L_x_2357) ;  /* 0x00002d9000027945 */ /* 0x000fe20003800200 */
.L_x_2360:
[----:B------:R-:W0:Y:S01]  /*18580*/  LDCU.128 UR20, c[0x3][URZ] ;  /* 0x00c00000ff1477ac */ /* 0x000e220008000c00 */
[----:B------:R-:W-:Y:S01]  /*18590*/  BSSY.RECONVERGENT B3, `(.L_x_2358) ;  /* 0x00002cf000037945 */ /* 0x000fe20003800200 */
[----:B0-----:R-:W-:Y:S02]  /*185a0*/  VIADD R54, R148, UR20 ;  /* 0x0000001494367c36 */ /* 0x001fe40008000000 */
[----:B------:R-:W-:Y:S02]  /*185b0*/  VIADD R52, R149, UR21 ;  /* 0x0000001595347c36 */ /* 0x000fe40008000000 */
[----:B------:R-:W-:Y:S01]  /*185c0*/  VIADD R56, R151, UR23 ;  /* 0x0000001797387c36 */ /* 0x000fe20008000000 */
[----:B------:R-:W-:Y:S01]  /*185d0*/  LOP3.LUT R37, R54, 0x1, RZ, 0x3c, !PT ;  /* 0x0000000136257812 */ /* 0x000fe200078e3cff */
[----:B------:R-:W-:Y:S01]  /*185e0*/  VIADD R57, R150, UR22 ;  /* 0x0000001696397c36 */ /* 0x000fe20008000000 */
[----:B------:R-:W-:Y:S02]  /*185f0*/  SHF.L.W.U32.HI R36, R52, 0x10, R52 ;  /* 0x0000001034247819 */ /* 0x000fe40000010e34 */
[----:B------:R-:W-:-:S02]  /*18600*/  SHF.L.W.U32.HI R59, R54, 0x10, R37 ;  /* 0x00000010363b7819 */ /* 0x000fc40000010e25 */
[----:B------:R-:W-:Y:S01]  /*18610*/  SHF.L.W.U32.HI R62, R56, 0x10, R56 ;  /* 0x00000010383e7819 */ /* 0x000fe20000010e38 */
[----:B------:R-:W-:Y:S01]  /*18620*/  IMAD.IADD R60, R36, 0x1, R149 ;  /* 0x00000001243c7824 */ /* 0x000fe200078e0295 */
[----:B------:R-:W-:Y:S01]  /*18630*/  SHF.L.W.U32.HI R63, R57, 0x10, R57 ;  /* 0x00000010393f7819 */ /* 0x000fe20000010e39 */
[----:B------:R-:W-:Y:S02]  /*18640*/  IMAD.IADD R64, R59, 0x1, R148 ;  /* 0x000000013b407824 */ /* 0x000fe400078e0294 */
[----:B------:R-:W-:Y:S02]  /*18650*/  IMAD.IADD R66, R62, 0x1, R151 ;  /* 0x000000013e427824 */ /* 0x000fe400078e0297 */
[----:B------:R-:W-:Y:S01]  /*18660*/  IMAD.IADD R61, R63, 0x1, R150 ;  /* 0x000000013f3d7824 */ /* 0x000fe200078e0296 */
[----:B------:R-:W-:-:S04]  /*18670*/  LOP3.LUT R37, R148, R64, RZ, 0x3c, !PT ;  /* 0x0000004094257212 */ /* 0x000fc800078e3cff */
[----:B------:R-:W-:Y:S02]  /*18680*/  SHF.L.W.U32.HI R67, R37, 0xc, R37 ;  /* 0x0000000c25437819 */ /* 0x000fe40000010e25 */
[----:B------:R-:W-:Y:S02]  /*18690*/  LOP3.LUT R37, R149, R60, RZ, 0x3c, !PT ;  /* 0x0000003c95257212 */ /* 0x000fe400078e3cff */
[----:B------:R-:W-:Y:S01]  /*186a0*/  LOP3.LUT R68, R150, R61, RZ, 0x3c, !PT ;  /* 0x0000003d96447212 */ /* 0x000fe200078e3cff */
[----:B------:R-:W-:-:S03]  /*186b0*/  IMAD.IADD R53, R54, 0x1, R67 ;  /* 0x0000000136357824 */ /* 0x000fc600078e0243 */
        /* <DEDUP_REMOVED lines=11> */
[----:B------:R-:W-:-:S03]  /*18770*/  IMAD.IADD R56, R56, 0x1, R70 ;  /* 0x0000000138387824 */ /* 0x000fc600078e0246 */
[----:B------:R-:W-:Y:S02]  /*18780*/  LOP3.LUT R37, R67, R64, RZ, 0x3c, !PT ;  /* 0x0000004043257212 */ /* 0x000fe400078e3cff */
[----:B------:R-:W-:Y:S02]  /*18790*/  SHF.L.W.U32.HI R67, R36, 0x8, R36 ;  /* 0x0000000824437819 */ /* 0x000fe40000010e24 */
[----:B------:R-:W-:Y:S02]  /*187a0*/  LOP3.LUT R57, R62, R56, RZ, 0x3c, !PT ;  /* 0x000000383e397212 */ /* 0x000fe400078e3cff */
[----:B------:R-:W-:Y:S01]  /*187b0*/  SHF.L.W.U32.HI R71, R37, 0x7, R37 ;  /* 0x0000000725477819 */ /* 0x000fe20000010e25 */
[----:B------:R-:W-:Y:S01]  /*187c0*/  IMAD.IADD R37, R60, 0x1, R67 ;  /* 0x000000013c257824 */ /* 0x000fe200078e0243 */
[----:B------:R-:W-:Y:S02]  /*187d0*/  SHF.L.W.U32.HI R57, R57, 0x8, R57 ;  /* 0x0000000839397819 */ /* 0x000fe40000010e39 */
[----:B------:R-:W-:Y:S01]  /*187e0*/  LOP3.LUT R62, R38, 0xff, RZ, 0xc0, !PT ;  /* 0x000000ff263e7812 */ /* 0x000fe200078ec0ff */
[----:B------:R-:W-:Y:S01]  /*187f0*/  IMAD.IADD R73, R56, 0x1, R71 ;  /* 0x0000000138497824 */ /* 0x000fe200078e0247 */
[----:B------:R-:W-:Y:S01]  /*18800*/  LOP3.LUT R60, R59, R37, RZ, 0x3c, !PT ;  /* 0x000000253b3c7212 */ /* 0x000fe200078e3cff */
[----:B------:R-:W-:Y:S01]  /*18810*/  IMAD.IADD R59, R66, 0x1, R57 ;  /* 0x00000001423b7824 */ /* 0x000fe200078e0239 */
[----:B------:R-:W-:-:S02]  /*18820*/  SHF.L.W.U32.HI R36, R63, 0x8, R63 ;  /* 0x000000083f247819 */ /* 0x000fc40000010e3f */
[----:B------:R-:W-:Y:S02]  /*18830*/  ISETP.NE.AND P0, PT, R62, 0x1, PT ;  /* 0x000000013e00780c */ /* 0x000fe40003f05270 */
[----:B------:R-:W-:Y:S01]  /*18840*/  LOP3.LUT R62, R70, R59, RZ, 0x3c, !PT ;  /* 0x0000003b463e7212 */ /* 0x000fe200078e3cff */
[----:B------:R-:W-:Y:S01]  /*18850*/  IMAD.IADD R61, R61, 0x1, R36 ;  /* 0x000000013d3d7824 */ /* 0x000fe200078e0224 */
[----:B------:R-:W-:Y:S02]  /*18860*/  LOP3.LUT R38, R36, R73, RZ, 0x3c, !PT ;  /* 0x0000004924267212 */ /* 0x000fe400078e3cff */
        /* <DEDUP_REMOVED lines=233> */
[----:B------:R-:W-:-:S03]  /*19700*/  IMAD.IADD R77, R66, 0x1, R69 ;  /* 0x00000001424d7824 */ /* 0x000fc600078e0245 */
[----:B------:R-:W-:Y:S01]  /*19710*/  LOP3.LUT R66, R75, R64, RZ, 0x3c, !PT ;  /* 0x000000404b427212 */ /* 0x000fe200078e3cff */
[----:B------:R-:W-:Y:S01]  /*19720*/  IMAD.IADD R78, R78, 0x1, R75 ;  /* 0x000000014e4e7824 */ /* 0x000fe200078e024b */
        /* <DEDUP_REMOVED lines=8> */
[----:B------:R-:W-:Y:S02]  /*197b0*/  SHF.L.W.U32.HI R73, R73, 0x7, R73 ;  /* 0x0000000749497819 */ /* 0x000fe40000010e49 */
[----:B------:R-:W-:Y:S02]  /*197c0*/  LOP3.LUT R75, R75, R84, RZ, 0x3c, !PT ;  /* 0x000000544b4b7212 */ /* 0x000fe400078e3cff */
        /* <DEDUP_REMOVED lines=8> */
[----:B------:R-:W-:-:S03]  /*19850*/  LOP3.LUT R71, R80, R65, RZ, 0x3c, !PT ;  /* 0x0000004150477212 */ /* 0x000fc600078e3cff */
[----:B------:R-:W-:Y:S01]  /*19860*/  IMAD.IADD R74, R74, 0x1, R69 ;  /* 0x000000014a4a7824 */ /* 0x000fe200078e0245 */
[----:B------:R-:W-:Y:S02]  /*19870*/  LEA.HI R78, R71, R84, R71, 0xc ;  /* 0x00000054474e7211 */ /* 0x000fe400078f6047 */
[----:B------:R-:W-:Y:S01]  /*19880*/  LEA.HI R71, R77, R64, R77, 0xc ;  /* 0x000000404d477211 */ /* 0x000fe200078f604d */
        /* <DEDUP_REMOVED lines=8> */
[----:B------:R-:W-:Y:S01]  /*19910*/  LOP3.LUT R70, R66, R71, RZ, 0x3c, !PT ;  /* 0x0000004742467212 */ /* 0x000fe200078e3cff */
[----:B------:R-:W-:-:S03]  /*19920*/  IMAD.IADD R76, R76, 0x1, R79 ;  /* 0x000000014c4c7824 */ /* 0x000fc600078e024f */
[----:B------:R-:W-:Y:S02]  /*19930*/  LOP3.LUT R69, R69, R64, RZ, 0x3c, !PT ;  /* 0x0000004045457212 */ /* 0x000fe400078e3cff */
[----:B------:R-:W-:Y:S02]  /*19940*/  LOP3.LUT R75, R75, R76, RZ, 0x3c, !PT ;  /* 0x0000004c4b4b7212 */ /* 0x000fe400078e3cff */
[----:B------:R-:W-:Y:S02]  /*19950*/  LEA.HI R74, R69, R74, R69, 0x8 ;  /* 0x0000004a454a7211 */ /* 0x000fe400078f4045 */
[----:B------:R-:W-:Y:S02]  /*19960*/  SHF.L.W.U32.HI R69, R54, 0x10, R54 ;  /* 0x0000001036457819 */ /* 0x000fe40000010e36 */
[----:B------:R-:W-:Y:S02]  /*19970*/  SHF.L.W.U32.HI R72, R75, 0xc, R75 ;  /* 0x0000000c4b487819 */ /* 0x000fe40000010e4b */
[----:B------:R-:W-:Y:S01]  /*19980*/  LOP3.LUT R74, R73, R74, RZ, 0x3c, !PT ;  /* 0x0000004a494a7212 */ /* 0x000fe200078e3cff */
[----:B------:R-:W-:Y:S01]  /*19990*/  IMAD.IADD R67, R69, 0x1, R148 ;  /* 0x0000000145437824 */ /* 0x000fe200078e0294 */
[----:B------:R-:W-:Y:S01]  /*199a0*/  LOP3.LUT R75, RZ, R55, RZ, 0x33, !PT ;  /* 0x00000037ff4b7212 */ /* 0x000fe200078e33ff */
[----:B------:R-:W-:Y:S01]  /*199b0*/  IMAD.IADD R68, R77, 0x1, R72 ;  /* 0x000000014d447824 */ /* 0x000fe200078e0248 */
[----:B------:R-:W-:Y:S01]  /*199c0*/  SHF.L.W.U32.HI R70, R70, 0x8, R70 ;  /* 0x0000000846467819 */ /* 0x000fe20000010e46 */
[----:B------:R-:W-:Y:S01]  /*199d0*/  IMAD.MOV.U32 R77, RZ, RZ, 0x1 ;  /* 0x00000001ff4d7424 */ /* 0x000fe200078e00ff */
[----:B------:R-:W-:-:S02]  /*199e0*/  LOP3.LUT R66, R148, R67, RZ, 0x3c, !PT ;  /* 0x0000004394427212 */ /* 0x000fc400078e3cff */
[----:B------:R-:W-:Y:S02]  /*199f0*/  LOP3.LUT R79, R79, R68, RZ, 0x3c, !PT ;  /* 0x000000444f4f7212 */ /* 0x000fe400078e3cff */
[----:B------:R-:W-:Y:S01]  /*19a00*/  SHF.L.W.U32.HI R68, R74, 0x7, R74 ;  /* 0x000000074a447819 */ /* 0x000fe20000010e4a */
[----:B------:R-:W-:Y:S01]  /*19a10*/  IMAD.IADD R74, R65, 0x1, R78 ;  /* 0x00000001414a7824 */ /* 0x000fe200078e024e */
[----:B------:R-:W-:Y:S01]  /*19a20*/  SHF.L.W.U32.HI R65, R66, 0xc, R66 ;  /* 0x0000000c42417819 */ /* 0x000fe20000010e42 */
[----:B------:R-:W-:Y:S01]  /*19a30*/  IMAD.IADD R66, R4, 0x1, R75 ;  /* 0x0000000104427824 */ /* 0x000fe200078e024b */
[----:B------:R-:W-:Y:S01]  /*19a40*/  LEA.HI R79, R79, R76, R79, 0x8 ;  /* 0x0000004c4f4f7211 */ /* 0x000fe200078f404f */
[----:B------:R-:W-:Y:S02]  /*19a50*/  IMAD.IADD R71, R71, 0x1, R68 ;  /* 0x0000000147477824 */ /* 0x000fe400078e0244 */
[----:B------:R-:W-:Y:S01]  /*19a60*/  IMAD.IADD R54, R54, 0x1, R65 ;  /* 0x0000000136367824 */ /* 0x000fe200078e0241 */
[----:B------:R-:W-:-:S02]  /*19a70*/  LOP3.LUT R72, R72, R79, RZ, 0x3c, !PT ;  /* 0x0000004f48487212 */ /* 0x000fc400078e3cff */
[----:B------:R-:W-:Y:S02]  /*19a80*/  LOP3.LUT R78, R78, R71, RZ, 0x3c, !PT ;  /* 0x000000474e4e7212 */ /* 0x000fe400078e3cff */
[----:B------:R-:W-:Y:S02]  /*19a90*/  LOP3.LUT R69, R69, R54, RZ, 0x3c, !PT ;  /* 0x0000003645457212 */ /* 0x000fe400078e3cff */
[----:B------:R-:W-:Y:S02]  /*19aa0*/  SHF.L.W.U32.HI R73, R72, 0x7, R72 ;  /* 0x0000000748497819 */ /* 0x000fe40000010e48 */
[----:B------:R-:W-:Y:S02]  /*19ab0*/  SHF.L.W.U32.HI R69, R69, 0x8, R69 ;  /* 0x0000000845457819 */ /* 0x000fe40000010e45 */
[----:B------:R-:W-:Y:S01]  /*19ac0*/  LEA.HI R79, R78, R79, R78, 0x10 ;  /* 0x0000004f4e4f7211 */ /* 0x000fe200078f804e */
[----:B------:R-:W-:Y:S01]  /*19ad0*/  IMAD.IADD R75, R64, 0x1, R73 ;  /* 0x00000001404b7824 */ /* 0x000fe200078e0249 */
[----:B------:R-:W-:Y:S01]  /*19ae0*/  SHF.L.U32 R66, R77, R66, RZ ;  /* 0x000000424d427219 */ /* 0x000fe200000006ff */
[----:B------:R-:W-:Y:S01]  /*19af0*/  IMAD.IADD R64, R67, 0x1, R69 ;  /* 0x0000000143407824 */ /* 0x000fe200078e0245 */
[----:B------:R-:W-:-:S02]  /*19b00*/  LOP3.LUT R68, R68, R79, RZ, 0x3c, !PT ;  /* 0x0000004f44447212 */ /* 0x000fc400078e3cff */
[----:B------:R-:W-:Y:S01]  /*19b10*/  LOP3.LUT P2, RZ, R66, R35, RZ, 0xc0, !PT ;  /* 0x0000002342ff7212 */ /* 0x000fe2000784c0ff */
[----:B------:R-:W-:Y:S01]  /*19b20*/  IMAD.IADD R66, R54, 0x1, R60 ;  /* 0x0000000136427824 */ /* 0x000fe200078e023c */
[----:B------:R-:W-:Y:S01]  /*19b30*/  LOP3.LUT R65, R65, R64, RZ, 0x3c, !PT ;  /* 0x0000004041417212 */ /* 0x000fe200078e3cff */
[----:B------:R-:W-:Y:S01]  /*19b40*/  IMAD.IADD R67, R64, 0x1, R53 ;  /* 0x0000000140437824 */ /* 0x000fe200078e0235 */
[----:B------:R-:W-:Y:S02]  /*19b50*/  LEA.HI R68, R68, R71, RZ, 0xc ;  /* 0x0000004744447211 */ /* 0x000fe400078f60ff */
[----:B------:R-:W-:Y:S02]  /*19b60*/  SHF.L.W.U32.HI R65, R65, 0x7, R65 ;  /* 0x0000000741417819 */ /* 0x000fe40000010e41 */
[----:B------:R-:W-:Y:S01]  /*19b70*/  LOP3.LUT R57, R57, R66, RZ, 0x3c, !PT ;  /* 0x0000004239397212 */ /* 0x000fe200078e3cff */
[----:B------:R-:W-:Y:S01]  /*19b80*/  VIADD R54, R68, UR20 ;  /* 0x0000001444367c36 */ /* 0x000fe20008000000 */
        /* <DEDUP_REMOVED lines=14> */
[----:B------:R-:W-:Y:S02]  /*19c70*/  LOP3.LUT R36, R65, R64, RZ, 0x3c, !PT ;  /* 0x0000004041247212 */ /* 0x000fe400078e3cff */
[----:B------:R-:W-:Y:S02]  /*19c80*/  SHF.L.W.U32.HI R37, R60, 0xc, R60 ;  /* 0x0000000c3c257819 */ /* 0x000fe40000010e3c */
        /* <DEDUP_REMOVED lines=23> */
[----:B------:R-:W-:Y:S01]  /*19e00*/  @P2 VIADD R54, R74, UR21 ;  /* 0x000000154a362c36 */ /* 0x000fe20008000000 */
        /* <DEDUP_REMOVED lines=273> */
[----:B------:R-:W-:Y:S01]  /*1af20*/  PRMT R38, R54, 0x7610, R38 ;  /* 0x0000761036267816 */ /* 0x000fe20000000026 */
[----:B------:R-:W-:Y:S01]  /*1af30*/  IMAD.IADD R64, R64, 0x1, R71 ;  /* 0x0000000140407824 */ /* 0x000fe200078e0247 */
[----:B------:R-:W-:Y:S01]  /*1af40*/  LOP3.LUT R61, R52, R37, RZ, 0x3c, !PT ;  /* 0x00000025343d7212 */ /* 0x000fe200078e3cff */
[----:B------:R-:W-:-:S02]  /*1af50*/  IMAD.IADD R70, R70, 0x1, R69 ;  /* 0x0000000146467824 */ /* 0x000fc400078e0245 */
[----:B------:R-:W-:Y:S01]  /*1af60*/  VIADD R56, R37, UR20 ;  /* 0x0000001425387c36 */ /* 0x000fe20008000000 */
[----:B------:R-:W-:Y:S01]  /*1af70*/  LOP3.LUT R37, R57, R60, RZ, 0x3c, !PT ;  /* 0x0000003c39257212 */ /* 0x000fe200078e3cff */
[----:B------:R-:W-:Y:S01]  /*1af80*/  VIADD R57, R60, UR21 ;  /* 0x000000153c397c36 */ /* 0x000fe20008000000 */
[----:B------:R-:W-:Y:S01]  /*1af90*/  LOP3.LUT R65, R65, R64, RZ, 0x3c, !PT ;  /* 0x0000004041417212 */ /* 0x000fe200078e3cff */
[----:B------:R-:W-:Y:S01]  /*1afa0*/  VIADD R59, R64, UR22 ;  /* 0x00000016403b7c36 */ /* 0x000fe20008000000 */
[----:B------:R-:W-:Y:S01]  /*1afb0*/  LOP3.LUT R67, R67, R70, RZ, 0x3c, !PT ;  /* 0x0000004643437212 */ /* 0x000fe200078e3cff */
[----:B------:R-:W-:Y:S01]  /*1afc0*/  VIADD R60, R70, UR23 ;  /* 0x00000017463c7c36 */ /* 0x000fe20008000000 */
[----:B------:R-:W-:Y:S02]  /*1afd0*/  LEA.HI R62, R61, R62, R61, 0x8 ;  /* 0x0000003e3d3e7211 */ /* 0x000fe400078f403d */
        /* <DEDUP_REMOVED lines=10> */
[----:B------:R-:W-:Y:S01]  /*1b080*/  LEA.HI R69, R69, R148, R69, 0x7 ;  /* 0x0000009445457211 */ /* 0x000fe200078f3845 */
[----:B------:R-:W-:Y:S06]  /*1b090*/  @P0 BRA `(.L_x_2359) ;  /* 0x0000000000780947 */ /* 0x000fec0003800000 */
[----:B------:R-:W0:Y:S01]  /*1b0a0*/  LDC.64 R36, c[0x0][0x388] ;  /* 0x0000e200ff247b82 */ /* 0x000e220000000a00 */
[----:B------:R-:W1:Y:S01]  /*1b0b0*/  LDCU.64 UR4, c[0x0][0x388] ;  /* 0x00007100ff0477ac */ /* 0x000e620008000a00 */
[----:B------:R-:W-:Y:S01]  /*1b0c0*/  IMAD.MOV.U32 R52, RZ, RZ, 0x1a4 ;  /* 0x000001a4ff347424 */ /* 0x000fe200078e00ff */
[----:B------:R-:W-:-:S04]  /*1b0d0*/  SHF.R.S32.HI R53, RZ, 0x1f, R55 ;  /* 0x0000001fff357819 */ /* 0x000fc80000011437 */
[----:B------:R-:W-:Y:S01]  /*1b0e0*/  SEL R52, R52, 0x1bd, !P2 ;  /* 0x000001bd34347807 */ /* 0x000fe20005000000 */
[----:B0-----:R-:W-:-:S03]  /*1b0f0*/  IMAD.WIDE R36, R55, 0x10, R36 ;  /* 0x0000001037247825 */ /* 0x001fc600078e0224 */
[----:B-1----:R-:W-:Y:S02]  /*1b100*/  IADD3 R52, P0, P1, R52, UR4, R55 ;  /* 0x0000000434347c10 */ /* 0x002fe4000f91e037 */
[----:B------:R-:W2:Y:S02]  /*1b110*/  LDG.E R54, desc[UR8][R36.64+0x3e4] ;  /* 0x0003e40824367981 */ /* 0x000ea4000c1e1900 */
[----:B------:R-:W-:Y:S02]  /*1b120*/  IADD3.X R53, PT, PT, RZ, UR5, R53, P0, P1 ;  /* 0x00000005ff357c10 */ /* 0x000fe400087e2435 */
        /* <DEDUP_REMOVED lines=21> */
.L_x_2359:
[----:B------:R-:W-:Y:S05]  /*1b280*/  BSYNC.RECONVERGENT B3 ;  /* 0x0000000000037941 */ /* 0x000fea0003800200 */
.L_x_2358:
        /* <DEDUP_REMOVED lines=8> */
.L_x_2357:
        /* <DEDUP_REMOVED lines=14> */
.L_x_2356:
[----:B------:R-:W-:Y:S05]  /*1b3f0*/  BSYNC.RECONVERGENT B1 ;  /* 0x0000000000017941 */ /* 0x000fea0003800200 */
.L_x_2355:
        /* <DEDUP_REMOVED lines=20> */
.L_x_2366:
[----:B------:R-:W0:Y:S01]  /*1b540*/  LDCU.128 UR20, c[0x3][URZ] ;  /* 0x00c00000ff1477ac */ /* 0x000e220008000c00 */
[----:B------:R-:W-:Y:S01]  /*1b550*/  LOP3.LUT R57, RZ, R37, RZ, 0x33, !PT ;  /* 0x00000025ff397212 */ /* 0x000fe200078e33ff */
[----:B------:R-:W-:Y:S01]  /*1b560*/  IMAD.MOV.U32 R59, RZ, RZ, 0x1 ;  /* 0x00000001ff3b7424 */ /* 0x000fe200078e00ff */
[----:B------:R-:W-:Y:S01]  /*1b570*/  LOP3.LUT R95, R95, 0xff, RZ, 0xc0, !PT ;  /* 0x000000ff5f5f7812 */ /* 0x000fe200078ec0ff */
[----:B------:R-:W-:Y:S02]  /*1b580*/  BSSY.RECONVERGENT B3, `(.L_x_2364) ;  /* 0x00002cd000037945 */ /* 0x000fe40003800200 */
[----:B------:R-:W-:Y:S01]  /*1b590*/  IMAD.IADD R38, R36, 0x1, R57 ;  /* 0x0000000124267824 */ /* 0x000fe200078e0239 */
[----:B------:R-:W-:-:S04]  /*1b5a0*/  ISETP.NE.AND P0, PT, R95, 0x1, PT ;  /* 0x000000015f00780c */ /* 0x000fc80003f05270 */
[----:B------:R-:W-:-:S04]  /*1b5b0*/  SHF.L.U32 R38, R59, R38, RZ ;  /* 0x000000263b267219 */ /* 0x000fc800000006ff */
[----:B------:R-:W-:Y:S01]  /*1b5c0*/  LOP3.LUT P2, RZ, R38, R35, RZ, 0xc0, !PT ;  /* 0x0000002326ff7212 */ /* 0x000fe2000784c0ff */
[----:B0-----:R-:W-:Y:S02]  /*1b5d0*/  VIADD R61, R92, UR21 ;  /* 0x000000155c3d7c36 */ /* 0x001fe40008000000 */
[----:B------:R-:W-:Y:S02]  /*1b5e0*/  VIADD R62, R4, UR20 ;  /* 0x00000014043e7c36 */ /* 0x000fe40008000000 */
[----:B------:R-:W-:Y:S01]  /*1b5f0*/  VIADD R64, R94, UR23 ;  /* 0x000000175e407c36 */ /* 0x000fe20008000000 */
[----:B------:R-:W-:Y:S01]  /*1b600*/  SHF.L.W.U32.HI R52, R61, 0x10, R61 ;  /* 0x000000103d347819 */ /* 0x000fe20000010e3d */
[----:B------:R-:W-:Y:S01]  /*1b610*/  VIADD R70, R93, UR22 ;  /* 0x000000165d467c36 */ /* 0x000fe20008000000 */
[----:B------:R-:W-:Y:S02]  /*1b620*/  LOP3.LUT R53, R62, 0x1, RZ, 0x3c, !PT ;  /* 0x000000013e357812 */ /* 0x000fe400078e3cff */
        /* <DEDUP_REMOVED lines=8> */
[----:B------:R-:W-:Y:S02]  /*1b6b0*/  SHF.L.W.U32.HI R56, R53, 0xc, R53 ;  /* 0x0000000c35387819 */ /* 0x000fe40000010e35 */
[----:B------:R-:W-:-:S03]  /*1b6c0*/  LOP3.LUT R53, R4, R68, RZ, 0x3c, !PT ;  /* 0x0000004404357212 */ /* 0x000fc600078e3cff */
        /* <DEDUP_REMOVED lines=274> */
[----:B------:R-:W-:Y:S02]  /*1c7f0*/  SHF.L.W.U32.HI R66, R66, 0x10, R66 ;  /* 0x0000001042427819 */ /* 0x000fe40000010e42 */
[----:B------:R-:W-:-:S02]  /*1c800*/  SHF.L.W.U32.HI R71, R68, 0x7, R68 ;  /* 0x0000000744477819 */ /* 0x000fc40000010e44 */
[----:B------:R-:W-:Y:S01]  /*1c810*/  LOP3.LUT R65, R65, R80, RZ, 0x3c, !PT ;  /* 0x0000005041417212 */ /* 0x000fe200078e3cff */
[----:B------:R-:W-:Y:S02]  /*1c820*/  IMAD.IADD R82, R81, 0x1, R66 ;  /* 0x0000000151527824 */ /* 0x000fe400078e0242 */
        /* <DEDUP_REMOVED lines=11> */
[----:B------:R-:W-:Y:S02]  /*1c8e0*/  LEA.HI R80, R77, R80, R77, 0x8 ;  /* 0x000000504d507211 */ /* 0x000fe400078f404d */
[----:B------:R-:W-:Y:S01]  /*1c8f0*/  LOP3.LUT R67, R71, R72, RZ, 0x3c, !PT ;  /* 0x0000004847437212 */ /* 0x000fe200078e3cff */
[----:B------:R-:W-:Y:S01]  /*1c900*/  IMAD.IADD R75, R75, 0x1, R84 ;  /* 0x000000014b4b7824 */ /* 0x000fe200078e0254 */
        /* <DEDUP_REMOVED lines=8> */
[----:B------:R-:W-:Y:S02]  /*1c990*/  LOP3.LUT R71, R84, R71, RZ, 0x3c, !PT ;  /* 0x0000004754477212 */ /* 0x000fe400078e3cff */
[----:B------:R-:W-:Y:S02]  /*1c9a0*/  LEA.HI R74, R69, R72, R69, 0x8 ;  /* 0x00000048454a7211 */ /* 0x000fe400078f4045 */
[----:B------:R-:W-:Y:S01]  /*1c9b0*/  LOP3.LUT R72, R66, R65, RZ, 0x3c, !PT ;  /* 0x0000004142487212 */ /* 0x000fe200078e3cff */
[----:B------:R-:W-:Y:S01]  /*1c9c0*/  IMAD.IADD R65, R65, 0x1, R68 ;  /* 0x0000000141417824 */ /* 0x000fe200078e0244 */
[----:B------:R-:W-:-:S02]  /*1c9d0*/  SHF.L.W.U32.HI R66, R71, 0x8, R71 ;  /* 0x0000000847427819 */ /* 0x000fc40000010e47 */
[-C--:B------:R-:W-:Y:S02]  /*1c9e0*/  LOP3.LUT R71, R67, R74.reuse, RZ, 0x3c, !PT ;  /* 0x0000004a43477212 */ /* 0x080fe400078e3cff */
[----:B------:R-:W-:Y:S01]  /*1c9f0*/  LOP3.LUT R69, R66, R65, RZ, 0x3c, !PT ;  /* 0x0000004142457212 */ /* 0x000fe200078e3cff */
[----:B------:R-:W-:Y:S01]  /*1ca00*/  IMAD.IADD R75, R75, 0x1, R66 ;  /* 0x000000014b4b7824 */ /* 0x000fe200078e0242 */
[----:B------:R-:W-:Y:S02]  /*1ca10*/  SHF.L.W.U32.HI R67, R62, 0x10, R62 ;  /* 0x000000103e437819 */ /* 0x000fe40000010e3e */
[----:B------:R-:W-:Y:S02]  /*1ca20*/  LEA.HI R77, R69, R74, R69, 0x10 ;  /* 0x0000004a454d7211 */ /* 0x000fe400078f8045 */
[----:B------:R-:W-:Y:S01]  /*1ca30*/  SHF.L.W.U32.HI R73, R71, 0x7, R71 ;  /* 0x0000000747497819 */ /* 0x000fe20000010e47 */
[----:B------:R-:W-:Y:S01]  /*1ca40*/  IMAD.IADD R69, R67, 0x1, R4 ;  /* 0x0000000143457824 */ /* 0x000fe200078e0204 */
[----:B------:R-:W-:-:S03]  /*1ca50*/  SHF.L.W.U32.HI R72, R72, 0x8, R72 ;  /* 0x0000000848487819 */ /* 0x000fc60000010e48 */
[----:B------:R-:W-:Y:S01]  /*1ca60*/  IMAD.IADD R79, R70, 0x1, R73 ;  /* 0x00000001464f7824 */ /* 0x000fe200078e0249 */
[----:B------:R-:W-:-:S04]  /*1ca70*/  LOP3.LUT R66, R4, R69, RZ, 0x3c, !PT ;  /* 0x0000004504427212 */ /* 0x000fc800078e3cff */
[----:B------:R-:W-:Y:S02]  /*1ca80*/  SHF.L.W.U32.HI R71, R66, 0xc, R66 ;  /* 0x0000000c42477819 */ /* 0x000fe40000010e42 */
[----:B------:R-:W-:Y:S02]  /*1ca90*/  LOP3.LUT R66, R68, R77, RZ, 0x3c, !PT ;  /* 0x0000004d44427212 */ /* 0x000fe400078e3cff */
[----:B------:R-:W-:Y:S01]  /*1caa0*/  LOP3.LUT R72, R72, R79, RZ, 0x3c, !PT ;  /* 0x0000004f48487212 */ /* 0x000fe200078e3cff */
[----:B------:R-:W-:-:S03]  /*1cab0*/  IMAD.IADD R62, R62, 0x1, R71 ;  /* 0x000000013e3e7824 */ /* 0x000fc600078e0247 */
[----:B------:R-:W-:Y:S02]  /*1cac0*/  LEA.HI R72, R72, R75, R72, 0x10 ;  /* 0x0000004b48487211 */ /* 0x000fe400078f8048 */
[----:B------:R-:W-:Y:S02]  /*1cad0*/  LOP3.LUT R67, R67, R62, RZ, 0x3c, !PT ;  /* 0x0000003e43437212 */ /* 0x000fe400078e3cff */
[----:B------:R-:W-:Y:S02]  /*1cae0*/  LOP3.LUT R72, R73, R72, RZ, 0x3c, !PT ;  /* 0x0000004849487212 */ /* 0x000fe400078e3cff */
[----:B------:R-:W-:Y:S02]  /*1caf0*/  SHF.L.W.U32.HI R67, R67, 0x8, R67 ;  /* 0x0000000843437819 */ /* 0x000fe40000010e43 */
[----:B------:R-:W-:-:S03]  /*1cb00*/  LEA.HI R72, R72, R79, RZ, 0xc ;  /* 0x0000004f48487211 */ /* 0x000fc600078f60ff */
[----:B------:R-:W-:Y:S01]  /*1cb10*/  IMAD.IADD R68, R69, 0x1, R67 ;  /* 0x0000000145447824 */ /* 0x000fe200078e0243 */
[----:B------:R-:W-:Y:S01]  /*1cb20*/  LEA.HI R69, R66, R65, RZ, 0xc ;  /* 0x0000004142457211 */ /* 0x000fe200078f60ff */
[----:B------:R-:W-:-:S03]  /*1cb30*/  IMAD.IADD R66, R62, 0x1, R57 ;  /* 0x000000013e427824 */ /* 0x000fc600078e0239 */
[----:B------:R-:W-:Y:S01]  /*1cb40*/  LOP3.LUT R71, R71, R68, RZ, 0x3c, !PT ;  /* 0x0000004447477212 */ /* 0x000fe200078e3cff */
[----:B------:R-:W-:Y:S01]  /*1cb50*/  VIADD R62, R69, UR20 ;  /* 0x00000014453e7c36 */ /* 0x000fe20008000000 */
[----:B------:R-:W-:Y:S01]  /*1cb60*/  LOP3.LUT R63, R63, R66, RZ, 0x3c, !PT ;  /* 0x000000423f3f7212 */ /* 0x000fe200078e3cff */
[----:B------:R-:W-:Y:S01]  /*1cb70*/  @P2 VIADD R62, R72, UR21 ;  /* 0x00000015483e2c36 */ /* 0x000fe20008000000 */
[----:B------:R-:W-:-:S04]  /*1cb80*/  SHF.L.W.U32.HI R71, R71, 0x7, R71 ;  /* 0x0000000747477819 */ /* 0x000fc80000010e47 */
[----:B------:R-:W-:Y:S01]  /*1cb90*/  LOP3.LUT R62, R62, 0x1, RZ, 0xc0, !PT ;  /* 0x000000013e3e7812 */ /* 0x000fe200078ec0ff */
[----:B------:R-:W-:Y:S01]  /*1cba0*/  IMAD.IADD R65, R71, 0x1, R64 ;  /* 0x0000000147417824 */ /* 0x000fe200078e0240 */
[----:B------:R-:W-:Y:S02]  /*1cbb0*/  LOP3.LUT R64, R67, R38, RZ, 0x3c, !PT ;  /* 0x0000002643407212 */ /* 0x000fe400078e3cff */
[----:B------:R-:W-:Y:S02]  /*1cbc0*/  SHF.L.W.U32.HI R67, R63, 0x10, R63 ;  /* 0x000000103f437819 */ /* 0x000fe40000010e3f */
[----:B------:R-:W-:Y:S02]  /*1cbd0*/  LOP3.LUT R52, R52, R65, RZ, 0x3c, !PT ;  /* 0x0000004134347212 */ /* 0x000fe400078e3cff */
[----:B------:R-:W-:Y:S01]  /*1cbe0*/  SHF.L.W.U32.HI R69, R64, 0x10, R64 ;  /* 0x0000001040457819 */ /* 0x000fe20000010e40 */
[----:B------:R-:W-:Y:S01]  /*1cbf0*/  IMAD.IADD R60, R60, 0x1, R67 ;  /* 0x000000013c3c7824 */ /* 0x000fe200078e0243 */
[----:B------:R-:W-:-:S02]  /*1cc00*/  SHF.L.W.U32.HI R70, R52, 0x10, R52 ;  /* 0x0000001034467819 */ /* 0x000fc40000010e34 */
[----:B------:R-:W-:Y:S01]  /*1cc10*/  PRMT R95, R62, 0x7610, R95 ;  /* 0x000076103e5f7816 */ /* 0x000fe2000000005f */
        /* <DEDUP_REMOVED lines=328> */
[----:B------:R-:W-:-:S04]  /*1e0a0*/  SEL R54, R54, 0x1bd, !P2 ;  /* 0x000001bd36367807 */ /* 0x000fc80005000000 */
[----:B-1----:R-:W-:Y:S01]  /*1e0b0*/  IADD3 R54, P0, P1, R54, UR4, R37 ;  /* 0x0000000436367c10 */ /* 0x002fe2000f91e025 */
[----:B0-----:R-:W-:-:S03]  /*1e0c0*/  IMAD.WIDE R52, R37, 0x10, R52 ;  /* 0x0000001025347825 */ /* 0x001fc600078e0234 */
[----:B------:R-:W-:Y:S02]  /*1e0d0*/  IADD3.X R55, PT, PT, RZ, UR5, R55, P0, P1 ;  /* 0x00000005ff377c10 */ /* 0x000fe400087e2437 */
[----:B------:R-:W2:Y:S04]  /*1e0e0*/  LDG.E R4, desc[UR8][R52.64+0x5cc] ;  /* 0x0005cc0834047981 */ /* 0x000ea8000c1e1900 */
        /* <DEDUP_REMOVED lines=22> */
.L_x_2365:
[----:B------:R-:W-:Y:S05]  /*1e250*/  BSYNC.RECONVERGENT B3 ;  /* 0x0000000000037941 */ /* 0x000fea0003800200 */
.L_x_2364:
        /* <DEDUP_REMOVED lines=8> */
.L_x_2363:
        /* <DEDUP_REMOVED lines=14> */
.L_x_2362:
[----:B------:R-:W-:Y:S05]  /*1e3c0*/  BSYNC.RECONVERGENT B1 ;  /* 0x0000000000017941 */ /* 0x000fea0003800200 */
.L_x_2361:
        /* <DEDUP_REMOVED lines=18> */
[----:B------:R-:W2:Y:S01]  /*1e4f0*/  LDL R52, [R1+0x14] ;  /* 0x0000140001347983 */ /* 0x000ea20000100800 */
[----:B------:R-:W-:Y:S01]  /*1e500*/  BSSY.RECONVERGENT B2, `(.L_x_2369) ;  /* 0x00002df000027945 */ /* 0x000fe20003800200 */
[----:B------:R-:W0:Y:S02]  /*1e510*/  S2R R37, SR_TID.X ;  /* 0x0000000000257919 */ /* 0x000e240000002100 */
[----:B0-----:R-:W-:Y:S01]  /*1e520*/  IMAD.SHL.U32 R36, R37, 0x8, RZ ;  /* 0x0000000825247824 */ /* 0x001fe200078e00ff */
[----:B------:R-:W-:-:S04]  /*1e530*/  LOP3.LUT R54, R58, 0x1f, R37, 0xf8, !PT ;  /* 0x0000001f3a367812 */ /* 0x000fc800078ef825 */
[----:B------:R-:W-:-:S04]  /*1e540*/  LOP3.LUT R37, R36, 0x1f00, RZ, 0xc0, !PT ;  /* 0x00001f0024257812 */ /* 0x000fc800078ec0ff */
[----:B--2---:R-:W-:-:S07]  /*1e550*/  IADD3 R54, PT, PT, R54, R52, R37 ;  /* 0x0000003436367210 */ /* 0x004fce0007ffe025 */
.L_x_2372:
        /* <DEDUP_REMOVED lines=338> */
[----:B------:R-:W-:Y:S02]  /*1fa80*/  LOP3.LUT R80, R80, R59, RZ, 0x3c, !PT ;  /* 0x0000003b50507212 */ /* 0x000fe400078e3cff */
[----:B------:R-:W-:Y:S02]  /*1fa90*/  LOP3.LUT R63, R57, R56, RZ, 0x3c, !PT ;  /* 0x00000038393f7212 */ /* 0x000fe400078e3cff */
[----:B------:R-:W-:Y:S02]  /*1faa0*/  SHF.L.W.U32.HI R83, R80, 0x10, R80 ;  /* 0x0000001050537819 */ /* 0x000fe40000010e50 */
[----:B------:R-:W-:Y:S02]  /*1fab0*/  LOP3.LUT R57, R77, R62, RZ, 0x3c, !PT ;  /* 0x0000003e4d397212 */ /* 0x000fe400078e3cff */
[----:B------:R-:W-:Y:S01]  /*1fac0*/  LOP3.LUT R80, R69, 0x1, RZ, 0x3c, !PT ;  /* 0x0000000145507812 */ /* 0x000fe200078e3cff */
[----:B------:R-:W-:Y:S01]  /*1fad0*/  IMAD.IADD R78, R62, 0x1, R83 ;  /* 0x000000013e4e7824 */ /* 0x000fe200078e0253 */
[----:B------:R-:W-:-:S02]  /*1fae0*/  SHF.L.W.U32.HI R63, R63, 0xc, R63 ;  /* 0x0000000c3f3f7819 */ /* 0x000fc40000010e3f */
[----:B------:R-:W-:Y:S02]  /*1faf0*/  SHF.L.W.U32.HI R77, R69, 0x10, R80 ;  /* 0x00000010454d7819 */ /* 0x000fe40000010e50 */
[----:B------:R-:W-:Y:S01]  /*1fb00*/  LOP3.LUT R62, R79, R78, RZ, 0x3c, !PT ;  /* 0x0000004e4f3e7212 */ /* 0x000fe200078e3cff */
[----:B------:R-:W-:Y:S02]  /*1fb10*/  IMAD.IADD R36, R36, 0x1, R63 ;  /* 0x0000000124247824 */ /* 0x000fe400078e023f */
[----:B------:R-:W-:Y:S01]  /*1fb20*/  IMAD.IADD R79, R77, 0x1, R88 ;  /* 0x000000014d4f7824 */ /* 0x000fe200078e0258 */
[----:B------:R-:W-:Y:S02]  /*1fb30*/  SHF.L.W.U32.HI R62, R62, 0xc, R62 ;  /* 0x0000000c3e3e7819 */ /* 0x000fe40000010e3e */
[----:B------:R-:W-:-:S03]  /*1fb40*/  LOP3.LUT R81, R81, R36, RZ, 0x3c, !PT ;  /* 0x0000002451517212 */ /* 0x000fc600078e3cff */
[----:B------:R-:W-:Y:S01]  /*1fb50*/  IMAD.IADD R52, R59, 0x1, R62 ;  /* 0x000000013b347824 */ /* 0x000fe200078e023e */
[----:B------:R-:W-:-:S04]  /*1fb60*/  LEA.HI R56, R81, R56, R81, 0x8 ;  /* 0x0000003851387211 */ /* 0x000fc800078f4051 */
[----:B------:R-:W-:Y:S02]  /*1fb70*/  LOP3.LUT R59, R83, R52, RZ, 0x3c, !PT ;  /* 0x00000034533b7212 */ /* 0x000fe400078e3cff */
[----:B------:R-:W-:Y:S02]  /*1fb80*/  LOP3.LUT R56, R63, R56, RZ, 0x3c, !PT ;  /* 0x000000383f387212 */ /* 0x000fe400078e3cff */
[----:B------:R-:W-:Y:S02]  /*1fb90*/  LEA.HI R59, R59, R78, R59, 0x8 ;  /* 0x0000004e3b3b7211 */ /* 0x000fe400078f403b */
[----:B------:R-:W-:Y:S02]  /*1fba0*/  LOP3.LUT R78, R88, R79, RZ, 0x3c, !PT ;  /* 0x0000004f584e7212 */ /* 0x000fe400078e3cff */
[----:B------:R-:W-:Y:S02]  /*1fbb0*/  LOP3.LUT R59, R62, R59, RZ, 0x3c, !PT ;  /* 0x0000003b3e3b7212 */ /* 0x000fe400078e3cff */
[----:B------:R-:W-:-:S02]  /*1fbc0*/  SHF.L.W.U32.HI R78, R78, 0xc, R78 ;  /* 0x0000000c4e4e7819 */ /* 0x000fc40000010e4e */
[----:B------:R-:W-:Y:S02]  /*1fbd0*/  LEA.HI R90, R59, R90, R59, 0x7 ;  /* 0x0000005a3b5a7211 */ /* 0x000fe400078f383b */
[----:B------:R-:W-:Y:S01]  /*1fbe0*/  LEA.HI R89, R56, R89, R56, 0x7 ;  /* 0x0000005938597211 */ /* 0x000fe200078f3838 */
[----:B------:R-:W-:Y:S02]  /*1fbf0*/  IMAD.IADD R82, R69, 0x1, R78 ;  /* 0x0000000145527824 */ /* 0x000fe400078e024e */
[----:B------:R-:W-:-:S03]  /*1fc00*/  VIADD R56, R52, UR21 ;  /* 0x0000001534387c36 */ /* 0x000fc60008000000 */
[----:B------:R-:W-:Y:S01]  /*1fc10*/  LOP3.LUT R77, R77, R82, RZ, 0x3c, !PT ;  /* 0x000000524d4d7212 */ /* 0x000fe200078e3cff */
[----:B------:R-:W-:-:S03]  /*1fc20*/  IMAD.IADD R82, R71, 0x1, R82 ;  /* 0x0000000147527824 */ /* 0x000fc600078e0252 */
[----:B------:R-:W-:-:S04]  /*1fc30*/  SHF.L.W.U32.HI R77, R77, 0x8, R77 ;  /* 0x000000084d4d7819 */ /* 0x000fc80000010e4d */
[----:B------:R-:W-:Y:S01]  /*1fc40*/  LOP3.LUT R80, R77, R74, RZ, 0x3c, !PT ;  /* 0x0000004a4d507212 */ /* 0x000fe200078e3cff */
[----:B------:R-:W-:Y:S01]  /*1fc50*/  IMAD.IADD R79, R79, 0x1, R77 ;  /* 0x000000014f4f7824 */ /* 0x000fe200078e024d */
        /* <DEDUP_REMOVED lines=22> */
[----:B------:R-:W-:-:S02]  /*1fdc0*/  LOP3.LUT R76, R69, R84, RZ, 0x3c, !PT ;  /* 0x00000054454c7212 */ /* 0x000fc400078e3cff */
        /* <DEDUP_REMOVED lines=29> */
[----:B------:R-:W-:Y:S02]  /*1ffa0*/  IMAD.IADD R82, R77, 0x1, R82 ;  /* 0x000000014d527824 */ /* 0x000fe400078e0252 */
[----:B------:R-:W-:Y:S01]  /*1ffb0*/  IMAD.IADD R84, R81, 0x1, R78 ;  /* 0x0000000151547824 */ /* 0x000fe200078e024e */
[----:B------:R-:W-:-:S02]  /*1ffc0*/  LOP3.LUT R81, R70, R79, RZ, 0x3c, !PT ;  /* 0x0000004f46517212 */ /* 0x000fc400078e3cff */
        /* <DEDUP_REMOVED lines=129> */
[----:B------:R-:W-:-:S02]  /*207e0*/  IMAD.IADD R70, R83, 0x1, R82 ;  /* 0x0000000153467824 */ /* 0x000fc400078e0252 */
[----:B------:R-:W-:Y:S01]  /*207f0*/  IMAD.IADD R77, R80, 0x1, R71 ;  /* 0x00000001504d7824 */ /* 0x000fe200078e0247 */
[----:B------:R-:W-:Y:S02]  /*20800*/  LOP3.LUT R80, R71, R84, RZ, 0x3c, !PT ;  /* 0x0000005447507212 */ /* 0x000fe400078e3cff */
        /* <DEDUP_REMOVED lines=53> */
[----:B------:R-:W-:Y:S02]  /*20b60*/  SHF.L.W.U32.HI R74, R74, 0x10, R74 ;  /* 0x000000104a4a7819 */ /* 0x000fe40000010e4a */
[----:B------:R-:W-:-:S03]  /*20b70*/  LOP3.LUT R69, R69, R76, RZ, 0x3c, !PT ;  /* 0x0000004c45457212 */ /* 0x000fc600078e3cff */
[----:B------:R-:W-:Y:S01]  /*20b80*/  IMAD.IADD R79, R79, 0x1, R74 ;  /* 0x000000014f4f7824 */ /* 0x000fe200078e024a */
[----:B------:R-:W-:-:S04]  /*20b90*/  SHF.L.W.U32.HI R69, R69, 0xc, R69 ;  /* 0x0000000c45457819 */ /* 0x000fc80000010e45 */
[----:B------:R-:W-:Y:S01]  /*20ba0*/  LOP3.LUT R72, R72, R79, RZ, 0x3c, !PT ;  /* 0x0000004f48487212 */ /* 0x000fe200078e3cff */
[----:B------:R-:W-:-:S03]  /*20bb0*/  IMAD.IADD R84, R84, 0x1, R69 ;  /* 0x0000000154547824 */ /* 0x000fc600078e0245 */
[----:B------:R-:W-:Y:S02]  /*20bc0*/  SHF.L.W.U32.HI R72, R72, 0xc, R72 ;  /* 0x0000000c48487819 */ /* 0x000fe40000010e48 */
[----:B------:R-:W-:Y:S02]  /*20bd0*/  LOP3.LUT R75, R73, R84, RZ, 0x3c, !PT ;  /* 0x00000054494b7212 */ /* 0x000fe400078e3cff */
[----:B------:R-:W-:Y:S01]  /*20be0*/  LOP3.LUT R73, R77, R86, RZ, 0x3c, !PT ;  /* 0x000000564d497212 */ /* 0x000fe200078e3cff */
[----:B------:R-:W-:Y:S01]  /*20bf0*/  IMAD.IADD R81, R81, 0x1, R72 ;  /* 0x0000000151517824 */ /* 0x000fe200078e0248 */
[----:B------:R-:W-:Y:S01]  /*20c00*/  LEA.HI R76, R75, R76, R75, 0x8 ;  /* 0x0000004c4b4c7211 */ /* 0x000fe200078f404b */
[----:B------:R-:W-:Y:S01]  /*20c10*/  IMAD.IADD R75, R82, 0x1, R71 ;  /* 0x00000001524b7824 */ /* 0x000fe200078e0247 */
[----:B------:R-:W-:Y:S02]  /*20c20*/  SHF.L.W.U32.HI R73, R73, 0x7, R73 ;  /* 0x0000000749497819 */ /* 0x000fe40000010e49 */
[----:B------:R-:W-:-:S02]  /*20c30*/  LOP3.LUT R74, R74, R81, RZ, 0x3c, !PT ;  /* 0x000000514a4a7212 */ /* 0x000fc400078e3cff */
[----:B------:R-:W-:Y:S01]  /*20c40*/  LOP3.LUT R76, R69, R76, RZ, 0x3c, !PT ;  /* 0x0000004c454c7212 */ /* 0x000fe200078e3cff */
[----:B------:R-:W-:Y:S01]  /*20c50*/  IMAD.IADD R70, R73, 0x1, R70 ;  /* 0x0000000149467824 */ /* 0x000fe200078e0246 */
[----:B------:R-:W-:-:S04]  /*20c60*/  LEA.HI R79, R74, R79, R74, 0x8 ;  /* 0x0000004f4a4f7211 */ /* 0x000fc800078f404a */
        /* <DEDUP_REMOVED lines=22> */
[----:B------:R-:W-:Y:S01]  /*20dd0*/  IMAD.MOV.U32 R70, RZ, RZ, 0x1 ;  /* 0x00000001ff467424 */ /* 0x000fe200078e00ff */
[----:B------:R-:W-:Y:S02]  /*20de0*/  LEA.HI R79, R72, R79, R72, 0x10 ;  /* 0x0000004f484f7211 */ /* 0x000fe400078f8048 */
[----:B------:R-:W-:Y:S02]  /*20df0*/  LEA.HI R78, R73, R78, R73, 0x10 ;  /* 0x0000004e494e7211 */ /* 0x000fe400078f8049 */
[----:B------:R-:W-:-:S02]  /*20e00*/  LOP3.LUT R68, R68, R79, RZ, 0x3c, !PT ;  /* 0x0000004f44447212 */ /* 0x000fc400078e3cff */
[----:B------:R-:W-:Y:S02]  /*20e10*/  LOP3.LUT R73, RZ, R35, RZ, 0x33, !PT ;  /* 0x00000023ff497212 */ /* 0x000fe400078e33ff */
[----:B------:R-:W-:Y:S02]  /*20e20*/  LEA.HI R67, R68, R67, RZ, 0xc ;  /* 0x0000004344437211 */ /* 0x000fe400078f60ff */
[----:B------:R-:W-:Y:S01]  /*20e30*/  SHF.L.W.U32.HI R68, R57, 0x7, R57 ;  /* 0x0000000739447819 */ /* 0x000fe20000010e39 */
[----:B------:R-:W-:Y:S01]  /*20e40*/  IMAD.IADD R73, R38, 0x1, R73 ;  /* 0x0000000126497824 */ /* 0x000fe200078e0249 */
[----:B------:R-:W-:Y:S01]  /*20e50*/  SHF.L.W.U32.HI R57, R64, 0x7, R64 ;  /* 0x0000000740397819 */ /* 0x000fe20000010e40 */
[----:B------:R-:W-:Y:S01]  /*20e60*/  VIADD R67, R67, UR20 ;  /* 0x0000001443437c36 */ /* 0x000fe20008000000 */
[----:B------:R-:W-:Y:S01]  /*20e70*/  LOP3.LUT R78, R69, R78, RZ, 0x3c, !PT ;  /* 0x0000004e454e7212 */ /* 0x000fe200078e3cff */
[----:B------:R-:W-:Y:S01]  /*20e80*/  IMAD.IADD R64, R61, 0x1, R68 ;  /* 0x000000013d407824 */ /* 0x000fe200078e0244 */
[----:B------:R-:W-:Y:S01]  /*20e90*/  SHF.L.U32 R73, R70, R73, RZ ;  /* 0x0000004946497219 */ /* 0x000fe200000006ff */
[----:B------:R-:W-:Y:S01]  /*20ea0*/  IMAD.IADD R70, R57, 0x1, R60 ;  /* 0x0000000139467824 */ /* 0x000fe200078e023c */
[----:B------:R-:W-:-:S02]  /*20eb0*/  LEA.HI R55, R78, R71, RZ, 0xc ;  /* 0x000000474e377211 */ /* 0x000fc400078f60ff */
[----:B------:R-:W-:Y:S02]  /*20ec0*/  LOP3.LUT R53, R53, R64, RZ, 0x3c, !PT ;  /* 0x0000004035357212 */ /* 0x000fe400078e3cff */
[----:B------:R-:W-:Y:S02]  /*20ed0*/  LOP3.LUT R37, R37, R70, RZ, 0x3c, !PT ;  /* 0x0000004625257212 */ /* 0x000fe400078e3cff */
[----:B------:R-:W-:Y:S02]  /*20ee0*/  SHF.L.W.U32.HI R60, R53, 0x10, R53 ;  /* 0x00000010353c7819 */ /* 0x000fe40000010e35 */
[----:B------:R-:W-:Y:S02]  /*20ef0*/  SHF.L.W.U32.HI R61, R37, 0x10, R37 ;  /* 0x00000010253d7819 */ /* 0x000fe40000010e25 */
[----:B------:R-:W-:Y:S01]  /*20f00*/  LOP3.LUT P2, RZ, R73, R54, RZ, 0xc0, !PT ;  /* 0x0000003649ff7212 */ /* 0x000fe2000784c0ff */
[----:B------:R-:W-:Y:S02]  /*20f10*/  IMAD.IADD R65, R65, 0x1, R60 ;  /* 0x0000000141417824 */ /* 0x000fe400078e023c */
[----:B------:R-:W-:-:S03]  /*20f20*/  IMAD.IADD R66, R66, 0x1, R61 ;  /* 0x0000000142427824 */ /* 0x000fc600078e023d */
[----:B------:R-:W-:Y:S02]  /*20f30*/  LOP3.LUT R68, R68, R65, RZ, 0x3c, !PT ;  /* 0x0000004144447212 */ /* 0x000fe400078e3cff */
[----:B------:R-:W-:Y:S02]  /*20f40*/  LOP3.LUT R57, R57, R66, RZ, 0x3c, !PT ;  /* 0x0000004239397212 */ /* 0x000fe400078e3cff */
[----:B------:R-:W-:Y:S02]  /*20f50*/  SHF.L.W.U32.HI R37, R68, 0xc, R68 ;  /* 0x0000000c44257819 */ /* 0x000fe40000010e44 */
[----:B------:R-:W-:Y:S01]  /*20f60*/  SHF.L.W.U32.HI R57, R57, 0xc, R57 ;  /* 0x0000000c39397819 */ /* 0x000fe20000010e39 */
[----:B------:R-:W-:Y:S02]  /*20f70*/  @P2 VIADD R67, R55, UR21 ;  /* 0x0000001537432c36 */ /* 0x000fe40008000000 */
[----:B------:R-:W-:Y:S02]  /*20f80*/  IMAD.IADD R53, R64, 0x1, R37 ;  /* 0x0000000140357824 */ /* 0x000fe400078e0225 */
[----:B------:R-:W-:Y:S01]  /*20f90*/  IMAD.IADD R70, R70, 0x1, R57 ;  /* 0x0000000146467824 */ /* 0x000fe200078e0239 */
[----:B------:R-:W-:-:S02]  /*20fa0*/  LOP3.LUT R67, R67, 0x1, RZ, 0xc0, !PT ;  /* 0x0000000143437812 */ /* 0x000fc400078ec0ff */
[----:B------:R-:W-:Y:S02]  /*20fb0*/  LOP3.LUT R60, R60, R53, RZ, 0x3c, !PT ;  /* 0x000000353c3c7212 */ /* 0x000fe400078e3cff */
[----:B------:R-:W-:Y:S01]  /*20fc0*/  LOP3.LUT R61, R61, R70, RZ, 0x3c, !PT ;  /* 0x000000463d3d7212 */ /* 0x000fe200078e3cff */
[----:B------:R-:W-:Y:S01]  /*20fd0*/  VIADD R70, R70, UR23 ;  /* 0x0000001746467c36 */ /* 0x000fe20008000000 */
[----:B------:R-:W-:Y:S02]  /*20fe0*/  LEA.HI R60, R60, R65, R60, 0x8 ;  /* 0x000000413c3c7211 */ /* 0x000fe400078f403c */
[----:B------:R-:W-:Y:S02]  /*20ff0*/  LEA.HI R66, R61, R66, R61, 0x8 ;  /* 0x000000423d427211 */ /* 0x000fe400078f403d */
[----:B------:R-:W-:Y:S02]  /*21000*/  LOP3.LUT R60, R37, R60, RZ, 0x3c, !PT ;  /* 0x0000003c253c7212 */ /* 0x000fe400078e3cff */
[----:B------:R-:W-:-:S02]  /*21010*/  LOP3.LUT R57, R57, R66, RZ, 0x3c, !PT ;  /* 0x0000004239397212 */ /* 0x000fc400078e3cff */
[----:B------:R-:W-:Y:S02]  /*21020*/  LEA.HI R91, R60, R91, R60, 0x7 ;  /* 0x0000005b3c5b7211 */ /* 0x000fe400078f383c */
[----:B------:R-:W-:Y:S01]  /*21030*/  LEA.HI R59, R57, R88, R57, 0x7 ;  /* 0x00000058393b7211 */ /* 0x000fe200078f3839 */
[----:B------:R-:W-:Y:S01]  /*21040*/  VIADD R88, R36, UR20 ;  /* 0x0000001424587c36 */ /* 0x000fe20008000000 */
[----:B------:R-:W-:Y:S01]  /*21050*/  PRMT R55, R67, 0x7610, R55 ;  /* 0x0000761043377816 */ /* 0x000fe20000000037 */
[----:B------:R-:W-:Y:S01]  /*21060*/  VIADD R57, R53, UR22 ;  /* 0x0000001635397c36 */ /* 0x000fe20008000000 */
        /* <DEDUP_REMOVED lines=32> */
.L_x_2371:
[----:B------:R-:W-:Y:S05]  /*21270*/  BSYNC.RECONVERGENT B3 ;  /* 0x0000000000037941 */ /* 0x000fea0003800200 */
.L_x_2370:
        /* <DEDUP_REMOVED lines=8> */
.L_x_2369:
        /* <DEDUP_REMOVED lines=14> */
.L_x_2368:
[----:B------:R-:W-:Y:S05]  /*213e0*/  BSYNC.RECONVERGENT B1 ;  /* 0x0000000000017941 */ /* 0x000fea0003800200 */
.L_x_2367:
[----:B------:R-:W2:Y:S01]  /*213f0*/  LDL R37, [R1+0x14] ;  /* 0x0000140001257983 */ /* 0x000ea20000100800 */
[----:B------:R-:W0:Y:S01]  /*21400*/  LDCU UR4, c[0x0][0x3a0] ;  /* 0x00007400ff0477ac */ /* 0x000e220008000800 */
[----:B------:R-:W-:Y:S01]  /*21410*/  BSSY.RECONVERGENT B1, `(.L_x_2373) ;  /* 0x0000301000017945 */ /* 0x000fe20003800200 */
[----:B------:R-:W-:Y:S01]  /*21420*/  IMAD.MOV.U32 R38, RZ, RZ, RZ ;  /* 0x000000ffff267224 */ /* 0x000fe200078e00ff */
[----:B------:R-:W1:Y:S01]  /*21430*/  S2R R35, SR_TID.X ;  /* 0x0000000000237919 */ /* 0x000e620000002100 */
[----:B------:R-:W-:Y:S01]  /*21440*/  CS2R R86, SRZ ;  /* 0x0000000000567805 */ /* 0x000fe2000001ff00 */
[----:B------:R-:W-:Y:S02]  /*21450*/  IMAD.MOV.U32 R85, RZ, RZ, RZ ;  /* 0x000000ffff557224 */ /* 0x000fe400078e00ff */
[----:B-1----:R-:W-:Y:S01]  /*21460*/  IMAD.SHL.U32 R36, R35, 0x8, RZ ;  /* 0x0000000823247824 */ /* 0x002fe200078e00ff */
[----:B------:R-:W-:-:S04]  /*21470*/  LOP3.LUT R35, R58, 0x1f, R35, 0xf8, !PT ;  /* 0x0000001f3a237812 */ /* 0x000fc800078ef823 */
[----:B------:R-:W-:-:S04]  /*21480*/  LOP3.LUT R36, R36, 0x1f00, RZ, 0xc0, !PT ;  /* 0x00001f0024247812 */ /* 0x000fc800078ec0ff */
        /* <DEDUP_REMOVED lines=17> */
.L_x_2378:
        /* <DEDUP_REMOVED lines=13> */
[----:B------:R-:W-:-:S03]  /*21670*/  IMAD.IADD R73, R58, 0x1, R85 ;  /* 0x000000013a497824 */ /* 0x000fc600078e0255 */
[----:B------:R-:W-:Y:S01]  /*21680*/  LOP3.LUT R36, R86, R53, RZ, 0x3c, !PT ;  /* 0x0000003556247212 */ /* 0x000fe200078e3cff */
[----:B------:R-:W-:Y:S01]  /*21690*/  IMAD.IADD R60, R65, 0x1, R38 ;  /* 0x00000001413c7824 */ /* 0x000fe200078e0226 */
        /* <DEDUP_REMOVED lines=313> */
[----:B------:R-:W-:-:S03]  /*22a30*/  IMAD.IADD R78, R95, 0x1, R76 ;  /* 0x000000015f4e7824 */ /* 0x000fc600078e024c */
[----:B------:R-:W-:Y:S02]  /*22a40*/  SHF.L.W.U32.HI R70, R70, 0x10, R70 ;  /* 0x0000001046467819 */ /* 0x000fe40000010e46 */
[----:B------:R-:W-:-:S03]  /*22a50*/  LOP3.LUT R74, R69, R78, RZ, 0x3c, !PT ;  /* 0x0000004e454a7212 */ /* 0x000fc600078e3cff */
[----:B------:R-:W-:-:S05]  /*22a60*/  IMAD.IADD R78, R78, 0x1, R70 ;  /* 0x000000014e4e7824 */ /* 0x000fca00078e0246 */
[----:B------:R-:W-:-:S04]  /*22a70*/  LOP3.LUT R75, R75, R78, RZ, 0x3c, !PT ;  /* 0x0000004e4b4b7212 */ /* 0x000fc800078e3cff */
[----:B------:R-:W-:Y:S02]  /*22a80*/  SHF.L.W.U32.HI R96, R75, 0xc, R75 ;  /* 0x0000000c4b607819 */ /* 0x000fe40000010e4b */
[----:B------:R-:W-:Y:S02]  /*22a90*/  SHF.L.W.U32.HI R75, R74, 0x7, R74 ;  /* 0x000000074a4b7819 */ /* 0x000fe40000010e4a */
[----:B------:R-:W-:Y:S01]  /*22aa0*/  LOP3.LUT R74, R72, R79, RZ, 0x3c, !PT ;  /* 0x0000004f484a7212 */ /* 0x000fe200078e3cff */
[----:B------:R-:W-:-:S05]  /*22ab0*/  IMAD.IADD R77, R77, 0x1, R96 ;  /* 0x000000014d4d7824 */ /* 0x000fca00078e0260 */
[----:B------:R-:W-:Y:S02]  /*22ac0*/  LOP3.LUT R69, R70, R77, RZ, 0x3c, !PT ;  /* 0x0000004d46457212 */ /* 0x000fe400078e3cff */
[----:B------:R-:W-:Y:S01]  /*22ad0*/  SHF.L.W.U32.HI R70, R37, 0x8, R37 ;  /* 0x0000000825467819 */ /* 0x000fe20000010e25 */
[----:B------:R-:W-:Y:S01]  /*22ae0*/  IMAD.IADD R37, R80, 0x1, R75 ;  /* 0x0000000150257824 */ /* 0x000fe200078e024b */
[----:B------:R-:W-:-:S03]  /*22af0*/  LEA.HI R69, R69, R78, R69, 0x8 ;  /* 0x0000004e45457211 */ /* 0x000fc600078f4045 */
[----:B------:R-:W-:Y:S01]  /*22b00*/  IMAD.IADD R81, R68, 0x1, R70 ;  /* 0x0000000144517824 */ /* 0x000fe200078e0246 */
[----:B------:R-:W-:Y:S02]  /*22b10*/  LOP3.LUT R70, R70, R37, RZ, 0x3c, !PT ;  /* 0x0000002546467212 */ /* 0x000fe400078e3cff */
[----:B------:R-:W-:Y:S02]  /*22b20*/  LOP3.LUT R69, R96, R69, RZ, 0x3c, !PT ;  /* 0x0000004560457212 */ /* 0x000fe400078e3cff */
[----:B------:R-:W-:Y:S02]  /*22b30*/  SHF.L.W.U32.HI R70, R70, 0x10, R70 ;  /* 0x0000001046467819 */ /* 0x000fe40000010e46 */
[----:B------:R-:W-:-:S03]  /*22b40*/  LEA.HI R86, R69, R86, R69, 0x7 ;  /* 0x0000005645567211 */ /* 0x000fc600078f3845 */
[----:B------:R-:W-:-:S05]  /*22b50*/  IMAD.IADD R72, R79, 0x1, R70 ;  /* 0x000000014f487824 */ /* 0x000fca00078e0246 */
[----:B------:R-:W-:-:S04]  /*22b60*/  LOP3.LUT R68, R75, R72, RZ, 0x3c, !PT ;  /* 0x000000484b447212 */ /* 0x000fc800078e3cff */
[----:B------:R-:W-:-:S05]  /*22b70*/  SHF.L.W.U32.HI R68, R68, 0xc, R68 ;  /* 0x0000000c44447819 */ /* 0x000fca0000010e44 */
[----:B------:R-:W-:-:S05]  /*22b80*/  IMAD.IADD R37, R37, 0x1, R68 ;  /* 0x0000000125257824 */ /* 0x000fca00078e0244 */
[----:B------:R-:W-:Y:S02]  /*22b90*/  LOP3.LUT R75, R70, R37, RZ, 0x3c, !PT ;  /* 0x00000025464b7212 */ /* 0x000fe400078e3cff */
[----:B------:R-:W-:Y:S02]  /*22ba0*/  SHF.L.W.U32.HI R70, R74, 0x7, R74 ;  /* 0x000000074a467819 */ /* 0x000fe40000010e4a */
[----:B------:R-:W-:Y:S02]  /*22bb0*/  LEA.HI R75, R75, R72, R75, 0x8 ;  /* 0x000000484b4b7211 */ /* 0x000fe400078f404b */
[----:B------:R-:W-:Y:S01]  /*22bc0*/  LOP3.LUT R72, R84, R81, RZ, 0x3c, !PT ;  /* 0x0000005154487212 */ /* 0x000fe200078e3cff */
[----:B------:R-:W-:Y:S01]  /*22bd0*/  IMAD.IADD R73, R73, 0x1, R70 ;  /* 0x0000000149497824 */ /* 0x000fe200078e0246 */
[----:B------:R-:W-:Y:S02]  /*22be0*/  LOP3.LUT R68, R68, R75, RZ, 0x3c, !PT ;  /* 0x0000004b44447212 */ /* 0x000fe400078e3cff */
[----:B------:R-:W-:-:S02]  /*22bf0*/  SHF.L.W.U32.HI R72, R72, 0x7, R72 ;  /* 0x0000000748487819 */ /* 0x000fc40000010e48 */
[----:B------:R-:W-:Y:S02]  /*22c00*/  LOP3.LUT R74, R82, R73, RZ, 0x3c, !PT ;  /* 0x00000049524a7212 */ /* 0x000fe400078e3cff */
[----:B------:R-:W-:Y:S01]  /*22c10*/  LEA.HI R87, R68, R87, R68, 0x7 ;  /* 0x0000005744577211 */ /* 0x000fe200078f3844 */
[----:B------:R-:W-:Y:S01]  /*22c20*/  IMAD.IADD R71, R72, 0x1, R71 ;  /* 0x0000000148477824 */ /* 0x000fe200078e0247 */
[----:B------:R-:W-:-:S04]  /*22c30*/  SHF.L.W.U32.HI R74, R74, 0x10, R74 ;  /* 0x000000104a4a7819 */ /* 0x000fc80000010e4a */
[----:B------:R-:W-:Y:S01]  /*22c40*/  LOP3.LUT R76, R76, R71, RZ, 0x3c, !PT ;  /* 0x000000474c4c7212 */ /* 0x000fe200078e3cff */
[----:B------:R-:W-:-:S03]  /*22c50*/  IMAD.IADD R81, R81, 0x1, R74 ;  /* 0x0000000151517824 */ /* 0x000fc600078e024a */
[----:B------:R-:W-:Y:S02]  /*22c60*/  SHF.L.W.U32.HI R76, R76, 0x10, R76 ;  /* 0x000000104c4c7819 */ /* 0x000fe40000010e4c */
[----:B------:R-:W-:-:S03]  /*22c70*/  LOP3.LUT R70, R70, R81, RZ, 0x3c, !PT ;  /* 0x0000005146467212 */ /* 0x000fc600078e3cff */
[----:B------:R-:W-:Y:S01]  /*22c80*/  IMAD.IADD R83, R67, 0x1, R76 ;  /* 0x0000000143537824 */ /* 0x000fe200078e024c */
[----:B------:R-:W-:-:S04]  /*22c90*/  SHF.L.W.U32.HI R70, R70, 0xc, R70 ;  /* 0x0000000c46467819 */ /* 0x000fc80000010e46 */
[----:B------:R-:W-:Y:S01]  /*22ca0*/  LOP3.LUT R72, R72, R83, RZ, 0x3c, !PT ;  /* 0x0000005348487212 */ /* 0x000fe200078e3cff */
[----:B------:R-:W-:-:S03]  /*22cb0*/  IMAD.IADD R67, R73, 0x1, R70 ;  /* 0x0000000149437824 */ /* 0x000fc600078e0246 */
[----:B------:R-:W-:Y:S02]  /*22cc0*/  SHF.L.W.U32.HI R79, R72, 0xc, R72 ;  /* 0x0000000c484f7819 */ /* 0x000fe40000010e48 */
[----:B------:R-:W-:-:S03]  /*22cd0*/  LOP3.LUT R74, R74, R67, RZ, 0x3c, !PT ;  /* 0x000000434a4a7212 */ /* 0x000fc600078e3cff */
[----:B------:R-:W-:Y:S01]  /*22ce0*/  IMAD.IADD R71, R71, 0x1, R79 ;  /* 0x0000000147477824 */ /* 0x000fe200078e024f */
[----:B------:R-:W-:Y:S02]  /*22cf0*/  LEA.HI R73, R74, R81, R74, 0x8 ;  /* 0x000000514a497211 */ /* 0x000fe400078f404a */
[----:B------:R-:W-:Y:S02]  /*22d00*/  LOP3.LUT R81, R66, 0x1, RZ, 0x3c, !PT ;  /* 0x0000000142517812 */ /* 0x000fe400078e3cff */
[----:B------:R-:W-:Y:S01]  /*22d10*/  LOP3.LUT R72, R76, R71, RZ, 0x3c, !PT ;  /* 0x000000474c487212 */ /* 0x000fe200078e3cff */
[----:B------:R-:W-:Y:S01]  /*22d20*/  VIADD R71, R71, UR23 ;  /* 0x0000001747477c36 */ /* 0x000fe20008000000 */
[----:B------:R-:W-:Y:S02]  /*22d30*/  SHF.L.W.U32.HI R74, R66, 0x10, R81 ;  /* 0x00000010424a7819 */ /* 0x000fe40000010e51 */
[----:B------:R-:W-:Y:S02]  /*22d40*/  LEA.HI R72, R72, R83, R72, 0x8 ;  /* 0x0000005348487211 */ /* 0x000fe400078f4048 */
[----:B------:R-:W-:Y:S01]  /*22d50*/  LOP3.LUT R73, R70, R73, RZ, 0x3c, !PT ;  /* 0x0000004946497212 */ /* 0x000fe200078e3cff */
[----:B------:R-:W-:Y:S01]  /*22d60*/  IMAD.IADD R83, R74, 0x1, R85 ;  /* 0x000000014a537824 */ /* 0x000fe200078e0255 */
[----:B------:R-:W-:-:S02]  /*22d70*/  LOP3.LUT R72, R79, R72, RZ, 0x3c, !PT ;  /* 0x000000484f487212 */ /* 0x000fc400078e3cff */
[----:B------:R-:W-:Y:S02]  /*22d80*/  LEA.HI R38, R73, R38, R73, 0x7 ;  /* 0x0000002649267211 */ /* 0x000fe400078f3849 */
[----:B------:R-:W-:Y:S02]  /*22d90*/  LOP3.LUT R76, R85, R83, RZ, 0x3c, !PT ;  /* 0x00000053554c7212 */ /* 0x000fe400078e3cff */
[----:B------:R-:W-:Y:S02]  /*22da0*/  LEA.HI R85, R72, R85, R72, 0x7 ;  /* 0x0000005548557211 */ /* 0x000fe400078f3848 */
[----:B------:R-:W-:-:S05]  /*22db0*/  SHF.L.W.U32.HI R76, R76, 0xc, R76 ;  /* 0x0000000c4c4c7819 */ /* 0x000fca0000010e4c */
[----:B------:R-:W-:-:S04]  /*22dc0*/  IMAD.IADD R81, R66, 0x1, R76 ;  /* 0x0000000142517824 */ /* 0x000fc800078e024c */
[----:B------:R-:W-:Y:S01]  /*22dd0*/  IMAD.IADD R66, R64, 0x1, R81 ;  /* 0x0000000140427824 */ /* 0x000fe200078e0251 */
[----:B------:R-:W-:-:S04]  /*22de0*/  LOP3.LUT R74, R74, R81, RZ, 0x3c, !PT ;  /* 0x000000514a4a7212 */ /* 0x000fc800078e3cff */
[----:B------:R-:W-:Y:S02]  /*22df0*/  SHF.L.W.U32.HI R74, R74, 0x8, R74 ;  /* 0x000000084a4a7819 */ /* 0x000fe40000010e4a */
[----:B------:R-:W-:-:S03]  /*22e00*/  LOP3.LUT R63, R63, R66, RZ, 0x3c, !PT ;  /* 0x000000423f3f7212 */ /* 0x000fc600078e3cff */
[----:B------:R-:W-:Y:S01]  /*22e10*/  IMAD.IADD R83, R83, 0x1, R74 ;  /* 0x0000000153537824 */ /* 0x000fe200078e024a */
[----:B------:R-:W-:Y:S02]  /*22e20*/  SHF.L.W.U32.HI R63, R63, 0x10, R63 ;  /* 0x000000103f3f7819 */ /* 0x000fe40000010e3f */
[----:B------:R-:W-:Y:S02]  /*22e30*/  LOP3.LUT R74, R74, R65, RZ, 0x3c, !PT ;  /* 0x000000414a4a7212 */ /* 0x000fe400078e3cff */
[----:B------:R-:W-:Y:S01]  /*22e40*/  LOP3.LUT R76, R76, R83, RZ, 0x3c, !PT ;  /* 0x000000534c4c7212 */ /* 0x000fe200078e3cff */
[----:B------:R-:W-:-:S03]  /*22e50*/  IMAD.IADD R157, R36, 0x1, R63 ;  /* 0x00000001249d7824 */ /* 0x000fc600078e023f */
[----:B------:R-:W-:Y:S02]  /*22e60*/  SHF.L.W.U32.HI R81, R76, 0x7, R76 ;  /* 0x000000074c517819 */ /* 0x000fe40000010e4c */
[----:B------:R-:W-:-:S03]  /*22e70*/  LOP3.LUT R64, R64, R157, RZ, 0x3c, !PT ;  /* 0x0000009d40407212 */ /* 0x000fc600078e3cff */
[----:B------:R-:W-:Y:S02]  /*22e80*/  IMAD.IADD R95, R62, 0x1, R81 ;  /* 0x000000013e5f7824 */ /* 0x000fe400078e0251 */
[----:B------:R-:W-:-:S03]  /*22e90*/  IMAD.IADD R62, R52, 0x1, R83 ;  /* 0x00000001343e7824 */ /* 0x000fc600078e0253 */
[----:B------:R-:W-:Y:S02]  /*22ea0*/  LOP3.LUT R58, R58, R95, RZ, 0x3c, !PT ;  /* 0x0000005f3a3a7212 */ /* 0x000fe400078e3cff */
[----:B------:R-:W-:Y:S02]  /*22eb0*/  LOP3.LUT R61, R61, R62, RZ, 0x3c, !PT ;  /* 0x0000003e3d3d7212 */ /* 0x000fe400078e3cff */
[----:B------:R-:W-:Y:S02]  /*22ec0*/  SHF.L.W.U32.HI R36, R58, 0x10, R58 ;  /* 0x000000103a247819 */ /* 0x000fe40000010e3a */
[----:B------:R-:W-:-:S03]  /*22ed0*/  SHF.L.W.U32.HI R76, R61, 0xc, R61 ;  /* 0x0000000c3d4c7819 */ /* 0x000fc60000010e3d */
[----:B------:R-:W-:Y:S01]  /*22ee0*/  IMAD.IADD R58, R53, 0x1, R36 ;  /* 0x00000001353a7824 */ /* 0x000fe200078e0224 */
[----:B------:R-:W-:Y:S01]  /*22ef0*/  SHF.L.W.U32.HI R53, R64, 0xc, R64 ;  /* 0x0000000c40357819 */ /* 0x000fe20000010e40 */
[----:B------:R-:W-:-:S03]  /*22f00*/  IMAD.IADD R57, R57, 0x1, R76 ;  /* 0x0000000139397824 */ /* 0x000fc600078e024c */
        /* <DEDUP_REMOVED lines=225> */
[----:B------:R-:W-:Y:S02]  /*23d20*/  LOP3.LUT R36, R36, R59, RZ, 0x3c, !PT ;  /* 0x0000003b24247212 */ /* 0x000fe400078e3cff */
[----:B------:R-:W-:Y:S02]  /*23d30*/  SHF.L.W.U32.HI R60, R74, 0x10, R74 ;  /* 0x000000104a3c7819 */ /* 0x000fe40000010e4a */
[----:B------:R-:W-:Y:S02]  /*23d40*/  SHF.L.W.U32.HI R36, R36, 0xc, R36 ;  /* 0x0000000c24247819 */ /* 0x000fe40000010e24 */
[----:B------:R-:W-:Y:S01]  /*23d50*/  SHF.L.W.U32.HI R76, R61, 0x7, R61 ;  /* 0x000000073d4c7819 */ /* 0x000fe20000010e3d */
[----:B------:R-:W-:Y:S02]  /*23d60*/  IMAD.IADD R57, R57, 0x1, R60 ;  /* 0x0000000139397824 */ /* 0x000fe400078e023c */
[----:B------:R-:W-:Y:S01]  /*23d70*/  IMAD.IADD R66, R53, 0x1, R36 ;  /* 0x0000000135427824 */ /* 0x000fe200078e0224 */
[----:B------:R-:W-:-:S02]  /*23d80*/  SHF.L.W.U32.HI R53, R58, 0x7, R58 ;  /* 0x000000073a357819 */ /* 0x000fc40000010e3a */
[----:B------:R-:W-:Y:S02]  /*23d90*/  LOP3.LUT R62, R62, R57, RZ, 0x3c, !PT ;  /* 0x000000393e3e7212 */ /* 0x000fe400078e3cff */
[----:B------:R-:W-:Y:S01]  /*23da0*/  LOP3.LUT R74, R83, R66, RZ, 0x3c, !PT ;  /* 0x00000042534a7212 */ /* 0x000fe200078e3cff */
[----:B------:R-:W-:Y:S01]  /*23db0*/  IMAD.IADD R57, R53, 0x1, R78 ;  /* 0x0000000135397824 */ /* 0x000fe200078e024e */
[----:B------:R-:W-:Y:S02]  /*23dc0*/  LEA.HI R65, R62, R65, R62, 0xc ;  /* 0x000000413e417211 */ /* 0x000fe400078f603e */
        /* <DEDUP_REMOVED lines=15> */
[----:B------:R-:W-:Y:S02]  /*23ec0*/  LOP3.LUT R52, R63, R52, RZ, 0x3c, !PT ;  /* 0x000000343f347212 */ /* 0x000fe400078e3cff */
[----:B------:R-:W-:Y:S01]  /*23ed0*/  LOP3.LUT R57, RZ, R55, RZ, 0x33, !PT ;  /* 0x00000037ff397212 */ /* 0x000fe200078e33ff */
[----:B------:R-:W-:Y:S01]  /*23ee0*/  IMAD.IADD R53, R74, 0x1, R61 ;  /* 0x000000014a357824 */ /* 0x000fe200078e023d */
[----:B------:R-:W-:-:S04]  /*23ef0*/  SHF.L.W.U32.HI R60, R60, 0x8, R60 ;  /* 0x000000083c3c7819 */ /* 0x000fc80000010e3c */
[----:B------:R-:W-:Y:S02]  /*23f00*/  LOP3.LUT R58, R58, R53, RZ, 0x3c, !PT ;  /* 0x000000353a3a7212 */ /* 0x000fe400078e3cff */
[----:B------:R-:W-:Y:S01]  /*23f10*/  SHF.L.W.U32.HI R53, R52, 0x8, R52 ;  /* 0x0000000834357819 */ /* 0x000fe20000010e34 */
[----:B------:R-:W-:Y:S01]  /*23f20*/  IMAD.IADD R52, R65, 0x1, R36 ;  /* 0x0000000141347824 */ /* 0x000fe200078e0224 */
[----:B------:R-:W-:-:S03]  /*23f30*/  LEA.HI R58, R58, R81, R58, 0x8 ;  /* 0x000000513a3a7211 */ /* 0x000fc600078f403a */
[----:B------:R-:W-:Y:S01]  /*23f40*/  IMAD.IADD R64, R64, 0x1, R53 ;  /* 0x0000000140407824 */ /* 0x000fe200078e0235 */
[----:B------:R-:W-:Y:S02]  /*23f50*/  LOP3.LUT R53, R53, R52, RZ, 0x3c, !PT ;  /* 0x0000003435357212 */ /* 0x000fe400078e3cff */
[-C--:B------:R-:W-:Y:S02]  /*23f60*/  LOP3.LUT R61, R61, R58.reuse, RZ, 0x3c, !PT ;  /* 0x0000003a3d3d7212 */ /* 0x080fe400078e3cff */
[----:B------:R-:W-:Y:S01]  /*23f70*/  LEA.HI R53, R53, R58, R53, 0x10 ;  /* 0x0000003a35357211 */ /* 0x000fe200078f8035 */
[----:B------:R-:W-:Y:S01]  /*23f80*/  IMAD.IADD R58, R54, 0x1, R57 ;  /* 0x00000001363a7824 */ /* 0x000fe200078e0239 */
[----:B------:R-:W-:Y:S02]  /*23f90*/  SHF.L.W.U32.HI R61, R61, 0x7, R61 ;  /* 0x000000073d3d7819 */ /* 0x000fe40000010e3d */
[----:B------:R-:W-:Y:S02]  /*23fa0*/  LOP3.LUT R53, R36, R53, RZ, 0x3c, !PT ;  /* 0x0000003524357212 */ /* 0x000fe400078e3cff */
[----:B------:R-:W-:Y:S01]  /*23fb0*/  SHF.R.U32.HI R58, RZ, R58, R35 ;  /* 0x0000003aff3a7219 */ /* 0x000fe20000011623 */
[----:B------:R-:W-:Y:S01]  /*23fc0*/  IMAD.IADD R57, R66, 0x1, R61 ;  /* 0x0000000142397824 */ /* 0x000fe200078e023d */
[----:B------:R-:W-:-:S02]  /*23fd0*/  LEA.HI R53, R53, R52, RZ, 0xc ;  /* 0x0000003435357211 */ /* 0x000fc400078f60ff */
[----:B------:R-:W-:Y:S02]  /*23fe0*/  LOP3.LUT R58, R58, 0x1, RZ, 0xc0, !PT ;  /* 0x000000013a3a7812 */ /* 0x000fe400078ec0ff */
[----:B------:R-:W-:Y:S01]  /*23ff0*/  LOP3.LUT R59, R60, R57, RZ, 0x3c, !PT ;  /* 0x000000393c3b7212 */ /* 0x000fe200078e3cff */
[----:B------:R-:W-:Y:S01]  /*24000*/  VIADD R53, R53, UR20 ;  /* 0x0000001435357c36 */ /* 0x000fe20008000000 */
[----:B------:R-:W-:Y:S01]  /*24010*/  ISETP.NE.U32.AND P2, PT, R58, 0x1, PT ;  /* 0x000000013a00780c */ /* 0x000fe20003f45070 */
[----:B------:R-:W-:Y:S01]  /*24020*/  VIADD R60, R77, UR20 ;  /* 0x000000144d3c7c36 */ /* 0x000fe20008000000 */
[----:B------:R-:W-:Y:S01]  /*24030*/  LEA.HI R64, R59, R64, R59, 0x10 ;  /* 0x000000403b407211 */ /* 0x000fe200078f803b */
[----:B------:R-:W-:-:S03]  /*24040*/  VIADD R58, R67, UR22 ;  /* 0x00000016433a7c36 */ /* 0x000fc60008000000 */
[----:B------:R-:W-:-:S04]  /*24050*/  LOP3.LUT R64, R61, R64, RZ, 0x3c, !PT ;  /* 0x000000403d407212 */ /* 0x000fc800078e3cff */
[----:B------:R-:W-:Y:S01]  /*24060*/  LEA.HI R64, R64, R57, RZ, 0xc ;  /* 0x0000003940407211 */ /* 0x000fe200078f60ff */
[----:B------:R-:W-:-:S04]  /*24070*/  VIADD R57, R37, UR21 ;  /* 0x0000001525397c36 */ /* 0x000fc80008000000 */
[----:B------:R-:W-:-:S05]  /*24080*/  @!P2 VIADD R53, R64, UR21 ;  /* 0x000000154035ac36 */ /* 0x000fca0008000000 */
[----:B------:R-:W-:-:S04]  /*24090*/  LOP3.LUT R53, R53, 0x1, RZ, 0xc0, !PT ;  /* 0x0000000135357812 */ /* 0x000fc800078ec0ff */
[----:B------:R-:W-:Y:S01]  /*240a0*/  PRMT R56, R53, 0x7610, R56 ;  /* 0x0000761035387816 */ /* 0x000fe20000000038 */
[----:B------:R-:W-:Y:S06]  /*240b0*/  @P0 BRA `(.L_x_2377) ;  /* 0x00000000007c0947 */ /* 0x000fec0003800000 */
[----:B------:R-:W0:Y:S01]  /*240c0*/  LDC.64 R36, c[0x0][0x388] ;  /* 0x0000e200ff247b82 */ /* 0x000e220000000a00 */
[----:B------:R-:W1:Y:S01]  /*240d0*/  LDCU.64 UR4, c[0x0][0x388] ;  /* 0x00007100ff0477ac */ /* 0x000e620008000a00 */
[----:B------:R-:W-:Y:S01]  /*240e0*/  IMAD.MOV.U32 R52, RZ, RZ, 0x1a4 ;  /* 0x000001a4ff347424 */ /* 0x000fe200078e00ff */
[----:B------:R-:W-:-:S04]  /*240f0*/  SHF.R.S32.HI R53, RZ, 0x1f, R55 ;  /* 0x0000001fff357819 */ /* 0x000fc80000011437 */
[----:B------:R-:W-:-:S04]  /*24100*/  SEL R52, R52, 0x1bd, P2 ;  /* 0x000001bd34347807 */ /* 0x000fc80001000000 */
        /* <DEDUP_REMOVED lines=26> */
.L_x_2377:
[----:B------:R-:W-:Y:S05]  /*242b0*/  BSYNC.RECONVERGENT B3 ;  /* 0x0000000000037941 */ /* 0x000fea0003800200 */
.L_x_2376:
        /* <DEDUP_REMOVED lines=8> */
.L_x_2375:
        /* <DEDUP_REMOVED lines=14> */
.L_x_2374:
[----:B------:R-:W-:Y:S05]  /*24420*/  BSYNC.RECONVERGENT B1 ;  /* 0x0000000000017941 */ /* 0x000fea0003800200 */
.L_x_2373:
[----:B------:R-:W2:Y:S01]  /*24430*/  LDL R37, [R1+0x14] ;  /* 0x0000140001257983 */ /* 0x000ea20000100800 */
[----:B------:R-:W-:Y:S01]  /*24440*/  BSSY B1, `(.L_x_2379) ;  /* 0x0000110000017945 */ /* 0x000fe20003800000 */
[----:B------:R-:W-:Y:S01]  /*24450*/  IMAD.MOV.U32 R220, RZ, RZ, RZ ;  /* 0x000000ffffdc7224 */ /* 0x000fe200078e00ff */
[----:B------:R-:W0:Y:S01]  /*24460*/  S2R R35, SR_TID.X ;  /* 0x0000000000237919 */ /* 0x000e220000002100 */
[----:B------:R-:W1:Y:S01]  /*24470*/  S2R R36, SR_CTAID.X ;  /* 0x0000000000247919 */ /* 0x000e620000002500 */
[----:B0-----:R-:W-:-:S05]  /*24480*/  IMAD.SHL.U32 R35, R35, 0x8, RZ ;  /* 0x0000000823237824 */ /* 0x001fca00078e00ff */
[----:B------:R-:W-:-:S05]  /*24490*/  LOP3.LUT R35, R35, 0x1f00, RZ, 0xc0, !PT ;  /* 0x00001f0023237812 */ /* 0x000fca00078ec0ff */
[----:B--2---:R-:W-:-:S04]  /*244a0*/  IMAD.IADD R35, R35, 0x1, R37 ;  /* 0x0000000123237824 */ /* 0x004fc800078e0225 */
[----:B-1----:R-:W-:-:S05]  /*244b0*/  IMAD R35, R36, 0x800, R35 ;  /* 0x0000080024237824 */ /* 0x002fca00078e0223 */
[----:B------:R0:W-:Y:S02]  /*244c0*/  STL [R1+0x18], R35 ;  /* 0x0000182301007387 */ /* 0x0001e40000100800 */
.L_x_2382:
[----:B0-----:R-:W2:Y:S01]  /*244d0*/  LDL R35, [R1+0x18] ;  /* 0x0000180001237983 */ /* 0x001ea20000100800 */
[----:B------:R-:W0:Y:S01]  /*244e0*/  LDCU UR4, c[0x0][0x3a0] ;  /* 0x00007400ff0477ac */ /* 0x000e220008000800 */
[----:B--2---:R-:W-:-:S05]  /*244f0*/  IMAD.IADD R35, R35, 0x1, R220 ;  /* 0x0000000123237824 */ /* 0x004fca00078e02dc */
[----:B0-----:R-:W-:-:S13]  /*24500*/  ISETP.GE.AND P0, PT, R35, UR4, PT ;  /* 0x0000000423007c0c */ /* 0x001fda000bf06270 */
[----:B-1----:R-:W-:Y:S05]  /*24510*/  @P0 BRA `(.L_x_2380) ;  /* 0x0000001000080947 */ /* 0x002fea0003800000 */
[----:B------:R-:W2:Y:S01]  /*24520*/  LDL R54, [R1+0x14] ;  /* 0x0000140001367983 */ /* 0x000ea20000100800 */
[----:B------:R-:W0:Y:S01]  /*24530*/  LDC.64 R36, c[0x0][0x380] ;  /* 0x0000e000ff247b82 */ /* 0x000e220000000a00 */
[----:B------:R-:W-:Y:S01]  /*24540*/  UMOV UR4, 0xffffffff ;  /* 0xffffffff00047882 */ /* 0x000fe20000000000 */
[----:B------:R-:W1:Y:S01]  /*24550*/  S2R R53, SR_TID.X ;  /* 0x0000000000357919 */ /* 0x000e620000002100 */
[----:B------:R-:W3:Y:S01]  /*24560*/  S2R R52, SR_CTAID.X ;  /* 0x0000000000347919 */ /* 0x000ee20000002500 */
[----:B-1----:R-:W-:-:S05]  /*24570*/  IMAD.SHL.U32 R35, R53, 0x8, RZ ;  /* 0x0000000835237824 */ /* 0x002fca00078e00ff */
[----:B------:R-:W-:-:S05]  /*24580*/  LOP3.LUT R35, R35, 0x1f00, RZ, 0xc0, !PT ;  /* 0x00001f0023237812 */ /* 0x000fca00078ec0ff */
[----:B--2---:R-:W-:-:S04]  /*24590*/  IMAD.IADD R35, R35, 0x1, R54 ;  /* 0x0000000123237824 */ /* 0x004fc800078e0236 */
[----:B---3--:R-:W-:Y:S02]  /*245a0*/  IMAD R35, R52, 0x800, R35 ;  /* 0x0000080034237824 */ /* 0x008fe400078e0223 */
[----:B------:R-:W-:Y:S02]  /*245b0*/  IMAD.SHL.U32 R52, R53, 0x10, RZ ;  /* 0x0000001035347824 */ /* 0x000fe400078e00ff */
[----:B------:R-:W-:-:S03]  /*245c0*/  IMAD.IADD R35, R220, 0x1, R35 ;  /* 0x00000001dc237824 */ /* 0x000fc600078e0223 */
[----:B------:R-:W-:Y:S01]  /*245d0*/  LOP3.LUT R157, R52, 0x1f0, RZ, 0xc0, !PT ;  /* 0x000001f0349d7812 */ /* 0x000fe200078ec0ff */
[----:B0-----:R-:W-:-:S03]  /*245e0*/  IMAD.WIDE R36, R35, 0x1000, R36 ;  /* 0x0000100023247825 */ /* 0x001fc600078e0224 */
[----:B------:R-:W-:-:S05]  /*245f0*/  IADD3 R156, P0, PT, R36, R157, RZ ;  /* 0x0000009d249c7210 */ /* 0x000fca0007f1e0ff */
[----:B------:R-:W-:Y:S01]  /*24600*/  IMAD.X R157, RZ, RZ, R37, P0 ;  /* 0x000000ffff9d7224 */ /* 0x000fe200000e0625 */
[----:B------:R-:W-:Y:S07]  /*24610*/  BRA.DIV UR4, `(.L_x_2381) ;  /* 0x0000003204d47947 */ /* 0x000fee000b800000 */
[----:B------:R-:W2:Y:S04]  /*24620*/  LDG.E.128 R80, desc[UR8][R156.64] ;  /* 0x000000089c507981 */ /* 0x000ea8000c1e1d00 */
[----:B------:R-:W3:Y:S04]  /*24630*/  LDG.E.128 R76, desc[UR8][R156.64+0x200] ;  /* 0x000200089c4c7981 */ /* 0x000ee8000c1e1d00 */
[----:B------:R-:W4:Y:S04]  /*24640*/  LDG.E.128 R72, desc[UR8][R156.64+0x400] ;  /* 0x000400089c487981 */ /* 0x000f28000c1e1d00 */
[----:B------:R-:W5:Y:S04]  /*24650*/  LDG.E.128 R68, desc[UR8][R156.64+0x600] ;  /* 0x000600089c447981 */ /* 0x000f68000c1e1d00 */
[----:B------:R-:W5:Y:S04]  /*24660*/  LDG.E.128 R64, desc[UR8][R156.64+0x800] ;  /* 0x000800089c407981 */ /* 0x000f68000c1e1d00 */
[----:B------:R-:W5:Y:S04]  /*24670*/  LDG.E.128 R60, desc[UR8][R156.64+0xa00] ;  /* 0x000a00089c3c7981 */ /* 0x000f68000c1e1d00 */
[----:B------:R-:W5:Y:S04]  /*24680*/  LDG.E.128 R56, desc[UR8][R156.64+0xc00] ;  /* 0x000c00089c387981 */ /* 0x000f68000c1e1d00 */
[----:B------:R-:W5:Y:S04]  /*24690*/  LDG.E.128 R52, desc[UR8][R156.64+0xe00] ;  /* 0x000e00089c347981 */ /* 0x000f68000c1e1d00 */
[----:B------:R-:W2:Y:S04]  /*246a0*/  SHFL.IDX PT, R35, R100, R220, 0x1f ;  /* 0x00001fdc64237589 */ /* 0x000ea800000e0000 */
[----:B------:R-:W0:Y:S04]  /*246b0*/  SHFL.IDX PT, R36, R97, R220, 0x1f ;  /* 0x00001fdc61247589 */ /* 0x000e2800000e0000 */
[----:B------:R-:W1:Y:S04]  /*246c0*/  SHFL.IDX PT, R37, R5, R220, 0x1f ;  /* 0x00001fdc05257589 */ /* 0x000e6800000e0000 */
[----:B------:R-:W1:Y:S04]  /*246d0*/  SHFL.IDX PT, R84, R101, R220, 0x1f ;  /* 0x00001fdc65547589 */ /* 0x000e6800000e0000 */
[----:B------:R-:W-:Y:S04]  /*246e0*/  SHFL.IDX PT, R96, R98, R220, 0x1f ;  /* 0x00001fdc62607589 */ /* 0x000fe800000e0000 */
[----:B------:R-:W-:Y:S01]  /*246f0*/  SHFL.IDX PT, R95, R102, R220, 0x1f ;  /* 0x00001fdc665f7589 */ /* 0x000fe200000e0000 */
[----:B--2---:R-:W-:-:S02]  /*24700*/  LOP3.LUT R6, R6, R80, R35, 0x78, !PT ;  /* 0x0000005006067212 */ /* 0x004fc400078e7823 */
[--C-:B0-----:R-:W-:Y:S02]  /*24710*/  LOP3.LUT R39, R39, R80, R36.reuse, 0x78, !PT ;  /* 0x0000005027277212 */ /* 0x101fe400078e7824 */
[-CC-:B---3--:R-:W-:Y:S02]  /*24720*/  LOP3.LUT R10, R10, R76.reuse, R35.reuse, 0x78, !PT ;  /* 0x0000004c0a0a7212 */ /* 0x188fe400078e7823 */
[--C-:B------:R-:W-:Y:S02]  /*24730*/  LOP3.LUT R40, R40, R76, R36.reuse, 0x78, !PT ;  /* 0x0000004c28287212 */ /* 0x100fe400078e7824 */
[-CC-:B----4-:R-:W-:Y:S02]  /*24740*/  LOP3.LUT R14, R14, R72.reuse, R35.reuse, 0x78, !PT ;  /* 0x000000480e0e7212 */ /* 0x190fe400078e7823 */
[----:B------:R-:W-:Y:S02]  /*24750*/  LOP3.LUT R41, R41, R72, R36, 0x78, !PT ;  /* 0x0000004829297212 */ /* 0x000fe400078e7824 */
[----:B-----5:R-:W-:-:S02]  /*24760*/  LOP3.LUT R18, R18, R68, R35, 0x78, !PT ;  /* 0x0000004412127212 */ /* 0x020fc400078e7823 */
[--C-:B------:R-:W-:Y:S02]  /*24770*/  LOP3.LUT R42, R42, R68, R36.reuse, 0x78, !PT ;  /* 0x000000442a2a7212 */ /* 0x100fe400078e7824 */
[-CC-:B------:R-:W-:Y:S02]  /*24780*/  LOP3.LUT R22, R22, R64.reuse, R35.reuse, 0x78, !PT ;  /* 0x0000004016167212 */ /* 0x180fe400078e7823 */
[--C-:B------:R-:W-:Y:S02]  /*24790*/  LOP3.LUT R43, R43, R64, R36.reuse, 0x78, !PT ;  /* 0x000000402b2b7212 */ /* 0x100fe400078e7824 */
[-CC-:B------:R-:W-:Y:S02]  /*247a0*/  LOP3.LUT R26, R26, R60.reuse, R35.reuse, 0x78, !PT ;  /* 0x0000003c1a1a7212 */ /* 0x180fe400078e7823 */
[----:B------:R-:W-:Y:S02]  /*247b0*/  LOP3.LUT R44, R44, R60, R36, 0x78, !PT ;  /* 0x0000003c2c2c7212 */ /* 0x000fe400078e7824 */
[----:B------:R-:W-:-:S02]  /*247c0*/  LOP3.LUT R29, R29, R56, R35, 0x78, !PT ;  /* 0x000000381d1d7212 */ /* 0x000fc400078e7823 */
[--C-:B------:R-:W-:Y:S02]  /*247d0*/  LOP3.LUT R45, R45, R56, R36.reuse, 0x78, !PT ;  /* 0x000000382d2d7212 */ /* 0x100fe400078e7824 */
[-C--:B------:R-:W-:Y:S02]  /*247e0*/  LOP3.LUT R32, R32, R52.reuse, R35, 0x78, !PT ;  /* 0x0000003420207212 */ /* 0x080fe400078e7823 */
[----:B------:R-:W0:Y:S01]  /*247f0*/  SHFL.IDX PT, R35, R103, R220, 0x1f ;  /* 0x00001fdc67237589 */ /* 0x000e2200000e0000 */
[----:B------:R-:W-:Y:S02]  /*24800*/  LOP3.LUT R46, R46, R52, R36, 0x78, !PT ;  /* 0x000000342e2e7212 */ /* 0x000fe400078e7824 */
[--C-:B-1----:R-:W-:Y:S01]  /*24810*/  LOP3.LUT R112, R112, R83, R37.reuse, 0x78, !PT ;  /* 0x0000005370707212 */ /* 0x102fe200078e7825 */
[----:B------:R-:W1:Y:S01]  /*24820*/  SHFL.IDX PT, R36, R148, R220, 0x1f ;  /* 0x00001fdc94247589 */ /* 0x000e6200000e0000 */
[--C-:B------:R-:W-:Y:S02]  /*24830*/  LOP3.LUT R113, R113, R79, R37.reuse, 0x78, !PT ;  /* 0x0000004f71717212 */ /* 0x100fe400078e7825 */
[----:B------:R-:W-:-:S02]  /*24840*/  LOP3.LUT R114, R114, R75, R37, 0x78, !PT ;  /* 0x0000004b72727212 */ /* 0x000fc400078e7825 */
[--C-:B------:R-:W-:Y:S02]  /*24850*/  LOP3.LUT R115, R115, R71, R37.reuse, 0x78, !PT ;  /* 0x0000004773737212 */ /* 0x100fe400078e7825 */
[--C-:B------:R-:W-:Y:S02]  /*24860*/  LOP3.LUT R116, R116, R67, R37.reuse, 0x78, !PT ;  /* 0x0000004374747212 */ /* 0x100fe400078e7825 */
[--C-:B------:R-:W-:Y:S02]  /*24870*/  LOP3.LUT R117, R117, R63, R37.reuse, 0x78, !PT ;  /* 0x0000003f75757212 */ /* 0x100fe400078e7825 */
[--C-:B------:R-:W-:Y:S02]  /*24880*/  LOP3.LUT R118, R118, R59, R37.reuse, 0x78, !PT ;  /* 0x0000003b76767212 */ /* 0x100fe400078e7825 */
[----:B------:R-:W-:Y:S02]  /*24890*/  LOP3.LUT R119, R119, R55, R37, 0x78, !PT ;  /* 0x0000003777777212 */ /* 0x000fe400078e7825 */
[----:B------:R-:W2:Y:S01]  /*248a0*/  SHFL.IDX PT, R37, R150, R220, 0x1f ;  /* 0x00001fdc96257589 */ /* 0x000ea200000e0000 */
[----:B------:R-:W-:-:S02]  /*248b0*/  LOP3.LUT R7, R7, R81, R84, 0x78, !PT ;  /* 0x0000005107077212 */ /* 0x000fc400078e7854 */
[----:B------:R-:W-:Y:S02]  /*248c0*/  LOP3.LUT R11, R11, R77, R84, 0x78, !PT ;  /* 0x0000004d0b0b7212 */ /* 0x000fe400078e7854 */
[--C-:B0-----:R-:W-:Y:S02]  /*248d0*/  LOP3.LUT R9, R9, R83, R35.reuse, 0x78, !PT ;  /* 0x0000005309097212 */ /* 0x101fe400078e7823 */
[--C-:B------:R-:W-:Y:S02]  /*248e0*/  LOP3.LUT R13, R13, R79, R35.reuse, 0x78, !PT ;  /* 0x0000004f0d0d7212 */ /* 0x100fe400078e7823 */
[--C-:B------:R-:W-:Y:S02]  /*248f0*/  LOP3.LUT R17, R17, R75, R35.reuse, 0x78, !PT ;  /* 0x0000004b11117212 */ /* 0x100fe400078e7823 */
[--C-:B------:R-:W-:Y:S02]  /*24900*/  LOP3.LUT R21, R21, R71, R35.reuse, 0x78, !PT ;  /* 0x0000004715157212 */ /* 0x100fe400078e7823 */
[----:B------:R-:W-:-:S02]  /*24910*/  LOP3.LUT R25, R25, R67, R35, 0x78, !PT ;  /* 0x0000004319197212 */ /* 0x000fc400078e7823 */
[--C-:B------:R-:W-:Y:S02]  /*24920*/  LOP3.LUT R0, R0, R63, R35.reuse, 0x78, !PT ;  /* 0x0000003f00007212 */ /* 0x100fe400078e7823 */
[--C-:B------:R-:W-:Y:S02]  /*24930*/  LOP3.LUT R2, R2, R59, R35.reuse, 0x78, !PT ;  /* 0x0000003b02027212 */ /* 0x100fe400078e7823 */
[----:B------:R-:W-:Y:S02]  /*24940*/  LOP3.LUT R3, R3, R55, R35, 0x78, !PT ;  /* 0x0000003703037212 */ /* 0x000fe400078e7823 */
[----:B------:R-:W0:Y:S01]  /*24950*/  SHFL.IDX PT, R35, R99, R220, 0x1f ;  /* 0x00001fdc63237589 */ /* 0x000e2200000e0000 */
[--C-:B-1----:R-:W-:Y:S02]  /*24960*/  LOP3.LUT R120, R120, R80, R36.reuse, 0x78, !PT ;  /* 0x0000005078787212 */ /* 0x102fe400078e7824 */
[--C-:B------:R-:W-:Y:S02]  /*24970*/  LOP3.LUT R121, R121, R76, R36.reuse, 0x78, !PT ;  /* 0x0000004c79797212 */ /* 0x100fe400078e7824 */
[----:B------:R-:W-:-:S02]  /*24980*/  LOP3.LUT R122, R122, R72, R36, 0x78, !PT ;  /* 0x000000487a7a7212 */ /* 0x000fc400078e7824 */
[--C-:B------:R-:W-:Y:S02]  /*24990*/  LOP3.LUT R123, R123, R68, R36.reuse, 0x78, !PT ;  /* 0x000000447b7b7212 */ /* 0x100fe400078e7824 */
[--C-:B------:R-:W-:Y:S02]  /*249a0*/  LOP3.LUT R124, R124, R64, R36.reuse, 0x78, !PT ;  /* 0x000000407c7c7212 */ /* 0x100fe400078e7824 */
[--C-:B------:R-:W-:Y:S02]  /*249b0*/  LOP3.LUT R125, R125, R60, R36.reuse, 0x78, !PT ;  /* 0x0000003c7d7d7212 */ /* 0x100fe400078e7824 */
[--C-:B------:R-:W-:Y:S02]  /*249c0*/  LOP3.LUT R126, R126, R56, R36.reuse, 0x78, !PT ;  /* 0x000000387e7e7212 */ /* 0x100fe400078e7824 */
[----:B------:R-:W-:Y:S02]  /*249d0*/  LOP3.LUT R127, R127, R52, R36, 0x78, !PT ;  /* 0x000000347f7f7212 */ /* 0x000fe400078e7824 */
[----:B------:R-:W1:Y:S01]  /*249e0*/  SHFL.IDX PT, R36, R151, R220, 0x1f ;  /* 0x00001fdc97247589 */ /* 0x000e6200000e0000 */
[----:B--2---:R-:W-:-:S02]  /*249f0*/  LOP3.LUT R136, R136, R82, R37, 0x78, !PT ;  /* 0x0000005288887212 */ /* 0x004fc400078e7825 */
        /* <DEDUP_REMOVED lines=10> */
[----:B------:R-:W0:Y:S01]  /*24aa0*/  SHFL.IDX PT, R35, R149, R220, 0x1f ;  /* 0x00001fdc95237589 */ /* 0x000e2200000e0000 */
[--C-:B------:R-:W-:Y:S02]  /*24ab0*/  LOP3.LUT R139, R139, R70, R37.reuse, 0x78, !PT ;  /* 0x000000468b8b7212 */ /* 0x100fe400078e7825 */
[----:B------:R-:W-:-:S02]  /*24ac0*/  LOP3.LUT R140, R140, R66, R37, 0x78, !PT ;  /* 0x000000428c8c7212 */ /* 0x000fc400078e7825 */
[--C-:B------:R-:W-:Y:S02]  /*24ad0*/  LOP3.LUT R141, R141, R62, R37.reuse, 0x78, !PT ;  /* 0x0000003e8d8d7212 */ /* 0x100fe400078e7825 */
[--C-:B------:R-:W-:Y:S02]  /*24ae0*/  LOP3.LUT R142, R142, R58, R37.reuse, 0x78, !PT ;  /* 0x0000003a8e8e7212 */ /* 0x100fe400078e7825 */
[----:B------:R-:W-:Y:S02]  /*24af0*/  LOP3.LUT R143, R143, R54, R37, 0x78, !PT ;  /* 0x000000368f8f7212 */ /* 0x000fe400078e7825 */
[--C-:B-1----:R-:W-:Y:S01]  /*24b00*/  LOP3.LUT R144, R144, R83, R36.reuse, 0x78, !PT ;  /* 0x0000005390907212 */ /* 0x102fe200078e7824 */
[----:B------:R-:W-:Y:S01]  /*24b10*/  SHFL.IDX PT, R37, R92, R220, 0x1f ;  /* 0x00001fdc5c257589 */ /* 0x000fe200000e0000 */
[--C-:B------:R-:W-:Y:S02]  /*24b20*/  LOP3.LUT R145, R145, R79, R36.reuse, 0x78, !PT ;  /* 0x0000004f91917212 */ /* 0x100fe400078e7824 */
[----:B------:R-:W-:-:S02]  /*24b30*/  LOP3.LUT R146, R146, R75, R36, 0x78, !PT ;  /* 0x0000004b92927212 */ /* 0x000fc400078e7824 */
[--C-:B------:R-:W-:Y:S02]  /*24b40*/  LOP3.LUT R147, R147, R71, R36.reuse, 0x78, !PT ;  /* 0x0000004793937212 */ /* 0x100fe400078e7824 */
[--C-:B------:R-:W-:Y:S02]  /*24b50*/  LOP3.LUT R152, R152, R67, R36.reuse, 0x78, !PT ;  /* 0x0000004398987212 */ /* 0x100fe400078e7824 */
[--C-:B------:R-:W-:Y:S02]  /*24b60*/  LOP3.LUT R153, R153, R63, R36.reuse, 0x78, !PT ;  /* 0x0000003f99997212 */ /* 0x100fe400078e7824 */
[----:B------:R-:W-:Y:S02]  /*24b70*/  LOP3.LUT R154, R154, R59, R36, 0x78, !PT ;  /* 0x0000003b9a9a7212 */ /* 0x000fe400078e7824 */
[--C-:B0-----:R-:W-:Y:S02]  /*24b80*/  LOP3.LUT R128, R128, R81, R35.reuse, 0x78, !PT ;  /* 0x0000005180807212 */ /* 0x101fe400078e7823 */
[----:B------:R-:W-:-:S02]  /*24b90*/  LOP3.LUT R129, R129, R77, R35, 0x78, !PT ;  /* 0x0000004d81817212 */ /* 0x000fc400078e7823 */
[--C-:B------:R-:W-:Y:S02]  /*24ba0*/  LOP3.LUT R130, R130, R73, R35.reuse, 0x78, !PT ;  /* 0x0000004982827212 */ /* 0x100fe400078e7823 */
[--C-:B------:R-:W-:Y:S02]  /*24bb0*/  LOP3.LUT R131, R131, R69, R35.reuse, 0x78, !PT ;  /* 0x0000004583837212 */ /* 0x100fe400078e7823 */
[--C-:B------:R-:W-:Y:S02]  /*24bc0*/  LOP3.LUT R132, R132, R65, R35.reuse, 0x78, !PT ;  /* 0x0000004184847212 */ /* 0x100fe400078e7823 */
[--C-:B------:R-:W-:Y:S02]  /*24bd0*/  LOP3.LUT R133, R133, R61, R35.reuse, 0x78, !PT ;  /* 0x0000003d85857212 */ /* 0x100fe400078e7823 */
[--C-:B------:R-:W-:Y:S02]  /*24be0*/  LOP3.LUT R134, R134, R57, R35.reuse, 0x78, !PT ;  /* 0x0000003986867212 */ /* 0x100fe400078e7823 */
[----:B------:R-:W-:-:S02]  /*24bf0*/  LOP3.LUT R135, R135, R53, R35, 0x78, !PT ;  /* 0x0000003587877212 */ /* 0x000fc400078e7823 */
[----:B------:R-:W0:Y:S01]  /*24c00*/  SHFL.IDX PT, R35, R4, R220, 0x1f ;  /* 0x00001fdc04237589 */ /* 0x000e2200000e0000 */
[----:B------:R-:W-:Y:S02]  /*24c10*/  LOP3.LUT R155, R155, R55, R36, 0x78, !PT ;  /* 0x000000379b9b7212 */ /* 0x000fe400078e7824 */
[--C-:B------:R-:W-:Y:S01]  /*24c20*/  LOP3.LUT R15, R15, R73, R84.reuse, 0x78, !PT ;  /* 0x000000490f0f7212 */ /* 0x100fe200078e7854 */
[----:B------:R-:W-:Y:S01]  /*24c30*/  SHFL.IDX PT, R36, R93, R220, 0x1f ;  /* 0x00001fdc5d247589 */ /* 0x000fe200000e0000 */
[--C-:B------:R-:W-:Y:S02]  /*24c40*/  LOP3.LUT R19, R19, R69, R84.reuse, 0x78, !PT ;  /* 0x0000004513137212 */ /* 0x100fe400078e7854 */
[--C-:B------:R-:W-:Y:S02]  /*24c50*/  LOP3.LUT R23, R23, R65, R84.reuse, 0x78, !PT ;  /* 0x0000004117177212 */ /* 0x100fe400078e7854 */
[--C-:B------:R-:W-:Y:S02]  /*24c60*/  LOP3.LUT R27, R27, R61, R84.reuse, 0x78, !PT ;  /* 0x0000003d1b1b7212 */ /* 0x100fe400078e7854 */
[----:B------:R-:W-:-:S02]  /*24c70*/  LOP3.LUT R30, R30, R57, R84, 0x78, !PT ;  /* 0x000000391e1e7212 */ /* 0x000fc400078e7854 */
[----:B------:R-:W-:Y:S02]  /*24c80*/  LOP3.LUT R33, R33, R53, R84, 0x78, !PT ;  /* 0x0000003521217212 */ /* 0x000fe400078e7854 */
[----:B------:R-:W-:Y:S02]  /*24c90*/  LOP3.LUT R84, R221, R61, R96, 0x78, !PT ;  /* 0x0000003ddd547212 */ /* 0x000fe400078e7860 */
[----:B------:R-:W-:Y:S01]  /*24ca0*/  SHFL.IDX PT, R221, R89, R220, 0x1f ;  /* 0x00001fdc59dd7589 */ /* 0x000fe200000e0000 */
[--C-:B------:R-:W-:Y:S02]  /*24cb0*/  LOP3.LUT R8, R8, R82, R95.reuse, 0x78, !PT ;  /* 0x0000005208087212 */ /* 0x100fe400078e785f */
[--C-:B------:R-:W-:Y:S02]  /*24cc0*/  LOP3.LUT R12, R12, R78, R95.reuse, 0x78, !PT ;  /* 0x0000004e0c0c7212 */ /* 0x100fe400078e785f */
[----:B------:R-:W-:Y:S02]  /*24cd0*/  LOP3.LUT R16, R16, R74, R95, 0x78, !PT ;  /* 0x0000004a10107212 */ /* 0x000fe400078e785f */
[----:B0-----:R-:W-:-:S02]  /*24ce0*/  LOP3.LUT R156, R224, R80, R35, 0x78, !PT ;  /* 0x00000050e09c7212 */ /* 0x001fc400078e7823 */
[--C-:B------:R-:W-:Y:S02]  /*24cf0*/  LOP3.LUT R157, R225, R76, R35.reuse, 0x78, !PT ;  /* 0x0000004ce19d7212 */ /* 0x100fe400078e7823 */
[--C-:B------:R-:W-:Y:S01]  /*24d00*/  LOP3.LUT R158, R158, R72, R35.reuse, 0x78, !PT ;  /* 0x000000489e9e7212 */ /* 0x100fe200078e7823 */
[----:B------:R-:W-:Y:S01]  /*24d10*/  IMAD.MOV.U32 R224, RZ, RZ, R156 ;  /* 0x000000ffffe07224 */ /* 0x000fe200078e009c */
[--C-:B------:R-:W-:Y:S01]  /*24d20*/  LOP3.LUT R159, R159, R68, R35.reuse, 0x78, !PT ;  /* 0x000000449f9f7212 */ /* 0x100fe200078e7823 */
[----:B------:R-:W-:Y:S01]  /*24d30*/  SHFL.IDX PT, R156, R87, R220, 0x1f ;  /* 0x00001fdc579c7589 */ /* 0x000fe200000e0000 */
[----:B------:R-:W-:Y:S01]  /*24d40*/  LOP3.LUT R160, R160, R64, R35, 0x78, !PT ;  /* 0x00000040a0a07212 */ /* 0x000fe200078e7823 */
[----:B------:R-:W-:Y:S01]  /*24d50*/  IMAD.MOV.U32 R225, RZ, RZ, R157 ;  /* 0x000000ffffe17224 */ /* 0x000fe200078e009d */
[--C-:B------:R-:W-:Y:S02]  /*24d60*/  LOP3.LUT R161, R161, R60, R35.reuse, 0x78, !PT ;  /* 0x0000003ca1a17212 */ /* 0x100fe400078e7823 */
[----:B------:R-:W-:-:S02]  /*24d70*/  LOP3.LUT R162, R162, R56, R35, 0x78, !PT ;  /* 0x00000038a2a27212 */ /* 0x000fc400078e7823 */
[----:B------:R-:W-:Y:S02]  /*24d80*/  LOP3.LUT R163, R163, R52, R35, 0x78, !PT ;  /* 0x00000034a3a37212 */ /* 0x000fe400078e7823 */
[----:B------:R-:W0:Y:S01]  /*24d90*/  SHFL.IDX PT, R35, R94, R220, 0x1f ;  /* 0x00001fdc5e237589 */ /* 0x000e2200000e0000 */
[--C-:B------:R-:W-:Y:S02]  /*24da0*/  LOP3.LUT R20, R20, R70, R95.reuse, 0x78, !PT ;  /* 0x0000004614147212 */ /* 0x100fe400078e785f */
[--C-:B------:R-:W-:Y:S02]  /*24db0*/  LOP3.LUT R24, R24, R66, R95.reuse, 0x78, !PT ;  /* 0x0000004218187212 */ /* 0x100fe400078e785f */
[--C-:B------:R-:W-:Y:S02]  /*24dc0*/  LOP3.LUT R28, R28, R62, R95.reuse, 0x78, !PT ;  /* 0x0000003e1c1c7212 */ /* 0x100fe400078e785f */
[--C-:B------:R-:W-:Y:S02]  /*24dd0*/  LOP3.LUT R31, R31, R58, R95.reuse, 0x78, !PT ;  /* 0x0000003a1f1f7212 */ /* 0x100fe400078e785f */
[----:B------:R-:W-:-:S02]  /*24de0*/  LOP3.LUT R34, R34, R54, R95, 0x78, !PT ;  /* 0x0000003622227212 */ /* 0x000fc400078e785f */
[----:B------:R-:W-:Y:S02]  /*24df0*/  LOP3.LUT R95, R222, R57, R96, 0x78, !PT ;  /* 0x00000039de5f7212 */ /* 0x000fe400078e7860 */
[--C-:B------:R-:W-:Y:S02]  /*24e00*/  LOP3.LUT R164, R164, R81, R37.reuse, 0x78, !PT ;  /* 0x00000051a4a47212 */ /* 0x100fe400078e7825 */
[----:B------:R-:W-:Y:S01]  /*24e10*/  LOP3.LUT R165, R165, R77, R37, 0x78, !PT ;  /* 0x0000004da5a57212 */ /* 0x000fe200078e7825 */
[----:B------:R-:W-:Y:S01]  /*24e20*/  IMAD.MOV.U32 R222, RZ, RZ, R95 ;  /* 0x000000ffffde7224 */ /* 0x000fe200078e005f */
[--C-:B------:R-:W-:Y:S01]  /*24e30*/  LOP3.LUT R166, R166, R73, R37.reuse, 0x78, !PT ;  /* 0x00000049a6a67212 */ /* 0x100fe200078e7825 */
[----:B------:R-:W-:Y:S01]  /*24e40*/  SHFL.IDX PT, R95, R86, R220, 0x1f ;  /* 0x00001fdc565f7589 */ /* 0x000fe200000e0000 */
[--C-:B------:R-:W-:Y:S02]  /*24e50*/  LOP3.LUT R167, R167, R69, R37.reuse, 0x78, !PT ;  /* 0x00000045a7a77212 */ /* 0x100fe400078e7825 */
        /* <DEDUP_REMOVED lines=11> */
[--C-:B------:R-:W-:Y:S02]  /*24f10*/  LOP3.LUT R170, R170, R57, R37.reuse, 0x78, !PT ;  /* 0x00000039aaaa7212 */ /* 0x100fe400078e7825 */
[----:B------:R-:W-:Y:S02]  /*24f20*/  LOP3.LUT R171, R171, R53, R37, 0x78, !PT ;  /* 0x00000035abab7212 */ /* 0x000fe400078e7825 */
[--C-:B------:R-:W-:Y:S01]  /*24f30*/  LOP3.LUT R172, R172, R82, R36.reuse, 0x78, !PT ;  /* 0x00000052acac7212 */ /* 0x100fe200078e7824 */
[----:B------:R-:W1:Y:S01]  /*24f40*/  SHFL.IDX PT, R37, R88, R220, 0x1f ;  /* 0x00001fdc58257589 */ /* 0x000e6200000e0000 */
[----:B------:R-:W-:-:S02]  /*24f50*/  LOP3.LUT R173, R173, R78, R36, 0x78, !PT ;  /* 0x0000004eadad7212 */ /* 0x000fc400078e7824 */
[--C-:B------:R-:W-:Y:S02]  /*24f60*/  LOP3.LUT R174, R174, R74, R36.reuse, 0x78, !PT ;  /* 0x0000004aaeae7212 */ /* 0x100fe400078e7824 */
[--C-:B------:R-:W-:Y:S02]  /*24f70*/  LOP3.LUT R175, R175, R70, R36.reuse, 0x78, !PT ;  /* 0x00000046afaf7212 */ /* 0x100fe400078e7824 */
[--C-:B------:R-:W-:Y:S02]  /*24f80*/  LOP3.LUT R176, R176, R66, R36.reuse, 0x78, !PT ;  /* 0x00000042b0b07212 */ /* 0x100fe400078e7824 */
[--C-:B------:R-:W-:Y:S02]  /*24f90*/  LOP3.LUT R177, R177, R62, R36.reuse, 0x78, !PT ;  /* 0x0000003eb1b17212 */ /* 0x100fe400078e7824 */
[--C-:B------:R-:W-:Y:S02]  /*24fa0*/  LOP3.LUT R178, R178, R58, R36.reuse, 0x78, !PT ;  /* 0x0000003ab2b27212 */ /* 0x100fe400078e7824 */
[----:B------:R-:W-:-:S02]  /*24fb0*/  LOP3.LUT R179, R179, R54, R36, 0x78, !PT ;  /* 0x00000036b3b37212 */ /* 0x000fc400078e7824 */
[----:B------:R-:W2:Y:S01]  /*24fc0*/  SHFL.IDX PT, R36, R90, R220, 0x1f ;  /* 0x00001fdc5a247589 */ /* 0x000ea200000e0000 */
        /* <DEDUP_REMOVED lines=8> */
[----:B------:R-:W-:Y:S01]  /*25050*/  IMAD.MOV.U32 R221, RZ, RZ, R84 ;  /* 0x000000ffffdd7224 */ /* 0x000fe200078e0054 */
[--C-:B0-----:R-:W-:Y:S01]  /*25060*/  LOP3.LUT R212, R212, R83, R35.reuse, 0x78, !PT ;  /* 0x00000053d4d47212 */ /* 0x101fe200078e7823 */
[----:B------:R0:W3:Y:S01]  /*25070*/  SHFL.IDX PT, R84, R85, R220, 0x1f ;  /* 0x00001fdc55547589 */ /* 0x0000e200000e0000 */
[--C-:B------:R-:W-:Y:S02]  /*25080*/  LOP3.LUT R213, R213, R79, R35.reuse, 0x78, !PT ;  /* 0x0000004fd5d57212 */ /* 0x100fe400078e7823 */
[--C-:B------:R-:W-:Y:S02]  /*25090*/  LOP3.LUT R214, R214, R75, R35.reuse, 0x78, !PT ;  /* 0x0000004bd6d67212 */ /* 0x100fe400078e7823 */
[----:B------:R-:W-:-:S02]  /*250a0*/  LOP3.LUT R215, R215, R71, R35, 0x78, !PT ;  /* 0x00000047d7d77212 */ /* 0x000fc400078e7823 */
[--C-:B------:R-:W-:Y:S02]  /*250b0*/  LOP3.LUT R216, R216, R67, R35.reuse, 0x78, !PT ;  /* 0x00000043d8d87212 */ /* 0x100fe400078e7823 */
[--C-:B------:R-:W-:Y:S02]  /*250c0*/  LOP3.LUT R217, R217, R63, R35.reuse, 0x78, !PT ;  /* 0x0000003fd9d97212 */ /* 0x100fe400078e7823 */
[--C-:B------:R-:W-:Y:S02]  /*250d0*/  LOP3.LUT R218, R218, R59, R35.reuse, 0x78, !PT ;  /* 0x0000003bdada7212 */ /* 0x100fe400078e7823 */
[----:B------:R-:W-:Y:S02]  /*250e0*/  LOP3.LUT R219, R219, R55, R35, 0x78, !PT ;  /* 0x00000037dbdb7212 */ /* 0x000fe400078e7823 */
[----:B------:R0:W4:Y:S01]  /*250f0*/  SHFL.IDX PT, R35, R38, R220, 0x1f ;  /* 0x00001fdc26237589 */ /* 0x00012200000e0000 */
[--C-:B------:R-:W-:Y:S02]  /*25100*/  LOP3.LUT R47, R47, R81, R96.reuse, 0x78, !PT ;  /* 0x000000512f2f7212 */ /* 0x100fe400078e7860 */
[----:B------:R-:W-:-:S02]  /*25110*/  LOP3.LUT R48, R48, R77, R96, 0x78, !PT ;  /* 0x0000004d30307212 */ /* 0x000fc400078e7860 */
[--C-:B------:R-:W-:Y:S02]  /*25120*/  LOP3.LUT R49, R49, R73, R96.reuse, 0x78, !PT ;  /* 0x0000004931317212 */ /* 0x100fe400078e7860 */
[--C-:B------:R-:W-:Y:S02]  /*25130*/  LOP3.LUT R50, R50, R69, R96.reuse, 0x78, !PT ;  /* 0x0000004532327212 */ /* 0x100fe400078e7860 */
[--C-:B------:R-:W-:Y:S02]  /*25140*/  LOP3.LUT R51, R51, R65, R96.reuse, 0x78, !PT ;  /* 0x0000004133337212 */ /* 0x100fe400078e7860 */
[----:B------:R-:W-:Y:S02]  /*25150*/  LOP3.LUT R96, R223, R53, R96, 0x78, !PT ;  /* 0x00000035df607212 */ /* 0x000fe400078e7860 */
[--C-:B-1----:R-:W-:Y:S02]  /*25160*/  LOP3.LUT R188, R188, R80, R37.reuse, 0x78, !PT ;  /* 0x00000050bcbc7212 */ /* 0x102fe400078e7825 */
[--C-:B------:R-:W-:Y:S01]  /*25170*/  LOP3.LUT R189, R189, R76, R37.reuse, 0x78, !PT ;  /* 0x0000004cbdbd7212 */ /* 0x100fe200078e7825 */
[----:B------:R-:W-:Y:S01]  /*25180*/  IMAD.MOV.U32 R223, RZ, RZ, R96 ;  /* 0x000000ffffdf7224 */ /* 0x000fe200078e0060 */
[----:B------:R-:W-:-:S02]  /*25190*/  LOP3.LUT R190, R190, R72, R37, 0x78, !PT ;  /* 0x00000048bebe7212 */ /* 0x000fc400078e7825 */
[--C-:B------:R-:W-:Y:S02]  /*251a0*/  LOP3.LUT R191, R191, R68, R37.reuse, 0x78, !PT ;  /* 0x00000044bfbf7212 */ /* 0x100fe400078e7825 */
[--C-:B------:R-:W-:Y:S02]  /*251b0*/  LOP3.LUT R192, R192, R64, R37.reuse, 0x78, !PT ;  /* 0x00000040c0c07212 */ /* 0x100fe400078e7825 */
[--C-:B------:R-:W-:Y:S02]  /*251c0*/  LOP3.LUT R193, R193, R60, R37.reuse, 0x78, !PT ;  /* 0x0000003cc1c17212 */ /* 0x100fe400078e7825 */
[--C-:B------:R-:W-:Y:S02]  /*251d0*/  LOP3.LUT R194, R194, R56, R37.reuse, 0x78, !PT ;  /* 0x00000038c2c27212 */ /* 0x100fe400078e7825 */
[----:B------:R-:W-:Y:S02]  /*251e0*/  LOP3.LUT R195, R195, R52, R37, 0x78, !PT ;  /* 0x00000034c3c37212 */ /* 0x000fe400078e7825 */
[----:B--2---:R-:W-:-:S02]  /*251f0*/  LOP3.LUT R204, R204, R82, R36, 0x78, !PT ;  /* 0x00000052cccc7212 */ /* 0x004fc400078e7824 */
[--C-:B------:R-:W-:Y:S02]  /*25200*/  LOP3.LUT R205, R205, R78, R36.reuse, 0x78, !PT ;  /* 0x0000004ecdcd7212 */ /* 0x100fe400078e7824 */
[--C-:B------:R-:W-:Y:S02]  /*25210*/  LOP3.LUT R206, R206, R74, R36.reuse, 0x78, !PT ;  /* 0x0000004acece7212 */ /* 0x100fe400078e7824 */
[--C-:B------:R-:W-:Y:S02]  /*25220*/  LOP3.LUT R207, R207, R70, R36.reuse, 0x78, !PT ;  /* 0x00000046cfcf7212 */ /* 0x100fe400078e7824 */
[--C-:B------:R-:W-:Y:S02]  /*25230*/  LOP3.LUT R208, R208, R66, R36.reuse, 0x78, !PT ;  /* 0x00000042d0d07212 */ /* 0x100fe400078e7824 */
[--C-:B------:R-:W-:Y:S02]  /*25240*/  LOP3.LUT R209, R209, R62, R36.reuse, 0x78, !PT ;  /* 0x0000003ed1d17212 */ /* 0x100fe400078e7824 */
[----:B------:R-:W-:-:S02]  /*25250*/  LOP3.LUT R210, R210, R58, R36, 0x78, !PT ;  /* 0x0000003ad2d27212 */ /* 0x000fc400078e7824 */
[----:B0--34-:R-:W-:-:S07]  /*25260*/  LOP3.LUT R211, R211, R54, R36, 0x78, !PT ;  /* 0x00000036d3d37212 */ /* 0x019fce00078e7824 */
.L_x_2518:
[----:B------:R-:W2:Y:S01]  /*25270*/  LDL.LU R157, [R1+0x8] ;  /* 0x00000800019d7983 */ /* 0x000ea20000300800 */
[----:B------:R-:W-:-:S03]  /*25280*/  LOP3.LUT R226, R226, R80, R84, 0x78, !PT ;  /* 0x00000050e2e27212 */ /* 0x000fc600078e7854 */
[----:B------:R-:W3:Y:S04]  /*25290*/  LDL.LU R96, [R1+0xc] ;  /* 0x00000c0001607983 */ /* 0x000ee80000300800 */
[----:B------:R-:W4:Y:S04]  /*252a0*/  LDL.LU R37, [R1] ;  /* 0x0000000001257983 */ /* 0x000f280000300800 */
[----:B------:R-:W5:Y:S04]  /*252b0*/  LDL.LU R36, [R1+0x10] ;  /* 0x0000100001247983 */ /* 0x000f680000300800 */
[----:B------:R-:W5:Y:S01]  /*252c0*/  LDL.LU R80, [R1+0x4] ;  /* 0x0000040001507983 */ /* 0x000f620000300800 */
[----:B------:R-:W-:Y:S01]  /*252d0*/  VIADD R220, R220, 0x1 ;  /* 0x00000001dcdc7836 */ /* 0x000fe20000000000 */
[----:B------:R-:W-:-:S02]  /*252e0*/  LOP3.LUT R227, R227, R81, R95, 0x78, !PT ;  /* 0x00000051e3e37212 */ /* 0x000fc400078e785f */
[----:B------:R-:W-:Y:S02]  /*252f0*/  LOP3.LUT R228, R228, R82, R156, 0x78, !PT ;  /* 0x00000052e4e47212 */ /* 0x000fe400078e789c */
[----:B------:R-:W-:Y:S02]  /*25300*/  ISETP.NE.AND P0, PT, R220, 0x20, PT ;  /* 0x00000020dc00780c */ /* 0x000fe40003f05270 */
[--C-:B------:R-:W-:Y:S02]  /*25310*/  LOP3.LUT R230, R230, R76, R84.reuse, 0x78, !PT ;  /* 0x0000004ce6e67212 */ /* 0x100fe400078e7854 */
[--C-:B------:R-:W-:Y:S02]  /*25320*/  LOP3.LUT R234, R234, R72, R84.reuse, 0x78, !PT ;  /* 0x00000048eaea7212 */ /* 0x100fe400078e7854 */
[--C-:B------:R-:W-:Y:S02]  /*25330*/  LOP3.LUT R238, R238, R68, R84.reuse, 0x78, !PT ;  /* 0x00000044eeee7212 */ /* 0x100fe400078e7854 */
[----:B------:R-:W-:-:S02]  /*25340*/  LOP3.LUT R242, R242, R64, R84, 0x78, !PT ;  /* 0x00000040f2f27212 */ /* 0x000fc400078e7854 */
[--C-:B------:R-:W-:Y:S02]  /*25350*/  LOP3.LUT R246, R246, R60, R84.reuse, 0x78, !PT ;  /* 0x0000003cf6f67212 */ /* 0x100fe400078e7854 */
[----:B------:R-:W-:Y:S02]  /*25360*/  LOP3.LUT R250, R250, R56, R84, 0x78, !PT ;  /* 0x00000038fafa7212 */ /* 0x000fe400078e7854 */
        /* <DEDUP_REMOVED lines=18> */
[----:B--2---:R-:W-:Y:S02]  /*25490*/  LOP3.LUT R157, R157, R53, R95, 0x78, !PT ;  /* 0x000000359d9d7212 */ /* 0x004fe400078e785f */
[----:B---3--:R-:W-:Y:S02]  /*254a0*/  LOP3.LUT R96, R96, R54, R156, 0x78, !PT ;  /* 0x0000003660607212 */ /* 0x008fe400078e789c */
[--C-:B----4-:R-:W-:Y:S02]  /*254b0*/  LOP3.LUT R37, R37, R59, R35.reuse, 0x78, !PT ;  /* 0x0000003b25257212 */ /* 0x110fe400078e7823 */
[----:B-----5:R-:W-:-:S02]  /*254c0*/  LOP3.LUT R36, R36, R55, R35, 0x78, !PT ;  /* 0x0000003724247212 */ /* 0x020fc400078e7823 */
[----:B------:R-:W-:-:S05]  /*254d0*/  LOP3.LUT R80, R80, R52, R84, 0x78, !PT ;  /* 0x0000003450507212 */ /* 0x000fca00078e7854 */
[----:B------:R1:W-:Y:S04]  /*254e0*/  STL [R1+0x4], R80 ;  /* 0x0000045001007387 */ /* 0x0003e80000100800 */
[----:B------:R1:W-:Y:S04]  /*254f0*/  STL [R1+0x8], R157 ;  /* 0x0000089d01007387 */ /* 0x0003e80000100800 */
[----:B------:R1:W-:Y:S04]  /*25500*/  STL [R1+0xc], R96 ;  /* 0x00000c6001007387 */ /* 0x0003e80000100800 */
[----:B------:R1:W-:Y:S04]  /*25510*/  STL [R1+0x10], R36 ;  /* 0x0000102401007387 */ /* 0x0003e80000100800 */
[----:B------:R1:W-:Y:S01]  /*25520*/  STL [R1], R37 ;  /* 0x0000002501007387 */ /* 0x0003e20000100800 */
[----:B------:R-:W-:Y:S05]  /*25530*/  @P0 BRA `(.L_x_2382) ;  /* 0xffffffec00e40947 */ /* 0x000fea000383ffff */
.L_x_2380:
[----:B------:R-:W-:Y:S05]  /*25540*/  BSYNC B1 ;  /* 0x0000000000017941 */ /* 0x000fea0003800000 */
.L_x_2379:
[----:B------:R-:W2:Y:S02]  /*25550*/  LDL.LU R35, [R1+0x14] ;  /* 0x0000140001237983 */ /* 0x000ea40000300800 */
[----:B--2---:R-:W-:-:S05]  /*25560*/  VIADD R35, R35, 0x20 ;  /* 0x0000002023237836 */ /* 0x004fca0000000000 */
[----:B------:R0:W-:Y:S01]  /*25570*/  STL [R1+0x14], R35 ;  /* 0x0000142301007387 */ /* 0x0001e20000100800 */
[----:B------:R-:W-:-:S13]  /*25580*/  ISETP.GE.U32.AND P0, PT, R35, 0x100, PT ;  /* 0x000001002300780c */ /* 0x000fda0003f06070 */
[----:B0-----:R-:W-:Y:S05]  /*25590*/  @!P0 BRA `(.L_x_2383) ;  /* 0xfffffecc00748947 */ /* 0x001fea000383ffff */
[----:B------:R-:W-:Y:S05]  /*255a0*/  BSYNC B0 ;  /* 0x0000000000007941 */ /* 0x000fea0003800000 */
.L_x_2342:
[----:B------:R-:W0:Y:S01]  /*255b0*/  S2R R4, SR_TID.X ;  /* 0x0000000000047919 */ /* 0x000e220000002100 */
[----:B------:R-:W-:Y:S01]  /*255c0*/  LOP3.LUT R38, R16, R15, R14, 0xfe, !PT ;  /* 0x0000000f10267212 */ /* 0x000fe200078efe0e */
[----:B------:R-:W2:Y:S01]  /*255d0*/  LDC R5, c[0x0][0x360] ;  /* 0x0000d800ff057b82 */ /* 0x000ea20000000800 */
[----:B-1----:R-:W-:Y:S01]  /*255e0*/  LOP3.LUT R36, R8, R7, R6, 0xfe, !PT ;  /* 0x0000000708247212 */ /* 0x002fe200078efe06 */
[----:B------:R-:W1:Y:S01]  /*255f0*/  S2R R54, SR_CgaCtaId ;  /* 0x0000000000367919 */ /* 0x000e620000008800 */
[----:B------:R-:W-:Y:S01]  /*25600*/  LOP3.LUT P0, RZ, R38, R17, RZ, 0xfc, !PT ;  /* 0x0000001126ff7212 */ /* 0x000fe2000780fcff */
[----:B------:R-:W-:Y:S01]  /*25610*/  BSSY.RECONVERGENT B0, `(.L_x_2384) ;  /* 0x000001c000007945 */ /* 0x000fe20003800200 */
[----:B------:R-:W-:Y:S02]  /*25620*/  LOP3.LUT R38, R24, R23, R22, 0xfe, !PT ;  /* 0x0000001718267212 */ /* 0x000fe400078efe16 */
[----:B------:R-:W-:Y:S02]  /*25630*/  LOP3.LUT P5, RZ, R36, R9, RZ, 0xfc, !PT ;  /* 0x0000000924ff7212 */ /* 0x000fe400078afcff */
[----:B------:R-:W-:-:S02]  /*25640*/  LOP3.LUT P2, RZ, R38, R25, RZ, 0xfc, !PT ;  /* 0x0000001926ff7212 */ /* 0x000fc4000784fcff */
[----:B------:R-:W-:Y:S02]  /*25650*/  LOP3.LUT R38, R34, R33, R32, 0xfe, !PT ;  /* 0x0000002122267212 */ /* 0x000fe400078efe20 */
[----:B------:R-:W-:Y:S02]  /*25660*/  P2R R55, PR, RZ, 0x20 ;  /* 0x00000020ff377803 */ /* 0x000fe40000000000 */
[----:B------:R-:W-:Y:S02]  /*25670*/  LOP3.LUT P5, RZ, R38, R3, RZ, 0xfc, !PT ;  /* 0x0000000326ff7212 */ /* 0x000fe400078afcff */
[----:B------:R-:W-:Y:S02]  /*25680*/  LOP3.LUT R36, R12, R11, R10, 0xfe, !PT ;  /* 0x0000000b0c247212 */ /* 0x000fe400078efe0a */
[----:B------:R-:W-:Y:S02]  /*25690*/  P2R R38, PR, RZ, 0x20 ;  /* 0x00000020ff267803 */ /* 0x000fe40000000000 */
[----:B------:R-:W-:-:S02]  /*256a0*/  ISETP.NE.AND P5, PT, R55, RZ, PT ;  /* 0x000000ff3700720c */ /* 0x000fc40003fa5270 */
[----:B------:R-:W-:Y:S02]  /*256b0*/  LOP3.LUT P4, RZ, R36, R13, RZ, 0xfc, !PT ;  /* 0x0000000d24ff7212 */ /* 0x000fe4000788fcff */
[----:B------:R-:W-:Y:S02]  /*256c0*/  LOP3.LUT R52, R20, R19, R18, 0xfe, !PT ;  /* 0x0000001314347212 */ /* 0x000fe400078efe12 */
[----:B------:R-:W-:Y:S02]  /*256d0*/  MOV R35, 0x400 ;  /* 0x0000040000237802 */ /* 0x000fe40000000f00 */
[----:B------:R-:W-:Y:S01]  /*256e0*/  LOP3.LUT P1, RZ, R52, R21, RZ, 0xfc, !PT ;  /* 0x0000001534ff7212 */ /* 0x000fe2000782fcff */
[----:B0-----:R-:W-:Y:S01]  /*256f0*/  IMAD.SHL.U32 R36, R4, 0x10, RZ ;  /* 0x0000001004247824 */ /* 0x001fe200078e00ff */
[----:B------:R-:W-:Y:S02]  /*25700*/  LOP3.LUT R37, R28, R27, R26, 0xfe, !PT ;  /* 0x0000001b1c257212 */ /* 0x000fe400078efe1a */
[----:B------:R-:W-:-:S02]  /*25710*/  LOP3.LUT R53, R31, R30, R29, 0xfe, !PT ;  /* 0x0000001e1f357212 */ /* 0x000fc400078efe1d */
[----:B-1----:R-:W-:Y:S02]  /*25720*/  LEA R35, R54, R35, 0x18 ;  /* 0x0000002336237211 */ /* 0x002fe400078ec0ff */
[----:B------:R-:W-:Y:S02]  /*25730*/  LOP3.LUT R52, R36, 0x1f0, RZ, 0xc0, !PT ;  /* 0x000001f024347812 */ /* 0x000fe400078ec0ff */
[----:B------:R-:W-:Y:S02]  /*25740*/  LOP3.LUT P3, RZ, R37, R0, RZ, 0xfc, !PT ;  /* 0x0000000025ff7212 */ /* 0x000fe4000786fcff */
[----:B------:R-:W-:Y:S01]  /*25750*/  LOP3.LUT P6, RZ, R53, R2, RZ, 0xfc, !PT ;  /* 0x0000000235ff7212 */ /* 0x000fe200078cfcff */
[----:B------:R-:W-:Y:S01]  /*25760*/  IMAD.IADD R37, R35, 0x1, R52 ;  /* 0x0000000123257824 */ /* 0x000fe200078e0234 */
[----:B------:R-:W-:Y:S01]  /*25770*/  LOP3.LUT R53, R104, R47, R39, 0xfe, !PT ;  /* 0x0000002f68357212 */ /* 0x000fe200078efe27 */
[----:B------:R-:W-:Y:S10]  /*25780*/  @!P5 BRA `(.L_x_2385) ;  /* 0x000000000010d947 */ /* 0x000ff40003800000 */
[----:B------:R0:W-:Y:S04]  /*25790*/  ATOMS.XOR RZ, [R37], R6 ;  /* 0x0000000625ff738c */ /* 0x0001e80003800000 */
[----:B------:R0:W-:Y:S04]  /*257a0*/  ATOMS.XOR RZ, [R37+0x4], R7 ;  /* 0x0000040725ff738c */ /* 0x0001e80003800000 */
[----:B------:R0:W-:Y:S04]  /*257b0*/  ATOMS.XOR RZ, [R37+0x8], R8 ;  /* 0x0000080825ff738c */ /* 0x0001e80003800000 */
[----:B------:R0:W-:Y:S02]  /*257c0*/  ATOMS.XOR RZ, [R37+0xc], R9 ;  /* 0x00000c0925ff738c */ /* 0x0001e40003800000 */
.L_x_2385:
[----:B------:R-:W-:Y:S05]  /*257d0*/  BSYNC.RECONVERGENT B0 ;  /* 0x0000000000007941 */ /* 0x000fea0003800200 */
.L_x_2384:
[----:B------:R-:W-:Y:S01]  /*257e0*/  BSSY.RECONVERGENT B0, `(.L_x_2386) ;  /* 0x0000008000007945 */ /* 0x000fe20003800200 */
[----:B0-----:R-:W-:Y:S02]  /*257f0*/  LOP3.LUT R6, R105, R48, R40, 0xfe, !PT ;  /* 0x0000003069067212 */ /* 0x001fe400078efe28 */
[----:B------:R-:W-:Y:S01]  /*25800*/  LOP3.LUT P5, RZ, R53, R112, RZ, 0xfc, !PT ;  /* 0x0000007035ff7212 */ /* 0x000fe200078afcff */
[----:B------:R-:W-:-:S12]  /*25810*/  @!P4 BRA `(.L_x_2387) ;  /* 0x000000000010c947 */ /* 0x000fd80003800000 */
[----:B------:R0:W-:Y:S04]  /*25820*/  ATOMS.XOR RZ, [R37+0x200], R10 ;  /* 0x0002000a25ff738c */ /* 0x0001e80003800000 */
[----:B------:R0:W-:Y:S04]  /*25830*/  ATOMS.XOR RZ, [R37+0x204], R11 ;  /* 0x0002040b25ff738c */ /* 0x0001e80003800000 */
[----:B------:R0:W-:Y:S04]  /*25840*/  ATOMS.XOR RZ, [R37+0x208], R12 ;  /* 0x0002080c25ff738c */ /* 0x0001e80003800000 */
[----:B------:R0:W-:Y:S02]  /*25850*/  ATOMS.XOR RZ, [R37+0x20c], R13 ;  /* 0x00020c0d25ff738c */ /* 0x0001e40003800000 */
.L_x_2387:
[----:B------:R-:W-:Y:S05]  /*25860*/  BSYNC.RECONVERGENT B0 ;  /* 0x0000000000007941 */ /* 0x000fea0003800200 */
.L_x_2386:
        /* <DEDUP_REMOVED lines=8> */
.L_x_2389:
[----:B------:R-:W-:Y:S05]  /*258f0*/  BSYNC.RECONVERGENT B0 ;  /* 0x0000000000007941 */ /* 0x000fea0003800200 */
.L_x_2388:
        /* <DEDUP_REMOVED lines=8> */
.L_x_2391:
[----:B------:R-:W-:Y:S05]  /*25980*/  BSYNC.RECONVERGENT B0 ;  /* 0x0000000000007941 */ /* 0x000fea0003800200 */
.L_x_2390:
        /* <DEDUP_REMOVED lines=8> */
.L_x_2393:
[----:B------:R-:W-:Y:S05]  /*25a10*/  BSYNC.RECONVERGENT B0 ;  /* 0x0000000000007941 */ /* 0x000fea0003800200 */
.L_x_2392:
        /* <DEDUP_REMOVED lines=8> */
.L_x_2395:
[----:B------:R-:W-:Y:S05]  /*25aa0*/  BSYNC.RECONVERGENT B0 ;  /* 0x0000000000007941 */ /* 0x000fea0003800200 */
.L_x_2394:
        /* <DEDUP_REMOVED lines=8> */
.L_x_2397:
[----:B------:R-:W-:Y:S05]  /*25b30*/  BSYNC.RECONVERGENT B0 ;  /* 0x0000000000007941 */ /* 0x000fea0003800200 */
.L_x_2396:
[----:B------:R-:W-:Y:S01]  /*25b40*/  ISETP.NE.AND P6, PT, R38, RZ, PT ;  /* 0x000000ff2600720c */ /* 0x000fe20003fc5270 */
[----:B------:R-:W-:Y:S01]  /*25b50*/  BSSY.RECONVERGENT B0, `(.L_x_2398) ;  /* 0x000000b000007945 */ /* 0x000fe20003800200 */
[----:B0-----:R-:W-:Y:S02]  /*25b60*/  P2R R2, PR, RZ, 0x1 ;  /* 0x00000001ff027803 */ /* 0x001fe40000000000 */
        /* <DEDUP_REMOVED lines=9> */
.L_x_2399:
[----:B------:R-:W-:Y:S05]  /*25c00*/  BSYNC.RECONVERGENT B0 ;  /* 0x0000000000007941 */ /* 0x000fea0003800200 */
.L_x_2398:
[----:B------:R-:W-:Y:S01]  /*25c10*/  LOP3.LUT P6, RZ, R0, R119, RZ, 0xfc, !PT ;  /* 0x0000007700ff7212 */ /* 0x000fe200078cfcff */
[----:B------:R-:W-:Y:S01]  /*25c20*/  BSSY.RECONVERGENT B0, `(.L_x_2400) ;  /* 0x0000008000007945 */ /* 0x000fe20003800200 */
[----:B0-----:R-:W-:Y:S02]  /*25c30*/  LOP3.LUT R3, R136, R128, R120, 0xfe, !PT ;  /* 0x0000008088037212 */ /* 0x001fe400078efe78 */
[----:B------:R-:W-:Y:S01]  /*25c40*/  P2R R7, PR, RZ, 0x40 ;  /* 0x00000040ff077803 */ /* 0x000fe20000000000 */
[----:B------:R-:W-:Y:S08]  /*25c50*/  @!P5 BRA `(.L_x_2401) ;  /* 0x000000000010d947 */ /* 0x000ff00003800000 */
[----:B------:R0:W-:Y:S04]  /*25c60*/  ATOMS.XOR RZ, [R37+0x1000], R39 ;  /* 0x0010002725ff738c */ /* 0x0001e80003800000 */
[----:B------:R0:W-:Y:S04]  /*25c70*/  ATOMS.XOR RZ, [R37+0x1004], R47 ;  /* 0x0010042f25ff738c */ /* 0x0001e80003800000 */
[----:B------:R0:W-:Y:S04]  /*25c80*/  ATOMS.XOR RZ, [R37+0x1008], R104 ;  /* 0x0010086825ff738c */ /* 0x0001e80003800000 */
[----:B------:R0:W-:Y:S02]  /*25c90*/  ATOMS.XOR RZ, [R37+0x100c], R112 ;  /* 0x00100c7025ff738c */ /* 0x0001e40003800000 */
.L_x_2401:
[----:B------:R-:W-:Y:S05]  /*25ca0*/  BSYNC.RECONVERGENT B0 ;  /* 0x0000000000007941 */ /* 0x000fea0003800200 */
.L_x_2400:
        /* <DEDUP_REMOVED lines=8> */
.L_x_2403:
[----:B------:R-:W-:Y:S05]  /*25d30*/  BSYNC.RECONVERGENT B0 ;  /* 0x0000000000007941 */ /* 0x000fea0003800200 */
.L_x_2402:
        /* <DEDUP_REMOVED lines=8> */
.L_x_2405:
[----:B------:R-:W-:Y:S05]  /*25dc0*/  BSYNC.RECONVERGENT B0 ;  /* 0x0000000000007941 */ /* 0x000fea0003800200 */
.L_x_2404:
        /* <DEDUP_REMOVED lines=8> */
.L_x_2407:
[----:B------:R-:W-:Y:S05]  /*25e50*/  BSYNC.RECONVERGENT B0 ;  /* 0x0000000000007941 */ /* 0x000fea0003800200 */
.L_x_2406:
        /* <DEDUP_REMOVED lines=8> */
.L_x_2409:
[----:B------:R-:W-:Y:S05]  /*25ee0*/  BSYNC.RECONVERGENT B0 ;  /* 0x0000000000007941 */ /* 0x000fea0003800200 */
.L_x_2408:
        /* <DEDUP_REMOVED lines=8> */
.L_x_2411:
[----:B------:R-:W-:Y:S05]  /*25f70*/  BSYNC.RECONVERGENT B0 ;  /* 0x0000000000007941 */ /* 0x000fea0003800200 */
.L_x_2410:
        /* <DEDUP_REMOVED lines=9> */
.L_x_2413:
[----:B------:R-:W-:Y:S05]  /*26010*/  BSYNC.RECONVERGENT B0 ;  /* 0x0000000000007941 */ /* 0x000fea0003800200 */
.L_x_2412:
        /* <DEDUP_REMOVED lines=12> */
.L_x_2415:
[----:B------:R-:W-:Y:S05]  /*260e0*/  BSYNC.RECONVERGENT B0 ;  /* 0x0000000000007941 */ /* 0x000fea0003800200 */
.L_x_2414:
        /* <DEDUP_REMOVED lines=9> */
.L_x_2417:
[----:B------:R-:W-:Y:S05]  /*26180*/  BSYNC.RECONVERGENT B0 ;  /* 0x0000000000007941 */ /* 0x000fea0003800200 */
.L_x_2416:
        /* <DEDUP_REMOVED lines=8> */
.L_x_2419:
[----:B------:R-:W-:Y:S05]  /*26210*/  BSYNC.RECONVERGENT B0 ;  /* 0x0000000000007941 */ /* 0x000fea0003800200 */
.L_x_2418:
        /* <DEDUP_REMOVED lines=8> */
.L_x_2421:
[----:B------:R-:W-:Y:S05]  /*262a0*/  BSYNC.RECONVERGENT B0 ;  /* 0x0000000000007941 */ /* 0x000fea0003800200 */
.L_x_2420:
        /* <DEDUP_REMOVED lines=8> */
.L_x_2423:
[----:B------:R-:W-:Y:S05]  /*26330*/  BSYNC.RECONVERGENT B0 ;  /* 0x0000000000007941 */ /* 0x000fea0003800200 */
.L_x_2422:
        /* <DEDUP_REMOVED lines=8> */
.L_x_2425:
[----:B------:R-:W-:Y:S05]  /*263c0*/  BSYNC.RECONVERGENT B0 ;  /* 0x0000000000007941 */ /* 0x000fea0003800200 */
.L_x_2424:
        /* <DEDUP_REMOVED lines=8> */
.L_x_2427:
[----:B------:R-:W-:Y:S05]  /*26450*/  BSYNC.RECONVERGENT B0 ;  /* 0x0000000000007941 */ /* 0x000fea0003800200 */
.L_x_2426:
        /* <DEDUP_REMOVED lines=9> */
.L_x_2429:
[----:B------:R-:W-:Y:S05]  /*264f0*/  BSYNC.RECONVERGENT B0 ;  /* 0x0000000000007941 */ /* 0x000fea0003800200 */
.L_x_2428:
        /* <DEDUP_REMOVED lines=12> */
.L_x_2431:
[----:B------:R-:W-:Y:S05]  /*265c0*/  BSYNC.RECONVERGENT B0 ;  /* 0x0000000000007941 */ /* 0x000fea0003800200 */
.L_x_2430:
        /* <DEDUP_REMOVED lines=9> */
.L_x_2433:
[----:B------:R-:W-:Y:S05]  /*26660*/  BSYNC.RECONVERGENT B0 ;  /* 0x0000000000007941 */ /* 0x000fea0003800200 */
.L_x_2432:
        /* <DEDUP_REMOVED lines=8> */
.L_x_2435:
[----:B------:R-:W-:Y:S05]  /*266f0*/  BSYNC.RECONVERGENT B0 ;  /* 0x0000000000007941 */ /* 0x000fea0003800200 */
.L_x_2434:
        /* <DEDUP_REMOVED lines=8> */
.L_x_2437:
[----:B------:R-:W-:Y:S05]  /*26780*/  BSYNC.RECONVERGENT B0 ;  /* 0x0000000000007941 */ /* 0x000fea0003800200 */
.L_x_2436:
        /* <DEDUP_REMOVED lines=8> */
.L_x_2439:
[----:B------:R-:W-:Y:S05]  /*26810*/  BSYNC.RECONVERGENT B0 ;  /* 0x0000000000007941 */ /* 0x000fea0003800200 */
.L_x_2438:
        /* <DEDUP_REMOVED lines=8> */
.L_x_2441:
[----:B------:R-:W-:Y:S05]  /*268a0*/  BSYNC.RECONVERGENT B0 ;  /* 0x0000000000007941 */ /* 0x000fea0003800200 */
.L_x_2440:
        /* <DEDUP_REMOVED lines=8> */
.L_x_2443:
[----:B------:R-:W-:Y:S05]  /*26930*/  BSYNC.RECONVERGENT B0 ;  /* 0x0000000000007941 */ /* 0x000fea0003800200 */
.L_x_2442:
        /* <DEDUP_REMOVED lines=9> */
.L_x_2445:
[----:B------:R-:W-:Y:S05]  /*269d0*/  BSYNC.RECONVERGENT B0 ;  /* 0x0000000000007941 */ /* 0x000fea0003800200 */
.L_x_2444:
        /* <DEDUP_REMOVED lines=12> */
.L_x_2447:
[----:B------:R-:W-:Y:S05]  /*26aa0*/  BSYNC.RECONVERGENT B0 ;  /* 0x0000000000007941 */ /* 0x000fea0003800200 */
.L_x_2446:
        /* <DEDUP_REMOVED lines=9> */
.L_x_2449:
[----:B------:R-:W-:Y:S05]  /*26b40*/  BSYNC.RECONVERGENT B0 ;  /* 0x0000000000007941 */ /* 0x000fea0003800200 */
.L_x_2448:
        /* <DEDUP_REMOVED lines=8> */
.L_x_2451:
[----:B------:R-:W-:Y:S05]  /*26bd0*/  BSYNC.RECONVERGENT B0 ;  /* 0x0000000000007941 */ /* 0x000fea0003800200 */
.L_x_2450:
        /* <DEDUP_REMOVED lines=9> */
.L_x_2453:
[----:B------:R-:W-:Y:S05]  /*26c70*/  BSYNC.RECONVERGENT B0 ;  /* 0x0000000000007941 */ /* 0x000fea0003800200 */
.L_x_2452:
        /* <DEDUP_REMOVED lines=8> */
.L_x_2455:
[----:B------:R-:W-:Y:S05]  /*26d00*/  BSYNC.RECONVERGENT B0 ;  /* 0x0000000000007941 */ /* 0x000fea0003800200 */
.L_x_2454:
        /* <DEDUP_REMOVED lines=8> */
.L_x_2457:
[----:B------:R-:W-:Y:S05]  /*26d90*/  BSYNC.RECONVERGENT B0 ;  /* 0x0000000000007941 */ /* 0x000fea0003800200 */
.L_x_2456:
        /* <DEDUP_REMOVED lines=8> */
.L_x_2459:
[----:B------:R-:W-:Y:S05]  /*26e20*/  BSYNC.RECONVERGENT B0 ;  /* 0x0000000000007941 */ /* 0x000fea0003800200 */
.L_x_2458:
        /* <DEDUP_REMOVED lines=9> */
.L_x_2461:
[----:B------:R-:W-:Y:S05]  /*26ec0*/  BSYNC.RECONVERGENT B0 ;  /* 0x0000000000007941 */ /* 0x000fea0003800200 */
.L_x_2460:
[----:B------:R-:W5:Y:S04]  /*26ed0*/  LDL R10, [R1] ;  /* 0x00000000010a7983 */ /* 0x000f680000100800 */
[----:B------:R-:W2:Y:S04]  /*26ee0*/  LDL R9, [R1+0x4] ;  /* 0x0000040001097983 */ /* 0x000ea80000100800 */
[----:B------:R-:W2:Y:S04]  /*26ef0*/  LDL R8, [R1+0x8] ;  /* 0x0000080001087983 */ /* 0x000ea80000100800 */
[----:B------:R-:W2:Y:S01]  /*26f00*/  LDL R3, [R1+0xc] ;  /* 0x00000c0001037983 */ /* 0x000ea20000100800 */
[----:B------:R-:W-:Y:S01]  /*26f10*/  ISETP.NE.AND P5, PT, R6, RZ, PT ;  /* 0x000000ff0600720c */ /* 0x000fe20003fa5270 */
[----:B------:R-:W-:Y:S01]  /*26f20*/  BSSY.RECONVERGENT B0, `(.L_x_2462) ;  /* 0x0000008000007945 */ /* 0x000fe20003800200 */
[----:B-----5:R-:W-:-:S02]  /*26f30*/  LOP3.LUT P4, RZ, R2, R10, RZ, 0xfc, !PT ;  /* 0x0000000a02ff7212 */ /* 0x020fc4000788fcff */
[----:B--2---:R-:W-:-:S09]  /*26f40*/  LOP3.LUT R0, R3, R8, R9, 0xfe, !PT ;  /* 0x0000000803007212 */ /* 0x004fd200078efe09 */
[----:B------:R-:W-:Y:S05]  /*26f50*/  @!P5 BRA `(.L_x_2463) ;  /* 0x000000000010d947 */ /* 0x000fea0003800000 */
[----:B------:R2:W-:Y:S04]  /*26f60*/  ATOMS.XOR RZ, [R37+0x4e00], R195 ;  /* 0x004e00c325ff738c */ /* 0x0005e80003800000 */
[----:B------:R2:W-:Y:S04]  /*26f70*/  ATOMS.XOR RZ, [R37+0x4e04], R203 ;  /* 0x004e04cb25ff738c */ /* 0x0005e80003800000 */
[----:B------:R2:W-:Y:S04]  /*26f80*/  ATOMS.XOR RZ, [R37+0x4e08], R211 ;  /* 0x004e08d325ff738c */ /* 0x0005e80003800000 */
[----:B------:R2:W-:Y:S02]  /*26f90*/  ATOMS.XOR RZ, [R37+0x4e0c], R219 ;  /* 0x004e0cdb25ff738c */ /* 0x0005e40003800000 */
.L_x_2463:
[----:B------:R-:W-:Y:S05]  /*26fa0*/  BSYNC.RECONVERGENT B0 ;  /* 0x0000000000007941 */ /* 0x000fea0003800200 */
.L_x_2462:
        /* <DEDUP_REMOVED lines=8> */
.L_x_2465:
[----:B------:R-:W-:Y:S05]  /*27030*/  BSYNC.RECONVERGENT B0 ;  /* 0x0000000000007941 */ /* 0x000fea0003800200 */
.L_x_2464:
[----:B------:R-:W-:Y:S01]  /*27040*/  ISETP.NE.AND P6, PT, R7, RZ, PT ;  /* 0x000000ff0700720c */ /* 0x000fe20003fc5270 */
[----:B------:R-:W-:-:S12]  /*27050*/  BSSY.RECONVERGENT B0, `(.L_x_2466) ;  /* 0x0000006000007945 */ /* 0x000fd80003800200 */
[----:B------:R-:W-:Y:S05]  /*27060*/  @!P6 BRA `(.L_x_2467) ;  /* 0x000000000010e947 */ /* 0x000fea0003800000 */
[----:B------:R0:W-:Y:S04]  /*27070*/  ATOMS.XOR RZ, [R37+0x5200], R230 ;  /* 0x005200e625ff738c */ /* 0x0001e80003800000 */
[----:B------:R0:W-:Y:S04]  /*27080*/  ATOMS.XOR RZ, [R37+0x5204], R231 ;  /* 0x005204e725ff738c */ /* 0x0001e80003800000 */
[----:B------:R0:W-:Y:S04]  /*27090*/  ATOMS.XOR RZ, [R37+0x5208], R232 ;  /* 0x005208e825ff738c */ /* 0x0001e80003800000 */
[----:B------:R0:W-:Y:S02]  /*270a0*/  ATOMS.XOR RZ, [R37+0x520c], R233 ;  /* 0x00520ce925ff738c */ /* 0x0001e40003800000 */
.L_x_2467:
[----:B------:R-:W-:Y:S05]  /*270b0*/  BSYNC.RECONVERGENT B0 ;  /* 0x0000000000007941 */ /* 0x000fea0003800200 */
.L_x_2466:
[----:B------:R-:W-:Y:S04]  /*270c0*/  BSSY.RECONVERGENT B0, `(.L_x_2468) ;  /* 0x0000006000007945 */ /* 0x000fe80003800200 */
[----:B------:R-:W-:Y:S05]  /*270d0*/  @!P0 BRA `(.L_x_2469) ;  /* 0x0000000000108947 */ /* 0x000fea0003800000 */
[----:B------:R0:W-:Y:S04]  /*270e0*/  ATOMS.XOR RZ, [R37+0x5400], R234 ;  /* 0x005400ea25ff738c */ /* 0x0001e80003800000 */
[----:B------:R0:W-:Y:S04]  /*270f0*/  ATOMS.XOR RZ, [R37+0x5404], R235 ;  /* 0x005404eb25ff738c */ /* 0x0001e80003800000 */
[----:B------:R0:W-:Y:S04]  /*27100*/  ATOMS.XOR RZ, [R37+0x5408], R236 ;  /* 0x005408ec25ff738c */ /* 0x0001e80003800000 */
[----:B------:R0:W-:Y:S02]  /*27110*/  ATOMS.XOR RZ, [R37+0x540c], R237 ;  /* 0x00540ced25ff738c */ /* 0x0001e40003800000 */
.L_x_2469:
[----:B------:R-:W-:Y:S05]  /*27120*/  BSYNC.RECONVERGENT B0 ;  /* 0x0000000000007941 */ /* 0x000fea0003800200 */
.L_x_2468:
[----:B------:R-:W-:Y:S04]  /*27130*/  BSSY.RECONVERGENT B0, `(.L_x_2470) ;  /* 0x0000006000007945 */ /* 0x000fe80003800200 */
[----:B------:R-:W-:Y:S05]  /*27140*/  @!P1 BRA `(.L_x_2471) ;  /* 0x0000000000109947 */ /* 0x000fea0003800000 */
[----:B------:R0:W-:Y:S04]  /*27150*/  ATOMS.XOR RZ, [R37+0x5600], R238 ;  /* 0x005600ee25ff738c */ /* 0x0001e80003800000 */
[----:B------:R0:W-:Y:S04]  /*27160*/  ATOMS.XOR RZ, [R37+0x5604], R239 ;  /* 0x005604ef25ff738c */ /* 0x0001e80003800000 */
[----:B------:R0:W-:Y:S04]  /*27170*/  ATOMS.XOR RZ, [R37+0x5608], R240 ;  /* 0x005608f025ff738c */ /* 0x0001e80003800000 */
[----:B------:R0:W-:Y:S02]  /*27180*/  ATOMS.XOR RZ, [R37+0x560c], R241 ;  /* 0x00560cf125ff738c */ /* 0x0001e40003800000 */
.L_x_2471:
[----:B------:R-:W-:Y:S05]  /*27190*/  BSYNC.RECONVERGENT B0 ;  /* 0x0000000000007941 */ /* 0x000fea0003800200 */
.L_x_2470:
[----:B------:R-:W-:Y:S04]  /*271a0*/  BSSY.RECONVERGENT B0, `(.L_x_2472) ;  /* 0x0000006000007945 */ /* 0x000fe80003800200 */
[----:B------:R-:W-:Y:S05]  /*271b0*/  @!P2 BRA `(.L_x_2473) ;  /* 0x000000000010a947 */ /* 0x000fea0003800000 */
[----:B------:R0:W-:Y:S04]  /*271c0*/  ATOMS.XOR RZ, [R37+0x5800], R242 ;  /* 0x005800f225ff738c */ /* 0x0001e80003800000 */
[----:B------:R0:W-:Y:S04]  /*271d0*/  ATOMS.XOR RZ, [R37+0x5804], R243 ;  /* 0x005804f325ff738c */ /* 0x0001e80003800000 */
[----:B------:R0:W-:Y:S04]  /*271e0*/  ATOMS.XOR RZ, [R37+0x5808], R244 ;  /* 0x005808f425ff738c */ /* 0x0001e80003800000 */
[----:B------:R0:W-:Y:S02]  /*271f0*/  ATOMS.XOR RZ, [R37+0x580c], R245 ;  /* 0x00580cf525ff738c */ /* 0x0001e40003800000 */
.L_x_2473:
[----:B------:R-:W-:Y:S05]  /*27200*/  BSYNC.RECONVERGENT B0 ;  /* 0x0000000000007941 */ /* 0x000fea0003800200 */
.L_x_2472:
[----:B------:R-:W-:Y:S04]  /*27210*/  BSSY.RECONVERGENT B0, `(.L_x_2474) ;  /* 0x0000006000007945 */ /* 0x000fe80003800200 */
[----:B------:R-:W-:Y:S05]  /*27220*/  @!P3 BRA `(.L_x_2475) ;  /* 0x000000000010b947 */ /* 0x000fea0003800000 */
[----:B------:R0:W-:Y:S04]  /*27230*/  ATOMS.XOR RZ, [R37+0x5a00], R246 ;  /* 0x005a00f625ff738c */ /* 0x0001e80003800000 */
[----:B------:R0:W-:Y:S04]  /*27240*/  ATOMS.XOR RZ, [R37+0x5a04], R247 ;  /* 0x005a04f725ff738c */ /* 0x0001e80003800000 */
[----:B------:R0:W-:Y:S04]  /*27250*/  ATOMS.XOR RZ, [R37+0x5a08], R248 ;  /* 0x005a08f825ff738c */ /* 0x0001e80003800000 */
[----:B------:R0:W-:Y:S02]  /*27260*/  ATOMS.XOR RZ, [R37+0x5a0c], R249 ;  /* 0x005a0cf925ff738c */ /* 0x0001e40003800000 */
.L_x_2475:
[----:B------:R-:W-:Y:S05]  /*27270*/  BSYNC.RECONVERGENT B0 ;  /* 0x0000000000007941 */ /* 0x000fea0003800200 */
.L_x_2474:
[----:B------:R-:W-:Y:S04]  /*27280*/  BSSY.RECONVERGENT B0, `(.L_x_2476) ;  /* 0x0000006000007945 */ /* 0x000fe80003800200 */
[----:B------:R-:W-:Y:S05]  /*27290*/  @!P4 BRA `(.L_x_2477) ;  /* 0x000000000010c947 */ /* 0x000fea0003800000 */
[----:B------:R0:W-:Y:S04]  /*272a0*/  ATOMS.XOR RZ, [R37+0x5c00], R250 ;  /* 0x005c00fa25ff738c */ /* 0x0001e80003800000 */
[----:B------:R0:W-:Y:S04]  /*272b0*/  ATOMS.XOR RZ, [R37+0x5c04], R251 ;  /* 0x005c04fb25ff738c */ /* 0x0001e80003800000 */
[----:B------:R0:W-:Y:S04]  /*272c0*/  ATOMS.XOR RZ, [R37+0x5c08], R252 ;  /* 0x005c08fc25ff738c */ /* 0x0001e80003800000 */
[----:B------:R0:W-:Y:S02]  /*272d0*/  ATOMS.XOR RZ, [R37+0x5c0c], R10 ;  /* 0x005c0c0a25ff738c */ /* 0x0001e40003800000 */
.L_x_2477:
[----:B------:R-:W-:Y:S05]  /*272e0*/  BSYNC.RECONVERGENT B0 ;  /* 0x0000000000007941 */ /* 0x000fea0003800200 */
.L_x_2476:
[----:B------:R-:W-:Y:S05]  /*272f0*/  @!P5 BRA `(.L_x_2478) ;  /* 0x000000000010d947 */ /* 0x000fea0003800000 */
[----:B------:R0:W-:Y:S04]  /*27300*/  ATOMS.XOR RZ, [R37+0x5e00], R9 ;  /* 0x005e000925ff738c */ /* 0x0001e80003800000 */
[----:B------:R0:W-:Y:S04]  /*27310*/  ATOMS.XOR RZ, [R37+0x5e04], R8 ;  /* 0x005e040825ff738c */ /* 0x0001e80003800000 */
[----:B------:R0:W-:Y:S04]  /*27320*/  ATOMS.XOR RZ, [R37+0x5e08], R3 ;  /* 0x005e080325ff738c */ /* 0x0001e80003800000 */
[----:B------:R0:W-:Y:S02]  /*27330*/  ATOMS.XOR RZ, [R37+0x5e0c], R2 ;  /* 0x005e0c0225ff738c */ /* 0x0001e40003800000 */
.L_x_2478:
[----:B------:R-:W5:Y:S01]  /*27340*/  LDL R6, [R1+0x1c] ;  /* 0x00001c0001067983 */ /* 0x000f620000100800 */
[----:B------:R-:W-:Y:S05]  /*27350*/  WARPSYNC.ALL ;  /* 0x0000000000007948 */ /* 0x000fea0003800000 */
[----:B------:R-:W-:Y:S01]  /*27360*/  BSSY.RECONVERGENT B0, `(.L_x_2479) ;  /* 0x0000020000007945 */ /* 0x000fe20003800200 */
[----:B------:R-:W-:Y:S01]  /*27370*/  BAR.SYNC.DEFER_BLOCKING 0x0 ;  /* 0x0000000000007b1d */ /* 0x000fe20000010000 */
[----:B-----5:R-:W-:-:S04]  /*27380*/  LOP3.LUT R0, R6, 0x3, RZ, 0xc0, !PT ;  /* 0x0000000306007812 */ /* 0x020fc800078ec0ff */
[----:B------:R-:W-:-:S13]  /*27390*/  ISETP.NE.AND P0, PT, R0, 0x3, PT ;  /* 0x000000030000780c */ /* 0x000fda0003f05270 */
[----:B------:R-:W-:Y:S05]  /*273a0*/  @!P0 BRA `(.L_x_2480) ;  /* 0x00000000006c8947 */ /* 0x000fea0003800000 */
[----:B0-----:R-:W0:Y:S01]  /*273b0*/  LDC.64 R2, c[0x0][0x390] ;  /* 0x0000e400ff027b82 */ /* 0x001e220000000a00 */
[----:B------:R-:W-:Y:S02]  /*273c0*/  VIADD R0, R6, 0x1 ;  /* 0x0000000106007836 */ /* 0x000fe40000000000 */
[----:B------:R-:W-:-:S03]  /*273d0*/  IMAD.IADD R36, R35, 0x1, R36 ;  /* 0x0000000123247824 */ /* 0x000fc600078e0224 */
[----:B------:R-:W-:Y:S01]  /*273e0*/  LOP3.LUT R0, R0, 0x3, RZ, 0xc0, !PT ;  /* 0x0000000300007812 */ /* 0x000fe200078ec0ff */
[----:B0-----:R-:W-:-:S04]  /*273f0*/  IMAD.WIDE.U32 R2, R4, 0x10, R2 ;  /* 0x0000001004027825 */ /* 0x001fc800078e0002 */
[----:B------:R-:W-:Y:S01]  /*27400*/  IMAD R4, R0, R5, R4 ;  /* 0x0000000500047224 */ /* 0x000fe200078e0204 */
[----:B------:R-:W-:Y:S01]  /*27410*/  IADD3 R8, P0, PT, R2, 0x8, RZ ;  /* 0x0000000802087810 */ /* 0x000fe20007f1e0ff */
[----:B------:R-:W-:-:S04]  /*27420*/  IMAD.MOV R0, RZ, RZ, -R0 ;  /* 0x000000ffff007224 */ /* 0x000fc800078e0a00 */
[----:B------:R-:W-:-:S08]  /*27430*/  IMAD.X R7, RZ, RZ, R3, P0 ;  /* 0x000000ffff077224 */ /* 0x000fd000000e0603 */
.L_x_2483:
[----:B-1----:R-:W0:Y:S01]  /*27440*/  LDS.128 R12, [R36] ;  /* 0x00000000240c7984 */ /* 0x002e220000000c00 */
[----:B------:R-:W-:Y:S01]  /*27450*/  IMAD.MOV.U32 R6, RZ, RZ, R8 ;  /* 0x000000ffff067224 */ /* 0x000fe200078e0008 */
[----:B------:R-:W-:Y:S01]  /*27460*/  BSSY.RECONVERGENT B1, `(.L_x_2481) ;  /* 0x000000c000017945 */ /* 0x000fe20003800200 */
[----:B------:R-:W-:-:S05]  /*27470*/  VIADD R0, R0, 0x1 ;  /* 0x0000000100007836 */ /* 0x000fca0000000000 */
[----:B------:R-:W-:Y:S02]  /*27480*/  ISETP.NE.AND P1, PT, R0, RZ, PT ;  /* 0x000000ff0000720c */ /* 0x000fe40003f25270 */
[----:B0-----:R-:W-:-:S04]  /*27490*/  LOP3.LUT R2, R14, R13, R12, 0xfe, !PT ;  /* 0x0000000d0e027212 */ /* 0x001fc800078efe0c */
[----:B------:R-:W-:Y:S01]  /*274a0*/  LOP3.LUT P0, RZ, R2, R15, RZ, 0xfc, !PT ;  /* 0x0000000f02ff7212 */ /* 0x000fe2000780fcff */
[----:B------:R-:W-:-:S04]  /*274b0*/  IMAD.WIDE.U32 R2, R5, 0x10, R6 ;  /* 0x0000001005027825 */ /* 0x000fc800078e0006 */
[----:B------:R-:W-:-:S08]  /*274c0*/  IMAD.MOV.U32 R8, RZ, RZ, R2 ;  /* 0x000000ffff087224 */ /* 0x000fd000078e0002 */
[----:B------:R-:W-:Y:S05]  /*274d0*/  @!P0 BRA `(.L_x_2482) ;  /* 0x0000000000108947 */ /* 0x000fea0003800000 */
[----:B------:R0:W-:Y:S04]  /*274e0*/  REDG.E.XOR.STRONG.GPU desc[UR8][R6.64+-0x8], R12 ;  /* 0xfffff80c0600798e */ /* 0x0001e8000f92e108 */
[----:B------:R0:W-:Y:S04]  /*274f0*/  REDG.E.XOR.STRONG.GPU desc[UR8][R6.64+-0x4], R13 ;  /* 0xfffffc0d0600798e */ /* 0x0001e8000f92e108 */
[----:B------:R0:W-:Y:S04]  /*27500*/  REDG.E.XOR.STRONG.GPU desc[UR8][R6.64], R14 ;  /* 0x0000000e0600798e */ /* 0x0001e8000f92e108 */
[----:B------:R0:W-:Y:S02]  /*27510*/  REDG.E.XOR.STRONG.GPU desc[UR8][R6.64+0x4], R15 ;  /* 0x0000040f0600798e */ /* 0x0001e4000f92e108 */
.L_x_2482:
[----:B------:R-:W-:Y:S05]  /*27520*/  BSYNC.RECONVERGENT B1 ;  /* 0x0000000000017941 */ /* 0x000fea0003800200 */
.L_x_2481:
[----:B0-----:R-:W-:Y:S02]  /*27530*/  IMAD.MOV.U32 R7, RZ, RZ, R3 ;  /* 0x000000ffff077224 */ /* 0x001fe400078e0003 */
[----:B------:R-:W-:Y:S01]  /*27540*/  IMAD R36, R5, 0x10, R36 ;  /* 0x0000001005247824 */ /* 0x000fe200078e0224 */
[----:B------:R-:W-:Y:S06]  /*27550*/  @P1 BRA `(.L_x_2483) ;  /* 0xfffffffc00b81947 */ /* 0x000fec000383ffff */
.L_x_2480:
[----:B------:R-:W-:Y:S05]  /*27560*/  BSYNC.RECONVERGENT B0 ;  /* 0x0000000000007941 */ /* 0x000fea0003800200 */
.L_x_2479:
[----:B0-----:R-:W5:Y:S02]  /*27570*/  LDL.LU R2, [R1+0x1c] ;  /* 0x00001c0001027983 */ /* 0x001f640000300800 */
[----:B-----5:R-:W-:-:S13]  /*27580*/  ISETP.GE.U32.AND P0, PT, R2, 0x3, PT ;  /* 0x000000030200780c */ /* 0x020fda0003f06070 */
[----:B------:R-:W-:Y:S05]  /*27590*/  @!P0 EXIT ;  /* 0x000000000000894d */ /* 0x000fea0003800000 */
[----:B------:R-:W0:Y:S01]  /*275a0*/  LDC.64 R6, c[0x0][0x390] ;  /* 0x0000e400ff067b82 */ /* 0x000e220000000a00 */
[C---:B------:R-:W-:Y:S02]  /*275b0*/  IMAD R10, R4.reuse, 0x10, R35 ;  /* 0x00000010040a7824 */ /* 0x040fe400078e0223 */
[C-C-:B------:R-:W-:Y:S02]  /*275c0*/  IMAD R0, R5.reuse, 0x2, R4.reuse ;  /* 0x0000000205007824 */ /* 0x140fe400078e0204 */
[----:B------:R-:W-:Y:S02]  /*275d0*/  IMAD R8, R5, 0x3, R4 ;  /* 0x0000000305087824 */ /* 0x000fe400078e0204 */
[----:B------:R-:W-:-:S07]  /*275e0*/  IMAD.IADD R9, R4, 0x1, R5 ;  /* 0x0000000104097824 */ /* 0x000fce00078e0205 */
.L_x_2492:
[----:B-1-34-:R-:W3:Y:S01]  /*275f0*/  LDS.128 R20, [R10] ;  /* 0x000000000a147984 */ /* 0x01aee20000000c00 */
[C-C-:B0-----:R-:W-:Y:S01]  /*27600*/  IMAD R3, R5.reuse, 0x10, R10.reuse ;  /* 0x0000001005037824 */ /* 0x141fe200078e020a */
[----:B------:R-:W-:Y:S01]  /*27610*/  BSSY.RECONVERGENT B0, `(.L_x_2484) ;  /* 0x0000014000007945 */ /* 0x000fe20003800200 */
[C-C-:B------:R-:W-:Y:S02]  /*27620*/  IMAD R11, R5.reuse, 0x20, R10.reuse ;  /* 0x00000020050b7824 */ /* 0x140fe400078e020a */
[----:B------:R-:W-:Y:S01]  /*27630*/  IMAD R13, R5, 0x30, R10 ;  /* 0x00000030050d7824 */ /* 0x000fe200078e020a */
[----:B------:R-:W4:Y:S04]  /*27640*/  LDS.128 R24, [R3] ;  /* 0x0000000003187984 */ /* 0x000f280000000c00 */
[----:B------:R-:W1:Y:S04]  /*27650*/  LDS.128 R28, [R11] ;  /* 0x000000000b1c7984 */ /* 0x000e680000000c00 */
[----:B------:R-:W5:Y:S01]  /*27660*/  LDS.128 R32, [R13] ;  /* 0x000000000d207984 */ /* 0x000f620000000c00 */
[----:B---3--:R-:W-:-:S04]  /*27670*/  LOP3.LUT R2, R22, R21, R20, 0xfe, !PT ;  /* 0x0000001516027212 */ /* 0x008fc800078efe14 */
[----:B------:R-:W-:Y:S02]  /*27680*/  LOP3.LUT P0, RZ, R2, R23, RZ, 0xfc, !PT ;  /* 0x0000001702ff7212 */ /* 0x000fe4000780fcff */
[----:B----4-:R-:W-:Y:S02]  /*27690*/  LOP3.LUT R12, R26, R25, R24, 0xfe, !PT ;  /* 0x000000191a0c7212 */ /* 0x010fe400078efe18 */
[----:B-1----:R-:W-:Y:S02]  /*276a0*/  LOP3.LUT R14, R30, R29, R28, 0xfe, !PT ;  /* 0x0000001d1e0e7212 */ /* 0x002fe400078efe1c */
[----:B------:R-:W-:Y:S02]  /*276b0*/  LOP3.LUT P1, RZ, R12, R27, RZ, 0xfc, !PT ;  /* 0x0000001b0cff7212 */ /* 0x000fe4000782fcff */
[----:B-----5:R-:W-:Y:S02]  /*276c0*/  LOP3.LUT R16, R34, R33, R32, 0xfe, !PT ;  /* 0x0000002122107212 */ /* 0x020fe400078efe20 */
        /* <DEDUP_REMOVED lines=8> */
.L_x_2485:
[----:B------:R-:W-:Y:S05]  /*27750*/  BSYNC.RECONVERGENT B0 ;  /* 0x0000000000007941 */ /* 0x000fea0003800200 */
.L_x_2484:
[----:B------:R-:W-:Y:S04]  /*27760*/  BSSY.RECONVERGENT B0, `(.L_x_2486) ;  /* 0x0000007000007945 */ /* 0x000fe80003800200 */
[----:B------:R-:W-:Y:S05]  /*27770*/  @!P1 BRA `(.L_x_2487) ;  /* 0x0000000000149947 */ /* 0x000fea0003800000 */
[----:B01----:R-:W-:-:S05]  /*27780*/  IMAD.WIDE.U32 R2, R9, 0x10, R6 ;  /* 0x0000001009027825 */ /* 0x003fca00078e0006 */
[----:B------:R3:W-:Y:S04]  /*27790*/  REDG.E.XOR.STRONG.GPU desc[UR8][R2.64], R24 ;  /* 0x000000180200798e */ /* 0x0007e8000f92e108 */
[----:B------:R3:W-:Y:S04]  /*277a0*/  REDG.E.XOR.STRONG.GPU desc[UR8][R2.64+0x4], R25 ;  /* 0x000004190200798e */ /* 0x0007e8000f92e108 */
[----:B------:R3:W-:Y:S04]  /*277b0*/  REDG.E.XOR.STRONG.GPU desc[UR8][R2.64+0x8], R26 ;  /* 0x0000081a0200798e */ /* 0x0007e8000f92e108 */
[----:B------:R3:W-:Y:S02]  /*277c0*/  REDG.E.XOR.STRONG.GPU desc[UR8][R2.64+0xc], R27 ;  /* 0x00000c1b0200798e */ /* 0x0007e4000f92e108 */
.L_x_2487:
[----:B------:R-:W-:Y:S05]  /*277d0*/  BSYNC.RECONVERGENT B0 ;  /* 0x0000000000007941 */ /* 0x000fea0003800200 */
.L_x_2486:
[----:B------:R-:W-:Y:S04]  /*277e0*/  BSSY.RECONVERGENT B0, `(.L_x_2488) ;  /* 0x0000007000007945 */ /* 0x000fe80003800200 */
[----:B------:R-:W-:Y:S05]  /*277f0*/  @!P2 BRA `(.L_x_2489) ;  /* 0x000000000014a947 */ /* 0x000fea0003800000 */
[----:B01-3--:R-:W-:-:S05]  /*27800*/  IMAD.WIDE.U32 R2, R0, 0x10, R6 ;  /* 0x0000001000027825 */ /* 0x00bfca00078e0006 */
[----:B------:R4:W-:Y:S04]  /*27810*/  REDG.E.XOR.STRONG.GPU desc[UR8][R2.64], R28 ;  /* 0x0000001c0200798e */ /* 0x0009e8000f92e108 */
[----:B------:R4:W-:Y:S04]  /*27820*/  REDG.E.XOR.STRONG.GPU desc[UR8][R2.64+0x4], R29 ;  /* 0x0000041d0200798e */ /* 0x0009e8000f92e108 */
[----:B------:R4:W-:Y:S04]  /*27830*/  REDG.E.XOR.STRONG.GPU desc[UR8][R2.64+0x8], R30 ;  /* 0x0000081e0200798e */ /* 0x0009e8000f92e108 */
[----:B------:R4:W-:Y:S02]  /*27840*/  REDG.E.XOR.STRONG.GPU desc[UR8][R2.64+0xc], R31 ;  /* 0x00000c1f0200798e */ /* 0x0009e4000f92e108 */
.L_x_2489:
[----:B------:R-:W-:Y:S05]  /*27850*/  BSYNC.RECONVERGENT B0 ;  /* 0x0000000000007941 */ /* 0x000fea0003800200 */
.L_x_2488:
[----:B------:R-:W-:Y:S01]  /*27860*/  BSSY.RECONVERGENT B0, `(.L_x_2490) ;  /* 0x0000008000007945 */ /* 0x000fe20003800200 */
[----:B------:R-:W-:-:S03]  /*27870*/  IADD3 R4, PT, PT, R5, R4, R5 ;  /* 0x0000000405047210 */ /* 0x000fc60007ffe005 */
[----:B------:R-:W-:Y:S05]  /*27880*/  @!P3 BRA `(.L_x_2491) ;  /* 0x000000000014b947 */ /* 0x000fea0003800000 */
[----:B01-34-:R-:W-:-:S05]  /*27890*/  IMAD.WIDE.U32 R2, R8, 0x10, R6 ;  /* 0x0000001008027825 */ /* 0x01bfca00078e0006 */
[----:B------:R0:W-:Y:S04]  /*278a0*/  REDG.E.XOR.STRONG.GPU desc[UR8][R2.64], R32 ;  /* 0x000000200200798e */ /* 0x0001e8000f92e108 */
[----:B------:R0:W-:Y:S04]  /*278b0*/  REDG.E.XOR.STRONG.GPU desc[UR8][R2.64+0x4], R33 ;  /* 0x000004210200798e */ /* 0x0001e8000f92e108 */
[----:B------:R0:W-:Y:S04]  /*278c0*/  REDG.E.XOR.STRONG.GPU desc[UR8][R2.64+0x8], R34 ;  /* 0x000008220200798e */ /* 0x0001e8000f92e108 */
[----:B------:R0:W-:Y:S02]  /*278d0*/  REDG.E.XOR.STRONG.GPU desc[UR8][R2.64+0xc], R35 ;  /* 0x00000c230200798e */ /* 0x0001e4000f92e108 */
.L_x_2491:
[----:B------:R-:W-:Y:S05]  /*278e0*/  BSYNC.RECONVERGENT B0 ;  /* 0x0000000000007941 */ /* 0x000fea0003800200 */
.L_x_2490:
[C---:B------:R-:W-:Y:S01]  /*278f0*/  IADD3 R4, PT, PT, R5.reuse, R4, R5 ;  /* 0x0000000405047210 */ /* 0x040fe20007ffe005 */
[C---:B------:R-:W-:Y:S02]  /*27900*/  IMAD R0, R5.reuse, 0x4, R0 ;  /* 0x0000000405007824 */ /* 0x040fe400078e0200 */
[C---:B------:R-:W-:Y:S01]  /*27910*/  IMAD R8, R5.reuse, 0x4, R8 ;  /* 0x0000000405087824 */ /* 0x040fe200078e0208 */
[----:B------:R-:W-:Y:S01]  /*27920*/  ISETP.GE.U32.AND P0, PT, R4, 0x600, PT ;  /* 0x000006000400780c */ /* 0x000fe20003f06070 */
[C---:B------:R-:W-:Y:S02]  /*27930*/  IMAD R9, R5.reuse, 0x4, R9 ;  /* 0x0000000405097824 */ /* 0x040fe400078e0209 */
[----:B------:R-:W-:-:S10]  /*27940*/  IMAD R10, R5, 0x40, R10 ;  /* 0x00000040050a7824 */ /* 0x000fd400078e020a */
[----:B------:R-:W-:Y:S05]  /*27950*/  @!P0 BRA `(.L_x_2492) ;  /* 0xfffffffc00248947 */ /* 0x000fea000383ffff */
[----:B------:R-:W-:Y:S05]  /*27960*/  EXIT ;  /* 0x000000000000794d */ /* 0x000fea0003800000 */
.L_x_2381:
        /* <DEDUP_REMOVED lines=15> */
.L_x_2494:
[----:B------:R-:W-:Y:S05]  /*27a60*/  BSYNC B2 ;  /* 0x0000000000027941 */ /* 0x000fea0003800000 */
.L_x_2493:
[----:B------:R-:W-:Y:S01]  /*27a70*/  LOP3.LUT R6, R6, R80, R35, 0x78, !PT ;  /* 0x0000005006067212 */ /* 0x000fe200078e7823 */
[----:B------:R-:W-:Y:S01]  /*27a80*/  IMAD.MOV.U32 R37, RZ, RZ, R101 ;  /* 0x000000ffff257224 */ /* 0x000fe200078e0065 */
[--C-:B------:R-:W-:Y:S01]  /*27a90*/  LOP3.LUT R10, R10, R76, R35.reuse, 0x78, !PT ;  /* 0x0000004c0a0a7212 */ /* 0x100fe200078e7823 */
[----:B------:R-:W-:Y:S01]  /*27aa0*/  IMAD.MOV.U32 R36, RZ, RZ, 0x1f ;  /* 0x0000001fff247424 */ /* 0x000fe200078e00ff */
[--C-:B------:R-:W-:Y:S02]  /*27ab0*/  LOP3.LUT R14, R14, R72, R35.reuse, 0x78, !PT ;  /* 0x000000480e0e7212 */ /* 0x100fe400078e7823 */
[--C-:B------:R-:W-:Y:S02]  /*27ac0*/  LOP3.LUT R18, R18, R68, R35.reuse, 0x78, !PT ;  /* 0x0000004412127212 */ /* 0x100fe400078e7823 */
[--C-:B------:R-:W-:Y:S02]  /*27ad0*/  LOP3.LUT R22, R22, R64, R35.reuse, 0x78, !PT ;  /* 0x0000004016167212 */ /* 0x100fe400078e7823 */
[----:B------:R-:W-:-:S02]  /*27ae0*/  LOP3.LUT R26, R26, R60, R35, 0x78, !PT ;  /* 0x0000003c1a1a7212 */ /* 0x000fc400078e7823 */
[--C-:B------:R-:W-:Y:S02]  /*27af0*/  LOP3.LUT R29, R29, R56, R35.reuse, 0x78, !PT ;  /* 0x000000381d1d7212 */ /* 0x100fe400078e7823 */
[----:B------:R-:W-:Y:S01]  /*27b00*/  LOP3.LUT R32, R32, R52, R35, 0x78, !PT ;  /* 0x0000003420207212 */ /* 0x000fe200078e7823 */
[----:B------:R-:W-:-:S07]  /*27b10*/  IMAD.MOV.U32 R35, RZ, RZ, -0x1 ;  /* 0xffffffffff237424 */ /* 0x000fce00078e00ff */
[----:B------:R-:W-:Y:S05]  /*27b20*/  WARPSYNC.COLLECTIVE R35, `(.L_x_2495) ;  /* 0x0000000023087348 */ /* 0x000fea0003c00000 */
[----:B------:R0:W1:Y:S02]  /*27b30*/  SHFL.IDX P0, R35, R37, R220, R36 ;  /* 0x000000dc25237389 */ /* 0x0000640000000024 */
[----:B01----:R-:W-:Y:S05]  /*27b40*/  ENDCOLLECTIVE ;  /* 0x000000000000791b */ /* 0x003fea0003800000 */
.L_x_2495:
[----:B------:R-:W-:Y:S02]  /*27b50*/  IMAD.MOV.U32 R37, RZ, RZ, R102 ;  /* 0x000000ffff257224 */ /* 0x000fe400078e0066 */
[----:B------:R-:W-:Y:S02]  /*27b60*/  IMAD.MOV.U32 R84, RZ, RZ, R35 ;  /* 0x000000ffff547224 */ /* 0x000fe400078e0023 */
[----:B------:R-:W-:-:S03]  /*27b70*/  IMAD.MOV.U32 R35, RZ, RZ, -0x1 ;  /* 0xffffffffff237424 */ /* 0x000fc600078e00ff */
[--C-:B------:R-:W-:Y:S02]  /*27b80*/  LOP3.LUT R7, R7, R81, R84.reuse, 0x78, !PT ;  /* 0x0000005107077212 */ /* 0x100fe400078e7854 */
[----:B------:R-:W-:-:S07]  /*27b90*/  LOP3.LUT R11, R11, R77, R84, 0x78, !PT ;  /* 0x0000004d0b0b7212 */ /* 0x000fce00078e7854 */
[----:B------:R-:W-:Y:S05]  /*27ba0*/  WARPSYNC.COLLECTIVE R35, `(.L_x_2496) ;  /* 0x0000000023087348 */ /* 0x000fea0003c00000 */
[----:B------:R0:W1:Y:S02]  /*27bb0*/  SHFL.IDX P0, R35, R37, R220, R36 ;  /* 0x000000dc25237389 */ /* 0x0000640000000024 */
[----:B01----:R-:W-:Y:S05]  /*27bc0*/  ENDCOLLECTIVE ;  /* 0x000000000000791b */ /* 0x003fea0003800000 */
.L_x_2496:
        /* <DEDUP_REMOVED lines=8> */
[----:B------:R-:W-:-:S03]  /*27c50*/  IMAD.MOV.U32 R35, RZ, RZ, -0x1 ;  /* 0xffffffffff237424 */ /* 0x000fc600078e00ff */
[--C-:B------:R-:W-:Y:S02]  /*27c60*/  LOP3.LUT R8, R8, R82, R95.reuse, 0x78, !PT ;  /* 0x0000005208087212 */ /* 0x100fe400078e785f */
[----:B------:R-:W-:-:S07]  /*27c70*/  LOP3.LUT R12, R12, R78, R95, 0x78, !PT ;  /* 0x0000004e0c0c7212 */ /* 0x000fce00078e785f */
[----:B------:R-:W-:Y:S05]  /*27c80*/  WARPSYNC.COLLECTIVE R35, `(.L_x_2497) ;  /* 0x0000000023087348 */ /* 0x000fea0003c00000 */
[----:B------:R0:W1:Y:S02]  /*27c90*/  SHFL.IDX P0, R35, R37, R220, R36 ;  /* 0x000000dc25237389 */ /* 0x0000640000000024 */
[----:B01----:R-:W-:Y:S05]  /*27ca0*/  ENDCOLLECTIVE ;  /* 0x000000000000791b */ /* 0x003fea0003800000 */
.L_x_2497:
        /* <DEDUP_REMOVED lines=8> */
[--C-:B------:R-:W-:Y:S02]  /*27d30*/  LOP3.LUT R13, R13, R79, R35.reuse, 0x78, !PT ;  /* 0x0000004f0d0d7212 */ /* 0x100fe400078e7823 */
[--C-:B------:R-:W-:Y:S02]  /*27d40*/  LOP3.LUT R17, R17, R75, R35.reuse, 0x78, !PT ;  /* 0x0000004b11117212 */ /* 0x100fe400078e7823 */
[--C-:B------:R-:W-:Y:S02]  /*27d50*/  LOP3.LUT R21, R21, R71, R35.reuse, 0x78, !PT ;  /* 0x0000004715157212 */ /* 0x100fe400078e7823 */
[--C-:B------:R-:W-:Y:S02]  /*27d60*/  LOP3.LUT R25, R25, R67, R35.reuse, 0x78, !PT ;  /* 0x0000004319197212 */ /* 0x100fe400078e7823 */
[--C-:B------:R-:W-:Y:S02]  /*27d70*/  LOP3.LUT R0, R0, R63, R35.reuse, 0x78, !PT ;  /* 0x0000003f00007212 */ /* 0x100fe400078e7823 */
[----:B------:R-:W-:-:S02]  /*27d80*/  LOP3.LUT R2, R2, R59, R35, 0x78, !PT ;  /* 0x0000003b02027212 */ /* 0x000fc400078e7823 */
[----:B------:R-:W-:Y:S01]  /*27d90*/  LOP3.LUT R3, R3, R55, R35, 0x78, !PT ;  /* 0x0000003703037212 */ /* 0x000fe200078e7823 */
[----:B------:R-:W-:-:S07]  /*27da0*/  IMAD.MOV.U32 R35, RZ, RZ, -0x1 ;  /* 0xffffffffff237424 */ /* 0x000fce00078e00ff */
[----:B------:R-:W-:Y:S05]  /*27db0*/  WARPSYNC.COLLECTIVE R35, `(.L_x_2498) ;  /* 0x0000000023087348 */ /* 0x000fea0003c00000 */
[----:B------:R0:W1:Y:S02]  /*27dc0*/  SHFL.IDX P0, R35, R37, R220, R36 ;  /* 0x000000dc25237389 */ /* 0x0000640000000024 */
[----:B01----:R-:W-:Y:S05]  /*27dd0*/  ENDCOLLECTIVE ;  /* 0x000000000000791b */ /* 0x003fea0003800000 */
.L_x_2498:
[----:B------:R-:W-:Y:S02]  /*27de0*/  IMAD.MOV.U32 R37, RZ, RZ, R98 ;  /* 0x000000ffff257224 */ /* 0x000fe400078e0062 */
[----:B------:R-:W-:Y:S02]  /*27df0*/  IMAD.MOV.U32 R36, RZ, RZ, R35 ;  /* 0x000000ffff247224 */ /* 0x000fe400078e0023 */
[----:B------:R-:W-:-:S03]  /*27e00*/  IMAD.MOV.U32 R35, RZ, RZ, -0x1 ;  /* 0xffffffffff237424 */ /* 0x000fc600078e00ff */
        /* <DEDUP_REMOVED lines=12> */
.L_x_2499:
        /* <DEDUP_REMOVED lines=8> */
.L_x_2500:
[--C-:B------:R-:W-:Y:S02]  /*27f50*/  LOP3.LUT R47, R47, R81, R96.reuse, 0x78, !PT ;  /* 0x000000512f2f7212 */ /* 0x100fe400078e7860 */
[--C-:B------:R-:W-:Y:S01]  /*27f60*/  LOP3.LUT R48, R48, R77, R96.reuse, 0x78, !PT ;  /* 0x0000004d30307212 */ /* 0x100fe200078e7860 */
[----:B------:R-:W-:Y:S01]  /*27f70*/  IMAD.MOV.U32 R222, RZ, RZ, R95 ;  /* 0x000000ffffde7224 */ /* 0x000fe200078e005f */
[--C-:B------:R-:W-:Y:S02]  /*27f80*/  LOP3.LUT R49, R49, R73, R96.reuse, 0x78, !PT ;  /* 0x0000004931317212 */ /* 0x100fe400078e7860 */
[--C-:B------:R-:W-:Y:S02]  /*27f90*/  LOP3.LUT R50, R50, R69, R96.reuse, 0x78, !PT ;  /* 0x0000004532327212 */ /* 0x100fe400078e7860 */
[--C-:B------:R-:W-:Y:S02]  /*27fa0*/  LOP3.LUT R51, R51, R65, R96.reuse, 0x78, !PT ;  /* 0x0000004133337212 */ /* 0x100fe400078e7860 */
[----:B------:R-:W-:Y:S01]  /*27fb0*/  LOP3.LUT R96, R223, R53, R96, 0x78, !PT ;  /* 0x00000035df607212 */ /* 0x000fe200078e7860 */
[----:B------:R-:W-:-:S04]  /*27fc0*/  IMAD.MOV.U32 R37, RZ, RZ, R5 ;  /* 0x000000ffff257224 */ /* 0x000fc800078e0005 */
        /* <DEDUP_REMOVED lines=13> */
.L_x_2501:
        /* <DEDUP_REMOVED lines=14> */
.L_x_2502:
        /* <DEDUP_REMOVED lines=15> */
.L_x_2503:
        /* <DEDUP_REMOVED lines=13> */
.L_x_2504:
        /* <DEDUP_REMOVED lines=14> */
.L_x_2505:
        /* <DEDUP_REMOVED lines=15> */
.L_x_2506:
[----:B------:R-:W-:Y:S01]  /*28510*/  IMAD.MOV.U32 R37, RZ, RZ, R92 ;  /* 0x000000ffff257224 */ /* 0x000fe200078e005c */
[--C-:B------:R-:W-:Y:S02]  /*28520*/  LOP3.LUT R156, R224, R80, R35.reuse, 0x78, !PT ;  /* 0x00000050e09c7212 */ /* 0x100fe400078e7823 */
[--C-:B------:R-:W-:Y:S02]  /*28530*/  LOP3.LUT R157, R225, R76, R35.reuse, 0x78, !PT ;  /* 0x0000004ce19d7212 */ /* 0x100fe400078e7823 */
[--C-:B------:R-:W-:Y:S01]  /*28540*/  LOP3.LUT R158, R158, R72, R35.reuse, 0x78, !PT ;  /* 0x000000489e9e7212 */ /* 0x100fe200078e7823 */
[----:B------:R-:W-:Y:S01]  /*28550*/  IMAD.MOV.U32 R224, RZ, RZ, R156 ;  /* 0x000000ffffe07224 */ /* 0x000fe200078e009c */
[----:B------:R-:W-:Y:S01]  /*28560*/  LOP3.LUT R159, R159, R68, R35, 0x78, !PT ;  /* 0x000000449f9f7212 */ /* 0x000fe200078e7823 */
[----:B------:R-:W-:Y:S01]  /*28570*/  IMAD.MOV.U32 R225, RZ, RZ, R157 ;  /* 0x000000ffffe17224 */ /* 0x000fe200078e009d */
        /* <DEDUP_REMOVED lines=8> */
.L_x_2507:
        /* <DEDUP_REMOVED lines=14> */
.L_x_2508:
        /* <DEDUP_REMOVED lines=15> */
.L_x_2509:
        /* <DEDUP_REMOVED lines=13> */
.L_x_2510:
        /* <DEDUP_REMOVED lines=14> */
.L_x_2511:
        /* <DEDUP_REMOVED lines=8> */
.L_x_2512:
        /* <DEDUP_REMOVED lines=22> */
.L_x_2513:
        /* <DEDUP_REMOVED lines=13> */
.L_x_2514:
[----:B------:R-:W-:Y:S02]  /*28c30*/  IMAD.MOV.U32 R37, RZ, RZ, R86 ;  /* 0x000000ffff257224 */ /* 0x000fe400078e0056 */
[----:B------:R-:W-:Y:S02]  /*28c40*/  IMAD.MOV.U32 R84, RZ, RZ, R35 ;  /* 0x000000ffff547224 */ /* 0x000fe400078e0023 */
[----:B------:R-:W-:-:S07]  /*28c50*/  IMAD.MOV.U32 R35, RZ, RZ, -0x1 ;  /* 0xffffffffff237424 */ /* 0x000fce00078e00ff */
[----:B------:R-:W-:Y:S05]  /*28c60*/  WARPSYNC.COLLECTIVE R35, `(.L_x_2515) ;  /* 0x0000000023087348 */ /* 0x000fea0003c00000 */
[----:B------:R0:W1:Y:S02]  /*28c70*/  SHFL.IDX P0, R35, R37, R220, R36 ;  /* 0x000000dc25237389 */ /* 0x0000640000000024 */
[----:B01----:R-:W-:Y:S05]  /*28c80*/  ENDCOLLECTIVE ;  /* 0x000000000000791b */ /* 0x003fea0003800000 */
.L_x_2515:
[----:B------:R-:W-:Y:S02]  /*28c90*/  IMAD.MOV.U32 R37, RZ, RZ, R87 ;  /* 0x000000ffff257224 */ /* 0x000fe400078e0057 */
[----:B------:R-:W-:Y:S02]  /*28ca0*/  IMAD.MOV.U32 R95, RZ, RZ, R35 ;  /* 0x000000ffff5f7224 */ /* 0x000fe400078e0023 */
[----:B------:R-:W-:-:S07]  /*28cb0*/  IMAD.MOV.U32 R35, RZ, RZ, -0x1 ;  /* 0xffffffffff237424 */ /* 0x000fce00078e00ff */
[----:B------:R-:W-:Y:S05]  /*28cc0*/  WARPSYNC.COLLECTIVE R35, `(.L_x_2516) ;  /* 0x0000000023087348 */ /* 0x000fea0003c00000 */
[----:B------:R0:W1:Y:S02]  /*28cd0*/  SHFL.IDX P0, R35, R37, R220, R36 ;  /* 0x000000dc25237389 */ /* 0x0000640000000024 */
[----:B01----:R-:W-:Y:S05]  /*28ce0*/  ENDCOLLECTIVE ;  /* 0x000000000000791b */ /* 0x003fea0003800000 */
.L_x_2516:
[----:B------:R-:W-:Y:S02]  /*28cf0*/  IMAD.MOV.U32 R37, RZ, RZ, R38 ;  /* 0x000000ffff257224 */ /* 0x000fe400078e0026 */
[----:B------:R-:W-:Y:S02]  /*28d00*/  IMAD.MOV.U32 R156, RZ, RZ, R35 ;  /* 0x000000ffff9c7224 */ /* 0x000fe400078e0023 */
[----:B------:R-:W-:-:S07]  /*28d10*/  IMAD.MOV.U32 R35, RZ, RZ, -0x1 ;  /* 0xffffffffff237424 */ /* 0x000fce00078e00ff */
[----:B------:R-:W-:Y:S05]  /*28d20*/  WARPSYNC.COLLECTIVE R35, `(.L_x_2517) ;  /* 0x0000000023087348 */ /* 0x000fea0003c00000 */
[----:B------:R0:W1:Y:S02]  /*28d30*/  SHFL.IDX P0, R35, R37, R220, R36 ;  /* 0x000000dc25237389 */ /* 0x0000640000000024 */
[----:B01----:R-:W-:Y:S05]  /*28d40*/  ENDCOLLECTIVE ;  /* 0x000000000000791b */ /* 0x003fea0003800000 */
.L_x_2517:
[----:B------:R-:W-:Y:S05]  /*28d50*/  BRA `(.L_x_2518) ;  /* 0xffffffc400447947 */ /* 0x000fea000383ffff */
.L_x_2519:
        /* <DEDUP_REMOVED lines=10> */
.L_x_5283:


//--------------------- .text.fused_batch_pir_kernel_transposed_1 --------------------------
	.section	.text.fused_batch_pir_kernel_transposed_1,"ax",@progbits
	.align	128
        .global         fused_batch_pir_kernel_transposed_1
        .type           fused_batch_pir_kernel_transposed_1,@function
        .size           fused_batch_pir_kernel_transposed_1,(.L_x_5284 - fused_batch_pir_kernel_transposed_1)
        .other          fused_batch_pir_kernel_transposed_1,@"STO_CUDA_ENTRY STV_DEFAULT"
fused_batch_pir_kernel_transposed_1:
.text.fused_batch_pir_kernel_transposed_1:
[----:B------:R-:W-:Y:S01]  /*0000*/  LDC R1, c[0x0][0x37c] ;  /* 0x0000df00ff017b82 */ /* 0x000fe20000000800 */
[----:B------:R-:W0:Y:S01]  /*0010*/  S2R R7, SR_TID.X ;  /* 0x0000000000077919 */ /* 0x000e220000002100 */
[----:B------:R-:W-:Y:S01]  /*0020*/  BSSY.RECONVERGENT B0, `(.L_x_2520) ;  /* 0x000003f000007945 */ /* 0x000fe20003800200 */
[----:B0-----:R-:W-:-:S13]  /*0030*/  ISETP.GT.U32.AND P0, PT, R7, 0x2ff, PT ;  /* 0x000002ff0700780c */ /* 0x001fda0003f04070 */
[----:B------:R-:W-:Y:S05]  /*0040*/  @P0 BRA `(.L_x_2521) ;  /* 0x0000000000f00947 */ /* 0x000fea0003800000 */
[----:B------:R-:W0:Y:S01]  /*0050*/  LDC R8, c[0x0][0x360] ;  /* 0x0000d800ff087b82 */ /* 0x000e220000000800 */
[----:B------:R-:W-:Y:S01]  /*0060*/  BSSY.RECONVERGENT B1, `(.L_x_2522) ;  /* 0x000002b000017945 */ /* 0x000fe20003800200 */
[----:B0-----:R-:W0:Y:S01]  /*0070*/  I2F.U32.RP R6, R8 ;  /* 0x0000000800067306 */ /* 0x001e220000209000 */
[----:B------:R-:W-:Y:S01]  /*0080*/  IMAD.IADD R0, R7, 0x1, R8 ;  /* 0x0000000107007824 */ /* 0x000fe200078e0208 */
[----:B------:R-:W-:-:S04]  /*0090*/  ISETP.NE.U32.AND P2, PT, R8, RZ, PT ;  /* 0x000000ff0800720c */ /* 0x000fc80003f45070 */
[C---:B------:R-:W-:Y:S02]  /*00a0*/  ISETP.GE.U32.AND P0, PT, R0.reuse, 0x300, PT ;  /* 0x000003000000780c */ /* 0x040fe40003f06070 */
[----:B------:R-:W-:Y:S02]  /*00b0*/  VIMNMX.U32 R5, PT, PT, R0, 0x300, !PT ;  /* 0x0000030000057848 */ /* 0x000fe40007fe0000 */
[----:B------:R-:W-:-:S04]  /*00c0*/  SEL R4, RZ, 0x1, P0 ;  /* 0x00000001ff047807 */ /* 0x000fc80000000000 */
[----:B------:R-:W-:Y:S01]  /*00d0*/  IADD3 R5, PT, PT, R5, -R0, -R4 ;  /* 0x8000000005057210 */ /* 0x000fe20007ffe804 */
[----:B0-----:R-:W0:Y:S02]  /*00e0*/  MUFU.RCP R6, R6 ;  /* 0x0000000600067308 */ /* 0x001e240000001000 */
[----:B0-----:R-:W-:-:S06]  /*00f0*/  VIADD R2, R6, 0xffffffe ;  /* 0x0ffffffe06027836 */ /* 0x001fcc0000000000 */
[----:B------:R0:W1:Y:S02]  /*0100*/  F2I.FTZ.U32.TRUNC.NTZ R3, R2 ;  /* 0x0000000200037305 */ /* 0x000064000021f000 */
[----:B0-----:R-:W-:Y:S02]  /*0110*/  IMAD.MOV.U32 R2, RZ, RZ, RZ ;  /* 0x000000ffff027224 */ /* 0x001fe400078e00ff */
[----:B-1----:R-:W-:-:S04]  /*0120*/  IMAD.MOV R9, RZ, RZ, -R3 ;  /* 0x000000ffff097224 */ /* 0x002fc800078e0a03 */
[----:B------:R-:W-:-:S04]  /*0130*/  IMAD R9, R9, R8, RZ ;  /* 0x0000000809097224 */ /* 0x000fc800078e02ff */
[----:B------:R-:W-:-:S06]  /*0140*/  IMAD.HI.U32 R6, R3, R9, R2 ;  /* 0x0000000903067227 */ /* 0x000fcc00078e0002 */
        /* <DEDUP_REMOVED lines=10> */
[C---:B------:R-:W-:Y:S02]  /*01f0*/  LOP3.LUT R0, R3.reuse, 0x3, RZ, 0xc0, !PT ;  /* 0x0000000303007812 */ /* 0x040fe400078ec0ff */
[----:B------:R-:W-:Y:S02]  /*0200*/  ISETP.GE.U32.AND P1, PT, R3, 0x3, PT ;  /* 0x000000030300780c */ /* 0x000fe40003f26070 */
[----:B------:R-:W-:Y:S01]  /*0210*/  ISETP.NE.AND P0, PT, R0, 0x3, PT ;  /* 0x000000030000780c */ /* 0x000fe20003f05270 */
[----:B------:R-:W-:-:S12]  /*0220*/  IMAD.MOV.U32 R0, RZ, RZ, R7 ;  /* 0x000000ffff007224 */ /* 0x000fd800078e0007 */
[----:B------:R-:W-:Y:S05]  /*0230*/  @!P0 BRA `(.L_x_2523) ;  /* 0x0000000000348947 */ /* 0x000fea0003800000 */
[----:B------:R-:W0:Y:S01]  /*0240*/  S2R R5, SR_CgaCtaId ;  /* 0x0000000000057919 */ /* 0x000e220000008800 */
[----:B------:R-:W-:Y:S01]  /*0250*/  MOV R0, 0x400 ;  /* 0x0000040000007802 */ /* 0x000fe20000000f00 */
[----:B------:R-:W-:Y:S02]  /*0260*/  VIADD R3, R3, 0x1 ;  /* 0x0000000103037836 */ /* 0x000fe40000000000 */
[----:B------:R-:W-:-:S03]  /*0270*/  IMAD.MOV.U32 R2, RZ, RZ, RZ ;  /* 0x000000ffff027224 */ /* 0x000fc600078e00ff */
[----:B------:R-:W-:Y:S02]  /*0280*/  LOP3.LUT R3, R3, 0x3, RZ, 0xc0, !PT ;  /* 0x0000000303037812 */ /* 0x000fe400078ec0ff */
[----:B0-----:R-:W-:Y:S01]  /*0290*/  LEA R5, R5, R0, 0x18 ;  /* 0x0000000005057211 */ /* 0x001fe200078ec0ff */
[----:B------:R-:W-:-:S07]  /*02a0*/  IMAD.MOV.U32 R0, RZ, RZ, R7 ;  /* 0x000000ffff007224 */ /* 0x000fce00078e0007 */
.L_x_2524:
[----:B------:R-:W-:Y:S02]  /*02b0*/  IMAD R4, R0, 0x10, R5 ;  /* 0x0000001000047824 */ /* 0x000fe400078e0205 */
[----:B------:R-:W-:Y:S02]  /*02c0*/  VIADD R2, R2, 0x1 ;  /* 0x0000000102027836 */ /* 0x000fe40000000000 */
[----:B------:R-:W-:Y:S01]  /*02d0*/  IMAD.IADD R0, R8, 0x1, R0 ;  /* 0x0000000108007824 */ /* 0x000fe200078e0200 */
[----:B------:R0:W-:Y:S02]  /*02e0*/  STS.128 [R4], RZ ;  /* 0x000000ff04007388 */ /* 0x0001e40000000c00 */
[----:B------:R-:W-:-:S13]  /*02f0*/  ISETP.NE.AND P0, PT, R2, R3, PT ;  /* 0x000000030200720c */ /* 0x000fda0003f05270 */
[----:B0-----:R-:W-:Y:S05]  /*0300*/  @P0 BRA `(.L_x_2524) ;  /* 0xfffffffc00e80947 */ /* 0x001fea000383ffff */
.L_x_2523:
[----:B------:R-:W-:Y:S05]  /*0310*/  BSYNC.RECONVERGENT B1 ;  /* 0x0000000000017941 */ /* 0x000fea0003800200 */
.L_x_2522:
[----:B------:R-:W-:Y:S05]  /*0320*/  @!P1 BRA `(.L_x_2521) ;  /* 0x0000000000389947 */ /* 0x000fea0003800000 */
[----:B------:R-:W0:Y:S01]  /*0330*/  S2R R3, SR_CgaCtaId ;  /* 0x0000000000037919 */ /* 0x000e220000008800 */
[----:B------:R-:W-:-:S04]  /*0340*/  MOV R2, 0x400 ;  /* 0x0000040000027802 */ /* 0x000fc80000000f00 */
[----:B0-----:R-:W-:-:S07]  /*0350*/  LEA R5, R3, R2, 0x18 ;  /* 0x0000000203057211 */ /* 0x001fce00078ec0ff */
.L_x_2525:
        /* <DEDUP_REMOVED lines=11> */
.L_x_2521:
[----:B------:R-:W-:Y:S05]  /*0410*/  BSYNC.RECONVERGENT B0 ;  /* 0x0000000000007941 */ /* 0x000fea0003800200 */
.L_x_2520:
[----:B------:R-:W1:Y:S01]  /*0420*/  S2R R143, SR_CTAID.X ;  /* 0x00000000008f7919 */ /* 0x000e620000002500 */
[----:B------:R-:W-:Y:S01]  /*0430*/  BAR.SYNC.DEFER_BLOCKING 0x0 ;  /* 0x0000000000007b1d */ /* 0x000fe20000010000 */
[----:B------:R-:W-:-:S05]  /*0440*/  ISETP.NE.AND P0, PT, R7, RZ, PT ;  /* 0x000000ff0700720c */ /* 0x000fca0003f05270 */
[----:B------:R-:W2:Y:S01]  /*0450*/  LDCU.64 UR6, c[0x0][0x358] ;  /* 0x00006b00ff0677ac */ /* 0x000ea20008000a00 */
[----:B------:R-:W-:Y:S01]  /*0460*/  BSSY.RECONVERGENT B0, `(.L_x_2526) ;  /* 0x00008c3000007945 */ /* 0x000fe20003800200 */
[----:B-1----:R-:W-:-:S06]  /*0470*/  IMAD.SHL.U32 R143, R143, 0x800, RZ ;  /* 0x000008008f8f7824 */ /* 0x002fcc00078e00ff */
[----:B--2---:R-:W-:Y:S05]  /*0480*/  @P0 BRA `(.L_x_2527) ;  /* 0x0000008c00000947 */ /* 0x004fea0003800000 */
[----:B0-----:R-:W0:Y:S02]  /*0490*/  LDC.64 R2, c[0x0][0x388] ;  /* 0x0000e200ff027b82 */ /* 0x001e240000000a00 */
[----:B0-----:R-:W2:Y:S04]  /*04a0*/  LDG.E.U16 R13, desc[UR6][R2.64+0x10] ;  /* 0x00001006020d7981 */ /* 0x001ea8000c1e1500 */
        /* <DEDUP_REMOVED lines=11> */
.L_x_2530:
        /* <DEDUP_REMOVED lines=346> */
[----:B------:R-:W-:Y:S02]  /*1b00*/  LOP3.LUT P0, R12, R12, RZ, R143, 0xa0, !PT ;  /* 0x000000ff0c0c7212 */ /* 0x000fe4000780a08f */
        /* <DEDUP_REMOVED lines=374> */
.L_x_2529:
[----:B------:R-:W-:Y:S01]  /*3270*/  VIADD R11, R11, 0x1 ;  /* 0x000000010b0b7836 */ /* 0x000fe20000000000 */
[----:B------:R-:W-:Y:S02]  /*3280*/  SEL R4, R8, R15, !P3 ;  /* 0x0000000f08047207 */ /* 0x000fe40005800000 */
[----:B------:R-:W-:Y:S02]  /*3290*/  SEL R5, R9, R24, !P3 ;  /* 0x0000001809057207 */ /* 0x000fe40005800000 */
[----:B------:R-:W-:Y:S02]  /*32a0*/  SEL R6, R27, R6, !P3 ;  /* 0x000000061b067207 */ /* 0x000fe40005800000 */
[----:B------:R-:W-:Y:S01]  /*32b0*/  SEL R7, R28, R7, !P3 ;  /* 0x000000071c077207 */ /* 0x000fe20005800000 */
[----:B------:R-:W-:Y:S06]  /*32c0*/  @P2 BRA `(.L_x_2530) ;  /* 0xffffffd000a42947 */ /* 0x000fec000383ffff */
.L_x_2528:
        /* <DEDUP_REMOVED lines=18> */
.L_x_2533:
        /* <DEDUP_REMOVED lines=377> */
[----:B------:R-:W-:Y:S01]  /*4b80*/  LOP3.LUT P0, R12, R12, RZ, R143, 0xa0, !PT ;  /* 0x000000ff0c0c7212 */ /* 0x000fe2000780a08f */
        /* <DEDUP_REMOVED lines=344> */
.L_x_2532:
[----:B------:R-:W-:Y:S01]  /*6110*/  VIADD R11, R11, 0x1 ;  /* 0x000000010b0b7836 */ /* 0x000fe20000000000 */
[----:B------:R-:W-:Y:S02]  /*6120*/  SEL R9, R6, R9, !P3 ;  /* 0x0000000906097207 */ /* 0x000fe40005800000 */
[----:B------:R-:W-:Y:S02]  /*6130*/  SEL R0, R27, R0, !P3 ;  /* 0x000000001b007207 */ /* 0x000fe40005800000 */
[----:B------:R-:W-:Y:S02]  /*6140*/  SEL R2, R7, R16, !P3 ;  /* 0x0000001007027207 */ /* 0x000fe40005800000 */
[----:B------:R-:W-:Y:S01]  /*6150*/  SEL R3, R33, R18, !P3 ;  /* 0x0000001221037207 */ /* 0x000fe20005800000 */
[----:B------:R-:W-:Y:S06]  /*6160*/  @P2 BRA `(.L_x_2533) ;  /* 0xffffffd000a02947 */ /* 0x000fec000383ffff */
.L_x_2531:
        /* <DEDUP_REMOVED lines=21> */
.L_x_2536:
        /* <DEDUP_REMOVED lines=721> */
.L_x_2535:
[----:B------:R-:W-:Y:S01]  /*8fd0*/  VIADD R11, R11, 0x1 ;  /* 0x000000010b0b7836 */ /* 0x000fe20000000000 */
[----:B------:R-:W-:Y:S02]  /*8fe0*/  SEL R6, R8, R15, !P3 ;  /* 0x0000000f08067207 */ /* 0x000fe40005800000 */
[----:B------:R-:W-:Y:S02]  /*8ff0*/  SEL R7, R9, R24, !P3 ;  /* 0x0000001809077207 */ /* 0x000fe40005800000 */
[----:B------:R-:W-:Y:S02]  /*9000*/  SEL R4, R27, R14, !P3 ;  /* 0x0000000e1b047207 */ /* 0x000fe40005800000 */
[----:B------:R-:W-:Y:S01]  /*9010*/  SEL R5, R28, R17, !P3 ;  /* 0x000000111c057207 */ /* 0x000fe20005800000 */
[----:B------:R-:W-:Y:S06]  /*9020*/  @P2 BRA `(.L_x_2536) ;  /* 0xffffffd000a42947 */ /* 0x000fec000383ffff */
.L_x_2534:
[----:B0-----:R-:W0:Y:S01]  /*9030*/  S2UR UR5, SR_CgaCtaId ;  /* 0x00000000000579c3 */ /* 0x001e220000008800 */
[----:B------:R-:W-:Y:S02]  /*9040*/  UMOV UR4, 0x400 ;  /* 0x0000040000047882 */ /* 0x000fe40000000000 */
[----:B0-----:R-:W-:-:S09]  /*9050*/  ULEA UR4, UR5, UR4, 0x18 ;  /* 0x0000000405047291 */ /* 0x001fd2000f8ec0ff */
[----:B-----5:R1:W-:Y:S04]  /*9060*/  STS.64 [UR4+0x3058], R6 ;  /* 0x00305806ff007988 */ /* 0x0203e80008000a04 */
[----:B------:R1:W-:Y:S04]  /*9070*/  STS.64 [UR4+0x3060], R4 ;  /* 0x00306004ff007988 */ /* 0x0003e80008000a04 */
[----:B------:R1:W-:Y:S02]  /*9080*/  STS.U8 [UR4+0x3068], R13 ;  /* 0x0030680dff007988 */ /* 0x0003e40008000004 */
.L_x_2527:
[----:B------:R-:W-:Y:S05]  /*9090*/  BSYNC.RECONVERGENT B0 ;  /* 0x0000000000007941 */ /* 0x000fea0003800200 */
.L_x_2526:
[----:B------:R-:W2:Y:S01]  /*90a0*/  S2R R0, SR_TID.X ;  /* 0x0000000000007919 */ /* 0x000ea20000002100 */
[----:B------:R-:W-:Y:S01]  /*90b0*/  BSSY B0, `(.L_x_2537) ;  /* 0x00009ff000007945 */ /* 0x000fe20003800000 */
[----:B------:R-:W-:Y:S02]  /*90c0*/  CS2R R134, SRZ ;  /* 0x0000000000867805 */ /* 0x000fe4000001ff00 */
[----:B------:R-:W-:Y:S01]  /*90d0*/  CS2R R126, SRZ ;  /* 0x00000000007e7805 */ /* 0x000fe2000001ff00 */
[----:B------:R-:W-:Y:S01]  /*90e0*/  BAR.SYNC.DEFER_BLOCKING 0x0 ;  /* 0x0000000000007b1d */ /* 0x000fe20000010000 */
        /* <DEDUP_REMOVED lines=26> */
[----:B------:R-:W-:Y:S01]  /*9290*/  CS2R R80, SRZ ;  /* 0x0000000000507805 */ /* 0x000fe2000001ff00 */
[----:B--2---:R-:W-:Y:S01]  /*92a0*/  IMAD.SHL.U32 R149, R0, 0x8, RZ ;  /* 0x0000000800957824 */ /* 0x004fe200078e00ff */
[----:B------:R-:W-:-:S02]  /*92b0*/  LOP3.LUT R143, R143, 0x1f, R0, 0xf8, !PT ;  /* 0x0000001f8f8f7812 */ /* 0x000fc400078ef800 */
        /* <DEDUP_REMOVED lines=13> */
[----:B-1----:R-:W-:Y:S02]  /*9390*/  CS2R R12, SRZ ;  /* 0x00000000000c7805 */ /* 0x002fe4000001ff00 */
[----:B------:R-:W-:Y:S02]  /*93a0*/  CS2R R10, SRZ ;  /* 0x00000000000a7805 */ /* 0x000fe4000001ff00 */
[----:B0-----:R-:W-:Y:S02]  /*93b0*/  CS2R R8, SRZ ;  /* 0x0000000000087805 */ /* 0x001fe4000001ff00 */
[----:B------:R-:W-:Y:S02]  /*93c0*/  CS2R R6, SRZ ;  /* 0x0000000000067805 */ /* 0x000fe4000001ff00 */
[----:B------:R-:W-:-:S02]  /*93d0*/  CS2R R4, SRZ ;  /* 0x0000000000047805 */ /* 0x000fc4000001ff00 */
[----:B------:R-:W-:Y:S01]  /*93e0*/  CS2R R2, SRZ ;  /* 0x0000000000027805 */ /* 0x000fe2000001ff00 */
[----:B------:R-:W-:Y:S01]  /*93f0*/  IMAD.MOV.U32 R0, RZ, RZ, RZ ;  /* 0x000000ffff007224 */ /* 0x000fe200078e00ff */
[----:B------:R-:W-:Y:S01]  /*9400*/  LOP3.LUT R149, R149, 0x1f00, RZ, 0xc0, !PT ;  /* 0x00001f0095957812 */ /* 0x000fe200078ec0ff */
[----:B------:R-:W0:Y:S01]  /*9410*/  LDCU UR18, c[0x0][0x3a0] ;  /* 0x00007400ff1277ac */ /* 0x000e220008000800 */
[----:B------:R-:W1:Y:S01]  /*9420*/  LDCU.64 UR16, c[0x0][0x388] ;  /* 0x00007100ff1077ac */ /* 0x000e620008000a00 */
[----:B------:R-:W2:Y:S01]  /*9430*/  LDCU.128 UR8, c[0x3][URZ] ;  /* 0x00c00000ff0877ac */ /* 0x000ea20008000c00 */
[----:B------:R-:W3:Y:S03]  /*9440*/  LDCU.128 UR12, c[0x3][URZ] ;  /* 0x00c00000ff0c77ac */ /* 0x000ee60008000c00 */
.L_x_2560:
[----:B------:R-:W4:Y:S01]  /*9450*/  LDCU UR4, c[0x0][0x3a0] ;  /* 0x00007400ff0477ac */ /* 0x000f220008000800 */
[----:B------:R-:W-:Y:S01]  /*9460*/  IADD3 R143, PT, PT, R143, R0, R149 ;  /* 0x000000008f8f7210 */ /* 0x000fe20007ffe095 */
[----:B------:R-:W-:Y:S01]  /*9470*/  BSSY.RECONVERGENT B1, `(.L_x_2538) ;  /* 0x000030c000017945 */ /* 0x000fe20003800200 */
[----:B------:R-:W-:Y:S02]  /*9480*/  CS2R R34, SRZ ;  /* 0x0000000000227805 */ /* 0x000fe4000001ff00 */
[----:B------:R-:W-:Y:S02]  /*9490*/  CS2R R32, SRZ ;  /* 0x0000000000207805 */ /* 0x000fe4000001ff00 */
[----:B----4-:R-:W-:-:S13]  /*94a0*/  ISETP.GE.AND P0, PT, R143, UR4, PT ;  /* 0x000000048f007c0c */ /* 0x010fda000bf06270 */
[----:B------:R-:W-:Y:S05]  /*94b0*/  @P0 BRA `(.L_x_2539) ;  /* 0x00000030001c0947 */ /* 0x000fea0003800000 */
[----:B------:R-:W4:Y:S02]  /*94c0*/  LDC.64 R36, c[0x0][0x388] ;  /* 0x0000e200ff247b82 */ /* 0x000f240000000a00 */
[----:B----4-:R-:W4:Y:S06]  /*94d0*/  LDG.E.U8 R36, desc[UR6][R36.64+0x11] ;  /* 0x0000110624247981 */ /* 0x010f2c000c1e1100 */
[----:B------:R-:W5:Y:S01]  /*94e0*/  S2UR UR5, SR_CgaCtaId ;  /* 0x00000000000579c3 */ /* 0x000f620000008800 */
[----:B------:R-:W-:Y:S02]  /*94f0*/  UMOV UR4, 0x400 ;  /* 0x0000040000047882 */ /* 0x000fe40000000000 */
[----:B-----5:R-:W-:-:S09]  /*9500*/  ULEA UR4, UR5, UR4, 0x18 ;  /* 0x0000000405047291 */ /* 0x020fd2000f8ec0ff */
[----:B------:R-:W5:Y:S04]  /*9510*/  LDS.U8 R39, [UR4+0x3040] ;  /* 0x00304004ff277984 */ /* 0x000f680008000000 */
[----:B------:R-:W0:Y:S01]  /*9520*/  LDS.128 R32, [UR4+0x3030] ;  /* 0x00303004ff207984 */ /* 0x000e220008000c00 */
[----:B-----5:R-:W-:Y:S02]  /*9530*/  PRMT R42, R39, 0x7610, R42 ;  /* 0x00007610272a7816 */ /* 0x020fe4000000002a */
[----:B----4-:R-:W-:-:S04]  /*9540*/  VIMNMX.U16x2 R38, PT, PT, R36, 0xb000b, !PT ;  /* 0x000b000b24267848 */ /* 0x010fc80007fe0200 */
[----:B------:R-:W-:-:S05]  /*9550*/  LOP3.LUT R43, R38, 0xffff, RZ, 0xc0, !PT ;  /* 0x0000ffff262b7812 */ /* 0x000fca00078ec0ff */
[----:B------:R-:W-:-:S05]  /*9560*/  VIADD R41, R43, 0xfffffff5 ;  /* 0xfffffff52b297836 */ /* 0x000fca0000000000 */
[----:B------:R-:W-:-:S13]  /*9570*/  ISETP.GE.U32.AND P0, PT, R41, R36, PT ;  /* 0x000000242900720c */ /* 0x000fda0003f06070 */
[----:B0-----:R-:W-:Y:S05]  /*9580*/  @P0 BRA `(.L_x_2540) ;  /* 0x0000002c00ac0947 */ /* 0x001fea0003800000 */
[----:B------:R-:W0:Y:S01]  /*9590*/  S2R R37, SR_TID.X ;  /* 0x0000000000257919 */ /* 0x000e220000002100 */
[----:B------:R-:W4:Y:S01]  /*95a0*/  LDC.64 R38, c[0x0][0x388] ;  /* 0x0000e200ff267b82 */ /* 0x000f220000000a00 */
[----:B------:R-:W5:Y:S01]  /*95b0*/  LDCU.64 UR4, c[0x0][0x388] ;  /* 0x00007100ff0477ac */ /* 0x000f620008000a00 */
[----:B------:R-:W-:Y:S01]  /*95c0*/  BSSY.RECONVERGENT B2, `(.L_x_2540) ;  /* 0x00002e7000027945 */ /* 0x000fe20003800200 */
[----:B------:R-:W1:Y:S01]  /*95d0*/  S2R R45, SR_CTAID.X ;  /* 0x00000000002d7919 */ /* 0x000e620000002500 */
[----:B------:R-:W-:Y:S02]  /*95e0*/  IMAD.IADD R62, R36, 0x1, -R43 ;  /* 0x00000001243e7824 */ /* 0x000fe400078e0a2b */
[----:B----4-:R-:W-:Y:S01]  /*95f0*/  IMAD.WIDE.U32 R38, R41, 0x10, R38 ;  /* 0x0000001029267825 */ /* 0x010fe200078e0026 */
[----:B0-----:R-:W-:-:S03]  /*9600*/  LOP3.LUT R40, R37, 0x1f, RZ, 0xc0, !PT ;  /* 0x0000001f25287812 */ /* 0x001fc600078ec0ff */
[----:B------:R-:W-:Y:S01]  /*9610*/  IMAD.SHL.U32 R44, R37, 0x8, RZ ;  /* 0x00000008252c7824 */ /* 0x000fe200078e00ff */
[----:B-----5:R-:W-:Y:S01]  /*9620*/  IADD3 R37, P0, PT, R41, UR4, RZ ;  /* 0x0000000429257c10 */ /* 0x020fe2000ff1e0ff */
[----:B-1----:R-:W-:-:S03]  /*9630*/  IMAD R45, R45, 0x800, R40 ;  /* 0x000008002d2d7824 */ /* 0x002fc600078e0228 */
[----:B------:R-:W-:Y:S01]  /*9640*/  LOP3.LUT R41, R44, 0x1f00, RZ, 0xc0, !PT ;  /* 0x00001f002c297812 */ /* 0x000fe200078ec0ff */
[----:B------:R-:W-:Y:S01]  /*9650*/  IMAD.X R60, RZ, RZ, UR5, P0 ;  /* 0x00000005ff3c7e24 */ /* 0x000fe200080e06ff */
[----:B------:R-:W-:Y:S02]  /*9660*/  IADD3 R40, P1, PT, R38, 0x20, RZ ;  /* 0x0000002026287810 */ /* 0x000fe40007f3e0ff */
[----:B------:R-:W-:-:S03]  /*9670*/  IADD3 R41, PT, PT, R45, R0, R41 ;  /* 0x000000002d297210 */ /* 0x000fc60007ffe029 */
[----:B------:R-:W-:-:S08]  /*9680*/  IMAD.X R45, RZ, RZ, R39, P1 ;  /* 0x000000ffff2d7224 */ /* 0x000fd000008e0627 */
.L_x_2543:
[----:B------:R-:W-:Y:S01]  /*9690*/  LOP3.LUT R38, R42, 0xff, RZ, 0xc0, !PT ;  /* 0x000000ff2a267812 */ /* 0x000fe200078ec0ff */
[----:B------:R-:W-:Y:S01]  /*96a0*/  VIADD R39, R43, 0xfffffff6 ;  /* 0xfffffff62b277836 */ /* 0x000fe20000000000 */
[----:B------:R-:W-:Y:S01]  /*96b0*/  BSSY.RECONVERGENT B3, `(.L_x_2541) ;  /* 0x00002ce000037945 */ /* 0x000fe20003800200 */
[----:B---3--:R-:W-:Y:S01]  /*96c0*/  VIADD R42, R32, UR12 ;  /* 0x0000000c202a7c36 */ /* 0x008fe20008000000 */
[----:B------:R-:W-:Y:S01]  /*96d0*/  ISETP.NE.AND P0, PT, R38, 0x1, PT ;  /* 0x000000012600780c */ /* 0x000fe20003f05270 */
[----:B------:R-:W-:Y:S01]  /*96e0*/  VIADD R38, R33, UR13 ;  /* 0x0000000d21267c36 */ /* 0x000fe20008000000 */
[----:B------:R-:W-:Y:S01]  /*96f0*/  ISETP.GE.U32.AND P1, PT, R39, R36, PT ;  /* 0x000000242700720c */ /* 0x000fe20003f26070 */
[----:B------:R-:W-:Y:S01]  /*9700*/  VIADD R52, R35, UR15 ;  /* 0x0000000f23347c36 */ /* 0x000fe20008000000 */
[----:B------:R-:W-:Y:S01]  /*9710*/  LOP3.LUT R39, R42, 0x1, RZ, 0x3c, !PT ;  /* 0x000000012a277812 */ /* 0x000fe200078e3cff */
[----:B------:R-:W-:Y:S01]  /*9720*/  VIADD R48, R34, UR14 ;  /* 0x0000000e22307c36 */ /* 0x000fe20008000000 */
        /* <DEDUP_REMOVED lines=301> */
[----:B------:R-:W-:Y:S02]  /*aa00*/  LOP3.LUT R66, R66, R67, RZ, 0x3c, !PT ;  /* 0x0000004342427212 */ /* 0x000fe400078e3cff */
[----:B------:R-:W-:Y:S01]  /*aa10*/  LEA.HI R107, R58, R59, R58, 0xc ;  /* 0x0000003b3a6b7211 */ /* 0x000fe200078f603a */
[----:B------:R-:W-:Y:S01]  /*aa20*/  IMAD.IADD R59, R57, 0x1, R32 ;  /* 0x00000001393b7824 */ /* 0x000fe200078e0220 */
[----:B------:R-:W-:Y:S01]  /*aa30*/  SHF.L.W.U32.HI R65, R66, 0xc, R66 ;  /* 0x0000000c42417819 */ /* 0x000fe20000010e42 */
[----:B------:R-:W-:Y:S01]  /*aa40*/  IMAD.IADD R61, R64, 0x1, R105 ;  /* 0x00000001403d7824 */ /* 0x000fe200078e0269 */
[----:B------:R-:W-:-:S02]  /*aa50*/  LEA.HI R68, R68, R69, R68, 0xc ;  /* 0x0000004544447211 */ /* 0x000fc400078f6044 */
[----:B------:R-:W-:Y:S01]  /*aa60*/  LOP3.LUT R58, R32, R59, RZ, 0x3c, !PT ;  /* 0x0000003b203a7212 */ /* 0x000fe200078e3cff */
[----:B------:R-:W-:Y:S01]  /*aa70*/  IMAD.IADD R104, R104, 0x1, R65 ;  /* 0x0000000168687824 */ /* 0x000fe200078e0241 */
[----:B------:R-:W-:Y:S02]  /*aa80*/  LOP3.LUT R106, R106, R61, RZ, 0x3c, !PT ;  /* 0x0000003d6a6a7212 */ /* 0x000fe400078e3cff */
[----:B------:R-:W-:Y:S01]  /*aa90*/  SHF.L.W.U32.HI R61, R58, 0xc, R58 ;  /* 0x0000000c3a3d7819 */ /* 0x000fe20000010e3a */
[----:B------:R-:W-:Y:S01]  /*aaa0*/  VIADD R58, R62, 0xa ;  /* 0x0000000a3e3a7836 */ /* 0x000fe20000000000 */
[----:B------:R-:W-:Y:S02]  /*aab0*/  LEA.HI R106, R106, R71, R106, 0x8 ;  /* 0x000000476a6a7211 */ /* 0x000fe400078f406a */
[----:B------:R-:W-:Y:S01]  /*aac0*/  LOP3.LUT R64, R63, R104, RZ, 0x3c, !PT ;  /* 0x000000683f407212 */ /* 0x000fe200078e3cff */
[----:B------:R-:W-:Y:S01]  /*aad0*/  IMAD.IADD R42, R42, 0x1, R61 ;  /* 0x000000012a2a7824 */ /* 0x000fe200078e023d */
[----:B------:R-:W-:-:S02]  /*aae0*/  LOP3.LUT R105, R105, R106, RZ, 0x3c, !PT ;  /* 0x0000006a69697212 */ /* 0x000fc400078e3cff */
[----:B------:R-:W-:Y:S02]  /*aaf0*/  LEA.HI R64, R64, R67, R64, 0x8 ;  /* 0x0000004340407211 */ /* 0x000fe400078f4040 */
[----:B------:R-:W-:Y:S02]  /*ab00*/  LOP3.LUT R107, R144, R107, RZ, 0x3c, !PT ;  /* 0x0000006b906b7212 */ /* 0x000fe400078e3cff */
[----:B------:R-:W-:Y:S02]  /*ab10*/  SHF.L.W.U32.HI R105, R105, 0x7, R105 ;  /* 0x0000000769697819 */ /* 0x000fe40000010e69 */
[----:B------:R-:W-:Y:S02]  /*ab20*/  LOP3.LUT R57, R57, R42, RZ, 0x3c, !PT ;  /* 0x0000002a39397212 */ /* 0x000fe400078e3cff */
[----:B------:R-:W-:Y:S01]  /*ab30*/  LOP3.LUT R55, R55, R68, RZ, 0x3c, !PT ;  /* 0x0000004437377212 */ /* 0x000fe200078e3cff */
[----:B------:R-:W-:Y:S01]  /*ab40*/  IMAD.IADD R104, R104, 0x1, R105 ;  /* 0x0000000168687824 */ /* 0x000fe200078e0269 */
[----:B------:R-:W-:-:S02]  /*ab50*/  LOP3.LUT R64, R65, R64, RZ, 0x3c, !PT ;  /* 0x0000004041407212 */ /* 0x000fc400078e3cff */
[----:B------:R-:W-:Y:S02]  /*ab60*/  SHF.R.U32.HI R65, RZ, R58, R41 ;  /* 0x0000003aff417219 */ /* 0x000fe40000011629 */
[----:B------:R-:W-:Y:S02]  /*ab70*/  SHF.L.W.U32.HI R107, R107, 0x8, R107 ;  /* 0x000000086b6b7819 */ /* 0x000fe40000010e6b */
[----:B------:R-:W-:Y:S02]  /*ab80*/  SHF.L.W.U32.HI R58, R57, 0x8, R57 ;  /* 0x00000008393a7819 */ /* 0x000fe40000010e39 */
[----:B------:R-:W-:Y:S01]  /*ab90*/  SHF.L.W.U32.HI R55, R55, 0x8, R55 ;  /* 0x0000000837377819 */ /* 0x000fe20000010e37 */
[----:B------:R-:W-:Y:S01]  /*aba0*/  IMAD.IADD R56, R56, 0x1, R107 ;  /* 0x0000000138387824 */ /* 0x000fe200078e026b */
[----:B------:R-:W-:Y:S01]  /*abb0*/  SHF.L.W.U32.HI R63, R64, 0x7, R64 ;  /* 0x00000007403f7819 */ /* 0x000fe20000010e40 */
[----:B------:R-:W-:Y:S01]  /*abc0*/  IMAD.IADD R59, R59, 0x1, R58 ;  /* 0x000000013b3b7824 */ /* 0x000fe200078e023a */
[----:B------:R-:W-:-:S02]  /*abd0*/  LOP3.LUT R55, R55, R104, RZ, 0x3c, !PT ;  /* 0x0000006837377212 */ /* 0x000fc400078e3cff */
[----:B------:R-:W-:Y:S01]  /*abe0*/  LOP3.LUT R58, R58, R47, RZ, 0x3c, !PT ;  /* 0x0000002f3a3a7212 */ /* 0x000fe200078e3cff */
[----:B------:R-:W-:Y:S01]  /*abf0*/  IMAD.IADD R68, R68, 0x1, R63 ;  /* 0x0000000144447824 */ /* 0x000fe200078e023f */
[----:B------:R-:W-:Y:S01]  /*ac00*/  LEA.HI R56, R55, R56, R55, 0x10 ;  /* 0x0000003837387211 */ /* 0x000fe200078f8037 */
[----:B------:R-:W-:Y:S01]  /*ac10*/  IMAD.IADD R55, R42, 0x1, R53 ;  /* 0x000000012a377824 */ /* 0x000fe200078e0235 */
[----:B------:R-:W-:Y:S02]  /*ac20*/  LOP3.LUT R61, R61, R59, RZ, 0x3c, !PT ;  /* 0x0000003b3d3d7212 */ /* 0x000fe400078e3cff */
[----:B------:R-:W-:Y:S02]  /*ac30*/  LOP3.LUT R105, R105, R56, RZ, 0x3c, !PT ;  /* 0x0000003869697212 */ /* 0x000fe400078e3cff */
[----:B------:R-:W-:Y:S02]  /*ac40*/  SHF.L.W.U32.HI R56, R61, 0x7, R61 ;  /* 0x000000073d387819 */ /* 0x000fe40000010e3d */
[----:B------:R-:W-:-:S02]  /*ac50*/  LOP3.LUT R52, R52, R55, RZ, 0x3c, !PT ;  /* 0x0000003734347212 */ /* 0x000fc400078e3cff */
[----:B------:R-:W-:Y:S01]  /*ac60*/  LOP3.LUT R107, R107, R68, RZ, 0x3c, !PT ;  /* 0x000000446b6b7212 */ /* 0x000fe200078e3cff */
[----:B------:R-:W-:Y:S01]  /*ac70*/  IMAD.IADD R64, R56, 0x1, R39 ;  /* 0x0000000138407824 */ /* 0x000fe200078e0227 */
[----:B------:R-:W-:Y:S01]  /*ac80*/  SHF.L.W.U32.HI R39, R52, 0x10, R52 ;  /* 0x0000001034277819 */ /* 0x000fe20000010e34 */
[----:B------:R-:W-:Y:S01]  /*ac90*/  IMAD.IADD R52, R59, 0x1, R46 ;  /* 0x000000013b347824 */ /* 0x000fe200078e022e */
[----:B------:R-:W-:Y:S02]  /*aca0*/  LEA.HI R106, R107, R106, R107, 0x10 ;  /* 0x0000006a6b6a7211 */ /* 0x000fe400078f806b */
        /* <DEDUP_REMOVED lines=8> */
[----:B------:R-:W-:Y:S02]  /*ad30*/  LEA.HI R63, R63, R68, RZ, 0xc ;  /* 0x000000443f3f7211 */ /* 0x000fe400078f60ff */
[----:B------:R-:W-:Y:S02]  /*ad40*/  LOP3.LUT R54, R54, R57, RZ, 0x3c, !PT ;  /* 0x0000003936367212 */ /* 0x000fe400078e3cff */
[----:B------:R-:W-:Y:S01]  /*ad50*/  LOP3.LUT R51, R51, R52, RZ, 0x3c, !PT ;  /* 0x0000003433337212 */ /* 0x000fe200078e3cff */
[----:B------:R-:W-:Y:S01]  /*ad60*/  VIADD R42, R63, UR12 ;  /* 0x0000000c3f2a7c36 */ /* 0x000fe20008000000 */
        /* <DEDUP_REMOVED lines=20> */
[----:B------:R-:W-:Y:S01]  /*aeb0*/  ISETP.NE.U32.AND P3, PT, R65, 0x1, PT ;  /* 0x000000014100780c */ /* 0x000fe20003f65070 */
        /* <DEDUP_REMOVED lines=17> */
[----:B------:R-:W-:Y:S01]  /*afd0*/  @!P3 VIADD R42, R105, UR13 ;  /* 0x0000000d692abc36 */ /* 0x000fe20008000000 */
        /* <DEDUP_REMOVED lines=264> */
[----:B------:R-:W-:Y:S01]  /*c060*/  LOP3.LUT R39, R46, R53, RZ, 0x3c, !PT ;  /* 0x000000352e277212 */ /* 0x000fe200078e3cff */
[----:B------:R-:W-:Y:S01]  /*c070*/  VIADD R53, R53, UR13 ;  /* 0x0000000d35357c36 */ /* 0x000fe20008000000 */
[----:B------:R-:W-:Y:S02]  /*c080*/  LOP3.LUT R56, R56, R61, RZ, 0x3c, !PT ;  /* 0x0000003d38387212 */ /* 0x000fe400078e3cff */
[----:B------:R-:W-:Y:S01]  /*c090*/  LOP3.LUT R47, R47, R44, RZ, 0x3c, !PT ;  /* 0x0000002c2f2f7212 */ /* 0x000fe200078e3cff */
[----:B------:R-:W-:Y:S01]  /*c0a0*/  VIADD R44, R44, UR12 ;  /* 0x0000000c2c2c7c36 */ /* 0x000fe20008000000 */
[----:B------:R-:W-:Y:S01]  /*c0b0*/  LEA.HI R59, R38, R59, R38, 0x8 ;  /* 0x0000003b263b7211 */ /* 0x000fe200078f4026 */
[----:B------:R-:W-:Y:S01]  /*c0c0*/  IMAD.MOV.U32 R38, RZ, RZ, R40 ;  /* 0x000000ffff267224 */ /* 0x000fe200078e0028 */
[----:B------:R-:W-:-:S02]  /*c0d0*/  LEA.HI R39, R39, R50, R39, 0x8 ;  /* 0x0000003227277211 */ /* 0x000fc400078f4027 */
[----:B------:R-:W-:Y:S02]  /*c0e0*/  LEA.HI R49, R56, R49, R56, 0x8 ;  /* 0x0000003138317211 */ /* 0x000fe400078f4038 */
[----:B------:R-:W-:Y:S02]  /*c0f0*/  LEA.HI R52, R47, R52, R47, 0x8 ;  /* 0x000000342f347211 */ /* 0x000fe400078f402f */
[----:B------:R-:W-:Y:S01]  /*c100*/  LOP3.LUT R47, R48, R39, RZ, 0x3c, !PT ;  /* 0x00000027302f7212 */ /* 0x000fe200078e3cff */
[----:B------:R-:W-:Y:S01]  /*c110*/  IMAD.MOV.U32 R39, RZ, RZ, R45 ;  /* 0x000000ffff277224 */ /* 0x000fe200078e002d */
        /* <DEDUP_REMOVED lines=10> */
[----:B------:R-:W-:Y:S01]  /*c1c0*/  LEA.HI R59, R59, R32, R59, 0x7 ;  /* 0x000000203b3b7211 */ /* 0x000fe200078f383b */
        /* <DEDUP_REMOVED lines=28> */
.L_x_2542:
[----:B--2---:R-:W-:Y:S05]  /*c390*/  BSYNC.RECONVERGENT B3 ;  /* 0x0000000000037941 */ /* 0x004fea0003800200 */
.L_x_2541:
        /* <DEDUP_REMOVED lines=10> */
.L_x_2540:
[----:B------:R-:W-:-:S04]  /*c440*/  LOP3.LUT R42, R42, 0xff, RZ, 0xc0, !PT ;  /* 0x000000ff2a2a7812 */ /* 0x000fc800078ec0ff */
[C---:B------:R-:W-:Y:S02]  /*c450*/  ISETP.NE.AND P0, PT, R42.reuse, 0x1, PT ;  /* 0x000000012a00780c */ /* 0x040fe40003f05270 */
[----:B------:R-:W-:-:S11]  /*c460*/  ISETP.NE.AND P1, PT, R42, 0x1, PT ;  /* 0x000000012a00780c */ /* 0x000fd60003f25270 */
[----:B------:R-:W0:Y:S08]  /*c470*/  @!P0 LDC.64 R42, c[0x0][0x388] ;  /* 0x0000e200ff2a8b82 */ /* 0x000e300000000a00 */
[----:B------:R-:W4:Y:S08]  /*c480*/  @!P1 LDC.64 R40, c[0x0][0x388] ;  /* 0x0000e200ff289b82 */ /* 0x000f300000000a00 */
[----:B------:R-:W5:Y:S08]  /*c490*/  @!P1 LDC.64 R38, c[0x0][0x388] ;  /* 0x0000e200ff269b82 */ /* 0x000f700000000a00 */
[----:B------:R-:W1:Y:S01]  /*c4a0*/  @!P1 LDC.64 R36, c[0x0][0x388] ;  /* 0x0000e200ff249b82 */ /* 0x000e620000000a00 */
[----:B0-----:R-:W2:Y:S04]  /*c4b0*/  @!P0 LDG.E R43, desc[UR6][R42.64+0x1d8] ;  /* 0x0001d8062a2b8981 */ /* 0x001ea8000c1e1900 */
[----:B----4-:R-:W4:Y:S04]  /*c4c0*/  @!P1 LDG.E R40, desc[UR6][R40.64+0x1dc] ;  /* 0x0001dc0628289981 */ /* 0x010f28000c1e1900 */
[----:B-----5:R-:W5:Y:S04]  /*c4d0*/  @!P1 LDG.E R39, desc[UR6][R38.64+0x1e0] ;  /* 0x0001e00626279981 */ /* 0x020f68000c1e1900 */
[----:B-1----:R-:W3:Y:S01]  /*c4e0*/  @!P1 LDG.E R36, desc[UR6][R36.64+0x1e4] ;  /* 0x0001e40624249981 */ /* 0x002ee2000c1e1900 */
[----:B--2---:R-:W-:-:S02]  /*c4f0*/  @!P0 LOP3.LUT R32, R32, R43, RZ, 0x3c, !PT ;  /* 0x0000002b20208212 */ /* 0x004fc400078e3cff */
[----:B----4-:R-:W-:Y:S02]  /*c500*/  @!P1 LOP3.LUT R33, R33, R40, RZ, 0x3c, !PT ;  /* 0x0000002821219212 */ /* 0x010fe400078e3cff */
[----:B-----5:R-:W-:Y:S02]  /*c510*/  @!P1 LOP3.LUT R34, R34, R39, RZ, 0x3c, !PT ;  /* 0x0000002722229212 */ /* 0x020fe400078e3cff */
[----:B---3--:R-:W-:-:S07]  /*c520*/  @!P1 LOP3.LUT R35, R35, R36, RZ, 0x3c, !PT ;  /* 0x0000002423239212 */ /* 0x008fce00078e3cff */
.L_x_2539:
[----:B0123--:R-:W-:Y:S05]  /*c530*/  BSYNC.RECONVERGENT B1 ;  /* 0x0000000000017941 */ /* 0x00ffea0003800200 */
.L_x_2538:
[----:B------:R-:W0:Y:S01]  /*c540*/  S2R R43, SR_TID.X ;  /* 0x00000000002b7919 */ /* 0x000e220000002100 */
[----:B------:R-:W1:Y:S01]  /*c550*/  LDCU UR4, c[0x0][0x3a0] ;  /* 0x00007400ff0477ac */ /* 0x000e620008000800 */
[----:B------:R-:W-:Y:S01]  /*c560*/  BSSY.RECONVERGENT B1, `(.L_x_2544) ;  /* 0x0000310000017945 */ /* 0x000fe20003800200 */
[----:B------:R-:W-:Y:S01]  /*c570*/  IMAD.MOV.U32 R142, RZ, RZ, RZ ;  /* 0x000000ffff8e7224 */ /* 0x000fe200078e00ff */
[----:B------:R-:W2:Y:S01]  /*c580*/  S2R R40, SR_CTAID.X ;  /* 0x0000000000287919 */ /* 0x000ea20000002500 */
[----:B------:R-:W-:Y:S01]  /*c590*/  CS2R R70, SRZ ;  /* 0x0000000000467805 */ /* 0x000fe2000001ff00 */
[----:B------:R-:W-:Y:S02]  /*c5a0*/  IMAD.MOV.U32 R69, RZ, RZ, RZ ;  /* 0x000000ffff457224 */ /* 0x000fe400078e00ff */
[----:B0-----:R-:W-:Y:S02]  /*c5b0*/  IMAD.SHL.U32 R36, R43, 0x8, RZ ;  /* 0x000000082b247824 */ /* 0x001fe400078e00ff */
[----:B--2---:R-:W-:-:S03]  /*c5c0*/  IMAD.SHL.U32 R44, R40, 0x800, RZ ;  /* 0x00000800282c7824 */ /* 0x004fc600078e00ff */
[----:B------:R-:W-:Y:S02]  /*c5d0*/  LOP3.LUT R41, R36, 0x1f00, RZ, 0xc0, !PT ;  /* 0x00001f0024297812 */ /* 0x000fe400078ec0ff */
[----:B------:R-:W-:-:S04]  /*c5e0*/  LOP3.LUT R143, R44, 0x1f, R43, 0xf8, !PT ;  /* 0x0000001f2c8f7812 */ /* 0x000fc800078ef82b */
        /* <DEDUP_REMOVED lines=11> */
[----:B0-----:R-:W-:Y:S02]  /*c6a0*/  PRMT R46, R39, 0x7610, R46 ;  /* 0x00007610272e7816 */ /* 0x001fe4000000002e */
[----:B--2---:R-:W-:-:S04]  /*c6b0*/  VIMNMX.U16x2 R38, PT, PT, R36, 0xb000b, !PT ;  /* 0x000b000b24267848 */ /* 0x004fc80007fe0200 */
[----:B------:R-:W-:-:S05]  /*c6c0*/  LOP3.LUT R38, R38, 0xffff, RZ, 0xc0, !PT ;  /* 0x0000ffff26267812 */ /* 0x000fca00078ec0ff */
[----:B------:R-:W-:-:S05]  /*c6d0*/  VIADD R37, R38, 0xfffffff5 ;  /* 0xfffffff526257836 */ /* 0x000fca0000000000 */
[----:B------:R-:W-:-:S13]  /*c6e0*/  ISETP.GE.U32.AND P0, PT, R37, R36, PT ;  /* 0x000000242500720c */ /* 0x000fda0003f06070 */
[----:B-1-3--:R-:W-:Y:S05]  /*c6f0*/  @P0 BRA `(.L_x_2546) ;  /* 0x0000002c00a00947 */ /* 0x00afea0003800000 */
[----:B------:R-:W-:Y:S01]  /*c700*/  LOP3.LUT R39, R43, 0x1f, RZ, 0xc0, !PT ;  /* 0x0000001f2b277812 */ /* 0x000fe200078ec0ff */
[----:B------:R-:W-:Y:S04]  /*c710*/  BSSY.RECONVERGENT B2, `(.L_x_2546) ;  /* 0x00002e6000027945 */ /* 0x000fe80003800200 */
[----:B------:R-:W-:-:S05]  /*c720*/  IMAD R39, R40, 0x800, R39 ;  /* 0x0000080028277824 */ /* 0x000fca00078e0227 */
[----:B------:R-:W-:-:S07]  /*c730*/  IADD3 R42, PT, PT, R39, R0, R41 ;  /* 0x00000000272a7210 */ /* 0x000fce0007ffe029 */
.L_x_2549:
[----:B------:R-:W-:Y:S01]  /*c740*/  VIADD R39, R69, UR8 ;  /* 0x0000000845277c36 */ /* 0x000fe20008000000 */
[----:B------:R-:W-:Y:S01]  /*c750*/  LOP3.LUT R46, R46, 0xff, RZ, 0xc0, !PT ;  /* 0x000000ff2e2e7812 */ /* 0x000fe200078ec0ff */
[----:B------:R-:W-:Y:S01]  /*c760*/  VIADD R52, R142, UR11 ;  /* 0x0000000b8e347c36 */ /* 0x000fe20008000000 */
[----:B------:R-:W-:Y:S01]  /*c770*/  BSSY.RECONVERGENT B3, `(.L_x_2547) ;  /* 0x00002d7000037945 */ /* 0x000fe20003800200 */
[----:B------:R-:W-:Y:S01]  /*c780*/  VIADD R40, R70, UR9 ;  /* 0x0000000946287c36 */ /* 0x000fe20008000000 */
[----:B------:R-:W-:Y:S02]  /*c790*/  LOP3.LUT R38, R39, 0x1, RZ, 0x3c, !PT ;  /* 0x0000000127267812 */ /* 0x000fe400078e3cff */
[----:B------:R-:W-:Y:S01]  /*c7a0*/  ISETP.NE.AND P1, PT, R46, 0x1, PT ;  /* 0x000000012e00780c */ /* 0x000fe20003f25270 */
[----:B------:R-:W-:Y:S01]  /*c7b0*/  VIADD R46, R71, UR10 ;  /* 0x0000000a472e7c36 */ /* 0x000fe20008000000 */
        /* <DEDUP_REMOVED lines=294> */
[----:B------:R-:W-:Y:S01]  /*da20*/  LOP3.LUT R63, RZ, R37, RZ, 0x33, !PT ;  /* 0x00000025ff3f7212 */ /* 0x000fe200078e33ff */
[----:B------:R-:W-:Y:S01]  /*da30*/  IMAD.IADD R107, R107, 0x1, R104 ;  /* 0x000000016b6b7824 */ /* 0x000fe200078e0268 */
[----:B------:R-:W-:Y:S01]  /*da40*/  LOP3.LUT R67, R67, R56, RZ, 0x3c, !PT ;  /* 0x0000003843437212 */ /* 0x000fe200078e3cff */
[----:B------:R-:W-:Y:S01]  /*da50*/  IMAD.IADD R55, R58, 0x1, R57 ;  /* 0x000000013a377824 */ /* 0x000fe200078e0239 */
[----:B------:R-:W-:-:S02]  /*da60*/  LOP3.LUT R62, R62, R59, RZ, 0x3c, !PT ;  /* 0x0000003b3e3e7212 */ /* 0x000fc400078e3cff */
[----:B------:R-:W-:Y:S02]  /*da70*/  LOP3.LUT R58, R60, R107, RZ, 0x3c, !PT ;  /* 0x0000006b3c3a7212 */ /* 0x000fe400078e3cff */
[----:B------:R-:W-:Y:S02]  /*da80*/  SHF.L.W.U32.HI R60, R39, 0x10, R39 ;  /* 0x00000010273c7819 */ /* 0x000fe40000010e27 */
[----:B------:R-:W-:Y:S02]  /*da90*/  LEA.HI R144, R67, R68, R67, 0xc ;  /* 0x0000004443907211 */ /* 0x000fe400078f6043 */
[----:B------:R-:W-:Y:S02]  /*daa0*/  SHF.L.W.U32.HI R68, R62, 0xc, R62 ;  /* 0x0000000c3e447819 */ /* 0x000fe40000010e3e */
[----:B------:R-:W-:Y:S02]  /*dab0*/  LOP3.LUT R55, R64, R55, RZ, 0x3c, !PT ;  /* 0x0000003740377212 */ /* 0x000fe400078e3cff */
[----:B------:R-:W-:Y:S01]  /*dac0*/  SHF.L.W.U32.HI R64, R58, 0xc, R58 ;  /* 0x0000000c3a407819 */ /* 0x000fe20000010e3a */
[----:B------:R-:W-:Y:S01]  /*dad0*/  IMAD.IADD R58, R60, 0x1, R69 ;  /* 0x000000013c3a7824 */ /* 0x000fe200078e0245 */
[----:B------:R-:W-:Y:S01]  /*dae0*/  LEA.HI R66, R55, R66, R55, 0xc ;  /* 0x0000004237427211 */ /* 0x000fe200078f6037 */
[----:B------:R-:W-:Y:S01]  /*daf0*/  IMAD.IADD R65, R65, 0x1, R68 ;  /* 0x0000000141417824 */ /* 0x000fe200078e0244 */
[----:B------:R-:W-:Y:S01]  /*db00*/  LOP3.LUT R144, R105, R144, RZ, 0x3c, !PT ;  /* 0x0000009069907212 */ /* 0x000fe200078e3cff */
[----:B------:R-:W-:Y:S01]  /*db10*/  IMAD.IADD R61, R61, 0x1, R64 ;  /* 0x000000013d3d7824 */ /* 0x000fe200078e0240 */
[----:B------:R-:W-:-:S02]  /*db20*/  LOP3.LUT R55, R69, R58, RZ, 0x3c, !PT ;  /* 0x0000003a45377212 */ /* 0x000fc400078e3cff */
[----:B------:R-:W-:Y:S02]  /*db30*/  LOP3.LUT R106, R106, R65, RZ, 0x3c, !PT ;  /* 0x000000416a6a7212 */ /* 0x000fe400078e3cff */
[----:B------:R-:W-:Y:S01]  /*db40*/  SHF.L.W.U32.HI R62, R55, 0xc, R55 ;  /* 0x0000000c373e7819 */ /* 0x000fe20000010e37 */
[----:B------:R-:W-:Y:S01]  /*db50*/  IMAD.IADD R55, R36, 0x1, R63 ;  /* 0x0000000124377824 */ /* 0x000fe200078e023f */
[----:B------:R-:W-:Y:S02]  /*db60*/  LEA.HI R63, R106, R59, R106, 0x8 ;  /* 0x0000003b6a3f7211 */ /* 0x000fe400078f406a */
[----:B------:R-:W-:Y:S01]  /*db70*/  LOP3.LUT R104, R104, R61, RZ, 0x3c, !PT ;  /* 0x0000003d68687212 */ /* 0x000fe200078e3cff */
[----:B------:R-:W-:Y:S01]  /*db80*/  IMAD.IADD R39, R39, 0x1, R62 ;  /* 0x0000000127277824 */ /* 0x000fe200078e023e */
[----:B------:R-:W-:Y:S02]  /*db90*/  LOP3.LUT R68, R68, R63, RZ, 0x3c, !PT ;  /* 0x0000003f44447212 */ /* 0x000fe400078e3cff */
[----:B------:R-:W-:-:S02]  /*dba0*/  LEA.HI R107, R104, R107, R104, 0x8 ;  /* 0x0000006b686b7211 */ /* 0x000fc400078f4068 */
[----:B------:R-:W-:Y:S02]  /*dbb0*/  LOP3.LUT R57, R57, R66, RZ, 0x3c, !PT ;  /* 0x0000004239397212 */ /* 0x000fe400078e3cff */
[----:B------:R-:W-:Y:S02]  /*dbc0*/  SHF.L.W.U32.HI R68, R68, 0x7, R68 ;  /* 0x0000000744447819 */ /* 0x000fe40000010e44 */
[----:B------:R-:W-:Y:S01]  /*dbd0*/  LOP3.LUT R60, R60, R39, RZ, 0x3c, !PT ;  /* 0x000000273c3c7212 */ /* 0x000fe200078e3cff */
[----:B------:R-:W-:Y:S01]  /*dbe0*/  IMAD.IADD R39, R39, 0x1, R53 ;  /* 0x0000000127277824 */ /* 0x000fe200078e0235 */
[----:B------:R-:W-:Y:S01]  /*dbf0*/  LOP3.LUT R107, R64, R107, RZ, 0x3c, !PT ;  /* 0x0000006b406b7212 */ /* 0x000fe200078e3cff */
[----:B------:R-:W-:Y:S01]  /*dc00*/  IMAD.IADD R64, R61, 0x1, R68 ;  /* 0x000000013d407824 */ /* 0x000fe200078e0244 */
[----:B------:R-:W-:Y:S02]  /*dc10*/  SHF.L.W.U32.HI R65, R144, 0x8, R144 ;  /* 0x0000000890417819 */ /* 0x000fe40000010e90 */
[----:B------:R-:W-:-:S02]  /*dc20*/  SHF.L.W.U32.HI R59, R57, 0x8, R57 ;  /* 0x00000008393b7819 */ /* 0x000fc40000010e39 */
[----:B------:R-:W-:Y:S01]  /*dc30*/  SHF.L.W.U32.HI R57, R60, 0x8, R60 ;  /* 0x000000083c397819 */ /* 0x000fe20000010e3c */
[----:B------:R-:W-:Y:S01]  /*dc40*/  IMAD.IADD R56, R56, 0x1, R65 ;  /* 0x0000000138387824 */ /* 0x000fe200078e0241 */
[----:B------:R-:W-:Y:S02]  /*dc50*/  SHF.L.W.U32.HI R107, R107, 0x7, R107 ;  /* 0x000000076b6b7819 */ /* 0x000fe40000010e6b */
[----:B------:R-:W-:Y:S01]  /*dc60*/  LOP3.LUT R59, R59, R64, RZ, 0x3c, !PT ;  /* 0x000000403b3b7212 */ /* 0x000fe200078e3cff */
[----:B------:R-:W-:Y:S01]  /*dc70*/  IMAD.IADD R58, R58, 0x1, R57 ;  /* 0x000000013a3a7824 */ /* 0x000fe200078e0239 */
[----:B------:R-:W-:Y:S01]  /*dc80*/  SHF.R.U32.HI R67, RZ, R55, R45 ;  /* 0x00000037ff437219 */ /* 0x000fe2000001162d */
[----:B------:R-:W-:Y:S01]  /*dc90*/  IMAD.IADD R66, R66, 0x1, R107 ;  /* 0x0000000142427824 */ /* 0x000fe200078e026b */
[----:B------:R-:W-:Y:S02]  /*dca0*/  LEA.HI R59, R59, R56, R59, 0x10 ;  /* 0x000000383b3b7211 */ /* 0x000fe400078f803b */
[----:B------:R-:W-:-:S02]  /*dcb0*/  LOP3.LUT R62, R62, R58, RZ, 0x3c, !PT ;  /* 0x0000003a3e3e7212 */ /* 0x000fc400078e3cff */
[----:B------:R-:W-:Y:S02]  /*dcc0*/  LOP3.LUT R60, R65, R66, RZ, 0x3c, !PT ;  /* 0x00000042413c7212 */ /* 0x000fe400078e3cff */
[----:B------:R-:W-:Y:S02]  /*dcd0*/  LOP3.LUT R61, R68, R59, RZ, 0x3c, !PT ;  /* 0x0000003b443d7212 */ /* 0x000fe400078e3cff */
[----:B------:R-:W-:Y:S02]  /*dce0*/  LOP3.LUT R67, R67, 0x1, RZ, 0xc0, !PT ;  /* 0x0000000143437812 */ /* 0x000fe400078ec0ff */
[----:B------:R-:W-:Y:S02]  /*dcf0*/  SHF.L.W.U32.HI R59, R62, 0x7, R62 ;  /* 0x000000073e3b7819 */ /* 0x000fe40000010e3e */
[----:B------:R-:W-:Y:S02]  /*dd00*/  LEA.HI R60, R60, R63, R60, 0x10 ;  /* 0x0000003f3c3c7211 */ /* 0x000fe400078f803c */
[----:B------:R-:W-:Y:S01]  /*dd10*/  ISETP.NE.U32.AND P0, PT, R67, 0x1, PT ;  /* 0x000000014300780c */ /* 0x000fe20003f05070 */
[----:B------:R-:W-:Y:S01]  /*dd20*/  IMAD.IADD R63, R59, 0x1, R38 ;  /* 0x000000013b3f7824 */ /* 0x000fe200078e0226 */
[----:B------:R-:W-:-:S02]  /*dd30*/  LOP3.LUT R107, R107, R60, RZ, 0x3c, !PT ;  /* 0x0000003c6b6b7212 */ /* 0x000fc400078e3cff */
[----:B------:R-:W-:Y:S02]  /*dd40*/  LOP3.LUT R40, R40, R39, RZ, 0x3c, !PT ;  /* 0x0000002728287212 */ /* 0x000fe400078e3cff */
[----:B------:R-:W-:Y:S02]  /*dd50*/  LOP3.LUT R57, R57, R52, RZ, 0x3c, !PT ;  /* 0x0000003439397212 */ /* 0x000fe400078e3cff */
[----:B------:R-:W-:Y:S02]  /*dd60*/  LOP3.LUT R46, R46, R63, RZ, 0x3c, !PT ;  /* 0x0000003f2e2e7212 */ /* 0x000fe400078e3cff */
[----:B------:R-:W-:Y:S02]  /*dd70*/  LEA.HI R107, R107, R66, RZ, 0xc ;  /* 0x000000426b6b7211 */ /* 0x000fe400078f60ff */
[----:B------:R-:W-:Y:S02]  /*dd80*/  SHF.L.W.U32.HI R40, R40, 0x10, R40 ;  /* 0x0000001028287819 */ /* 0x000fe40000010e28 */
[----:B------:R-:W-:Y:S01]  /*dd90*/  LEA.HI R61, R61, R64, RZ, 0xc ;  /* 0x000000403d3d7211 */ /* 0x000fe200078f60ff */
[----:B------:R-:W-:Y:S01]  /*dda0*/  VIADD R38, R107, UR8 ;  /* 0x000000086b267c36 */ /* 0x000fe20008000000 */
[----:B------:R-:W-:-:S02]  /*ddb0*/  SHF.L.W.U32.HI R56, R57, 0x10, R57 ;  /* 0x0000001039387819 */ /* 0x000fc40000010e39 */
[----:B------:R-:W-:Y:S01]  /*ddc0*/  SHF.L.W.U32.HI R60, R46, 0x10, R46 ;  /* 0x000000102e3c7819 */ /* 0x000fe20000010e2e */
[----:B------:R-:W-:Y:S02]  /*ddd0*/  IMAD.IADD R46, R49, 0x1, R40 ;  /* 0x00000001312e7824 */ /* 0x000fe400078e0228 */
[----:B------:R-:W-:Y:S02]  /*dde0*/  @!P0 VIADD R38, R61, UR9 ;  /* 0x000000093d268c36 */ /* 0x000fe40008000000 */
        /* <DEDUP_REMOVED lines=311> */
[----:B------:R-:W-:Y:S02]  /*f160*/  LEA.HI R50, R63, R50, R63, 0x8 ;  /* 0x000000323f327211 */ /* 0x000fe400078f403f */
[----:B------:R-:W-:Y:S02]  /*f170*/  LEA.HI R52, R41, R52, R41, 0x8 ;  /* 0x0000003429347211 */ /* 0x000fe400078f4029 */
[----:B------:R-:W-:Y:S02]  /*f180*/  LEA.HI R61, R46, R61, R46, 0x8 ;  /* 0x0000003d2e3d7211 */ /* 0x000fe400078f402e */
[----:B------:R-:W-:Y:S02]  /*f190*/  LOP3.LUT R54, R54, R49, RZ, 0x3c, !PT ;  /* 0x0000003136367212 */ /* 0x000fe400078e3cff */
[----:B------:R-:W-:-:S02]  /*f1a0*/  LOP3.LUT R50, R47, R50, RZ, 0x3c, !PT ;  /* 0x000000322f327212 */ /* 0x000fc400078e3cff */
[----:B------:R-:W-:Y:S02]  /*f1b0*/  LOP3.LUT R51, R51, R52, RZ, 0x3c, !PT ;  /* 0x0000003433337212 */ /* 0x000fe400078e3cff */
[----:B------:R-:W-:Y:S02]  /*f1c0*/  LOP3.LUT R61, R64, R61, RZ, 0x3c, !PT ;  /* 0x0000003d403d7212 */ /* 0x000fe400078e3cff */
[----:B------:R-:W-:Y:S02]  /*f1d0*/  SHF.R.U32.HI R41, RZ, R55, R42 ;  /* 0x00000037ff297219 */ /* 0x000fe4000001162a */
[----:B------:R-:W-:Y:S01]  /*f1e0*/  LEA.HI R54, R54, R71, R54, 0x7 ;  /* 0x0000004736367211 */ /* 0x000fe200078f3836 */
[----:B------:R-:W-:Y:S01]  /*f1f0*/  VIADD R71, R40, UR10 ;  /* 0x0000000a28477c36 */ /* 0x000fe20008000000 */
[----:B------:R-:W-:Y:S01]  /*f200*/  LEA.HI R50, R50, R69, R50, 0x7 ;  /* 0x0000004532327211 */ /* 0x000fe200078f3832 */
[----:B------:R-:W-:Y:S01]  /*f210*/  VIADD R69, R39, UR8 ;  /* 0x0000000827457c36 */ /* 0x000fe20008000000 */
[----:B------:R-:W-:-:S02]  /*f220*/  LEA.HI R70, R51, R70, R51, 0x7 ;  /* 0x0000004633467211 */ /* 0x000fc400078f3833 */
[----:B------:R-:W-:Y:S02]  /*f230*/  LEA.HI R61, R61, R142, R61, 0x7 ;  /* 0x0000008e3d3d7211 */ /* 0x000fe400078f383d */
[----:B------:R-:W-:Y:S02]  /*f240*/  LOP3.LUT R57, R41, 0x1, RZ, 0xc0, !PT ;  /* 0x0000000129397812 */ /* 0x000fe400078ec0ff */
[----:B------:R-:W-:Y:S01]  /*f250*/  PRMT R46, R38, 0x7610, R46 ;  /* 0x00007610262e7816 */ /* 0x000fe2000000002e */
[----:B------:R-:W-:Y:S06]  /*f260*/  @P1 BRA `(.L_x_2548) ;  /* 0x00000000009c1947 */ /* 0x000fec0003800000 */
[----:B------:R-:W0:Y:S01]  /*f270*/  S2R R38, SR_CTAID.X ;  /* 0x0000000000267919 */ /* 0x000e220000002500 */
[C---:B------:R-:W-:Y:S01]  /*f280*/  LOP3.LUT R39, R43.reuse, 0x1f, RZ, 0xc0, !PT ;  /* 0x0000001f2b277812 */ /* 0x040fe200078ec0ff */
[----:B------:R-:W-:Y:S01]  /*f290*/  IMAD.SHL.U32 R47, R43, 0x8, RZ ;  /* 0x000000082b2f7824 */ /* 0x000fe200078e00ff */
[----:B------:R-:W1:Y:S04]  /*f2a0*/  LDC.64 R40, c[0x0][0x388] ;  /* 0x0000e200ff287b82 */ /* 0x000e680000000a00 */
[----:B------:R-:W-:Y:S01]  /*f2b0*/  LOP3.LUT R47, R47, 0x1f00, RZ, 0xc0, !PT ;  /* 0x00001f002f2f7812 */ /* 0x000fe200078ec0ff */
[----:B-1----:R-:W-:-:S04]  /*f2c0*/  IMAD.WIDE R40, R37, 0x10, R40 ;  /* 0x0000001025287825 */ /* 0x002fc800078e0228 */
[----:B0-----:R-:W-:Y:S01]  /*f2d0*/  IMAD R39, R38, 0x800, R39 ;  /* 0x0000080026277824 */ /* 0x001fe200078e0227 */
[----:B------:R-:W2:Y:S04]  /*f2e0*/  LDG.E R52, desc[UR6][R40.64+0x200] ;  /* 0x0002000628347981 */ /* 0x000ea8000c1e1900 */
[----:B------:R-:W-:Y:S01]  /*f2f0*/  IADD3 R38, PT, PT, R39, R0, R47 ;  /* 0x0000000027267210 */ /* 0x000fe20007ffe02f */
[----:B------:R-:W3:Y:S01]  /*f300*/  LDG.E R51, desc[UR6][R40.64+0x204] ;  /* 0x0002040628337981 */ /* 0x000ee2000c1e1900 */
[----:B------:R-:W-:Y:S02]  /*f310*/  SHF.R.S32.HI R39, RZ, 0x1f, R37 ;  /* 0x0000001fff277819 */ /* 0x000fe40000011425 */
[----:B------:R-:W-:Y:S01]  /*f320*/  SHF.R.U32.HI R55, RZ, R55, R38 ;  /* 0x00000037ff377219 */ /* 0x000fe20000011626 */
[----:B------:R-:W-:Y:S01]  /*f330*/  IMAD.MOV.U32 R38, RZ, RZ, 0x1bd ;  /* 0x000001bdff267424 */ /* 0x000fe200078e00ff */
[----:B------:R-:W4:Y:S02]  /*f340*/  LDG.E R47, desc[UR6][R40.64+0x1fc] ;  /* 0x0001fc06282f7981 */ /* 0x000f24000c1e1900 */
[----:B------:R-:W-:-:S02]  /*f350*/  LOP3.LUT R55, R55, 0x1, RZ, 0xc0, !PT ;  /* 0x0000000137377812 */ /* 0x000fc400078ec0ff */
[----:B------:R-:W5:Y:S02]  /*f360*/  LDG.E R56, desc[UR6][R40.64+0x208] ;  /* 0x0002080628387981 */ /* 0x000f64000c1e1900 */
[----:B------:R-:W-:-:S04]  /*f370*/  ISETP.NE.U32.AND P0, PT, R55, 0x1, PT ;  /* 0x000000013700780c */ /* 0x000fc80003f05070 */
[----:B------:R-:W-:-:S04]  /*f380*/  SEL R38, R38, 0x1a4, !P0 ;  /* 0x000001a426267807 */ /* 0x000fc80004000000 */
[----:B------:R-:W-:-:S04]  /*f390*/  IADD3 R38, P1, P2, R38, UR16, R37 ;  /* 0x0000001026267c10 */ /* 0x000fc8000fa3e025 */
[----:B------:R-:W-:-:S06]  /*f3a0*/  IADD3.X R39, PT, PT, RZ, UR17, R39, P1, P2 ;  /* 0x00000011ff277c10 */ /* 0x000fcc0008fe4427 */
[----:B------:R-:W5:Y:S01]  /*f3b0*/  LDG.E.U8 R39, desc[UR6][R38.64+0x1e8] ;  /* 0x0001e80626277981 */ /* 0x000f62000c1e1100 */
[----:B------:R-:W-:Y:S02]  /*f3c0*/  SEL R48, R50, R69, !P0 ;  /* 0x0000004532307207 */ /* 0x000fe40004000000 */
[----:B------:R-:W-:-:S04]  /*f3d0*/  SEL R49, R70, R53, !P0 ;  /* 0x0000003546317207 */ /* 0x000fc80004000000 */
[----:B--2---:R-:W-:Y:S02]  /*f3e0*/  LOP3.LUT R49, R49, R52, RZ, 0x3c, !PT ;  /* 0x0000003431317212 */ /* 0x004fe400078e3cff */
[----:B----4-:R-:W-:Y:S02]  /*f3f0*/  LOP3.LUT R47, R48, R47, RZ, 0x3c, !PT ;  /* 0x0000002f302f7212 */ /* 0x010fe400078e3cff */
[----:B------:R-:W-:Y:S02]  /*f400*/  SEL R48, R54, R71, !P0 ;  /* 0x0000004736307207 */ /* 0x000fe40004000000 */
[----:B------:R-:W-:Y:S02]  /*f410*/  SEL R69, R69, R47, !P0 ;  /* 0x0000002f45457207 */ /* 0x000fe40004000000 */
[----:B------:R-:W-:Y:S02]  /*f420*/  SEL R50, R47, R50, !P0 ;  /* 0x000000322f327207 */ /* 0x000fe40004000000 */
[----:B------:R-:W-:-:S02]  /*f430*/  SEL R47, R61, R58, !P0 ;  /* 0x0000003a3d2f7207 */ /* 0x000fc40004000000 */
[----:B---3--:R-:W-:Y:S02]  /*f440*/  LOP3.LUT R48, R48, R51, RZ, 0x3c, !PT ;  /* 0x0000003330307212 */ /* 0x008fe400078e3cff */
[----:B-----5:R-:W-:Y:S02]  /*f450*/  LOP3.LUT R47, R47, R56, RZ, 0x3c, !PT ;  /* 0x000000382f2f7212 */ /* 0x020fe400078e3cff */
[----:B------:R-:W-:Y:S02]  /*f460*/  SEL R53, R53, R49, !P0 ;  /* 0x0000003135357207 */ /* 0x000fe40004000000 */
[----:B------:R-:W-:Y:S02]  /*f470*/  SEL R70, R49, R70, !P0 ;  /* 0x0000004631467207 */ /* 0x000fe40004000000 */
[----:B------:R-:W-:Y:S02]  /*f480*/  SEL R71, R71, R48, !P0 ;  /* 0x0000003047477207 */ /* 0x000fe40004000000 */
[----:B------:R-:W-:-:S02]  /*f490*/  SEL R54, R48, R54, !P0 ;  /* 0x0000003630367207 */ /* 0x000fc40004000000 */
[----:B------:R-:W-:Y:S02]  /*f4a0*/  LOP3.LUT R39, R39, R46, RZ, 0x3c, !PT ;  /* 0x0000002e27277212 */ /* 0x000fe400078e3cff */
[----:B------:R-:W-:Y:S02]  /*f4b0*/  SEL R58, R58, R47, !P0 ;  /* 0x0000002f3a3a7207 */ /* 0x000fe40004000000 */
[----:B------:R-:W-:Y:S02]  /*f4c0*/  SEL R61, R47, R61, !P0 ;  /* 0x0000003d2f3d7207 */ /* 0x000fe40004000000 */
[----:B------:R-:W-:-:S07]  /*f4d0*/  PRMT R46, R39, 0x7610, R46 ;  /* 0x00007610272e7816 */ /* 0x000fce000000002e */
.L_x_2548:
[----:B------:R-:W-:Y:S05]  /*f4e0*/  BSYNC.RECONVERGENT B3 ;  /* 0x0000000000037941 */ /* 0x000fea0003800200 */
.L_x_2547:
[----:B------:R-:W-:Y:S01]  /*f4f0*/  VIADD R37, R37, 0x1 ;  /* 0x0000000125257836 */ /* 0x000fe20000000000 */
[----:B------:R-:W-:-:S04]  /*f500*/  ISETP.NE.U32.AND P0, PT, R57, 0x1, PT ;  /* 0x000000013900780c */ /* 0x000fc80003f05070 */
[----:B------:R-:W-:Y:S02]  /*f510*/  ISETP.GE.U32.AND P1, PT, R37, R36, PT ;  /* 0x000000242500720c */ /* 0x000fe40003f26070 */
[----:B------:R-:W-:Y:S02]  /*f520*/  SEL R142, R61, R58, !P0 ;  /* 0x0000003a3d8e7207 */ /* 0x000fe40004000000 */
[----:B------:R-:W-:Y:S02]  /*f530*/  SEL R69, R50, R69, !P0 ;  /* 0x0000004532457207 */ /* 0x000fe40004000000 */
[----:B------:R-:W-:Y:S02]  /*f540*/  SEL R70, R70, R53, !P0 ;  /* 0x0000003546467207 */ /* 0x000fe40004000000 */
[----:B------:R-:W-:-:S05]  /*f550*/  SEL R71, R54, R71, !P0 ;  /* 0x0000004736477207 */ /* 0x000fca0004000000 */
[----:B------:R-:W-:Y:S05]  /*f560*/  @!P1 BRA `(.L_x_2549) ;  /* 0xffffffd000749947 */ /* 0x000fea000383ffff */
[----:B------:R-:W-:Y:S05]  /*f570*/  BSYNC.RECONVERGENT B2 ;  /* 0x0000000000027941 */ /* 0x000fea0003800200 */
.L_x_2546:
        /* <DEDUP_REMOVED lines=14> */
.L_x_2545:
[----:B------:R-:W-:Y:S05]  /*f660*/  BSYNC.RECONVERGENT B1 ;  /* 0x0000000000017941 */ /* 0x000fea0003800200 */
.L_x_2544:
        /* <DEDUP_REMOVED lines=14> */
[----:B0-----:R-:W-:Y:S02]  /*f750*/  PRMT R48, R39, 0x7610, R48 ;  /* 0x0000761027307816 */ /* 0x001fe40000000030 */
[----:B--2---:R-:W-:-:S04]  /*f760*/  VIMNMX.U16x2 R38, PT, PT, R36, 0xb000b, !PT ;  /* 0x000b000b24267848 */ /* 0x004fc80007fe0200 */
[----:B------:R-:W-:-:S05]  /*f770*/  LOP3.LUT R38, R38, 0xffff, RZ, 0xc0, !PT ;  /* 0x0000ffff26267812 */ /* 0x000fca00078ec0ff */
[----:B------:R-:W-:-:S05]  /*f780*/  VIADD R37, R38, 0xfffffff5 ;  /* 0xfffffff526257836 */ /* 0x000fca0000000000 */
[----:B------:R-:W-:-:S13]  /*f790*/  ISETP.GE.U32.AND P0, PT, R37, R36, PT ;  /* 0x000000242500720c */ /* 0x000fda0003f06070 */
[----:B-1-3--:R-:W-:Y:S05]  /*f7a0*/  @P0 BRA `(.L_x_2552) ;  /* 0x0000002c00c40947 */ /* 0x00afea0003800000 */
[----:B------:R-:W0:Y:S01]  /*f7b0*/  S2R R143, SR_TID.X ;  /* 0x00000000008f7919 */ /* 0x000e220000002100 */
[----:B------:R-:W-:Y:S01]  /*f7c0*/  BSSY.RECONVERGENT B2, `(.L_x_2552) ;  /* 0x00002ef000027945 */ /* 0x000fe20003800200 */
[----:B------:R-:W1:Y:S01]  /*f7d0*/  S2R R41, SR_CTAID.X ;  /* 0x0000000000297919 */ /* 0x000e620000002500 */
[C---:B0-----:R-:W-:Y:S01]  /*f7e0*/  LOP3.LUT R38, R143.reuse, 0x1f, RZ, 0xc0, !PT ;  /* 0x0000001f8f267812 */ /* 0x041fe200078ec0ff */
[----:B------:R-:W-:Y:S01]  /*f7f0*/  IMAD.SHL.U32 R39, R143, 0x8, RZ ;  /* 0x000000088f277824 */ /* 0x000fe200078e00ff */
[----:B------:R-:W-:-:S03]  /*f800*/  LOP3.LUT R143, R44, 0x1f, R143, 0xf8, !PT ;  /* 0x0000001f2c8f7812 */ /* 0x000fc600078ef88f */
[----:B-1----:R-:W-:Y:S01]  /*f810*/  IMAD R38, R41, 0x800, R38 ;  /* 0x0000080029267824 */ /* 0x002fe200078e0226 */
[----:B------:R-:W-:-:S04]  /*f820*/  LOP3.LUT R39, R39, 0x1f00, RZ, 0xc0, !PT ;  /* 0x00001f0027277812 */ /* 0x000fc800078ec0ff */
[-CC-:B------:R-:W-:Y:S02]  /*f830*/  IADD3 R42, PT, PT, R38, R0.reuse, R39.reuse ;  /* 0x00000000262a7210 */ /* 0x180fe40007ffe027 */
[----:B------:R-:W-:-:S07]  /*f840*/  IADD3 R43, PT, PT, R143, R0, R39 ;  /* 0x000000008f2b7210 */ /* 0x000fce0007ffe027 */
.L_x_2555:
[----:B------:R-:W0:Y:S01]  /*f850*/  LDCU.128 UR20, c[0x3][URZ] ;  /* 0x00c00000ff1477ac */ /* 0x000e220008000c00 */
[----:B------:R-:W-:Y:S01]  /*f860*/  LOP3.LUT R48, R48, 0xff, RZ, 0xc0, !PT ;  /* 0x000000ff30307812 */ /* 0x000fe200078ec0ff */
[----:B------:R-:W-:Y:S03]  /*f870*/  BSSY.RECONVERGENT B3, `(.L_x_2553) ;  /* 0x00002db000037945 */ /* 0x000fe60003800200 */
[----:B------:R-:W-:Y:S01]  /*f880*/  ISETP.NE.AND P1, PT, R48, 0x1, PT ;  /* 0x000000013000780c */ /* 0x000fe20003f25270 */
[----:B0-----:R-:W-:Y:S02]  /*f890*/  VIADD R52, R106, UR20 ;  /* 0x000000146a347c36 */ /* 0x001fe40008000000 */
[----:B------:R-:W-:Y:S02]  /*f8a0*/  VIADD R50, R105, UR23 ;  /* 0x0000001769327c36 */ /* 0x000fe40008000000 */
        /* <DEDUP_REMOVED lines=301> */
[----:B------:R-:W-:Y:S02]  /*10b80*/  SHF.L.W.U32.HI R61, R52, 0x10, R52 ;  /* 0x00000010343d7819 */ /* 0x000fe40000010e34 */
[----:B------:R-:W-:Y:S02]  /*10b90*/  LOP3.LUT R65, R65, R56, RZ, 0x3c, !PT ;  /* 0x0000003841417212 */ /* 0x000fe400078e3cff */
[----:B------:R-:W-:Y:S01]  /*10ba0*/  LEA.HI R66, R57, R66, R57, 0xc ;  /* 0x0000004239427211 */ /* 0x000fe200078f6039 */
[----:B------:R-:W-:Y:S01]  /*10bb0*/  IMAD.IADD R57, R61, 0x1, R106 ;  /* 0x000000013d397824 */ /* 0x000fe200078e026a */
[----:B------:R-:W-:Y:S02]  /*10bc0*/  SHF.L.W.U32.HI R60, R60, 0xc, R60 ;  /* 0x0000000c3c3c7819 */ /* 0x000fe40000010e3c */
[----:B------:R-:W-:-:S02]  /*10bd0*/  SHF.L.W.U32.HI R58, R65, 0xc, R65 ;  /* 0x0000000c413a7819 */ /* 0x000fc40000010e41 */
[----:B------:R-:W-:Y:S01]  /*10be0*/  LOP3.LUT R149, R149, R54, RZ, 0x3c, !PT ;  /* 0x0000003695957212 */ /* 0x000fe200078e3cff */
[----:B------:R-:W-:Y:S01]  /*10bf0*/  IMAD.IADD R62, R53, 0x1, R60 ;  /* 0x00000001353e7824 */ /* 0x000fe200078e023c */
[----:B------:R-:W-:Y:S01]  /*10c00*/  LOP3.LUT R53, R106, R57, RZ, 0x3c, !PT ;  /* 0x000000396a357212 */ /* 0x000fe200078e3cff */
[----:B------:R-:W-:Y:S01]  /*10c10*/  IMAD.IADD R63, R59, 0x1, R58 ;  /* 0x000000013b3f7824 */ /* 0x000fe200078e023a */
[----:B------:R-:W-:Y:S02]  /*10c20*/  LEA.HI R146, R149, R146, R149, 0xc ;  /* 0x0000009295927211 */ /* 0x000fe400078f6095 */
[----:B------:R-:W-:Y:S02]  /*10c30*/  SHF.L.W.U32.HI R59, R53, 0xc, R53 ;  /* 0x0000000c353b7819 */ /* 0x000fe40000010e35 */
[----:B------:R-:W-:Y:S02]  /*10c40*/  LOP3.LUT R65, R64, R63, RZ, 0x3c, !PT ;  /* 0x0000003f40417212 */ /* 0x000fe400078e3cff */
[----:B------:R-:W-:Y:S01]  /*10c50*/  LOP3.LUT R62, R67, R62, RZ, 0x3c, !PT ;  /* 0x0000003e433e7212 */ /* 0x000fe200078e3cff */
[----:B------:R-:W-:Y:S01]  /*10c60*/  IMAD.IADD R52, R52, 0x1, R59 ;  /* 0x0000000134347824 */ /* 0x000fe200078e023b */
[----:B------:R-:W-:-:S02]  /*10c70*/  LEA.HI R65, R65, R56, R65, 0x8 ;  /* 0x0000003841417211 */ /* 0x000fc400078f4041 */
[----:B------:R-:W-:Y:S02]  /*10c80*/  LEA.HI R145, R62, R145, R62, 0x8 ;  /* 0x000000913e917211 */ /* 0x000fe400078f403e */
        /* <DEDUP_REMOVED lines=13> */
[----:B------:R-:W-:Y:S01]  /*10d60*/  LOP3.LUT R147, RZ, R37, RZ, 0x33, !PT ;  /* 0x00000025ff937212 */ /* 0x000fe200078e33ff */
        /* <DEDUP_REMOVED lines=8> */
[----:B------:R-:W-:Y:S02]  /*10df0*/  LOP3.LUT R58, R67, R66, RZ, 0x3c, !PT ;  /* 0x00000042433a7212 */ /* 0x000fe400078e3cff */
[----:B------:R-:W-:Y:S02]  /*10e00*/  LEA.HI R55, R55, R54, R55, 0x10 ;  /* 0x0000003637377211 */ /* 0x000fe400078f8037 */
[----:B------:R-:W-:Y:S02]  /*10e10*/  LOP3.LUT R56, R56, R49, RZ, 0x3c, !PT ;  /* 0x0000003138387212 */ /* 0x000fe400078e3cff */
[----:B------:R-:W-:Y:S02]  /*10e20*/  SHF.R.U32.HI R64, RZ, R53, R43 ;  /* 0x00000035ff407219 */ /* 0x000fe4000001162b */
[----:B------:R-:W-:Y:S02]  /*10e30*/  LOP3.LUT R54, R40, R61, RZ, 0x3c, !PT ;  /* 0x0000003d28367212 */ /* 0x000fe400078e3cff */
[----:B------:R-:W-:-:S02]  /*10e40*/  SHF.L.W.U32.HI R40, R51, 0x10, R51 ;  /* 0x0000001033287819 */ /* 0x000fc40000010e33 */
[----:B------:R-:W-:Y:S02]  /*10e50*/  LEA.HI R58, R58, R145, R58, 0x10 ;  /* 0x000000913a3a7211 */ /* 0x000fe400078f803a */
[----:B------:R-:W-:Y:S01]  /*10e60*/  SHF.L.W.U32.HI R56, R56, 0x10, R56 ;  /* 0x0000001038387819 */ /* 0x000fe20000010e38 */
[----:B------:R-:W-:Y:S01]  /*10e70*/  IMAD.IADD R39, R39, 0x1, R40 ;  /* 0x0000000127277824 */ /* 0x000fe200078e0228 */
[----:B------:R-:W-:Y:S02]  /*10e80*/  LOP3.LUT R64, R64, 0x1, RZ, 0xc0, !PT ;  /* 0x0000000140407812 */ /* 0x000fe400078ec0ff */
[----:B------:R-:W-:Y:S01]  /*10e90*/  SHF.L.W.U32.HI R63, R54, 0x10, R54 ;  /* 0x00000010363f7819 */ /* 0x000fe20000010e36 */
[----:B------:R-:W-:Y:S01]  /*10ea0*/  IMAD.IADD R54, R41, 0x1, R56 ;  /* 0x0000000129367824 */ /* 0x000fe200078e0238 */
[----:B------:R-:W-:Y:S01]  /*10eb0*/  LOP3.LUT R65, R65, R58, RZ, 0x3c, !PT ;  /* 0x0000003a41417212 */ /* 0x000fe200078e3cff */
[----:B------:R-:W-:Y:S01]  /*10ec0*/  IMAD.IADD R58, R57, 0x1, R38 ;  /* 0x00000001393a7824 */ /* 0x000fe200078e0226 */
[----:B------:R-:W-:-:S02]  /*10ed0*/  ISETP.NE.U32.AND P0, PT, R64, 0x1, PT ;  /* 0x000000014000780c */ /* 0x000fc40003f05070 */
[----:B------:R-:W-:Y:S01]  /*10ee0*/  LOP3.LUT R55, R60, R55, RZ, 0x3c, !PT ;  /* 0x000000373c377212 */ /* 0x000fe200078e3cff */
[----:B------:R-:W-:Y:S01]  /*10ef0*/  IMAD.IADD R60, R44, 0x1, R63 ;  /* 0x000000012c3c7824 */ /* 0x000fe200078e023f */
[----:B------:R-:W-:Y:S02]  /*10f00*/  LOP3.LUT R46, R46, R39, RZ, 0x3c, !PT ;  /* 0x000000272e2e7212 */ /* 0x000fe400078e3cff */
[----:B------:R-:W-:Y:S02]  /*10f10*/  LOP3.LUT R45, R45, R54, RZ, 0x3c, !PT ;  /* 0x000000362d2d7212 */ /* 0x000fe400078e3cff */
[----:B------:R-:W-:Y:S02]  /*10f20*/  LOP3.LUT R47, R47, R58, RZ, 0x3c, !PT ;  /* 0x0000003a2f2f7212 */ /* 0x000fe400078e3cff */
[----:B------:R-:W-:Y:S02]  /*10f30*/  LOP3.LUT R59, R59, R60, RZ, 0x3c, !PT ;  /* 0x0000003c3b3b7212 */ /* 0x000fe400078e3cff */
[----:B------:R-:W-:-:S02]  /*10f40*/  LEA.HI R65, R65, R66, RZ, 0xc ;  /* 0x0000004241417211 */ /* 0x000fc400078f60ff */
[----:B------:R-:W-:Y:S02]  /*10f50*/  LEA.HI R55, R55, R62, RZ, 0xc ;  /* 0x0000003e37377211 */ /* 0x000fe400078f60ff */
[----:B------:R-:W-:Y:S01]  /*10f60*/  SHF.L.W.U32.HI R41, R46, 0xc, R46 ;  /* 0x0000000c2e297819 */ /* 0x000fe20000010e2e */
[----:B------:R-:W-:Y:S01]  /*10f70*/  VIADD R50, R65, UR20 ;  /* 0x0000001441327c36 */ /* 0x000fe20008000000 */
[----:B------:R-:W-:Y:S01]  /*10f80*/  SHF.L.W.U32.HI R44, R45, 0xc, R45 ;  /* 0x0000000c2d2c7819 */ /* 0x000fe20000010e2d */
[----:B------:R-:W-:Y:S01]  /*10f90*/  @!P0 VIADD R50, R55, UR21 ;  /* 0x0000001537328c36 */ /* 0x000fe20008000000 */
        /* <DEDUP_REMOVED lines=311> */
[----:B------:R-:W-:Y:S02]  /*12310*/  SHF.R.U32.HI R38, RZ, R53, R42 ;  /* 0x00000035ff267219 */ /* 0x000fe4000001162a */
[----:B------:R-:W-:Y:S02]  /*12320*/  LEA.HI R52, R48, R107, R48, 0x7 ;  /* 0x0000006b30347211 */ /* 0x000fe400078f3830 */
[----:B------:R-:W-:Y:S02]  /*12330*/  LEA.HI R55, R55, R104, R55, 0x7 ;  /* 0x0000006837377211 */ /* 0x000fe400078f3837 */
[----:B------:R-:W-:Y:S02]  /*12340*/  LEA.HI R56, R56, R105, R56, 0x7 ;  /* 0x0000006938387211 */ /* 0x000fe400078f3838 */
[----:B------:R-:W-:Y:S02]  /*12350*/  LEA.HI R65, R65, R106, R65, 0x7 ;  /* 0x0000006a41417211 */ /* 0x000fe400078f3841 */
[----:B------:R-:W-:-:S02]  /*12360*/  LOP3.LUT R57, R38, 0x1, RZ, 0xc0, !PT ;  /* 0x0000000126397812 */ /* 0x000fc400078ec0ff */
[----:B------:R-:W-:Y:S01]  /*12370*/  PRMT R48, R50, 0x7610, R48 ;  /* 0x0000761032307816 */ /* 0x000fe20000000030 */
[----:B------:R-:W-:Y:S06]  /*12380*/  @P1 BRA `(.L_x_2554) ;  /* 0x0000000000a41947 */ /* 0x000fec0003800000 */
[----:B------:R-:W0:Y:S01]  /*12390*/  S2R R39, SR_TID.X ;  /* 0x0000000000277919 */ /* 0x000e220000002100 */
[----:B------:R-:W1:Y:S01]  /*123a0*/  LDC.64 R40, c[0x0][0x388] ;  /* 0x0000e200ff287b82 */ /* 0x000e620000000a00 */
[----:B------:R-:W2:Y:S01]  /*123b0*/  LDCU.64 UR4, c[0x0][0x388] ;  /* 0x00007100ff0477ac */ /* 0x000ea20008000a00 */
[----:B------:R-:W3:Y:S01]  /*123c0*/  S2R R38, SR_CTAID.X ;  /* 0x0000000000267919 */ /* 0x000ee20000002500 */
[----:B-1----:R-:W-:-:S05]  /*123d0*/  IMAD.WIDE R40, R37, 0x10, R40 ;  /* 0x0000001025287825 */ /* 0x002fca00078e0228 */
[----:B------:R-:W4:Y:S01]  /*123e0*/  LDG.E R54, desc[UR6][R40.64+0x3e8] ;  /* 0x0003e80628367981 */ /* 0x000f22000c1e1900 */
[C---:B0-----:R-:W-:Y:S01]  /*123f0*/  LOP3.LUT R49, R39.reuse, 0x1f, RZ, 0xc0, !PT ;  /* 0x0000001f27317812 */ /* 0x041fe200078ec0ff */
[----:B------:R-:W-:Y:S02]  /*12400*/  IMAD.SHL.U32 R39, R39, 0x8, RZ ;  /* 0x0000000827277824 */ /* 0x000fe400078e00ff */
[----:B------:R-:W5:Y:S02]  /*12410*/  LDG.E R58, desc[UR6][R40.64+0x3f0] ;  /* 0x0003f006283a7981 */ /* 0x000f64000c1e1900 */
[----:B---3--:R-:W-:Y:S01]  /*12420*/  IMAD R49, R38, 0x800, R49 ;  /* 0x0000080026317824 */ /* 0x008fe200078e0231 */
[----:B------:R-:W-:-:S04]  /*12430*/  LOP3.LUT R39, R39, 0x1f00, RZ, 0xc0, !PT ;  /* 0x00001f0027277812 */ /* 0x000fc800078ec0ff */
[----:B------:R-:W-:Y:S02]  /*12440*/  IADD3 R38, PT, PT, R49, R0, R39 ;  /* 0x0000000031267210 */ /* 0x000fe40007ffe027 */
[----:B------:R-:W-:Y:S01]  /*12450*/  SHF.R.S32.HI R39, RZ, 0x1f, R37 ;  /* 0x0000001fff277819 */ /* 0x000fe20000011425 */
[----:B------:R-:W3:Y:S01]  /*12460*/  LDG.E R49, desc[UR6][R40.64+0x3e4] ;  /* 0x0003e40628317981 */ /* 0x000ee2000c1e1900 */
[----:B------:R-:W-:Y:S01]  /*12470*/  SHF.R.U32.HI R53, RZ, R53, R38 ;  /* 0x00000035ff357219 */ /* 0x000fe20000011626 */
[----:B------:R-:W-:-:S03]  /*12480*/  IMAD.MOV.U32 R38, RZ, RZ, 0x1bd ;  /* 0x000001bdff267424 */ /* 0x000fc600078e00ff */
[----:B------:R-:W-:-:S04]  /*12490*/  LOP3.LUT R53, R53, 0x1, RZ, 0xc0, !PT ;  /* 0x0000000135357812 */ /* 0x000fc800078ec0ff */
[----:B------:R-:W-:Y:S02]  /*124a0*/  ISETP.NE.U32.AND P0, PT, R53, 0x1, PT ;  /* 0x000000013500780c */ /* 0x000fe40003f05070 */
[----:B------:R-:W5:Y:S02]  /*124b0*/  LDG.E R53, desc[UR6][R40.64+0x3ec] ;  /* 0x0003ec0628357981 */ /* 0x000f64000c1e1900 */
[----:B------:R-:W-:-:S04]  /*124c0*/  SEL R38, R38, 0x1a4, !P0 ;  /* 0x000001a426267807 */ /* 0x000fc80004000000 */
[----:B--2---:R-:W-:-:S04]  /*124d0*/  IADD3 R38, P1, P2, R38, UR4, R37 ;  /* 0x0000000426267c10 */ /* 0x004fc8000fa3e025 */
[----:B------:R-:W-:-:S06]  /*124e0*/  IADD3.X R39, PT, PT, RZ, UR5, R39, P1, P2 ;  /* 0x00000005ff277c10 */ /* 0x000fcc0008fe4427 */
[----:B------:R-:W2:Y:S01]  /*124f0*/  LDG.E.U8 R39, desc[UR6][R38.64+0x3d0] ;  /* 0x0003d00626277981 */ /* 0x000ea2000c1e1100 */
[----:B------:R-:W-:Y:S02]  /*12500*/  SEL R50, R65, R44, !P0 ;  /* 0x0000002c41327207 */ /* 0x000fe40004000000 */
[----:B------:R-:W-:-:S04]  /*12510*/  SEL R51, R52, R45, !P0 ;  /* 0x0000002d34337207 */ /* 0x000fc80004000000 */
[----:B----4-:R-:W-:Y:S02]  /*12520*/  LOP3.LUT R51, R51, R54, RZ, 0x3c, !PT ;  /* 0x0000003633337212 */ /* 0x010fe400078e3cff */
[----:B---3--:R-:W-:Y:S02]  /*12530*/  LOP3.LUT R49, R50, R49, RZ, 0x3c, !PT ;  /* 0x0000003132317212 */ /* 0x008fe400078e3cff */
[----:B------:R-:W-:Y:S02]  /*12540*/  SEL R50, R55, R46, !P0 ;  /* 0x0000002e37327207 */ /* 0x000fe40004000000 */
[----:B------:R-:W-:Y:S02]  /*12550*/  SEL R44, R44, R49, !P0 ;  /* 0x000000312c2c7207 */ /* 0x000fe40004000000 */
[----:B------:R-:W-:Y:S02]  /*12560*/  SEL R65, R49, R65, !P0 ;  /* 0x0000004131417207 */ /* 0x000fe40004000000 */
[----:B------:R-:W-:-:S02]  /*12570*/  SEL R49, R56, R47, !P0 ;  /* 0x0000002f38317207 */ /* 0x000fc40004000000 */
[----:B-----5:R-:W-:Y:S02]  /*12580*/  LOP3.LUT R50, R50, R53, RZ, 0x3c, !PT ;  /* 0x0000003532327212 */ /* 0x020fe400078e3cff */
[----:B------:R-:W-:Y:S02]  /*12590*/  LOP3.LUT R49, R49, R58, RZ, 0x3c, !PT ;  /* 0x0000003a31317212 */ /* 0x000fe400078e3cff */
[----:B------:R-:W-:Y:S02]  /*125a0*/  SEL R45, R45, R51, !P0 ;  /* 0x000000332d2d7207 */ /* 0x000fe40004000000 */
[----:B------:R-:W-:Y:S02]  /*125b0*/  SEL R52, R51, R52, !P0 ;  /* 0x0000003433347207 */ /* 0x000fe40004000000 */
[----:B------:R-:W-:Y:S02]  /*125c0*/  SEL R46, R46, R50, !P0 ;  /* 0x000000322e2e7207 */ /* 0x000fe40004000000 */
[----:B------:R-:W-:-:S02]  /*125d0*/  SEL R55, R50, R55, !P0 ;  /* 0x0000003732377207 */ /* 0x000fc40004000000 */
[----:B------:R-:W-:Y:S02]  /*125e0*/  SEL R47, R47, R49, !P0 ;  /* 0x000000312f2f7207 */ /* 0x000fe40004000000 */
[----:B--2---:R-:W-:Y:S02]  /*125f0*/  LOP3.LUT R39, R39, R48, RZ, 0x3c, !PT ;  /* 0x0000003027277212 */ /* 0x004fe400078e3cff */
[----:B------:R-:W-:Y:S02]  /*12600*/  SEL R56, R49, R56, !P0 ;  /* 0x0000003831387207 */ /* 0x000fe40004000000 */
[----:B------:R-:W-:-:S07]  /*12610*/  PRMT R48, R39, 0x7610, R48 ;  /* 0x0000761027307816 */ /* 0x000fce0000000030 */
.L_x_2554:
[----:B------:R-:W-:Y:S05]  /*12620*/  BSYNC.RECONVERGENT B3 ;  /* 0x0000000000037941 */ /* 0x000fea0003800200 */
.L_x_2553:
        /* <DEDUP_REMOVED lines=9> */
.L_x_2552:
        /* <DEDUP_REMOVED lines=14> */
.L_x_2551:
[----:B------:R-:W-:Y:S05]  /*127a0*/  BSYNC.RECONVERGENT B1 ;  /* 0x0000000000017941 */ /* 0x000fea0003800200 */
.L_x_2550:
[----:B------:R-:W0:Y:S01]  /*127b0*/  S2R R148, SR_TID.X ;  /* 0x0000000000947919 */ /* 0x000e220000002100 */
[----:B------:R-:W-:Y:S01]  /*127c0*/  BSSY B1, `(.L_x_2556) ;  /* 0x000008a000017945 */ /* 0x000fe20003800000 */
[----:B------:R-:W-:Y:S01]  /*127d0*/  IMAD.MOV.U32 R144, RZ, RZ, RZ ;  /* 0x000000ffff907224 */ /* 0x000fe200078e00ff */
[----:B------:R-:W1:Y:S01]  /*127e0*/  S2R R37, SR_CTAID.X ;  /* 0x0000000000257919 */ /* 0x000e620000002500 */
[C---:B0-----:R-:W-:Y:S02]  /*127f0*/  IMAD.SHL.U32 R149, R148.reuse, 0x8, RZ ;  /* 0x0000000894957824 */ /* 0x041fe400078e00ff */
[----:B------:R-:W-:-:S03]  /*12800*/  IMAD.SHL.U32 R148, R148, 0x10, RZ ;  /* 0x0000001094947824 */ /* 0x000fc600078e00ff */
[----:B------:R-:W-:Y:S02]  /*12810*/  LOP3.LUT R149, R149, 0x1f00, RZ, 0xc0, !PT ;  /* 0x00001f0095957812 */ /* 0x000fe400078ec0ff */
[----:B------:R-:W-:-:S03]  /*12820*/  LOP3.LUT R148, R148, 0x1f0, RZ, 0xc0, !PT ;  /* 0x000001f094947812 */ /* 0x000fc600078ec0ff */
[----:B------:R-:W-:-:S04]  /*12830*/  IMAD.IADD R146, R149, 0x1, R0 ;  /* 0x0000000195927824 */ /* 0x000fc800078e0200 */
[----:B-1----:R-:W-:-:S07]  /*12840*/  IMAD R146, R37, 0x800, R146 ;  /* 0x0000080025927824 */ /* 0x002fce00078e0292 */
.L_x_2559:
[----:B------:R-:W-:-:S05]  /*12850*/  IMAD.IADD R36, R146, 0x1, R144 ;  /* 0x0000000192247824 */ /* 0x000fca00078e0290 */
[----:B------:R-:W-:-:S13]  /*12860*/  ISETP.GE.AND P0, PT, R36, UR18, PT ;  /* 0x0000001224007c0c */ /* 0x000fda000bf06270 */
[----:B------:R-:W-:Y:S05]  /*12870*/  @P0 BRA `(.L_x_2557) ;  /* 0x0000000400f80947 */ /* 0x000fea0003800000 */
[----:B------:R-:W0:Y:S01]  /*12880*/  LDC.64 R36, c[0x0][0x380] ;  /* 0x0000e000ff247b82 */ /* 0x000e220000000a00 */
[----:B------:R-:W-:Y:S01]  /*12890*/  IMAD.IADD R39, R146, 0x1, R144 ;  /* 0x0000000192277824 */ /* 0x000fe200078e0290 */
[----:B------:R-:W-:-:S03]  /*128a0*/  UMOV UR4, 0xffffffff ;  /* 0xffffffff00047882 */ /* 0x000fc60000000000 */
        /* <DEDUP_REMOVED lines=16> */
[----:B------:R-:W-:Y:S01]  /*129b0*/  SHFL.IDX PT, R68, R32, R144, 0x1f ;  /* 0x00001f9020447589 */ /* 0x000fe200000e0000 */
[----:B--2---:R-:W-:-:S02]  /*129c0*/  LOP3.LUT R2, R2, R37, R151, 0x78, !PT ;  /* 0x0000002502027212 */ /* 0x004fc400078e7897 */
[--C-:B0-----:R-:W-:Y:S02]  /*129d0*/  LOP3.LUT R5, R5, R38, R150.reuse, 0x78, !PT ;  /* 0x0000002605057212 */ /* 0x101fe400078e7896 */
[--C-:B---3--:R-:W-:Y:S02]  /*129e0*/  LOP3.LUT R6, R6, R41, R151.reuse, 0x78, !PT ;  /* 0x0000002906067212 */ /* 0x108fe400078e7897 */
[--C-:B------:R-:W-:Y:S02]  /*129f0*/  LOP3.LUT R9, R9, R42, R150.reuse, 0x78, !PT ;  /* 0x0000002a09097212 */ /* 0x100fe400078e7896 */
[--C-:B----4-:R-:W-:Y:S02]  /*12a00*/  LOP3.LUT R10, R10, R45, R151.reuse, 0x78, !PT ;  /* 0x0000002d0a0a7212 */ /* 0x110fe400078e7897 */
[----:B------:R-:W-:Y:S02]  /*12a10*/  LOP3.LUT R13, R13, R46, R150, 0x78, !PT ;  /* 0x0000002e0d0d7212 */ /* 0x000fe400078e7896 */
[----:B-----5:R-:W-:-:S02]  /*12a20*/  LOP3.LUT R14, R14, R49, R151, 0x78, !PT ;  /* 0x000000310e0e7212 */ /* 0x020fc400078e7897 */
[--C-:B------:R-:W-:Y:S02]  /*12a30*/  LOP3.LUT R17, R17, R50, R150.reuse, 0x78, !PT ;  /* 0x0000003211117212 */ /* 0x100fe400078e7896 */
[--C-:B------:R-:W-:Y:S02]  /*12a40*/  LOP3.LUT R18, R18, R53, R151.reuse, 0x78, !PT ;  /* 0x0000003512127212 */ /* 0x100fe400078e7897 */
[--C-:B------:R-:W-:Y:S02]  /*12a50*/  LOP3.LUT R21, R21, R54, R150.reuse, 0x78, !PT ;  /* 0x0000003615157212 */ /* 0x100fe400078e7896 */
[--C-:B------:R-:W-:Y:S02]  /*12a60*/  LOP3.LUT R22, R22, R57, R151.reuse, 0x78, !PT ;  /* 0x0000003916167212 */ /* 0x100fe400078e7897 */
[----:B------:R-:W-:Y:S02]  /*12a70*/  LOP3.LUT R25, R25, R58, R150, 0x78, !PT ;  /* 0x0000003a19197212 */ /* 0x000fe400078e7896 */
[----:B------:R-:W-:-:S02]  /*12a80*/  LOP3.LUT R26, R26, R61, R151, 0x78, !PT ;  /* 0x0000003d1a1a7212 */ /* 0x000fc400078e7897 */
[--C-:B------:R-:W-:Y:S02]  /*12a90*/  LOP3.LUT R29, R29, R62, R150.reuse, 0x78, !PT ;  /* 0x0000003e1d1d7212 */ /* 0x100fe400078e7896 */
[----:B------:R-:W-:Y:S02]  /*12aa0*/  LOP3.LUT R30, R30, R65, R151, 0x78, !PT ;  /* 0x000000411e1e7212 */ /* 0x000fe400078e7897 */
[----:B------:R-:W-:Y:S01]  /*12ab0*/  LOP3.LUT R73, R73, R66, R150, 0x78, !PT ;  /* 0x0000004249497212 */ /* 0x000fe200078e7896 */
[----:B------:R-:W0:Y:S01]  /*12ac0*/  SHFL.IDX PT, R151, R70, R144, 0x1f ;  /* 0x00001f9046977589 */ /* 0x000e2200000e0000 */
[--C-:B-1----:R-:W-:Y:S02]  /*12ad0*/  LOP3.LUT R4, R4, R39, R153.reuse, 0x78, !PT ;  /* 0x0000002704047212 */ /* 0x102fe400078e7899 */
[--C-:B------:R-:W-:Y:S01]  /*12ae0*/  LOP3.LUT R8, R8, R43, R153.reuse, 0x78, !PT ;  /* 0x0000002b08087212 */ /* 0x100fe200078e7899 */
[----:B------:R-:W1:Y:S01]  /*12af0*/  SHFL.IDX PT, R150, R71, R144, 0x1f ;  /* 0x00001f9047967589 */ /* 0x000e6200000e0000 */
        /* <DEDUP_REMOVED lines=8> */
[--C-:B------:R-:W-:Y:S02]  /*12b80*/  LOP3.LUT R79, R79, R40, R152.reuse, 0x78, !PT ;  /* 0x000000284f4f7212 */ /* 0x100fe400078e7898 */
[--C-:B------:R-:W-:Y:S02]  /*12b90*/  LOP3.LUT R83, R83, R44, R152.reuse, 0x78, !PT ;  /* 0x0000002c53537212 */ /* 0x100fe400078e7898 */
[--C-:B------:R-:W-:Y:S02]  /*12ba0*/  LOP3.LUT R87, R87, R48, R152.reuse, 0x78, !PT ;  /* 0x0000003057577212 */ /* 0x100fe400078e7898 */
[--C-:B------:R-:W-:Y:S02]  /*12bb0*/  LOP3.LUT R91, R91, R52, R152.reuse, 0x78, !PT ;  /* 0x000000345b5b7212 */ /* 0x100fe400078e7898 */
[--C-:B------:R-:W-:Y:S02]  /*12bc0*/  LOP3.LUT R131, R131, R56, R152.reuse, 0x78, !PT ;  /* 0x0000003883837212 */ /* 0x100fe400078e7898 */
[----:B------:R-:W-:-:S02]  /*12bd0*/  LOP3.LUT R135, R135, R60, R152, 0x78, !PT ;  /* 0x0000003c87877212 */ /* 0x000fc400078e7898 */
[----:B------:R-:W-:Y:S02]  /*12be0*/  LOP3.LUT R139, R139, R64, R152, 0x78, !PT ;  /* 0x000000408b8b7212 */ /* 0x000fe400078e7898 */
[--C-:B0-----:R-:W-:Y:S01]  /*12bf0*/  LOP3.LUT R74, R74, R37, R151.reuse, 0x78, !PT ;  /* 0x000000254a4a7212 */ /* 0x101fe200078e7897 */
[----:B------:R0:W3:Y:S01]  /*12c00*/  SHFL.IDX PT, R152, R104, R144, 0x1f ;  /* 0x00001f9068987589 */ /* 0x0000e200000e0000 */
[--C-:B------:R-:W-:Y:S02]  /*12c10*/  LOP3.LUT R78, R78, R41, R151.reuse, 0x78, !PT ;  /* 0x000000294e4e7212 */ /* 0x100fe400078e7897 */
[--C-:B------:R-:W-:Y:S02]  /*12c20*/  LOP3.LUT R82, R82, R45, R151.reuse, 0x78, !PT ;  /* 0x0000002d52527212 */ /* 0x100fe400078e7897 */
[--C-:B------:R-:W-:Y:S02]  /*12c30*/  LOP3.LUT R86, R86, R49, R151.reuse, 0x78, !PT ;  /* 0x0000003156567212 */ /* 0x100fe400078e7897 */
[----:B------:R-:W-:-:S02]  /*12c40*/  LOP3.LUT R90, R90, R53, R151, 0x78, !PT ;  /* 0x000000355a5a7212 */ /* 0x000fc400078e7897 */
[--C-:B------:R-:W-:Y:S02]  /*12c50*/  LOP3.LUT R136, R136, R57, R151.reuse, 0x78, !PT ;  /* 0x0000003988887212 */ /* 0x100fe400078e7897 */
[--C-:B------:R-:W-:Y:S02]  /*12c60*/  LOP3.LUT R138, R138, R61, R151.reuse, 0x78, !PT ;  /* 0x0000003d8a8a7212 */ /* 0x100fe400078e7897 */
[----:B------:R-:W-:Y:S02]  /*12c70*/  LOP3.LUT R140, R140, R65, R151, 0x78, !PT ;  /* 0x000000418c8c7212 */ /* 0x000fe400078e7897 */
[--C-:B-1----:R-:W-:Y:S01]  /*12c80*/  LOP3.LUT R77, R77, R38, R150.reuse, 0x78, !PT ;  /* 0x000000264d4d7212 */ /* 0x102fe200078e7896 */
[----:B------:R0:W1:Y:S01]  /*12c90*/  SHFL.IDX PT, R151, R107, R144, 0x1f ;  /* 0x00001f906b977589 */ /* 0x00006200000e0000 */
[--C-:B------:R-:W-:Y:S02]  /*12ca0*/  LOP3.LUT R81, R81, R42, R150.reuse, 0x78, !PT ;  /* 0x0000002a51517212 */ /* 0x100fe400078e7896 */
[----:B------:R-:W-:-:S02]  /*12cb0*/  LOP3.LUT R85, R85, R46, R150, 0x78, !PT ;  /* 0x0000002e55557212 */ /* 0x000fc400078e7896 */
[--C-:B------:R-:W-:Y:S02]  /*12cc0*/  LOP3.LUT R89, R89, R50, R150.reuse, 0x78, !PT ;  /* 0x0000003259597212 */ /* 0x100fe400078e7896 */
[--C-:B------:R-:W-:Y:S02]  /*12cd0*/  LOP3.LUT R129, R129, R54, R150.reuse, 0x78, !PT ;  /* 0x0000003681817212 */ /* 0x100fe400078e7896 */
[--C-:B------:R-:W-:Y:S02]  /*12ce0*/  LOP3.LUT R133, R133, R58, R150.reuse, 0x78, !PT ;  /* 0x0000003a85857212 */ /* 0x100fe400078e7896 */
[--C-:B------:R-:W-:Y:S02]  /*12cf0*/  LOP3.LUT R137, R137, R62, R150.reuse, 0x78, !PT ;  /* 0x0000003e89897212 */ /* 0x100fe400078e7896 */
[----:B------:R-:W-:Y:S02]  /*12d00*/  LOP3.LUT R141, R141, R66, R150, 0x78, !PT ;  /* 0x000000428d8d7212 */ /* 0x000fe400078e7896 */
[--C-:B--2---:R-:W-:Y:S01]  /*12d10*/  LOP3.LUT R76, R76, R39, R153.reuse, 0x78, !PT ;  /* 0x000000274c4c7212 */ /* 0x104fe200078e7899 */
[----:B------:R0:W2:Y:S01]  /*12d20*/  SHFL.IDX PT, R150, R106, R144, 0x1f ;  /* 0x00001f906a967589 */ /* 0x0000a200000e0000 */
[----:B------:R-:W-:-:S02]  /*12d30*/  LOP3.LUT R80, R80, R43, R153, 0x78, !PT ;  /* 0x0000002b50507212 */ /* 0x000fc400078e7899 */
[--C-:B------:R-:W-:Y:S02]  /*12d40*/  LOP3.LUT R84, R84, R47, R153.reuse, 0x78, !PT ;  /* 0x0000002f54547212 */ /* 0x100fe400078e7899 */
[--C-:B------:R-:W-:Y:S02]  /*12d50*/  LOP3.LUT R88, R88, R51, R153.reuse, 0x78, !PT ;  /* 0x0000003358587212 */ /* 0x100fe400078e7899 */
[--C-:B------:R-:W-:Y:S02]  /*12d60*/  LOP3.LUT R92, R92, R55, R153.reuse, 0x78, !PT ;  /* 0x000000375c5c7212 */ /* 0x100fe400078e7899 */
[--C-:B------:R-:W-:Y:S02]  /*12d70*/  LOP3.LUT R94, R94, R59, R153.reuse, 0x78, !PT ;  /* 0x0000003b5e5e7212 */ /* 0x100fe400078e7899 */
[--C-:B------:R-:W-:Y:S02]  /*12d80*/  LOP3.LUT R96, R96, R63, R153.reuse, 0x78, !PT ;  /* 0x0000003f60607212 */ /* 0x100fe400078e7899 */
[----:B------:R-:W-:-:S02]  /*12d90*/  LOP3.LUT R98, R98, R67, R153, 0x78, !PT ;  /* 0x0000004362627212 */ /* 0x000fc400078e7899 */
[----:B------:R0:W4:Y:S01]  /*12da0*/  SHFL.IDX PT, R153, R105, R144, 0x1f ;  /* 0x00001f9069997589 */ /* 0x00012200000e0000 */
[--C-:B------:R-:W-:Y:S02]  /*12db0*/  LOP3.LUT R3, R3, R36, R68.reuse, 0x78, !PT ;  /* 0x0000002403037212 */ /* 0x100fe400078e7844 */
[--C-:B------:R-:W-:Y:S02]  /*12dc0*/  LOP3.LUT R7, R7, R40, R68.reuse, 0x78, !PT ;  /* 0x0000002807077212 */ /* 0x100fe400078e7844 */
[--C-:B------:R-:W-:Y:S02]  /*12dd0*/  LOP3.LUT R11, R11, R44, R68.reuse, 0x78, !PT ;  /* 0x0000002c0b0b7212 */ /* 0x100fe400078e7844 */
[--C-:B------:R-:W-:Y:S02]  /*12de0*/  LOP3.LUT R15, R15, R48, R68.reuse, 0x78, !PT ;  /* 0x000000300f0f7212 */ /* 0x100fe400078e7844 */
[--C-:B------:R-:W-:Y:S02]  /*12df0*/  LOP3.LUT R19, R19, R52, R68.reuse, 0x78, !PT ;  /* 0x0000003413137212 */ /* 0x100fe400078e7844 */
[----:B------:R-:W-:-:S02]  /*12e00*/  LOP3.LUT R23, R23, R56, R68, 0x78, !PT ;  /* 0x0000003817177212 */ /* 0x000fc400078e7844 */
[--C-:B------:R-:W-:Y:S02]  /*12e10*/  LOP3.LUT R27, R27, R60, R68.reuse, 0x78, !PT ;  /* 0x0000003c1b1b7212 */ /* 0x100fe400078e7844 */
[----:B0123--:R-:W-:-:S07]  /*12e20*/  LOP3.LUT R31, R31, R64, R68, 0x78, !PT ;  /* 0x000000401f1f7212 */ /* 0x00ffce00078e7844 */
.L_x_2635:
[----:B------:R-:W-:Y:S01]  /*12e30*/  VIADD R144, R144, 0x1 ;  /* 0x0000000190907836 */ /* 0x000fe20000000000 */
[--C-:B------:R-:W-:Y:S02]  /*12e40*/  LOP3.LUT R93, R93, R36, R150.reuse, 0x78, !PT ;  /* 0x000000245d5d7212 */ /* 0x100fe400078e7896 */
[--C-:B------:R-:W-:Y:S02]  /*12e50*/  LOP3.LUT R97, R97, R40, R150.reuse, 0x78, !PT ;  /* 0x0000002861617212 */ /* 0x100fe400078e7896 */
[----:B------:R-:W-:Y:S02]  /*12e60*/  ISETP.NE.AND P0, PT, R144, 0x20, PT ;  /* 0x000000209000780c */ /* 0x000fe40003f05270 */
        /* <DEDUP_REMOVED lines=12> */
[--C-:B------:R-:W-:Y:S02]  /*12f30*/  LOP3.LUT R128, R128, R61, R151.reuse, 0x78, !PT ;  /* 0x0000003d80807212 */ /* 0x100fe400078e7897 */
[----:B------:R-:W-:Y:S02]  /*12f40*/  LOP3.LUT R132, R132, R65, R151, 0x78, !PT ;  /* 0x0000004184847212 */ /* 0x000fe400078e7897 */
        /* <DEDUP_REMOVED lines=8> */
[--C-:B----4-:R-:W-:Y:S02]  /*12fd0*/  LOP3.LUT R102, R102, R39, R153.reuse, 0x78, !PT ;  /* 0x0000002766667212 */ /* 0x110fe400078e7899 */
[--C-:B------:R-:W-:Y:S02]  /*12fe0*/  LOP3.LUT R110, R110, R43, R153.reuse, 0x78, !PT ;  /* 0x0000002b6e6e7212 */ /* 0x100fe400078e7899 */
[--C-:B------:R-:W-:Y:S02]  /*12ff0*/  LOP3.LUT R114, R114, R47, R153.reuse, 0x78, !PT ;  /* 0x0000002f72727212 */ /* 0x100fe400078e7899 */
[--C-:B------:R-:W-:Y:S02]  /*13000*/  LOP3.LUT R118, R118, R51, R153.reuse, 0x78, !PT ;  /* 0x0000003376767212 */ /* 0x100fe400078e7899 */
[----:B------:R-:W-:-:S02]  /*13010*/  LOP3.LUT R122, R122, R55, R153, 0x78, !PT ;  /* 0x000000377a7a7212 */ /* 0x000fc400078e7899 */
[--C-:B------:R-:W-:Y:S02]  /*13020*/  LOP3.LUT R126, R126, R59, R153.reuse, 0x78, !PT ;  /* 0x0000003b7e7e7212 */ /* 0x100fe400078e7899 */
[--C-:B------:R-:W-:Y:S02]  /*13030*/  LOP3.LUT R130, R130, R63, R153.reuse, 0x78, !PT ;  /* 0x0000003f82827212 */ /* 0x100fe400078e7899 */
[----:B------:R-:W-:Y:S01]  /*13040*/  LOP3.LUT R134, R134, R67, R153, 0x78, !PT ;  /* 0x0000004386867212 */ /* 0x000fe200078e7899 */
[----:B------:R-:W-:Y:S06]  /*13050*/  @P0 BRA `(.L_x_2559) ;  /* 0xfffffff400fc0947 */ /* 0x000fec000383ffff */
.L_x_2557:
[----:B------:R-:W-:Y:S05]  /*13060*/  BSYNC B1 ;  /* 0x0000000000017941 */ /* 0x000fea0003800000 */
.L_x_2556:
[----:B------:R-:W-:-:S05]  /*13070*/  VIADD R0, R0, 0x20 ;  /* 0x0000002000007836 */ /* 0x000fca0000000000 */
[----:B------:R-:W-:-:S13]  /*13080*/  ISETP.GE.U32.AND P0, PT, R0, 0x100, PT ;  /* 0x000001000000780c */ /* 0x000fda0003f06070 */
[----:B------:R-:W-:Y:S05]  /*13090*/  @!P0 BRA `(.L_x_2560) ;  /* 0xffffff6000ec8947 */ /* 0x000fea000383ffff */
[----:B------:R-:W-:Y:S05]  /*130a0*/  BSYNC B0 ;  /* 0x0000000000007941 */ /* 0x000fea0003800000 */
.L_x_2537:
[----:B------:R-:W0:Y:S01]  /*130b0*/  S2R R0, SR_TID.X ;  /* 0x0000000000007919 */ /* 0x000e220000002100 */
[----:B------:R-:W-:Y:S01]  /*130c0*/  LOP3.LUT R37, R13, R10, R11, 0xfe, !PT ;  /* 0x0000000a0d257212 */ /* 0x000fe200078efe0b */
[----:B------:R-:W-:Y:S01]  /*130d0*/  BSSY.RECONVERGENT B0, `(.L_x_2561) ;  /* 0x000001f000007945 */ /* 0x000fe20003800200 */
[----:B------:R-:W-:Y:S01]  /*130e0*/  LOP3.LUT R33, R5, R2, R3, 0xfe, !PT ;  /* 0x0000000205217212 */ /* 0x000fe200078efe03 */
[----:B------:R-:W1:Y:S01]  /*130f0*/  S2R R39, SR_CgaCtaId ;  /* 0x0000000000277919 */ /* 0x000e620000008800 */
[----:B------:R-:W-:Y:S02]  /*13100*/  LOP3.LUT P4, RZ, R37, R12, RZ, 0xfc, !PT ;  /* 0x0000000c25ff7212 */ /* 0x000fe4000788fcff */
        /* <DEDUP_REMOVED lines=10> */
[----:B------:R-:W-:Y:S02]  /*131b0*/  MOV R32, 0x400 ;  /* 0x0000040000207802 */ /* 0x000fe40000000f00 */
[----:B------:R-:W-:Y:S01]  /*131c0*/  LOP3.LUT R35, R21, R18, R19, 0xfe, !PT ;  /* 0x0000001215237212 */ /* 0x000fe200078efe13 */
[----:B0-----:R-:W-:-:S03]  /*131d0*/  IMAD.SHL.U32 R34, R0, 0x10, RZ ;  /* 0x0000001000227824 */ /* 0x001fc600078e00ff */
[----:B------:R-:W-:Y:S02]  /*131e0*/  LOP3.LUT P1, RZ, R35, R20, RZ, 0xfc, !PT ;  /* 0x0000001423ff7212 */ /* 0x000fe4000782fcff */
[----:B------:R-:W-:Y:S02]  /*131f0*/  LOP3.LUT R35, R29, R26, R27, 0xfe, !PT ;  /* 0x0000001a1d237212 */ /* 0x000fe400078efe1b */
[----:B-1----:R-:W-:Y:S02]  /*13200*/  LEA R33, R39, R32, 0x18 ;  /* 0x0000002027217211 */ /* 0x002fe400078ec0ff */
[----:B------:R-:W-:Y:S02]  /*13210*/  LOP3.LUT R32, R34, 0x1f0, RZ, 0xc0, !PT ;  /* 0x000001f022207812 */ /* 0x000fe400078ec0ff */
[----:B------:R-:W-:Y:S02]  /*13220*/  LOP3.LUT R39, R17, R14, R15, 0xfe, !PT ;  /* 0x0000000e11277212 */ /* 0x000fe400078efe0f */
[----:B------:R-:W-:Y:S01]  /*13230*/  LOP3.LUT P6, RZ, R35, R28, RZ, 0xfc, !PT ;  /* 0x0000001c23ff7212 */ /* 0x000fe200078cfcff */
[----:B------:R-:W-:Y:S01]  /*13240*/  IMAD.IADD R32, R33, 0x1, R32 ;  /* 0x0000000121207824 */ /* 0x000fe200078e0220 */
[----:B------:R-:W-:-:S02]  /*13250*/  LOP3.LUT P0, RZ, R39, R16, RZ, 0xfc, !PT ;  /* 0x0000001027ff7212 */ /* 0x000fc4000780fcff */
[----:B------:R-:W-:Y:S01]  /*13260*/  LOP3.LUT R35, R77, R74, R75, 0xfe, !PT ;  /* 0x0000004a4d237212 */ /* 0x000fe200078efe4b */
[----:B------:R-:W-:Y:S10]  /*13270*/  @!P5 BRA `(.L_x_2562) ;  /* 0x000000000010d947 */ /* 0x000ff40003800000 */
[----:B------:R0:W-:Y:S04]  /*13280*/  ATOMS.XOR RZ, [R32], R3 ;  /* 0x0000000320ff738c */ /* 0x0001e80003800000 */
[----:B------:R0:W-:Y:S04]  /*13290*/  ATOMS.XOR RZ, [R32+0x4], R2 ;  /* 0x0000040220ff738c */ /* 0x0001e80003800000 */
[----:B------:R0:W-:Y:S04]  /*132a0*/  ATOMS.XOR RZ, [R32+0x8], R5 ;  /* 0x0000080520ff738c */ /* 0x0001e80003800000 */
[----:B------:R0:W-:Y:S02]  /*132b0*/  ATOMS.XOR RZ, [R32+0xc], R4 ;  /* 0x00000c0420ff738c */ /* 0x0001e40003800000 */
.L_x_2562:
[----:B------:R-:W-:Y:S05]  /*132c0*/  BSYNC.RECONVERGENT B0 ;  /* 0x0000000000007941 */ /* 0x000fea0003800200 */
.L_x_2561:
        /* <DEDUP_REMOVED lines=8> */
.L_x_2564:
[----:B------:R-:W-:Y:S05]  /*13350*/  BSYNC.RECONVERGENT B0 ;  /* 0x0000000000007941 */ /* 0x000fea0003800200 */
.L_x_2563:
        /* <DEDUP_REMOVED lines=8> */
.L_x_2566:
[----:B------:R-:W-:Y:S05]  /*133e0*/  BSYNC.RECONVERGENT B0 ;  /* 0x0000000000007941 */ /* 0x000fea0003800200 */
.L_x_2565:
        /* <DEDUP_REMOVED lines=8> */
.L_x_2568:
[----:B------:R-:W-:Y:S05]  /*13470*/  BSYNC.RECONVERGENT B0 ;  /* 0x0000000000007941 */ /* 0x000fea0003800200 */
.L_x_2567:
        /* <DEDUP_REMOVED lines=8> */
.L_x_2570:
[----:B------:R-:W-:Y:S05]  /*13500*/  BSYNC.RECONVERGENT B0 ;  /* 0x0000000000007941 */ /* 0x000fea0003800200 */
.L_x_2569:
        /* <DEDUP_REMOVED lines=8> */
.L_x_2572:
[----:B------:R-:W-:Y:S05]  /*13590*/  BSYNC.RECONVERGENT B0 ;  /* 0x0000000000007941 */ /* 0x000fea0003800200 */
.L_x_2571:
        /* <DEDUP_REMOVED lines=8> */
.L_x_2574:
[----:B------:R-:W-:Y:S05]  /*13620*/  BSYNC.RECONVERGENT B0 ;  /* 0x0000000000007941 */ /* 0x000fea0003800200 */
.L_x_2573:
        /* <DEDUP_REMOVED lines=12> */
.L_x_2576:
[----:B------:R-:W-:Y:S05]  /*136f0*/  BSYNC.RECONVERGENT B0 ;  /* 0x0000000000007941 */ /* 0x000fea0003800200 */
.L_x_2575:
        /* <DEDUP_REMOVED lines=9> */
.L_x_2578:
[----:B------:R-:W-:Y:S05]  /*13790*/  BSYNC.RECONVERGENT B0 ;  /* 0x0000000000007941 */ /* 0x000fea0003800200 */
.L_x_2577:
        /* <DEDUP_REMOVED lines=8> */
.L_x_2580:
[----:B------:R-:W-:Y:S05]  /*13820*/  BSYNC.RECONVERGENT B0 ;  /* 0x0000000000007941 */ /* 0x000fea0003800200 */
.L_x_2579:
        /* <DEDUP_REMOVED lines=8> */
.L_x_2582:
[----:B------:R-:W-:Y:S05]  /*138b0*/  BSYNC.RECONVERGENT B0 ;  /* 0x0000000000007941 */ /* 0x000fea0003800200 */
.L_x_2581:
[----:B------:R-:W-:Y:S01]  /*138c0*/  LOP3.LUT P3, RZ, R5, R114, RZ, 0xfc, !PT ;  /* 0x0000007205ff7212 */ /* 0x000fe2000786fcff */
[----:B------:R-:W-:Y:S01]  /*138d0*/  BSSY.RECONVERGENT B0, `(.L_x_2583) ;  /* 0x0000008000007945 */ /* 0x000fe20003800200 */
[----:B------:R-:W-:Y:S02]  /*138e0*/  LOP3.LUT R3, R111, R116, R109, 0xfe, !PT ;  /* 0x000000746f037212 */ /* 0x000fe400078efe6d */
[----:B0-----:R-:W-:Y:S01]  /*138f0*/  P2R R6, PR, RZ, 0x8 ;  /* 0x00000008ff067803 */ /* 0x001fe20000000000 */
[----:B------:R-:W-:Y:S08]  /*13900*/  @!P0 BRA `(.L_x_2584) ;  /* 0x0000000000108947 */ /* 0x000ff00003800000 */
[----:B------:R0:W-:Y:S04]  /*13910*/  ATOMS.XOR RZ, [R32+0x1600], R87 ;  /* 0x0016005720ff738c */ /* 0x0001e80003800000 */
[----:B------:R0:W-:Y:S04]  /*13920*/  ATOMS.XOR RZ, [R32+0x1604], R86 ;  /* 0x0016045620ff738c */ /* 0x0001e80003800000 */
[----:B------:R0:W-:Y:S04]  /*13930*/  ATOMS.XOR RZ, [R32+0x1608], R89 ;  /* 0x0016085920ff738c */ /* 0x0001e80003800000 */
[----:B------:R0:W-:Y:S02]  /*13940*/  ATOMS.XOR RZ, [R32+0x160c], R88 ;  /* 0x00160c5820ff738c */ /* 0x0001e40003800000 */
.L_x_2584:
[----:B------:R-:W-:Y:S05]  /*13950*/  BSYNC.RECONVERGENT B0 ;  /* 0x0000000000007941 */ /* 0x000fea0003800200 */
.L_x_2583:
        /* <DEDUP_REMOVED lines=8> */
.L_x_2586:
[----:B------:R-:W-:Y:S05]  /*139e0*/  BSYNC.RECONVERGENT B0 ;  /* 0x0000000000007941 */ /* 0x000fea0003800200 */
.L_x_2585:
        /* <DEDUP_REMOVED lines=8> */
.L_x_2588:
[----:B------:R-:W-:Y:S05]  /*13a70*/  BSYNC.RECONVERGENT B0 ;  /* 0x0000000000007941 */ /* 0x000fea0003800200 */
.L_x_2587:
        /* <DEDUP_REMOVED lines=9> */
.L_x_2590:
[----:B------:R-:W-:Y:S05]  /*13b10*/  BSYNC.RECONVERGENT B0 ;  /* 0x0000000000007941 */ /* 0x000fea0003800200 */
.L_x_2589:
        /* <DEDUP_REMOVED lines=9> */
.L_x_2592:
[----:B------:R-:W-:Y:S05]  /*13bb0*/  BSYNC.RECONVERGENT B0 ;  /* 0x0000000000007941 */ /* 0x000fea0003800200 */
.L_x_2591:
[----:B------:R-:W-:Y:S01]  /*13bc0*/  BSSY.RECONVERGENT B0, `(.L_x_2593) ;  /* 0x0000007000007945 */ /* 0x000fe20003800200 */
[----:B------:R-:W-:-:S03]  /*13bd0*/  LOP3.LUT P4, RZ, R3, R134, RZ, 0xfc, !PT ;  /* 0x0000008603ff7212 */ /* 0x000fc6000788fcff */
[----:B------:R-:W-:Y:S10]  /*13be0*/  @!P5 BRA `(.L_x_2594) ;  /* 0x000000000010d947 */ /* 0x000ff40003800000 */
[----:B------:R0:W-:Y:S04]  /*13bf0*/  ATOMS.XOR RZ, [R32+0x2000], R93 ;  /* 0x0020005d20ff738c */ /* 0x0001e80003800000 */
[----:B------:R0:W-:Y:S04]  /*13c00*/  ATOMS.XOR RZ, [R32+0x2004], R100 ;  /* 0x0020046420ff738c */ /* 0x0001e80003800000 */
[----:B------:R0:W-:Y:S04]  /*13c10*/  ATOMS.XOR RZ, [R32+0x2008], R95 ;  /* 0x0020085f20ff738c */ /* 0x0001e80003800000 */
[----:B------:R0:W-:Y:S02]  /*13c20*/  ATOMS.XOR RZ, [R32+0x200c], R102 ;  /* 0x00200c6620ff738c */ /* 0x0001e40003800000 */
.L_x_2594:
[----:B------:R-:W-:Y:S05]  /*13c30*/  BSYNC.RECONVERGENT B0 ;  /* 0x0000000000007941 */ /* 0x000fea0003800200 */
.L_x_2593:
[----:B------:R-:W-:Y:S01]  /*13c40*/  BSSY.RECONVERGENT B0, `(.L_x_2595) ;  /* 0x0000007000007945 */ /* 0x000fe20003800200 */
[----:B------:R-:W-:-:S03]  /*13c50*/  ISETP.GT.U32.AND P5, PT, R0, 0x2ff, PT ;  /* 0x000002ff0000780c */ /* 0x000fc60003fa4070 */
[----:B------:R-:W-:Y:S10]  /*13c60*/  @!P6 BRA `(.L_x_2596) ;  /* 0x000000000010e947 */ /* 0x000ff40003800000 */
[----:B------:R0:W-:Y:S04]  /*13c70*/  ATOMS.XOR RZ, [R32+0x2200], R97 ;  /* 0x0022006120ff738c */ /* 0x0001e80003800000 */
[----:B------:R0:W-:Y:S04]  /*13c80*/  ATOMS.XOR RZ, [R32+0x2204], R108 ;  /* 0x0022046c20ff738c */ /* 0x0001e80003800000 */
[----:B------:R0:W-:Y:S04]  /*13c90*/  ATOMS.XOR RZ, [R32+0x2208], R99 ;  /* 0x0022086320ff738c */ /* 0x0001e80003800000 */
[----:B------:R0:W-:Y:S02]  /*13ca0*/  ATOMS.XOR RZ, [R32+0x220c], R110 ;  /* 0x00220c6e20ff738c */ /* 0x0001e40003800000 */
.L_x_2596:
[----:B------:R-:W-:Y:S05]  /*13cb0*/  BSYNC.RECONVERGENT B0 ;  /* 0x0000000000007941 */ /* 0x000fea0003800200 */
.L_x_2595:
[----:B------:R-:W-:Y:S01]  /*13cc0*/  ISETP.NE.AND P6, PT, R6, RZ, PT ;  /* 0x000000ff0600720c */ /* 0x000fe20003fc5270 */
[----:B------:R-:W-:-:S12]  /*13cd0*/  BSSY.RECONVERGENT B0, `(.L_x_2597) ;  /* 0x0000006000007945 */ /* 0x000fd80003800200 */
[----:B------:R-:W-:Y:S05]  /*13ce0*/  @!P6 BRA `(.L_x_2598) ;  /* 0x000000000010e947 */ /* 0x000fea0003800000 */
[----:B------:R0:W-:Y:S04]  /*13cf0*/  ATOMS.XOR RZ, [R32+0x2400], R101 ;  /* 0x0024006520ff738c */ /* 0x0001e80003800000 */
[----:B------:R0:W-:Y:S04]  /*13d00*/  ATOMS.XOR RZ, [R32+0x2404], R112 ;  /* 0x0024047020ff738c */ /* 0x0001e80003800000 */
[----:B------:R0:W-:Y:S04]  /*13d10*/  ATOMS.XOR RZ, [R32+0x2408], R103 ;  /* 0x0024086720ff738c */ /* 0x0001e80003800000 */
[----:B------:R0:W-:Y:S02]  /*13d20*/  ATOMS.XOR RZ, [R32+0x240c], R114 ;  /* 0x00240c7220ff738c */ /* 0x0001e40003800000 */
.L_x_2598:
[----:B------:R-:W-:Y:S05]  /*13d30*/  BSYNC.RECONVERGENT B0 ;  /* 0x0000000000007941 */ /* 0x000fea0003800200 */
.L_x_2597:
[----:B------:R-:W-:Y:S04]  /*13d40*/  BSSY.RECONVERGENT B0, `(.L_x_2599) ;  /* 0x0000006000007945 */ /* 0x000fe80003800200 */
[----:B------:R-:W-:Y:S05]  /*13d50*/  @!P0 BRA `(.L_x_2600) ;  /* 0x0000000000108947 */ /* 0x000fea0003800000 */
[----:B------:R0:W-:Y:S04]  /*13d60*/  ATOMS.XOR RZ, [R32+0x2600], R109 ;  /* 0x0026006d20ff738c */ /* 0x0001e80003800000 */
[----:B------:R0:W-:Y:S04]  /*13d70*/  ATOMS.XOR RZ, [R32+0x2604], R116 ;  /* 0x0026047420ff738c */ /* 0x0001e80003800000 */
[----:B------:R0:W-:Y:S04]  /*13d80*/  ATOMS.XOR RZ, [R32+0x2608], R111 ;  /* 0x0026086f20ff738c */ /* 0x0001e80003800000 */
[----:B------:R0:W-:Y:S02]  /*13d90*/  ATOMS.XOR RZ, [R32+0x260c], R118 ;  /* 0x00260c7620ff738c */ /* 0x0001e40003800000 */
.L_x_2600:
[----:B------:R-:W-:Y:S05]  /*13da0*/  BSYNC.RECONVERGENT B0 ;  /* 0x0000000000007941 */ /* 0x000fea0003800200 */
.L_x_2599:
[----:B------:R-:W-:Y:S04]  /*13db0*/  BSSY.RECONVERGENT B0, `(.L_x_2601) ;  /* 0x0000006000007945 */ /* 0x000fe80003800200 */
[----:B------:R-:W-:Y:S05]  /*13dc0*/  @!P1 BRA `(.L_x_2602) ;  /* 0x0000000000109947 */ /* 0x000fea0003800000 */
[----:B------:R0:W-:Y:S04]  /*13dd0*/  ATOMS.XOR RZ, [R32+0x2800], R113 ;  /* 0x0028007120ff738c */ /* 0x0001e80003800000 */
[----:B------:R0:W-:Y:S04]  /*13de0*/  ATOMS.XOR RZ, [R32+0x2804], R120 ;  /* 0x0028047820ff738c */ /* 0x0001e80003800000 */
[----:B------:R0:W-:Y:S04]  /*13df0*/  ATOMS.XOR RZ, [R32+0x2808], R115 ;  /* 0x0028087320ff738c */ /* 0x0001e80003800000 */
[----:B------:R0:W-:Y:S02]  /*13e00*/  ATOMS.XOR RZ, [R32+0x280c], R122 ;  /* 0x00280c7a20ff738c */ /* 0x0001e40003800000 */
.L_x_2602:
[----:B------:R-:W-:Y:S05]  /*13e10*/  BSYNC.RECONVERGENT B0 ;  /* 0x0000000000007941 */ /* 0x000fea0003800200 */
.L_x_2601:
[----:B------:R-:W-:Y:S04]  /*13e20*/  BSSY.RECONVERGENT B0, `(.L_x_2603) ;  /* 0x0000006000007945 */ /* 0x000fe80003800200 */
[----:B------:R-:W-:Y:S05]  /*13e30*/  @!P2 BRA `(.L_x_2604) ;  /* 0x000000000010a947 */ /* 0x000fea0003800000 */
[----:B------:R0:W-:Y:S04]  /*13e40*/  ATOMS.XOR RZ, [R32+0x2a00], R117 ;  /* 0x002a007520ff738c */ /* 0x0001e80003800000 */
[----:B------:R0:W-:Y:S04]  /*13e50*/  ATOMS.XOR RZ, [R32+0x2a04], R124 ;  /* 0x002a047c20ff738c */ /* 0x0001e80003800000 */
[----:B------:R0:W-:Y:S04]  /*13e60*/  ATOMS.XOR RZ, [R32+0x2a08], R119 ;  /* 0x002a087720ff738c */ /* 0x0001e80003800000 */
[----:B------:R0:W-:Y:S02]  /*13e70*/  ATOMS.XOR RZ, [R32+0x2a0c], R126 ;  /* 0x002a0c7e20ff738c */ /* 0x0001e40003800000 */
.L_x_2604:
[----:B------:R-:W-:Y:S05]  /*13e80*/  BSYNC.RECONVERGENT B0 ;  /* 0x0000000000007941 */ /* 0x000fea0003800200 */
.L_x_2603:
[----:B------:R-:W-:Y:S04]  /*13e90*/  BSSY.RECONVERGENT B0, `(.L_x_2605) ;  /* 0x0000006000007945 */ /* 0x000fe80003800200 */
[----:B------:R-:W-:Y:S05]  /*13ea0*/  @!P3 BRA `(.L_x_2606) ;  /* 0x000000000010b947 */ /* 0x000fea0003800000 */
[----:B------:R0:W-:Y:S04]  /*13eb0*/  ATOMS.XOR RZ, [R32+0x2c00], R121 ;  /* 0x002c007920ff738c */ /* 0x0001e80003800000 */
[----:B------:R0:W-:Y:S04]  /*13ec0*/  ATOMS.XOR RZ, [R32+0x2c04], R128 ;  /* 0x002c048020ff738c */ /* 0x0001e80003800000 */
[----:B------:R0:W-:Y:S04]  /*13ed0*/  ATOMS.XOR RZ, [R32+0x2c08], R123 ;  /* 0x002c087b20ff738c */ /* 0x0001e80003800000 */
[----:B------:R0:W-:Y:S02]  /*13ee0*/  ATOMS.XOR RZ, [R32+0x2c0c], R130 ;  /* 0x002c0c8220ff738c */ /* 0x0001e40003800000 */
.L_x_2606:
[----:B------:R-:W-:Y:S05]  /*13ef0*/  BSYNC.RECONVERGENT B0 ;  /* 0x0000000000007941 */ /* 0x000fea0003800200 */
.L_x_2605:
[----:B------:R-:W-:Y:S05]  /*13f00*/  @!P4 BRA `(.L_x_2607) ;  /* 0x000000000010c947 */ /* 0x000fea0003800000 */
[----:B------:R0:W-:Y:S04]  /*13f10*/  ATOMS.XOR RZ, [R32+0x2e00], R125 ;  /* 0x002e007d20ff738c */ /* 0x0001e80003800000 */
[----:B------:R0:W-:Y:S04]  /*13f20*/  ATOMS.XOR RZ, [R32+0x2e04], R132 ;  /* 0x002e048420ff738c */ /* 0x0001e80003800000 */
[----:B------:R0:W-:Y:S04]  /*13f30*/  ATOMS.XOR RZ, [R32+0x2e08], R127 ;  /* 0x002e087f20ff738c */ /* 0x0001e80003800000 */
[----:B------:R0:W-:Y:S02]  /*13f40*/  ATOMS.XOR RZ, [R32+0x2e0c], R134 ;  /* 0x002e0c8620ff738c */ /* 0x0001e40003800000 */
.L_x_2607:
[----:B------:R-:W-:Y:S05]  /*13f50*/  WARPSYNC.ALL ;  /* 0x0000000000007948 */ /* 0x000fea0003800000 */
[----:B------:R-:W-:Y:S06]  /*13f60*/  BAR.SYNC.DEFER_BLOCKING 0x0 ;  /* 0x0000000000007b1d */ /* 0x000fec0000010000 */
[----:B------:R-:W-:Y:S05]  /*13f70*/  @P5 EXIT ;  /* 0x000000000000594d */ /* 0x000fea0003800000 */
[----:B--2---:R-:W2:Y:S01]  /*13f80*/  LDC R16, c[0x0][0x360] ;  /* 0x0000d800ff107b82 */ /* 0x004ea20000000800 */
[----:B------:R-:W-:Y:S01]  /*13f90*/  BSSY.RECONVERGENT B0, `(.L_x_2608) ;  /* 0x0000037000007945 */ /* 0x000fe20003800200 */
[----:B--2---:R-:W2:Y:S01]  /*13fa0*/  I2F.U32.RP R7, R16 ;  /* 0x0000001000077306 */ /* 0x004ea20000209000 */
[----:B------:R-:W-:Y:S01]  /*13fb0*/  IMAD.IADD R4, R0, 0x1, R16 ;  /* 0x0000000100047824 */ /* 0x000fe200078e0210 */
[----:B------:R-:W-:-:S04]  /*13fc0*/  ISETP.NE.U32.AND P2, PT, R16, RZ, PT ;  /* 0x000000ff1000720c */ /* 0x000fc80003f45070 */
[C---:B------:R-:W-:Y:S02]  /*13fd0*/  ISETP.GE.U32.AND P0, PT, R4.reuse, 0x300, PT ;  /* 0x000003000400780c */ /* 0x040fe40003f06070 */
[----:B------:R-:W-:Y:S02]  /*13fe0*/  VIMNMX.U32 R5, PT, PT, R4, 0x300, !PT ;  /* 0x0000030004057848 */ /* 0x000fe40007fe0000 */
[----:B------:R-:W-:-:S04]  /*13ff0*/  SEL R6, RZ, 0x1, P0 ;  /* 0x00000001ff067807 */ /* 0x000fc80000000000 */
[----:B------:R-:W-:Y:S01]  /*14000*/  IADD3 R5, PT, PT, R5, -R4, -R6 ;  /* 0x8000000405057210 */ /* 0x000fe20007ffe806 */
[----:B--2---:R-:W2:Y:S02]  /*14010*/  MUFU.RCP R7, R7 ;  /* 0x0000000700077308 */ /* 0x004ea40000001000 */
[----:B--2---:R-:W-:-:S06]  /*14020*/  VIADD R2, R7, 0xffffffe ;  /* 0x0ffffffe07027836 */ /* 0x004fcc0000000000 */
[----:B------:R2:W5:Y:S02]  /*14030*/  F2I.FTZ.U32.TRUNC.NTZ R3, R2 ;  /* 0x0000000200037305 */ /* 0x000564000021f000 */
[----:B--2---:R-:W-:Y:S02]  /*14040*/  IMAD.MOV.U32 R2, RZ, RZ, RZ ;  /* 0x000000ffff027224 */ /* 0x004fe400078e00ff */
[----:B-----5:R-:W-:-:S04]  /*14050*/  IMAD.MOV R9, RZ, RZ, -R3 ;  /* 0x000000ffff097224 */ /* 0x020fc800078e0a03 */
        /* <DEDUP_REMOVED lines=12> */
[----:B------:R-:W-:-:S04]  /*14120*/  LOP3.LUT R2, R9, 0x3, RZ, 0xc0, !PT ;  /* 0x0000000309027812 */ /* 0x000fc800078ec0ff */
[----:B------:R-:W-:-:S13]  /*14130*/  ISETP.NE.AND P0, PT, R2, 0x3, PT ;  /* 0x000000030200780c */ /* 0x000fda0003f05270 */
[----:B------:R-:W-:Y:S05]  /*14140*/  @!P0 BRA `(.L_x_2609) ;  /* 0x00000000006c8947 */ /* 0x000fea0003800000 */
[----:B------:R-:W2:Y:S01]  /*14150*/  LDC.64 R2, c[0x0][0x390] ;  /* 0x0000e400ff027b82 */ /* 0x000ea20000000a00 */
[----:B------:R-:W-:Y:S02]  /*14160*/  VIADD R4, R9, 0x1 ;  /* 0x0000000109047836 */ /* 0x000fe40000000000 */
[----:B------:R-:W-:-:S03]  /*14170*/  IMAD.IADD R6, R33, 0x1, R34 ;  /* 0x0000000121067824 */ /* 0x000fc600078e0222 */
[----:B------:R-:W-:-:S05]  /*14180*/  LOP3.LUT R5, R4, 0x3, RZ, 0xc0, !PT ;  /* 0x0000000304057812 */ /* 0x000fca00078ec0ff */
[----:B------:R-:W-:Y:S02]  /*14190*/  IMAD.MOV R7, RZ, RZ, -R5 ;  /* 0x000000ffff077224 */ /* 0x000fe400078e0a05 */
[----:B--2---:R-:W-:-:S04]  /*141a0*/  IMAD.WIDE.U32 R2, R0, 0x10, R2 ;  /* 0x0000001000027825 */ /* 0x004fc800078e0002 */
[----:B------:R-:W-:Y:S01]  /*141b0*/  IMAD R0, R5, R16, R0 ;  /* 0x0000001005007224 */ /* 0x000fe200078e0200 */
[----:B------:R-:W-:-:S05]  /*141c0*/  IADD3 R8, P0, PT, R2, 0x8, RZ ;  /* 0x0000000802087810 */ /* 0x000fca0007f1e0ff */
[----:B------:R-:W-:-:S08]  /*141d0*/  IMAD.X R3, RZ, RZ, R3, P0 ;  /* 0x000000ffff037224 */ /* 0x000fd000000e0603 */
.L_x_2612:
[----:B-1----:R-:W1:Y:S01]  /*141e0*/  LDS.128 R12, [R6] ;  /* 0x00000000060c7984 */ /* 0x002e620000000c00 */
[----:B------:R-:W-:Y:S01]  /*141f0*/  IMAD.MOV.U32 R4, RZ, RZ, R8 ;  /* 0x000000ffff047224 */ /* 0x000fe200078e0008 */
[----:B------:R-:W-:Y:S01]  /*14200*/  BSSY.RECONVERGENT B1, `(.L_x_2610) ;  /* 0x000000d000017945 */ /* 0x000fe20003800200 */
[----:B------:R-:W-:Y:S02]  /*14210*/  IMAD.MOV.U32 R5, RZ, RZ, R3 ;  /* 0x000000ffff057224 */ /* 0x000fe400078e0003 */
[----:B------:R-:W-:-:S05]  /*14220*/  VIADD R7, R7, 0x1 ;  /* 0x0000000107077836 */ /* 0x000fca0000000000 */
[----:B------:R-:W-:Y:S02]  /*14230*/  ISETP.NE.AND P1, PT, R7, RZ, PT ;  /* 0x000000ff0700720c */ /* 0x000fe40003f25270 */
[----:B-1----:R-:W-:-:S04]  /*14240*/  LOP3.LUT R2, R14, R13, R12, 0xfe, !PT ;  /* 0x0000000d0e027212 */ /* 0x002fc800078efe0c */
        /* <DEDUP_REMOVED lines=8> */
.L_x_2611:
[----:B------:R-:W-:Y:S05]  /*142d0*/  BSYNC.RECONVERGENT B1 ;  /* 0x0000000000017941 */ /* 0x000fea0003800200 */
.L_x_2610:
[----:B------:R-:W-:Y:S01]  /*142e0*/  IMAD R6, R16, 0x10, R6 ;  /* 0x0000001010067824 */ /* 0x000fe200078e0206 */
[----:B------:R-:W-:Y:S06]  /*142f0*/  @P1 BRA `(.L_x_2612) ;  /* 0xfffffffc00b81947 */ /* 0x000fec000383ffff */
.L_x_2609:
[----:B------:R-:W-:Y:S05]  /*14300*/  BSYNC.RECONVERGENT B0 ;  /* 0x0000000000007941 */ /* 0x000fea0003800200 */
.L_x_2608:
[----:B------:R-:W-:-:S13]  /*14310*/  ISETP.GE.U32.AND P0, PT, R9, 0x3, PT ;  /* 0x000000030900780c */ /* 0x000fda0003f06070 */
[----:B------:R-:W-:Y:S05]  /*14320*/  @!P0 EXIT ;  /* 0x000000000000894d */ /* 0x000fea0003800000 */
[----:B-1----:R-:W1:Y:S01]  /*14330*/  LDC.64 R4, c[0x0][0x390] ;  /* 0x0000e400ff047b82 */ /* 0x002e620000000a00 */
[----:B------:R-:W-:Y:S02]  /*14340*/  IMAD R33, R0, 0x10, R33 ;  /* 0x0000001000217824 */ /* 0x000fe400078e0221 */
[C-C-:B------:R-:W-:Y:S02]  /*14350*/  IMAD R7, R16.reuse, 0x2, R0.reuse ;  /* 0x0000000210077824 */ /* 0x140fe400078e0200 */
[----:B------:R-:W-:Y:S02]  /*14360*/  IMAD R9, R16, 0x3, R0 ;  /* 0x0000000310097824 */ /* 0x000fe400078e0200 */
[----:B------:R-:W-:-:S07]  /*14370*/  IMAD.IADD R11, R0, 0x1, R16 ;  /* 0x00000001000b7824 */ /* 0x000fce00078e0210 */
.L_x_2621:
[----:B--234-:R-:W2:Y:S01]  /*14380*/  LDS.128 R20, [R33] ;  /* 0x0000000021147984 */ /* 0x01cea20000000c00 */
[C-C-:B-1----:R-:W-:Y:S01]  /*14390*/  IMAD R3, R16.reuse, 0x10, R33.reuse ;  /* 0x0000001010037824 */ /* 0x142fe200078e0221 */
[----:B------:R-:W-:Y:S01]  /*143a0*/  BSSY.RECONVERGENT B0, `(.L_x_2613) ;  /* 0x0000014000007945 */ /* 0x000fe20003800200 */
[C-C-:B------:R-:W-:Y:S02]  /*143b0*/  IMAD R8, R16.reuse, 0x20, R33.reuse ;  /* 0x0000002010087824 */ /* 0x140fe400078e0221 */
[----:B------:R-:W-:Y:S01]  /*143c0*/  IMAD R12, R16, 0x30, R33 ;  /* 0x00000030100c7824 */ /* 0x000fe200078e0221 */
[----:B------:R-:W3:Y:S04]  /*143d0*/  LDS.128 R24, [R3] ;  /* 0x0000000003187984 */ /* 0x000ee80000000c00 */
[----:B------:R-:W4:Y:S04]  /*143e0*/  LDS.128 R28, [R8] ;  /* 0x00000000081c7984 */ /* 0x000f280000000c00 */
[----:B------:R-:W5:Y:S01]  /*143f0*/  LDS.128 R36, [R12] ;  /* 0x000000000c247984 */ /* 0x000f620000000c00 */
[----:B--2---:R-:W-:-:S04]  /*14400*/  LOP3.LUT R2, R22, R21, R20, 0xfe, !PT ;  /* 0x0000001516027212 */ /* 0x004fc800078efe14 */
[----:B------:R-:W-:Y:S02]  /*14410*/  LOP3.LUT P0, RZ, R2, R23, RZ, 0xfc, !PT ;  /* 0x0000001702ff7212 */ /* 0x000fe4000780fcff */
[----:B---3--:R-:W-:Y:S02]  /*14420*/  LOP3.LUT R6, R26, R25, R24, 0xfe, !PT ;  /* 0x000000191a067212 */ /* 0x008fe400078efe18 */
[----:B----4-:R-:W-:Y:S02]  /*14430*/  LOP3.LUT R10, R30, R29, R28, 0xfe, !PT ;  /* 0x0000001d1e0a7212 */ /* 0x010fe400078efe1c */
[----:B------:R-:W-:Y:S02]  /*14440*/  LOP3.LUT P1, RZ, R6, R27, RZ, 0xfc, !PT ;  /* 0x0000001b06ff7212 */ /* 0x000fe4000782fcff */
[----:B-----5:R-:W-:Y:S02]  /*14450*/  LOP3.LUT R14, R38, R37, R36, 0xfe, !PT ;  /* 0x00000025260e7212 */ /* 0x020fe400078efe24 */
        /* <DEDUP_REMOVED lines=8> */
.L_x_2614:
[----:B------:R-:W-:Y:S05]  /*144e0*/  BSYNC.RECONVERGENT B0 ;  /* 0x0000000000007941 */ /* 0x000fea0003800200 */
.L_x_2613:
[----:B------:R-:W-:Y:S04]  /*144f0*/  BSSY.RECONVERGENT B0, `(.L_x_2615) ;  /* 0x0000007000007945 */ /* 0x000fe80003800200 */
[----:B------:R-:W-:Y:S05]  /*14500*/  @!P1 BRA `(.L_x_2616) ;  /* 0x0000000000149947 */ /* 0x000fea0003800000 */
[----:B-12---:R-:W-:-:S05]  /*14510*/  IMAD.WIDE.U32 R2, R11, 0x10, R4 ;  /* 0x000000100b027825 */ /* 0x006fca00078e0004 */
[----:B------:R3:W-:Y:S04]  /*14520*/  REDG.E.XOR.STRONG.GPU desc[UR6][R2.64], R24 ;  /* 0x000000180200798e */ /* 0x0007e8000f92e106 */
[----:B------:R3:W-:Y:S04]  /*14530*/  REDG.E.XOR.STRONG.GPU desc[UR6][R2.64+0x4], R25 ;  /* 0x000004190200798e */ /* 0x0007e8000f92e106 */
[----:B------:R3:W-:Y:S04]  /*14540*/  REDG.E.XOR.STRONG.GPU desc[UR6][R2.64+0x8], R26 ;  /* 0x0000081a0200798e */ /* 0x0007e8000f92e106 */
[----:B------:R3:W-:Y:S02]  /*14550*/  REDG.E.XOR.STRONG.GPU desc[UR6][R2.64+0xc], R27 ;  /* 0x00000c1b0200798e */ /* 0x0007e4000f92e106 */
.L_x_2616:
[----:B------:R-:W-:Y:S05]  /*14560*/  BSYNC.RECONVERGENT B0 ;  /* 0x0000000000007941 */ /* 0x000fea0003800200 */
.L_x_2615:
[----:B------:R-:W-:Y:S04]  /*14570*/  BSSY.RECONVERGENT B0, `(.L_x_2617) ;  /* 0x0000007000007945 */ /* 0x000fe80003800200 */
[----:B------:R-:W-:Y:S05]  /*14580*/  @!P2 BRA `(.L_x_2618) ;  /* 0x000000000014a947 */ /* 0x000fea0003800000 */
[----:B-123--:R-:W-:-:S05]  /*14590*/  IMAD.WIDE.U32 R2, R7, 0x10, R4 ;  /* 0x0000001007027825 */ /* 0x00efca00078e0004 */
[----:B------:R4:W-:Y:S04]  /*145a0*/  REDG.E.XOR.STRONG.GPU desc[UR6][R2.64], R28 ;  /* 0x0000001c0200798e */ /* 0x0009e8000f92e106 */
[----:B------:R4:W-:Y:S04]  /*145b0*/  REDG.E.XOR.STRONG.GPU desc[UR6][R2.64+0x4], R29 ;  /* 0x0000041d0200798e */ /* 0x0009e8000f92e106 */
[----:B------:R4:W-:Y:S04]  /*145c0*/  REDG.E.XOR.STRONG.GPU desc[UR6][R2.64+0x8], R30 ;  /* 0x0000081e0200798e */ /* 0x0009e8000f92e106 */
[----:B------:R4:W-:Y:S02]  /*145d0*/  REDG.E.XOR.STRONG.GPU desc[UR6][R2.64+0xc], R31 ;  /* 0x00000c1f0200798e */ /* 0x0009e4000f92e106 */
.L_x_2618:
[----:B------:R-:W-:Y:S05]  /*145e0*/  BSYNC.RECONVERGENT B0 ;  /* 0x0000000000007941 */ /* 0x000fea0003800200 */
.L_x_2617:
[----:B------:R-:W-:Y:S01]  /*145f0*/  BSSY.RECONVERGENT B0, `(.L_x_2619) ;  /* 0x0000008000007945 */ /* 0x000fe20003800200 */
[----:B------:R-:W-:-:S03]  /*14600*/  IADD3 R13, PT, PT, R16, R0, R16 ;  /* 0x00000000100d7210 */ /* 0x000fc60007ffe010 */
[----:B------:R-:W-:Y:S05]  /*14610*/  @!P3 BRA `(.L_x_2620) ;  /* 0x000000000014b947 */ /* 0x000fea0003800000 */
[----:B-1234-:R-:W-:-:S05]  /*14620*/  IMAD.WIDE.U32 R2, R9, 0x10, R4 ;  /* 0x0000001009027825 */ /* 0x01efca00078e0004 */
[----:B------:R1:W-:Y:S04]  /*14630*/  REDG.E.XOR.STRONG.GPU desc[UR6][R2.64], R36 ;  /* 0x000000240200798e */ /* 0x0003e8000f92e106 */
[----:B------:R1:W-:Y:S04]  /*14640*/  REDG.E.XOR.STRONG.GPU desc[UR6][R2.64+0x4], R37 ;  /* 0x000004250200798e */ /* 0x0003e8000f92e106 */
[----:B------:R1:W-:Y:S04]  /*14650*/  REDG.E.XOR.STRONG.GPU desc[UR6][R2.64+0x8], R38 ;  /* 0x000008260200798e */ /* 0x0003e8000f92e106 */
[----:B------:R1:W-:Y:S02]  /*14660*/  REDG.E.XOR.STRONG.GPU desc[UR6][R2.64+0xc], R39 ;  /* 0x00000c270200798e */ /* 0x0003e4000f92e106 */
.L_x_2620:
[----:B------:R-:W-:Y:S05]  /*14670*/  BSYNC.RECONVERGENT B0 ;  /* 0x0000000000007941 */ /* 0x000fea0003800200 */
.L_x_2619:
        /* <DEDUP_REMOVED lines=8> */
.L_x_2558:
        /* <DEDUP_REMOVED lines=15> */
.L_x_2623:
[----:B------:R-:W-:Y:S05]  /*147f0*/  BSYNC B2 ;  /* 0x0000000000027941 */ /* 0x000fea0003800000 */
.L_x_2622:
[----:B------:R-:W-:Y:S02]  /*14800*/  IMAD.MOV.U32 R68, RZ, RZ, R153 ;  /* 0x000000ffff447224 */ /* 0x000fe400078e0099 */
[----:B------:R-:W-:Y:S02]  /*14810*/  IMAD.MOV.U32 R147, RZ, RZ, R33 ;  /* 0x000000ffff937224 */ /* 0x000fe400078e0021 */
[----:B------:R-:W-:Y:S01]  /*14820*/  IMAD.MOV.U32 R145, RZ, RZ, 0x1f ;  /* 0x0000001fff917424 */ /* 0x000fe200078e00ff */
[--C-:B------:R-:W-:Y:S02]  /*14830*/  LOP3.LUT R3, R3, R36, R68.reuse, 0x78, !PT ;  /* 0x0000002403037212 */ /* 0x100fe400078e7844 */
[--C-:B------:R-:W-:Y:S02]  /*14840*/  LOP3.LUT R7, R7, R40, R68.reuse, 0x78, !PT ;  /* 0x0000002807077212 */ /* 0x100fe400078e7844 */
[--C-:B------:R-:W-:Y:S02]  /*14850*/  LOP3.LUT R11, R11, R44, R68.reuse, 0x78, !PT ;  /* 0x0000002c0b0b7212 */ /* 0x100fe400078e7844 */
[----:B------:R-:W-:-:S02]  /*14860*/  LOP3.LUT R15, R15, R48, R68, 0x78, !PT ;  /* 0x000000300f0f7212 */ /* 0x000fc400078e7844 */
[--C-:B------:R-:W-:Y:S02]  /*14870*/  LOP3.LUT R19, R19, R52, R68.reuse, 0x78, !PT ;  /* 0x0000003413137212 */ /* 0x100fe400078e7844 */
[--C-:B------:R-:W-:Y:S02]  /*14880*/  LOP3.LUT R23, R23, R56, R68.reuse, 0x78, !PT ;  /* 0x0000003817177212 */ /* 0x100fe400078e7844 */
[--C-:B------:R-:W-:Y:S02]  /*14890*/  LOP3.LUT R27, R27, R60, R68.reuse, 0x78, !PT ;  /* 0x0000003c1b1b7212 */ /* 0x100fe400078e7844 */
[----:B------:R-:W-:Y:S01]  /*148a0*/  LOP3.LUT R31, R31, R64, R68, 0x78, !PT ;  /* 0x000000401f1f7212 */ /* 0x000fe200078e7844 */
[----:B------:R-:W-:-:S07]  /*148b0*/  IMAD.MOV.U32 R68, RZ, RZ, -0x1 ;  /* 0xffffffffff447424 */ /* 0x000fce00078e00ff */
[----:B------:R-:W-:Y:S05]  /*148c0*/  WARPSYNC.COLLECTIVE R68, `(.L_x_2624) ;  /* 0x0000000044087348 */ /* 0x000fea0003c00000 */
[----:B------:R0:W1:Y:S02]  /*148d0*/  SHFL.IDX P0, R153, R147, R144, R145 ;  /* 0x0000009093997389 */ /* 0x0000640000000091 */
[----:B01----:R-:W-:Y:S05]  /*148e0*/  ENDCOLLECTIVE ;  /* 0x000000000000791b */ /* 0x003fea0003800000 */
.L_x_2624:
[----:B------:R-:W-:Y:S02]  /*148f0*/  IMAD.MOV.U32 R147, RZ, RZ, R34 ;  /* 0x000000ffff937224 */ /* 0x000fe400078e0022 */
[----:B------:R-:W-:-:S07]  /*14900*/  IMAD.MOV.U32 R151, RZ, RZ, R153 ;  /* 0x000000ffff977224 */ /* 0x000fce00078e0099 */
[----:B------:R-:W-:Y:S05]  /*14910*/  WARPSYNC.COLLECTIVE R68, `(.L_x_2625) ;  /* 0x0000000044087348 */ /* 0x000fea0003c00000 */
[----:B------:R0:W1:Y:S02]  /*14920*/  SHFL.IDX P0, R153, R147, R144, R145 ;  /* 0x0000009093997389 */ /* 0x0000640000000091 */
[----:B01----:R-:W-:Y:S05]  /*14930*/  ENDCOLLECTIVE ;  /* 0x000000000000791b */ /* 0x003fea0003800000 */
.L_x_2625:
        /* <DEDUP_REMOVED lines=9> */
[----:B------:R-:W-:-:S07]  /*149d0*/  IMAD.MOV.U32 R150, RZ, RZ, R153 ;  /* 0x000000ffff967224 */ /* 0x000fce00078e0099 */
[----:B------:R-:W-:Y:S05]  /*149e0*/  WARPSYNC.COLLECTIVE R68, `(.L_x_2626) ;  /* 0x0000000044087348 */ /* 0x000fea0003c00000 */
[----:B------:R0:W1:Y:S02]  /*149f0*/  SHFL.IDX P0, R153, R147, R144, R145 ;  /* 0x0000009093997389 */ /* 0x0000640000000091 */
[----:B01----:R-:W-:Y:S05]  /*14a00*/  ENDCOLLECTIVE ;  /* 0x000000000000791b */ /* 0x003fea0003800000 */
.L_x_2626:
[--C-:B------:R-:W-:Y:S02]  /*14a10*/  LOP3.LUT R5, R5, R38, R150.reuse, 0x78, !PT ;  /* 0x0000002605057212 */ /* 0x100fe400078e7896 */
[--C-:B------:R-:W-:Y:S02]  /*14a20*/  LOP3.LUT R9, R9, R42, R150.reuse, 0x78, !PT ;  /* 0x0000002a09097212 */ /* 0x100fe400078e7896 */
[--C-:B------:R-:W-:Y:S02]  /*14a30*/  LOP3.LUT R13, R13, R46, R150.reuse, 0x78, !PT ;  /* 0x0000002e0d0d7212 */ /* 0x100fe400078e7896 */
[--C-:B------:R-:W-:Y:S02]  /*14a40*/  LOP3.LUT R17, R17, R50, R150.reuse, 0x78, !PT ;  /* 0x0000003211117212 */ /* 0x100fe400078e7896 */
[--C-:B------:R-:W-:Y:S02]  /*14a50*/  LOP3.LUT R21, R21, R54, R150.reuse, 0x78, !PT ;  /* 0x0000003615157212 */ /* 0x100fe400078e7896 */
[--C-:B------:R-:W-:Y:S01]  /*14a60*/  LOP3.LUT R25, R25, R58, R150.reuse, 0x78, !PT ;  /* 0x0000003a19197212 */ /* 0x100fe200078e7896 */
[----:B------:R-:W-:Y:S01]  /*14a70*/  IMAD.MOV.U32 R147, RZ, RZ, R69 ;  /* 0x000000ffff937224 */ /* 0x000fe200078e0045 */
[----:B------:R-:W-:-:S02]  /*14a80*/  LOP3.LUT R29, R29, R62, R150, 0x78, !PT ;  /* 0x0000003e1d1d7212 */ /* 0x000fc400078e7896 */
[----:B------:R-:W-:Y:S02]  /*14a90*/  LOP3.LUT R73, R73, R66, R150, 0x78, !PT ;  /* 0x0000004249497212 */ /* 0x000fe400078e7896 */
[--C-:B------:R-:W-:Y:S02]  /*14aa0*/  LOP3.LUT R4, R4, R39, R153.reuse, 0x78, !PT ;  /* 0x0000002704047212 */ /* 0x100fe400078e7899 */
[--C-:B------:R-:W-:Y:S02]  /*14ab0*/  LOP3.LUT R8, R8, R43, R153.reuse, 0x78, !PT ;  /* 0x0000002b08087212 */ /* 0x100fe400078e7899 */
[--C-:B------:R-:W-:Y:S02]  /*14ac0*/  LOP3.LUT R12, R12, R47, R153.reuse, 0x78, !PT ;  /* 0x0000002f0c0c7212 */ /* 0x100fe400078e7899 */
[--C-:B------:R-:W-:Y:S02]  /*14ad0*/  LOP3.LUT R16, R16, R51, R153.reuse, 0x78, !PT ;  /* 0x0000003310107212 */ /* 0x100fe400078e7899 */
[----:B------:R-:W-:-:S02]  /*14ae0*/  LOP3.LUT R20, R20, R55, R153, 0x78, !PT ;  /* 0x0000003714147212 */ /* 0x000fc400078e7899 */
[--C-:B------:R-:W-:Y:S02]  /*14af0*/  LOP3.LUT R24, R24, R59, R153.reuse, 0x78, !PT ;  /* 0x0000003b18187212 */ /* 0x100fe400078e7899 */
[--C-:B------:R-:W-:Y:S02]  /*14b00*/  LOP3.LUT R28, R28, R63, R153.reuse, 0x78, !PT ;  /* 0x0000003f1c1c7212 */ /* 0x100fe400078e7899 */
[----:B------:R-:W-:-:S07]  /*14b10*/  LOP3.LUT R72, R72, R67, R153, 0x78, !PT ;  /* 0x0000004348487212 */ /* 0x000fce00078e7899 */
[----:B------:R-:W-:Y:S05]  /*14b20*/  WARPSYNC.COLLECTIVE R68, `(.L_x_2627) ;  /* 0x0000000044087348 */ /* 0x000fea0003c00000 */
[----:B------:R0:W1:Y:S02]  /*14b30*/  SHFL.IDX P0, R153, R147, R144, R145 ;  /* 0x0000009093997389 */ /* 0x0000640000000091 */
[----:B01----:R-:W-:Y:S05]  /*14b40*/  ENDCOLLECTIVE ;  /* 0x000000000000791b */ /* 0x003fea0003800000 */
.L_x_2627:
[----:B------:R-:W-:Y:S02]  /*14b50*/  IMAD.MOV.U32 R147, RZ, RZ, R70 ;  /* 0x000000ffff937224 */ /* 0x000fe400078e0046 */
[----:B------:R-:W-:-:S07]  /*14b60*/  IMAD.MOV.U32 R152, RZ, RZ, R153 ;  /* 0x000000ffff987224 */ /* 0x000fce00078e0099 */
[----:B------:R-:W-:Y:S05]  /*14b70*/  WARPSYNC.COLLECTIVE R68, `(.L_x_2628) ;  /* 0x0000000044087348 */ /* 0x000fea0003c00000 */
[----:B------:R0:W1:Y:S02]  /*14b80*/  SHFL.IDX P0, R153, R147, R144, R145 ;  /* 0x0000009093997389 */ /* 0x0000640000000091 */
[----:B01----:R-:W-:Y:S05]  /*14b90*/  ENDCOLLECTIVE ;  /* 0x000000000000791b */ /* 0x003fea0003800000 */
.L_x_2628:
        /* <DEDUP_REMOVED lines=8> */
[----:B------:R-:W-:Y:S01]  /*14c20*/  LOP3.LUT R139, R139, R64, R152, 0x78, !PT ;  /* 0x000000408b8b7212 */ /* 0x000fe200078e7898 */
[----:B------:R-:W-:-:S07]  /*14c30*/  IMAD.MOV.U32 R151, RZ, RZ, R153 ;  /* 0x000000ffff977224 */ /* 0x000fce00078e0099 */
[----:B------:R-:W-:Y:S05]  /*14c40*/  WARPSYNC.COLLECTIVE R68, `(.L_x_2629) ;  /* 0x0000000044087348 */ /* 0x000fea0003c00000 */
[----:B------:R0:W1:Y:S02]  /*14c50*/  SHFL.IDX P0, R153, R147, R144, R145 ;  /* 0x0000009093997389 */ /* 0x0000640000000091 */
[----:B01----:R-:W-:Y:S05]  /*14c60*/  ENDCOLLECTIVE ;  /* 0x000000000000791b */ /* 0x003fea0003800000 */
.L_x_2629:
        /* <DEDUP_REMOVED lines=13> */
.L_x_2630:
        /* <DEDUP_REMOVED lines=20> */
.L_x_2631:
[----:B------:R-:W-:Y:S02]  /*14e80*/  IMAD.MOV.U32 R147, RZ, RZ, R107 ;  /* 0x000000ffff937224 */ /* 0x000fe400078e006b */
[----:B------:R-:W-:-:S07]  /*14e90*/  IMAD.MOV.U32 R150, RZ, RZ, R153 ;  /* 0x000000ffff967224 */ /* 0x000fce00078e0099 */
[----:B------:R-:W-:Y:S05]  /*14ea0*/  WARPSYNC.COLLECTIVE R68, `(.L_x_2632) ;  /* 0x0000000044087348 */ /* 0x000fea0003c00000 */
[----:B------:R0:W1:Y:S02]  /*14eb0*/  SHFL.IDX P0, R153, R147, R144, R145 ;  /* 0x0000009093997389 */ /* 0x0000640000000091 */
[----:B01----:R-:W-:Y:S05]  /*14ec0*/  ENDCOLLECTIVE ;  /* 0x000000000000791b */ /* 0x003fea0003800000 */
.L_x_2632:
[----:B------:R-:W-:Y:S02]  /*14ed0*/  IMAD.MOV.U32 R147, RZ, RZ, R104 ;  /* 0x000000ffff937224 */ /* 0x000fe400078e0068 */
[----:B------:R-:W-:-:S07]  /*14ee0*/  IMAD.MOV.U32 R151, RZ, RZ, R153 ;  /* 0x000000ffff977224 */ /* 0x000fce00078e0099 */
[----:B------:R-:W-:Y:S05]  /*14ef0*/  WARPSYNC.COLLECTIVE R68, `(.L_x_2633) ;  /* 0x0000000044087348 */ /* 0x000fea0003c00000 */
[----:B------:R0:W1:Y:S02]  /*14f00*/  SHFL.IDX P0, R153, R147, R144, R145 ;  /* 0x0000009093997389 */ /* 0x0000640000000091 */
[----:B01----:R-:W-:Y:S05]  /*14f10*/  ENDCOLLECTIVE ;  /* 0x000000000000791b */ /* 0x003fea0003800000 */
.L_x_2633:
[----:B------:R-:W-:Y:S02]  /*14f20*/  IMAD.MOV.U32 R147, RZ, RZ, R105 ;  /* 0x000000ffff937224 */ /* 0x000fe400078e0069 */
[----:B------:R-:W-:-:S07]  /*14f30*/  IMAD.MOV.U32 R152, RZ, RZ, R153 ;  /* 0x000000ffff987224 */ /* 0x000fce00078e0099 */
[----:B------:R-:W-:Y:S05]  /*14f40*/  WARPSYNC.COLLECTIVE R68, `(.L_x_2634) ;  /* 0x0000000044087348 */ /* 0x000fea0003c00000 */
[----:B------:R0:W1:Y:S02]  /*14f50*/  SHFL.IDX P0, R153, R147, R144, R145 ;  /* 0x0000009093997389 */ /* 0x0000640000000091 */
[----:B01----:R-:W-:Y:S05]  /*14f60*/  ENDCOLLECTIVE ;  /* 0x000000000000791b */ /* 0x003fea0003800000 */
.L_x_2634:
[----:B------:R-:W-:Y:S05]  /*14f70*/  BRA `(.L_x_2635) ;  /* 0xffffffdc00ac7947 */ /* 0x000fea000383ffff */
.L_x_2636:
        /* <DEDUP_REMOVED lines=16> */
.L_x_5284:


//--------------------- .text.fused_batch_pir_kernel_16 --------------------------
	.section	.text.fused_batch_pir_kernel_16,"ax",@progbits
	.align	128
        .global         fused_batch_pir_kernel_16
        .type           fused_batch_pir_kernel_16,@function
        .size           fused_batch_pir_kernel_16,(.L_x_5277 - fused_batch_pir_kernel_16)
        .other          fused_batch_pir_kernel_16,@"STO_CUDA_ENTRY STV_DEFAULT"
fused_batch_pir_kernel_16:
.text.fused_batch_pir_kernel_16:
        /* <DEDUP_REMOVED lines=11> */
[----:B------:R-:W-:Y:S05]  /*00b0*/  CALL.REL.NOINC `($__internal_3_$__cuda_sm20_div_u16) ;  /* 0x00000fb000e07944 */ /* 0x000fea0003c00000 */
        /* <DEDUP_REMOVED lines=13> */
.L_x_2639:
        /* <DEDUP_REMOVED lines=8> */
.L_x_2638:
[----:B------:R-:W-:Y:S05]  /*0210*/  BSYNC.RECONVERGENT B0 ;  /* 0x0000000000007941 */ /* 0x000fea0003800200 */
.L_x_2637:
[----:B------:R-:W-:Y:S01]  /*0220*/  BSSY.RECONVERGENT B0, `(.L_x_2640) ;  /* 0x000000d000007945 */ /* 0x000fe20003800200 */
[----:B0-----:R-:W-:-:S07]  /*0230*/  LEA R8, R9, R8, 0x18 ;  /* 0x0000000809087211 */ /* 0x001fce00078ec0ff */
.L_x_2641:
        /* <DEDUP_REMOVED lines=12> */
.L_x_2640:
        /* <DEDUP_REMOVED lines=8> */
.L_x_2647:
        /* <DEDUP_REMOVED lines=13> */
.L_x_2646:
        /* <DEDUP_REMOVED lines=720> */
.L_x_2645:
[----:B------:R-:W-:Y:S01]  /*3150*/  VIADD R12, R12, 0x1 ;  /* 0x000000010c0c7836 */ /* 0x000fe20000000000 */
[----:B------:R-:W-:Y:S02]  /*3160*/  SEL R15, R19, R20, !P3 ;  /* 0x00000014130f7207 */ /* 0x000fe40005800000 */
[----:B------:R-:W-:Y:S02]  /*3170*/  SEL R16, R36, R29, !P3 ;  /* 0x0000001d24107207 */ /* 0x000fe40005800000 */
[----:B------:R-:W-:Y:S02]  /*3180*/  SEL R13, R28, R13, !P3 ;  /* 0x0000000d1c0d7207 */ /* 0x000fe40005800000 */
[----:B------:R-:W-:Y:S01]  /*3190*/  SEL R14, R30, R39, !P3 ;  /* 0x000000271e0e7207 */ /* 0x000fe20005800000 */
[----:B------:R-:W-:Y:S06]  /*31a0*/  @P2 BRA `(.L_x_2646) ;  /* 0xffffffd000a82947 */ /* 0x000fec000383ffff */
.L_x_2644:
        /* <DEDUP_REMOVED lines=9> */
.L_x_2643:
[----:B------:R-:W-:Y:S05]  /*3240*/  BSYNC.RECONVERGENT B0 ;  /* 0x0000000000007941 */ /* 0x000fea0003800200 */
.L_x_2642:
        /* <DEDUP_REMOVED lines=1544> */
.L_x_2941:
        /* <DEDUP_REMOVED lines=41> */
.L_x_2654:
        /* <DEDUP_REMOVED lines=728> */
.L_x_2653:
[----:B------:R-:W-:Y:S05]  /*c2e0*/  BSYNC.RECONVERGENT B3 ;  /* 0x0000000000037941 */ /* 0x000fea0003800200 */
.L_x_2652:
        /* <DEDUP_REMOVED lines=14> */
.L_x_2651:
        /* <DEDUP_REMOVED lines=15> */
.L_x_2650:
[----:B------:R-:W-:Y:S05]  /*c4c0*/  BSYNC.RECONVERGENT B1 ;  /* 0x0000000000017941 */ /* 0x000fea0003800200 */
.L_x_2649:
        /* <DEDUP_REMOVED lines=28> */
.L_x_2660:
        /* <DEDUP_REMOVED lines=730> */
.L_x_2659:
[----:B------:R-:W-:Y:S05]  /*f430*/  BSYNC.RECONVERGENT B3 ;  /* 0x0000000000037941 */ /* 0x000fea0003800200 */
.L_x_2658:
        /* <DEDUP_REMOVED lines=10> */
.L_x_2657:
        /* <DEDUP_REMOVED lines=14> */
.L_x_2656:
[----:B------:R-:W-:Y:S05]  /*f5c0*/  BSYNC.RECONVERGENT B1 ;  /* 0x0000000000017941 */ /* 0x000fea0003800200 */
.L_x_2655:
        /* <DEDUP_REMOVED lines=27> */
.L_x_2666:
        /* <DEDUP_REMOVED lines=732> */
.L_x_2665:
[----:B------:R-:W-:Y:S05]  /*12540*/  BSYNC.RECONVERGENT B3 ;  /* 0x0000000000037941 */ /* 0x000fea0003800200 */
.L_x_2664:
        /* <DEDUP_REMOVED lines=10> */
.L_x_2663:
        /* <DEDUP_REMOVED lines=14> */
.L_x_2662:
[----:B------:R-:W-:Y:S05]  /*126d0*/  BSYNC.RECONVERGENT B1 ;  /* 0x0000000000017941 */ /* 0x000fea0003800200 */
.L_x_2661:
        /* <DEDUP_REMOVED lines=27> */
.L_x_2672:
        /* <DEDUP_REMOVED lines=732> */
.L_x_2671:
[----:B------:R-:W-:Y:S05]  /*15650*/  BSYNC.RECONVERGENT B3 ;  /* 0x0000000000037941 */ /* 0x000fea0003800200 */
.L_x_2670:
        /* <DEDUP_REMOVED lines=10> */
.L_x_2669:
        /* <DEDUP_REMOVED lines=14> */
.L_x_2668:
[----:B------:R-:W-:Y:S05]  /*157e0*/  BSYNC.RECONVERGENT B1 ;  /* 0x0000000000017941 */ /* 0x000fea0003800200 */
.L_x_2667:
        /* <DEDUP_REMOVED lines=26> */
.L_x_2678:
        /* <DEDUP_REMOVED lines=732> */
.L_x_2677:
[----:B------:R-:W-:Y:S05]  /*18750*/  BSYNC.RECONVERGENT B3 ;  /* 0x0000000000037941 */ /* 0x000fea0003800200 */
.L_x_2676:
        /* <DEDUP_REMOVED lines=10> */
.L_x_2675:
        /* <DEDUP_REMOVED lines=14> */
.L_x_2674:
[----:B------:R-:W-:Y:S05]  /*188e0*/  BSYNC.RECONVERGENT B1 ;  /* 0x0000000000017941 */ /* 0x000fea0003800200 */
.L_x_2673:
        /* <DEDUP_REMOVED lines=28> */
.L_x_2684:
        /* <DEDUP_REMOVED lines=732> */
.L_x_2683:
[----:B------:R-:W-:Y:S05]  /*1b870*/  BSYNC.RECONVERGENT B3 ;  /* 0x0000000000037941 */ /* 0x000fea0003800200 */
.L_x_2682:
        /* <DEDUP_REMOVED lines=10> */
.L_x_2681:
        /* <DEDUP_REMOVED lines=14> */
.L_x_2680:
[----:B------:R-:W-:Y:S05]  /*1ba00*/  BSYNC.RECONVERGENT B1 ;  /* 0x0000000000017941 */ /* 0x000fea0003800200 */
.L_x_2679:
        /* <DEDUP_REMOVED lines=27> */
.L_x_2690:
        /* <DEDUP_REMOVED lines=732> */
.L_x_2689:
[----:B------:R-:W-:Y:S05]  /*1e980*/  BSYNC.RECONVERGENT B3 ;  /* 0x0000000000037941 */ /* 0x000fea0003800200 */
.L_x_2688:
        /* <DEDUP_REMOVED lines=10> */
.L_x_2687:
        /* <DEDUP_REMOVED lines=14> */
.L_x_2686:
[----:B------:R-:W-:Y:S05]  /*1eb10*/  BSYNC.RECONVERGENT B1 ;  /* 0x0000000000017941 */ /* 0x000fea0003800200 */
.L_x_2685:
        /* <DEDUP_REMOVED lines=27> */
.L_x_2696:
        /* <DEDUP_REMOVED lines=732> */
.L_x_2695:
[----:B------:R-:W-:Y:S05]  /*21a90*/  BSYNC.RECONVERGENT B3 ;  /* 0x0000000000037941 */ /* 0x000fea0003800200 */
.L_x_2694:
        /* <DEDUP_REMOVED lines=10> */
.L_x_2693:
        /* <DEDUP_REMOVED lines=14> */
.L_x_2692:
[----:B------:R-:W-:Y:S05]  /*21c20*/  BSYNC.RECONVERGENT B1 ;  /* 0x0000000000017941 */ /* 0x000fea0003800200 */
.L_x_2691:
        /* <DEDUP_REMOVED lines=26> */
.L_x_2702:
        /* <DEDUP_REMOVED lines=732> */
.L_x_2701:
[----:B------:R-:W-:Y:S05]  /*24b90*/  BSYNC.RECONVERGENT B3 ;  /* 0x0000000000037941 */ /* 0x000fea0003800200 */
.L_x_2700:
        /* <DEDUP_REMOVED lines=10> */
.L_x_2699:
        /* <DEDUP_REMOVED lines=14> */
.L_x_2698:
[----:B------:R-:W-:Y:S05]  /*24d20*/  BSYNC.RECONVERGENT B1 ;  /* 0x0000000000017941 */ /* 0x000fea0003800200 */
.L_x_2697:
        /* <DEDUP_REMOVED lines=28> */
.L_x_2708:
        /* <DEDUP_REMOVED lines=732> */
.L_x_2707:
[----:B------:R-:W-:Y:S05]  /*27cb0*/  BSYNC.RECONVERGENT B3 ;  /* 0x0000000000037941 */ /* 0x000fea0003800200 */
.L_x_2706:
        /* <DEDUP_REMOVED lines=10> */
.L_x_2705:
        /* <DEDUP_REMOVED lines=14> */
.L_x_2704:
[----:B------:R-:W-:Y:S05]  /*27e40*/  BSYNC.RECONVERGENT B1 ;  /* 0x0000000000017941 */ /* 0x000fea0003800200 */
.L_x_2703:
        /* <DEDUP_REMOVED lines=27> */
.L_x_2714:
        /* <DEDUP_REMOVED lines=732> */
.L_x_2713:
[----:B------:R-:W-:Y:S05]  /*2adc0*/  BSYNC.RECONVERGENT B3 ;  /* 0x0000000000037941 */ /* 0x000fea0003800200 */
.L_x_2712:
        /* <DEDUP_REMOVED lines=10> */
.L_x_2711:
        /* <DEDUP_REMOVED lines=14> */
.L_x_2710:
[----:B------:R-:W-:Y:S05]  /*2af50*/  BSYNC.RECONVERGENT B1 ;  /* 0x0000000000017941 */ /* 0x000fea0003800200 */
.L_x_2709:
        /* <DEDUP_REMOVED lines=27> */
.L_x_2720:
        /* <DEDUP_REMOVED lines=732> */
.L_x_2719:
[----:B------:R-:W-:Y:S05]  /*2ded0*/  BSYNC.RECONVERGENT B3 ;  /* 0x0000000000037941 */ /* 0x000fea0003800200 */
.L_x_2718:
        /* <DEDUP_REMOVED lines=10> */
.L_x_2717:
        /* <DEDUP_REMOVED lines=14> */
.L_x_2716:
[----:B------:R-:W-:Y:S05]  /*2e060*/  BSYNC.RECONVERGENT B1 ;  /* 0x0000000000017941 */ /* 0x000fea0003800200 */
.L_x_2715:
        /* <DEDUP_REMOVED lines=26> */
.L_x_2726:
        /* <DEDUP_REMOVED lines=732> */
.L_x_2725:
[----:B------:R-:W-:Y:S05]  /*30fd0*/  BSYNC.RECONVERGENT B3 ;  /* 0x0000000000037941 */ /* 0x000fea0003800200 */
.L_x_2724:
        /* <DEDUP_REMOVED lines=10> */
.L_x_2723:
        /* <DEDUP_REMOVED lines=14> */
.L_x_2722:
[----:B------:R-:W-:Y:S05]  /*31160*/  BSYNC.RECONVERGENT B1 ;  /* 0x0000000000017941 */ /* 0x000fea0003800200 */
.L_x_2721:
        /* <DEDUP_REMOVED lines=28> */
.L_x_2732:
        /* <DEDUP_REMOVED lines=732> */
.L_x_2731:
[----:B------:R-:W-:Y:S05]  /*340f0*/  BSYNC.RECONVERGENT B3 ;  /* 0x0000000000037941 */ /* 0x000fea0003800200 */
.L_x_2730:
        /* <DEDUP_REMOVED lines=10> */
.L_x_2729:
        /* <DEDUP_REMOVED lines=14> */
.L_x_2728:
[----:B------:R-:W-:Y:S05]  /*34280*/  BSYNC.RECONVERGENT B1 ;  /* 0x0000000000017941 */ /* 0x000fea0003800200 */
.L_x_2727:
        /* <DEDUP_REMOVED lines=27> */
.L_x_2738:
        /* <DEDUP_REMOVED lines=732> */
.L_x_2737:
[----:B------:R-:W-:Y:S05]  /*37200*/  BSYNC.RECONVERGENT B3 ;  /* 0x0000000000037941 */ /* 0x000fea0003800200 */
.L_x_2736:
        /* <DEDUP_REMOVED lines=10> */
.L_x_2735:
        /* <DEDUP_REMOVED lines=14> */
.L_x_2734:
[----:B------:R-:W-:Y:S05]  /*37390*/  BSYNC.RECONVERGENT B1 ;  /* 0x0000000000017941 */ /* 0x000fea0003800200 */
.L_x_2733:
        /* <DEDUP_REMOVED lines=27> */
.L_x_2744:
        /* <DEDUP_REMOVED lines=732> */
.L_x_2743:
[----:B------:R-:W-:Y:S05]  /*3a310*/  BSYNC.RECONVERGENT B3 ;  /* 0x0000000000037941 */ /* 0x000fea0003800200 */
.L_x_2742:
        /* <DEDUP_REMOVED lines=10> */
.L_x_2741:
        /* <DEDUP_REMOVED lines=14> */
.L_x_2740:
[----:B------:R-:W-:Y:S05]  /*3a4a0*/  BSYNC.RECONVERGENT B1 ;  /* 0x0000000000017941 */ /* 0x000fea0003800200 */
.L_x_2739:
        /* <DEDUP_REMOVED lines=26> */
.L_x_2750:
        /* <DEDUP_REMOVED lines=732> */
.L_x_2749:
[----:B------:R-:W-:Y:S05]  /*3d410*/  BSYNC.RECONVERGENT B3 ;  /* 0x0000000000037941 */ /* 0x000fea0003800200 */
.L_x_2748:
        /* <DEDUP_REMOVED lines=10> */
.L_x_2747:
        /* <DEDUP_REMOVED lines=14> */
.L_x_2746:
[----:B------:R-:W-:Y:S05]  /*3d5a0*/  BSYNC.RECONVERGENT B1 ;  /* 0x0000000000017941 */ /* 0x000fea0003800200 */
.L_x_2745:
        /* <DEDUP_REMOVED lines=28> */
.L_x_2756:
        /* <DEDUP_REMOVED lines=732> */
.L_x_2755:
[----:B------:R-:W-:Y:S05]  /*40530*/  BSYNC.RECONVERGENT B3 ;  /* 0x0000000000037941 */ /* 0x000fea0003800200 */
.L_x_2754:
        /* <DEDUP_REMOVED lines=10> */
.L_x_2753:
        /* <DEDUP_REMOVED lines=14> */
.L_x_2752:
[----:B------:R-:W-:Y:S05]  /*406c0*/  BSYNC.RECONVERGENT B1 ;  /* 0x0000000000017941 */ /* 0x000fea0003800200 */
.L_x_2751:
        /* <DEDUP_REMOVED lines=27> */
.L_x_2762:
        /* <DEDUP_REMOVED lines=732> */
.L_x_2761:
[----:B------:R-:W-:Y:S05]  /*43640*/  BSYNC.RECONVERGENT B3 ;  /* 0x0000000000037941 */ /* 0x000fea0003800200 */
.L_x_2760:
        /* <DEDUP_REMOVED lines=10> */
.L_x_2759:
        /* <DEDUP_REMOVED lines=14> */
.L_x_2758:
[----:B------:R-:W-:Y:S05]  /*437d0*/  BSYNC.RECONVERGENT B1 ;  /* 0x0000000000017941 */ /* 0x000fea0003800200 */
.L_x_2757:
        /* <DEDUP_REMOVED lines=27> */
.L_x_2768:
        /* <DEDUP_REMOVED lines=732> */
.L_x_2767:
[----:B------:R-:W-:Y:S05]  /*46750*/  BSYNC.RECONVERGENT B3 ;  /* 0x0000000000037941 */ /* 0x000fea0003800200 */
.L_x_2766:
        /* <DEDUP_REMOVED lines=10> */
.L_x_2765:
        /* <DEDUP_REMOVED lines=14> */
.L_x_2764:
[----:B------:R-:W-:Y:S05]  /*468e0*/  BSYNC.RECONVERGENT B1 ;  /* 0x0000000000017941 */ /* 0x000fea0003800200 */
.L_x_2763:
        /* <DEDUP_REMOVED lines=26> */
.L_x_2774:
        /* <DEDUP_REMOVED lines=732> */
.L_x_2773:
[----:B------:R-:W-:Y:S05]  /*49850*/  BSYNC.RECONVERGENT B3 ;  /* 0x0000000000037941 */ /* 0x000fea0003800200 */
.L_x_2772:
        /* <DEDUP_REMOVED lines=10> */
.L_x_2771:
        /* <DEDUP_REMOVED lines=14> */
.L_x_2770:
[----:B------:R-:W-:Y:S05]  /*499e0*/  BSYNC.RECONVERGENT B1 ;  /* 0x0000000000017941 */ /* 0x000fea0003800200 */
.L_x_2769:
        /* <DEDUP_REMOVED lines=28> */
.L_x_2780:
        /* <DEDUP_REMOVED lines=732> */
.L_x_2779:
[----:B------:R-:W-:Y:S05]  /*4c970*/  BSYNC.RECONVERGENT B3 ;  /* 0x0000000000037941 */ /* 0x000fea0003800200 */
.L_x_2778:
        /* <DEDUP_REMOVED lines=10> */
.L_x_2777:
        /* <DEDUP_REMOVED lines=14> */
.L_x_2776:
[----:B------:R-:W-:Y:S05]  /*4cb00*/  BSYNC.RECONVERGENT B1 ;  /* 0x0000000000017941 */ /* 0x000fea0003800200 */
.L_x_2775:
        /* <DEDUP_REMOVED lines=27> */
.L_x_2786:
        /* <DEDUP_REMOVED lines=732> */
.L_x_2785:
[----:B------:R-:W-:Y:S05]  /*4fa80*/  BSYNC.RECONVERGENT B3 ;  /* 0x0000000000037941 */ /* 0x000fea0003800200 */
.L_x_2784:
        /* <DEDUP_REMOVED lines=10> */
.L_x_2783:
        /* <DEDUP_REMOVED lines=14> */
.L_x_2782:
[----:B------:R-:W-:Y:S05]  /*4fc10*/  BSYNC.RECONVERGENT B1 ;  /* 0x0000000000017941 */ /* 0x000fea0003800200 */
.L_x_2781:
        /* <DEDUP_REMOVED lines=27> */
.L_x_2792:
        /* <DEDUP_REMOVED lines=732> */
.L_x_2791:
[----:B------:R-:W-:Y:S05]  /*52b90*/  BSYNC.RECONVERGENT B3 ;  /* 0x0000000000037941 */ /* 0x000fea0003800200 */
.L_x_2790:
        /* <DEDUP_REMOVED lines=10> */
.L_x_2789:
        /* <DEDUP_REMOVED lines=14> */
.L_x_2788:
[----:B------:R-:W-:Y:S05]  /*52d20*/  BSYNC.RECONVERGENT B1 ;  /* 0x0000000000017941 */ /* 0x000fea0003800200 */
.L_x_2787:
        /* <DEDUP_REMOVED lines=26> */
.L_x_2798:
        /* <DEDUP_REMOVED lines=732> */
.L_x_2797:
[----:B------:R-:W-:Y:S05]  /*55c90*/  BSYNC.RECONVERGENT B3 ;  /* 0x0000000000037941 */ /* 0x000fea0003800200 */
.L_x_2796:
        /* <DEDUP_REMOVED lines=10> */
.L_x_2795:
        /* <DEDUP_REMOVED lines=14> */
.L_x_2794:
[----:B------:R-:W-:Y:S05]  /*55e20*/  BSYNC.RECONVERGENT B1 ;  /* 0x0000000000017941 */ /* 0x000fea0003800200 */
.L_x_2793:
        /* <DEDUP_REMOVED lines=28> */
.L_x_2804:
        /* <DEDUP_REMOVED lines=732> */
.L_x_2803:
[----:B------:R-:W-:Y:S05]  /*58db0*/  BSYNC.RECONVERGENT B3 ;  /* 0x0000000000037941 */ /* 0x000fea0003800200 */
.L_x_2802:
        /* <DEDUP_REMOVED lines=10> */
.L_x_2801:
        /* <DEDUP_REMOVED lines=14> */
.L_x_2800:
[----:B------:R-:W-:Y:S05]  /*58f40*/  BSYNC.RECONVERGENT B1 ;  /* 0x0000000000017941 */ /* 0x000fea0003800200 */
.L_x_2799:
        /* <DEDUP_REMOVED lines=27> */
.L_x_2810:
        /* <DEDUP_REMOVED lines=732> */
.L_x_2809:
[----:B------:R-:W-:Y:S05]  /*5bec0*/  BSYNC.RECONVERGENT B3 ;  /* 0x0000000000037941 */ /* 0x000fea0003800200 */
.L_x_2808:
        /* <DEDUP_REMOVED lines=10> */
.L_x_2807:
        /* <DEDUP_REMOVED lines=14> */
.L_x_2806:
[----:B------:R-:W-:Y:S05]  /*5c050*/  BSYNC.RECONVERGENT B1 ;  /* 0x0000000000017941 */ /* 0x000fea0003800200 */
.L_x_2805:
        /* <DEDUP_REMOVED lines=28> */
.L_x_2816:
        /* <DEDUP_REMOVED lines=731> */
.L_x_2815:
[----:B------:R-:W-:Y:S05]  /*5efd0*/  BSYNC.RECONVERGENT B3 ;  /* 0x0000000000037941 */ /* 0x000fea0003800200 */
.L_x_2814:
        /* <DEDUP_REMOVED lines=10> */
.L_x_2813:
        /* <DEDUP_REMOVED lines=14> */
.L_x_2812:
[----:B------:R-:W-:Y:S05]  /*5f160*/  BSYNC.RECONVERGENT B1 ;  /* 0x0000000000017941 */ /* 0x000fea0003800200 */
.L_x_2811:
        /* <DEDUP_REMOVED lines=26> */
.L_x_2822:
        /* <DEDUP_REMOVED lines=731> */
.L_x_2821:
[----:B------:R-:W-:Y:S05]  /*620c0*/  BSYNC.RECONVERGENT B3 ;  /* 0x0000000000037941 */ /* 0x000fea0003800200 */
.L_x_2820:
        /* <DEDUP_REMOVED lines=10> */
.L_x_2819:
        /* <DEDUP_REMOVED lines=14> */
.L_x_2818:
[----:B------:R-:W-:Y:S05]  /*62250*/  BSYNC.RECONVERGENT B1 ;  /* 0x0000000000017941 */ /* 0x000fea0003800200 */
.L_x_2817:
        /* <DEDUP_REMOVED lines=28> */
.L_x_2828:
        /* <DEDUP_REMOVED lines=731> */
.L_x_2827:
[----:B------:R-:W-:Y:S05]  /*651d0*/  BSYNC.RECONVERGENT B3 ;  /* 0x0000000000037941 */ /* 0x000fea0003800200 */
.L_x_2826:
        /* <DEDUP_REMOVED lines=10> */
.L_x_2825:
        /* <DEDUP_REMOVED lines=14> */
.L_x_2824:
[----:B------:R-:W-:Y:S05]  /*65360*/  BSYNC.RECONVERGENT B1 ;  /* 0x0000000000017941 */ /* 0x000fea0003800200 */
.L_x_2823:
        /* <DEDUP_REMOVED lines=27> */
.L_x_2834:
        /* <DEDUP_REMOVED lines=731> */
.L_x_2833:
[----:B------:R-:W-:Y:S05]  /*682d0*/  BSYNC.RECONVERGENT B3 ;  /* 0x0000000000037941 */ /* 0x000fea0003800200 */
.L_x_2832:
        /* <DEDUP_REMOVED lines=10> */
.L_x_2831:
        /* <DEDUP_REMOVED lines=14> */
.L_x_2830:
[----:B------:R-:W-:Y:S05]  /*68460*/  BSYNC.RECONVERGENT B1 ;  /* 0x0000000000017941 */ /* 0x000fea0003800200 */
.L_x_2829:
        /* <DEDUP_REMOVED lines=28> */
.L_x_2840:
        /* <DEDUP_REMOVED lines=731> */
.L_x_2839:
[----:B------:R-:W-:Y:S05]  /*6b3e0*/  BSYNC.RECONVERGENT B3 ;  /* 0x0000000000037941 */ /* 0x000fea0003800200 */
.L_x_2838:
        /* <DEDUP_REMOVED lines=10> */
.L_x_2837:
        /* <DEDUP_REMOVED lines=14> */
.L_x_2836:
[----:B------:R-:W-:Y:S05]  /*6b570*/  BSYNC.RECONVERGENT B1 ;  /* 0x0000000000017941 */ /* 0x000fea0003800200 */
.L_x_2835:
        /* <DEDUP_REMOVED lines=26> */
.L_x_2846:
        /* <DEDUP_REMOVED lines=731> */
.L_x_2845:
[----:B------:R-:W-:Y:S05]  /*6e4d0*/  BSYNC.RECONVERGENT B3 ;  /* 0x0000000000037941 */ /* 0x000fea0003800200 */
.L_x_2844:
        /* <DEDUP_REMOVED lines=10> */
.L_x_2843:
        /* <DEDUP_REMOVED lines=14> */
.L_x_2842:
[----:B------:R-:W-:Y:S05]  /*6e660*/  BSYNC.RECONVERGENT B1 ;  /* 0x0000000000017941 */ /* 0x000fea0003800200 */
.L_x_2841:
        /* <DEDUP_REMOVED lines=28> */
.L_x_2852:
        /* <DEDUP_REMOVED lines=731> */
.L_x_2851:
[----:B------:R-:W-:Y:S05]  /*715e0*/  BSYNC.RECONVERGENT B3 ;  /* 0x0000000000037941 */ /* 0x000fea0003800200 */
.L_x_2850:
        /* <DEDUP_REMOVED lines=10> */
.L_x_2849:
        /* <DEDUP_REMOVED lines=14> */
.L_x_2848:
[----:B------:R-:W-:Y:S05]  /*71770*/  BSYNC.RECONVERGENT B1 ;  /* 0x0000000000017941 */ /* 0x000fea0003800200 */
.L_x_2847:
        /* <DEDUP_REMOVED lines=27> */
.L_x_2858:
        /* <DEDUP_REMOVED lines=731> */
.L_x_2857:
[----:B------:R-:W-:Y:S05]  /*746e0*/  BSYNC.RECONVERGENT B3 ;  /* 0x0000000000037941 */ /* 0x000fea0003800200 */
.L_x_2856:
        /* <DEDUP_REMOVED lines=10> */
.L_x_2855:
        /* <DEDUP_REMOVED lines=14> */
.L_x_2854:
[----:B------:R-:W-:Y:S05]  /*74870*/  BSYNC.RECONVERGENT B1 ;  /* 0x0000000000017941 */ /* 0x000fea0003800200 */
.L_x_2853:
        /* <DEDUP_REMOVED lines=28> */
.L_x_2864:
        /* <DEDUP_REMOVED lines=731> */
.L_x_2863:
[----:B------:R-:W-:Y:S05]  /*777f0*/  BSYNC.RECONVERGENT B3 ;  /* 0x0000000000037941 */ /* 0x000fea0003800200 */
.L_x_2862:
        /* <DEDUP_REMOVED lines=10> */
.L_x_2861:
        /* <DEDUP_REMOVED lines=14> */
.L_x_2860:
[----:B------:R-:W-:Y:S05]  /*77980*/  BSYNC.RECONVERGENT B1 ;  /* 0x0000000000017941 */ /* 0x000fea0003800200 */
.L_x_2859:
        /* <DEDUP_REMOVED lines=26> */
.L_x_2870:
        /* <DEDUP_REMOVED lines=731> */
.L_x_2869:
[----:B------:R-:W-:Y:S05]  /*7a8e0*/  BSYNC.RECONVERGENT B3 ;  /* 0x0000000000037941 */ /* 0x000fea0003800200 */
.L_x_2868:
        /* <DEDUP_REMOVED lines=10> */
.L_x_2867:
        /* <DEDUP_REMOVED lines=14> */
.L_x_2866:
[----:B------:R-:W-:Y:S05]  /*7aa70*/  BSYNC.RECONVERGENT B1 ;  /* 0x0000000000017941 */ /* 0x000fea0003800200 */
.L_x_2865:
        /* <DEDUP_REMOVED lines=28> */
.L_x_2876:
        /* <DEDUP_REMOVED lines=731> */
.L_x_2875:
[----:B------:R-:W-:Y:S05]  /*7d9f0*/  BSYNC.RECONVERGENT B3 ;  /* 0x0000000000037941 */ /* 0x000fea0003800200 */
.L_x_2874:
        /* <DEDUP_REMOVED lines=10> */
.L_x_2873:
        /* <DEDUP_REMOVED lines=14> */
.L_x_2872:
[----:B------:R-:W-:Y:S05]  /*7db80*/  BSYNC.RECONVERGENT B1 ;  /* 0x0000000000017941 */ /* 0x000fea0003800200 */
.L_x_2871:
        /* <DEDUP_REMOVED lines=27> */
.L_x_2882:
        /* <DEDUP_REMOVED lines=731> */
.L_x_2881:
[----:B------:R-:W-:Y:S05]  /*80af0*/  BSYNC.RECONVERGENT B3 ;  /* 0x0000000000037941 */ /* 0x000fea0003800200 */
.L_x_2880:
        /* <DEDUP_REMOVED lines=10> */
.L_x_2879:
        /* <DEDUP_REMOVED lines=14> */
.L_x_2878:
[----:B------:R-:W-:Y:S05]  /*80c80*/  BSYNC.RECONVERGENT B1 ;  /* 0x0000000000017941 */ /* 0x000fea0003800200 */
.L_x_2877:
        /* <DEDUP_REMOVED lines=28> */
.L_x_2888:
        /* <DEDUP_REMOVED lines=731> */
.L_x_2887:
[----:B------:R-:W-:Y:S05]  /*83c00*/  BSYNC.RECONVERGENT B3 ;  /* 0x0000000000037941 */ /* 0x000fea0003800200 */
.L_x_2886:
        /* <DEDUP_REMOVED lines=10> */
.L_x_2885:
        /* <DEDUP_REMOVED lines=14> */
.L_x_2884:
[----:B------:R-:W-:Y:S05]  /*83d90*/  BSYNC.RECONVERGENT B1 ;  /* 0x0000000000017941 */ /* 0x000fea0003800200 */
.L_x_2883:
        /* <DEDUP_REMOVED lines=26> */
.L_x_2894:
        /* <DEDUP_REMOVED lines=731> */
.L_x_2893:
[----:B------:R-:W-:Y:S05]  /*86cf0*/  BSYNC.RECONVERGENT B3 ;  /* 0x0000000000037941 */ /* 0x000fea0003800200 */
.L_x_2892:
        /* <DEDUP_REMOVED lines=10> */
.L_x_2891:
        /* <DEDUP_REMOVED lines=14> */
.L_x_2890:
[----:B------:R-:W-:Y:S05]  /*86e80*/  BSYNC.RECONVERGENT B1 ;  /* 0x0000000000017941 */ /* 0x000fea0003800200 */
.L_x_2889:
        /* <DEDUP_REMOVED lines=28> */
.L_x_2900:
        /* <DEDUP_REMOVED lines=731> */
.L_x_2899:
[----:B------:R-:W-:Y:S05]  /*89e00*/  BSYNC.RECONVERGENT B3 ;  /* 0x0000000000037941 */ /* 0x000fea0003800200 */
.L_x_2898:
        /* <DEDUP_REMOVED lines=10> */
.L_x_2897:
        /* <DEDUP_REMOVED lines=14> */
.L_x_2896:
[----:B------:R-:W-:Y:S05]  /*89f90*/  BSYNC.RECONVERGENT B1 ;  /* 0x0000000000017941 */ /* 0x000fea0003800200 */
.L_x_2895:
        /* <DEDUP_REMOVED lines=27> */
.L_x_2906:
        /* <DEDUP_REMOVED lines=731> */
.L_x_2905:
[----:B------:R-:W-:Y:S05]  /*8cf00*/  BSYNC.RECONVERGENT B3 ;  /* 0x0000000000037941 */ /* 0x000fea0003800200 */
.L_x_2904:
        /* <DEDUP_REMOVED lines=10> */
.L_x_2903:
        /* <DEDUP_REMOVED lines=14> */
.L_x_2902:
[----:B------:R-:W-:Y:S05]  /*8d090*/  BSYNC.RECONVERGENT B1 ;  /* 0x0000000000017941 */ /* 0x000fea0003800200 */
.L_x_2901:
        /* <DEDUP_REMOVED lines=28> */
.L_x_2912:
        /* <DEDUP_REMOVED lines=731> */
.L_x_2911:
[----:B------:R-:W-:Y:S05]  /*90010*/  BSYNC.RECONVERGENT B3 ;  /* 0x0000000000037941 */ /* 0x000fea0003800200 */
.L_x_2910:
        /* <DEDUP_REMOVED lines=10> */
.L_x_2909:
        /* <DEDUP_REMOVED lines=14> */
.L_x_2908:
[----:B------:R-:W-:Y:S05]  /*901a0*/  BSYNC.RECONVERGENT B1 ;  /* 0x0000000000017941 */ /* 0x000fea0003800200 */
.L_x_2907:
        /* <DEDUP_REMOVED lines=26> */
.L_x_2918:
        /* <DEDUP_REMOVED lines=731> */
.L_x_2917:
[----:B------:R-:W-:Y:S05]  /*93100*/  BSYNC.RECONVERGENT B3 ;  /* 0x0000000000037941 */ /* 0x000fea0003800200 */
.L_x_2916:
        /* <DEDUP_REMOVED lines=10> */
.L_x_2915:
        /* <DEDUP_REMOVED lines=14> */
.L_x_2914:
[----:B------:R-:W-:Y:S05]  /*93290*/  BSYNC.RECONVERGENT B1 ;  /* 0x0000000000017941 */ /* 0x000fea0003800200 */
.L_x_2913:
        /* <DEDUP_REMOVED lines=28> */
.L_x_2924:
        /* <DEDUP_REMOVED lines=731> */
.L_x_2923:
[----:B------:R-:W-:Y:S05]  /*96210*/  BSYNC.RECONVERGENT B3 ;  /* 0x0000000000037941 */ /* 0x000fea0003800200 */
.L_x_2922:
        /* <DEDUP_REMOVED lines=10> */
.L_x_2921:
        /* <DEDUP_REMOVED lines=14> */
.L_x_2920:
[----:B------:R-:W-:Y:S05]  /*963a0*/  BSYNC.RECONVERGENT B1 ;  /* 0x0000000000017941 */ /* 0x000fea0003800200 */
.L_x_2919:
        /* <DEDUP_REMOVED lines=27> */
.L_x_2930:
        /* <DEDUP_REMOVED lines=731> */
.L_x_2929:
[----:B------:R-:W-:Y:S05]  /*99310*/  BSYNC.RECONVERGENT B3 ;  /* 0x0000000000037941 */ /* 0x000fea0003800200 */
.L_x_2928:
        /* <DEDUP_REMOVED lines=10> */
.L_x_2927:
        /* <DEDUP_REMOVED lines=14> */
.L_x_2926:
[----:B------:R-:W-:Y:S05]  /*994a0*/  BSYNC.RECONVERGENT B1 ;  /* 0x0000000000017941 */ /* 0x000fea0003800200 */
.L_x_2925:
        /* <DEDUP_REMOVED lines=28> */
.L_x_2936:
        /* <DEDUP_REMOVED lines=731> */
.L_x_2935:
[----:B------:R-:W-:Y:S05]  /*9c420*/  BSYNC.RECONVERGENT B3 ;  /* 0x0000000000037941 */ /* 0x000fea0003800200 */
.L_x_2934:
        /* <DEDUP_REMOVED lines=10> */
.L_x_2933:
        /* <DEDUP_REMOVED lines=14> */
.L_x_2932:
[----:B------:R-:W-:Y:S05]  /*9c5b0*/  BSYNC.RECONVERGENT B1 ;  /* 0x0000000000017941 */ /* 0x000fea0003800200 */
.L_x_2931:
        /* <DEDUP_REMOVED lines=10> */
.L_x_2940:
        /* <DEDUP_REMOVED lines=8023> */
.L_x_3916:
        /* <DEDUP_REMOVED lines=93> */
.L_x_2938:
[----:B------:R-:W-:Y:S05]  /*bc1a0*/  BSYNC B1 ;  /* 0x0000000000017941 */ /* 0x000fea0003800000 */
.L_x_2937:
[----:B-----5:R-:W-:-:S05]  /*bc1b0*/  VIADD R0, R0, 0x20 ;  /* 0x0000002000007836 */ /* 0x020fca0000000000 */
[----:B------:R-:W-:-:S13]  /*bc1c0*/  ISETP.GE.U32.AND P0, PT, R0, 0x100, PT ;  /* 0x000001000000780c */ /* 0x000fda0003f06070 */
[----:B------:R-:W-:Y:S05]  /*bc1d0*/  @!P0 BRA `(.L_x_2941) ;  /* 0xfffff4d0003c8947 */ /* 0x000fea000383ffff */
[----:B------:R-:W-:Y:S05]  /*bc1e0*/  BSYNC B0 ;  /* 0x0000000000007941 */ /* 0x000fea0003800000 */
.L_x_2648:
        /* <DEDUP_REMOVED lines=54> */
.L_x_2943:
[----:B------:R-:W-:Y:S05]  /*bc550*/  BSYNC.RECONVERGENT B0 ;  /* 0x0000000000007941 */ /* 0x000fea0003800200 */
.L_x_2942:
        /* <DEDUP_REMOVED lines=12> */
.L_x_2945:
[----:B------:R-:W-:Y:S05]  /*bc620*/  BSYNC.RECONVERGENT B0 ;  /* 0x0000000000007941 */ /* 0x000fea0003800200 */
.L_x_2944:
        /* <DEDUP_REMOVED lines=12> */
.L_x_2947:
[----:B------:R-:W-:Y:S05]  /*bc6f0*/  BSYNC.RECONVERGENT B0 ;  /* 0x0000000000007941 */ /* 0x000fea0003800200 */
.L_x_2946:
        /* <DEDUP_REMOVED lines=12> */
.L_x_2949:
[----:B------:R-:W-:Y:S05]  /*bc7c0*/  BSYNC.RECONVERGENT B0 ;  /* 0x0000000000007941 */ /* 0x000fea0003800200 */
.L_x_2948:
        /* <DEDUP_REMOVED lines=12> */
.L_x_2951:
[----:B------:R-:W-:Y:S05]  /*bc890*/  BSYNC.RECONVERGENT B0 ;  /* 0x0000000000007941 */ /* 0x000fea0003800200 */
.L_x_2950:
        /* <DEDUP_REMOVED lines=12> */
.L_x_2953:
[----:B------:R-:W-:Y:S05]  /*bc960*/  BSYNC.RECONVERGENT B0 ;  /* 0x0000000000007941 */ /* 0x000fea0003800200 */
.L_x_2952:
        /* <DEDUP_REMOVED lines=12> */
.L_x_2955:
[----:B------:R-:W-:Y:S05]  /*bca30*/  BSYNC.RECONVERGENT B0 ;  /* 0x0000000000007941 */ /* 0x000fea0003800200 */
.L_x_2954:
        /* <DEDUP_REMOVED lines=61> */
.L_x_2957:
[----:B------:R-:W-:Y:S05]  /*bce10*/  BSYNC.RECONVERGENT B0 ;  /* 0x0000000000007941 */ /* 0x000fea0003800200 */
.L_x_2956:
        /* <DEDUP_REMOVED lines=13> */
.L_x_2959:
[----:B------:R-:W-:Y:S05]  /*bcef0*/  BSYNC.RECONVERGENT B0 ;  /* 0x0000000000007941 */ /* 0x000fea0003800200 */
.L_x_2958:
        /* <DEDUP_REMOVED lines=12> */
.L_x_2961:
[----:B------:R-:W-:Y:S05]  /*bcfc0*/  BSYNC.RECONVERGENT B0 ;  /* 0x0000000000007941 */ /* 0x000fea0003800200 */
.L_x_2960:
        /* <DEDUP_REMOVED lines=12> */
.L_x_2963:
[----:B------:R-:W-:Y:S05]  /*bd090*/  BSYNC.RECONVERGENT B0 ;  /* 0x0000000000007941 */ /* 0x000fea0003800200 */
.L_x_2962:
        /* <DEDUP_REMOVED lines=12> */
.L_x_2965:
[----:B------:R-:W-:Y:S05]  /*bd160*/  BSYNC.RECONVERGENT B0 ;  /* 0x0000000000007941 */ /* 0x000fea0003800200 */
.L_x_2964:
        /* <DEDUP_REMOVED lines=12> */
.L_x_2967:
[----:B------:R-:W-:Y:S05]  /*bd230*/  BSYNC.RECONVERGENT B0 ;  /* 0x0000000000007941 */ /* 0x000fea0003800200 */
.L_x_2966:
        /* <DEDUP_REMOVED lines=12> */
.L_x_2969:
[----:B------:R-:W-:Y:S05]  /*bd300*/  BSYNC.RECONVERGENT B0 ;  /* 0x0000000000007941 */ /* 0x000fea0003800200 */
.L_x_2968:
        /* <DEDUP_REMOVED lines=12> */
.L_x_2971:
[----:B------:R-:W-:Y:S05]  /*bd3d0*/  BSYNC.RECONVERGENT B0 ;  /* 0x0000000000007941 */ /* 0x000fea0003800200 */
.L_x_2970:
        /* <DEDUP_REMOVED lines=63> */
.L_x_2973:
[----:B------:R-:W-:Y:S05]  /*bd7d0*/  BSYNC.RECONVERGENT B0 ;  /* 0x0000000000007941 */ /* 0x000fea0003800200 */
.L_x_2972:
        /* <DEDUP_REMOVED lines=13> */
.L_x_2975:
[----:B------:R-:W-:Y:S05]  /*bd8b0*/  BSYNC.RECONVERGENT B0 ;  /* 0x0000000000007941 */ /* 0x000fea0003800200 */
.L_x_2974:
        /* <DEDUP_REMOVED lines=12> */
.L_x_2977:
[----:B------:R-:W-:Y:S05]  /*bd980*/  BSYNC.RECONVERGENT B0 ;  /* 0x0000000000007941 */ /* 0x000fea0003800200 */
.L_x_2976:
        /* <DEDUP_REMOVED lines=12> */
.L_x_2979:
[----:B------:R-:W-:Y:S05]  /*bda50*/  BSYNC.RECONVERGENT B0 ;  /* 0x0000000000007941 */ /* 0x000fea0003800200 */
.L_x_2978:
        /* <DEDUP_REMOVED lines=12> */
.L_x_2981:
[----:B------:R-:W-:Y:S05]  /*bdb20*/  BSYNC.RECONVERGENT B0 ;  /* 0x0000000000007941 */ /* 0x000fea0003800200 */
.L_x_2980:
        /* <DEDUP_REMOVED lines=12> */
.L_x_2983:
[----:B------:R-:W-:Y:S05]  /*bdbf0*/  BSYNC.RECONVERGENT B0 ;  /* 0x0000000000007941 */ /* 0x000fea0003800200 */
.L_x_2982:
        /* <DEDUP_REMOVED lines=12> */
.L_x_2985:
[----:B------:R-:W-:Y:S05]  /*bdcc0*/  BSYNC.RECONVERGENT B0 ;  /* 0x0000000000007941 */ /* 0x000fea0003800200 */
.L_x_2984:
        /* <DEDUP_REMOVED lines=12> */
.L_x_2987:
[----:B------:R-:W-:Y:S05]  /*bdd90*/  BSYNC.RECONVERGENT B0 ;  /* 0x0000000000007941 */ /* 0x000fea0003800200 */
.L_x_2986:
        /* <DEDUP_REMOVED lines=40> */
.L_x_2989:
[----:B------:R-:W-:Y:S05]  /*be020*/  BSYNC.RECONVERGENT B0 ;  /* 0x0000000000007941 */ /* 0x000fea0003800200 */
.L_x_2988:
        /* <DEDUP_REMOVED lines=50> */
.L_x_2991:
[----:B------:R-:W-:Y:S05]  /*be350*/  BSYNC.RECONVERGENT B0 ;  /* 0x0000000000007941 */ /* 0x000fea0003800200 */
.L_x_2990:
        /* <DEDUP_REMOVED lines=18> */
.L_x_2993:
[----:B------:R-:W-:Y:S05]  /*be480*/  BSYNC.RECONVERGENT B0 ;  /* 0x0000000000007941 */ /* 0x000fea0003800200 */
.L_x_2992:
        /* <DEDUP_REMOVED lines=18> */
.L_x_2995:
[----:B------:R-:W-:Y:S05]  /*be5b0*/  BSYNC.RECONVERGENT B0 ;  /* 0x0000000000007941 */ /* 0x000fea0003800200 */
.L_x_2994:
        /* <DEDUP_REMOVED lines=18> */
.L_x_2997:
[----:B------:R-:W-:Y:S05]  /*be6e0*/  BSYNC.RECONVERGENT B0 ;  /* 0x0000000000007941 */ /* 0x000fea0003800200 */
.L_x_2996:
        /* <DEDUP_REMOVED lines=18> */
.L_x_2999:
[----:B------:R-:W-:Y:S05]  /*be810*/  BSYNC.RECONVERGENT B0 ;  /* 0x0000000000007941 */ /* 0x000fea0003800200 */
.L_x_2998:
        /* <DEDUP_REMOVED lines=18> */
.L_x_3001:
[----:B------:R-:W-:Y:S05]  /*be940*/  BSYNC.RECONVERGENT B0 ;  /* 0x0000000000007941 */ /* 0x000fea0003800200 */
.L_x_3000:
        /* <DEDUP_REMOVED lines=18> */
.L_x_3003:
[----:B------:R-:W-:Y:S05]  /*bea70*/  BSYNC.RECONVERGENT B0 ;  /* 0x0000000000007941 */ /* 0x000fea0003800200 */
.L_x_3002:
        /* <DEDUP_REMOVED lines=24> */
.L_x_3005:
[----:B------:R-:W-:Y:S05]  /*bec00*/  BSYNC.RECONVERGENT B0 ;  /* 0x0000000000007941 */ /* 0x000fea0003800200 */
.L_x_3004:
        /* <DEDUP_REMOVED lines=20> */
.L_x_3007:
[----:B------:R-:W-:Y:S05]  /*bed50*/  BSYNC.RECONVERGENT B0 ;  /* 0x0000000000007941 */ /* 0x000fea0003800200 */
.L_x_3006:
        /* <DEDUP_REMOVED lines=18> */
.L_x_3009:
[----:B------:R-:W-:Y:S05]  /*bee80*/  BSYNC.RECONVERGENT B0 ;  /* 0x0000000000007941 */ /* 0x000fea0003800200 */
.L_x_3008:
        /* <DEDUP_REMOVED lines=18> */
.L_x_3011:
[----:B------:R-:W-:Y:S05]  /*befb0*/  BSYNC.RECONVERGENT B0 ;  /* 0x0000000000007941 */ /* 0x000fea0003800200 */
.L_x_3010:
        /* <DEDUP_REMOVED lines=18> */
.L_x_3013:
[----:B------:R-:W-:Y:S05]  /*bf0e0*/  BSYNC.RECONVERGENT B0 ;  /* 0x0000000000007941 */ /* 0x000fea0003800200 */
.L_x_3012:
        /* <DEDUP_REMOVED lines=18> */
.L_x_3015:
[----:B------:R-:W-:Y:S05]  /*bf210*/  BSYNC.RECONVERGENT B0 ;  /* 0x0000000000007941 */ /* 0x000fea0003800200 */
.L_x_3014:
        /* <DEDUP_REMOVED lines=18> */
.L_x_3017:
[----:B------:R-:W-:Y:S05]  /*bf340*/  BSYNC.RECONVERGENT B0 ;  /* 0x0000000000007941 */ /* 0x000fea0003800200 */
.L_x_3016:
        /* <DEDUP_REMOVED lines=19> */
.L_x_3019:
[----:B------:R-:W-:Y:S05]  /*bf480*/  BSYNC.RECONVERGENT B0 ;  /* 0x0000000000007941 */ /* 0x000fea0003800200 */
.L_x_3018:
        /* <DEDUP_REMOVED lines=24> */
.L_x_3021:
[----:B------:R-:W-:Y:S05]  /*bf610*/  BSYNC.RECONVERGENT B0 ;  /* 0x0000000000007941 */ /* 0x000fea0003800200 */
.L_x_3020:
        /* <DEDUP_REMOVED lines=20> */
.L_x_3023:
[----:B------:R-:W-:Y:S05]  /*bf760*/  BSYNC.RECONVERGENT B0 ;  /* 0x0000000000007941 */ /* 0x000fea0003800200 */
.L_x_3022:
        /* <DEDUP_REMOVED lines=18> */
.L_x_3025:
[----:B------:R-:W-:Y:S05]  /*bf890*/  BSYNC.RECONVERGENT B0 ;  /* 0x0000000000007941 */ /* 0x000fea0003800200 */
.L_x_3024:
        /* <DEDUP_REMOVED lines=18> */
.L_x_3027:
[----:B------:R-:W-:Y:S05]  /*bf9c0*/  BSYNC.RECONVERGENT B0 ;  /* 0x0000000000007941 */ /* 0x000fea0003800200 */
.L_x_3026:
        /* <DEDUP_REMOVED lines=18> */
.L_x_3029:
[----:B------:R-:W-:Y:S05]  /*bfaf0*/  BSYNC.RECONVERGENT B0 ;  /* 0x0000000000007941 */ /* 0x000fea0003800200 */
.L_x_3028:
        /* <DEDUP_REMOVED lines=18> */
.L_x_3031:
[----:B------:R-:W-:Y:S05]  /*bfc20*/  BSYNC.RECONVERGENT B0 ;  /* 0x0000000000007941 */ /* 0x000fea0003800200 */
.L_x_3030:
        /* <DEDUP_REMOVED lines=18> */
.L_x_3033:
[----:B------:R-:W-:Y:S05]  /*bfd50*/  BSYNC.RECONVERGENT B0 ;  /* 0x0000000000007941 */ /* 0x000fea0003800200 */
.L_x_3032:
        /* <DEDUP_REMOVED lines=19> */
.L_x_3035:
[----:B------:R-:W-:Y:S05]  /*bfe90*/  BSYNC.RECONVERGENT B0 ;  /* 0x0000000000007941 */ /* 0x000fea0003800200 */
.L_x_3034:
        /* <DEDUP_REMOVED lines=24> */
.L_x_3037:
[----:B------:R-:W-:Y:S05]  /*c0020*/  BSYNC.RECONVERGENT B0 ;  /* 0x0000000000007941 */ /* 0x000fea0003800200 */
.L_x_3036:
        /* <DEDUP_REMOVED lines=20> */
.L_x_3039:
[----:B------:R-:W-:Y:S05]  /*c0170*/  BSYNC.RECONVERGENT B0 ;  /* 0x0000000000007941 */ /* 0x000fea0003800200 */
.L_x_3038:
        /* <DEDUP_REMOVED lines=18> */
.L_x_3041:
[----:B------:R-:W-:Y:S05]  /*c02a0*/  BSYNC.RECONVERGENT B0 ;  /* 0x0000000000007941 */ /* 0x000fea0003800200 */
.L_x_3040:
        /* <DEDUP_REMOVED lines=18> */
.L_x_3043:
[----:B------:R-:W-:Y:S05]  /*c03d0*/  BSYNC.RECONVERGENT B0 ;  /* 0x0000000000007941 */ /* 0x000fea0003800200 */
.L_x_3042:
        /* <DEDUP_REMOVED lines=18> */
.L_x_3045:
[----:B------:R-:W-:Y:S05]  /*c0500*/  BSYNC.RECONVERGENT B0 ;  /* 0x0000000000007941 */ /* 0x000fea0003800200 */
.L_x_3044:
        /* <DEDUP_REMOVED lines=18> */
.L_x_3047:
[----:B------:R-:W-:Y:S05]  /*c0630*/  BSYNC.RECONVERGENT B0 ;  /* 0x0000000000007941 */ /* 0x000fea0003800200 */
.L_x_3046:
        /* <DEDUP_REMOVED lines=18> */
.L_x_3049:
[----:B------:R-:W-:Y:S05]  /*c0760*/  BSYNC.RECONVERGENT B0 ;  /* 0x0000000000007941 */ /* 0x000fea0003800200 */
.L_x_3048:
        /* <DEDUP_REMOVED lines=19> */
.L_x_3051:
[----:B------:R-:W-:Y:S05]  /*c08a0*/  BSYNC.RECONVERGENT B0 ;  /* 0x0000000000007941 */ /* 0x000fea0003800200 */
.L_x_3050:
        /* <DEDUP_REMOVED lines=24> */
.L_x_3053:
[----:B------:R-:W-:Y:S05]  /*c0a30*/  BSYNC.RECONVERGENT B0 ;  /* 0x0000000000007941 */ /* 0x000fea0003800200 */
.L_x_3052:
        /* <DEDUP_REMOVED lines=20> */
.L_x_3055:
[----:B------:R-:W-:Y:S05]  /*c0b80*/  BSYNC.RECONVERGENT B0 ;  /* 0x0000000000007941 */ /* 0x000fea0003800200 */
.L_x_3054:
        /* <DEDUP_REMOVED lines=18> */
.L_x_3057:
[----:B------:R-:W-:Y:S05]  /*c0cb0*/  BSYNC.RECONVERGENT B0 ;  /* 0x0000000000007941 */ /* 0x000fea0003800200 */
.L_x_3056:
        /* <DEDUP_REMOVED lines=18> */
.L_x_3059:
[----:B------:R-:W-:Y:S05]  /*c0de0*/  BSYNC.RECONVERGENT B0 ;  /* 0x0000000000007941 */ /* 0x000fea0003800200 */
.L_x_3058:
        /* <DEDUP_REMOVED lines=18> */
.L_x_3061:
[----:B------:R-:W-:Y:S05]  /*c0f10*/  BSYNC.RECONVERGENT B0 ;  /* 0x0000000000007941 */ /* 0x000fea0003800200 */
.L_x_3060:
        /* <DEDUP_REMOVED lines=18> */
.L_x_3063:
[----:B------:R-:W-:Y:S05]  /*c1040*/  BSYNC.RECONVERGENT B0 ;  /* 0x0000000000007941 */ /* 0x000fea0003800200 */
.L_x_3062:
        /* <DEDUP_REMOVED lines=18> */
.L_x_3065:
[----:B------:R-:W-:Y:S05]  /*c1170*/  BSYNC.RECONVERGENT B0 ;  /* 0x0000000000007941 */ /* 0x000fea0003800200 */
.L_x_3064:
        /* <DEDUP_REMOVED lines=19> */
.L_x_3067:
[----:B------:R-:W-:Y:S05]  /*c12b0*/  BSYNC.RECONVERGENT B0 ;  /* 0x0000000000007941 */ /* 0x000fea0003800200 */
.L_x_3066:
        /* <DEDUP_REMOVED lines=24> */
.L_x_3069:
[----:B------:R-:W-:Y:S05]  /*c1440*/  BSYNC.RECONVERGENT B0 ;  /* 0x0000000000007941 */ /* 0x000fea0003800200 */
.L_x_3068:
        /* <DEDUP_REMOVED lines=20> */
.L_x_3071:
[----:B------:R-:W-:Y:S05]  /*c1590*/  BSYNC.RECONVERGENT B0 ;  /* 0x0000000000007941 */ /* 0x000fea0003800200 */
.L_x_3070:
        /* <DEDUP_REMOVED lines=18> */
.L_x_3073:
[----:B------:R-:W-:Y:S05]  /*c16c0*/  BSYNC.RECONVERGENT B0 ;  /* 0x0000000000007941 */ /* 0x000fea0003800200 */
.L_x_3072:
        /* <DEDUP_REMOVED lines=18> */
.L_x_3075:
[----:B------:R-:W-:Y:S05]  /*c17f0*/  BSYNC.RECONVERGENT B0 ;  /* 0x0000000000007941 */ /* 0x000fea0003800200 */
.L_x_3074:
        /* <DEDUP_REMOVED lines=18> */
.L_x_3077:
[----:B------:R-:W-:Y:S05]  /*c1920*/  BSYNC.RECONVERGENT B0 ;  /* 0x0000000000007941 */ /* 0x000fea0003800200 */
.L_x_3076:
        /* <DEDUP_REMOVED lines=18> */
.L_x_3079:
[----:B------:R-:W-:Y:S05]  /*c1a50*/  BSYNC.RECONVERGENT B0 ;  /* 0x0000000000007941 */ /* 0x000fea0003800200 */
.L_x_3078:
        /* <DEDUP_REMOVED lines=18> */
.L_x_3081:
[----:B------:R-:W-:Y:S05]  /*c1b80*/  BSYNC.RECONVERGENT B0 ;  /* 0x0000000000007941 */ /* 0x000fea0003800200 */
.L_x_3080:
        /* <DEDUP_REMOVED lines=19> */
.L_x_3083:
[----:B------:R-:W-:Y:S05]  /*c1cc0*/  BSYNC.RECONVERGENT B0 ;  /* 0x0000000000007941 */ /* 0x000fea0003800200 */
.L_x_3082:
        /* <DEDUP_REMOVED lines=24> */
.L_x_3085:
[----:B------:R-:W-:Y:S05]  /*c1e50*/  BSYNC.RECONVERGENT B0 ;  /* 0x0000000000007941 */ /* 0x000fea0003800200 */
.L_x_3084:
        /* <DEDUP_REMOVED lines=20> */
.L_x_3087:
[----:B------:R-:W-:Y:S05]  /*c1fa0*/  BSYNC.RECONVERGENT B0 ;  /* 0x0000000000007941 */ /* 0x000fea0003800200 */
.L_x_3086:
        /* <DEDUP_REMOVED lines=18> */
.L_x_3089:
[----:B------:R-:W-:Y:S05]  /*c20d0*/  BSYNC.RECONVERGENT B0 ;  /* 0x0000000000007941 */ /* 0x000fea0003800200 */
.L_x_3088:
        /* <DEDUP_REMOVED lines=18> */
.L_x_3091:
[----:B------:R-:W-:Y:S05]  /*c2200*/  BSYNC.RECONVERGENT B0 ;  /* 0x0000000000007941 */ /* 0x000fea0003800200 */
.L_x_3090:
        /* <DEDUP_REMOVED lines=18> */
.L_x_3093:
[----:B------:R-:W-:Y:S05]  /*c2330*/  BSYNC.RECONVERGENT B0 ;  /* 0x0000000000007941 */ /* 0x000fea0003800200 */
.L_x_3092:
        /* <DEDUP_REMOVED lines=18> */
.L_x_3095:
[----:B------:R-:W-:Y:S05]  /*c2460*/  BSYNC.RECONVERGENT B0 ;  /* 0x0000000000007941 */ /* 0x000fea0003800200 */
.L_x_3094:
        /* <DEDUP_REMOVED lines=18> */
.L_x_3097:
[----:B------:R-:W-:Y:S05]  /*c2590*/  BSYNC.RECONVERGENT B0 ;  /* 0x0000000000007941 */ /* 0x000fea0003800200 */
.L_x_3096:
        /* <DEDUP_REMOVED lines=19> */
.L_x_3099:
[----:B------:R-:W-:Y:S05]  /*c26d0*/  BSYNC.RECONVERGENT B0 ;  /* 0x0000000000007941 */ /* 0x000fea0003800200 */
.L_x_3098:
        /* <DEDUP_REMOVED lines=24> */
.L_x_3101:
[----:B------:R-:W-:Y:S05]  /*c2860*/  BSYNC.RECONVERGENT B0 ;  /* 0x0000000000007941 */ /* 0x000fea0003800200 */
.L_x_3100:
        /* <DEDUP_REMOVED lines=20> */
.L_x_3103:
[----:B------:R-:W-:Y:S05]  /*c29b0*/  BSYNC.RECONVERGENT B0 ;  /* 0x0000000000007941 */ /* 0x000fea0003800200 */
.L_x_3102:
        /* <DEDUP_REMOVED lines=18> */
.L_x_3105:
[----:B------:R-:W-:Y:S05]  /*c2ae0*/  BSYNC.RECONVERGENT B0 ;  /* 0x0000000000007941 */ /* 0x000fea0003800200 */
.L_x_3104:
        /* <DEDUP_REMOVED lines=18> */
.L_x_3107:
[----:B------:R-:W-:Y:S05]  /*c2c10*/  BSYNC.RECONVERGENT B0 ;  /* 0x0000000000007941 */ /* 0x000fea0003800200 */
.L_x_3106:
        /* <DEDUP_REMOVED lines=18> */
.L_x_3109:
[----:B------:R-:W-:Y:S05]  /*c2d40*/  BSYNC.RECONVERGENT B0 ;  /* 0x0000000000007941 */ /* 0x000fea0003800200 */
.L_x_3108:
        /* <DEDUP_REMOVED lines=18> */
.L_x_3111:
[----:B------:R-:W-:Y:S05]  /*c2e70*/  BSYNC.RECONVERGENT B0 ;  /* 0x0000000000007941 */ /* 0x000fea0003800200 */
.L_x_3110:
        /* <DEDUP_REMOVED lines=18> */
.L_x_3113:
[----:B------:R-:W-:Y:S05]  /*c2fa0*/  BSYNC.RECONVERGENT B0 ;  /* 0x0000000000007941 */ /* 0x000fea0003800200 */
.L_x_3112:
        /* <DEDUP_REMOVED lines=19> */
.L_x_3115:
[----:B------:R-:W-:Y:S05]  /*c30e0*/  BSYNC.RECONVERGENT B0 ;  /* 0x0000000000007941 */ /* 0x000fea0003800200 */
.L_x_3114:
        /* <DEDUP_REMOVED lines=24> */
.L_x_3117:
[----:B------:R-:W-:Y:S05]  /*c3270*/  BSYNC.RECONVERGENT B0 ;  /* 0x0000000000007941 */ /* 0x000fea0003800200 */
.L_x_3116:
        /* <DEDUP_REMOVED lines=20> */
.L_x_3119:
[----:B------:R-:W-:Y:S05]  /*c33c0*/  BSYNC.RECONVERGENT B0 ;  /* 0x0000000000007941 */ /* 0x000fea0003800200 */
.L_x_3118:
        /* <DEDUP_REMOVED lines=18> */
.L_x_3121:
[----:B------:R-:W-:Y:S05]  /*c34f0*/  BSYNC.RECONVERGENT B0 ;  /* 0x0000000000007941 */ /* 0x000fea0003800200 */
.L_x_3120:
        /* <DEDUP_REMOVED lines=18> */
.L_x_3123:
[----:B------:R-:W-:Y:S05]  /*c3620*/  BSYNC.RECONVERGENT B0 ;  /* 0x0000000000007941 */ /* 0x000fea0003800200 */
.L_x_3122:
        /* <DEDUP_REMOVED lines=18> */
.L_x_3125:
[----:B------:R-:W-:Y:S05]  /*c3750*/  BSYNC.RECONVERGENT B0 ;  /* 0x0000000000007941 */ /* 0x000fea0003800200 */
.L_x_3124:
        /* <DEDUP_REMOVED lines=18> */
.L_x_3127:
[----:B------:R-:W-:Y:S05]  /*c3880*/  BSYNC.RECONVERGENT B0 ;  /* 0x0000000000007941 */ /* 0x000fea0003800200 */
.L_x_3126:
        /* <DEDUP_REMOVED lines=18> */
.L_x_3129:
[----:B------:R-:W-:Y:S05]  /*c39b0*/  BSYNC.RECONVERGENT B0 ;  /* 0x0000000000007941 */ /* 0x000fea0003800200 */
.L_x_3128:
        /* <DEDUP_REMOVED lines=19> */
.L_x_3131:
[----:B------:R-:W-:Y:S05]  /*c3af0*/  BSYNC.RECONVERGENT B0 ;  /* 0x0000000000007941 */ /* 0x000fea0003800200 */
.L_x_3130:
        /* <DEDUP_REMOVED lines=24> */
.L_x_3133:
[----:B------:R-:W-:Y:S05]  /*c3c80*/  BSYNC.RECONVERGENT B0 ;  /* 0x0000000000007941 */ /* 0x000fea0003800200 */
.L_x_3132:
        /* <DEDUP_REMOVED lines=20> */
.L_x_3135:
[----:B------:R-:W-:Y:S05]  /*c3dd0*/  BSYNC.RECONVERGENT B0 ;  /* 0x0000000000007941 */ /* 0x000fea0003800200 */
.L_x_3134:
        /* <DEDUP_REMOVED lines=18> */
.L_x_3137:
[----:B------:R-:W-:Y:S05]  /*c3f00*/  BSYNC.RECONVERGENT B0 ;  /* 0x0000000000007941 */ /* 0x000fea0003800200 */
.L_x_3136:
        /* <DEDUP_REMOVED lines=18> */
.L_x_3139:
[----:B------:R-:W-:Y:S05]  /*c4030*/  BSYNC.RECONVERGENT B0 ;  /* 0x0000000000007941 */ /* 0x000fea0003800200 */
.L_x_3138:
        /* <DEDUP_REMOVED lines=18> */
.L_x_3141:
[----:B------:R-:W-:Y:S05]  /*c4160*/  BSYNC.RECONVERGENT B0 ;  /* 0x0000000000007941 */ /* 0x000fea0003800200 */
.L_x_3140:
        /* <DEDUP_REMOVED lines=18> */
.L_x_3143:
[----:B------:R-:W-:Y:S05]  /*c4290*/  BSYNC.RECONVERGENT B0 ;  /* 0x0000000000007941 */ /* 0x000fea0003800200 */
.L_x_3142:
        /* <DEDUP_REMOVED lines=18> */
.L_x_3145:
[----:B------:R-:W-:Y:S05]  /*c43c0*/  BSYNC.RECONVERGENT B0 ;  /* 0x0000000000007941 */ /* 0x000fea0003800200 */
.L_x_3144:
        /* <DEDUP_REMOVED lines=19> */
.L_x_3147:
[----:B------:R-:W-:Y:S05]  /*c4500*/  BSYNC.RECONVERGENT B0 ;  /* 0x0000000000007941 */ /* 0x000fea0003800200 */
.L_x_3146:
        /* <DEDUP_REMOVED lines=24> */
.L_x_3149:
[----:B------:R-:W-:Y:S05]  /*c4690*/  BSYNC.RECONVERGENT B0 ;  /* 0x0000000000007941 */ /* 0x000fea0003800200 */
.L_x_3148:
        /* <DEDUP_REMOVED lines=20> */
.L_x_3151:
[----:B------:R-:W-:Y:S05]  /*c47e0*/  BSYNC.RECONVERGENT B0 ;  /* 0x0000000000007941 */ /* 0x000fea0003800200 */
.L_x_3150:
        /* <DEDUP_REMOVED lines=18> */
.L_x_3153:
[----:B------:R-:W-:Y:S05]  /*c4910*/  BSYNC.RECONVERGENT B0 ;  /* 0x0000000000007941 */ /* 0x000fea0003800200 */
.L_x_3152:
        /* <DEDUP_REMOVED lines=18> */
.L_x_3155:
[----:B------:R-:W-:Y:S05]  /*c4a40*/  BSYNC.RECONVERGENT B0 ;  /* 0x0000000000007941 */ /* 0x000fea0003800200 */
.L_x_3154:
        /* <DEDUP_REMOVED lines=18> */
.L_x_3157:
[----:B------:R-:W-:Y:S05]  /*c4b70*/  BSYNC.RECONVERGENT B0 ;  /* 0x0000000000007941 */ /* 0x000fea0003800200 */
.L_x_3156:
        /* <DEDUP_REMOVED lines=18> */
.L_x_3159:
[----:B------:R-:W-:Y:S05]  /*c4ca0*/  BSYNC.RECONVERGENT B0 ;  /* 0x0000000000007941 */ /* 0x000fea0003800200 */
.L_x_3158:
        /* <DEDUP_REMOVED lines=18> */
.L_x_3161:
[----:B------:R-:W-:Y:S05]  /*c4dd0*/  BSYNC.RECONVERGENT B0 ;  /* 0x0000000000007941 */ /* 0x000fea0003800200 */
.L_x_3160:
        /* <DEDUP_REMOVED lines=19> */
.L_x_3163:
[----:B------:R-:W-:Y:S05]  /*c4f10*/  BSYNC.RECONVERGENT B0 ;  /* 0x0000000000007941 */ /* 0x000fea0003800200 */
.L_x_3162:
        /* <DEDUP_REMOVED lines=24> */
.L_x_3165:
[----:B------:R-:W-:Y:S05]  /*c50a0*/  BSYNC.RECONVERGENT B0 ;  /* 0x0000000000007941 */ /* 0x000fea0003800200 */
.L_x_3164:
        /* <DEDUP_REMOVED lines=20> */
.L_x_3167:
[----:B------:R-:W-:Y:S05]  /*c51f0*/  BSYNC.RECONVERGENT B0 ;  /* 0x0000000000007941 */ /* 0x000fea0003800200 */
.L_x_3166:
        /* <DEDUP_REMOVED lines=18> */
.L_x_3169:
[----:B------:R-:W-:Y:S05]  /*c5320*/  BSYNC.RECONVERGENT B0 ;  /* 0x0000000000007941 */ /* 0x000fea0003800200 */
.L_x_3168:
        /* <DEDUP_REMOVED lines=18> */
.L_x_3171:
[----:B------:R-:W-:Y:S05]  /*c5450*/  BSYNC.RECONVERGENT B0 ;  /* 0x0000000000007941 */ /* 0x000fea0003800200 */
.L_x_3170:
        /* <DEDUP_REMOVED lines=18> */
.L_x_3173:
[----:B------:R-:W-:Y:S05]  /*c5580*/  BSYNC.RECONVERGENT B0 ;  /* 0x0000000000007941 */ /* 0x000fea0003800200 */
.L_x_3172:
        /* <DEDUP_REMOVED lines=18> */
.L_x_3175:
[----:B------:R-:W-:Y:S05]  /*c56b0*/  BSYNC.RECONVERGENT B0 ;  /* 0x0000000000007941 */ /* 0x000fea0003800200 */
.L_x_3174:
        /* <DEDUP_REMOVED lines=18> */
.L_x_3177:
[----:B------:R-:W-:Y:S05]  /*c57e0*/  BSYNC.RECONVERGENT B0 ;  /* 0x0000000000007941 */ /* 0x000fea0003800200 */
.L_x_3176:
        /* <DEDUP_REMOVED lines=19> */
.L_x_3179:
[----:B------:R-:W-:Y:S05]  /*c5920*/  BSYNC.RECONVERGENT B0 ;  /* 0x0000000000007941 */ /* 0x000fea0003800200 */
.L_x_3178:
        /* <DEDUP_REMOVED lines=24> */
.L_x_3181:
[----:B------:R-:W-:Y:S05]  /*c5ab0*/  BSYNC.RECONVERGENT B0 ;  /* 0x0000000000007941 */ /* 0x000fea0003800200 */
.L_x_3180:
        /* <DEDUP_REMOVED lines=20> */
.L_x_3183:
[----:B------:R-:W-:Y:S05]  /*c5c00*/  BSYNC.RECONVERGENT B0 ;  /* 0x0000000000007941 */ /* 0x000fea0003800200 */
.L_x_3182:
        /* <DEDUP_REMOVED lines=18> */
.L_x_3185:
[----:B------:R-:W-:Y:S05]  /*c5d30*/  BSYNC.RECONVERGENT B0 ;  /* 0x0000000000007941 */ /* 0x000fea0003800200 */
.L_x_3184:
        /* <DEDUP_REMOVED lines=18> */
.L_x_3187:
[----:B------:R-:W-:Y:S05]  /*c5e60*/  BSYNC.RECONVERGENT B0 ;  /* 0x0000000000007941 */ /* 0x000fea0003800200 */
.L_x_3186:
        /* <DEDUP_REMOVED lines=18> */
.L_x_3189:
[----:B------:R-:W-:Y:S05]  /*c5f90*/  BSYNC.RECONVERGENT B0 ;  /* 0x0000000000007941 */ /* 0x000fea0003800200 */
.L_x_3188:
        /* <DEDUP_REMOVED lines=18> */
.L_x_3191:
[----:B------:R-:W-:Y:S05]  /*c60c0*/  BSYNC.RECONVERGENT B0 ;  /* 0x0000000000007941 */ /* 0x000fea0003800200 */
.L_x_3190:
        /* <DEDUP_REMOVED lines=18> */
.L_x_3193:
[----:B------:R-:W-:Y:S05]  /*c61f0*/  BSYNC.RECONVERGENT B0 ;  /* 0x0000000000007941 */ /* 0x000fea0003800200 */
.L_x_3192:
        /* <DEDUP_REMOVED lines=19> */
.L_x_3195:
[----:B------:R-:W-:Y:S05]  /*c6330*/  BSYNC.RECONVERGENT B0 ;  /* 0x0000000000007941 */ /* 0x000fea0003800200 */
.L_x_3194:
        /* <DEDUP_REMOVED lines=24> */
.L_x_3197:
[----:B------:R-:W-:Y:S05]  /*c64c0*/  BSYNC.RECONVERGENT B0 ;  /* 0x0000000000007941 */ /* 0x000fea0003800200 */
.L_x_3196:
        /* <DEDUP_REMOVED lines=20> */
.L_x_3199:
[----:B------:R-:W-:Y:S05]  /*c6610*/  BSYNC.RECONVERGENT B0 ;  /* 0x0000000000007941 */ /* 0x000fea0003800200 */
.L_x_3198:
        /* <DEDUP_REMOVED lines=18> */
.L_x_3201:
[----:B------:R-:W-:Y:S05]  /*c6740*/  BSYNC.RECONVERGENT B0 ;  /* 0x0000000000007941 */ /* 0x000fea0003800200 */
.L_x_3200:
        /* <DEDUP_REMOVED lines=18> */
.L_x_3203:
[----:B------:R-:W-:Y:S05]  /*c6870*/  BSYNC.RECONVERGENT B0 ;  /* 0x0000000000007941 */ /* 0x000fea0003800200 */
.L_x_3202:
        /* <DEDUP_REMOVED lines=18> */
.L_x_3205:
[----:B------:R-:W-:Y:S05]  /*c69a0*/  BSYNC.RECONVERGENT B0 ;  /* 0x0000000000007941 */ /* 0x000fea0003800200 */
.L_x_3204:
        /* <DEDUP_REMOVED lines=18> */
.L_x_3207:
[----:B------:R-:W-:Y:S05]  /*c6ad0*/  BSYNC.RECONVERGENT B0 ;  /* 0x0000000000007941 */ /* 0x000fea0003800200 */
.L_x_3206:
        /* <DEDUP_REMOVED lines=18> */
.L_x_3209:
[----:B------:R-:W-:Y:S05]  /*c6c00*/  BSYNC.RECONVERGENT B0 ;  /* 0x0000000000007941 */ /* 0x000fea0003800200 */
.L_x_3208:
        /* <DEDUP_REMOVED lines=19> */
.L_x_3211:
[----:B------:R-:W-:Y:S05]  /*c6d40*/  BSYNC.RECONVERGENT B0 ;  /* 0x0000000000007941 */ /* 0x000fea0003800200 */
.L_x_3210:
        /* <DEDUP_REMOVED lines=24> */
.L_x_3213:
[----:B------:R-:W-:Y:S05]  /*c6ed0*/  BSYNC.RECONVERGENT B0 ;  /* 0x0000000000007941 */ /* 0x000fea0003800200 */
.L_x_3212:
        /* <DEDUP_REMOVED lines=20> */
.L_x_3215:
[----:B------:R-:W-:Y:S05]  /*c7020*/  BSYNC.RECONVERGENT B0 ;  /* 0x0000000000007941 */ /* 0x000fea0003800200 */
.L_x_3214:
        /* <DEDUP_REMOVED lines=18> */
.L_x_3217:
[----:B------:R-:W-:Y:S05]  /*c7150*/  BSYNC.RECONVERGENT B0 ;  /* 0x0000000000007941 */ /* 0x000fea0003800200 */
.L_x_3216:
        /* <DEDUP_REMOVED lines=18> */
.L_x_3219:
[----:B------:R-:W-:Y:S05]  /*c7280*/  BSYNC.RECONVERGENT B0 ;  /* 0x0000000000007941 */ /* 0x000fea0003800200 */
.L_x_3218:
        /* <DEDUP_REMOVED lines=18> */
.L_x_3221:
[----:B------:R-:W-:Y:S05]  /*c73b0*/  BSYNC.RECONVERGENT B0 ;  /* 0x0000000000007941 */ /* 0x000fea0003800200 */
.L_x_3220:
        /* <DEDUP_REMOVED lines=18> */
.L_x_3223:
[----:B------:R-:W-:Y:S05]  /*c74e0*/  BSYNC.RECONVERGENT B0 ;  /* 0x0000000000007941 */ /* 0x000fea0003800200 */
.L_x_3222:
        /* <DEDUP_REMOVED lines=18> */
.L_x_3225:
[----:B------:R-:W-:Y:S05]  /*c7610*/  BSYNC.RECONVERGENT B0 ;  /* 0x0000000000007941 */ /* 0x000fea0003800200 */
.L_x_3224:
        /* <DEDUP_REMOVED lines=19> */
.L_x_3227:
[----:B------:R-:W-:Y:S05]  /*c7750*/  BSYNC.RECONVERGENT B0 ;  /* 0x0000000000007941 */ /* 0x000fea0003800200 */
.L_x_3226:
        /* <DEDUP_REMOVED lines=24> */
.L_x_3229:
[----:B------:R-:W-:Y:S05]  /*c78e0*/  BSYNC.RECONVERGENT B0 ;  /* 0x0000000000007941 */ /* 0x000fea0003800200 */
.L_x_3228:
        /* <DEDUP_REMOVED lines=20> */
.L_x_3231:
[----:B------:R-:W-:Y:S05]  /*c7a30*/  BSYNC.RECONVERGENT B0 ;  /* 0x0000000000007941 */ /* 0x000fea0003800200 */
.L_x_3230:
        /* <DEDUP_REMOVED lines=18> */
.L_x_3233:
[----:B------:R-:W-:Y:S05]  /*c7b60*/  BSYNC.RECONVERGENT B0 ;  /* 0x0000000000007941 */ /* 0x000fea0003800200 */
.L_x_3232:
        /* <DEDUP_REMOVED lines=18> */
.L_x_3235:
[----:B------:R-:W-:Y:S05]  /*c7c90*/  BSYNC.RECONVERGENT B0 ;  /* 0x0000000000007941 */ /* 0x000fea0003800200 */
.L_x_3234:
        /* <DEDUP_REMOVED lines=18> */
.L_x_3237:
[----:B------:R-:W-:Y:S05]  /*c7dc0*/  BSYNC.RECONVERGENT B0 ;  /* 0x0000000000007941 */ /* 0x000fea0003800200 */
.L_x_3236:
        /* <DEDUP_REMOVED lines=18> */
.L_x_3239:
[----:B------:R-:W-:Y:S05]  /*c7ef0*/  BSYNC.RECONVERGENT B0 ;  /* 0x0000000000007941 */ /* 0x000fea0003800200 */
.L_x_3238:
        /* <DEDUP_REMOVED lines=18> */
.L_x_3241:
[----:B------:R-:W-:Y:S05]  /*c8020*/  BSYNC.RECONVERGENT B0 ;  /* 0x0000000000007941 */ /* 0x000fea0003800200 */
.L_x_3240:
        /* <DEDUP_REMOVED lines=19> */
.L_x_3243:
[----:B------:R-:W-:Y:S05]  /*c8160*/  BSYNC.RECONVERGENT B0 ;  /* 0x0000000000007941 */ /* 0x000fea0003800200 */
.L_x_3242:
        /* <DEDUP_REMOVED lines=24> */
.L_x_3245:
[----:B------:R-:W-:Y:S05]  /*c82f0*/  BSYNC.RECONVERGENT B0 ;  /* 0x0000000000007941 */ /* 0x000fea0003800200 */
.L_x_3244:
        /* <DEDUP_REMOVED lines=20> */
.L_x_3247:
[----:B------:R-:W-:Y:S05]  /*c8440*/  BSYNC.RECONVERGENT B0 ;  /* 0x0000000000007941 */ /* 0x000fea0003800200 */
.L_x_3246:
        /* <DEDUP_REMOVED lines=18> */
.L_x_3249:
[----:B------:R-:W-:Y:S05]  /*c8570*/  BSYNC.RECONVERGENT B0 ;  /* 0x0000000000007941 */ /* 0x000fea0003800200 */
.L_x_3248:
        /* <DEDUP_REMOVED lines=18> */
.L_x_3251:
[----:B------:R-:W-:Y:S05]  /*c86a0*/  BSYNC.RECONVERGENT B0 ;  /* 0x0000000000007941 */ /* 0x000fea0003800200 */
.L_x_3250:
        /* <DEDUP_REMOVED lines=18> */
.L_x_3253:
[----:B------:R-:W-:Y:S05]  /*c87d0*/  BSYNC.RECONVERGENT B0 ;  /* 0x0000000000007941 */ /* 0x000fea0003800200 */
.L_x_3252:
        /* <DEDUP_REMOVED lines=18> */
.L_x_3255:
[----:B------:R-:W-:Y:S05]  /*c8900*/  BSYNC.RECONVERGENT B0 ;  /* 0x0000000000007941 */ /* 0x000fea0003800200 */
.L_x_3254:
        /* <DEDUP_REMOVED lines=18> */
.L_x_3257:
[----:B------:R-:W-:Y:S05]  /*c8a30*/  BSYNC.RECONVERGENT B0 ;  /* 0x0000000000007941 */ /* 0x000fea0003800200 */
.L_x_3256:
        /* <DEDUP_REMOVED lines=19> */
.L_x_3259:
[----:B------:R-:W-:Y:S05]  /*c8b70*/  BSYNC.RECONVERGENT B0 ;  /* 0x0000000000007941 */ /* 0x000fea0003800200 */
.L_x_3258:
        /* <DEDUP_REMOVED lines=24> */
.L_x_3261:
[----:B------:R-:W-:Y:S05]  /*c8d00*/  BSYNC.RECONVERGENT B0 ;  /* 0x0000000000007941 */ /* 0x000fea0003800200 */
.L_x_3260:
        /* <DEDUP_REMOVED lines=20> */
.L_x_3263:
[----:B------:R-:W-:Y:S05]  /*c8e50*/  BSYNC.RECONVERGENT B0 ;  /* 0x0000000000007941 */ /* 0x000fea0003800200 */
.L_x_3262:
        /* <DEDUP_REMOVED lines=18> */
.L_x_3265:
[----:B------:R-:W-:Y:S05]  /*c8f80*/  BSYNC.RECONVERGENT B0 ;  /* 0x0000000000007941 */ /* 0x000fea0003800200 */
.L_x_3264:
        /* <DEDUP_REMOVED lines=18> */
.L_x_3267:
[----:B------:R-:W-:Y:S05]  /*c90b0*/  BSYNC.RECONVERGENT B0 ;  /* 0x0000000000007941 */ /* 0x000fea0003800200 */
.L_x_3266:
        /* <DEDUP_REMOVED lines=18> */
.L_x_3269:
[----:B------:R-:W-:Y:S05]  /*c91e0*/  BSYNC.RECONVERGENT B0 ;  /* 0x0000000000007941 */ /* 0x000fea0003800200 */
.L_x_3268:
        /* <DEDUP_REMOVED lines=18> */
.L_x_3271:
[----:B------:R-:W-:Y:S05]  /*c9310*/  BSYNC.RECONVERGENT B0 ;  /* 0x0000000000007941 */ /* 0x000fea0003800200 */
.L_x_3270:
        /* <DEDUP_REMOVED lines=18> */
.L_x_3273:
[----:B------:R-:W-:Y:S05]  /*c9440*/  BSYNC.RECONVERGENT B0 ;  /* 0x0000000000007941 */ /* 0x000fea0003800200 */
.L_x_3272:
        /* <DEDUP_REMOVED lines=19> */
.L_x_3275:
[----:B------:R-:W-:Y:S05]  /*c9580*/  BSYNC.RECONVERGENT B0 ;  /* 0x0000000000007941 */ /* 0x000fea0003800200 */
.L_x_3274:
        /* <DEDUP_REMOVED lines=24> */
.L_x_3277:
[----:B------:R-:W-:Y:S05]  /*c9710*/  BSYNC.RECONVERGENT B0 ;  /* 0x0000000000007941 */ /* 0x000fea0003800200 */
.L_x_3276:
        /* <DEDUP_REMOVED lines=20> */
.L_x_3279:
[----:B------:R-:W-:Y:S05]  /*c9860*/  BSYNC.RECONVERGENT B0 ;  /* 0x0000000000007941 */ /* 0x000fea0003800200 */
.L_x_3278:
        /* <DEDUP_REMOVED lines=18> */
.L_x_3281:
[----:B------:R-:W-:Y:S05]  /*c9990*/  BSYNC.RECONVERGENT B0 ;  /* 0x0000000000007941 */ /* 0x000fea0003800200 */
.L_x_3280:
        /* <DEDUP_REMOVED lines=18> */
.L_x_3283:
[----:B------:R-:W-:Y:S05]  /*c9ac0*/  BSYNC.RECONVERGENT B0 ;  /* 0x0000000000007941 */ /* 0x000fea0003800200 */
.L_x_3282:
        /* <DEDUP_REMOVED lines=18> */
.L_x_3285:
[----:B------:R-:W-:Y:S05]  /*c9bf0*/  BSYNC.RECONVERGENT B0 ;  /* 0x0000000000007941 */ /* 0x000fea0003800200 */
.L_x_3284:
        /* <DEDUP_REMOVED lines=18> */
.L_x_3287:
[----:B------:R-:W-:Y:S05]  /*c9d20*/  BSYNC.RECONVERGENT B0 ;  /* 0x0000000000007941 */ /* 0x000fea0003800200 */
.L_x_3286:
        /* <DEDUP_REMOVED lines=18> */
.L_x_3289:
[----:B------:R-:W-:Y:S05]  /*c9e50*/  BSYNC.RECONVERGENT B0 ;  /* 0x0000000000007941 */ /* 0x000fea0003800200 */
.L_x_3288:
        /* <DEDUP_REMOVED lines=19> */
.L_x_3291:
[----:B------:R-:W-:Y:S05]  /*c9f90*/  BSYNC.RECONVERGENT B0 ;  /* 0x0000000000007941 */ /* 0x000fea0003800200 */
.L_x_3290:
        /* <DEDUP_REMOVED lines=24> */
.L_x_3293:
[----:B------:R-:W-:Y:S05]  /*ca120*/  BSYNC.RECONVERGENT B0 ;  /* 0x0000000000007941 */ /* 0x000fea0003800200 */
.L_x_3292:
        /* <DEDUP_REMOVED lines=20> */
.L_x_3295:
[----:B------:R-:W-:Y:S05]  /*ca270*/  BSYNC.RECONVERGENT B0 ;  /* 0x0000000000007941 */ /* 0x000fea0003800200 */
.L_x_3294:
        /* <DEDUP_REMOVED lines=18> */
.L_x_3297:
[----:B------:R-:W-:Y:S05]  /*ca3a0*/  BSYNC.RECONVERGENT B0 ;  /* 0x0000000000007941 */ /* 0x000fea0003800200 */
.L_x_3296:
        /* <DEDUP_REMOVED lines=18> */
.L_x_3299:
[----:B------:R-:W-:Y:S05]  /*ca4d0*/  BSYNC.RECONVERGENT B0 ;  /* 0x0000000000007941 */ /* 0x000fea0003800200 */
.L_x_3298:
        /* <DEDUP_REMOVED lines=18> */
.L_x_3301:
[----:B------:R-:W-:Y:S05]  /*ca600*/  BSYNC.RECONVERGENT B0 ;  /* 0x0000000000007941 */ /* 0x000fea0003800200 */
.L_x_3300:
        /* <DEDUP_REMOVED lines=18> */
.L_x_3303:
[----:B------:R-:W-:Y:S05]  /*ca730*/  BSYNC.RECONVERGENT B0 ;  /* 0x0000000000007941 */ /* 0x000fea0003800200 */
.L_x_3302:
        /* <DEDUP_REMOVED lines=18> */
.L_x_3305:
[----:B------:R-:W-:Y:S05]  /*ca860*/  BSYNC.RECONVERGENT B0 ;  /* 0x0000000000007941 */ /* 0x000fea0003800200 */
.L_x_3304:
        /* <DEDUP_REMOVED lines=19> */
.L_x_3307:
[----:B------:R-:W-:Y:S05]  /*ca9a0*/  BSYNC.RECONVERGENT B0 ;  /* 0x0000000000007941 */ /* 0x000fea0003800200 */
.L_x_3306:
        /* <DEDUP_REMOVED lines=24> */
.L_x_3309:
[----:B------:R-:W-:Y:S05]  /*cab30*/  BSYNC.RECONVERGENT B0 ;  /* 0x0000000000007941 */ /* 0x000fea0003800200 */
.L_x_3308:
        /* <DEDUP_REMOVED lines=20> */
.L_x_3311:
[----:B------:R-:W-:Y:S05]  /*cac80*/  BSYNC.RECONVERGENT B0 ;  /* 0x0000000000007941 */ /* 0x000fea0003800200 */
.L_x_3310:
        /* <DEDUP_REMOVED lines=18> */
.L_x_3313:
[----:B------:R-:W-:Y:S05]  /*cadb0*/  BSYNC.RECONVERGENT B0 ;  /* 0x0000000000007941 */ /* 0x000fea0003800200 */
.L_x_3312:
        /* <DEDUP_REMOVED lines=18> */
.L_x_3315:
[----:B------:R-:W-:Y:S05]  /*caee0*/  BSYNC.RECONVERGENT B0 ;  /* 0x0000000000007941 */ /* 0x000fea0003800200 */
.L_x_3314:
        /* <DEDUP_REMOVED lines=18> */
.L_x_3317:
[----:B------:R-:W-:Y:S05]  /*cb010*/  BSYNC.RECONVERGENT B0 ;  /* 0x0000000000007941 */ /* 0x000fea0003800200 */
.L_x_3316:
        /* <DEDUP_REMOVED lines=18> */
.L_x_3319:
[----:B------:R-:W-:Y:S05]  /*cb140*/  BSYNC.RECONVERGENT B0 ;  /* 0x0000000000007941 */ /* 0x000fea0003800200 */
.L_x_3318:
        /* <DEDUP_REMOVED lines=18> */
.L_x_3321:
[----:B------:R-:W-:Y:S05]  /*cb270*/  BSYNC.RECONVERGENT B0 ;  /* 0x0000000000007941 */ /* 0x000fea0003800200 */
.L_x_3320:
        /* <DEDUP_REMOVED lines=19> */
.L_x_3323:
[----:B------:R-:W-:Y:S05]  /*cb3b0*/  BSYNC.RECONVERGENT B0 ;  /* 0x0000000000007941 */ /* 0x000fea0003800200 */
.L_x_3322:
        /* <DEDUP_REMOVED lines=24> */
.L_x_3325:
[----:B------:R-:W-:Y:S05]  /*cb540*/  BSYNC.RECONVERGENT B0 ;  /* 0x0000000000007941 */ /* 0x000fea0003800200 */
.L_x_3324:
        /* <DEDUP_REMOVED lines=20> */
.L_x_3327:
[----:B------:R-:W-:Y:S05]  /*cb690*/  BSYNC.RECONVERGENT B0 ;  /* 0x0000000000007941 */ /* 0x000fea0003800200 */
.L_x_3326:
        /* <DEDUP_REMOVED lines=18> */
.L_x_3329:
[----:B------:R-:W-:Y:S05]  /*cb7c0*/  BSYNC.RECONVERGENT B0 ;  /* 0x0000000000007941 */ /* 0x000fea0003800200 */
.L_x_3328:
        /* <DEDUP_REMOVED lines=18> */
.L_x_3331:
[----:B------:R-:W-:Y:S05]  /*cb8f0*/  BSYNC.RECONVERGENT B0 ;  /* 0x0000000000007941 */ /* 0x000fea0003800200 */
.L_x_3330:
        /* <DEDUP_REMOVED lines=18> */
.L_x_3333:
[----:B------:R-:W-:Y:S05]  /*cba20*/  BSYNC.RECONVERGENT B0 ;  /* 0x0000000000007941 */ /* 0x000fea0003800200 */
.L_x_3332:
        /* <DEDUP_REMOVED lines=18> */
.L_x_3335:
[----:B------:R-:W-:Y:S05]  /*cbb50*/  BSYNC.RECONVERGENT B0 ;  /* 0x0000000000007941 */ /* 0x000fea0003800200 */
.L_x_3334:
        /* <DEDUP_REMOVED lines=18> */
.L_x_3337:
[----:B------:R-:W-:Y:S05]  /*cbc80*/  BSYNC.RECONVERGENT B0 ;  /* 0x0000000000007941 */ /* 0x000fea0003800200 */
.L_x_3336:
        /* <DEDUP_REMOVED lines=19> */
.L_x_3339:
[----:B------:R-:W-:Y:S05]  /*cbdc0*/  BSYNC.RECONVERGENT B0 ;  /* 0x0000000000007941 */ /* 0x000fea0003800200 */
.L_x_3338:
        /* <DEDUP_REMOVED lines=24> */
.L_x_3341:
[----:B------:R-:W-:Y:S05]  /*cbf50*/  BSYNC.RECONVERGENT B0 ;  /* 0x0000000000007941 */ /* 0x000fea0003800200 */
.L_x_3340:
        /* <DEDUP_REMOVED lines=20> */
.L_x_3343:
[----:B------:R-:W-:Y:S05]  /*cc0a0*/  BSYNC.RECONVERGENT B0 ;  /* 0x0000000000007941 */ /* 0x000fea0003800200 */
.L_x_3342:
        /* <DEDUP_REMOVED lines=18> */
.L_x_3345:
[----:B------:R-:W-:Y:S05]  /*cc1d0*/  BSYNC.RECONVERGENT B0 ;  /* 0x0000000000007941 */ /* 0x000fea0003800200 */
.L_x_3344:
        /* <DEDUP_REMOVED lines=18> */
.L_x_3347:
[----:B------:R-:W-:Y:S05]  /*cc300*/  BSYNC.RECONVERGENT B0 ;  /* 0x0000000000007941 */ /* 0x000fea0003800200 */
.L_x_3346:
        /* <DEDUP_REMOVED lines=18> */
.L_x_3349:
[----:B------:R-:W-:Y:S05]  /*cc430*/  BSYNC.RECONVERGENT B0 ;  /* 0x0000000000007941 */ /* 0x000fea0003800200 */
.L_x_3348:
        /* <DEDUP_REMOVED lines=18> */
.L_x_3351:
[----:B------:R-:W-:Y:S05]  /*cc560*/  BSYNC.RECONVERGENT B0 ;  /* 0x0000000000007941 */ /* 0x000fea0003800200 */
.L_x_3350:
        /* <DEDUP_REMOVED lines=18> */
.L_x_3353:
[----:B------:R-:W-:Y:S05]  /*cc690*/  BSYNC.RECONVERGENT B0 ;  /* 0x0000000000007941 */ /* 0x000fea0003800200 */
.L_x_3352:
        /* <DEDUP_REMOVED lines=19> */
.L_x_3355:
[----:B------:R-:W-:Y:S05]  /*cc7d0*/  BSYNC.RECONVERGENT B0 ;  /* 0x0000000000007941 */ /* 0x000fea0003800200 */
.L_x_3354:
        /* <DEDUP_REMOVED lines=24> */
.L_x_3357:
[----:B------:R-:W-:Y:S05]  /*cc960*/  BSYNC.RECONVERGENT B0 ;  /* 0x0000000000007941 */ /* 0x000fea0003800200 */
.L_x_3356:
        /* <DEDUP_REMOVED lines=20> */
.L_x_3359:
[----:B------:R-:W-:Y:S05]  /*ccab0*/  BSYNC.RECONVERGENT B0 ;  /* 0x0000000000007941 */ /* 0x000fea0003800200 */
.L_x_3358:
        /* <DEDUP_REMOVED lines=18> */
.L_x_3361:
[----:B------:R-:W-:Y:S05]  /*ccbe0*/  BSYNC.RECONVERGENT B0 ;  /* 0x0000000000007941 */ /* 0x000fea0003800200 */
.L_x_3360:
        /* <DEDUP_REMOVED lines=18> */
.L_x_3363:
[----:B------:R-:W-:Y:S05]  /*ccd10*/  BSYNC.RECONVERGENT B0 ;  /* 0x0000000000007941 */ /* 0x000fea0003800200 */
.L_x_3362:
        /* <DEDUP_REMOVED lines=18> */
.L_x_3365:
[----:B------:R-:W-:Y:S05]  /*cce40*/  BSYNC.RECONVERGENT B0 ;  /* 0x0000000000007941 */ /* 0x000fea0003800200 */
.L_x_3364:
        /* <DEDUP_REMOVED lines=18> */
.L_x_3367:
[----:B------:R-:W-:Y:S05]  /*ccf70*/  BSYNC.RECONVERGENT B0 ;  /* 0x0000000000007941 */ /* 0x000fea0003800200 */
.L_x_3366:
        /* <DEDUP_REMOVED lines=18> */
.L_x_3369:
[----:B------:R-:W-:Y:S05]  /*cd0a0*/  BSYNC.RECONVERGENT B0 ;  /* 0x0000000000007941 */ /* 0x000fea0003800200 */
.L_x_3368:
        /* <DEDUP_REMOVED lines=19> */
.L_x_3371:
[----:B------:R-:W-:Y:S05]  /*cd1e0*/  BSYNC.RECONVERGENT B0 ;  /* 0x0000000000007941 */ /* 0x000fea0003800200 */
.L_x_3370:
        /* <DEDUP_REMOVED lines=24> */
.L_x_3373:
[----:B------:R-:W-:Y:S05]  /*cd370*/  BSYNC.RECONVERGENT B0 ;  /* 0x0000000000007941 */ /* 0x000fea0003800200 */
.L_x_3372:
        /* <DEDUP_REMOVED lines=20> */
.L_x_3375:
[----:B------:R-:W-:Y:S05]  /*cd4c0*/  BSYNC.RECONVERGENT B0 ;  /* 0x0000000000007941 */ /* 0x000fea0003800200 */
.L_x_3374:
        /* <DEDUP_REMOVED lines=18> */
.L_x_3377:
[----:B------:R-:W-:Y:S05]  /*cd5f0*/  BSYNC.RECONVERGENT B0 ;  /* 0x0000000000007941 */ /* 0x000fea0003800200 */
.L_x_3376:
        /* <DEDUP_REMOVED lines=18> */
.L_x_3379:
[----:B------:R-:W-:Y:S05]  /*cd720*/  BSYNC.RECONVERGENT B0 ;  /* 0x0000000000007941 */ /* 0x000fea0003800200 */
.L_x_3378:
        /* <DEDUP_REMOVED lines=18> */
.L_x_3381:
[----:B------:R-:W-:Y:S05]  /*cd850*/  BSYNC.RECONVERGENT B0 ;  /* 0x0000000000007941 */ /* 0x000fea0003800200 */
.L_x_3380:
        /* <DEDUP_REMOVED lines=18> */
.L_x_3383:
[----:B------:R-:W-:Y:S05]  /*cd980*/  BSYNC.RECONVERGENT B0 ;  /* 0x0000000000007941 */ /* 0x000fea0003800200 */
.L_x_3382:
        /* <DEDUP_REMOVED lines=18> */
.L_x_3385:
[----:B------:R-:W-:Y:S05]  /*cdab0*/  BSYNC.RECONVERGENT B0 ;  /* 0x0000000000007941 */ /* 0x000fea0003800200 */
.L_x_3384:
        /* <DEDUP_REMOVED lines=19> */
.L_x_3387:
[----:B------:R-:W-:Y:S05]  /*cdbf0*/  BSYNC.RECONVERGENT B0 ;  /* 0x0000000000007941 */ /* 0x000fea0003800200 */
.L_x_3386:
        /* <DEDUP_REMOVED lines=24> */
.L_x_3389:
[----:B------:R-:W-:Y:S05]  /*cdd80*/  BSYNC.RECONVERGENT B0 ;  /* 0x0000000000007941 */ /* 0x000fea0003800200 */
.L_x_3388:
        /* <DEDUP_REMOVED lines=20> */
.L_x_3391:
[----:B------:R-:W-:Y:S05]  /*cded0*/  BSYNC.RECONVERGENT B0 ;  /* 0x0000000000007941 */ /* 0x000fea0003800200 */
.L_x_3390:
        /* <DEDUP_REMOVED lines=18> */
.L_x_3393:
[----:B------:R-:W-:Y:S05]  /*ce000*/  BSYNC.RECONVERGENT B0 ;  /* 0x0000000000007941 */ /* 0x000fea0003800200 */
.L_x_3392:
        /* <DEDUP_REMOVED lines=18> */
.L_x_3395:
[----:B------:R-:W-:Y:S05]  /*ce130*/  BSYNC.RECONVERGENT B0 ;  /* 0x0000000000007941 */ /* 0x000fea0003800200 */
.L_x_3394:
        /* <DEDUP_REMOVED lines=18> */
.L_x_3397:
[----:B------:R-:W-:Y:S05]  /*ce260*/  BSYNC.RECONVERGENT B0 ;  /* 0x0000000000007941 */ /* 0x000fea0003800200 */
.L_x_3396:
        /* <DEDUP_REMOVED lines=18> */
.L_x_3399:
[----:B------:R-:W-:Y:S05]  /*ce390*/  BSYNC.RECONVERGENT B0 ;  /* 0x0000000000007941 */ /* 0x000fea0003800200 */
.L_x_3398:
        /* <DEDUP_REMOVED lines=18> */
.L_x_3401:
[----:B------:R-:W-:Y:S05]  /*ce4c0*/  BSYNC.RECONVERGENT B0 ;  /* 0x0000000000007941 */ /* 0x000fea0003800200 */
.L_x_3400:
        /* <DEDUP_REMOVED lines=19> */
.L_x_3403:
[----:B------:R-:W-:Y:S05]  /*ce600*/  BSYNC.RECONVERGENT B0 ;  /* 0x0000000000007941 */ /* 0x000fea0003800200 */
.L_x_3402:
        /* <DEDUP_REMOVED lines=24> */
.L_x_3405:
[----:B------:R-:W-:Y:S05]  /*ce790*/  BSYNC.RECONVERGENT B0 ;  /* 0x0000000000007941 */ /* 0x000fea0003800200 */
.L_x_3404:
        /* <DEDUP_REMOVED lines=20> */
.L_x_3407:
[----:B------:R-:W-:Y:S05]  /*ce8e0*/  BSYNC.RECONVERGENT B0 ;  /* 0x0000000000007941 */ /* 0x000fea0003800200 */
.L_x_3406:
        /* <DEDUP_REMOVED lines=18> */
.L_x_3409:
[----:B------:R-:W-:Y:S05]  /*cea10*/  BSYNC.RECONVERGENT B0 ;  /* 0x0000000000007941 */ /* 0x000fea0003800200 */
.L_x_3408:
        /* <DEDUP_REMOVED lines=18> */
.L_x_3411:
[----:B------:R-:W-:Y:S05]  /*ceb40*/  BSYNC.RECONVERGENT B0 ;  /* 0x0000000000007941 */ /* 0x000fea0003800200 */
.L_x_3410:
        /* <DEDUP_REMOVED lines=18> */
.L_x_3413:
[----:B------:R-:W-:Y:S05]  /*cec70*/  BSYNC.RECONVERGENT B0 ;  /* 0x0000000000007941 */ /* 0x000fea0003800200 */
.L_x_3412:
        /* <DEDUP_REMOVED lines=18> */
.L_x_3415:
[----:B------:R-:W-:Y:S05]  /*ceda0*/  BSYNC.RECONVERGENT B0 ;  /* 0x0000000000007941 */ /* 0x000fea0003800200 */
.L_x_3414:
        /* <DEDUP_REMOVED lines=18> */
.L_x_3417:
[----:B------:R-:W-:Y:S05]  /*ceed0*/  BSYNC.RECONVERGENT B0 ;  /* 0x0000000000007941 */ /* 0x000fea0003800200 */
.L_x_3416:
        /* <DEDUP_REMOVED lines=19> */
.L_x_3419:
[----:B------:R-:W-:Y:S05]  /*cf010*/  BSYNC.RECONVERGENT B0 ;  /* 0x0000000000007941 */ /* 0x000fea0003800200 */
.L_x_3418:
        /* <DEDUP_REMOVED lines=24> */
.L_x_3421:
[----:B------:R-:W-:Y:S05]  /*cf1a0*/  BSYNC.RECONVERGENT B0 ;  /* 0x0000000000007941 */ /* 0x000fea0003800200 */
.L_x_3420:
        /* <DEDUP_REMOVED lines=20> */
.L_x_3423:
[----:B------:R-:W-:Y:S05]  /*cf2f0*/  BSYNC.RECONVERGENT B0 ;  /* 0x0000000000007941 */ /* 0x000fea0003800200 */
.L_x_3422:
        /* <DEDUP_REMOVED lines=18> */
.L_x_3425:
[----:B------:R-:W-:Y:S05]  /*cf420*/  BSYNC.RECONVERGENT B0 ;  /* 0x0000000000007941 */ /* 0x000fea0003800200 */
.L_x_3424:
        /* <DEDUP_REMOVED lines=18> */
.L_x_3427:
[----:B------:R-:W-:Y:S05]  /*cf550*/  BSYNC.RECONVERGENT B0 ;  /* 0x0000000000007941 */ /* 0x000fea0003800200 */
.L_x_3426:
        /* <DEDUP_REMOVED lines=18> */
.L_x_3429:
[----:B------:R-:W-:Y:S05]  /*cf680*/  BSYNC.RECONVERGENT B0 ;  /* 0x0000000000007941 */ /* 0x000fea0003800200 */
.L_x_3428:
        /* <DEDUP_REMOVED lines=18> */
.L_x_3431:
[----:B------:R-:W-:Y:S05]  /*cf7b0*/  BSYNC.RECONVERGENT B0 ;  /* 0x0000000000007941 */ /* 0x000fea0003800200 */
.L_x_3430:
        /* <DEDUP_REMOVED lines=18> */
.L_x_3433:
[----:B------:R-:W-:Y:S05]  /*cf8e0*/  BSYNC.RECONVERGENT B0 ;  /* 0x0000000000007941 */ /* 0x000fea0003800200 */
.L_x_3432:
        /* <DEDUP_REMOVED lines=19> */
.L_x_3435:
[----:B------:R-:W-:Y:S05]  /*cfa20*/  BSYNC.RECONVERGENT B0 ;  /* 0x0000000000007941 */ /* 0x000fea0003800200 */
.L_x_3434:
        /* <DEDUP_REMOVED lines=24> */
.L_x_3437:
[----:B------:R-:W-:Y:S05]  /*cfbb0*/  BSYNC.RECONVERGENT B0 ;  /* 0x0000000000007941 */ /* 0x000fea0003800200 */
.L_x_3436:
        /* <DEDUP_REMOVED lines=20> */
.L_x_3439:
[----:B------:R-:W-:Y:S05]  /*cfd00*/  BSYNC.RECONVERGENT B0 ;  /* 0x0000000000007941 */ /* 0x000fea0003800200 */
.L_x_3438:
        /* <DEDUP_REMOVED lines=18> */
.L_x_3441:
[----:B------:R-:W-:Y:S05]  /*cfe30*/  BSYNC.RECONVERGENT B0 ;  /* 0x0000000000007941 */ /* 0x000fea0003800200 */
.L_x_3440:
        /* <DEDUP_REMOVED lines=18> */
.L_x_3443:
[----:B------:R-:W-:Y:S05]  /*cff60*/  BSYNC.RECONVERGENT B0 ;  /* 0x0000000000007941 */ /* 0x000fea0003800200 */
.L_x_3442:
        /* <DEDUP_REMOVED lines=18> */
.L_x_3445:
[----:B------:R-:W-:Y:S05]  /*d0090*/  BSYNC.RECONVERGENT B0 ;  /* 0x0000000000007941 */ /* 0x000fea0003800200 */
.L_x_3444:
        /* <DEDUP_REMOVED lines=18> */
.L_x_3447:
[----:B------:R-:W-:Y:S05]  /*d01c0*/  BSYNC.RECONVERGENT B0 ;  /* 0x0000000000007941 */ /* 0x000fea0003800200 */
.L_x_3446:
        /* <DEDUP_REMOVED lines=18> */
.L_x_3449:
[----:B------:R-:W-:Y:S05]  /*d02f0*/  BSYNC.RECONVERGENT B0 ;  /* 0x0000000000007941 */ /* 0x000fea0003800200 */
.L_x_3448:
        /* <DEDUP_REMOVED lines=19> */
.L_x_3451:
[----:B------:R-:W-:Y:S05]  /*d0430*/  BSYNC.RECONVERGENT B0 ;  /* 0x0000000000007941 */ /* 0x000fea0003800200 */
.L_x_3450:
        /* <DEDUP_REMOVED lines=24> */
.L_x_3453:
[----:B------:R-:W-:Y:S05]  /*d05c0*/  BSYNC.RECONVERGENT B0 ;  /* 0x0000000000007941 */ /* 0x000fea0003800200 */
.L_x_3452:
        /* <DEDUP_REMOVED lines=20> */
.L_x_3455:
[----:B------:R-:W-:Y:S05]  /*d0710*/  BSYNC.RECONVERGENT B0 ;  /* 0x0000000000007941 */ /* 0x000fea0003800200 */
.L_x_3454:
        /* <DEDUP_REMOVED lines=18> */
.L_x_3457:
[----:B------:R-:W-:Y:S05]  /*d0840*/  BSYNC.RECONVERGENT B0 ;  /* 0x0000000000007941 */ /* 0x000fea0003800200 */
.L_x_3456:
        /* <DEDUP_REMOVED lines=18> */
.L_x_3459:
[----:B------:R-:W-:Y:S05]  /*d0970*/  BSYNC.RECONVERGENT B0 ;  /* 0x0000000000007941 */ /* 0x000fea0003800200 */
.L_x_3458:
        /* <DEDUP_REMOVED lines=18> */
.L_x_3461:
[----:B------:R-:W-:Y:S05]  /*d0aa0*/  BSYNC.RECONVERGENT B0 ;  /* 0x0000000000007941 */ /* 0x000fea0003800200 */
.L_x_3460:
        /* <DEDUP_REMOVED lines=18> */
.L_x_3463:
[----:B------:R-:W-:Y:S05]  /*d0bd0*/  BSYNC.RECONVERGENT B0 ;  /* 0x0000000000007941 */ /* 0x000fea0003800200 */
.L_x_3462:
        /* <DEDUP_REMOVED lines=18> */
.L_x_3465:
[----:B------:R-:W-:Y:S05]  /*d0d00*/  BSYNC.RECONVERGENT B0 ;  /* 0x0000000000007941 */ /* 0x000fea0003800200 */
.L_x_3464:
        /* <DEDUP_REMOVED lines=19> */
.L_x_3467:
[----:B------:R-:W-:Y:S05]  /*d0e40*/  BSYNC.RECONVERGENT B0 ;  /* 0x0000000000007941 */ /* 0x000fea0003800200 */
.L_x_3466:
        /* <DEDUP_REMOVED lines=24> */
.L_x_3469:
[----:B------:R-:W-:Y:S05]  /*d0fd0*/  BSYNC.RECONVERGENT B0 ;  /* 0x0000000000007941 */ /* 0x000fea0003800200 */
.L_x_3468:
        /* <DEDUP_REMOVED lines=20> */
.L_x_3471:
[----:B------:R-:W-:Y:S05]  /*d1120*/  BSYNC.RECONVERGENT B0 ;  /* 0x0000000000007941 */ /* 0x000fea0003800200 */
.L_x_3470:
        /* <DEDUP_REMOVED lines=18> */
.L_x_3473:
[----:B------:R-:W-:Y:S05]  /*d1250*/  BSYNC.RECONVERGENT B0 ;  /* 0x0000000000007941 */ /* 0x000fea0003800200 */
.L_x_3472:
        /* <DEDUP_REMOVED lines=18> */
.L_x_3475:
[----:B------:R-:W-:Y:S05]  /*d1380*/  BSYNC.RECONVERGENT B0 ;  /* 0x0000000000007941 */ /* 0x000fea0003800200 */
.L_x_3474:
        /* <DEDUP_REMOVED lines=18> */
.L_x_3477:
[----:B------:R-:W-:Y:S05]  /*d14b0*/  BSYNC.RECONVERGENT B0 ;  /* 0x0000000000007941 */ /* 0x000fea0003800200 */
.L_x_3476:
        /* <DEDUP_REMOVED lines=18> */
.L_x_3479:
[----:B------:R-:W-:Y:S05]  /*d15e0*/  BSYNC.RECONVERGENT B0 ;  /* 0x0000000000007941 */ /* 0x000fea0003800200 */
.L_x_3478:
        /* <DEDUP_REMOVED lines=18> */
.L_x_3481:
[----:B------:R-:W-:Y:S05]  /*d1710*/  BSYNC.RECONVERGENT B0 ;  /* 0x0000000000007941 */ /* 0x000fea0003800200 */
.L_x_3480:
        /* <DEDUP_REMOVED lines=19> */
.L_x_3483:
[----:B------:R-:W-:Y:S05]  /*d1850*/  BSYNC.RECONVERGENT B0 ;  /* 0x0000000000007941 */ /* 0x000fea0003800200 */
.L_x_3482:
        /* <DEDUP_REMOVED lines=24> */
.L_x_3485:
[----:B------:R-:W-:Y:S05]  /*d19e0*/  BSYNC.RECONVERGENT B0 ;  /* 0x0000000000007941 */ /* 0x000fea0003800200 */
.L_x_3484:
        /* <DEDUP_REMOVED lines=20> */
.L_x_3487:
[----:B------:R-:W-:Y:S05]  /*d1b30*/  BSYNC.RECONVERGENT B0 ;  /* 0x0000000000007941 */ /* 0x000fea0003800200 */
.L_x_3486:
        /* <DEDUP_REMOVED lines=18> */
.L_x_3489:
[----:B------:R-:W-:Y:S05]  /*d1c60*/  BSYNC.RECONVERGENT B0 ;  /* 0x0000000000007941 */ /* 0x000fea0003800200 */
.L_x_3488:
        /* <DEDUP_REMOVED lines=18> */
.L_x_3491:
[----:B------:R-:W-:Y:S05]  /*d1d90*/  BSYNC.RECONVERGENT B0 ;  /* 0x0000000000007941 */ /* 0x000fea0003800200 */
.L_x_3490:
        /* <DEDUP_REMOVED lines=18> */
.L_x_3493:
[----:B------:R-:W-:Y:S05]  /*d1ec0*/  BSYNC.RECONVERGENT B0 ;  /* 0x0000000000007941 */ /* 0x000fea0003800200 */
.L_x_3492:
        /* <DEDUP_REMOVED lines=18> */
.L_x_3495:
[----:B------:R-:W-:Y:S05]  /*d1ff0*/  BSYNC.RECONVERGENT B0 ;  /* 0x0000000000007941 */ /* 0x000fea0003800200 */
.L_x_3494:
        /* <DEDUP_REMOVED lines=18> */
.L_x_3497:
[----:B------:R-:W-:Y:S05]  /*d2120*/  BSYNC.RECONVERGENT B0 ;  /* 0x0000000000007941 */ /* 0x000fea0003800200 */
.L_x_3496:
        /* <DEDUP_REMOVED lines=19> */
.L_x_3499:
[----:B------:R-:W-:Y:S05]  /*d2260*/  BSYNC.RECONVERGENT B0 ;  /* 0x0000000000007941 */ /* 0x000fea0003800200 */
.L_x_3498:
        /* <DEDUP_REMOVED lines=24> */
.L_x_3501:
[----:B------:R-:W-:Y:S05]  /*d23f0*/  BSYNC.RECONVERGENT B0 ;  /* 0x0000000000007941 */ /* 0x000fea0003800200 */
.L_x_3500:
        /* <DEDUP_REMOVED lines=20> */
.L_x_3503:
[----:B------:R-:W-:Y:S05]  /*d2540*/  BSYNC.RECONVERGENT B0 ;  /* 0x0000000000007941 */ /* 0x000fea0003800200 */
.L_x_3502:
        /* <DEDUP_REMOVED lines=18> */
.L_x_3505:
[----:B------:R-:W-:Y:S05]  /*d2670*/  BSYNC.RECONVERGENT B0 ;  /* 0x0000000000007941 */ /* 0x000fea0003800200 */
.L_x_3504:
        /* <DEDUP_REMOVED lines=18> */
.L_x_3507:
[----:B------:R-:W-:Y:S05]  /*d27a0*/  BSYNC.RECONVERGENT B0 ;  /* 0x0000000000007941 */ /* 0x000fea0003800200 */
.L_x_3506:
        /* <DEDUP_REMOVED lines=18> */
.L_x_3509:
[----:B------:R-:W-:Y:S05]  /*d28d0*/  BSYNC.RECONVERGENT B0 ;  /* 0x0000000000007941 */ /* 0x000fea0003800200 */
.L_x_3508:
        /* <DEDUP_REMOVED lines=18> */
.L_x_3511:
[----:B------:R-:W-:Y:S05]  /*d2a00*/  BSYNC.RECONVERGENT B0 ;  /* 0x0000000000007941 */ /* 0x000fea0003800200 */
.L_x_3510:
        /* <DEDUP_REMOVED lines=18> */
.L_x_3513:
[----:B------:R-:W-:Y:S05]  /*d2b30*/  BSYNC.RECONVERGENT B0 ;  /* 0x0000000000007941 */ /* 0x000fea0003800200 */
.L_x_3512:
        /* <DEDUP_REMOVED lines=19> */
.L_x_3515:
[----:B------:R-:W-:Y:S05]  /*d2c70*/  BSYNC.RECONVERGENT B0 ;  /* 0x0000000000007941 */ /* 0x000fea0003800200 */
.L_x_3514:
        /* <DEDUP_REMOVED lines=24> */
.L_x_3517:
[----:B------:R-:W-:Y:S05]  /*d2e00*/  BSYNC.RECONVERGENT B0 ;  /* 0x0000000000007941 */ /* 0x000fea0003800200 */
.L_x_3516:
        /* <DEDUP_REMOVED lines=20> */
.L_x_3519:
[----:B------:R-:W-:Y:S05]  /*d2f50*/  BSYNC.RECONVERGENT B0 ;  /* 0x0000000000007941 */ /* 0x000fea0003800200 */
.L_x_3518:
        /* <DEDUP_REMOVED lines=18> */
.L_x_3521:
[----:B------:R-:W-:Y:S05]  /*d3080*/  BSYNC.RECONVERGENT B0 ;  /* 0x0000000000007941 */ /* 0x000fea0003800200 */
.L_x_3520:
        /* <DEDUP_REMOVED lines=18> */
.L_x_3523:
[----:B------:R-:W-:Y:S05]  /*d31b0*/  BSYNC.RECONVERGENT B0 ;  /* 0x0000000000007941 */ /* 0x000fea0003800200 */
.L_x_3522:
        /* <DEDUP_REMOVED lines=18> */
.L_x_3525:
[----:B------:R-:W-:Y:S05]  /*d32e0*/  BSYNC.RECONVERGENT B0 ;  /* 0x0000000000007941 */ /* 0x000fea0003800200 */
.L_x_3524:
        /* <DEDUP_REMOVED lines=18> */
.L_x_3527:
[----:B------:R-:W-:Y:S05]  /*d3410*/  BSYNC.RECONVERGENT B0 ;  /* 0x0000000000007941 */ /* 0x000fea0003800200 */
.L_x_3526:
        /* <DEDUP_REMOVED lines=18> */
.L_x_3529:
[----:B------:R-:W-:Y:S05]  /*d3540*/  BSYNC.RECONVERGENT B0 ;  /* 0x0000000000007941 */ /* 0x000fea0003800200 */
.L_x_3528:
        /* <DEDUP_REMOVED lines=19> */
.L_x_3531:
[----:B------:R-:W-:Y:S05]  /*d3680*/  BSYNC.RECONVERGENT B0 ;  /* 0x0000000000007941 */ /* 0x000fea0003800200 */
.L_x_3530:
        /* <DEDUP_REMOVED lines=24> */
.L_x_3533:
[----:B------:R-:W-:Y:S05]  /*d3810*/  BSYNC.RECONVERGENT B0 ;  /* 0x0000000000007941 */ /* 0x000fea0003800200 */
.L_x_3532:
        /* <DEDUP_REMOVED lines=20> */
.L_x_3535:
[----:B------:R-:W-:Y:S05]  /*d3960*/  BSYNC.RECONVERGENT B0 ;  /* 0x0000000000007941 */ /* 0x000fea0003800200 */
.L_x_3534:
        /* <DEDUP_REMOVED lines=18> */
.L_x_3537:
[----:B------:R-:W-:Y:S05]  /*d3a90*/  BSYNC.RECONVERGENT B0 ;  /* 0x0000000000007941 */ /* 0x000fea0003800200 */
.L_x_3536:
        /* <DEDUP_REMOVED lines=18> */
.L_x_3539:
[----:B------:R-:W-:Y:S05]  /*d3bc0*/  BSYNC.RECONVERGENT B0 ;  /* 0x0000000000007941 */ /* 0x000fea0003800200 */
.L_x_3538:
        /* <DEDUP_REMOVED lines=18> */
.L_x_3541:
[----:B------:R-:W-:Y:S05]  /*d3cf0*/  BSYNC.RECONVERGENT B0 ;  /* 0x0000000000007941 */ /* 0x000fea0003800200 */
.L_x_3540:
        /* <DEDUP_REMOVED lines=18> */
.L_x_3543:
[----:B------:R-:W-:Y:S05]  /*d3e20*/  BSYNC.RECONVERGENT B0 ;  /* 0x0000000000007941 */ /* 0x000fea0003800200 */
.L_x_3542:
        /* <DEDUP_REMOVED lines=18> */
.L_x_3545:
[----:B------:R-:W-:Y:S05]  /*d3f50*/  BSYNC.RECONVERGENT B0 ;  /* 0x0000000000007941 */ /* 0x000fea0003800200 */
.L_x_3544:
        /* <DEDUP_REMOVED lines=19> */
.L_x_3547:
[----:B------:R-:W-:Y:S05]  /*d4090*/  BSYNC.RECONVERGENT B0 ;  /* 0x0000000000007941 */ /* 0x000fea0003800200 */
.L_x_3546:
        /* <DEDUP_REMOVED lines=24> */
.L_x_3549:
[----:B------:R-:W-:Y:S05]  /*d4220*/  BSYNC.RECONVERGENT B0 ;  /* 0x0000000000007941 */ /* 0x000fea0003800200 */
.L_x_3548:
        /* <DEDUP_REMOVED lines=20> */
.L_x_3551:
[----:B------:R-:W-:Y:S05]  /*d4370*/  BSYNC.RECONVERGENT B0 ;  /* 0x0000000000007941 */ /* 0x000fea0003800200 */
.L_x_3550:
        /* <DEDUP_REMOVED lines=18> */
.L_x_3553:
[----:B------:R-:W-:Y:S05]  /*d44a0*/  BSYNC.RECONVERGENT B0 ;  /* 0x0000000000007941 */ /* 0x000fea0003800200 */
.L_x_3552:
        /* <DEDUP_REMOVED lines=18> */
.L_x_3555:
[----:B------:R-:W-:Y:S05]  /*d45d0*/  BSYNC.RECONVERGENT B0 ;  /* 0x0000000000007941 */ /* 0x000fea0003800200 */
.L_x_3554:
        /* <DEDUP_REMOVED lines=18> */
.L_x_3557:
[----:B------:R-:W-:Y:S05]  /*d4700*/  BSYNC.RECONVERGENT B0 ;  /* 0x0000000000007941 */ /* 0x000fea0003800200 */
.L_x_3556:
        /* <DEDUP_REMOVED lines=18> */
.L_x_3559:
[----:B------:R-:W-:Y:S05]  /*d4830*/  BSYNC.RECONVERGENT B0 ;  /* 0x0000000000007941 */ /* 0x000fea0003800200 */
.L_x_3558:
        /* <DEDUP_REMOVED lines=18> */
.L_x_3561:
[----:B------:R-:W-:Y:S05]  /*d4960*/  BSYNC.RECONVERGENT B0 ;  /* 0x0000000000007941 */ /* 0x000fea0003800200 */
.L_x_3560:
        /* <DEDUP_REMOVED lines=19> */
.L_x_3563:
[----:B------:R-:W-:Y:S05]  /*d4aa0*/  BSYNC.RECONVERGENT B0 ;  /* 0x0000000000007941 */ /* 0x000fea0003800200 */
.L_x_3562:
        /* <DEDUP_REMOVED lines=24> */
.L_x_3565:
[----:B------:R-:W-:Y:S05]  /*d4c30*/  BSYNC.RECONVERGENT B0 ;  /* 0x0000000000007941 */ /* 0x000fea0003800200 */
.L_x_3564:
        /* <DEDUP_REMOVED lines=20> */
.L_x_3567:
[----:B------:R-:W-:Y:S05]  /*d4d80*/  BSYNC.RECONVERGENT B0 ;  /* 0x0000000000007941 */ /* 0x000fea0003800200 */
.L_x_3566:
        /* <DEDUP_REMOVED lines=18> */
.L_x_3569:
[----:B------:R-:W-:Y:S05]  /*d4eb0*/  BSYNC.RECONVERGENT B0 ;  /* 0x0000000000007941 */ /* 0x000fea0003800200 */
.L_x_3568:
        /* <DEDUP_REMOVED lines=18> */
.L_x_3571:
[----:B------:R-:W-:Y:S05]  /*d4fe0*/  BSYNC.RECONVERGENT B0 ;  /* 0x0000000000007941 */ /* 0x000fea0003800200 */
.L_x_3570:
        /* <DEDUP_REMOVED lines=18> */
.L_x_3573:
[----:B------:R-:W-:Y:S05]  /*d5110*/  BSYNC.RECONVERGENT B0 ;  /* 0x0000000000007941 */ /* 0x000fea0003800200 */
.L_x_3572:
        /* <DEDUP_REMOVED lines=18> */
.L_x_3575:
[----:B------:R-:W-:Y:S05]  /*d5240*/  BSYNC.RECONVERGENT B0 ;  /* 0x0000000000007941 */ /* 0x000fea0003800200 */
.L_x_3574:
        /* <DEDUP_REMOVED lines=18> */
.L_x_3577:
[----:B------:R-:W-:Y:S05]  /*d5370*/  BSYNC.RECONVERGENT B0 ;  /* 0x0000000000007941 */ /* 0x000fea0003800200 */
.L_x_3576:
        /* <DEDUP_REMOVED lines=19> */
.L_x_3579:
[----:B------:R-:W-:Y:S05]  /*d54b0*/  BSYNC.RECONVERGENT B0 ;  /* 0x0000000000007941 */ /* 0x000fea0003800200 */
.L_x_3578:
        /* <DEDUP_REMOVED lines=24> */
.L_x_3581:
[----:B------:R-:W-:Y:S05]  /*d5640*/  BSYNC.RECONVERGENT B0 ;  /* 0x0000000000007941 */ /* 0x000fea0003800200 */
.L_x_3580:
        /* <DEDUP_REMOVED lines=20> */
.L_x_3583:
[----:B------:R-:W-:Y:S05]  /*d5790*/  BSYNC.RECONVERGENT B0 ;  /* 0x0000000000007941 */ /* 0x000fea0003800200 */
.L_x_3582:
        /* <DEDUP_REMOVED lines=18> */
.L_x_3585:
[----:B------:R-:W-:Y:S05]  /*d58c0*/  BSYNC.RECONVERGENT B0 ;  /* 0x0000000000007941 */ /* 0x000fea0003800200 */
.L_x_3584:
        /* <DEDUP_REMOVED lines=18> */
.L_x_3587:
[----:B------:R-:W-:Y:S05]  /*d59f0*/  BSYNC.RECONVERGENT B0 ;  /* 0x0000000000007941 */ /* 0x000fea0003800200 */
.L_x_3586:
        /* <DEDUP_REMOVED lines=18> */
.L_x_3589:
[----:B------:R-:W-:Y:S05]  /*d5b20*/  BSYNC.RECONVERGENT B0 ;  /* 0x0000000000007941 */ /* 0x000fea0003800200 */
.L_x_3588:
        /* <DEDUP_REMOVED lines=18> */
.L_x_3591:
[----:B------:R-:W-:Y:S05]  /*d5c50*/  BSYNC.RECONVERGENT B0 ;  /* 0x0000000000007941 */ /* 0x000fea0003800200 */
.L_x_3590:
        /* <DEDUP_REMOVED lines=18> */
.L_x_3593:
[----:B------:R-:W-:Y:S05]  /*d5d80*/  BSYNC.RECONVERGENT B0 ;  /* 0x0000000000007941 */ /* 0x000fea0003800200 */
.L_x_3592:
        /* <DEDUP_REMOVED lines=20> */
.L_x_3595:
[----:B------:R-:W-:Y:S05]  /*d5ed0*/  BSYNC.RECONVERGENT B0 ;  /* 0x0000000000007941 */ /* 0x000fea0003800200 */
.L_x_3594:
        /* <DEDUP_REMOVED lines=23> */
.L_x_3597:
[----:B------:R-:W-:Y:S05]  /*d6050*/  BSYNC.RECONVERGENT B0 ;  /* 0x0000000000007941 */ /* 0x000fea0003800200 */
.L_x_3596:
        /* <DEDUP_REMOVED lines=14> */
.L_x_3599:
[----:B------:R-:W-:Y:S05]  /*d6140*/  BSYNC.RECONVERGENT B0 ;  /* 0x0000000000007941 */ /* 0x000fea0003800200 */
.L_x_3598:
        /* <DEDUP_REMOVED lines=12> */
.L_x_3601:
[----:B------:R-:W-:Y:S05]  /*d6210*/  BSYNC.RECONVERGENT B0 ;  /* 0x0000000000007941 */ /* 0x000fea0003800200 */
.L_x_3600:
        /* <DEDUP_REMOVED lines=12> */
.L_x_3603:
[----:B------:R-:W-:Y:S05]  /*d62e0*/  BSYNC.RECONVERGENT B0 ;  /* 0x0000000000007941 */ /* 0x000fea0003800200 */
.L_x_3602:
        /* <DEDUP_REMOVED lines=12> */
.L_x_3605:
[----:B------:R-:W-:Y:S05]  /*d63b0*/  BSYNC.RECONVERGENT B0 ;  /* 0x0000000000007941 */ /* 0x000fea0003800200 */
.L_x_3604:
        /* <DEDUP_REMOVED lines=12> */
.L_x_3607:
[----:B------:R-:W-:Y:S05]  /*d6480*/  BSYNC.RECONVERGENT B0 ;  /* 0x0000000000007941 */ /* 0x000fea0003800200 */
.L_x_3606:
        /* <DEDUP_REMOVED lines=12> */
.L_x_3609:
[----:B------:R-:W-:Y:S05]  /*d6550*/  BSYNC.RECONVERGENT B0 ;  /* 0x0000000000007941 */ /* 0x000fea0003800200 */
.L_x_3608:
        /* <DEDUP_REMOVED lines=13> */
.L_x_3611:
[----:B------:R-:W-:Y:S05]  /*d6630*/  BSYNC.RECONVERGENT B0 ;  /* 0x0000000000007941 */ /* 0x000fea0003800200 */
.L_x_3610:
        /* <DEDUP_REMOVED lines=16> */
.L_x_3613:
[----:B------:R-:W-:Y:S05]  /*d6740*/  BSYNC.RECONVERGENT B0 ;  /* 0x0000000000007941 */ /* 0x000fea0003800200 */
.L_x_3612:
        /* <DEDUP_REMOVED lines=13> */
.L_x_3615:
[----:B------:R-:W-:Y:S05]  /*d6820*/  BSYNC.RECONVERGENT B0 ;  /* 0x0000000000007941 */ /* 0x000fea0003800200 */
.L_x_3614:
        /* <DEDUP_REMOVED lines=12> */
.L_x_3617:
[----:B------:R-:W-:Y:S05]  /*d68f0*/  BSYNC.RECONVERGENT B0 ;  /* 0x0000000000007941 */ /* 0x000fea0003800200 */
.L_x_3616:
        /* <DEDUP_REMOVED lines=12> */
.L_x_3619:
[----:B------:R-:W-:Y:S05]  /*d69c0*/  BSYNC.RECONVERGENT B0 ;  /* 0x0000000000007941 */ /* 0x000fea0003800200 */
.L_x_3618:
        /* <DEDUP_REMOVED lines=12> */
.L_x_3621:
[----:B------:R-:W-:Y:S05]  /*d6a90*/  BSYNC.RECONVERGENT B0 ;  /* 0x0000000000007941 */ /* 0x000fea0003800200 */
.L_x_3620:
        /* <DEDUP_REMOVED lines=12> */
.L_x_3623:
[----:B------:R-:W-:Y:S05]  /*d6b60*/  BSYNC.RECONVERGENT B0 ;  /* 0x0000000000007941 */ /* 0x000fea0003800200 */
.L_x_3622:
        /* <DEDUP_REMOVED lines=12> */
.L_x_3625:
[----:B------:R-:W-:Y:S05]  /*d6c30*/  BSYNC.RECONVERGENT B0 ;  /* 0x0000000000007941 */ /* 0x000fea0003800200 */
.L_x_3624:
        /* <DEDUP_REMOVED lines=13> */
.L_x_3627:
[----:B------:R-:W-:Y:S05]  /*d6d10*/  BSYNC.RECONVERGENT B0 ;  /* 0x0000000000007941 */ /* 0x000fea0003800200 */
.L_x_3626:
        /* <DEDUP_REMOVED lines=16> */
.L_x_3629:
[----:B------:R-:W-:Y:S05]  /*d6e20*/  BSYNC.RECONVERGENT B0 ;  /* 0x0000000000007941 */ /* 0x000fea0003800200 */
.L_x_3628:
        /* <DEDUP_REMOVED lines=13> */
.L_x_3631:
[----:B------:R-:W-:Y:S05]  /*d6f00*/  BSYNC.RECONVERGENT B0 ;  /* 0x0000000000007941 */ /* 0x000fea0003800200 */
.L_x_3630:
        /* <DEDUP_REMOVED lines=12> */
.L_x_3633:
[----:B------:R-:W-:Y:S05]  /*d6fd0*/  BSYNC.RECONVERGENT B0 ;  /* 0x0000000000007941 */ /* 0x000fea0003800200 */
.L_x_3632:
        /* <DEDUP_REMOVED lines=12> */
.L_x_3635:
[----:B------:R-:W-:Y:S05]  /*d70a0*/  BSYNC.RECONVERGENT B0 ;  /* 0x0000000000007941 */ /* 0x000fea0003800200 */
.L_x_3634:
        /* <DEDUP_REMOVED lines=12> */
.L_x_3637:
[----:B------:R-:W-:Y:S05]  /*d7170*/  BSYNC.RECONVERGENT B0 ;  /* 0x0000000000007941 */ /* 0x000fea0003800200 */
.L_x_3636:
        /* <DEDUP_REMOVED lines=12> */
.L_x_3639:
[----:B------:R-:W-:Y:S05]  /*d7240*/  BSYNC.RECONVERGENT B0 ;  /* 0x0000000000007941 */ /* 0x000fea0003800200 */
.L_x_3638:
        /* <DEDUP_REMOVED lines=12> */
.L_x_3641:
[----:B------:R-:W-:Y:S05]  /*d7310*/  BSYNC.RECONVERGENT B0 ;  /* 0x0000000000007941 */ /* 0x000fea0003800200 */
.L_x_3640:
        /* <DEDUP_REMOVED lines=13> */
.L_x_3643:
[----:B------:R-:W-:Y:S05]  /*d73f0*/  BSYNC.RECONVERGENT B0 ;  /* 0x0000000000007941 */ /* 0x000fea0003800200 */
.L_x_3642:
        /* <DEDUP_REMOVED lines=16> */
.L_x_3645:
[----:B------:R-:W-:Y:S05]  /*d7500*/  BSYNC.RECONVERGENT B0 ;  /* 0x0000000000007941 */ /* 0x000fea0003800200 */
.L_x_3644:
        /* <DEDUP_REMOVED lines=13> */
.L_x_3647:
[----:B------:R-:W-:Y:S05]  /*d75e0*/  BSYNC.RECONVERGENT B0 ;  /* 0x0000000000007941 */ /* 0x000fea0003800200 */
.L_x_3646:
        /* <DEDUP_REMOVED lines=12> */
.L_x_3649:
[----:B------:R-:W-:Y:S05]  /*d76b0*/  BSYNC.RECONVERGENT B0 ;  /* 0x0000000000007941 */ /* 0x000fea0003800200 */
.L_x_3648:
        /* <DEDUP_REMOVED lines=12> */
.L_x_3651:
[----:B------:R-:W-:Y:S05]  /*d7780*/  BSYNC.RECONVERGENT B0 ;  /* 0x0000000000007941 */ /* 0x000fea0003800200 */
.L_x_3650:
        /* <DEDUP_REMOVED lines=12> */
.L_x_3653:
[----:B------:R-:W-:Y:S05]  /*d7850*/  BSYNC.RECONVERGENT B0 ;  /* 0x0000000000007941 */ /* 0x000fea0003800200 */
.L_x_3652:
        /* <DEDUP_REMOVED lines=12> */
.L_x_3655:
[----:B------:R-:W-:Y:S05]  /*d7920*/  BSYNC.RECONVERGENT B0 ;  /* 0x0000000000007941 */ /* 0x000fea0003800200 */
.L_x_3654:
        /* <DEDUP_REMOVED lines=12> */
.L_x_3657:
[----:B------:R-:W-:Y:S05]  /*d79f0*/  BSYNC.RECONVERGENT B0 ;  /* 0x0000000000007941 */ /* 0x000fea0003800200 */
.L_x_3656:
        /* <DEDUP_REMOVED lines=13> */
.L_x_3659:
[----:B------:R-:W-:Y:S05]  /*d7ad0*/  BSYNC.RECONVERGENT B0 ;  /* 0x0000000000007941 */ /* 0x000fea0003800200 */
.L_x_3658:
        /* <DEDUP_REMOVED lines=16> */
.L_x_3661:
[----:B------:R-:W-:Y:S05]  /*d7be0*/  BSYNC.RECONVERGENT B0 ;  /* 0x0000000000007941 */ /* 0x000fea0003800200 */
.L_x_3660:
        /* <DEDUP_REMOVED lines=13> */
.L_x_3663:
[----:B------:R-:W-:Y:S05]  /*d7cc0*/  BSYNC.RECONVERGENT B0 ;  /* 0x0000000000007941 */ /* 0x000fea0003800200 */
.L_x_3662:
        /* <DEDUP_REMOVED lines=12> */
.L_x_3665:
[----:B------:R-:W-:Y:S05]  /*d7d90*/  BSYNC.RECONVERGENT B0 ;  /* 0x0000000000007941 */ /* 0x000fea0003800200 */
.L_x_3664:
        /* <DEDUP_REMOVED lines=12> */
.L_x_3667:
[----:B------:R-:W-:Y:S05]  /*d7e60*/  BSYNC.RECONVERGENT B0 ;  /* 0x0000000000007941 */ /* 0x000fea0003800200 */
.L_x_3666:
        /* <DEDUP_REMOVED lines=10> */
.L_x_3669:
[----:B------:R-:W-:Y:S05]  /*d7f10*/  BSYNC.RECONVERGENT B0 ;  /* 0x0000000000007941 */ /* 0x000fea0003800200 */
.L_x_3668:
        /* <DEDUP_REMOVED lines=10> */
.L_x_3671:
[----:B------:R-:W-:Y:S05]  /*d7fc0*/  BSYNC.RECONVERGENT B0 ;  /* 0x0000000000007941 */ /* 0x000fea0003800200 */
.L_x_3670:
        /* <DEDUP_REMOVED lines=10> */
.L_x_3673:
[----:B------:R-:W-:Y:S05]  /*d8070*/  BSYNC.RECONVERGENT B0 ;  /* 0x0000000000007941 */ /* 0x000fea0003800200 */
.L_x_3672:
        /* <DEDUP_REMOVED lines=11> */
.L_x_3675:
[----:B------:R-:W-:Y:S05]  /*d8130*/  BSYNC.RECONVERGENT B0 ;  /* 0x0000000000007941 */ /* 0x000fea0003800200 */
.L_x_3674:
        /* <DEDUP_REMOVED lines=15> */
.L_x_3677:
[----:B------:R-:W-:Y:S05]  /*d8230*/  BSYNC.RECONVERGENT B0 ;  /* 0x0000000000007941 */ /* 0x000fea0003800200 */
.L_x_3676:
        /* <DEDUP_REMOVED lines=13> */
.L_x_3679:
[----:B------:R-:W-:Y:S05]  /*d8310*/  BSYNC.RECONVERGENT B0 ;  /* 0x0000000000007941 */ /* 0x000fea0003800200 */
.L_x_3678:
        /* <DEDUP_REMOVED lines=12> */
.L_x_3681:
[----:B------:R-:W-:Y:S05]  /*d83e0*/  BSYNC.RECONVERGENT B0 ;  /* 0x0000000000007941 */ /* 0x000fea0003800200 */
.L_x_3680:
        /* <DEDUP_REMOVED lines=13> */
.L_x_3683:
[----:B------:R-:W-:Y:S05]  /*d84c0*/  BSYNC.RECONVERGENT B0 ;  /* 0x0000000000007941 */ /* 0x000fea0003800200 */
.L_x_3682:
        /* <DEDUP_REMOVED lines=12> */
.L_x_3685:
[----:B------:R-:W-:Y:S05]  /*d8590*/  BSYNC.RECONVERGENT B0 ;  /* 0x0000000000007941 */ /* 0x000fea0003800200 */
.L_x_3684:
        /* <DEDUP_REMOVED lines=12> */
.L_x_3687:
[----:B------:R-:W-:Y:S05]  /*d8660*/  BSYNC.RECONVERGENT B0 ;  /* 0x0000000000007941 */ /* 0x000fea0003800200 */
.L_x_3686:
        /* <DEDUP_REMOVED lines=12> */
.L_x_3689:
[----:B------:R-:W-:Y:S05]  /*d8730*/  BSYNC.RECONVERGENT B0 ;  /* 0x0000000000007941 */ /* 0x000fea0003800200 */
.L_x_3688:
        /* <DEDUP_REMOVED lines=13> */
.L_x_3691:
[----:B------:R-:W-:Y:S05]  /*d8810*/  BSYNC.RECONVERGENT B0 ;  /* 0x0000000000007941 */ /* 0x000fea0003800200 */
.L_x_3690:
        /* <DEDUP_REMOVED lines=13> */
.L_x_3693:
[----:B------:R-:W-:Y:S05]  /*d88f0*/  BSYNC.RECONVERGENT B0 ;  /* 0x0000000000007941 */ /* 0x000fea0003800200 */
.L_x_3692:
        /* <DEDUP_REMOVED lines=8> */
.L_x_3695:
[----:B------:R-:W-:Y:S05]  /*d8980*/  BSYNC.RECONVERGENT B0 ;  /* 0x0000000000007941 */ /* 0x000fea0003800200 */
.L_x_3694:
[----:B------:R-:W-:Y:S01]  /*d8990*/  ISETP.NE.AND P6, PT, R9, RZ, PT ;  /* 0x000000ff0900720c */ /* 0x000fe20003fc5270 */
[----:B------:R-:W-:-:S12]  /*d89a0*/  BSSY.RECONVERGENT B0, `(.L_x_3696) ;  /* 0x0000006000007945 */ /* 0x000fd80003800200 */
[----:B------:R-:W-:Y:S05]  /*d89b0*/  @!P6 BRA `(.L_x_3697) ;  /* 0x000000000010e947 */ /* 0x000fea0003800000 */
[----:B------:R2:W-:Y:S04]  /*d89c0*/  ATOMS.XOR RZ, [R3+0x2f200], R35 ;  /* 0x02f2002303ff738c */ /* 0x0005e80003800000 */
[----:B------:R2:W-:Y:S04]  /*d89d0*/  ATOMS.XOR RZ, [R3+0x2f204], R34 ;  /* 0x02f2042203ff738c */ /* 0x0005e80003800000 */
[----:B------:R2:W-:Y:S04]  /*d89e0*/  ATOMS.XOR RZ, [R3+0x2f208], R33 ;  /* 0x02f2082103ff738c */ /* 0x0005e80003800000 */
[----:B------:R2:W-:Y:S02]  /*d89f0*/  ATOMS.XOR RZ, [R3+0x2f20c], R32 ;  /* 0x02f20c2003ff738c */ /* 0x0005e40003800000 */
.L_x_3697:
[----:B------:R-:W-:Y:S05]  /*d8a00*/  BSYNC.RECONVERGENT B0 ;  /* 0x0000000000007941 */ /* 0x000fea0003800200 */
.L_x_3696:
[----:B------:R-:W-:Y:S04]  /*d8a10*/  BSSY.RECONVERGENT B0, `(.L_x_3698) ;  /* 0x0000006000007945 */ /* 0x000fe80003800200 */
[----:B------:R-:W-:Y:S05]  /*d8a20*/  @!P0 BRA `(.L_x_3699) ;  /* 0x0000000000108947 */ /* 0x000fea0003800000 */
[----:B------:R3:W-:Y:S04]  /*d8a30*/  ATOMS.XOR RZ, [R3+0x2f400], R31 ;  /* 0x02f4001f03ff738c */ /* 0x0007e80003800000 */
[----:B------:R3:W-:Y:S04]  /*d8a40*/  ATOMS.XOR RZ, [R3+0x2f404], R30 ;  /* 0x02f4041e03ff738c */ /* 0x0007e80003800000 */
[----:B------:R3:W-:Y:S04]  /*d8a50*/  ATOMS.XOR RZ, [R3+0x2f408], R29 ;  /* 0x02f4081d03ff738c */ /* 0x0007e80003800000 */
[----:B------:R3:W-:Y:S02]  /*d8a60*/  ATOMS.XOR RZ, [R3+0x2f40c], R28 ;  /* 0x02f40c1c03ff738c */ /* 0x0007e40003800000 */
.L_x_3699:
[----:B------:R-:W-:Y:S05]  /*d8a70*/  BSYNC.RECONVERGENT B0 ;  /* 0x0000000000007941 */ /* 0x000fea0003800200 */
.L_x_3698:
[----:B------:R-:W-:Y:S04]  /*d8a80*/  BSSY.RECONVERGENT B0, `(.L_x_3700) ;  /* 0x0000006000007945 */ /* 0x000fe80003800200 */
[----:B------:R-:W-:Y:S05]  /*d8a90*/  @!P1 BRA `(.L_x_3701) ;  /* 0x0000000000109947 */ /* 0x000fea0003800000 */
[----:B------:R4:W-:Y:S04]  /*d8aa0*/  ATOMS.XOR RZ, [R3+0x2f600], R27 ;  /* 0x02f6001b03ff738c */ /* 0x0009e80003800000 */
[----:B------:R4:W-:Y:S04]  /*d8ab0*/  ATOMS.XOR RZ, [R3+0x2f604], R26 ;  /* 0x02f6041a03ff738c */ /* 0x0009e80003800000 */
[----:B------:R4:W-:Y:S04]  /*d8ac0*/  ATOMS.XOR RZ, [R3+0x2f608], R25 ;  /* 0x02f6081903ff738c */ /* 0x0009e80003800000 */
[----:B------:R4:W-:Y:S02]  /*d8ad0*/  ATOMS.XOR RZ, [R3+0x2f60c], R24 ;  /* 0x02f60c1803ff738c */ /* 0x0009e40003800000 */
.L_x_3701:
[----:B------:R-:W-:Y:S05]  /*d8ae0*/  BSYNC.RECONVERGENT B0 ;  /* 0x0000000000007941 */ /* 0x000fea0003800200 */
.L_x_3700:
[----:B------:R-:W-:Y:S04]  /*d8af0*/  BSSY.RECONVERGENT B0, `(.L_x_3702) ;  /* 0x0000006000007945 */ /* 0x000fe80003800200 */
[----:B------:R-:W-:Y:S05]  /*d8b00*/  @!P2 BRA `(.L_x_3703) ;  /* 0x000000000010a947 */ /* 0x000fea0003800000 */
[----:B------:R0:W-:Y:S04]  /*d8b10*/  ATOMS.XOR RZ, [R3+0x2f800], R23 ;  /* 0x02f8001703ff738c */ /* 0x0001e80003800000 */
[----:B------:R0:W-:Y:S04]  /*d8b20*/  ATOMS.XOR RZ, [R3+0x2f804], R22 ;  /* 0x02f8041603ff738c */ /* 0x0001e80003800000 */
[----:B------:R0:W-:Y:S04]  /*d8b30*/  ATOMS.XOR RZ, [R3+0x2f808], R21 ;  /* 0x02f8081503ff738c */ /* 0x0001e80003800000 */
[----:B------:R0:W-:Y:S02]  /*d8b40*/  ATOMS.XOR RZ, [R3+0x2f80c], R20 ;  /* 0x02f80c1403ff738c */ /* 0x0001e40003800000 */
.L_x_3703:
[----:B------:R-:W-:Y:S05]  /*d8b50*/  BSYNC.RECONVERGENT B0 ;  /* 0x0000000000007941 */ /* 0x000fea0003800200 */
.L_x_3702:
[----:B------:R-:W-:Y:S04]  /*d8b60*/  BSSY.RECONVERGENT B0, `(.L_x_3704) ;  /* 0x0000006000007945 */ /* 0x000fe80003800200 */
[----:B------:R-:W-:Y:S05]  /*d8b70*/  @!P3 BRA `(.L_x_3705) ;  /* 0x000000000010b947 */ /* 0x000fea0003800000 */
[----:B------:R0:W-:Y:S04]  /*d8b80*/  ATOMS.XOR RZ, [R3+0x2fa00], R19 ;  /* 0x02fa001303ff738c */ /* 0x0001e80003800000 */
[----:B------:R0:W-:Y:S04]  /*d8b90*/  ATOMS.XOR RZ, [R3+0x2fa04], R18 ;  /* 0x02fa041203ff738c */ /* 0x0001e80003800000 */
[----:B------:R0:W-:Y:S04]  /*d8ba0*/  ATOMS.XOR RZ, [R3+0x2fa08], R17 ;  /* 0x02fa081103ff738c */ /* 0x0001e80003800000 */
[----:B------:R0:W-:Y:S02]  /*d8bb0*/  ATOMS.XOR RZ, [R3+0x2fa0c], R16 ;  /* 0x02fa0c1003ff738c */ /* 0x0001e40003800000 */
.L_x_3705:
[----:B------:R-:W-:Y:S05]  /*d8bc0*/  BSYNC.RECONVERGENT B0 ;  /* 0x0000000000007941 */ /* 0x000fea0003800200 */
.L_x_3704:
[----:B------:R-:W-:Y:S04]  /*d8bd0*/  BSSY.RECONVERGENT B0, `(.L_x_3706) ;  /* 0x0000006000007945 */ /* 0x000fe80003800200 */
[----:B------:R-:W-:Y:S05]  /*d8be0*/  @!P4 BRA `(.L_x_3707) ;  /* 0x000000000010c947 */ /* 0x000fea0003800000 */
[----:B------:R0:W-:Y:S04]  /*d8bf0*/  ATOMS.XOR RZ, [R3+0x2fc00], R15 ;  /* 0x02fc000f03ff738c */ /* 0x0001e80003800000 */
[----:B------:R0:W-:Y:S04]  /*d8c00*/  ATOMS.XOR RZ, [R3+0x2fc04], R14 ;  /* 0x02fc040e03ff738c */ /* 0x0001e80003800000 */
[----:B------:R0:W-:Y:S04]  /*d8c10*/  ATOMS.XOR RZ, [R3+0x2fc08], R13 ;  /* 0x02fc080d03ff738c */ /* 0x0001e80003800000 */
[----:B------:R0:W-:Y:S02]  /*d8c20*/  ATOMS.XOR RZ, [R3+0x2fc0c], R12 ;  /* 0x02fc0c0c03ff738c */ /* 0x0001e40003800000 */
.L_x_3707:
[----:B------:R-:W-:Y:S05]  /*d8c30*/  BSYNC.RECONVERGENT B0 ;  /* 0x0000000000007941 */ /* 0x000fea0003800200 */
.L_x_3706:
[----:B------:R-:W-:Y:S05]  /*d8c40*/  @!P5 BRA `(.L_x_3708) ;  /* 0x000000000010d947 */ /* 0x000fea0003800000 */
[----:B------:R0:W-:Y:S04]  /*d8c50*/  ATOMS.XOR RZ, [R3+0x2fe00], R11 ;  /* 0x02fe000b03ff738c */ /* 0x0001e80003800000 */
[----:B------:R0:W-:Y:S04]  /*d8c60*/  ATOMS.XOR RZ, [R3+0x2fe04], R10 ;  /* 0x02fe040a03ff738c */ /* 0x0001e80003800000 */
[----:B------:R0:W-:Y:S04]  /*d8c70*/  ATOMS.XOR RZ, [R3+0x2fe08], R8 ;  /* 0x02fe080803ff738c */ /* 0x0001e80003800000 */
[----:B------:R0:W-:Y:S02]  /*d8c80*/  ATOMS.XOR RZ, [R3+0x2fe0c], R5 ;  /* 0x02fe0c0503ff738c */ /* 0x0001e40003800000 */
.L_x_3708:
        /* <DEDUP_REMOVED lines=8> */
.L_x_3713:
        /* <DEDUP_REMOVED lines=15> */
.L_x_3712:
[----:B------:R-:W-:Y:S05]  /*d8e00*/  BSYNC.RECONVERGENT B1 ;  /* 0x0000000000017941 */ /* 0x000fea0003800200 */
.L_x_3711:
[----:B------:R-:W-:Y:S01]  /*d8e10*/  IMAD.IADD R0, R2, 0x1, R0 ;  /* 0x0000000102007824 */ /* 0x000fe200078e0200 */
[----:B------:R-:W-:Y:S06]  /*d8e20*/  @P1 BRA `(.L_x_3713) ;  /* 0xfffffffc00b81947 */ /* 0x000fec000383ffff */
.L_x_3710:
[----:B------:R-:W-:Y:S05]  /*d8e30*/  BSYNC.RECONVERGENT B0 ;  /* 0x0000000000007941 */ /* 0x000fea0003800200 */
.L_x_3709:
[----:B0-----:R-:W0:Y:S01]  /*d8e40*/  LDC.64 R8, c[0x0][0x390] ;  /* 0x0000e400ff087b82 */ /* 0x001e220000000a00 */
[----:B-1----:R-:W-:Y:S02]  /*d8e50*/  IMAD R13, R0, 0x10, R6 ;  /* 0x00000010000d7824 */ /* 0x002fe400078e0206 */
[C-C-:B------:R-:W-:Y:S02]  /*d8e60*/  IMAD R3, R2.reuse, 0x2, R0.reuse ;  /* 0x0000000202037824 */ /* 0x140fe400078e0200 */
[----:B------:R-:W-:Y:S02]  /*d8e70*/  IMAD R7, R2, 0x3, R0 ;  /* 0x0000000302077824 */ /* 0x000fe400078e0200 */
[----:B------:R-:W-:-:S07]  /*d8e80*/  IMAD.IADD R11, R0, 0x1, R2 ;  /* 0x00000001000b7824 */ /* 0x000fce00078e0202 */
.L_x_3722:
        /* <DEDUP_REMOVED lines=22> */
.L_x_3715:
[----:B------:R-:W-:Y:S05]  /*d8ff0*/  BSYNC.RECONVERGENT B0 ;  /* 0x0000000000007941 */ /* 0x000fea0003800200 */
.L_x_3714:
[----:B------:R-:W-:Y:S04]  /*d9000*/  BSSY.RECONVERGENT B0, `(.L_x_3716) ;  /* 0x0000007000007945 */ /* 0x000fe80003800200 */
[----:B------:R-:W-:Y:S05]  /*d9010*/  @!P1 BRA `(.L_x_3717) ;  /* 0x0000000000149947 */ /* 0x000fea0003800000 */
[----:B01----:R-:W-:-:S05]  /*d9020*/  IMAD.WIDE.U32 R4, R11, 0x10, R8 ;  /* 0x000000100b047825 */ /* 0x003fca00078e0008 */
[----:B------:R2:W-:Y:S04]  /*d9030*/  REDG.E.XOR.STRONG.GPU desc[UR6][R4.64], R24 ;  /* 0x000000180400798e */ /* 0x0005e8000f92e106 */
[----:B------:R2:W-:Y:S04]  /*d9040*/  REDG.E.XOR.STRONG.GPU desc[UR6][R4.64+0x4], R25 ;  /* 0x000004190400798e */ /* 0x0005e8000f92e106 */
[----:B------:R2:W-:Y:S04]  /*d9050*/  REDG.E.XOR.STRONG.GPU desc[UR6][R4.64+0x8], R26 ;  /* 0x0000081a0400798e */ /* 0x0005e8000f92e106 */
[----:B------:R2:W-:Y:S02]  /*d9060*/  REDG.E.XOR.STRONG.GPU desc[UR6][R4.64+0xc], R27 ;  /* 0x00000c1b0400798e */ /* 0x0005e4000f92e106 */
.L_x_3717:
[----:B------:R-:W-:Y:S05]  /*d9070*/  BSYNC.RECONVERGENT B0 ;  /* 0x0000000000007941 */ /* 0x000fea0003800200 */
.L_x_3716:
[----:B------:R-:W-:Y:S04]  /*d9080*/  BSSY.RECONVERGENT B0, `(.L_x_3718) ;  /* 0x0000007000007945 */ /* 0x000fe80003800200 */
[----:B------:R-:W-:Y:S05]  /*d9090*/  @!P2 BRA `(.L_x_3719) ;  /* 0x000000000014a947 */ /* 0x000fea0003800000 */
[----:B012---:R-:W-:-:S05]  /*d90a0*/  IMAD.WIDE.U32 R4, R3, 0x10, R8 ;  /* 0x0000001003047825 */ /* 0x007fca00078e0008 */
[----:B------:R3:W-:Y:S04]  /*d90b0*/  REDG.E.XOR.STRONG.GPU desc[UR6][R4.64], R28 ;  /* 0x0000001c0400798e */ /* 0x0007e8000f92e106 */
[----:B------:R3:W-:Y:S04]  /*d90c0*/  REDG.E.XOR.STRONG.GPU desc[UR6][R4.64+0x4], R29 ;  /* 0x0000041d0400798e */ /* 0x0007e8000f92e106 */
[----:B------:R3:W-:Y:S04]  /*d90d0*/  REDG.E.XOR.STRONG.GPU desc[UR6][R4.64+0x8], R30 ;  /* 0x0000081e0400798e */ /* 0x0007e8000f92e106 */
[----:B------:R3:W-:Y:S02]  /*d90e0*/  REDG.E.XOR.STRONG.GPU desc[UR6][R4.64+0xc], R31 ;  /* 0x00000c1f0400798e */ /* 0x0007e4000f92e106 */
.L_x_3719:
[----:B------:R-:W-:Y:S05]  /*d90f0*/  BSYNC.RECONVERGENT B0 ;  /* 0x0000000000007941 */ /* 0x000fea0003800200 */
.L_x_3718:
        /* <DEDUP_REMOVED lines=8> */
.L_x_3721:
[----:B------:R-:W-:Y:S05]  /*d9180*/  BSYNC.RECONVERGENT B0 ;  /* 0x0000000000007941 */ /* 0x000fea0003800200 */
.L_x_3720:
        /* <DEDUP_REMOVED lines=8> */
.L_x_2939:
        /* <DEDUP_REMOVED lines=15> */
.L_x_3724:
[----:B------:R-:W-:Y:S05]  /*d9300*/  BSYNC B2 ;  /* 0x0000000000027941 */ /* 0x000fea0003800000 */
.L_x_3723:
        /* <DEDUP_REMOVED lines=43> */
.L_x_3725:
        /* <DEDUP_REMOVED lines=30> */
.L_x_3726:
        /* <DEDUP_REMOVED lines=31> */
.L_x_3727:
        /* <DEDUP_REMOVED lines=30> */
.L_x_3728:
        /* <DEDUP_REMOVED lines=31> */
.L_x_3729:
        /* <DEDUP_REMOVED lines=31> */
.L_x_3730:
        /* <DEDUP_REMOVED lines=31> */
.L_x_3731:
        /* <DEDUP_REMOVED lines=31> */
.L_x_3732:
        /* <DEDUP_REMOVED lines=30> */
.L_x_3733:
        /* <DEDUP_REMOVED lines=31> */
.L_x_3734:
        /* <DEDUP_REMOVED lines=31> */
.L_x_3735:
        /* <DEDUP_REMOVED lines=30> */
.L_x_3736:
        /* <DEDUP_REMOVED lines=31> */
.L_x_3737:
        /* <DEDUP_REMOVED lines=30> */
.L_x_3738:
        /* <DEDUP_REMOVED lines=30> */
.L_x_3739:
        /* <DEDUP_REMOVED lines=31> */
.L_x_3740:
        /* <DEDUP_REMOVED lines=31> */
.L_x_3741:
        /* <DEDUP_REMOVED lines=30> */
.L_x_3742:
        /* <DEDUP_REMOVED lines=30> */
.L_x_3743:
        /* <DEDUP_REMOVED lines=32> */
.L_x_3744:
        /* <DEDUP_REMOVED lines=30> */
.L_x_3745:
        /* <DEDUP_REMOVED lines=32> */
.L_x_3746:
        /* <DEDUP_REMOVED lines=29> */
.L_x_3747:
        /* <DEDUP_REMOVED lines=29> */
.L_x_3748:
        /* <DEDUP_REMOVED lines=31> */
.L_x_3749:
        /* <DEDUP_REMOVED lines=34> */
.L_x_3750:
        /* <DEDUP_REMOVED lines=28> */
.L_x_3751:
        /* <DEDUP_REMOVED lines=26> */
.L_x_3752:
        /* <DEDUP_REMOVED lines=37> */
.L_x_3753:
        /* <DEDUP_REMOVED lines=28> */
.L_x_3754:
        /* <DEDUP_REMOVED lines=36> */
.L_x_3755:
        /* <DEDUP_REMOVED lines=32> */
.L_x_3756:
        /* <DEDUP_REMOVED lines=23> */
.L_x_3757:
        /* <DEDUP_REMOVED lines=32> */
.L_x_3758:
        /* <DEDUP_REMOVED lines=33> */
.L_x_3759:
        /* <DEDUP_REMOVED lines=30> */
.L_x_3760:
        /* <DEDUP_REMOVED lines=21> */
.L_x_3761:
        /* <DEDUP_REMOVED lines=45> */
.L_x_3762:
        /* <DEDUP_REMOVED lines=28> */
.L_x_3763:
        /* <DEDUP_REMOVED lines=34> */
.L_x_3764:
        /* <DEDUP_REMOVED lines=28> */
.L_x_3765:
        /* <DEDUP_REMOVED lines=30> */
.L_x_3766:
        /* <DEDUP_REMOVED lines=31> */
.L_x_3767:
        /* <DEDUP_REMOVED lines=31> */
.L_x_3768:
        /* <DEDUP_REMOVED lines=30> */
.L_x_3769:
        /* <DEDUP_REMOVED lines=31> */
.L_x_3770:
        /* <DEDUP_REMOVED lines=29> */
.L_x_3771:
        /* <DEDUP_REMOVED lines=32> */
.L_x_3772:
        /* <DEDUP_REMOVED lines=29> */
.L_x_3773:
        /* <DEDUP_REMOVED lines=33> */
.L_x_3774:
        /* <DEDUP_REMOVED lines=24> */
.L_x_3775:
        /* <DEDUP_REMOVED lines=44> */
.L_x_3776:
        /* <DEDUP_REMOVED lines=31> */
.L_x_3777:
        /* <DEDUP_REMOVED lines=30> */
.L_x_3778:
        /* <DEDUP_REMOVED lines=31> */
.L_x_3779:
        /* <DEDUP_REMOVED lines=31> */
.L_x_3780:
        /* <DEDUP_REMOVED lines=30> */
.L_x_3781:
        /* <DEDUP_REMOVED lines=31> */
.L_x_3782:
        /* <DEDUP_REMOVED lines=31> */
.L_x_3783:
        /* <DEDUP_REMOVED lines=30> */
.L_x_3784:
        /* <DEDUP_REMOVED lines=31> */
.L_x_3785:
        /* <DEDUP_REMOVED lines=31> */
.L_x_3786:
        /* <DEDUP_REMOVED lines=30> */
.L_x_3787:
        /* <DEDUP_REMOVED lines=31> */
.L_x_3788:
        /* <DEDUP_REMOVED lines=31> */
.L_x_3789:
        /* <DEDUP_REMOVED lines=30> */
.L_x_3790:
        /* <DEDUP_REMOVED lines=31> */
.L_x_3791:
        /* <DEDUP_REMOVED lines=31> */
.L_x_3792:
        /* <DEDUP_REMOVED lines=30> */
.L_x_3793:
        /* <DEDUP_REMOVED lines=31> */
.L_x_3794:
        /* <DEDUP_REMOVED lines=31> */
.L_x_3795:
        /* <DEDUP_REMOVED lines=30> */
.L_x_3796:
        /* <DEDUP_REMOVED lines=31> */
.L_x_3797:
        /* <DEDUP_REMOVED lines=31> */
.L_x_3798:
        /* <DEDUP_REMOVED lines=30> */
.L_x_3799:
        /* <DEDUP_REMOVED lines=31> */
.L_x_3800:
        /* <DEDUP_REMOVED lines=31> */
.L_x_3801:
        /* <DEDUP_REMOVED lines=30> */
.L_x_3802:
        /* <DEDUP_REMOVED lines=31> */
.L_x_3803:
        /* <DEDUP_REMOVED lines=31> */
.L_x_3804:
        /* <DEDUP_REMOVED lines=30> */
.L_x_3805:
        /* <DEDUP_REMOVED lines=31> */
.L_x_3806:
        /* <DEDUP_REMOVED lines=31> */
.L_x_3807:
        /* <DEDUP_REMOVED lines=30> */
.L_x_3808:
        /* <DEDUP_REMOVED lines=31> */
.L_x_3809:
        /* <DEDUP_REMOVED lines=31> */
.L_x_3810:
        /* <DEDUP_REMOVED lines=30> */
.L_x_3811:
        /* <DEDUP_REMOVED lines=31> */
.L_x_3812:
        /* <DEDUP_REMOVED lines=31> */
.L_x_3813:
        /* <DEDUP_REMOVED lines=30> */
.L_x_3814:
        /* <DEDUP_REMOVED lines=31> */
.L_x_3815:
        /* <DEDUP_REMOVED lines=31> */
.L_x_3816:
        /* <DEDUP_REMOVED lines=30> */
.L_x_3817:
        /* <DEDUP_REMOVED lines=31> */
.L_x_3818:
        /* <DEDUP_REMOVED lines=31> */
.L_x_3819:
        /* <DEDUP_REMOVED lines=30> */
.L_x_3820:
        /* <DEDUP_REMOVED lines=31> */
.L_x_3821:
        /* <DEDUP_REMOVED lines=31> */
.L_x_3822:
        /* <DEDUP_REMOVED lines=30> */
.L_x_3823:
        /* <DEDUP_REMOVED lines=31> */
.L_x_3824:
        /* <DEDUP_REMOVED lines=31> */
.L_x_3825:
        /* <DEDUP_REMOVED lines=30> */
.L_x_3826:
        /* <DEDUP_REMOVED lines=31> */
.L_x_3827:
        /* <DEDUP_REMOVED lines=31> */
.L_x_3828:
        /* <DEDUP_REMOVED lines=30> */
.L_x_3829:
        /* <DEDUP_REMOVED lines=31> */
.L_x_3830:
        /* <DEDUP_REMOVED lines=31> */
.L_x_3831:
        /* <DEDUP_REMOVED lines=30> */
.L_x_3832:
        /* <DEDUP_REMOVED lines=31> */
.L_x_3833:
        /* <DEDUP_REMOVED lines=31> */
.L_x_3834:
        /* <DEDUP_REMOVED lines=30> */
.L_x_3835:
        /* <DEDUP_REMOVED lines=31> */
.L_x_3836:
        /* <DEDUP_REMOVED lines=31> */
.L_x_3837:
        /* <DEDUP_REMOVED lines=30> */
.L_x_3838:
        /* <DEDUP_REMOVED lines=31> */
.L_x_3839:
        /* <DEDUP_REMOVED lines=31> */
.L_x_3840:
        /* <DEDUP_REMOVED lines=30> */
.L_x_3841:
        /* <DEDUP_REMOVED lines=31> */
.L_x_3842:
        /* <DEDUP_REMOVED lines=31> */
.L_x_3843:
        /* <DEDUP_REMOVED lines=30> */
.L_x_3844:
        /* <DEDUP_REMOVED lines=31> */
.L_x_3845:
        /* <DEDUP_REMOVED lines=31> */
.L_x_3846:
        /* <DEDUP_REMOVED lines=30> */
.L_x_3847:
        /* <DEDUP_REMOVED lines=31> */
.L_x_3848:
        /* <DEDUP_REMOVED lines=31> */
.L_x_3849:
        /* <DEDUP_REMOVED lines=30> */
.L_x_3850:
        /* <DEDUP_REMOVED lines=31> */
.L_x_3851:
        /* <DEDUP_REMOVED lines=31> */
.L_x_3852:
        /* <DEDUP_REMOVED lines=30> */
.L_x_3853:
        /* <DEDUP_REMOVED lines=31> */
.L_x_3854:
        /* <DEDUP_REMOVED lines=31> */
.L_x_3855:
        /* <DEDUP_REMOVED lines=30> */
.L_x_3856:
        /* <DEDUP_REMOVED lines=31> */
.L_x_3857:
        /* <DEDUP_REMOVED lines=31> */
.L_x_3858:
        /* <DEDUP_REMOVED lines=30> */
.L_x_3859:
        /* <DEDUP_REMOVED lines=31> */
.L_x_3860:
        /* <DEDUP_REMOVED lines=31> */
.L_x_3861:
        /* <DEDUP_REMOVED lines=30> */
.L_x_3862:
        /* <DEDUP_REMOVED lines=31> */
.L_x_3863:
        /* <DEDUP_REMOVED lines=31> */
.L_x_3864:
        /* <DEDUP_REMOVED lines=30> */
.L_x_3865:
        /* <DEDUP_REMOVED lines=31> */
.L_x_3866:
        /* <DEDUP_REMOVED lines=31> */
.L_x_3867:
        /* <DEDUP_REMOVED lines=30> */
.L_x_3868:
        /* <DEDUP_REMOVED lines=31> */
.L_x_3869:
        /* <DEDUP_REMOVED lines=31> */
.L_x_3870:
        /* <DEDUP_REMOVED lines=30> */
.L_x_3871:
        /* <DEDUP_REMOVED lines=31> */
.L_x_3872:
        /* <DEDUP_REMOVED lines=31> */
.L_x_3873:
        /* <DEDUP_REMOVED lines=30> */
.L_x_3874:
        /* <DEDUP_REMOVED lines=31> */
.L_x_3875:
        /* <DEDUP_REMOVED lines=31> */
.L_x_3876:
        /* <DEDUP_REMOVED lines=30> */
.L_x_3877:
        /* <DEDUP_REMOVED lines=31> */
.L_x_3878:
        /* <DEDUP_REMOVED lines=31> */
.L_x_3879:
        /* <DEDUP_REMOVED lines=30> */
.L_x_3880:
        /* <DEDUP_REMOVED lines=31> */
.L_x_3881:
        /* <DEDUP_REMOVED lines=31> */
.L_x_3882:
        /* <DEDUP_REMOVED lines=30> */
.L_x_3883:
        /* <DEDUP_REMOVED lines=31> */
.L_x_3884:
        /* <DEDUP_REMOVED lines=31> */
.L_x_3885:
        /* <DEDUP_REMOVED lines=30> */
.L_x_3886:
        /* <DEDUP_REMOVED lines=26> */
.L_x_3887:
        /* <DEDUP_REMOVED lines=36> */
.L_x_3888:
        /* <DEDUP_REMOVED lines=25> */
.L_x_3889:
        /* <DEDUP_REMOVED lines=22> */
.L_x_3890:
        /* <DEDUP_REMOVED lines=22> */
.L_x_3891:
        /* <DEDUP_REMOVED lines=21> */
.L_x_3892:
[----:B------:R-:W-:Y:S02]  /*ed450*/  IMAD.MOV.U32 R123, RZ, RZ, R115 ;  /* 0x000000ffff7b7224 */ /* 0x000fe400078e0073 */
[----:B------:R-:W-:Y:S02]  /*ed460*/  IMAD.MOV.U32 R115, RZ, RZ, -0x1 ;  /* 0xffffffffff737424 */ /* 0x000fe400078e00ff */
[----:B------:R-:W-:-:S07]  /*ed470*/  IMAD.MOV.U32 R107, RZ, RZ, R233 ;  /* 0x000000ffff6b7224 */ /* 0x000fce00078e00e9 */
[----:B------:R-:W-:Y:S05]  /*ed480*/  WARPSYNC.COLLECTIVE R115, `(.L_x_3893) ;  /* 0x0000000073087348 */ /* 0x000fea0003c00000 */
[----:B------:R0:W1:Y:S02]  /*ed490*/  SHFL.IDX P0, R115, R107, R172, R176 ;  /* 0x000000ac6b737389 */ /* 0x00006400000000b0 */
[----:B01----:R-:W-:Y:S05]  /*ed4a0*/  ENDCOLLECTIVE ;  /* 0x000000000000791b */ /* 0x003fea0003800000 */
.L_x_3893:
        /* <DEDUP_REMOVED lines=39> */
.L_x_3894:
        /* <DEDUP_REMOVED lines=20> */
.L_x_3895:
        /* <DEDUP_REMOVED lines=22> */
.L_x_3896:
        /* <DEDUP_REMOVED lines=23> */
.L_x_3897:
        /* <DEDUP_REMOVED lines=20> */
.L_x_3898:
[----:B------:R-:W-:Y:S02]  /*edc70*/  IMAD.MOV.U32 R123, RZ, RZ, R115 ;  /* 0x000000ffff7b7224 */ /* 0x000fe400078e0073 */
[----:B------:R-:W-:Y:S02]  /*edc80*/  IMAD.MOV.U32 R115, RZ, RZ, -0x1 ;  /* 0xffffffffff737424 */ /* 0x000fe400078e00ff */
[----:B------:R-:W-:-:S07]  /*edc90*/  IMAD.MOV.U32 R107, RZ, RZ, R130 ;  /* 0x000000ffff6b7224 */ /* 0x000fce00078e0082 */
[----:B------:R-:W-:Y:S05]  /*edca0*/  WARPSYNC.COLLECTIVE R115, `(.L_x_3899) ;  /* 0x0000000073087348 */ /* 0x000fea0003c00000 */
[----:B------:R0:W1:Y:S02]  /*edcb0*/  SHFL.IDX P0, R115, R107, R172, R176 ;  /* 0x000000ac6b737389 */ /* 0x00006400000000b0 */
[----:B01----:R-:W-:Y:S05]  /*edcc0*/  ENDCOLLECTIVE ;  /* 0x000000000000791b */ /* 0x003fea0003800000 */
.L_x_3899:
        /* <DEDUP_REMOVED lines=37> */
.L_x_3900:
        /* <DEDUP_REMOVED lines=20> */
.L_x_3901:
        /* <DEDUP_REMOVED lines=20> */
.L_x_3902:
        /* <DEDUP_REMOVED lines=22> */
.L_x_3903:
        /* <DEDUP_REMOVED lines=21> */
.L_x_3904:
[----:B------:R-:W-:Y:S02]  /*ee450*/  IMAD.MOV.U32 R107, RZ, RZ, R198 ;  /* 0x000000ffff6b7224 */ /* 0x000fe400078e00c6 */
[----:B------:R-:W-:Y:S02]  /*ee460*/  IMAD.MOV.U32 R131, RZ, RZ, R115 ;  /* 0x000000ffff837224 */ /* 0x000fe400078e0073 */
[----:B------:R-:W-:-:S07]  /*ee470*/  IMAD.MOV.U32 R115, RZ, RZ, -0x1 ;  /* 0xffffffffff737424 */ /* 0x000fce00078e00ff */
[----:B------:R-:W-:Y:S05]  /*ee480*/  WARPSYNC.COLLECTIVE R115, `(.L_x_3905) ;  /* 0x0000000073087348 */ /* 0x000fea0003c00000 */
[----:B------:R0:W1:Y:S02]  /*ee490*/  SHFL.IDX P0, R115, R107, R172, R176 ;  /* 0x000000ac6b737389 */ /* 0x00006400000000b0 */
[----:B01----:R-:W-:Y:S05]  /*ee4a0*/  ENDCOLLECTIVE ;  /* 0x000000000000791b */ /* 0x003fea0003800000 */
.L_x_3905:
        /* <DEDUP_REMOVED lines=33> */
.L_x_3906:
        /* <DEDUP_REMOVED lines=26> */
.L_x_3907:
        /* <DEDUP_REMOVED lines=21> */
.L_x_3908:
        /* <DEDUP_REMOVED lines=10> */
.L_x_3909:
        /* <DEDUP_REMOVED lines=17> */
.L_x_3910:
        /* <DEDUP_REMOVED lines=22> */
.L_x_3911:
        /* <DEDUP_REMOVED lines=12> */
.L_x_3912:
        /* <DEDUP_REMOVED lines=14> */
.L_x_3913:
        /* <DEDUP_REMOVED lines=3146> */
.L_x_3914:
[----:B------:R-:W-:Y:S02]  /*fb300*/  IMAD.MOV.U32 R107, RZ, RZ, R138 ;  /* 0x000000ffff6b7224 */ /* 0x000fe400078e008a */
[----:B------:R-:W-:Y:S02]  /*fb310*/  IMAD.MOV.U32 R123, RZ, RZ, R115 ;  /* 0x000000ffff7b7224 */ /* 0x000fe400078e0073 */
[----:B------:R-:W-:-:S07]  /*fb320*/  IMAD.MOV.U32 R115, RZ, RZ, -0x1 ;  /* 0xffffffffff737424 */ /* 0x000fce00078e00ff */
[----:B------:R-:W-:Y:S05]  /*fb330*/  WARPSYNC.COLLECTIVE R115, `(.L_x_3915) ;  /* 0x0000000073087348 */ /* 0x000fea0003c00000 */
[----:B------:R0:W1:Y:S02]  /*fb340*/  SHFL.IDX P0, R115, R107, R172, R176 ;  /* 0x000000ac6b737389 */ /* 0x00006400000000b0 */
[----:B01----:R-:W-:Y:S05]  /*fb350*/  ENDCOLLECTIVE ;  /* 0x000000000000791b */ /* 0x003fea0003800000 */
.L_x_3915:
        /* <DEDUP_REMOVED lines=14> */
        .weak           $__internal_3_$__cuda_sm20_div_u16
        .type           $__internal_3_$__cuda_sm20_div_u16,@function
        .size           $__internal_3_$__cuda_sm20_div_u16,(.L_x_5277 - $__internal_3_$__cuda_sm20_div_u16)
$__internal_3_$__cuda_sm20_div_u16:
        /* <DEDUP_REMOVED lines=18> */
[----:B------:R-:W-:Y:S06]  /*fb560*/  RET.REL.NODEC R2 `(fused_batch_pir_kernel_16) ;  /* 0xfffff04802a47950 */ /* 0x000fec0003c3ffff */
.L_x_3917:
        /* <DEDUP_REMOVED lines=9> */
.L_x_5277:


//--------------------- .text.fused_batch_pir_kernel_8 --------------------------
	.section	.text.fused_batch_pir_kernel_8,"ax",@progbits
	.align	128
        .global         fused_batch_pir_kernel_8
        .type           fused_batch_pir_kernel_8,@function
        .size           fused_batch_pir_kernel_8,(.L_x_5278 - fused_batch_pir_kernel_8)
        .other          fused_batch_pir_kernel_8,@"STO_CUDA_ENTRY STV_DEFAULT"
fused_batch_pir_kernel_8:
.text.fused_batch_pir_kernel_8:
        /* <DEDUP_REMOVED lines=11> */
[----:B------:R-:W-:Y:S05]  /*00b0*/  CALL.REL.NOINC `($__internal_4_$__cuda_sm20_div_u16) ;  /* 0x000007b400407944 */ /* 0x000fea0003c00000 */
        /* <DEDUP_REMOVED lines=13> */
.L_x_3920:
        /* <DEDUP_REMOVED lines=8> */
.L_x_3919:
[----:B------:R-:W-:Y:S05]  /*0210*/  BSYNC.RECONVERGENT B0 ;  /* 0x0000000000007941 */ /* 0x000fea0003800200 */
.L_x_3918:
[----:B------:R-:W-:Y:S01]  /*0220*/  BSSY.RECONVERGENT B0, `(.L_x_3921) ;  /* 0x000000d000007945 */ /* 0x000fe20003800200 */
[----:B0-----:R-:W-:-:S07]  /*0230*/  LEA R8, R9, R8, 0x18 ;  /* 0x0000000809087211 */ /* 0x001fce00078ec0ff */
.L_x_3922:
        /* <DEDUP_REMOVED lines=12> */
.L_x_3921:
        /* <DEDUP_REMOVED lines=8> */
.L_x_3928:
        /* <DEDUP_REMOVED lines=13> */
.L_x_3927:
        /* <DEDUP_REMOVED lines=720> */
.L_x_3926:
[----:B------:R-:W-:Y:S01]  /*3150*/  VIADD R12, R12, 0x1 ;  /* 0x000000010c0c7836 */ /* 0x000fe20000000000 */
[----:B------:R-:W-:Y:S02]  /*3160*/  SEL R15, R19, R20, !P3 ;  /* 0x00000014130f7207 */ /* 0x000fe40005800000 */
[----:B------:R-:W-:Y:S02]  /*3170*/  SEL R16, R36, R29, !P3 ;  /* 0x0000001d24107207 */ /* 0x000fe40005800000 */
[----:B------:R-:W-:Y:S02]  /*3180*/  SEL R13, R28, R13, !P3 ;  /* 0x0000000d1c0d7207 */ /* 0x000fe40005800000 */
[----:B------:R-:W-:Y:S01]  /*3190*/  SEL R14, R30, R39, !P3 ;  /* 0x000000271e0e7207 */ /* 0x000fe20005800000 */
[----:B------:R-:W-:Y:S06]  /*31a0*/  @P2 BRA `(.L_x_3927) ;  /* 0xffffffd000a82947 */ /* 0x000fec000383ffff */
.L_x_3925:
        /* <DEDUP_REMOVED lines=9> */
.L_x_3924:
[----:B------:R-:W-:Y:S05]  /*3240*/  BSYNC.RECONVERGENT B0 ;  /* 0x0000000000007941 */ /* 0x000fea0003800200 */
.L_x_3923:
        /* <DEDUP_REMOVED lines=746> */
.L_x_4078:
        /* <DEDUP_REMOVED lines=41> */
.L_x_3935:
        /* <DEDUP_REMOVED lines=728> */
.L_x_3934:
[----:B------:R-:W-:Y:S05]  /*9100*/  BSYNC.RECONVERGENT B3 ;  /* 0x0000000000037941 */ /* 0x000fea0003800200 */
.L_x_3933:
        /* <DEDUP_REMOVED lines=14> */
.L_x_3932:
        /* <DEDUP_REMOVED lines=15> */
.L_x_3931:
[----:B------:R-:W-:Y:S05]  /*92e0*/  BSYNC.RECONVERGENT B1 ;  /* 0x0000000000017941 */ /* 0x000fea0003800200 */
.L_x_3930:
        /* <DEDUP_REMOVED lines=28> */
.L_x_3941:
        /* <DEDUP_REMOVED lines=730> */
.L_x_3940:
[----:B------:R-:W-:Y:S05]  /*c250*/  BSYNC.RECONVERGENT B3 ;  /* 0x0000000000037941 */ /* 0x000fea0003800200 */
.L_x_3939:
        /* <DEDUP_REMOVED lines=10> */
.L_x_3938:
        /* <DEDUP_REMOVED lines=14> */
.L_x_3937:
[----:B------:R-:W-:Y:S05]  /*c3e0*/  BSYNC.RECONVERGENT B1 ;  /* 0x0000000000017941 */ /* 0x000fea0003800200 */
.L_x_3936:
        /* <DEDUP_REMOVED lines=27> */
.L_x_3947:
        /* <DEDUP_REMOVED lines=732> */
.L_x_3946:
[----:B------:R-:W-:Y:S05]  /*f360*/  BSYNC.RECONVERGENT B3 ;  /* 0x0000000000037941 */ /* 0x000fea0003800200 */
.L_x_3945:
        /* <DEDUP_REMOVED lines=10> */
.L_x_3944:
        /* <DEDUP_REMOVED lines=14> */
.L_x_3943:
[----:B------:R-:W-:Y:S05]  /*f4f0*/  BSYNC.RECONVERGENT B1 ;  /* 0x0000000000017941 */ /* 0x000fea0003800200 */
.L_x_3942:
        /* <DEDUP_REMOVED lines=27> */
.L_x_3953:
        /* <DEDUP_REMOVED lines=732> */
.L_x_3952:
[----:B------:R-:W-:Y:S05]  /*12470*/  BSYNC.RECONVERGENT B3 ;  /* 0x0000000000037941 */ /* 0x000fea0003800200 */
.L_x_3951:
        /* <DEDUP_REMOVED lines=10> */
.L_x_3950:
        /* <DEDUP_REMOVED lines=14> */
.L_x_3949:
[----:B------:R-:W-:Y:S05]  /*12600*/  BSYNC.RECONVERGENT B1 ;  /* 0x0000000000017941 */ /* 0x000fea0003800200 */
.L_x_3948:
        /* <DEDUP_REMOVED lines=26> */
.L_x_3959:
        /* <DEDUP_REMOVED lines=732> */
.L_x_3958:
[----:B------:R-:W-:Y:S05]  /*15570*/  BSYNC.RECONVERGENT B3 ;  /* 0x0000000000037941 */ /* 0x000fea0003800200 */
.L_x_3957:
        /* <DEDUP_REMOVED lines=10> */
.L_x_3956:
        /* <DEDUP_REMOVED lines=14> */
.L_x_3955:
[----:B------:R-:W-:Y:S05]  /*15700*/  BSYNC.RECONVERGENT B1 ;  /* 0x0000000000017941 */ /* 0x000fea0003800200 */
.L_x_3954:
        /* <DEDUP_REMOVED lines=28> */
.L_x_3965:
        /* <DEDUP_REMOVED lines=732> */
.L_x_3964:
[----:B------:R-:W-:Y:S05]  /*18690*/  BSYNC.RECONVERGENT B3 ;  /* 0x0000000000037941 */ /* 0x000fea0003800200 */
.L_x_3963:
        /* <DEDUP_REMOVED lines=10> */
.L_x_3962:
        /* <DEDUP_REMOVED lines=14> */
.L_x_3961:
[----:B------:R-:W-:Y:S05]  /*18820*/  BSYNC.RECONVERGENT B1 ;  /* 0x0000000000017941 */ /* 0x000fea0003800200 */
.L_x_3960:
        /* <DEDUP_REMOVED lines=27> */
.L_x_3971:
        /* <DEDUP_REMOVED lines=732> */
.L_x_3970:
[----:B------:R-:W-:Y:S05]  /*1b7a0*/  BSYNC.RECONVERGENT B3 ;  /* 0x0000000000037941 */ /* 0x000fea0003800200 */
.L_x_3969:
        /* <DEDUP_REMOVED lines=10> */
.L_x_3968:
        /* <DEDUP_REMOVED lines=14> */
.L_x_3967:
[----:B------:R-:W-:Y:S05]  /*1b930*/  BSYNC.RECONVERGENT B1 ;  /* 0x0000000000017941 */ /* 0x000fea0003800200 */
.L_x_3966:
        /* <DEDUP_REMOVED lines=27> */
.L_x_3977:
        /* <DEDUP_REMOVED lines=732> */
.L_x_3976:
[----:B------:R-:W-:Y:S05]  /*1e8b0*/  BSYNC.RECONVERGENT B3 ;  /* 0x0000000000037941 */ /* 0x000fea0003800200 */
.L_x_3975:
        /* <DEDUP_REMOVED lines=10> */
.L_x_3974:
        /* <DEDUP_REMOVED lines=14> */
.L_x_3973:
[----:B------:R-:W-:Y:S05]  /*1ea40*/  BSYNC.RECONVERGENT B1 ;  /* 0x0000000000017941 */ /* 0x000fea0003800200 */
.L_x_3972:
        /* <DEDUP_REMOVED lines=26> */
.L_x_3983:
        /* <DEDUP_REMOVED lines=732> */
.L_x_3982:
[----:B------:R-:W-:Y:S05]  /*219b0*/  BSYNC.RECONVERGENT B3 ;  /* 0x0000000000037941 */ /* 0x000fea0003800200 */
.L_x_3981:
        /* <DEDUP_REMOVED lines=10> */
.L_x_3980:
        /* <DEDUP_REMOVED lines=14> */
.L_x_3979:
[----:B------:R-:W-:Y:S05]  /*21b40*/  BSYNC.RECONVERGENT B1 ;  /* 0x0000000000017941 */ /* 0x000fea0003800200 */
.L_x_3978:
        /* <DEDUP_REMOVED lines=28> */
.L_x_3989:
        /* <DEDUP_REMOVED lines=732> */
.L_x_3988:
[----:B------:R-:W-:Y:S05]  /*24ad0*/  BSYNC.RECONVERGENT B3 ;  /* 0x0000000000037941 */ /* 0x000fea0003800200 */
.L_x_3987:
        /* <DEDUP_REMOVED lines=10> */
.L_x_3986:
        /* <DEDUP_REMOVED lines=14> */
.L_x_3985:
[----:B------:R-:W-:Y:S05]  /*24c60*/  BSYNC.RECONVERGENT B1 ;  /* 0x0000000000017941 */ /* 0x000fea0003800200 */
.L_x_3984:
        /* <DEDUP_REMOVED lines=27> */
.L_x_3995:
        /* <DEDUP_REMOVED lines=732> */
.L_x_3994:
[----:B------:R-:W-:Y:S05]  /*27be0*/  BSYNC.RECONVERGENT B3 ;  /* 0x0000000000037941 */ /* 0x000fea0003800200 */
.L_x_3993:
        /* <DEDUP_REMOVED lines=10> */
.L_x_3992:
        /* <DEDUP_REMOVED lines=14> */
.L_x_3991:
[----:B------:R-:W-:Y:S05]  /*27d70*/  BSYNC.RECONVERGENT B1 ;  /* 0x0000000000017941 */ /* 0x000fea0003800200 */
.L_x_3990:
        /* <DEDUP_REMOVED lines=27> */
.L_x_4001:
        /* <DEDUP_REMOVED lines=732> */
.L_x_4000:
[----:B------:R-:W-:Y:S05]  /*2acf0*/  BSYNC.RECONVERGENT B3 ;  /* 0x0000000000037941 */ /* 0x000fea0003800200 */
.L_x_3999:
        /* <DEDUP_REMOVED lines=10> */
.L_x_3998:
        /* <DEDUP_REMOVED lines=14> */
.L_x_3997:
[----:B------:R-:W-:Y:S05]  /*2ae80*/  BSYNC.RECONVERGENT B1 ;  /* 0x0000000000017941 */ /* 0x000fea0003800200 */
.L_x_3996:
        /* <DEDUP_REMOVED lines=26> */
.L_x_4007:
        /* <DEDUP_REMOVED lines=732> */
.L_x_4006:
[----:B------:R-:W-:Y:S05]  /*2ddf0*/  BSYNC.RECONVERGENT B3 ;  /* 0x0000000000037941 */ /* 0x000fea0003800200 */
.L_x_4005:
        /* <DEDUP_REMOVED lines=10> */
.L_x_4004:
        /* <DEDUP_REMOVED lines=14> */
.L_x_4003:
[----:B------:R-:W-:Y:S05]  /*2df80*/  BSYNC.RECONVERGENT B1 ;  /* 0x0000000000017941 */ /* 0x000fea0003800200 */
.L_x_4002:
        /* <DEDUP_REMOVED lines=28> */
.L_x_4013:
        /* <DEDUP_REMOVED lines=732> */
.L_x_4012:
[----:B------:R-:W-:Y:S05]  /*30f10*/  BSYNC.RECONVERGENT B3 ;  /* 0x0000000000037941 */ /* 0x000fea0003800200 */
.L_x_4011:
        /* <DEDUP_REMOVED lines=10> */
.L_x_4010:
        /* <DEDUP_REMOVED lines=14> */
.L_x_4009:
[----:B------:R-:W-:Y:S05]  /*310a0*/  BSYNC.RECONVERGENT B1 ;  /* 0x0000000000017941 */ /* 0x000fea0003800200 */
.L_x_4008:
        /* <DEDUP_REMOVED lines=27> */
.L_x_4019:
        /* <DEDUP_REMOVED lines=732> */
.L_x_4018:
[----:B------:R-:W-:Y:S05]  /*34020*/  BSYNC.RECONVERGENT B3 ;  /* 0x0000000000037941 */ /* 0x000fea0003800200 */
.L_x_4017:
        /* <DEDUP_REMOVED lines=10> */
.L_x_4016:
        /* <DEDUP_REMOVED lines=14> */
.L_x_4015:
[----:B------:R-:W-:Y:S05]  /*341b0*/  BSYNC.RECONVERGENT B1 ;  /* 0x0000000000017941 */ /* 0x000fea0003800200 */
.L_x_4014:
        /* <DEDUP_REMOVED lines=27> */
.L_x_4025:
        /* <DEDUP_REMOVED lines=732> */
.L_x_4024:
[----:B------:R-:W-:Y:S05]  /*37130*/  BSYNC.RECONVERGENT B3 ;  /* 0x0000000000037941 */ /* 0x000fea0003800200 */
.L_x_4023:
        /* <DEDUP_REMOVED lines=10> */
.L_x_4022:
        /* <DEDUP_REMOVED lines=14> */
.L_x_4021:
[----:B------:R-:W-:Y:S05]  /*372c0*/  BSYNC.RECONVERGENT B1 ;  /* 0x0000000000017941 */ /* 0x000fea0003800200 */
.L_x_4020:
        /* <DEDUP_REMOVED lines=26> */
.L_x_4031:
        /* <DEDUP_REMOVED lines=732> */
.L_x_4030:
[----:B------:R-:W-:Y:S05]  /*3a230*/  BSYNC.RECONVERGENT B3 ;  /* 0x0000000000037941 */ /* 0x000fea0003800200 */
.L_x_4029:
        /* <DEDUP_REMOVED lines=10> */
.L_x_4028:
        /* <DEDUP_REMOVED lines=14> */
.L_x_4027:
[----:B------:R-:W-:Y:S05]  /*3a3c0*/  BSYNC.RECONVERGENT B1 ;  /* 0x0000000000017941 */ /* 0x000fea0003800200 */
.L_x_4026:
        /* <DEDUP_REMOVED lines=28> */
.L_x_4037:
        /* <DEDUP_REMOVED lines=732> */
.L_x_4036:
[----:B------:R-:W-:Y:S05]  /*3d350*/  BSYNC.RECONVERGENT B3 ;  /* 0x0000000000037941 */ /* 0x000fea0003800200 */
.L_x_4035:
        /* <DEDUP_REMOVED lines=10> */
.L_x_4034:
        /* <DEDUP_REMOVED lines=14> */
.L_x_4033:
[----:B------:R-:W-:Y:S05]  /*3d4e0*/  BSYNC.RECONVERGENT B1 ;  /* 0x0000000000017941 */ /* 0x000fea0003800200 */
.L_x_4032:
        /* <DEDUP_REMOVED lines=27> */
.L_x_4043:
        /* <DEDUP_REMOVED lines=732> */
.L_x_4042:
[----:B------:R-:W-:Y:S05]  /*40460*/  BSYNC.RECONVERGENT B3 ;  /* 0x0000000000037941 */ /* 0x000fea0003800200 */
.L_x_4041:
        /* <DEDUP_REMOVED lines=10> */
.L_x_4040:
        /* <DEDUP_REMOVED lines=14> */
.L_x_4039:
[----:B------:R-:W-:Y:S05]  /*405f0*/  BSYNC.RECONVERGENT B1 ;  /* 0x0000000000017941 */ /* 0x000fea0003800200 */
.L_x_4038:
        /* <DEDUP_REMOVED lines=27> */
.L_x_4049:
        /* <DEDUP_REMOVED lines=732> */
.L_x_4048:
[----:B------:R-:W-:Y:S05]  /*43570*/  BSYNC.RECONVERGENT B3 ;  /* 0x0000000000037941 */ /* 0x000fea0003800200 */
.L_x_4047:
        /* <DEDUP_REMOVED lines=10> */
.L_x_4046:
        /* <DEDUP_REMOVED lines=14> */
.L_x_4045:
[----:B------:R-:W-:Y:S05]  /*43700*/  BSYNC.RECONVERGENT B1 ;  /* 0x0000000000017941 */ /* 0x000fea0003800200 */
.L_x_4044:
        /* <DEDUP_REMOVED lines=26> */
.L_x_4055:
        /* <DEDUP_REMOVED lines=732> */
.L_x_4054:
[----:B------:R-:W-:Y:S05]  /*46670*/  BSYNC.RECONVERGENT B3 ;  /* 0x0000000000037941 */ /* 0x000fea0003800200 */
.L_x_4053:
        /* <DEDUP_REMOVED lines=10> */
.L_x_4052:
        /* <DEDUP_REMOVED lines=14> */
.L_x_4051:
[----:B------:R-:W-:Y:S05]  /*46800*/  BSYNC.RECONVERGENT B1 ;  /* 0x0000000000017941 */ /* 0x000fea0003800200 */
.L_x_4050:
        /* <DEDUP_REMOVED lines=28> */
.L_x_4061:
        /* <DEDUP_REMOVED lines=732> */
.L_x_4060:
[----:B------:R-:W-:Y:S05]  /*49790*/  BSYNC.RECONVERGENT B3 ;  /* 0x0000000000037941 */ /* 0x000fea0003800200 */
.L_x_4059:
        /* <DEDUP_REMOVED lines=10> */
.L_x_4058:
        /* <DEDUP_REMOVED lines=14> */
.L_x_4057:
[----:B------:R-:W-:Y:S05]  /*49920*/  BSYNC.RECONVERGENT B1 ;  /* 0x0000000000017941 */ /* 0x000fea0003800200 */
.L_x_4056:
        /* <DEDUP_REMOVED lines=27> */
.L_x_4067:
        /* <DEDUP_REMOVED lines=732> */
.L_x_4066:
[----:B------:R-:W-:Y:S05]  /*4c8a0*/  BSYNC.RECONVERGENT B3 ;  /* 0x0000000000037941 */ /* 0x000fea0003800200 */
.L_x_4065:
        /* <DEDUP_REMOVED lines=10> */
.L_x_4064:
        /* <DEDUP_REMOVED lines=14> */
.L_x_4063:
[----:B------:R-:W-:Y:S05]  /*4ca30*/  BSYNC.RECONVERGENT B1 ;  /* 0x0000000000017941 */ /* 0x000fea0003800200 */
.L_x_4062:
        /* <DEDUP_REMOVED lines=27> */
.L_x_4073:
        /* <DEDUP_REMOVED lines=732> */
.L_x_4072:
[----:B------:R-:W-:Y:S05]  /*4f9b0*/  BSYNC.RECONVERGENT B3 ;  /* 0x0000000000037941 */ /* 0x000fea0003800200 */
.L_x_4071:
        /* <DEDUP_REMOVED lines=10> */
.L_x_4070:
        /* <DEDUP_REMOVED lines=14> */
.L_x_4069:
[----:B------:R-:W-:Y:S05]  /*4fb40*/  BSYNC.RECONVERGENT B1 ;  /* 0x0000000000017941 */ /* 0x000fea0003800200 */
.L_x_4068:
        /* <DEDUP_REMOVED lines=10> */
.L_x_4077:
        /* <DEDUP_REMOVED lines=3564> */
.L_x_4573:
        /* <DEDUP_REMOVED lines=99> */
.L_x_4075:
[----:B------:R-:W-:Y:S05]  /*5e0e0*/  BSYNC B1 ;  /* 0x0000000000017941 */ /* 0x000fea0003800000 */
.L_x_4074:
[----:B-----5:R-:W-:-:S05]  /*5e0f0*/  VIADD R0, R0, 0x20 ;  /* 0x0000002000007836 */ /* 0x020fca0000000000 */
[----:B------:R-:W-:-:S13]  /*5e100*/  ISETP.GE.U32.AND P0, PT, R0, 0x100, PT ;  /* 0x000001000000780c */ /* 0x000fda0003f06070 */
[----:B------:R-:W-:Y:S05]  /*5e110*/  @!P0 BRA `(.L_x_4078) ;  /* 0xfffffa7c00f48947 */ /* 0x000fea000383ffff */
[----:B------:R-:W-:Y:S05]  /*5e120*/  BSYNC B0 ;  /* 0x0000000000007941 */ /* 0x000fea0003800000 */
.L_x_3929:
        /* <DEDUP_REMOVED lines=36> */
.L_x_4080:
[----:B------:R-:W-:Y:S05]  /*5e370*/  BSYNC.RECONVERGENT B0 ;  /* 0x0000000000007941 */ /* 0x000fea0003800200 */
.L_x_4079:
        /* <DEDUP_REMOVED lines=12> */
.L_x_4082:
[----:B------:R-:W-:Y:S05]  /*5e440*/  BSYNC.RECONVERGENT B0 ;  /* 0x0000000000007941 */ /* 0x000fea0003800200 */
.L_x_4081:
        /* <DEDUP_REMOVED lines=12> */
.L_x_4084:
[----:B------:R-:W-:Y:S05]  /*5e510*/  BSYNC.RECONVERGENT B0 ;  /* 0x0000000000007941 */ /* 0x000fea0003800200 */
.L_x_4083:
        /* <DEDUP_REMOVED lines=12> */
.L_x_4086:
[----:B------:R-:W-:Y:S05]  /*5e5e0*/  BSYNC.RECONVERGENT B0 ;  /* 0x0000000000007941 */ /* 0x000fea0003800200 */
.L_x_4085:
        /* <DEDUP_REMOVED lines=62> */
.L_x_4088:
[----:B------:R-:W-:Y:S05]  /*5e9d0*/  BSYNC.RECONVERGENT B0 ;  /* 0x0000000000007941 */ /* 0x000fea0003800200 */
.L_x_4087:
        /* <DEDUP_REMOVED lines=13> */
.L_x_4090:
[----:B------:R-:W-:Y:S05]  /*5eab0*/  BSYNC.RECONVERGENT B0 ;  /* 0x0000000000007941 */ /* 0x000fea0003800200 */
.L_x_4089:
        /* <DEDUP_REMOVED lines=12> */
.L_x_4092:
[----:B------:R-:W-:Y:S05]  /*5eb80*/  BSYNC.RECONVERGENT B0 ;  /* 0x0000000000007941 */ /* 0x000fea0003800200 */
.L_x_4091:
        /* <DEDUP_REMOVED lines=12> */
.L_x_4094:
[----:B------:R-:W-:Y:S05]  /*5ec50*/  BSYNC.RECONVERGENT B0 ;  /* 0x0000000000007941 */ /* 0x000fea0003800200 */
.L_x_4093:
        /* <DEDUP_REMOVED lines=12> */
.L_x_4096:
[----:B------:R-:W-:Y:S05]  /*5ed20*/  BSYNC.RECONVERGENT B0 ;  /* 0x0000000000007941 */ /* 0x000fea0003800200 */
.L_x_4095:
        /* <DEDUP_REMOVED lines=12> */
.L_x_4098:
[----:B------:R-:W-:Y:S05]  /*5edf0*/  BSYNC.RECONVERGENT B0 ;  /* 0x0000000000007941 */ /* 0x000fea0003800200 */
.L_x_4097:
        /* <DEDUP_REMOVED lines=12> */
.L_x_4100:
[----:B------:R-:W-:Y:S05]  /*5eec0*/  BSYNC.RECONVERGENT B0 ;  /* 0x0000000000007941 */ /* 0x000fea0003800200 */
.L_x_4099:
        /* <DEDUP_REMOVED lines=12> */
.L_x_4102:
[----:B------:R-:W-:Y:S05]  /*5ef90*/  BSYNC.RECONVERGENT B0 ;  /* 0x0000000000007941 */ /* 0x000fea0003800200 */
.L_x_4101:
        /* <DEDUP_REMOVED lines=73> */
.L_x_4104:
[----:B------:R-:W-:Y:S05]  /*5f430*/  BSYNC.RECONVERGENT B0 ;  /* 0x0000000000007941 */ /* 0x000fea0003800200 */
.L_x_4103:
        /* <DEDUP_REMOVED lines=18> */
.L_x_4106:
[----:B------:R-:W-:Y:S05]  /*5f560*/  BSYNC.RECONVERGENT B0 ;  /* 0x0000000000007941 */ /* 0x000fea0003800200 */
.L_x_4105:
        /* <DEDUP_REMOVED lines=18> */
.L_x_4108:
[----:B------:R-:W-:Y:S05]  /*5f690*/  BSYNC.RECONVERGENT B0 ;  /* 0x0000000000007941 */ /* 0x000fea0003800200 */
.L_x_4107:
        /* <DEDUP_REMOVED lines=18> */
.L_x_4110:
[----:B------:R-:W-:Y:S05]  /*5f7c0*/  BSYNC.RECONVERGENT B0 ;  /* 0x0000000000007941 */ /* 0x000fea0003800200 */
.L_x_4109:
        /* <DEDUP_REMOVED lines=18> */
.L_x_4112:
[----:B------:R-:W-:Y:S05]  /*5f8f0*/  BSYNC.RECONVERGENT B0 ;  /* 0x0000000000007941 */ /* 0x000fea0003800200 */
.L_x_4111:
        /* <DEDUP_REMOVED lines=18> */
.L_x_4114:
[----:B------:R-:W-:Y:S05]  /*5fa20*/  BSYNC.RECONVERGENT B0 ;  /* 0x0000000000007941 */ /* 0x000fea0003800200 */
.L_x_4113:
        /* <DEDUP_REMOVED lines=18> */
.L_x_4116:
[----:B------:R-:W-:Y:S05]  /*5fb50*/  BSYNC.RECONVERGENT B0 ;  /* 0x0000000000007941 */ /* 0x000fea0003800200 */
.L_x_4115:
        /* <DEDUP_REMOVED lines=24> */
.L_x_4118:
[----:B------:R-:W-:Y:S05]  /*5fce0*/  BSYNC.RECONVERGENT B0 ;  /* 0x0000000000007941 */ /* 0x000fea0003800200 */
.L_x_4117:
        /* <DEDUP_REMOVED lines=20> */
.L_x_4120:
[----:B------:R-:W-:Y:S05]  /*5fe30*/  BSYNC.RECONVERGENT B0 ;  /* 0x0000000000007941 */ /* 0x000fea0003800200 */
.L_x_4119:
        /* <DEDUP_REMOVED lines=18> */
.L_x_4122:
[----:B------:R-:W-:Y:S05]  /*5ff60*/  BSYNC.RECONVERGENT B0 ;  /* 0x0000000000007941 */ /* 0x000fea0003800200 */
.L_x_4121:
        /* <DEDUP_REMOVED lines=18> */
.L_x_4124:
[----:B------:R-:W-:Y:S05]  /*60090*/  BSYNC.RECONVERGENT B0 ;  /* 0x0000000000007941 */ /* 0x000fea0003800200 */
.L_x_4123:
        /* <DEDUP_REMOVED lines=18> */
.L_x_4126:
[----:B------:R-:W-:Y:S05]  /*601c0*/  BSYNC.RECONVERGENT B0 ;  /* 0x0000000000007941 */ /* 0x000fea0003800200 */
.L_x_4125:
        /* <DEDUP_REMOVED lines=18> */
.L_x_4128:
[----:B------:R-:W-:Y:S05]  /*602f0*/  BSYNC.RECONVERGENT B0 ;  /* 0x0000000000007941 */ /* 0x000fea0003800200 */
.L_x_4127:
        /* <DEDUP_REMOVED lines=18> */
.L_x_4130:
[----:B------:R-:W-:Y:S05]  /*60420*/  BSYNC.RECONVERGENT B0 ;  /* 0x0000000000007941 */ /* 0x000fea0003800200 */
.L_x_4129:
        /* <DEDUP_REMOVED lines=19> */
.L_x_4132:
[----:B------:R-:W-:Y:S05]  /*60560*/  BSYNC.RECONVERGENT B0 ;  /* 0x0000000000007941 */ /* 0x000fea0003800200 */
.L_x_4131:
        /* <DEDUP_REMOVED lines=24> */
.L_x_4134:
[----:B------:R-:W-:Y:S05]  /*606f0*/  BSYNC.RECONVERGENT B0 ;  /* 0x0000000000007941 */ /* 0x000fea0003800200 */
.L_x_4133:
        /* <DEDUP_REMOVED lines=20> */
.L_x_4136:
[----:B------:R-:W-:Y:S05]  /*60840*/  BSYNC.RECONVERGENT B0 ;  /* 0x0000000000007941 */ /* 0x000fea0003800200 */
.L_x_4135:
        /* <DEDUP_REMOVED lines=18> */
.L_x_4138:
[----:B------:R-:W-:Y:S05]  /*60970*/  BSYNC.RECONVERGENT B0 ;  /* 0x0000000000007941 */ /* 0x000fea0003800200 */
.L_x_4137:
        /* <DEDUP_REMOVED lines=18> */
.L_x_4140:
[----:B------:R-:W-:Y:S05]  /*60aa0*/  BSYNC.RECONVERGENT B0 ;  /* 0x0000000000007941 */ /* 0x000fea0003800200 */
.L_x_4139:
        /* <DEDUP_REMOVED lines=18> */
.L_x_4142:
[----:B------:R-:W-:Y:S05]  /*60bd0*/  BSYNC.RECONVERGENT B0 ;  /* 0x0000000000007941 */ /* 0x000fea0003800200 */
.L_x_4141:
        /* <DEDUP_REMOVED lines=18> */
.L_x_4144:
[----:B------:R-:W-:Y:S05]  /*60d00*/  BSYNC.RECONVERGENT B0 ;  /* 0x0000000000007941 */ /* 0x000fea0003800200 */
.L_x_4143:
        /* <DEDUP_REMOVED lines=18> */
.L_x_4146:
[----:B------:R-:W-:Y:S05]  /*60e30*/  BSYNC.RECONVERGENT B0 ;  /* 0x0000000000007941 */ /* 0x000fea0003800200 */
.L_x_4145:
        /* <DEDUP_REMOVED lines=19> */
.L_x_4148:
[----:B------:R-:W-:Y:S05]  /*60f70*/  BSYNC.RECONVERGENT B0 ;  /* 0x0000000000007941 */ /* 0x000fea0003800200 */
.L_x_4147:
        /* <DEDUP_REMOVED lines=24> */
.L_x_4150:
[----:B------:R-:W-:Y:S05]  /*61100*/  BSYNC.RECONVERGENT B0 ;  /* 0x0000000000007941 */ /* 0x000fea0003800200 */
.L_x_4149:
        /* <DEDUP_REMOVED lines=20> */
.L_x_4152:
[----:B------:R-:W-:Y:S05]  /*61250*/  BSYNC.RECONVERGENT B0 ;  /* 0x0000000000007941 */ /* 0x000fea0003800200 */
.L_x_4151:
        /* <DEDUP_REMOVED lines=18> */
.L_x_4154:
[----:B------:R-:W-:Y:S05]  /*61380*/  BSYNC.RECONVERGENT B0 ;  /* 0x0000000000007941 */ /* 0x000fea0003800200 */
.L_x_4153:
        /* <DEDUP_REMOVED lines=18> */
.L_x_4156:
[----:B------:R-:W-:Y:S05]  /*614b0*/  BSYNC.RECONVERGENT B0 ;  /* 0x0000000000007941 */ /* 0x000fea0003800200 */
.L_x_4155:
        /* <DEDUP_REMOVED lines=18> */
.L_x_4158:
[----:B------:R-:W-:Y:S05]  /*615e0*/  BSYNC.RECONVERGENT B0 ;  /* 0x0000000000007941 */ /* 0x000fea0003800200 */
.L_x_4157:
        /* <DEDUP_REMOVED lines=18> */
.L_x_4160:
[----:B------:R-:W-:Y:S05]  /*61710*/  BSYNC.RECONVERGENT B0 ;  /* 0x0000000000007941 */ /* 0x000fea0003800200 */
.L_x_4159:
        /* <DEDUP_REMOVED lines=18> */
.L_x_4162:
[----:B------:R-:W-:Y:S05]  /*61840*/  BSYNC.RECONVERGENT B0 ;  /* 0x0000000000007941 */ /* 0x000fea0003800200 */
.L_x_4161:
        /* <DEDUP_REMOVED lines=19> */
.L_x_4164:
[----:B------:R-:W-:Y:S05]  /*61980*/  BSYNC.RECONVERGENT B0 ;  /* 0x0000000000007941 */ /* 0x000fea0003800200 */
.L_x_4163:
        /* <DEDUP_REMOVED lines=24> */
.L_x_4166:
[----:B------:R-:W-:Y:S05]  /*61b10*/  BSYNC.RECONVERGENT B0 ;  /* 0x0000000000007941 */ /* 0x000fea0003800200 */
.L_x_4165:
        /* <DEDUP_REMOVED lines=20> */
.L_x_4168:
[----:B------:R-:W-:Y:S05]  /*61c60*/  BSYNC.RECONVERGENT B0 ;  /* 0x0000000000007941 */ /* 0x000fea0003800200 */
.L_x_4167:
        /* <DEDUP_REMOVED lines=18> */
.L_x_4170:
[----:B------:R-:W-:Y:S05]  /*61d90*/  BSYNC.RECONVERGENT B0 ;  /* 0x0000000000007941 */ /* 0x000fea0003800200 */
.L_x_4169:
        /* <DEDUP_REMOVED lines=18> */
.L_x_4172:
[----:B------:R-:W-:Y:S05]  /*61ec0*/  BSYNC.RECONVERGENT B0 ;  /* 0x0000000000007941 */ /* 0x000fea0003800200 */
.L_x_4171:
        /* <DEDUP_REMOVED lines=18> */
.L_x_4174:
[----:B------:R-:W-:Y:S05]  /*61ff0*/  BSYNC.RECONVERGENT B0 ;  /* 0x0000000000007941 */ /* 0x000fea0003800200 */
.L_x_4173:
        /* <DEDUP_REMOVED lines=18> */
.L_x_4176:
[----:B------:R-:W-:Y:S05]  /*62120*/  BSYNC.RECONVERGENT B0 ;  /* 0x0000000000007941 */ /* 0x000fea0003800200 */
.L_x_4175:
        /* <DEDUP_REMOVED lines=18> */
.L_x_4178:
[----:B------:R-:W-:Y:S05]  /*62250*/  BSYNC.RECONVERGENT B0 ;  /* 0x0000000000007941 */ /* 0x000fea0003800200 */
.L_x_4177:
        /* <DEDUP_REMOVED lines=19> */
.L_x_4180:
[----:B------:R-:W-:Y:S05]  /*62390*/  BSYNC.RECONVERGENT B0 ;  /* 0x0000000000007941 */ /* 0x000fea0003800200 */
.L_x_4179:
        /* <DEDUP_REMOVED lines=24> */
.L_x_4182:
[----:B------:R-:W-:Y:S05]  /*62520*/  BSYNC.RECONVERGENT B0 ;  /* 0x0000000000007941 */ /* 0x000fea0003800200 */
.L_x_4181:
        /* <DEDUP_REMOVED lines=20> */
.L_x_4184:
[----:B------:R-:W-:Y:S05]  /*62670*/  BSYNC.RECONVERGENT B0 ;  /* 0x0000000000007941 */ /* 0x000fea0003800200 */
.L_x_4183:
        /* <DEDUP_REMOVED lines=18> */
.L_x_4186:
[----:B------:R-:W-:Y:S05]  /*627a0*/  BSYNC.RECONVERGENT B0 ;  /* 0x0000000000007941 */ /* 0x000fea0003800200 */
.L_x_4185:
        /* <DEDUP_REMOVED lines=18> */
.L_x_4188:
[----:B------:R-:W-:Y:S05]  /*628d0*/  BSYNC.RECONVERGENT B0 ;  /* 0x0000000000007941 */ /* 0x000fea0003800200 */
.L_x_4187:
        /* <DEDUP_REMOVED lines=18> */
.L_x_4190:
[----:B------:R-:W-:Y:S05]  /*62a00*/  BSYNC.RECONVERGENT B0 ;  /* 0x0000000000007941 */ /* 0x000fea0003800200 */
.L_x_4189:
        /* <DEDUP_REMOVED lines=18> */
.L_x_4192:
[----:B------:R-:W-:Y:S05]  /*62b30*/  BSYNC.RECONVERGENT B0 ;  /* 0x0000000000007941 */ /* 0x000fea0003800200 */
.L_x_4191:
        /* <DEDUP_REMOVED lines=18> */
.L_x_4194:
[----:B------:R-:W-:Y:S05]  /*62c60*/  BSYNC.RECONVERGENT B0 ;  /* 0x0000000000007941 */ /* 0x000fea0003800200 */
.L_x_4193:
        /* <DEDUP_REMOVED lines=19> */
.L_x_4196:
[----:B------:R-:W-:Y:S05]  /*62da0*/  BSYNC.RECONVERGENT B0 ;  /* 0x0000000000007941 */ /* 0x000fea0003800200 */
.L_x_4195:
        /* <DEDUP_REMOVED lines=24> */
.L_x_4198:
[----:B------:R-:W-:Y:S05]  /*62f30*/  BSYNC.RECONVERGENT B0 ;  /* 0x0000000000007941 */ /* 0x000fea0003800200 */
.L_x_4197:
        /* <DEDUP_REMOVED lines=20> */
.L_x_4200:
[----:B------:R-:W-:Y:S05]  /*63080*/  BSYNC.RECONVERGENT B0 ;  /* 0x0000000000007941 */ /* 0x000fea0003800200 */
.L_x_4199:
        /* <DEDUP_REMOVED lines=18> */
.L_x_4202:
[----:B------:R-:W-:Y:S05]  /*631b0*/  BSYNC.RECONVERGENT B0 ;  /* 0x0000000000007941 */ /* 0x000fea0003800200 */
.L_x_4201:
        /* <DEDUP_REMOVED lines=18> */
.L_x_4204:
[----:B------:R-:W-:Y:S05]  /*632e0*/  BSYNC.RECONVERGENT B0 ;  /* 0x0000000000007941 */ /* 0x000fea0003800200 */
.L_x_4203:
        /* <DEDUP_REMOVED lines=18> */
.L_x_4206:
[----:B------:R-:W-:Y:S05]  /*63410*/  BSYNC.RECONVERGENT B0 ;  /* 0x0000000000007941 */ /* 0x000fea0003800200 */
.L_x_4205:
        /* <DEDUP_REMOVED lines=18> */
.L_x_4208:
[----:B------:R-:W-:Y:S05]  /*63540*/  BSYNC.RECONVERGENT B0 ;  /* 0x0000000000007941 */ /* 0x000fea0003800200 */
.L_x_4207:
        /* <DEDUP_REMOVED lines=18> */
.L_x_4210:
[----:B------:R-:W-:Y:S05]  /*63670*/  BSYNC.RECONVERGENT B0 ;  /* 0x0000000000007941 */ /* 0x000fea0003800200 */
.L_x_4209:
        /* <DEDUP_REMOVED lines=19> */
.L_x_4212:
[----:B------:R-:W-:Y:S05]  /*637b0*/  BSYNC.RECONVERGENT B0 ;  /* 0x0000000000007941 */ /* 0x000fea0003800200 */
.L_x_4211:
        /* <DEDUP_REMOVED lines=24> */
.L_x_4214:
[----:B------:R-:W-:Y:S05]  /*63940*/  BSYNC.RECONVERGENT B0 ;  /* 0x0000000000007941 */ /* 0x000fea0003800200 */
.L_x_4213:
        /* <DEDUP_REMOVED lines=20> */
.L_x_4216:
[----:B------:R-:W-:Y:S05]  /*63a90*/  BSYNC.RECONVERGENT B0 ;  /* 0x0000000000007941 */ /* 0x000fea0003800200 */
.L_x_4215:
        /* <DEDUP_REMOVED lines=18> */
.L_x_4218:
[----:B------:R-:W-:Y:S05]  /*63bc0*/  BSYNC.RECONVERGENT B0 ;  /* 0x0000000000007941 */ /* 0x000fea0003800200 */
.L_x_4217:
        /* <DEDUP_REMOVED lines=18> */
.L_x_4220:
[----:B------:R-:W-:Y:S05]  /*63cf0*/  BSYNC.RECONVERGENT B0 ;  /* 0x0000000000007941 */ /* 0x000fea0003800200 */
.L_x_4219:
        /* <DEDUP_REMOVED lines=18> */
.L_x_4222:
[----:B------:R-:W-:Y:S05]  /*63e20*/  BSYNC.RECONVERGENT B0 ;  /* 0x0000000000007941 */ /* 0x000fea0003800200 */
.L_x_4221:
        /* <DEDUP_REMOVED lines=18> */
.L_x_4224:
[----:B------:R-:W-:Y:S05]  /*63f50*/  BSYNC.RECONVERGENT B0 ;  /* 0x0000000000007941 */ /* 0x000fea0003800200 */
.L_x_4223:
        /* <DEDUP_REMOVED lines=18> */
.L_x_4226:
[----:B------:R-:W-:Y:S05]  /*64080*/  BSYNC.RECONVERGENT B0 ;  /* 0x0000000000007941 */ /* 0x000fea0003800200 */
.L_x_4225:
        /* <DEDUP_REMOVED lines=19> */
.L_x_4228:
[----:B------:R-:W-:Y:S05]  /*641c0*/  BSYNC.RECONVERGENT B0 ;  /* 0x0000000000007941 */ /* 0x000fea0003800200 */
.L_x_4227:
        /* <DEDUP_REMOVED lines=24> */
.L_x_4230:
[----:B------:R-:W-:Y:S05]  /*64350*/  BSYNC.RECONVERGENT B0 ;  /* 0x0000000000007941 */ /* 0x000fea0003800200 */
.L_x_4229:
        /* <DEDUP_REMOVED lines=20> */
.L_x_4232:
[----:B------:R-:W-:Y:S05]  /*644a0*/  BSYNC.RECONVERGENT B0 ;  /* 0x0000000000007941 */ /* 0x000fea0003800200 */
.L_x_4231:
        /* <DEDUP_REMOVED lines=18> */
.L_x_4234:
[----:B------:R-:W-:Y:S05]  /*645d0*/  BSYNC.RECONVERGENT B0 ;  /* 0x0000000000007941 */ /* 0x000fea0003800200 */
.L_x_4233:
        /* <DEDUP_REMOVED lines=18> */
.L_x_4236:
[----:B------:R-:W-:Y:S05]  /*64700*/  BSYNC.RECONVERGENT B0 ;  /* 0x0000000000007941 */ /* 0x000fea0003800200 */
.L_x_4235:
        /* <DEDUP_REMOVED lines=18> */
.L_x_4238:
[----:B------:R-:W-:Y:S05]  /*64830*/  BSYNC.RECONVERGENT B0 ;  /* 0x0000000000007941 */ /* 0x000fea0003800200 */
.L_x_4237:
        /* <DEDUP_REMOVED lines=18> */
.L_x_4240:
[----:B------:R-:W-:Y:S05]  /*64960*/  BSYNC.RECONVERGENT B0 ;  /* 0x0000000000007941 */ /* 0x000fea0003800200 */
.L_x_4239:
        /* <DEDUP_REMOVED lines=18> */
.L_x_4242:
[----:B------:R-:W-:Y:S05]  /*64a90*/  BSYNC.RECONVERGENT B0 ;  /* 0x0000000000007941 */ /* 0x000fea0003800200 */
.L_x_4241:
        /* <DEDUP_REMOVED lines=19> */
.L_x_4244:
[----:B------:R-:W-:Y:S05]  /*64bd0*/  BSYNC.RECONVERGENT B0 ;  /* 0x0000000000007941 */ /* 0x000fea0003800200 */
.L_x_4243:
        /* <DEDUP_REMOVED lines=24> */
.L_x_4246:
[----:B------:R-:W-:Y:S05]  /*64d60*/  BSYNC.RECONVERGENT B0 ;  /* 0x0000000000007941 */ /* 0x000fea0003800200 */
.L_x_4245:
        /* <DEDUP_REMOVED lines=20> */
.L_x_4248:
[----:B------:R-:W-:Y:S05]  /*64eb0*/  BSYNC.RECONVERGENT B0 ;  /* 0x0000000000007941 */ /* 0x000fea0003800200 */
.L_x_4247:
        /* <DEDUP_REMOVED lines=18> */
.L_x_4250:
[----:B------:R-:W-:Y:S05]  /*64fe0*/  BSYNC.RECONVERGENT B0 ;  /* 0x0000000000007941 */ /* 0x000fea0003800200 */
.L_x_4249:
        /* <DEDUP_REMOVED lines=18> */
.L_x_4252:
[----:B------:R-:W-:Y:S05]  /*65110*/  BSYNC.RECONVERGENT B0 ;  /* 0x0000000000007941 */ /* 0x000fea0003800200 */
.L_x_4251:
        /* <DEDUP_REMOVED lines=18> */
.L_x_4254:
[----:B------:R-:W-:Y:S05]  /*65240*/  BSYNC.RECONVERGENT B0 ;  /* 0x0000000000007941 */ /* 0x000fea0003800200 */
.L_x_4253:
        /* <DEDUP_REMOVED lines=18> */
.L_x_4256:
[----:B------:R-:W-:Y:S05]  /*65370*/  BSYNC.RECONVERGENT B0 ;  /* 0x0000000000007941 */ /* 0x000fea0003800200 */
.L_x_4255:
        /* <DEDUP_REMOVED lines=18> */
.L_x_4258:
[----:B------:R-:W-:Y:S05]  /*654a0*/  BSYNC.RECONVERGENT B0 ;  /* 0x0000000000007941 */ /* 0x000fea0003800200 */
.L_x_4257:
        /* <DEDUP_REMOVED lines=19> */
.L_x_4260:
[----:B------:R-:W-:Y:S05]  /*655e0*/  BSYNC.RECONVERGENT B0 ;  /* 0x0000000000007941 */ /* 0x000fea0003800200 */
.L_x_4259:
        /* <DEDUP_REMOVED lines=24> */
.L_x_4262:
[----:B------:R-:W-:Y:S05]  /*65770*/  BSYNC.RECONVERGENT B0 ;  /* 0x0000000000007941 */ /* 0x000fea0003800200 */
.L_x_4261:
        /* <DEDUP_REMOVED lines=20> */
.L_x_4264:
[----:B------:R-:W-:Y:S05]  /*658c0*/  BSYNC.RECONVERGENT B0 ;  /* 0x0000000000007941 */ /* 0x000fea0003800200 */
.L_x_4263:
        /* <DEDUP_REMOVED lines=18> */
.L_x_4266:
[----:B------:R-:W-:Y:S05]  /*659f0*/  BSYNC.RECONVERGENT B0 ;  /* 0x0000000000007941 */ /* 0x000fea0003800200 */
.L_x_4265:
        /* <DEDUP_REMOVED lines=18> */
.L_x_4268:
[----:B------:R-:W-:Y:S05]  /*65b20*/  BSYNC.RECONVERGENT B0 ;  /* 0x0000000000007941 */ /* 0x000fea0003800200 */
.L_x_4267:
        /* <DEDUP_REMOVED lines=18> */
.L_x_4270:
[----:B------:R-:W-:Y:S05]  /*65c50*/  BSYNC.RECONVERGENT B0 ;  /* 0x0000000000007941 */ /* 0x000fea0003800200 */
.L_x_4269:
        /* <DEDUP_REMOVED lines=18> */
.L_x_4272:
[----:B------:R-:W-:Y:S05]  /*65d80*/  BSYNC.RECONVERGENT B0 ;  /* 0x0000000000007941 */ /* 0x000fea0003800200 */
.L_x_4271:
        /* <DEDUP_REMOVED lines=18> */
.L_x_4274:
[----:B------:R-:W-:Y:S05]  /*65eb0*/  BSYNC.RECONVERGENT B0 ;  /* 0x0000000000007941 */ /* 0x000fea0003800200 */
.L_x_4273:
        /* <DEDUP_REMOVED lines=19> */
.L_x_4276:
[----:B------:R-:W-:Y:S05]  /*65ff0*/  BSYNC.RECONVERGENT B0 ;  /* 0x0000000000007941 */ /* 0x000fea0003800200 */
.L_x_4275:
        /* <DEDUP_REMOVED lines=24> */
.L_x_4278:
[----:B------:R-:W-:Y:S05]  /*66180*/  BSYNC.RECONVERGENT B0 ;  /* 0x0000000000007941 */ /* 0x000fea0003800200 */
.L_x_4277:
        /* <DEDUP_REMOVED lines=20> */
.L_x_4280:
[----:B------:R-:W-:Y:S05]  /*662d0*/  BSYNC.RECONVERGENT B0 ;  /* 0x0000000000007941 */ /* 0x000fea0003800200 */
.L_x_4279:
        /* <DEDUP_REMOVED lines=18> */
.L_x_4282:
[----:B------:R-:W-:Y:S05]  /*66400*/  BSYNC.RECONVERGENT B0 ;  /* 0x0000000000007941 */ /* 0x000fea0003800200 */
.L_x_4281:
        /* <DEDUP_REMOVED lines=18> */
.L_x_4284:
[----:B------:R-:W-:Y:S05]  /*66530*/  BSYNC.RECONVERGENT B0 ;  /* 0x0000000000007941 */ /* 0x000fea0003800200 */
.L_x_4283:
        /* <DEDUP_REMOVED lines=18> */
.L_x_4286:
[----:B------:R-:W-:Y:S05]  /*66660*/  BSYNC.RECONVERGENT B0 ;  /* 0x0000000000007941 */ /* 0x000fea0003800200 */
.L_x_4285:
        /* <DEDUP_REMOVED lines=18> */
.L_x_4288:
[----:B------:R-:W-:Y:S05]  /*66790*/  BSYNC.RECONVERGENT B0 ;  /* 0x0000000000007941 */ /* 0x000fea0003800200 */
.L_x_4287:
        /* <DEDUP_REMOVED lines=18> */
.L_x_4290:
[----:B------:R-:W-:Y:S05]  /*668c0*/  BSYNC.RECONVERGENT B0 ;  /* 0x0000000000007941 */ /* 0x000fea0003800200 */
.L_x_4289:
        /* <DEDUP_REMOVED lines=19> */
.L_x_4292:
[----:B------:R-:W-:Y:S05]  /*66a00*/  BSYNC.RECONVERGENT B0 ;  /* 0x0000000000007941 */ /* 0x000fea0003800200 */
.L_x_4291:
        /* <DEDUP_REMOVED lines=24> */
.L_x_4294:
[----:B------:R-:W-:Y:S05]  /*66b90*/  BSYNC.RECONVERGENT B0 ;  /* 0x0000000000007941 */ /* 0x000fea0003800200 */
.L_x_4293:
        /* <DEDUP_REMOVED lines=20> */
.L_x_4296:
[----:B------:R-:W-:Y:S05]  /*66ce0*/  BSYNC.RECONVERGENT B0 ;  /* 0x0000000000007941 */ /* 0x000fea0003800200 */
.L_x_4295:
        /* <DEDUP_REMOVED lines=18> */
.L_x_4298:
[----:B------:R-:W-:Y:S05]  /*66e10*/  BSYNC.RECONVERGENT B0 ;  /* 0x0000000000007941 */ /* 0x000fea0003800200 */
.L_x_4297:
        /* <DEDUP_REMOVED lines=18> */
.L_x_4300:
[----:B------:R-:W-:Y:S05]  /*66f40*/  BSYNC.RECONVERGENT B0 ;  /* 0x0000000000007941 */ /* 0x000fea0003800200 */
.L_x_4299:
        /* <DEDUP_REMOVED lines=18> */
.L_x_4302:
[----:B------:R-:W-:Y:S05]  /*67070*/  BSYNC.RECONVERGENT B0 ;  /* 0x0000000000007941 */ /* 0x000fea0003800200 */
.L_x_4301:
        /* <DEDUP_REMOVED lines=18> */
.L_x_4304:
[----:B------:R-:W-:Y:S05]  /*671a0*/  BSYNC.RECONVERGENT B0 ;  /* 0x0000000000007941 */ /* 0x000fea0003800200 */
.L_x_4303:
        /* <DEDUP_REMOVED lines=18> */
.L_x_4306:
[----:B------:R-:W-:Y:S05]  /*672d0*/  BSYNC.RECONVERGENT B0 ;  /* 0x0000000000007941 */ /* 0x000fea0003800200 */
.L_x_4305:
        /* <DEDUP_REMOVED lines=19> */
.L_x_4308:
[----:B------:R-:W-:Y:S05]  /*67410*/  BSYNC.RECONVERGENT B0 ;  /* 0x0000000000007941 */ /* 0x000fea0003800200 */
.L_x_4307:
        /* <DEDUP_REMOVED lines=24> */
.L_x_4310:
[----:B------:R-:W-:Y:S05]  /*675a0*/  BSYNC.RECONVERGENT B0 ;  /* 0x0000000000007941 */ /* 0x000fea0003800200 */
.L_x_4309:
        /* <DEDUP_REMOVED lines=20> */
.L_x_4312:
[----:B------:R-:W-:Y:S05]  /*676f0*/  BSYNC.RECONVERGENT B0 ;  /* 0x0000000000007941 */ /* 0x000fea0003800200 */
.L_x_4311:
        /* <DEDUP_REMOVED lines=18> */
.L_x_4314:
[----:B------:R-:W-:Y:S05]  /*67820*/  BSYNC.RECONVERGENT B0 ;  /* 0x0000000000007941 */ /* 0x000fea0003800200 */
.L_x_4313:
        /* <DEDUP_REMOVED lines=18> */
.L_x_4316:
[----:B------:R-:W-:Y:S05]  /*67950*/  BSYNC.RECONVERGENT B0 ;  /* 0x0000000000007941 */ /* 0x000fea0003800200 */
.L_x_4315:
        /* <DEDUP_REMOVED lines=18> */
.L_x_4318:
[----:B------:R-:W-:Y:S05]  /*67a80*/  BSYNC.RECONVERGENT B0 ;  /* 0x0000000000007941 */ /* 0x000fea0003800200 */
.L_x_4317:
        /* <DEDUP_REMOVED lines=18> */
.L_x_4320:
[----:B------:R-:W-:Y:S05]  /*67bb0*/  BSYNC.RECONVERGENT B0 ;  /* 0x0000000000007941 */ /* 0x000fea0003800200 */
.L_x_4319:
        /* <DEDUP_REMOVED lines=18> */
.L_x_4322:
[----:B------:R-:W-:Y:S05]  /*67ce0*/  BSYNC.RECONVERGENT B0 ;  /* 0x0000000000007941 */ /* 0x000fea0003800200 */
.L_x_4321:
        /* <DEDUP_REMOVED lines=19> */
.L_x_4324:
[----:B------:R-:W-:Y:S05]  /*67e20*/  BSYNC.RECONVERGENT B0 ;  /* 0x0000000000007941 */ /* 0x000fea0003800200 */
.L_x_4323:
        /* <DEDUP_REMOVED lines=24> */
.L_x_4326:
[----:B------:R-:W-:Y:S05]  /*67fb0*/  BSYNC.RECONVERGENT B0 ;  /* 0x0000000000007941 */ /* 0x000fea0003800200 */
.L_x_4325:
        /* <DEDUP_REMOVED lines=20> */
.L_x_4328:
[----:B------:R-:W-:Y:S05]  /*68100*/  BSYNC.RECONVERGENT B0 ;  /* 0x0000000000007941 */ /* 0x000fea0003800200 */
.L_x_4327:
        /* <DEDUP_REMOVED lines=18> */
.L_x_4330:
[----:B------:R-:W-:Y:S05]  /*68230*/  BSYNC.RECONVERGENT B0 ;  /* 0x0000000000007941 */ /* 0x000fea0003800200 */
.L_x_4329:
        /* <DEDUP_REMOVED lines=18> */
.L_x_4332:
[----:B------:R-:W-:Y:S05]  /*68360*/  BSYNC.RECONVERGENT B0 ;  /* 0x0000000000007941 */ /* 0x000fea0003800200 */
.L_x_4331:
        /* <DEDUP_REMOVED lines=18> */
.L_x_4334:
[----:B------:R-:W-:Y:S05]  /*68490*/  BSYNC.RECONVERGENT B0 ;  /* 0x0000000000007941 */ /* 0x000fea0003800200 */
.L_x_4333:
        /* <DEDUP_REMOVED lines=18> */
.L_x_4336:
[----:B------:R-:W-:Y:S05]  /*685c0*/  BSYNC.RECONVERGENT B0 ;  /* 0x0000000000007941 */ /* 0x000fea0003800200 */
.L_x_4335:
        /* <DEDUP_REMOVED lines=18> */
.L_x_4338:
[----:B------:R-:W-:Y:S05]  /*686f0*/  BSYNC.RECONVERGENT B0 ;  /* 0x0000000000007941 */ /* 0x000fea0003800200 */
.L_x_4337:
        /* <DEDUP_REMOVED lines=19> */
.L_x_4340:
[----:B------:R-:W-:Y:S05]  /*68830*/  BSYNC.RECONVERGENT B0 ;  /* 0x0000000000007941 */ /* 0x000fea0003800200 */
.L_x_4339:
        /* <DEDUP_REMOVED lines=24> */
.L_x_4342:
[----:B------:R-:W-:Y:S05]  /*689c0*/  BSYNC.RECONVERGENT B0 ;  /* 0x0000000000007941 */ /* 0x000fea0003800200 */
.L_x_4341:
        /* <DEDUP_REMOVED lines=20> */
.L_x_4344:
[----:B------:R-:W-:Y:S05]  /*68b10*/  BSYNC.RECONVERGENT B0 ;  /* 0x0000000000007941 */ /* 0x000fea0003800200 */
.L_x_4343:
        /* <DEDUP_REMOVED lines=18> */
.L_x_4346:
[----:B------:R-:W-:Y:S05]  /*68c40*/  BSYNC.RECONVERGENT B0 ;  /* 0x0000000000007941 */ /* 0x000fea0003800200 */
.L_x_4345:
        /* <DEDUP_REMOVED lines=19> */
.L_x_4348:
[----:B------:R-:W-:Y:S05]  /*68d80*/  BSYNC.RECONVERGENT B0 ;  /* 0x0000000000007941 */ /* 0x000fea0003800200 */
.L_x_4347:
        /* <DEDUP_REMOVED lines=19> */
.L_x_4350:
[----:B------:R-:W-:Y:S05]  /*68ec0*/  BSYNC.RECONVERGENT B0 ;  /* 0x0000000000007941 */ /* 0x000fea0003800200 */
.L_x_4349:
        /* <DEDUP_REMOVED lines=13> */
.L_x_4352:
[----:B------:R-:W-:Y:S05]  /*68fa0*/  BSYNC.RECONVERGENT B0 ;  /* 0x0000000000007941 */ /* 0x000fea0003800200 */
.L_x_4351:
        /* <DEDUP_REMOVED lines=12> */
.L_x_4354:
[----:B------:R-:W-:Y:S05]  /*69070*/  BSYNC.RECONVERGENT B0 ;  /* 0x0000000000007941 */ /* 0x000fea0003800200 */
.L_x_4353:
        /* <DEDUP_REMOVED lines=13> */
.L_x_4356:
[----:B------:R-:W-:Y:S05]  /*69150*/  BSYNC.RECONVERGENT B0 ;  /* 0x0000000000007941 */ /* 0x000fea0003800200 */
.L_x_4355:
        /* <DEDUP_REMOVED lines=16> */
.L_x_4358:
[----:B------:R-:W-:Y:S05]  /*69260*/  BSYNC.RECONVERGENT B0 ;  /* 0x0000000000007941 */ /* 0x000fea0003800200 */
.L_x_4357:
        /* <DEDUP_REMOVED lines=13> */
.L_x_4360:
[----:B------:R-:W-:Y:S05]  /*69340*/  BSYNC.RECONVERGENT B0 ;  /* 0x0000000000007941 */ /* 0x000fea0003800200 */
.L_x_4359:
        /* <DEDUP_REMOVED lines=12> */
.L_x_4362:
[----:B------:R-:W-:Y:S05]  /*69410*/  BSYNC.RECONVERGENT B0 ;  /* 0x0000000000007941 */ /* 0x000fea0003800200 */
.L_x_4361:
        /* <DEDUP_REMOVED lines=12> */
.L_x_4364:
[----:B------:R-:W-:Y:S05]  /*694e0*/  BSYNC.RECONVERGENT B0 ;  /* 0x0000000000007941 */ /* 0x000fea0003800200 */
.L_x_4363:
        /* <DEDUP_REMOVED lines=12> */
.L_x_4366:
[----:B------:R-:W-:Y:S05]  /*695b0*/  BSYNC.RECONVERGENT B0 ;  /* 0x0000000000007941 */ /* 0x000fea0003800200 */
.L_x_4365:
        /* <DEDUP_REMOVED lines=12> */
.L_x_4368:
[----:B------:R-:W-:Y:S05]  /*69680*/  BSYNC.RECONVERGENT B0 ;  /* 0x0000000000007941 */ /* 0x000fea0003800200 */
.L_x_4367:
        /* <DEDUP_REMOVED lines=12> */
.L_x_4370:
[----:B------:R-:W-:Y:S05]  /*69750*/  BSYNC.RECONVERGENT B0 ;  /* 0x0000000000007941 */ /* 0x000fea0003800200 */
.L_x_4369:
        /* <DEDUP_REMOVED lines=13> */
.L_x_4372:
[----:B------:R-:W-:Y:S05]  /*69830*/  BSYNC.RECONVERGENT B0 ;  /* 0x0000000000007941 */ /* 0x000fea0003800200 */
.L_x_4371:
        /* <DEDUP_REMOVED lines=16> */
.L_x_4374:
[----:B------:R-:W-:Y:S05]  /*69940*/  BSYNC.RECONVERGENT B0 ;  /* 0x0000000000007941 */ /* 0x000fea0003800200 */
.L_x_4373:
        /* <DEDUP_REMOVED lines=13> */
.L_x_4376:
[----:B------:R-:W-:Y:S05]  /*69a20*/  BSYNC.RECONVERGENT B0 ;  /* 0x0000000000007941 */ /* 0x000fea0003800200 */
.L_x_4375:
        /* <DEDUP_REMOVED lines=12> */
.L_x_4378:
[----:B------:R-:W-:Y:S05]  /*69af0*/  BSYNC.RECONVERGENT B0 ;  /* 0x0000000000007941 */ /* 0x000fea0003800200 */
.L_x_4377:
        /* <DEDUP_REMOVED lines=12> */
.L_x_4380:
[----:B------:R-:W-:Y:S05]  /*69bc0*/  BSYNC.RECONVERGENT B0 ;  /* 0x0000000000007941 */ /* 0x000fea0003800200 */
.L_x_4379:
        /* <DEDUP_REMOVED lines=12> */
.L_x_4382:
[----:B------:R-:W-:Y:S05]  /*69c90*/  BSYNC.RECONVERGENT B0 ;  /* 0x0000000000007941 */ /* 0x000fea0003800200 */
.L_x_4381:
        /* <DEDUP_REMOVED lines=10> */
.L_x_4384:
[----:B------:R-:W-:Y:S05]  /*69d40*/  BSYNC.RECONVERGENT B0 ;  /* 0x0000000000007941 */ /* 0x000fea0003800200 */
.L_x_4383:
        /* <DEDUP_REMOVED lines=9> */
.L_x_4386:
[----:B------:R-:W-:Y:S05]  /*69de0*/  BSYNC.RECONVERGENT B0 ;  /* 0x0000000000007941 */ /* 0x000fea0003800200 */
.L_x_4385:
        /* <DEDUP_REMOVED lines=10> */
.L_x_4388:
[----:B------:R-:W-:Y:S05]  /*69e90*/  BSYNC.RECONVERGENT B0 ;  /* 0x0000000000007941 */ /* 0x000fea0003800200 */
.L_x_4387:
        /* <DEDUP_REMOVED lines=13> */
.L_x_4390:
[----:B------:R-:W-:Y:S05]  /*69f70*/  BSYNC.RECONVERGENT B0 ;  /* 0x0000000000007941 */ /* 0x000fea0003800200 */
.L_x_4389:
        /* <DEDUP_REMOVED lines=10> */
.L_x_4392:
[----:B------:R-:W-:Y:S05]  /*6a020*/  BSYNC.RECONVERGENT B0 ;  /* 0x0000000000007941 */ /* 0x000fea0003800200 */
.L_x_4391:
        /* <DEDUP_REMOVED lines=9> */
.L_x_4394:
[----:B------:R-:W-:Y:S05]  /*6a0c0*/  BSYNC.RECONVERGENT B0 ;  /* 0x0000000000007941 */ /* 0x000fea0003800200 */
.L_x_4393:
        /* <DEDUP_REMOVED lines=9> */
.L_x_4396:
[----:B------:R-:W-:Y:S05]  /*6a160*/  BSYNC.RECONVERGENT B0 ;  /* 0x0000000000007941 */ /* 0x000fea0003800200 */
.L_x_4395:
        /* <DEDUP_REMOVED lines=11> */
.L_x_4398:
[----:B------:R-:W-:Y:S05]  /*6a220*/  BSYNC.RECONVERGENT B0 ;  /* 0x0000000000007941 */ /* 0x000fea0003800200 */
.L_x_4397:
        /* <DEDUP_REMOVED lines=9> */
.L_x_4400:
[----:B------:R-:W-:Y:S05]  /*6a2c0*/  BSYNC.RECONVERGENT B0 ;  /* 0x0000000000007941 */ /* 0x000fea0003800200 */
.L_x_4399:
        /* <DEDUP_REMOVED lines=8> */
.L_x_4402:
[----:B------:R-:W-:Y:S05]  /*6a350*/  BSYNC.RECONVERGENT B0 ;  /* 0x0000000000007941 */ /* 0x000fea0003800200 */
.L_x_4401:
        /* <DEDUP_REMOVED lines=9> */
.L_x_4404:
[----:B------:R-:W-:Y:S05]  /*6a3f0*/  BSYNC.RECONVERGENT B0 ;  /* 0x0000000000007941 */ /* 0x000fea0003800200 */
.L_x_4403:
        /* <DEDUP_REMOVED lines=12> */
.L_x_4406:
[----:B------:R-:W-:Y:S05]  /*6a4c0*/  BSYNC.RECONVERGENT B0 ;  /* 0x0000000000007941 */ /* 0x000fea0003800200 */
.L_x_4405:
        /* <DEDUP_REMOVED lines=9> */
.L_x_4408:
[----:B------:R-:W-:Y:S05]  /*6a560*/  BSYNC.RECONVERGENT B0 ;  /* 0x0000000000007941 */ /* 0x000fea0003800200 */
.L_x_4407:
        /* <DEDUP_REMOVED lines=8> */
.L_x_4410:
[----:B------:R-:W-:Y:S05]  /*6a5f0*/  BSYNC.RECONVERGENT B0 ;  /* 0x0000000000007941 */ /* 0x000fea0003800200 */
.L_x_4409:
        /* <DEDUP_REMOVED lines=8> */
.L_x_4412:
[----:B------:R-:W-:Y:S05]  /*6a680*/  BSYNC.RECONVERGENT B0 ;  /* 0x0000000000007941 */ /* 0x000fea0003800200 */
.L_x_4411:
        /* <DEDUP_REMOVED lines=11> */
.L_x_4414:
[----:B------:R-:W-:Y:S05]  /*6a740*/  BSYNC.RECONVERGENT B0 ;  /* 0x0000000000007941 */ /* 0x000fea0003800200 */
.L_x_4413:
        /* <DEDUP_REMOVED lines=9> */
.L_x_4416:
[----:B------:R-:W-:Y:S05]  /*6a7e0*/  BSYNC.RECONVERGENT B0 ;  /* 0x0000000000007941 */ /* 0x000fea0003800200 */
.L_x_4415:
        /* <DEDUP_REMOVED lines=8> */
.L_x_4418:
[----:B------:R-:W-:Y:S05]  /*6a870*/  BSYNC.RECONVERGENT B0 ;  /* 0x0000000000007941 */ /* 0x000fea0003800200 */
.L_x_4417:
        /* <DEDUP_REMOVED lines=9> */
.L_x_4420:
[----:B------:R-:W-:Y:S05]  /*6a910*/  BSYNC.RECONVERGENT B0 ;  /* 0x0000000000007941 */ /* 0x000fea0003800200 */
.L_x_4419:
        /* <DEDUP_REMOVED lines=12> */
.L_x_4422:
[----:B------:R-:W-:Y:S05]  /*6a9e0*/  BSYNC.RECONVERGENT B0 ;  /* 0x0000000000007941 */ /* 0x000fea0003800200 */
.L_x_4421:
        /* <DEDUP_REMOVED lines=9> */
.L_x_4424:
[----:B------:R-:W-:Y:S05]  /*6aa80*/  BSYNC.RECONVERGENT B0 ;  /* 0x0000000000007941 */ /* 0x000fea0003800200 */
.L_x_4423:
        /* <DEDUP_REMOVED lines=8> */
.L_x_4426:
[----:B------:R-:W-:Y:S05]  /*6ab10*/  BSYNC.RECONVERGENT B0 ;  /* 0x0000000000007941 */ /* 0x000fea0003800200 */
.L_x_4425:
        /* <DEDUP_REMOVED lines=8> */
.L_x_4428:
[----:B------:R-:W-:Y:S05]  /*6aba0*/  BSYNC.RECONVERGENT B0 ;  /* 0x0000000000007941 */ /* 0x000fea0003800200 */
.L_x_4427:
        /* <DEDUP_REMOVED lines=11> */
.L_x_4430:
[----:B------:R-:W-:Y:S05]  /*6ac60*/  BSYNC.RECONVERGENT B0 ;  /* 0x0000000000007941 */ /* 0x000fea0003800200 */
.L_x_4429:
        /* <DEDUP_REMOVED lines=12> */
.L_x_4432:
[----:B------:R-:W-:Y:S05]  /*6ad30*/  BSYNC.RECONVERGENT B0 ;  /* 0x0000000000007941 */ /* 0x000fea0003800200 */
.L_x_4431:
        /* <DEDUP_REMOVED lines=12> */
.L_x_4434:
[----:B------:R-:W-:Y:S05]  /*6ae00*/  BSYNC.RECONVERGENT B0 ;  /* 0x0000000000007941 */ /* 0x000fea0003800200 */
.L_x_4433:
        /* <DEDUP_REMOVED lines=14> */
.L_x_4436:
[----:B------:R-:W-:Y:S05]  /*6aef0*/  BSYNC.RECONVERGENT B0 ;  /* 0x0000000000007941 */ /* 0x000fea0003800200 */
.L_x_4435:
        /* <DEDUP_REMOVED lines=13> */
.L_x_4438:
[----:B------:R-:W-:Y:S05]  /*6afd0*/  BSYNC.RECONVERGENT B0 ;  /* 0x0000000000007941 */ /* 0x000fea0003800200 */
.L_x_4437:
        /* <DEDUP_REMOVED lines=12> */
.L_x_4440:
[----:B------:R-:W-:Y:S05]  /*6b0a0*/  BSYNC.RECONVERGENT B0 ;  /* 0x0000000000007941 */ /* 0x000fea0003800200 */
.L_x_4439:
        /* <DEDUP_REMOVED lines=12> */
.L_x_4442:
[----:B------:R-:W-:Y:S05]  /*6b170*/  BSYNC.RECONVERGENT B0 ;  /* 0x0000000000007941 */ /* 0x000fea0003800200 */
.L_x_4441:
        /* <DEDUP_REMOVED lines=12> */
.L_x_4444:
[----:B------:R-:W-:Y:S05]  /*6b240*/  BSYNC.RECONVERGENT B0 ;  /* 0x0000000000007941 */ /* 0x000fea0003800200 */
.L_x_4443:
        /* <DEDUP_REMOVED lines=12> */
.L_x_4446:
[----:B------:R-:W-:Y:S05]  /*6b310*/  BSYNC.RECONVERGENT B0 ;  /* 0x0000000000007941 */ /* 0x000fea0003800200 */
.L_x_4445:
        /* <DEDUP_REMOVED lines=8> */
.L_x_4448:
[----:B------:R-:W-:Y:S05]  /*6b3a0*/  BSYNC.RECONVERGENT B0 ;  /* 0x0000000000007941 */ /* 0x000fea0003800200 */
.L_x_4447:
[----:B------:R-:W-:Y:S01]  /*6b3b0*/  ISETP.NE.AND P6, PT, R8, RZ, PT ;  /* 0x000000ff0800720c */ /* 0x000fe20003fc5270 */
[----:B------:R-:W-:-:S12]  /*6b3c0*/  BSSY.RECONVERGENT B0, `(.L_x_4449) ;  /* 0x0000006000007945 */ /* 0x000fd80003800200 */
[----:B------:R-:W-:Y:S05]  /*6b3d0*/  @!P6 BRA `(.L_x_4450) ;  /* 0x000000000010e947 */ /* 0x000fea0003800000 */
[----:B------:R0:W-:Y:S04]  /*6b3e0*/  ATOMS.XOR RZ, [R5+0x17200], R34 ;  /* 0x0172002205ff738c */ /* 0x0001e80003800000 */
[----:B------:R0:W-:Y:S04]  /*6b3f0*/  ATOMS.XOR RZ, [R5+0x17204], R33 ;  /* 0x0172042105ff738c */ /* 0x0001e80003800000 */
[----:B------:R0:W-:Y:S04]  /*6b400*/  ATOMS.XOR RZ, [R5+0x17208], R32 ;  /* 0x0172082005ff738c */ /* 0x0001e80003800000 */
[----:B------:R0:W-:Y:S02]  /*6b410*/  ATOMS.XOR RZ, [R5+0x1720c], R31 ;  /* 0x01720c1f05ff738c */ /* 0x0001e40003800000 */
.L_x_4450:
[----:B------:R-:W-:Y:S05]  /*6b420*/  BSYNC.RECONVERGENT B0 ;  /* 0x0000000000007941 */ /* 0x000fea0003800200 */
.L_x_4449:
[----:B------:R-:W-:Y:S04]  /*6b430*/  BSSY.RECONVERGENT B0, `(.L_x_4451) ;  /* 0x0000006000007945 */ /* 0x000fe80003800200 */
[----:B------:R-:W-:Y:S05]  /*6b440*/  @!P0 BRA `(.L_x_4452) ;  /* 0x0000000000108947 */ /* 0x000fea0003800000 */
[----:B------:R0:W-:Y:S04]  /*6b450*/  ATOMS.XOR RZ, [R5+0x17400], R30 ;  /* 0x0174001e05ff738c */ /* 0x0001e80003800000 */
[----:B------:R0:W-:Y:S04]  /*6b460*/  ATOMS.XOR RZ, [R5+0x17404], R29 ;  /* 0x0174041d05ff738c */ /* 0x0001e80003800000 */
[----:B------:R0:W-:Y:S04]  /*6b470*/  ATOMS.XOR RZ, [R5+0x17408], R28 ;  /* 0x0174081c05ff738c */ /* 0x0001e80003800000 */
[----:B------:R0:W-:Y:S02]  /*6b480*/  ATOMS.XOR RZ, [R5+0x1740c], R27 ;  /* 0x01740c1b05ff738c */ /* 0x0001e40003800000 */
.L_x_4452:
[----:B------:R-:W-:Y:S05]  /*6b490*/  BSYNC.RECONVERGENT B0 ;  /* 0x0000000000007941 */ /* 0x000fea0003800200 */
.L_x_4451:
[----:B------:R-:W-:Y:S04]  /*6b4a0*/  BSSY.RECONVERGENT B0, `(.L_x_4453) ;  /* 0x0000006000007945 */ /* 0x000fe80003800200 */
[----:B------:R-:W-:Y:S05]  /*6b4b0*/  @!P1 BRA `(.L_x_4454) ;  /* 0x0000000000109947 */ /* 0x000fea0003800000 */
[----:B------:R0:W-:Y:S04]  /*6b4c0*/  ATOMS.XOR RZ, [R5+0x17600], R26 ;  /* 0x0176001a05ff738c */ /* 0x0001e80003800000 */
[----:B------:R0:W-:Y:S04]  /*6b4d0*/  ATOMS.XOR RZ, [R5+0x17604], R25 ;  /* 0x0176041905ff738c */ /* 0x0001e80003800000 */
[----:B------:R0:W-:Y:S04]  /*6b4e0*/  ATOMS.XOR RZ, [R5+0x17608], R24 ;  /* 0x0176081805ff738c */ /* 0x0001e80003800000 */
[----:B------:R0:W-:Y:S02]  /*6b4f0*/  ATOMS.XOR RZ, [R5+0x1760c], R23 ;  /* 0x01760c1705ff738c */ /* 0x0001e40003800000 */
.L_x_4454:
[----:B------:R-:W-:Y:S05]  /*6b500*/  BSYNC.RECONVERGENT B0 ;  /* 0x0000000000007941 */ /* 0x000fea0003800200 */
.L_x_4453:
[----:B------:R-:W-:Y:S04]  /*6b510*/  BSSY.RECONVERGENT B0, `(.L_x_4455) ;  /* 0x0000006000007945 */ /* 0x000fe80003800200 */
[----:B------:R-:W-:Y:S05]  /*6b520*/  @!P2 BRA `(.L_x_4456) ;  /* 0x000000000010a947 */ /* 0x000fea0003800000 */
[----:B------:R0:W-:Y:S04]  /*6b530*/  ATOMS.XOR RZ, [R5+0x17800], R22 ;  /* 0x0178001605ff738c */ /* 0x0001e80003800000 */
[----:B------:R0:W-:Y:S04]  /*6b540*/  ATOMS.XOR RZ, [R5+0x17804], R21 ;  /* 0x0178041505ff738c */ /* 0x0001e80003800000 */
[----:B------:R0:W-:Y:S04]  /*6b550*/  ATOMS.XOR RZ, [R5+0x17808], R20 ;  /* 0x0178081405ff738c */ /* 0x0001e80003800000 */
[----:B------:R0:W-:Y:S02]  /*6b560*/  ATOMS.XOR RZ, [R5+0x1780c], R19 ;  /* 0x01780c1305ff738c */ /* 0x0001e40003800000 */
.L_x_4456:
[----:B------:R-:W-:Y:S05]  /*6b570*/  BSYNC.RECONVERGENT B0 ;  /* 0x0000000000007941 */ /* 0x000fea0003800200 */
.L_x_4455:
[----:B------:R-:W-:Y:S04]  /*6b580*/  BSSY.RECONVERGENT B0, `(.L_x_4457) ;  /* 0x0000006000007945 */ /* 0x000fe80003800200 */
[----:B------:R-:W-:Y:S05]  /*6b590*/  @!P3 BRA `(.L_x_4458) ;  /* 0x000000000010b947 */ /* 0x000fea0003800000 */
[----:B------:R0:W-:Y:S04]  /*6b5a0*/  ATOMS.XOR RZ, [R5+0x17a00], R18 ;  /* 0x017a001205ff738c */ /* 0x0001e80003800000 */
[----:B------:R0:W-:Y:S04]  /*6b5b0*/  ATOMS.XOR RZ, [R5+0x17a04], R17 ;  /* 0x017a041105ff738c */ /* 0x0001e80003800000 */
[----:B------:R0:W-:Y:S04]  /*6b5c0*/  ATOMS.XOR RZ, [R5+0x17a08], R16 ;  /* 0x017a081005ff738c */ /* 0x0001e80003800000 */
[----:B------:R0:W-:Y:S02]  /*6b5d0*/  ATOMS.XOR RZ, [R5+0x17a0c], R15 ;  /* 0x017a0c0f05ff738c */ /* 0x0001e40003800000 */
.L_x_4458:
[----:B------:R-:W-:Y:S05]  /*6b5e0*/  BSYNC.RECONVERGENT B0 ;  /* 0x0000000000007941 */ /* 0x000fea0003800200 */
.L_x_4457:
[----:B------:R-:W-:Y:S04]  /*6b5f0*/  BSSY.RECONVERGENT B0, `(.L_x_4459) ;  /* 0x0000006000007945 */ /* 0x000fe80003800200 */
[----:B------:R-:W-:Y:S05]  /*6b600*/  @!P4 BRA `(.L_x_4460) ;  /* 0x000000000010c947 */ /* 0x000fea0003800000 */
[----:B------:R0:W-:Y:S04]  /*6b610*/  ATOMS.XOR RZ, [R5+0x17c00], R14 ;  /* 0x017c000e05ff738c */ /* 0x0001e80003800000 */
[----:B------:R0:W-:Y:S04]  /*6b620*/  ATOMS.XOR RZ, [R5+0x17c04], R13 ;  /* 0x017c040d05ff738c */ /* 0x0001e80003800000 */
[----:B------:R0:W-:Y:S04]  /*6b630*/  ATOMS.XOR RZ, [R5+0x17c08], R12 ;  /* 0x017c080c05ff738c */ /* 0x0001e80003800000 */
[----:B------:R0:W-:Y:S02]  /*6b640*/  ATOMS.XOR RZ, [R5+0x17c0c], R11 ;  /* 0x017c0c0b05ff738c */ /* 0x0001e40003800000 */
.L_x_4460:
[----:B------:R-:W-:Y:S05]  /*6b650*/  BSYNC.RECONVERGENT B0 ;  /* 0x0000000000007941 */ /* 0x000fea0003800200 */
.L_x_4459:
[----:B------:R-:W-:Y:S05]  /*6b660*/  @!P5 BRA `(.L_x_4461) ;  /* 0x000000000010d947 */ /* 0x000fea0003800000 */
[----:B------:R0:W-:Y:S04]  /*6b670*/  ATOMS.XOR RZ, [R5+0x17e00], R10 ;  /* 0x017e000a05ff738c */ /* 0x0001e80003800000 */
[----:B------:R0:W-:Y:S04]  /*6b680*/  ATOMS.XOR RZ, [R5+0x17e04], R9 ;  /* 0x017e040905ff738c */ /* 0x0001e80003800000 */
[----:B------:R0:W-:Y:S04]  /*6b690*/  ATOMS.XOR RZ, [R5+0x17e08], R7 ;  /* 0x017e080705ff738c */ /* 0x0001e80003800000 */
[----:B------:R0:W-:Y:S02]  /*6b6a0*/  ATOMS.XOR RZ, [R5+0x17e0c], R3 ;  /* 0x017e0c0305ff738c */ /* 0x0001e40003800000 */
.L_x_4461:
        /* <DEDUP_REMOVED lines=8> */
.L_x_4466:
        /* <DEDUP_REMOVED lines=15> */
.L_x_4465:
[----:B------:R-:W-:Y:S05]  /*6b820*/  BSYNC.RECONVERGENT B1 ;  /* 0x0000000000017941 */ /* 0x000fea0003800200 */
.L_x_4464:
[----:B------:R-:W-:Y:S01]  /*6b830*/  IMAD.IADD R0, R2, 0x1, R0 ;  /* 0x0000000102007824 */ /* 0x000fe200078e0200 */
[----:B------:R-:W-:Y:S06]  /*6b840*/  @P1 BRA `(.L_x_4466) ;  /* 0xfffffffc00b81947 */ /* 0x000fec000383ffff */
.L_x_4463:
[----:B------:R-:W-:Y:S05]  /*6b850*/  BSYNC.RECONVERGENT B0 ;  /* 0x0000000000007941 */ /* 0x000fea0003800200 */
.L_x_4462:
[----:B0-----:R-:W0:Y:S01]  /*6b860*/  LDC.64 R8, c[0x0][0x390] ;  /* 0x0000e400ff087b82 */ /* 0x001e220000000a00 */
[----:B-1----:R-:W-:Y:S02]  /*6b870*/  IMAD R13, R0, 0x10, R6 ;  /* 0x00000010000d7824 */ /* 0x002fe400078e0206 */
[C-C-:B------:R-:W-:Y:S02]  /*6b880*/  IMAD R3, R2.reuse, 0x2, R0.reuse ;  /* 0x0000000202037824 */ /* 0x140fe400078e0200 */
[----:B------:R-:W-:Y:S02]  /*6b890*/  IMAD R7, R2, 0x3, R0 ;  /* 0x0000000302077824 */ /* 0x000fe400078e0200 */
[----:B------:R-:W-:-:S07]  /*6b8a0*/  IMAD.IADD R11, R0, 0x1, R2 ;  /* 0x00000001000b7824 */ /* 0x000fce00078e0202 */
.L_x_4475:
        /* <DEDUP_REMOVED lines=22> */
.L_x_4468:
[----:B------:R-:W-:Y:S05]  /*6ba10*/  BSYNC.RECONVERGENT B0 ;  /* 0x0000000000007941 */ /* 0x000fea0003800200 */
.L_x_4467:
[----:B------:R-:W-:Y:S04]  /*6ba20*/  BSSY.RECONVERGENT B0, `(.L_x_4469) ;  /* 0x0000007000007945 */ /* 0x000fe80003800200 */
[----:B------:R-:W-:Y:S05]  /*6ba30*/  @!P1 BRA `(.L_x_4470) ;  /* 0x0000000000149947 */ /* 0x000fea0003800000 */
[----:B01----:R-:W-:-:S05]  /*6ba40*/  IMAD.WIDE.U32 R4, R11, 0x10, R8 ;  /* 0x000000100b047825 */ /* 0x003fca00078e0008 */
[----:B------:R2:W-:Y:S04]  /*6ba50*/  REDG.E.XOR.STRONG.GPU desc[UR6][R4.64], R24 ;  /* 0x000000180400798e */ /* 0x0005e8000f92e106 */
[----:B------:R2:W-:Y:S04]  /*6ba60*/  REDG.E.XOR.STRONG.GPU desc[UR6][R4.64+0x4], R25 ;  /* 0x000004190400798e */ /* 0x0005e8000f92e106 */
[----:B------:R2:W-:Y:S04]  /*6ba70*/  REDG.E.XOR.STRONG.GPU desc[UR6][R4.64+0x8], R26 ;  /* 0x0000081a0400798e */ /* 0x0005e8000f92e106 */
[----:B------:R2:W-:Y:S02]  /*6ba80*/  REDG.E.XOR.STRONG.GPU desc[UR6][R4.64+0xc], R27 ;  /* 0x00000c1b0400798e */ /* 0x0005e4000f92e106 */
.L_x_4470:
[----:B------:R-:W-:Y:S05]  /*6ba90*/  BSYNC.RECONVERGENT B0 ;  /* 0x0000000000007941 */ /* 0x000fea0003800200 */
.L_x_4469:
[----:B------:R-:W-:Y:S04]  /*6baa0*/  BSSY.RECONVERGENT B0, `(.L_x_4471) ;  /* 0x0000007000007945 */ /* 0x000fe80003800200 */
[----:B------:R-:W-:Y:S05]  /*6bab0*/  @!P2 BRA `(.L_x_4472) ;  /* 0x000000000014a947 */ /* 0x000fea0003800000 */
[----:B012---:R-:W-:-:S05]  /*6bac0*/  IMAD.WIDE.U32 R4, R3, 0x10, R8 ;  /* 0x0000001003047825 */ /* 0x007fca00078e0008 */
[----:B------:R3:W-:Y:S04]  /*6bad0*/  REDG.E.XOR.STRONG.GPU desc[UR6][R4.64], R28 ;  /* 0x0000001c0400798e */ /* 0x0007e8000f92e106 */
[----:B------:R3:W-:Y:S04]  /*6bae0*/  REDG.E.XOR.STRONG.GPU desc[UR6][R4.64+0x4], R29 ;  /* 0x0000041d0400798e */ /* 0x0007e8000f92e106 */
[----:B------:R3:W-:Y:S04]  /*6baf0*/  REDG.E.XOR.STRONG.GPU desc[UR6][R4.64+0x8], R30 ;  /* 0x0000081e0400798e */ /* 0x0007e8000f92e106 */
[----:B------:R3:W-:Y:S02]  /*6bb00*/  REDG.E.XOR.STRONG.GPU desc[UR6][R4.64+0xc], R31 ;  /* 0x00000c1f0400798e */ /* 0x0007e4000f92e106 */
.L_x_4472:
[----:B------:R-:W-:Y:S05]  /*6bb10*/  BSYNC.RECONVERGENT B0 ;  /* 0x0000000000007941 */ /* 0x000fea0003800200 */
.L_x_4471:
        /* <DEDUP_REMOVED lines=8> */
.L_x_4474:
[----:B------:R-:W-:Y:S05]  /*6bba0*/  BSYNC.RECONVERGENT B0 ;  /* 0x0000000000007941 */ /* 0x000fea0003800200 */
.L_x_4473:
        /* <DEDUP_REMOVED lines=8> */
.L_x_4076:
        /* <DEDUP_REMOVED lines=15> */
.L_x_4477:
[----:B------:R-:W-:Y:S05]  /*6bd20*/  BSYNC B2 ;  /* 0x0000000000027941 */ /* 0x000fea0003800000 */
.L_x_4476:
        /* <DEDUP_REMOVED lines=45> */
.L_x_4478:
        /* <DEDUP_REMOVED lines=32> */
.L_x_4479:
        /* <DEDUP_REMOVED lines=33> */
.L_x_4480:
        /* <DEDUP_REMOVED lines=31> */
.L_x_4481:
        /* <DEDUP_REMOVED lines=32> */
.L_x_4482:
        /* <DEDUP_REMOVED lines=32> */
.L_x_4483:
        /* <DEDUP_REMOVED lines=31> */
.L_x_4484:
        /* <DEDUP_REMOVED lines=31> */
.L_x_4485:
        /* <DEDUP_REMOVED lines=32> */
.L_x_4486:
        /* <DEDUP_REMOVED lines=33> */
.L_x_4487:
        /* <DEDUP_REMOVED lines=31> */
.L_x_4488:
        /* <DEDUP_REMOVED lines=34> */
.L_x_4489:
        /* <DEDUP_REMOVED lines=27> */
.L_x_4490:
        /* <DEDUP_REMOVED lines=36> */
.L_x_4491:
        /* <DEDUP_REMOVED lines=32> */
.L_x_4492:
        /* <DEDUP_REMOVED lines=31> */
.L_x_4493:
        /* <DEDUP_REMOVED lines=32> */
.L_x_4494:
        /* <DEDUP_REMOVED lines=28> */
.L_x_4495:
        /* <DEDUP_REMOVED lines=35> */
.L_x_4496:
        /* <DEDUP_REMOVED lines=26> */
.L_x_4497:
        /* <DEDUP_REMOVED lines=41> */
.L_x_4498:
        /* <DEDUP_REMOVED lines=31> */
.L_x_4499:
        /* <DEDUP_REMOVED lines=32> */
.L_x_4500:
        /* <DEDUP_REMOVED lines=32> */
.L_x_4501:
        /* <DEDUP_REMOVED lines=31> */
.L_x_4502:
        /* <DEDUP_REMOVED lines=32> */
.L_x_4503:
        /* <DEDUP_REMOVED lines=32> */
.L_x_4504:
        /* <DEDUP_REMOVED lines=31> */
.L_x_4505:
        /* <DEDUP_REMOVED lines=32> */
.L_x_4506:
        /* <DEDUP_REMOVED lines=32> */
.L_x_4507:
        /* <DEDUP_REMOVED lines=31> */
.L_x_4508:
        /* <DEDUP_REMOVED lines=32> */
.L_x_4509:
        /* <DEDUP_REMOVED lines=32> */
.L_x_4510:
        /* <DEDUP_REMOVED lines=31> */
.L_x_4511:
        /* <DEDUP_REMOVED lines=32> */
.L_x_4512:
        /* <DEDUP_REMOVED lines=32> */
.L_x_4513:
        /* <DEDUP_REMOVED lines=31> */
.L_x_4514:
        /* <DEDUP_REMOVED lines=32> */
.L_x_4515:
        /* <DEDUP_REMOVED lines=32> */
.L_x_4516:
        /* <DEDUP_REMOVED lines=31> */
.L_x_4517:
        /* <DEDUP_REMOVED lines=32> */
.L_x_4518:
        /* <DEDUP_REMOVED lines=32> */
.L_x_4519:
        /* <DEDUP_REMOVED lines=31> */
.L_x_4520:
        /* <DEDUP_REMOVED lines=32> */
.L_x_4521:
        /* <DEDUP_REMOVED lines=32> */
.L_x_4522:
        /* <DEDUP_REMOVED lines=31> */
.L_x_4523:
        /* <DEDUP_REMOVED lines=32> */
.L_x_4524:
        /* <DEDUP_REMOVED lines=32> */
.L_x_4525:
        /* <DEDUP_REMOVED lines=31> */
.L_x_4526:
        /* <DEDUP_REMOVED lines=32> */
.L_x_4527:
        /* <DEDUP_REMOVED lines=32> */
.L_x_4528:
        /* <DEDUP_REMOVED lines=31> */
.L_x_4529:
        /* <DEDUP_REMOVED lines=31> */
.L_x_4530:
        /* <DEDUP_REMOVED lines=33> */
.L_x_4531:
        /* <DEDUP_REMOVED lines=29> */
.L_x_4532:
        /* <DEDUP_REMOVED lines=34> */
.L_x_4533:
        /* <DEDUP_REMOVED lines=32> */
.L_x_4534:
        /* <DEDUP_REMOVED lines=31> */
.L_x_4535:
        /* <DEDUP_REMOVED lines=29> */
.L_x_4536:
        /* <DEDUP_REMOVED lines=35> */
.L_x_4537:
        /* <DEDUP_REMOVED lines=27> */
.L_x_4538:
        /* <DEDUP_REMOVED lines=36> */
.L_x_4539:
        /* <DEDUP_REMOVED lines=30> */
.L_x_4540:
        /* <DEDUP_REMOVED lines=33> */
.L_x_4541:
        /* <DEDUP_REMOVED lines=26> */
.L_x_4542:
        /* <DEDUP_REMOVED lines=38> */
.L_x_4543:
        /* <DEDUP_REMOVED lines=22> */
.L_x_4544:
        /* <DEDUP_REMOVED lines=42> */
.L_x_4545:
        /* <DEDUP_REMOVED lines=22> */
.L_x_4546:
        /* <DEDUP_REMOVED lines=21> */
.L_x_4547:
        /* <DEDUP_REMOVED lines=22> */
.L_x_4548:
        /* <DEDUP_REMOVED lines=24> */
.L_x_4549:
        /* <DEDUP_REMOVED lines=20> */
.L_x_4550:
        /* <DEDUP_REMOVED lines=22> */
.L_x_4551:
        /* <DEDUP_REMOVED lines=22> */
.L_x_4552:
        /* <DEDUP_REMOVED lines=16> */
.L_x_4553:
        /* <DEDUP_REMOVED lines=23> */
.L_x_4554:
        /* <DEDUP_REMOVED lines=11> */
.L_x_4555:
        /* <DEDUP_REMOVED lines=13> */
.L_x_4556:
        /* <DEDUP_REMOVED lines=39> */
.L_x_4557:
        /* <DEDUP_REMOVED lines=15> */
.L_x_4558:
        /* <DEDUP_REMOVED lines=14> */
.L_x_4559:
        /* <DEDUP_REMOVED lines=14> */
.L_x_4560:
        /* <DEDUP_REMOVED lines=14> */
.L_x_4561:
        /* <DEDUP_REMOVED lines=14> */
.L_x_4562:
        /* <DEDUP_REMOVED lines=14> */
.L_x_4563:
        /* <DEDUP_REMOVED lines=14> */
.L_x_4564:
        /* <DEDUP_REMOVED lines=14> */
.L_x_4565:
        /* <DEDUP_REMOVED lines=14> */
.L_x_4566:
        /* <DEDUP_REMOVED lines=14> */
.L_x_4567:
        /* <DEDUP_REMOVED lines=14> */
.L_x_4568:
        /* <DEDUP_REMOVED lines=1373> */
.L_x_4569:
[----:B------:R-:W-:Y:S02]  /*7b480*/  IMAD.MOV.U32 R14, RZ, RZ, R72 ;  /* 0x000000ffff0e7224 */ /* 0x000fe400078e0048 */
[----:B------:R-:W-:Y:S02]  /*7b490*/  IMAD.MOV.U32 R17, RZ, RZ, R15 ;  /* 0x000000ffff117224 */ /* 0x000fe400078e000f */
[----:B------:R-:W-:-:S07]  /*7b4a0*/  IMAD.MOV.U32 R15, RZ, RZ, 0x1f ;  /* 0x0000001fff0f7424 */ /* 0x000fce00078e00ff */
[----:B------:R-:W-:Y:S05]  /*7b4b0*/  WARPSYNC.COLLECTIVE R16, `(.L_x_4570) ;  /* 0x0000000010087348 */ /* 0x000fea0003c00000 */
[----:B------:R0:W1:Y:S02]  /*7b4c0*/  SHFL.IDX P0, R15, R14, R252, R15 ;  /* 0x000000fc0e0f7389 */ /* 0x000064000000000f */
[----:B01----:R-:W-:Y:S05]  /*7b4d0*/  ENDCOLLECTIVE ;  /* 0x000000000000791b */ /* 0x003fea0003800000 */
.L_x_4570:
[----:B------:R-:W-:Y:S02]  /*7b4e0*/  IMAD.MOV.U32 R14, RZ, RZ, R73 ;  /* 0x000000ffff0e7224 */ /* 0x000fe400078e0049 */
[----:B------:R-:W-:Y:S02]  /*7b4f0*/  IMAD.MOV.U32 R18, RZ, RZ, R15 ;  /* 0x000000ffff127224 */ /* 0x000fe400078e000f */
[----:B------:R-:W-:-:S07]  /*7b500*/  IMAD.MOV.U32 R15, RZ, RZ, 0x1f ;  /* 0x0000001fff0f7424 */ /* 0x000fce00078e00ff */
[----:B------:R-:W-:Y:S05]  /*7b510*/  WARPSYNC.COLLECTIVE R16, `(.L_x_4571) ;  /* 0x0000000010087348 */ /* 0x000fea0003c00000 */
[----:B------:R0:W1:Y:S02]  /*7b520*/  SHFL.IDX P0, R15, R14, R252, R15 ;  /* 0x000000fc0e0f7389 */ /* 0x000064000000000f */
[----:B01----:R-:W-:Y:S05]  /*7b530*/  ENDCOLLECTIVE ;  /* 0x000000000000791b */ /* 0x003fea0003800000 */
.L_x_4571:
[----:B------:R-:W-:Y:S02]  /*7b540*/  IMAD.MOV.U32 R14, RZ, RZ, R74 ;  /* 0x000000ffff0e7224 */ /* 0x000fe400078e004a */
[----:B------:R-:W-:Y:S02]  /*7b550*/  IMAD.MOV.U32 R19, RZ, RZ, R15 ;  /* 0x000000ffff137224 */ /* 0x000fe400078e000f */
[----:B------:R-:W-:-:S07]  /*7b560*/  IMAD.MOV.U32 R15, RZ, RZ, 0x1f ;  /* 0x0000001fff0f7424 */ /* 0x000fce00078e00ff */
[----:B------:R-:W-:Y:S05]  /*7b570*/  WARPSYNC.COLLECTIVE R16, `(.L_x_4572) ;  /* 0x0000000010087348 */ /* 0x000fea0003c00000 */
[----:B------:R0:W1:Y:S02]  /*7b580*/  SHFL.IDX P0, R15, R14, R252, R15 ;  /* 0x000000fc0e0f7389 */ /* 0x000064000000000f */
[----:B01----:R-:W-:Y:S05]  /*7b590*/  ENDCOLLECTIVE ;  /* 0x000000000000791b */ /* 0x003fea0003800000 */
.L_x_4572:
[----:B------:R-:W-:Y:S01]  /*7b5a0*/  IMAD.MOV.U32 R14, RZ, RZ, R15 ;  /* 0x000000ffff0e7224 */ /* 0x000fe200078e000f */
[----:B------:R-:W-:Y:S06]  /*7b5b0*/  BRA `(.L_x_4573) ;  /* 0xfffffe24003c7947 */ /* 0x000fec000383ffff */
        .weak           $__internal_4_$__cuda_sm20_div_u16
        .type           $__internal_4_$__cuda_sm20_div_u16,@function
        .size           $__internal_4_$__cuda_sm20_div_u16,(.L_x_5278 - $__internal_4_$__cuda_sm20_div_u16)
$__internal_4_$__cuda_sm20_div_u16:
        /* <DEDUP_REMOVED lines=18> */
[----:B------:R-:W-:Y:S06]  /*7b6e0*/  RET.REL.NODEC R2 `(fused_batch_pir_kernel_8) ;  /* 0xfffff84802447950 */ /* 0x000fec0003c3ffff */
.L_x_4574:
        /* <DEDUP_REMOVED lines=9> */
.L_x_5278:


//--------------------- .text.fused_batch_pir_kernel_4 --------------------------
	.section	.text.fused_batch_pir_kernel_4,"ax",@progbits
	.align	128
        .global         fused_batch_pir_kernel_4
        .type           fused_batch_pir_kernel_4,@function
        .size           fused_batch_pir_kernel_4,(.L_x_5279 - fused_batch_pir_kernel_4)
        .other          fused_batch_pir_kernel_4,@"STO_CUDA_ENTRY STV_DEFAULT"
fused_batch_pir_kernel_4:
.text.fused_batch_pir_kernel_4:
        /* <DEDUP_REMOVED lines=11> */
[----:B------:R-:W-:Y:S05]  /*00b0*/  CALL.REL.NOINC `($__internal_5_$__cuda_sm20_div_u16) ;  /* 0x000005a800807944 */ /* 0x000fea0003c00000 */
        /* <DEDUP_REMOVED lines=15> */
.L_x_4577:
[----:B------:R-:W-:Y:S02]  /*01b0*/  IMAD R2, R0, 0x10, R3 ;  /* 0x0000001000027824 */ /* 0x000fe400078e0203 */
[----:B------:R-:W-:Y:S02]  /*01c0*/  VIADD R4, R4, 0x1 ;  /* 0x0000000104047836 */ /* 0x000fe40000000000 */
[----:B------:R-:W-:Y:S01]  /*01d0*/  IMAD.IADD R0, R7, 0x1, R0 ;  /* 0x0000000107007824 */ /* 0x000fe200078e0200 */
[----:B------:R0:W-:Y:S02]  /*01e0*/  STS.128 [R2], RZ ;  /* 0x000000ff02007388 */ /* 0x0001e40000000c00 */
[----:B------:R-:W-:-:S04]  /*01f0*/  LOP3.LUT R5, R4, R9, RZ, 0x3c, !PT ;  /* 0x0000000904057212 */ /* 0x000fc800078e3cff */
[----:B------:R-:W-:-:S13]  /*0200*/  ISETP.NE.AND P0, PT, R5, 0x2, PT ;  /* 0x000000020500780c */ /* 0x000fda0003f05270 */
[----:B0-----:R-:W-:Y:S05]  /*0210*/  @P0 BRA `(.L_x_4577) ;  /* 0xfffffffc00e40947 */ /* 0x001fea000383ffff */
.L_x_4576:
[----:B------:R-:W-:Y:S05]  /*0220*/  BSYNC.RECONVERGENT B0 ;  /* 0x0000000000007941 */ /* 0x000fea0003800200 */
.L_x_4575:
[----:B------:R-:W-:Y:S04]  /*0230*/  BSSY.RECONVERGENT B0, `(.L_x_4578) ;  /* 0x0000010000007945 */ /* 0x000fe80003800200 */
[----:B------:R-:W-:Y:S05]  /*0240*/  @!P1 BRA `(.L_x_4579) ;  /* 0x0000000000389947 */ /* 0x000fea0003800000 */
[----:B------:R-:W0:Y:S01]  /*0250*/  S2R R3, SR_CgaCtaId ;  /* 0x0000000000037919 */ /* 0x000e220000008800 */
[----:B------:R-:W-:-:S04]  /*0260*/  MOV R2, 0x400 ;  /* 0x0000040000027802 */ /* 0x000fc80000000f00 */
[----:B0-----:R-:W-:-:S07]  /*0270*/  LEA R5, R3, R2, 0x18 ;  /* 0x0000000203057211 */ /* 0x001fce00078ec0ff */
.L_x_4580:
        /* <DEDUP_REMOVED lines=11> */
.L_x_4579:
[----:B------:R-:W-:Y:S05]  /*0330*/  BSYNC.RECONVERGENT B0 ;  /* 0x0000000000007941 */ /* 0x000fea0003800200 */
.L_x_4578:
        /* <DEDUP_REMOVED lines=19> */
.L_x_4585:
        /* <DEDUP_REMOVED lines=721> */
.L_x_4584:
[----:B------:R-:W-:Y:S01]  /*3180*/  VIADD R12, R12, 0x1 ;  /* 0x000000010c0c7836 */ /* 0x000fe20000000000 */
[----:B------:R-:W-:Y:S02]  /*3190*/  SEL R4, R8, R31, !P3 ;  /* 0x0000001f08047207 */ /* 0x000fe40005800000 */
[----:B------:R-:W-:Y:S02]  /*31a0*/  SEL R5, R9, R22, !P3 ;  /* 0x0000001609057207 */ /* 0x000fe40005800000 */
[----:B------:R-:W-:Y:S02]  /*31b0*/  SEL R6, R24, R21, !P3 ;  /* 0x0000001518067207 */ /* 0x000fe40005800000 */
[----:B------:R-:W-:Y:S01]  /*31c0*/  SEL R7, R26, R7, !P3 ;  /* 0x000000071a077207 */ /* 0x000fe20005800000 */
[----:B------:R-:W-:Y:S06]  /*31d0*/  @P2 BRA `(.L_x_4585) ;  /* 0xffffffd000a42947 */ /* 0x000fec000383ffff */
.L_x_4583:
        /* <DEDUP_REMOVED lines=18> */
.L_x_4588:
        /* <DEDUP_REMOVED lines=722> */
.L_x_4587:
[----:B------:R-:W-:Y:S01]  /*6020*/  VIADD R12, R12, 0x1 ;  /* 0x000000010c0c7836 */ /* 0x000fe20000000000 */
[----:B------:R-:W-:Y:S02]  /*6030*/  SEL R9, R6, R9, !P3 ;  /* 0x0000000906097207 */ /* 0x000fe40005800000 */
[----:B------:R-:W-:Y:S02]  /*6040*/  SEL R8, R28, R31, !P3 ;  /* 0x0000001f1c087207 */ /* 0x000fe40005800000 */
[----:B------:R-:W-:Y:S02]  /*6050*/  SEL R2, R7, R16, !P3 ;  /* 0x0000001007027207 */ /* 0x000fe40005800000 */
[----:B------:R-:W-:Y:S01]  /*6060*/  SEL R3, R34, R17, !P3 ;  /* 0x0000001122037207 */ /* 0x000fe20005800000 */
[----:B------:R-:W-:Y:S06]  /*6070*/  @P2 BRA `(.L_x_4588) ;  /* 0xffffffd000a02947 */ /* 0x000fec000383ffff */
.L_x_4586:
        /* <DEDUP_REMOVED lines=20> */
.L_x_4591:
        /* <DEDUP_REMOVED lines=721> */
.L_x_4590:
[----:B------:R-:W-:Y:S01]  /*8ed0*/  VIADD R12, R12, 0x1 ;  /* 0x000000010c0c7836 */ /* 0x000fe20000000000 */
[----:B------:R-:W-:Y:S02]  /*8ee0*/  SEL R6, R8, R31, !P3 ;  /* 0x0000001f08067207 */ /* 0x000fe40005800000 */
[----:B------:R-:W-:Y:S02]  /*8ef0*/  SEL R7, R9, R22, !P3 ;  /* 0x0000001609077207 */ /* 0x000fe40005800000 */
[----:B------:R-:W-:Y:S02]  /*8f00*/  SEL R4, R24, R21, !P3 ;  /* 0x0000001518047207 */ /* 0x000fe40005800000 */
[----:B------:R-:W-:Y:S01]  /*8f10*/  SEL R5, R26, R15, !P3 ;  /* 0x0000000f1a057207 */ /* 0x000fe20005800000 */
[----:B------:R-:W-:Y:S06]  /*8f20*/  @P2 BRA `(.L_x_4591) ;  /* 0xffffffd000a42947 */ /* 0x000fec000383ffff */
.L_x_4589:
        /* <DEDUP_REMOVED lines=19> */
.L_x_4594:
        /* <DEDUP_REMOVED lines=722> */
.L_x_4593:
[----:B------:R-:W-:Y:S01]  /*bd80*/  VIADD R12, R12, 0x1 ;  /* 0x000000010c0c7836 */ /* 0x000fe20000000000 */
[----:B------:R-:W-:Y:S02]  /*bd90*/  SEL R9, R6, R9, !P3 ;  /* 0x0000000906097207 */ /* 0x000fe40005800000 */
[----:B------:R-:W-:Y:S02]  /*bda0*/  SEL R8, R28, R31, !P3 ;  /* 0x0000001f1c087207 */ /* 0x000fe40005800000 */
[----:B------:R-:W-:Y:S02]  /*bdb0*/  SEL R2, R7, R16, !P3 ;  /* 0x0000001007027207 */ /* 0x000fe40005800000 */
[----:B------:R-:W-:Y:S01]  /*bdc0*/  SEL R3, R34, R17, !P3 ;  /* 0x0000001122037207 */ /* 0x000fe20005800000 */
[----:B------:R-:W-:Y:S06]  /*bdd0*/  @P2 BRA `(.L_x_4594) ;  /* 0xffffffd000a02947 */ /* 0x000fec000383ffff */
.L_x_4592:
        /* <DEDUP_REMOVED lines=20> */
.L_x_4597:
        /* <DEDUP_REMOVED lines=721> */
.L_x_4596:
[----:B------:R-:W-:Y:S01]  /*ec30*/  VIADD R12, R12, 0x1 ;  /* 0x000000010c0c7836 */ /* 0x000fe20000000000 */
[----:B------:R-:W-:Y:S02]  /*ec40*/  SEL R4, R8, R31, !P3 ;  /* 0x0000001f08047207 */ /* 0x000fe40005800000 */
[----:B------:R-:W-:Y:S02]  /*ec50*/  SEL R5, R9, R22, !P3 ;  /* 0x0000001609057207 */ /* 0x000fe40005800000 */
[----:B------:R-:W-:Y:S02]  /*ec60*/  SEL R6, R24, R21, !P3 ;  /* 0x0000001518067207 */ /* 0x000fe40005800000 */
[----:B------:R-:W-:Y:S01]  /*ec70*/  SEL R7, R26, R7, !P3 ;  /* 0x000000071a077207 */ /* 0x000fe20005800000 */
[----:B------:R-:W-:Y:S06]  /*ec80*/  @P2 BRA `(.L_x_4597) ;  /* 0xffffffd000a42947 */ /* 0x000fec000383ffff */
.L_x_4595:
        /* <DEDUP_REMOVED lines=18> */
.L_x_4600:
        /* <DEDUP_REMOVED lines=722> */
.L_x_4599:
[----:B------:R-:W-:Y:S01]  /*11ad0*/  VIADD R12, R12, 0x1 ;  /* 0x000000010c0c7836 */ /* 0x000fe20000000000 */
[----:B------:R-:W-:Y:S02]  /*11ae0*/  SEL R9, R6, R9, !P3 ;  /* 0x0000000906097207 */ /* 0x000fe40005800000 */
[----:B------:R-:W-:Y:S02]  /*11af0*/  SEL R8, R28, R31, !P3 ;  /* 0x0000001f1c087207 */ /* 0x000fe40005800000 */
[----:B------:R-:W-:Y:S02]  /*11b00*/  SEL R2, R7, R16, !P3 ;  /* 0x0000001007027207 */ /* 0x000fe40005800000 */
[----:B------:R-:W-:Y:S01]  /*11b10*/  SEL R3, R34, R17, !P3 ;  /* 0x0000001122037207 */ /* 0x000fe20005800000 */
[----:B------:R-:W-:Y:S06]  /*11b20*/  @P2 BRA `(.L_x_4600) ;  /* 0xffffffd000a02947 */ /* 0x000fec000383ffff */
.L_x_4598:
        /* <DEDUP_REMOVED lines=20> */
.L_x_4603:
        /* <DEDUP_REMOVED lines=721> */
.L_x_4602:
[----:B------:R-:W-:Y:S01]  /*14980*/  VIADD R12, R12, 0x1 ;  /* 0x000000010c0c7836 */ /* 0x000fe20000000000 */
[----:B------:R-:W-:Y:S02]  /*14990*/  SEL R6, R8, R31, !P3 ;  /* 0x0000001f08067207 */ /* 0x000fe40005800000 */
[----:B------:R-:W-:Y:S02]  /*149a0*/  SEL R7, R9, R22, !P3 ;  /* 0x0000001609077207 */ /* 0x000fe40005800000 */
[----:B------:R-:W-:Y:S02]  /*149b0*/  SEL R4, R24, R21, !P3 ;  /* 0x0000001518047207 */ /* 0x000fe40005800000 */
[----:B------:R-:W-:Y:S01]  /*149c0*/  SEL R5, R26, R15, !P3 ;  /* 0x0000000f1a057207 */ /* 0x000fe20005800000 */
[----:B------:R-:W-:Y:S06]  /*149d0*/  @P2 BRA `(.L_x_4603) ;  /* 0xffffffd000a42947 */ /* 0x000fec000383ffff */
.L_x_4601:
        /* <DEDUP_REMOVED lines=19> */
.L_x_4606:
        /* <DEDUP_REMOVED lines=722> */
.L_x_4605:
[----:B------:R-:W-:Y:S01]  /*17830*/  VIADD R12, R12, 0x1 ;  /* 0x000000010c0c7836 */ /* 0x000fe20000000000 */
[----:B------:R-:W-:Y:S02]  /*17840*/  SEL R9, R6, R9, !P3 ;  /* 0x0000000906097207 */ /* 0x000fe40005800000 */
[----:B------:R-:W-:Y:S02]  /*17850*/  SEL R8, R28, R31, !P3 ;  /* 0x0000001f1c087207 */ /* 0x000fe40005800000 */
[----:B------:R-:W-:Y:S02]  /*17860*/  SEL R2, R7, R16, !P3 ;  /* 0x0000001007027207 */ /* 0x000fe40005800000 */
[----:B------:R-:W-:Y:S01]  /*17870*/  SEL R3, R34, R17, !P3 ;  /* 0x0000001122037207 */ /* 0x000fe20005800000 */
[----:B------:R-:W-:Y:S06]  /*17880*/  @P2 BRA `(.L_x_4606) ;  /* 0xffffffd000a02947 */ /* 0x000fec000383ffff */
.L_x_4604:
        /* <DEDUP_REMOVED lines=20> */
.L_x_4609:
        /* <DEDUP_REMOVED lines=721> */
.L_x_4608:
[----:B------:R-:W-:Y:S01]  /*1a6e0*/  VIADD R12, R12, 0x1 ;  /* 0x000000010c0c7836 */ /* 0x000fe20000000000 */
[----:B------:R-:W-:Y:S02]  /*1a6f0*/  SEL R4, R8, R31, !P3 ;  /* 0x0000001f08047207 */ /* 0x000fe40005800000 */
[----:B------:R-:W-:Y:S02]  /*1a700*/  SEL R5, R9, R22, !P3 ;  /* 0x0000001609057207 */ /* 0x000fe40005800000 */
[----:B------:R-:W-:Y:S02]  /*1a710*/  SEL R6, R24, R21, !P3 ;  /* 0x0000001518067207 */ /* 0x000fe40005800000 */
[----:B------:R-:W-:Y:S01]  /*1a720*/  SEL R7, R26, R7, !P3 ;  /* 0x000000071a077207 */ /* 0x000fe20005800000 */
[----:B------:R-:W-:Y:S06]  /*1a730*/  @P2 BRA `(.L_x_4609) ;  /* 0xffffffd000a42947 */ /* 0x000fec000383ffff */
.L_x_4607:
        /* <DEDUP_REMOVED lines=18> */
.L_x_4612:
        /* <DEDUP_REMOVED lines=722> */
.L_x_4611:
[----:B------:R-:W-:Y:S01]  /*1d580*/  VIADD R12, R12, 0x1 ;  /* 0x000000010c0c7836 */ /* 0x000fe20000000000 */
[----:B------:R-:W-:Y:S02]  /*1d590*/  SEL R9, R6, R9, !P3 ;  /* 0x0000000906097207 */ /* 0x000fe40005800000 */
[----:B------:R-:W-:Y:S02]  /*1d5a0*/  SEL R8, R28, R31, !P3 ;  /* 0x0000001f1c087207 */ /* 0x000fe40005800000 */
[----:B------:R-:W-:Y:S02]  /*1d5b0*/  SEL R2, R7, R16, !P3 ;  /* 0x0000001007027207 */ /* 0x000fe40005800000 */
[----:B------:R-:W-:Y:S01]  /*1d5c0*/  SEL R3, R34, R17, !P3 ;  /* 0x0000001122037207 */ /* 0x000fe20005800000 */
[----:B------:R-:W-:Y:S06]  /*1d5d0*/  @P2 BRA `(.L_x_4612) ;  /* 0xffffffd000a02947 */ /* 0x000fec000383ffff */
.L_x_4610:
        /* <DEDUP_REMOVED lines=20> */
.L_x_4615:
        /* <DEDUP_REMOVED lines=721> */
.L_x_4614:
[----:B------:R-:W-:Y:S01]  /*20430*/  VIADD R12, R12, 0x1 ;  /* 0x000000010c0c7836 */ /* 0x000fe20000000000 */
[----:B------:R-:W-:Y:S02]  /*20440*/  SEL R6, R8, R31, !P3 ;  /* 0x0000001f08067207 */ /* 0x000fe40005800000 */
[----:B------:R-:W-:Y:S02]  /*20450*/  SEL R7, R9, R22, !P3 ;  /* 0x0000001609077207 */ /* 0x000fe40005800000 */
[----:B------:R-:W-:Y:S02]  /*20460*/  SEL R4, R24, R21, !P3 ;  /* 0x0000001518047207 */ /* 0x000fe40005800000 */
[----:B------:R-:W-:Y:S01]  /*20470*/  SEL R5, R26, R15, !P3 ;  /* 0x0000000f1a057207 */ /* 0x000fe20005800000 */
[----:B------:R-:W-:Y:S06]  /*20480*/  @P2 BRA `(.L_x_4615) ;  /* 0xffffffd000a42947 */ /* 0x000fec000383ffff */
.L_x_4613:
        /* <DEDUP_REMOVED lines=19> */
.L_x_4618:
        /* <DEDUP_REMOVED lines=722> */
.L_x_4617:
[----:B------:R-:W-:Y:S01]  /*232e0*/  VIADD R12, R12, 0x1 ;  /* 0x000000010c0c7836 */ /* 0x000fe20000000000 */
[----:B------:R-:W-:Y:S02]  /*232f0*/  SEL R9, R6, R9, !P3 ;  /* 0x0000000906097207 */ /* 0x000fe40005800000 */
[----:B------:R-:W-:Y:S02]  /*23300*/  SEL R8, R28, R31, !P3 ;  /* 0x0000001f1c087207 */ /* 0x000fe40005800000 */
[----:B------:R-:W-:Y:S02]  /*23310*/  SEL R2, R7, R16, !P3 ;  /* 0x0000001007027207 */ /* 0x000fe40005800000 */
[----:B------:R-:W-:Y:S01]  /*23320*/  SEL R3, R34, R17, !P3 ;  /* 0x0000001122037207 */ /* 0x000fe20005800000 */
[----:B------:R-:W-:Y:S06]  /*23330*/  @P2 BRA `(.L_x_4618) ;  /* 0xffffffd000a02947 */ /* 0x000fec000383ffff */
.L_x_4616:
[----:B0-----:R-:W0:Y:S01]  /*23340*/  S2UR UR5, SR_CgaCtaId ;  /* 0x00000000000579c3 */ /* 0x001e220000008800 */
[----:B------:R-:W-:Y:S02]  /*23350*/  UMOV UR4, 0x400 ;  /* 0x0000040000047882 */ /* 0x000fe40000000000 */
[----:B0-----:R-:W-:-:S09]  /*23360*/  ULEA UR4, UR5, UR4, 0x18 ;  /* 0x0000000405047291 */ /* 0x001fd2000f8ec0ff */
[----:B------:R2:W-:Y:S04]  /*23370*/  STS.64 [UR4+0xc1a0], R2 ;  /* 0x00c1a002ff007988 */ /* 0x0005e80008000a04 */
[----:B------:R2:W-:Y:S04]  /*23380*/  STS [UR4+0xc19c], R9 ;  /* 0x00c19c09ff007988 */ /* 0x0005e80008000804 */
[----:B------:R2:W-:Y:S04]  /*23390*/  STS [UR4+0xc1a8], R8 ;  /* 0x00c1a808ff007988 */ /* 0x0005e80008000804 */
[----:B------:R2:W-:Y:S02]  /*233a0*/  STS.U8 [UR4+0xc1ac], R15 ;  /* 0x00c1ac0fff007988 */ /* 0x0005e40008000004 */
.L_x_4582:
[----:B-1----:R-:W-:Y:S05]  /*233b0*/  BSYNC.RECONVERGENT B0 ;  /* 0x0000000000007941 */ /* 0x002fea0003800200 */
.L_x_4581:
        /* <DEDUP_REMOVED lines=332> */
.L_x_4696:
        /* <DEDUP_REMOVED lines=41> */
.L_x_4625:
        /* <DEDUP_REMOVED lines=728> */
.L_x_4624:
[----:B------:R-:W-:Y:S05]  /*27890*/  BSYNC.RECONVERGENT B3 ;  /* 0x0000000000037941 */ /* 0x000fea0003800200 */
.L_x_4623:
        /* <DEDUP_REMOVED lines=14> */
.L_x_4622:
        /* <DEDUP_REMOVED lines=15> */
.L_x_4621:
[----:B------:R-:W-:Y:S05]  /*27a70*/  BSYNC.RECONVERGENT B1 ;  /* 0x0000000000017941 */ /* 0x000fea0003800200 */
.L_x_4620:
        /* <DEDUP_REMOVED lines=28> */
.L_x_4631:
        /* <DEDUP_REMOVED lines=730> */
.L_x_4630:
[----:B------:R-:W-:Y:S05]  /*2a9e0*/  BSYNC.RECONVERGENT B3 ;  /* 0x0000000000037941 */ /* 0x000fea0003800200 */
.L_x_4629:
        /* <DEDUP_REMOVED lines=10> */
.L_x_4628:
        /* <DEDUP_REMOVED lines=14> */
.L_x_4627:
[----:B------:R-:W-:Y:S05]  /*2ab70*/  BSYNC.RECONVERGENT B1 ;  /* 0x0000000000017941 */ /* 0x000fea0003800200 */
.L_x_4626:
        /* <DEDUP_REMOVED lines=27> */
.L_x_4637:
        /* <DEDUP_REMOVED lines=732> */
.L_x_4636:
[----:B------:R-:W-:Y:S05]  /*2daf0*/  BSYNC.RECONVERGENT B3 ;  /* 0x0000000000037941 */ /* 0x000fea0003800200 */
.L_x_4635:
        /* <DEDUP_REMOVED lines=10> */
.L_x_4634:
        /* <DEDUP_REMOVED lines=14> */
.L_x_4633:
[----:B------:R-:W-:Y:S05]  /*2dc80*/  BSYNC.RECONVERGENT B1 ;  /* 0x0000000000017941 */ /* 0x000fea0003800200 */
.L_x_4632:
        /* <DEDUP_REMOVED lines=27> */
.L_x_4643:
        /* <DEDUP_REMOVED lines=732> */
.L_x_4642:
[----:B------:R-:W-:Y:S05]  /*30c00*/  BSYNC.RECONVERGENT B3 ;  /* 0x0000000000037941 */ /* 0x000fea0003800200 */
.L_x_4641:
        /* <DEDUP_REMOVED lines=10> */
.L_x_4640:
        /* <DEDUP_REMOVED lines=14> */
.L_x_4639:
[----:B------:R-:W-:Y:S05]  /*30d90*/  BSYNC.RECONVERGENT B1 ;  /* 0x0000000000017941 */ /* 0x000fea0003800200 */
.L_x_4638:
        /* <DEDUP_REMOVED lines=26> */
.L_x_4649:
        /* <DEDUP_REMOVED lines=732> */
.L_x_4648:
[----:B------:R-:W-:Y:S05]  /*33d00*/  BSYNC.RECONVERGENT B3 ;  /* 0x0000000000037941 */ /* 0x000fea0003800200 */
.L_x_4647:
        /* <DEDUP_REMOVED lines=10> */
.L_x_4646:
        /* <DEDUP_REMOVED lines=14> */
.L_x_4645:
[----:B------:R-:W-:Y:S05]  /*33e90*/  BSYNC.RECONVERGENT B1 ;  /* 0x0000000000017941 */ /* 0x000fea0003800200 */
.L_x_4644:
        /* <DEDUP_REMOVED lines=28> */
.L_x_4655:
        /* <DEDUP_REMOVED lines=732> */
.L_x_4654:
[----:B------:R-:W-:Y:S05]  /*36e20*/  BSYNC.RECONVERGENT B3 ;  /* 0x0000000000037941 */ /* 0x000fea0003800200 */
.L_x_4653:
        /* <DEDUP_REMOVED lines=10> */
.L_x_4652:
        /* <DEDUP_REMOVED lines=14> */
.L_x_4651:
[----:B------:R-:W-:Y:S05]  /*36fb0*/  BSYNC.RECONVERGENT B1 ;  /* 0x0000000000017941 */ /* 0x000fea0003800200 */
.L_x_4650:
        /* <DEDUP_REMOVED lines=27> */
.L_x_4661:
        /* <DEDUP_REMOVED lines=732> */
.L_x_4660:
[----:B------:R-:W-:Y:S05]  /*39f30*/  BSYNC.RECONVERGENT B3 ;  /* 0x0000000000037941 */ /* 0x000fea0003800200 */
.L_x_4659:
        /* <DEDUP_REMOVED lines=10> */
.L_x_4658:
        /* <DEDUP_REMOVED lines=14> */
.L_x_4657:
[----:B------:R-:W-:Y:S05]  /*3a0c0*/  BSYNC.RECONVERGENT B1 ;  /* 0x0000000000017941 */ /* 0x000fea0003800200 */
.L_x_4656:
        /* <DEDUP_REMOVED lines=27> */
.L_x_4667:
        /* <DEDUP_REMOVED lines=732> */
.L_x_4666:
[----:B------:R-:W-:Y:S05]  /*3d040*/  BSYNC.RECONVERGENT B3 ;  /* 0x0000000000037941 */ /* 0x000fea0003800200 */
.L_x_4665:
        /* <DEDUP_REMOVED lines=10> */
.L_x_4664:
        /* <DEDUP_REMOVED lines=14> */
.L_x_4663:
[----:B------:R-:W-:Y:S05]  /*3d1d0*/  BSYNC.RECONVERGENT B1 ;  /* 0x0000000000017941 */ /* 0x000fea0003800200 */
.L_x_4662:
        /* <DEDUP_REMOVED lines=26> */
.L_x_4673:
        /* <DEDUP_REMOVED lines=732> */
.L_x_4672:
[----:B------:R-:W-:Y:S05]  /*40140*/  BSYNC.RECONVERGENT B3 ;  /* 0x0000000000037941 */ /* 0x000fea0003800200 */
.L_x_4671:
        /* <DEDUP_REMOVED lines=10> */
.L_x_4670:
        /* <DEDUP_REMOVED lines=14> */
.L_x_4669:
[----:B------:R-:W-:Y:S05]  /*402d0*/  BSYNC.RECONVERGENT B1 ;  /* 0x0000000000017941 */ /* 0x000fea0003800200 */
.L_x_4668:
        /* <DEDUP_REMOVED lines=28> */
.L_x_4679:
        /* <DEDUP_REMOVED lines=732> */
.L_x_4678:
[----:B------:R-:W-:Y:S05]  /*43260*/  BSYNC.RECONVERGENT B3 ;  /* 0x0000000000037941 */ /* 0x000fea0003800200 */
.L_x_4677:
        /* <DEDUP_REMOVED lines=10> */
.L_x_4676:
        /* <DEDUP_REMOVED lines=14> */
.L_x_4675:
[----:B------:R-:W-:Y:S05]  /*433f0*/  BSYNC.RECONVERGENT B1 ;  /* 0x0000000000017941 */ /* 0x000fea0003800200 */
.L_x_4674:
        /* <DEDUP_REMOVED lines=27> */
.L_x_4685:
        /* <DEDUP_REMOVED lines=732> */
.L_x_4684:
[----:B------:R-:W-:Y:S05]  /*46370*/  BSYNC.RECONVERGENT B3 ;  /* 0x0000000000037941 */ /* 0x000fea0003800200 */
.L_x_4683:
        /* <DEDUP_REMOVED lines=10> */
.L_x_4682:
        /* <DEDUP_REMOVED lines=14> */
.L_x_4681:
[----:B------:R-:W-:Y:S05]  /*46500*/  BSYNC.RECONVERGENT B1 ;  /* 0x0000000000017941 */ /* 0x000fea0003800200 */
.L_x_4680:
        /* <DEDUP_REMOVED lines=27> */
.L_x_4691:
        /* <DEDUP_REMOVED lines=732> */
.L_x_4690:
[----:B------:R-:W-:Y:S05]  /*49480*/  BSYNC.RECONVERGENT B3 ;  /* 0x0000000000037941 */ /* 0x000fea0003800200 */
.L_x_4689:
        /* <DEDUP_REMOVED lines=10> */
.L_x_4688:
        /* <DEDUP_REMOVED lines=14> */
.L_x_4687:
[----:B------:R-:W-:Y:S05]  /*49610*/  BSYNC.RECONVERGENT B1 ;  /* 0x0000000000017941 */ /* 0x000fea0003800200 */
.L_x_4686:
        /* <DEDUP_REMOVED lines=10> */
.L_x_4695:
        /* <DEDUP_REMOVED lines=1318> */
.L_x_4951:
        /* <DEDUP_REMOVED lines=99> */
.L_x_4693:
[----:B------:R-:W-:Y:S05]  /*4ef50*/  BSYNC B1 ;  /* 0x0000000000017941 */ /* 0x000fea0003800000 */
.L_x_4692:
[----:B-----5:R-:W-:-:S05]  /*4ef60*/  VIADD R0, R0, 0x20 ;  /* 0x0000002000007836 */ /* 0x020fca0000000000 */
[----:B------:R-:W-:-:S13]  /*4ef70*/  ISETP.GE.U32.AND P0, PT, R0, 0x100, PT ;  /* 0x000001000000780c */ /* 0x000fda0003f06070 */
[----:B------:R-:W-:Y:S05]  /*4ef80*/  @!P0 BRA `(.L_x_4696) ;  /* 0xfffffd58003c8947 */ /* 0x000fea000383ffff */
[----:B------:R-:W-:Y:S05]  /*4ef90*/  BSYNC B0 ;  /* 0x0000000000007941 */ /* 0x000fea0003800000 */
.L_x_4619:
        /* <DEDUP_REMOVED lines=18> */
.L_x_4698:
[----:B------:R-:W-:Y:S05]  /*4f0c0*/  BSYNC.RECONVERGENT B0 ;  /* 0x0000000000007941 */ /* 0x000fea0003800200 */
.L_x_4697:
        /* <DEDUP_REMOVED lines=46> */
.L_x_4700:
[----:B------:R-:W-:Y:S05]  /*4f3b0*/  BSYNC.RECONVERGENT B0 ;  /* 0x0000000000007941 */ /* 0x000fea0003800200 */
.L_x_4699:
        /* <DEDUP_REMOVED lines=12> */
.L_x_4702:
[----:B------:R-:W-:Y:S05]  /*4f480*/  BSYNC.RECONVERGENT B0 ;  /* 0x0000000000007941 */ /* 0x000fea0003800200 */
.L_x_4701:
        /* <DEDUP_REMOVED lines=12> */
.L_x_4704:
[----:B------:R-:W-:Y:S05]  /*4f550*/  BSYNC.RECONVERGENT B0 ;  /* 0x0000000000007941 */ /* 0x000fea0003800200 */
.L_x_4703:
        /* <DEDUP_REMOVED lines=12> */
.L_x_4706:
[----:B------:R-:W-:Y:S05]  /*4f620*/  BSYNC.RECONVERGENT B0 ;  /* 0x0000000000007941 */ /* 0x000fea0003800200 */
.L_x_4705:
        /* <DEDUP_REMOVED lines=12> */
.L_x_4708:
[----:B------:R-:W-:Y:S05]  /*4f6f0*/  BSYNC.RECONVERGENT B0 ;  /* 0x0000000000007941 */ /* 0x000fea0003800200 */
.L_x_4707:
        /* <DEDUP_REMOVED lines=12> */
.L_x_4710:
[----:B------:R-:W-:Y:S05]  /*4f7c0*/  BSYNC.RECONVERGENT B0 ;  /* 0x0000000000007941 */ /* 0x000fea0003800200 */
.L_x_4709:
        /* <DEDUP_REMOVED lines=21> */
.L_x_4712:
[----:B------:R-:W-:Y:S05]  /*4f920*/  BSYNC.RECONVERGENT B0 ;  /* 0x0000000000007941 */ /* 0x000fea0003800200 */
.L_x_4711:
        /* <DEDUP_REMOVED lines=35> */
.L_x_4714:
[----:B------:R-:W-:Y:S05]  /*4fb60*/  BSYNC.RECONVERGENT B0 ;  /* 0x0000000000007941 */ /* 0x000fea0003800200 */
.L_x_4713:
        /* <DEDUP_REMOVED lines=15> */
.L_x_4716:
[----:B------:R-:W-:Y:S05]  /*4fc60*/  BSYNC.RECONVERGENT B0 ;  /* 0x0000000000007941 */ /* 0x000fea0003800200 */
.L_x_4715:
        /* <DEDUP_REMOVED lines=18> */
.L_x_4718:
[----:B------:R-:W-:Y:S05]  /*4fd90*/  BSYNC.RECONVERGENT B0 ;  /* 0x0000000000007941 */ /* 0x000fea0003800200 */
.L_x_4717:
        /* <DEDUP_REMOVED lines=18> */
.L_x_4720:
[----:B------:R-:W-:Y:S05]  /*4fec0*/  BSYNC.RECONVERGENT B0 ;  /* 0x0000000000007941 */ /* 0x000fea0003800200 */
.L_x_4719:
        /* <DEDUP_REMOVED lines=18> */
.L_x_4722:
[----:B------:R-:W-:Y:S05]  /*4fff0*/  BSYNC.RECONVERGENT B0 ;  /* 0x0000000000007941 */ /* 0x000fea0003800200 */
.L_x_4721:
        /* <DEDUP_REMOVED lines=18> */
.L_x_4724:
[----:B------:R-:W-:Y:S05]  /*50120*/  BSYNC.RECONVERGENT B0 ;  /* 0x0000000000007941 */ /* 0x000fea0003800200 */
.L_x_4723:
        /* <DEDUP_REMOVED lines=18> */
.L_x_4726:
[----:B------:R-:W-:Y:S05]  /*50250*/  BSYNC.RECONVERGENT B0 ;  /* 0x0000000000007941 */ /* 0x000fea0003800200 */
.L_x_4725:
        /* <DEDUP_REMOVED lines=24> */
.L_x_4728:
[----:B------:R-:W-:Y:S05]  /*503e0*/  BSYNC.RECONVERGENT B0 ;  /* 0x0000000000007941 */ /* 0x000fea0003800200 */
.L_x_4727:
        /* <DEDUP_REMOVED lines=20> */
.L_x_4730:
[----:B------:R-:W-:Y:S05]  /*50530*/  BSYNC.RECONVERGENT B0 ;  /* 0x0000000000007941 */ /* 0x000fea0003800200 */
.L_x_4729:
        /* <DEDUP_REMOVED lines=18> */
.L_x_4732:
[----:B------:R-:W-:Y:S05]  /*50660*/  BSYNC.RECONVERGENT B0 ;  /* 0x0000000000007941 */ /* 0x000fea0003800200 */
.L_x_4731:
        /* <DEDUP_REMOVED lines=18> */
.L_x_4734:
[----:B------:R-:W-:Y:S05]  /*50790*/  BSYNC.RECONVERGENT B0 ;  /* 0x0000000000007941 */ /* 0x000fea0003800200 */
.L_x_4733:
        /* <DEDUP_REMOVED lines=18> */
.L_x_4736:
[----:B------:R-:W-:Y:S05]  /*508c0*/  BSYNC.RECONVERGENT B0 ;  /* 0x0000000000007941 */ /* 0x000fea0003800200 */
.L_x_4735:
        /* <DEDUP_REMOVED lines=18> */
.L_x_4738:
[----:B------:R-:W-:Y:S05]  /*509f0*/  BSYNC.RECONVERGENT B0 ;  /* 0x0000000000007941 */ /* 0x000fea0003800200 */
.L_x_4737:
        /* <DEDUP_REMOVED lines=18> */
.L_x_4740:
[----:B------:R-:W-:Y:S05]  /*50b20*/  BSYNC.RECONVERGENT B0 ;  /* 0x0000000000007941 */ /* 0x000fea0003800200 */
.L_x_4739:
        /* <DEDUP_REMOVED lines=19> */
.L_x_4742:
[----:B------:R-:W-:Y:S05]  /*50c60*/  BSYNC.RECONVERGENT B0 ;  /* 0x0000000000007941 */ /* 0x000fea0003800200 */
.L_x_4741:
        /* <DEDUP_REMOVED lines=24> */
.L_x_4744:
[----:B------:R-:W-:Y:S05]  /*50df0*/  BSYNC.RECONVERGENT B0 ;  /* 0x0000000000007941 */ /* 0x000fea0003800200 */
.L_x_4743:
        /* <DEDUP_REMOVED lines=20> */
.L_x_4746:
[----:B------:R-:W-:Y:S05]  /*50f40*/  BSYNC.RECONVERGENT B0 ;  /* 0x0000000000007941 */ /* 0x000fea0003800200 */
.L_x_4745:
        /* <DEDUP_REMOVED lines=18> */
.L_x_4748:
[----:B------:R-:W-:Y:S05]  /*51070*/  BSYNC.RECONVERGENT B0 ;  /* 0x0000000000007941 */ /* 0x000fea0003800200 */
.L_x_4747:
        /* <DEDUP_REMOVED lines=18> */
.L_x_4750:
[----:B------:R-:W-:Y:S05]  /*511a0*/  BSYNC.RECONVERGENT B0 ;  /* 0x0000000000007941 */ /* 0x000fea0003800200 */
.L_x_4749:
        /* <DEDUP_REMOVED lines=18> */
.L_x_4752:
[----:B------:R-:W-:Y:S05]  /*512d0*/  BSYNC.RECONVERGENT B0 ;  /* 0x0000000000007941 */ /* 0x000fea0003800200 */
.L_x_4751:
        /* <DEDUP_REMOVED lines=18> */
.L_x_4754:
[----:B------:R-:W-:Y:S05]  /*51400*/  BSYNC.RECONVERGENT B0 ;  /* 0x0000000000007941 */ /* 0x000fea0003800200 */
.L_x_4753:
        /* <DEDUP_REMOVED lines=18> */
.L_x_4756:
[----:B------:R-:W-:Y:S05]  /*51530*/  BSYNC.RECONVERGENT B0 ;  /* 0x0000000000007941 */ /* 0x000fea0003800200 */
.L_x_4755:
        /* <DEDUP_REMOVED lines=19> */
.L_x_4758:
[----:B------:R-:W-:Y:S05]  /*51670*/  BSYNC.RECONVERGENT B0 ;  /* 0x0000000000007941 */ /* 0x000fea0003800200 */
.L_x_4757:
        /* <DEDUP_REMOVED lines=24> */
.L_x_4760:
[----:B------:R-:W-:Y:S05]  /*51800*/  BSYNC.RECONVERGENT B0 ;  /* 0x0000000000007941 */ /* 0x000fea0003800200 */
.L_x_4759:
        /* <DEDUP_REMOVED lines=20> */
.L_x_4762:
[----:B------:R-:W-:Y:S05]  /*51950*/  BSYNC.RECONVERGENT B0 ;  /* 0x0000000000007941 */ /* 0x000fea0003800200 */
.L_x_4761:
        /* <DEDUP_REMOVED lines=18> */
.L_x_4764:
[----:B------:R-:W-:Y:S05]  /*51a80*/  BSYNC.RECONVERGENT B0 ;  /* 0x0000000000007941 */ /* 0x000fea0003800200 */
.L_x_4763:
        /* <DEDUP_REMOVED lines=18> */
.L_x_4766:
[----:B------:R-:W-:Y:S05]  /*51bb0*/  BSYNC.RECONVERGENT B0 ;  /* 0x0000000000007941 */ /* 0x000fea0003800200 */
.L_x_4765:
        /* <DEDUP_REMOVED lines=18> */
.L_x_4768:
[----:B------:R-:W-:Y:S05]  /*51ce0*/  BSYNC.RECONVERGENT B0 ;  /* 0x0000000000007941 */ /* 0x000fea0003800200 */
.L_x_4767:
        /* <DEDUP_REMOVED lines=18> */
.L_x_4770:
[----:B------:R-:W-:Y:S05]  /*51e10*/  BSYNC.RECONVERGENT B0 ;  /* 0x0000000000007941 */ /* 0x000fea0003800200 */
.L_x_4769:
        /* <DEDUP_REMOVED lines=18> */
.L_x_4772:
[----:B------:R-:W-:Y:S05]  /*51f40*/  BSYNC.RECONVERGENT B0 ;  /* 0x0000000000007941 */ /* 0x000fea0003800200 */
.L_x_4771:
        /* <DEDUP_REMOVED lines=20> */
.L_x_4774:
[----:B------:R-:W-:Y:S05]  /*52090*/  BSYNC.RECONVERGENT B0 ;  /* 0x0000000000007941 */ /* 0x000fea0003800200 */
.L_x_4773:
        /* <DEDUP_REMOVED lines=23> */
.L_x_4776:
[----:B------:R-:W-:Y:S05]  /*52210*/  BSYNC.RECONVERGENT B0 ;  /* 0x0000000000007941 */ /* 0x000fea0003800200 */
.L_x_4775:
        /* <DEDUP_REMOVED lines=14> */
.L_x_4778:
[----:B------:R-:W-:Y:S05]  /*52300*/  BSYNC.RECONVERGENT B0 ;  /* 0x0000000000007941 */ /* 0x000fea0003800200 */
.L_x_4777:
        /* <DEDUP_REMOVED lines=12> */
.L_x_4780:
[----:B------:R-:W-:Y:S05]  /*523d0*/  BSYNC.RECONVERGENT B0 ;  /* 0x0000000000007941 */ /* 0x000fea0003800200 */
.L_x_4779:
        /* <DEDUP_REMOVED lines=12> */
.L_x_4782:
[----:B------:R-:W-:Y:S05]  /*524a0*/  BSYNC.RECONVERGENT B0 ;  /* 0x0000000000007941 */ /* 0x000fea0003800200 */
.L_x_4781:
        /* <DEDUP_REMOVED lines=12> */
.L_x_4784:
[----:B------:R-:W-:Y:S05]  /*52570*/  BSYNC.RECONVERGENT B0 ;  /* 0x0000000000007941 */ /* 0x000fea0003800200 */
.L_x_4783:
        /* <DEDUP_REMOVED lines=12> */
.L_x_4786:
[----:B------:R-:W-:Y:S05]  /*52640*/  BSYNC.RECONVERGENT B0 ;  /* 0x0000000000007941 */ /* 0x000fea0003800200 */
.L_x_4785:
        /* <DEDUP_REMOVED lines=12> */
.L_x_4788:
[----:B------:R-:W-:Y:S05]  /*52710*/  BSYNC.RECONVERGENT B0 ;  /* 0x0000000000007941 */ /* 0x000fea0003800200 */
.L_x_4787:
        /* <DEDUP_REMOVED lines=13> */
.L_x_4790:
[----:B------:R-:W-:Y:S05]  /*527f0*/  BSYNC.RECONVERGENT B0 ;  /* 0x0000000000007941 */ /* 0x000fea0003800200 */
.L_x_4789:
        /* <DEDUP_REMOVED lines=16> */
.L_x_4792:
[----:B------:R-:W-:Y:S05]  /*52900*/  BSYNC.RECONVERGENT B0 ;  /* 0x0000000000007941 */ /* 0x000fea0003800200 */
.L_x_4791:
        /* <DEDUP_REMOVED lines=13> */
.L_x_4794:
[----:B------:R-:W-:Y:S05]  /*529e0*/  BSYNC.RECONVERGENT B0 ;  /* 0x0000000000007941 */ /* 0x000fea0003800200 */
.L_x_4793:
        /* <DEDUP_REMOVED lines=12> */
.L_x_4796:
[----:B------:R-:W-:Y:S05]  /*52ab0*/  BSYNC.RECONVERGENT B0 ;  /* 0x0000000000007941 */ /* 0x000fea0003800200 */
.L_x_4795:
        /* <DEDUP_REMOVED lines=10> */
.L_x_4798:
[----:B------:R-:W-:Y:S05]  /*52b60*/  BSYNC.RECONVERGENT B0 ;  /* 0x0000000000007941 */ /* 0x000fea0003800200 */
.L_x_4797:
        /* <DEDUP_REMOVED lines=9> */
.L_x_4800:
[----:B------:R-:W-:Y:S05]  /*52c00*/  BSYNC.RECONVERGENT B0 ;  /* 0x0000000000007941 */ /* 0x000fea0003800200 */
.L_x_4799:
        /* <DEDUP_REMOVED lines=8> */
.L_x_4802:
[----:B------:R-:W-:Y:S05]  /*52c90*/  BSYNC.RECONVERGENT B0 ;  /* 0x0000000000007941 */ /* 0x000fea0003800200 */
.L_x_4801:
        /* <DEDUP_REMOVED lines=8> */
.L_x_4804:
[----:B------:R-:W-:Y:S05]  /*52d20*/  BSYNC.RECONVERGENT B0 ;  /* 0x0000000000007941 */ /* 0x000fea0003800200 */
.L_x_4803:
        /* <DEDUP_REMOVED lines=9> */
.L_x_4806:
[----:B------:R-:W-:Y:S05]  /*52dc0*/  BSYNC.RECONVERGENT B0 ;  /* 0x0000000000007941 */ /* 0x000fea0003800200 */
.L_x_4805:
        /* <DEDUP_REMOVED lines=15> */
.L_x_4808:
[----:B------:R-:W-:Y:S05]  /*52ec0*/  BSYNC.RECONVERGENT B0 ;  /* 0x0000000000007941 */ /* 0x000fea0003800200 */
.L_x_4807:
        /* <DEDUP_REMOVED lines=10> */
.L_x_4810:
[----:B------:R-:W-:Y:S05]  /*52f70*/  BSYNC.RECONVERGENT B0 ;  /* 0x0000000000007941 */ /* 0x000fea0003800200 */
.L_x_4809:
        /* <DEDUP_REMOVED lines=8> */
.L_x_4812:
[----:B------:R-:W-:Y:S05]  /*53000*/  BSYNC.RECONVERGENT B0 ;  /* 0x0000000000007941 */ /* 0x000fea0003800200 */
.L_x_4811:
        /* <DEDUP_REMOVED lines=8> */
.L_x_4814:
[----:B------:R-:W-:Y:S05]  /*53090*/  BSYNC.RECONVERGENT B0 ;  /* 0x0000000000007941 */ /* 0x000fea0003800200 */
.L_x_4813:
        /* <DEDUP_REMOVED lines=8> */
.L_x_4816:
[----:B------:R-:W-:Y:S05]  /*53120*/  BSYNC.RECONVERGENT B0 ;  /* 0x0000000000007941 */ /* 0x000fea0003800200 */
.L_x_4815:
        /* <DEDUP_REMOVED lines=8> */
.L_x_4818:
[----:B------:R-:W-:Y:S05]  /*531b0*/  BSYNC.RECONVERGENT B0 ;  /* 0x0000000000007941 */ /* 0x000fea0003800200 */
.L_x_4817:
        /* <DEDUP_REMOVED lines=8> */
.L_x_4820:
[----:B------:R-:W-:Y:S05]  /*53240*/  BSYNC.RECONVERGENT B0 ;  /* 0x0000000000007941 */ /* 0x000fea0003800200 */
.L_x_4819:
        /* <DEDUP_REMOVED lines=9> */
.L_x_4822:
[----:B------:R-:W-:Y:S05]  /*532e0*/  BSYNC.RECONVERGENT B0 ;  /* 0x0000000000007941 */ /* 0x000fea0003800200 */
.L_x_4821:
        /* <DEDUP_REMOVED lines=15> */
.L_x_4824:
[----:B------:R-:W-:Y:S05]  /*533e0*/  BSYNC.RECONVERGENT B0 ;  /* 0x0000000000007941 */ /* 0x000fea0003800200 */
.L_x_4823:
        /* <DEDUP_REMOVED lines=10> */
.L_x_4826:
[----:B------:R-:W-:Y:S05]  /*53490*/  BSYNC.RECONVERGENT B0 ;  /* 0x0000000000007941 */ /* 0x000fea0003800200 */
.L_x_4825:
        /* <DEDUP_REMOVED lines=8> */
.L_x_4828:
[----:B------:R-:W-:Y:S05]  /*53520*/  BSYNC.RECONVERGENT B0 ;  /* 0x0000000000007941 */ /* 0x000fea0003800200 */
.L_x_4827:
        /* <DEDUP_REMOVED lines=8> */
.L_x_4830:
[----:B------:R-:W-:Y:S05]  /*535b0*/  BSYNC.RECONVERGENT B0 ;  /* 0x0000000000007941 */ /* 0x000fea0003800200 */
.L_x_4829:
        /* <DEDUP_REMOVED lines=8> */
.L_x_4832:
[----:B------:R-:W-:Y:S05]  /*53640*/  BSYNC.RECONVERGENT B0 ;  /* 0x0000000000007941 */ /* 0x000fea0003800200 */
.L_x_4831:
        /* <DEDUP_REMOVED lines=8> */
.L_x_4834:
[----:B------:R-:W-:Y:S05]  /*536d0*/  BSYNC.RECONVERGENT B0 ;  /* 0x0000000000007941 */ /* 0x000fea0003800200 */
.L_x_4833:
        /* <DEDUP_REMOVED lines=8> */
.L_x_4836:
[----:B------:R-:W-:Y:S05]  /*53760*/  BSYNC.RECONVERGENT B0 ;  /* 0x0000000000007941 */ /* 0x000fea0003800200 */
.L_x_4835:
        /* <DEDUP_REMOVED lines=9> */
.L_x_4838:
[----:B------:R-:W-:Y:S05]  /*53800*/  BSYNC.RECONVERGENT B0 ;  /* 0x0000000000007941 */ /* 0x000fea0003800200 */
.L_x_4837:
        /* <DEDUP_REMOVED lines=15> */
.L_x_4840:
[----:B------:R-:W-:Y:S05]  /*53900*/  BSYNC.RECONVERGENT B0 ;  /* 0x0000000000007941 */ /* 0x000fea0003800200 */
.L_x_4839:
        /* <DEDUP_REMOVED lines=10> */
.L_x_4842:
[----:B------:R-:W-:Y:S05]  /*539b0*/  BSYNC.RECONVERGENT B0 ;  /* 0x0000000000007941 */ /* 0x000fea0003800200 */
.L_x_4841:
        /* <DEDUP_REMOVED lines=8> */
.L_x_4844:
[----:B------:R-:W-:Y:S05]  /*53a40*/  BSYNC.RECONVERGENT B0 ;  /* 0x0000000000007941 */ /* 0x000fea0003800200 */
.L_x_4843:
        /* <DEDUP_REMOVED lines=8> */
.L_x_4846:
[----:B------:R-:W-:Y:S05]  /*53ad0*/  BSYNC.RECONVERGENT B0 ;  /* 0x0000000000007941 */ /* 0x000fea0003800200 */
.L_x_4845:
        /* <DEDUP_REMOVED lines=8> */
.L_x_4848:
[----:B------:R-:W-:Y:S05]  /*53b60*/  BSYNC.RECONVERGENT B0 ;  /* 0x0000000000007941 */ /* 0x000fea0003800200 */
.L_x_4847:
        /* <DEDUP_REMOVED lines=8> */
.L_x_4850:
[----:B------:R-:W-:Y:S05]  /*53bf0*/  BSYNC.RECONVERGENT B0 ;  /* 0x0000000000007941 */ /* 0x000fea0003800200 */
.L_x_4849:
        /* <DEDUP_REMOVED lines=8> */
.L_x_4852:
[----:B------:R-:W-:Y:S05]  /*53c80*/  BSYNC.RECONVERGENT B0 ;  /* 0x0000000000007941 */ /* 0x000fea0003800200 */
.L_x_4851:
        /* <DEDUP_REMOVED lines=9> */
.L_x_4854:
[----:B------:R-:W-:Y:S05]  /*53d20*/  BSYNC.RECONVERGENT B0 ;  /* 0x0000000000007941 */ /* 0x000fea0003800200 */
.L_x_4853:
        /* <DEDUP_REMOVED lines=15> */
.L_x_4856:
[----:B------:R-:W-:Y:S05]  /*53e20*/  BSYNC.RECONVERGENT B0 ;  /* 0x0000000000007941 */ /* 0x000fea0003800200 */
.L_x_4855:
        /* <DEDUP_REMOVED lines=13> */
.L_x_4858:
[----:B------:R-:W-:Y:S05]  /*53f00*/  BSYNC.RECONVERGENT B0 ;  /* 0x0000000000007941 */ /* 0x000fea0003800200 */
.L_x_4857:
        /* <DEDUP_REMOVED lines=12> */
.L_x_4860:
[----:B------:R-:W-:Y:S05]  /*53fd0*/  BSYNC.RECONVERGENT B0 ;  /* 0x0000000000007941 */ /* 0x000fea0003800200 */
.L_x_4859:
        /* <DEDUP_REMOVED lines=13> */
.L_x_4862:
[----:B------:R-:W-:Y:S05]  /*540b0*/  BSYNC.RECONVERGENT B0 ;  /* 0x0000000000007941 */ /* 0x000fea0003800200 */
.L_x_4861:
        /* <DEDUP_REMOVED lines=12> */
.L_x_4864:
[----:B------:R-:W-:Y:S05]  /*54180*/  BSYNC.RECONVERGENT B0 ;  /* 0x0000000000007941 */ /* 0x000fea0003800200 */
.L_x_4863:
        /* <DEDUP_REMOVED lines=12> */
.L_x_4866:
[----:B------:R-:W-:Y:S05]  /*54250*/  BSYNC.RECONVERGENT B0 ;  /* 0x0000000000007941 */ /* 0x000fea0003800200 */
.L_x_4865:
        /* <DEDUP_REMOVED lines=12> */
.L_x_4868:
[----:B------:R-:W-:Y:S05]  /*54320*/  BSYNC.RECONVERGENT B0 ;  /* 0x0000000000007941 */ /* 0x000fea0003800200 */
.L_x_4867:
        /* <DEDUP_REMOVED lines=13> */
.L_x_4870:
[----:B------:R-:W-:Y:S05]  /*54400*/  BSYNC.RECONVERGENT B0 ;  /* 0x0000000000007941 */ /* 0x000fea0003800200 */
.L_x_4869:
        /* <DEDUP_REMOVED lines=13> */
.L_x_4872:
[----:B------:R-:W-:Y:S05]  /*544e0*/  BSYNC.RECONVERGENT B0 ;  /* 0x0000000000007941 */ /* 0x000fea0003800200 */
.L_x_4871:
        /* <DEDUP_REMOVED lines=8> */
.L_x_4874:
[----:B------:R-:W-:Y:S05]  /*54570*/  BSYNC.RECONVERGENT B0 ;  /* 0x0000000000007941 */ /* 0x000fea0003800200 */
.L_x_4873:
[----:B------:R-:W-:Y:S01]  /*54580*/  ISETP.NE.AND P6, PT, R9, RZ, PT ;  /* 0x000000ff0900720c */ /* 0x000fe20003fc5270 */
[----:B------:R-:W-:-:S12]  /*54590*/  BSSY.RECONVERGENT B0, `(.L_x_4875) ;  /* 0x0000006000007945 */ /* 0x000fd80003800200 */
[----:B------:R-:W-:Y:S05]  /*545a0*/  @!P6 BRA `(.L_x_4876) ;  /* 0x000000000010e947 */ /* 0x000fea0003800000 */
[----:B------:R0:W-:Y:S04]  /*545b0*/  ATOMS.XOR RZ, [R3+0xb200], R35 ;  /* 0x00b2002303ff738c */ /* 0x0001e80003800000 */
[----:B------:R0:W-:Y:S04]  /*545c0*/  ATOMS.XOR RZ, [R3+0xb204], R34 ;  /* 0x00b2042203ff738c */ /* 0x0001e80003800000 */
[----:B------:R0:W-:Y:S04]  /*545d0*/  ATOMS.XOR RZ, [R3+0xb208], R33 ;  /* 0x00b2082103ff738c */ /* 0x0001e80003800000 */
[----:B------:R0:W-:Y:S02]  /*545e0*/  ATOMS.XOR RZ, [R3+0xb20c], R32 ;  /* 0x00b20c2003ff738c */ /* 0x0001e40003800000 */
.L_x_4876:
[----:B------:R-:W-:Y:S05]  /*545f0*/  BSYNC.RECONVERGENT B0 ;  /* 0x0000000000007941 */ /* 0x000fea0003800200 */
.L_x_4875:
[----:B------:R-:W-:Y:S04]  /*54600*/  BSSY.RECONVERGENT B0, `(.L_x_4877) ;  /* 0x0000006000007945 */ /* 0x000fe80003800200 */
[----:B------:R-:W-:Y:S05]  /*54610*/  @!P0 BRA `(.L_x_4878) ;  /* 0x0000000000108947 */ /* 0x000fea0003800000 */
[----:B------:R0:W-:Y:S04]  /*54620*/  ATOMS.XOR RZ, [R3+0xb400], R31 ;  /* 0x00b4001f03ff738c */ /* 0x0001e80003800000 */
[----:B------:R0:W-:Y:S04]  /*54630*/  ATOMS.XOR RZ, [R3+0xb404], R30 ;  /* 0x00b4041e03ff738c */ /* 0x0001e80003800000 */
[----:B------:R0:W-:Y:S04]  /*54640*/  ATOMS.XOR RZ, [R3+0xb408], R29 ;  /* 0x00b4081d03ff738c */ /* 0x0001e80003800000 */
[----:B------:R0:W-:Y:S02]  /*54650*/  ATOMS.XOR RZ, [R3+0xb40c], R28 ;  /* 0x00b40c1c03ff738c */ /* 0x0001e40003800000 */
.L_x_4878:
[----:B------:R-:W-:Y:S05]  /*54660*/  BSYNC.RECONVERGENT B0 ;  /* 0x0000000000007941 */ /* 0x000fea0003800200 */
.L_x_4877:
[----:B------:R-:W-:Y:S04]  /*54670*/  BSSY.RECONVERGENT B0, `(.L_x_4879) ;  /* 0x0000006000007945 */ /* 0x000fe80003800200 */
[----:B------:R-:W-:Y:S05]  /*54680*/  @!P1 BRA `(.L_x_4880) ;  /* 0x0000000000109947 */ /* 0x000fea0003800000 */
[----:B------:R0:W-:Y:S04]  /*54690*/  ATOMS.XOR RZ, [R3+0xb600], R27 ;  /* 0x00b6001b03ff738c */ /* 0x0001e80003800000 */
[----:B------:R0:W-:Y:S04]  /*546a0*/  ATOMS.XOR RZ, [R3+0xb604], R26 ;  /* 0x00b6041a03ff738c */ /* 0x0001e80003800000 */
[----:B------:R0:W-:Y:S04]  /*546b0*/  ATOMS.XOR RZ, [R3+0xb608], R25 ;  /* 0x00b6081903ff738c */ /* 0x0001e80003800000 */
[----:B------:R0:W-:Y:S02]  /*546c0*/  ATOMS.XOR RZ, [R3+0xb60c], R24 ;  /* 0x00b60c1803ff738c */ /* 0x0001e40003800000 */
.L_x_4880:
[----:B------:R-:W-:Y:S05]  /*546d0*/  BSYNC.RECONVERGENT B0 ;  /* 0x0000000000007941 */ /* 0x000fea0003800200 */
.L_x_4879:
[----:B------:R-:W-:Y:S04]  /*546e0*/  BSSY.RECONVERGENT B0, `(.L_x_4881) ;  /* 0x0000006000007945 */ /* 0x000fe80003800200 */
[----:B------:R-:W-:Y:S05]  /*546f0*/  @!P2 BRA `(.L_x_4882) ;  /* 0x000000000010a947 */ /* 0x000fea0003800000 */
[----:B------:R0:W-:Y:S04]  /*54700*/  ATOMS.XOR RZ, [R3+0xb800], R23 ;  /* 0x00b8001703ff738c */ /* 0x0001e80003800000 */
[----:B------:R0:W-:Y:S04]  /*54710*/  ATOMS.XOR RZ, [R3+0xb804], R22 ;  /* 0x00b8041603ff738c */ /* 0x0001e80003800000 */
[----:B------:R0:W-:Y:S04]  /*54720*/  ATOMS.XOR RZ, [R3+0xb808], R21 ;  /* 0x00b8081503ff738c */ /* 0x0001e80003800000 */
[----:B------:R0:W-:Y:S02]  /*54730*/  ATOMS.XOR RZ, [R3+0xb80c], R20 ;  /* 0x00b80c1403ff738c */ /* 0x0001e40003800000 */
.L_x_4882:
[----:B------:R-:W-:Y:S05]  /*54740*/  BSYNC.RECONVERGENT B0 ;  /* 0x0000000000007941 */ /* 0x000fea0003800200 */
.L_x_4881:
[----:B------:R-:W-:Y:S04]  /*54750*/  BSSY.RECONVERGENT B0, `(.L_x_4883) ;  /* 0x0000006000007945 */ /* 0x000fe80003800200 */
[----:B------:R-:W-:Y:S05]  /*54760*/  @!P3 BRA `(.L_x_4884) ;  /* 0x000000000010b947 */ /* 0x000fea0003800000 */
[----:B------:R0:W-:Y:S04]  /*54770*/  ATOMS.XOR RZ, [R3+0xba00], R19 ;  /* 0x00ba001303ff738c */ /* 0x0001e80003800000 */
[----:B------:R0:W-:Y:S04]  /*54780*/  ATOMS.XOR RZ, [R3+0xba04], R18 ;  /* 0x00ba041203ff738c */ /* 0x0001e80003800000 */
[----:B------:R0:W-:Y:S04]  /*54790*/  ATOMS.XOR RZ, [R3+0xba08], R17 ;  /* 0x00ba081103ff738c */ /* 0x0001e80003800000 */
[----:B------:R0:W-:Y:S02]  /*547a0*/  ATOMS.XOR RZ, [R3+0xba0c], R16 ;  /* 0x00ba0c1003ff738c */ /* 0x0001e40003800000 */
.L_x_4884:
[----:B------:R-:W-:Y:S05]  /*547b0*/  BSYNC.RECONVERGENT B0 ;  /* 0x0000000000007941 */ /* 0x000fea0003800200 */
.L_x_4883:
[----:B------:R-:W-:Y:S04]  /*547c0*/  BSSY.RECONVERGENT B0, `(.L_x_4885) ;  /* 0x0000006000007945 */ /* 0x000fe80003800200 */
[----:B------:R-:W-:Y:S05]  /*547d0*/  @!P4 BRA `(.L_x_4886) ;  /* 0x000000000010c947 */ /* 0x000fea0003800000 */
[----:B------:R0:W-:Y:S04]  /*547e0*/  ATOMS.XOR RZ, [R3+0xbc00], R15 ;  /* 0x00bc000f03ff738c */ /* 0x0001e80003800000 */
[----:B------:R0:W-:Y:S04]  /*547f0*/  ATOMS.XOR RZ, [R3+0xbc04], R14 ;  /* 0x00bc040e03ff738c */ /* 0x0001e80003800000 */
[----:B------:R0:W-:Y:S04]  /*54800*/  ATOMS.XOR RZ, [R3+0xbc08], R13 ;  /* 0x00bc080d03ff738c */ /* 0x0001e80003800000 */
[----:B------:R0:W-:Y:S02]  /*54810*/  ATOMS.XOR RZ, [R3+0xbc0c], R12 ;  /* 0x00bc0c0c03ff738c */ /* 0x0001e40003800000 */
.L_x_4886:
[----:B------:R-:W-:Y:S05]  /*54820*/  BSYNC.RECONVERGENT B0 ;  /* 0x0000000000007941 */ /* 0x000fea0003800200 */
.L_x_4885:
[----:B------:R-:W-:Y:S05]  /*54830*/  @!P5 BRA `(.L_x_4887) ;  /* 0x000000000010d947 */ /* 0x000fea0003800000 */
[----:B------:R0:W-:Y:S04]  /*54840*/  ATOMS.XOR RZ, [R3+0xbe00], R11 ;  /* 0x00be000b03ff738c */ /* 0x0001e80003800000 */
[----:B------:R0:W-:Y:S04]  /*54850*/  ATOMS.XOR RZ, [R3+0xbe04], R10 ;  /* 0x00be040a03ff738c */ /* 0x0001e80003800000 */
[----:B------:R0:W-:Y:S04]  /*54860*/  ATOMS.XOR RZ, [R3+0xbe08], R7 ;  /* 0x00be080703ff738c */ /* 0x0001e80003800000 */
[----:B------:R0:W-:Y:S02]  /*54870*/  ATOMS.XOR RZ, [R3+0xbe0c], R6 ;  /* 0x00be0c0603ff738c */ /* 0x0001e40003800000 */
.L_x_4887:
        /* <DEDUP_REMOVED lines=9> */
.L_x_4892:
        /* <DEDUP_REMOVED lines=14> */
.L_x_4891:
[----:B------:R-:W-:Y:S05]  /*549f0*/  BSYNC.RECONVERGENT B1 ;  /* 0x0000000000017941 */ /* 0x000fea0003800200 */
.L_x_4890:
[----:B------:R-:W-:Y:S01]  /*54a00*/  IMAD.IADD R0, R2, 0x1, R0 ;  /* 0x0000000102007824 */ /* 0x000fe200078e0200 */
[----:B------:R-:W-:Y:S06]  /*54a10*/  @P1 BRA `(.L_x_4892) ;  /* 0xfffffffc00bc1947 */ /* 0x000fec000383ffff */
.L_x_4889:
[----:B------:R-:W-:Y:S05]  /*54a20*/  BSYNC.RECONVERGENT B0 ;  /* 0x0000000000007941 */ /* 0x000fea0003800200 */
.L_x_4888:
        /* <DEDUP_REMOVED lines=9> */
.L_x_4901:
        /* <DEDUP_REMOVED lines=22> */
.L_x_4894:
[----:B------:R-:W-:Y:S05]  /*54c20*/  BSYNC.RECONVERGENT B0 ;  /* 0x0000000000007941 */ /* 0x000fea0003800200 */
.L_x_4893:
[----:B------:R-:W-:Y:S04]  /*54c30*/  BSSY.RECONVERGENT B0, `(.L_x_4895) ;  /* 0x0000007000007945 */ /* 0x000fe80003800200 */
[----:B------:R-:W-:Y:S05]  /*54c40*/  @!P1 BRA `(.L_x_4896) ;  /* 0x0000000000149947 */ /* 0x000fea0003800000 */
[----:B01----:R-:W-:-:S05]  /*54c50*/  IMAD.WIDE.U32 R4, R11, 0x10, R6 ;  /* 0x000000100b047825 */ /* 0x003fca00078e0006 */
[----:B------:R2:W-:Y:S04]  /*54c60*/  REDG.E.XOR.STRONG.GPU desc[UR6][R4.64], R24 ;  /* 0x000000180400798e */ /* 0x0005e8000f92e106 */
[----:B------:R2:W-:Y:S04]  /*54c70*/  REDG.E.XOR.STRONG.GPU desc[UR6][R4.64+0x4], R25 ;  /* 0x000004190400798e */ /* 0x0005e8000f92e106 */
[----:B------:R2:W-:Y:S04]  /*54c80*/  REDG.E.XOR.STRONG.GPU desc[UR6][R4.64+0x8], R26 ;  /* 0x0000081a0400798e */ /* 0x0005e8000f92e106 */
[----:B------:R2:W-:Y:S02]  /*54c90*/  REDG.E.XOR.STRONG.GPU desc[UR6][R4.64+0xc], R27 ;  /* 0x00000c1b0400798e */ /* 0x0005e4000f92e106 */
.L_x_4896:
[----:B------:R-:W-:Y:S05]  /*54ca0*/  BSYNC.RECONVERGENT B0 ;  /* 0x0000000000007941 */ /* 0x000fea0003800200 */
.L_x_4895:
[----:B------:R-:W-:Y:S04]  /*54cb0*/  BSSY.RECONVERGENT B0, `(.L_x_4897) ;  /* 0x0000007000007945 */ /* 0x000fe80003800200 */
[----:B------:R-:W-:Y:S05]  /*54cc0*/  @!P2 BRA `(.L_x_4898) ;  /* 0x000000000014a947 */ /* 0x000fea0003800000 */
[----:B012---:R-:W-:-:S05]  /*54cd0*/  IMAD.WIDE.U32 R4, R3, 0x10, R6 ;  /* 0x0000001003047825 */ /* 0x007fca00078e0006 */
[----:B------:R3:W-:Y:S04]  /*54ce0*/  REDG.E.XOR.STRONG.GPU desc[UR6][R4.64], R28 ;  /* 0x0000001c0400798e */ /* 0x0007e8000f92e106 */
[----:B------:R3:W-:Y:S04]  /*54cf0*/  REDG.E.XOR.STRONG.GPU desc[UR6][R4.64+0x4], R29 ;  /* 0x0000041d0400798e */ /* 0x0007e8000f92e106 */
[----:B------:R3:W-:Y:S04]  /*54d00*/  REDG.E.XOR.STRONG.GPU desc[UR6][R4.64+0x8], R30 ;  /* 0x0000081e0400798e */ /* 0x0007e8000f92e106 */
[----:B------:R3:W-:Y:S02]  /*54d10*/  REDG.E.XOR.STRONG.GPU desc[UR6][R4.64+0xc], R31 ;  /* 0x00000c1f0400798e */ /* 0x0007e4000f92e106 */
.L_x_4898:
[----:B------:R-:W-:Y:S05]  /*54d20*/  BSYNC.RECONVERGENT B0 ;  /* 0x0000000000007941 */ /* 0x000fea0003800200 */
.L_x_4897:
        /* <DEDUP_REMOVED lines=8> */
.L_x_4900:
[----:B------:R-:W-:Y:S05]  /*54db0*/  BSYNC.RECONVERGENT B0 ;  /* 0x0000000000007941 */ /* 0x000fea0003800200 */
.L_x_4899:
        /* <DEDUP_REMOVED lines=8> */
.L_x_4694:
        /* <DEDUP_REMOVED lines=15> */
.L_x_4903:
[----:B------:R-:W-:Y:S05]  /*54f30*/  BSYNC B2 ;  /* 0x0000000000027941 */ /* 0x000fea0003800000 */
.L_x_4902:
        /* <DEDUP_REMOVED lines=38> */
.L_x_4904:
        /* <DEDUP_REMOVED lines=26> */
.L_x_4905:
        /* <DEDUP_REMOVED lines=24> */
.L_x_4906:
        /* <DEDUP_REMOVED lines=32> */
.L_x_4907:
        /* <DEDUP_REMOVED lines=19> */
.L_x_4908:
        /* <DEDUP_REMOVED lines=14> */
.L_x_4909:
        /* <DEDUP_REMOVED lines=13> */
.L_x_4910:
[----:B------:R-:W-:Y:S02]  /*559a0*/  IMAD.MOV.U32 R8, RZ, RZ, R156 ;  /* 0x000000ffff087224 */ /* 0x000fe400078e009c */
[----:B------:R-:W-:Y:S02]  /*559b0*/  IMAD.MOV.U32 R95, RZ, RZ, R9 ;  /* 0x000000ffff5f7224 */ /* 0x000fe400078e0009 */
[----:B------:R-:W-:-:S07]  /*559c0*/  IMAD.MOV.U32 R9, RZ, RZ, 0x1f ;  /* 0x0000001fff097424 */ /* 0x000fce00078e00ff */
[----:B------:R-:W-:Y:S05]  /*559d0*/  WARPSYNC.COLLECTIVE R10, `(.L_x_4911) ;  /* 0x000000000a087348 */ /* 0x000fea0003c00000 */
[----:B------:R0:W1:Y:S02]  /*559e0*/  SHFL.IDX P0, R9, R8, R252, R9 ;  /* 0x000000fc08097389 */ /* 0x0000640000000009 */
[----:B01----:R-:W-:Y:S05]  /*559f0*/  ENDCOLLECTIVE ;  /* 0x000000000000791b */ /* 0x003fea0003800000 */
.L_x_4911:
        /* <DEDUP_REMOVED lines=33> */
.L_x_4912:
        /* <DEDUP_REMOVED lines=27> */
.L_x_4913:
        /* <DEDUP_REMOVED lines=28> */
.L_x_4914:
        /* <DEDUP_REMOVED lines=31> */
.L_x_4915:
        /* <DEDUP_REMOVED lines=30> */
.L_x_4916:
        /* <DEDUP_REMOVED lines=32> */
.L_x_4917:
        /* <DEDUP_REMOVED lines=32> */
.L_x_4918:
        /* <DEDUP_REMOVED lines=31> */
.L_x_4919:
        /* <DEDUP_REMOVED lines=33> */
.L_x_4920:
        /* <DEDUP_REMOVED lines=32> */
.L_x_4921:
        /* <DEDUP_REMOVED lines=31> */
.L_x_4922:
        /* <DEDUP_REMOVED lines=33> */
.L_x_4923:
        /* <DEDUP_REMOVED lines=31> */
.L_x_4924:
        /* <DEDUP_REMOVED lines=32> */
.L_x_4925:
        /* <DEDUP_REMOVED lines=32> */
.L_x_4926:
        /* <DEDUP_REMOVED lines=30> */
.L_x_4927:
        /* <DEDUP_REMOVED lines=35> */
.L_x_4928:
        /* <DEDUP_REMOVED lines=28> */
.L_x_4929:
        /* <DEDUP_REMOVED lines=27> */
.L_x_4930:
        /* <DEDUP_REMOVED lines=16> */
.L_x_4931:
[----:B------:R-:W-:Y:S02]  /*57fc0*/  IMAD.MOV.U32 R8, RZ, RZ, R92 ;  /* 0x000000ffff087224 */ /* 0x000fe400078e005c */
[----:B------:R-:W-:Y:S02]  /*57fd0*/  IMAD.MOV.U32 R125, RZ, RZ, R9 ;  /* 0x000000ffff7d7224 */ /* 0x000fe400078e0009 */
[----:B------:R-:W-:-:S03]  /*57fe0*/  IMAD.MOV.U32 R9, RZ, RZ, 0x1f ;  /* 0x0000001fff097424 */ /* 0x000fc600078e00ff */
[----:B------:R-:W-:-:S07]  /*57ff0*/  LOP3.LUT R114, R113, R76, R125, 0x78, !PT ;  /* 0x0000004c71727212 */ /* 0x000fce00078e787d */
[----:B------:R-:W-:Y:S05]  /*58000*/  WARPSYNC.COLLECTIVE R10, `(.L_x_4932) ;  /* 0x000000000a087348 */ /* 0x000fea0003c00000 */
[----:B------:R0:W1:Y:S02]  /*58010*/  SHFL.IDX P0, R9, R8, R252, R9 ;  /* 0x000000fc08097389 */ /* 0x0000640000000009 */
[----:B01----:R-:W-:Y:S05]  /*58020*/  ENDCOLLECTIVE ;  /* 0x000000000000791b */ /* 0x003fea0003800000 */
.L_x_4932:
        /* <DEDUP_REMOVED lines=27> */
.L_x_4933:
        /* <DEDUP_REMOVED lines=17> */
.L_x_4934:
        /* <DEDUP_REMOVED lines=14> */
.L_x_4935:
        /* <DEDUP_REMOVED lines=14> */
.L_x_4936:
        /* <DEDUP_REMOVED lines=14> */
.L_x_4937:
        /* <DEDUP_REMOVED lines=14> */
.L_x_4938:
        /* <DEDUP_REMOVED lines=14> */
.L_x_4939:
        /* <DEDUP_REMOVED lines=14> */
.L_x_4940:
        /* <DEDUP_REMOVED lines=14> */
.L_x_4941:
        /* <DEDUP_REMOVED lines=14> */
.L_x_4942:
        /* <DEDUP_REMOVED lines=14> */
.L_x_4943:
        /* <DEDUP_REMOVED lines=14> */
.L_x_4944:
        /* <DEDUP_REMOVED lines=14> */
.L_x_4945:
        /* <DEDUP_REMOVED lines=14> */
.L_x_4946:
        /* <DEDUP_REMOVED lines=449> */
.L_x_4947:
[----:B------:R-:W-:Y:S02]  /*5a980*/  IMAD.MOV.U32 R8, RZ, RZ, R80 ;  /* 0x000000ffff087224 */ /* 0x000fe400078e0050 */
[----:B------:R-:W-:Y:S02]  /*5a990*/  IMAD.MOV.U32 R83, RZ, RZ, R9 ;  /* 0x000000ffff537224 */ /* 0x000fe400078e0009 */
[----:B------:R-:W-:-:S07]  /*5a9a0*/  IMAD.MOV.U32 R9, RZ, RZ, 0x1f ;  /* 0x0000001fff097424 */ /* 0x000fce00078e00ff */
[----:B------:R-:W-:Y:S05]  /*5a9b0*/  WARPSYNC.COLLECTIVE R10, `(.L_x_4948) ;  /* 0x000000000a087348 */ /* 0x000fea0003c00000 */
[----:B------:R0:W1:Y:S02]  /*5a9c0*/  SHFL.IDX P0, R9, R8, R252, R9 ;  /* 0x000000fc08097389 */ /* 0x0000640000000009 */
[----:B01----:R-:W-:Y:S05]  /*5a9d0*/  ENDCOLLECTIVE ;  /* 0x000000000000791b */ /* 0x003fea0003800000 */
.L_x_4948:
[----:B------:R-:W-:Y:S02]  /*5a9e0*/  IMAD.MOV.U32 R8, RZ, RZ, R81 ;  /* 0x000000ffff087224 */ /* 0x000fe400078e0051 */
[----:B------:R-:W-:Y:S02]  /*5a9f0*/  IMAD.MOV.U32 R84, RZ, RZ, R9 ;  /* 0x000000ffff547224 */ /* 0x000fe400078e0009 */
[----:B------:R-:W-:-:S07]  /*5aa00*/  IMAD.MOV.U32 R9, RZ, RZ, 0x1f ;  /* 0x0000001fff097424 */ /* 0x000fce00078e00ff */
[----:B------:R-:W-:Y:S05]  /*5aa10*/  WARPSYNC.COLLECTIVE R10, `(.L_x_4949) ;  /* 0x000000000a087348 */ /* 0x000fea0003c00000 */
[----:B------:R0:W1:Y:S02]  /*5aa20*/  SHFL.IDX P0, R9, R8, R252, R9 ;  /* 0x000000fc08097389 */ /* 0x0000640000000009 */
[----:B01----:R-:W-:Y:S05]  /*5aa30*/  ENDCOLLECTIVE ;  /* 0x000000000000791b */ /* 0x003fea0003800000 */
.L_x_4949:
[----:B------:R-:W-:Y:S02]  /*5aa40*/  IMAD.MOV.U32 R8, RZ, RZ, R82 ;  /* 0x000000ffff087224 */ /* 0x000fe400078e0052 */
[----:B------:R-:W-:Y:S02]  /*5aa50*/  IMAD.MOV.U32 R95, RZ, RZ, R9 ;  /* 0x000000ffff5f7224 */ /* 0x000fe400078e0009 */
[----:B------:R-:W-:-:S07]  /*5aa60*/  IMAD.MOV.U32 R9, RZ, RZ, 0x1f ;  /* 0x0000001fff097424 */ /* 0x000fce00078e00ff */
[----:B------:R-:W-:Y:S05]  /*5aa70*/  WARPSYNC.COLLECTIVE R10, `(.L_x_4950) ;  /* 0x000000000a087348 */ /* 0x000fea0003c00000 */
[----:B------:R0:W1:Y:S02]  /*5aa80*/  SHFL.IDX P0, R9, R8, R252, R9 ;  /* 0x000000fc08097389 */ /* 0x0000640000000009 */
[----:B01----:R-:W-:Y:S05]  /*5aa90*/  ENDCOLLECTIVE ;  /* 0x000000000000791b */ /* 0x003fea0003800000 */
.L_x_4950:
[----:B------:R-:W-:Y:S01]  /*5aaa0*/  IMAD.MOV.U32 R8, RZ, RZ, R9 ;  /* 0x000000ffff087224 */ /* 0x000fe200078e0009 */
[----:B------:R-:W-:Y:S06]  /*5aab0*/  BRA `(.L_x_4951) ;  /* 0xffffff3c00987947 */ /* 0x000fec000383ffff */
        .weak           $__internal_5_$__cuda_sm20_div_u16
        .type           $__internal_5_$__cuda_sm20_div_u16,@function
        .size           $__internal_5_$__cuda_sm20_div_u16,(.L_x_5279 - $__internal_5_$__cuda_sm20_div_u16)
$__internal_5_$__cuda_sm20_div_u16:
        /* <DEDUP_REMOVED lines=19> */
[----:B0-----:R-:W-:Y:S05]  /*5abf0*/  RET.REL.NODEC R2 `(fused_batch_pir_kernel_4) ;  /* 0xfffffa5402007950 */ /* 0x001fea0003c3ffff */
.L_x_4952:
        /* <DEDUP_REMOVED lines=16> */
.L_x_5279:


//--------------------- .text.fused_batch_pir_kernel_2 --------------------------
	.section	.text.fused_batch_pir_kernel_2,"ax",@progbits
	.align	128
        .global         fused_batch_pir_kernel_2
        .type           fused_batch_pir_kernel_2,@function
        .size           fused_batch_pir_kernel_2,(.L_x_5288 - fused_batch_pir_kernel_2)
        .other          fused_batch_pir_kernel_2,@"STO_CUDA_ENTRY STV_DEFAULT"
fused_batch_pir_kernel_2:
.text.fused_batch_pir_kernel_2:
        /* <DEDUP_REMOVED lines=42> */
.L_x_4955:
[----:B------:R-:W-:Y:S02]  /*02a0*/  IMAD R4, R2, 0x10, R5 ;  /* 0x0000001002047824 */ /* 0x000fe400078e0205 */
[----:B------:R-:W-:Y:S02]  /*02b0*/  VIADD R3, R3, 0x1 ;  /* 0x0000000103037836 */ /* 0x000fe40000000000 */
[----:B------:R-:W-:Y:S01]  /*02c0*/  IMAD.IADD R2, R8, 0x1, R2 ;  /* 0x0000000108027824 */ /* 0x000fe200078e0202 */
[----:B------:R0:W-:Y:S02]  /*02d0*/  STS.128 [R4], RZ ;  /* 0x000000ff04007388 */ /* 0x0001e40000000c00 */
[----:B------:R-:W-:-:S13]  /*02e0*/  ISETP.NE.AND P0, PT, R3, R0, PT ;  /* 0x000000000300720c */ /* 0x000fda0003f05270 */
[----:B0-----:R-:W-:Y:S05]  /*02f0*/  @P0 BRA `(.L_x_4955) ;  /* 0xfffffffc00e80947 */ /* 0x001fea000383ffff */
.L_x_4954:
[----:B------:R-:W-:Y:S05]  /*0300*/  BSYNC.RECONVERGENT B0 ;  /* 0x0000000000007941 */ /* 0x000fea0003800200 */
.L_x_4953:
[----:B------:R-:W-:Y:S04]  /*0310*/  BSSY.RECONVERGENT B0, `(.L_x_4956) ;  /* 0x0000010000007945 */ /* 0x000fe80003800200 */
[----:B------:R-:W-:Y:S05]  /*0320*/  @!P1 BRA `(.L_x_4957) ;  /* 0x0000000000389947 */ /* 0x000fea0003800000 */
[----:B------:R-:W0:Y:S01]  /*0330*/  S2R R3, SR_CgaCtaId ;  /* 0x0000000000037919 */ /* 0x000e220000008800 */
[----:B------:R-:W-:-:S04]  /*0340*/  MOV R0, 0x400 ;  /* 0x0000040000007802 */ /* 0x000fc80000000f00 */
[----:B0-----:R-:W-:-:S07]  /*0350*/  LEA R5, R3, R0, 0x18 ;  /* 0x0000000003057211 */ /* 0x001fce00078ec0ff */
.L_x_4958:
        /* <DEDUP_REMOVED lines=11> */
.L_x_4957:
[----:B------:R-:W-:Y:S05]  /*0410*/  BSYNC.RECONVERGENT B0 ;  /* 0x0000000000007941 */ /* 0x000fea0003800200 */
.L_x_4956:
        /* <DEDUP_REMOVED lines=20> */
.L_x_4963:
        /* <DEDUP_REMOVED lines=721> */
.L_x_4962:
[----:B------:R-:W-:Y:S01]  /*3270*/  VIADD R11, R11, 0x1 ;  /* 0x000000010b0b7836 */ /* 0x000fe20000000000 */
[----:B------:R-:W-:Y:S02]  /*3280*/  SEL R4, R8, R15, !P3 ;  /* 0x0000000f08047207 */ /* 0x000fe40005800000 */
[----:B------:R-:W-:Y:S02]  /*3290*/  SEL R5, R9, R24, !P3 ;  /* 0x0000001809057207 */ /* 0x000fe40005800000 */
[----:B------:R-:W-:Y:S02]  /*32a0*/  SEL R6, R27, R6, !P3 ;  /* 0x000000061b067207 */ /* 0x000fe40005800000 */
[----:B------:R-:W-:Y:S01]  /*32b0*/  SEL R7, R28, R7, !P3 ;  /* 0x000000071c077207 */ /* 0x000fe20005800000 */
[----:B------:R-:W-:Y:S06]  /*32c0*/  @P2 BRA `(.L_x_4963) ;  /* 0xffffffd000a42947 */ /* 0x000fec000383ffff */
.L_x_4961:
        /* <DEDUP_REMOVED lines=18> */
.L_x_4966:
        /* <DEDUP_REMOVED lines=722> */
.L_x_4965:
[----:B------:R-:W-:Y:S01]  /*6110*/  VIADD R11, R11, 0x1 ;  /* 0x000000010b0b7836 */ /* 0x000fe20000000000 */
[----:B------:R-:W-:Y:S02]  /*6120*/  SEL R9, R6, R9, !P3 ;  /* 0x0000000906097207 */ /* 0x000fe40005800000 */
[----:B------:R-:W-:Y:S02]  /*6130*/  SEL R0, R27, R0, !P3 ;  /* 0x000000001b007207 */ /* 0x000fe40005800000 */
[----:B------:R-:W-:Y:S02]  /*6140*/  SEL R2, R7, R16, !P3 ;  /* 0x0000001007027207 */ /* 0x000fe40005800000 */
[----:B------:R-:W-:Y:S01]  /*6150*/  SEL R3, R33, R18, !P3 ;  /* 0x0000001221037207 */ /* 0x000fe20005800000 */
[----:B------:R-:W-:Y:S06]  /*6160*/  @P2 BRA `(.L_x_4966) ;  /* 0xffffffd000a02947 */ /* 0x000fec000383ffff */
.L_x_4964:
        /* <DEDUP_REMOVED lines=21> */
.L_x_4969:
        /* <DEDUP_REMOVED lines=721> */
.L_x_4968:
[----:B------:R-:W-:Y:S01]  /*8fd0*/  VIADD R11, R11, 0x1 ;  /* 0x000000010b0b7836 */ /* 0x000fe20000000000 */
[----:B------:R-:W-:Y:S02]  /*8fe0*/  SEL R6, R8, R15, !P3 ;  /* 0x0000000f08067207 */ /* 0x000fe40005800000 */
[----:B------:R-:W-:Y:S02]  /*8ff0*/  SEL R7, R9, R24, !P3 ;  /* 0x0000001809077207 */ /* 0x000fe40005800000 */
[----:B------:R-:W-:Y:S02]  /*9000*/  SEL R4, R27, R14, !P3 ;  /* 0x0000000e1b047207 */ /* 0x000fe40005800000 */
[----:B------:R-:W-:Y:S01]  /*9010*/  SEL R5, R28, R17, !P3 ;  /* 0x000000111c057207 */ /* 0x000fe20005800000 */
[----:B------:R-:W-:Y:S06]  /*9020*/  @P2 BRA `(.L_x_4969) ;  /* 0xffffffd000a42947 */ /* 0x000fec000383ffff */
.L_x_4967:
        /* <DEDUP_REMOVED lines=19> */
.L_x_4972:
        /* <DEDUP_REMOVED lines=722> */
.L_x_4971:
[----:B------:R-:W-:Y:S01]  /*be80*/  VIADD R11, R11, 0x1 ;  /* 0x000000010b0b7836 */ /* 0x000fe20000000000 */
[----:B------:R-:W-:Y:S02]  /*be90*/  SEL R9, R6, R9, !P3 ;  /* 0x0000000906097207 */ /* 0x000fe40005800000 */
[----:B------:R-:W-:Y:S02]  /*bea0*/  SEL R0, R27, R0, !P3 ;  /* 0x000000001b007207 */ /* 0x000fe40005800000 */
[----:B------:R-:W-:Y:S02]  /*beb0*/  SEL R2, R7, R16, !P3 ;  /* 0x0000001007027207 */ /* 0x000fe40005800000 */
[----:B------:R-:W-:Y:S01]  /*bec0*/  SEL R3, R33, R18, !P3 ;  /* 0x0000001221037207 */ /* 0x000fe20005800000 */
[----:B------:R-:W-:Y:S06]  /*bed0*/  @P2 BRA `(.L_x_4972) ;  /* 0xffffffd000a02947 */ /* 0x000fec000383ffff */
.L_x_4970:
        /* <DEDUP_REMOVED lines=21> */
.L_x_4975:
        /* <DEDUP_REMOVED lines=721> */
.L_x_4974:
[----:B------:R-:W-:Y:S01]  /*ed40*/  VIADD R11, R11, 0x1 ;  /* 0x000000010b0b7836 */ /* 0x000fe20000000000 */
[----:B------:R-:W-:Y:S02]  /*ed50*/  SEL R4, R8, R15, !P3 ;  /* 0x0000000f08047207 */ /* 0x000fe40005800000 */
[----:B------:R-:W-:Y:S02]  /*ed60*/  SEL R5, R9, R24, !P3 ;  /* 0x0000001809057207 */ /* 0x000fe40005800000 */
[----:B------:R-:W-:Y:S02]  /*ed70*/  SEL R6, R27, R6, !P3 ;  /* 0x000000061b067207 */ /* 0x000fe40005800000 */
[----:B------:R-:W-:Y:S01]  /*ed80*/  SEL R7, R28, R7, !P3 ;  /* 0x000000071c077207 */ /* 0x000fe20005800000 */
[----:B------:R-:W-:Y:S06]  /*ed90*/  @P2 BRA `(.L_x_4975) ;  /* 0xffffffd000a42947 */ /* 0x000fec000383ffff */
.L_x_4973:
        /* <DEDUP_REMOVED lines=18> */
.L_x_4978:
        /* <DEDUP_REMOVED lines=722> */
.L_x_4977:
[----:B------:R-:W-:Y:S01]  /*11be0*/  VIADD R11, R11, 0x1 ;  /* 0x000000010b0b7836 */ /* 0x000fe20000000000 */
[----:B------:R-:W-:Y:S02]  /*11bf0*/  SEL R9, R6, R9, !P3 ;  /* 0x0000000906097207 */ /* 0x000fe40005800000 */
[----:B------:R-:W-:Y:S02]  /*11c00*/  SEL R0, R27, R0, !P3 ;  /* 0x000000001b007207 */ /* 0x000fe40005800000 */
[----:B------:R-:W-:Y:S02]  /*11c10*/  SEL R2, R7, R16, !P3 ;  /* 0x0000001007027207 */ /* 0x000fe40005800000 */
[----:B------:R-:W-:Y:S01]  /*11c20*/  SEL R3, R33, R18, !P3 ;  /* 0x0000001221037207 */ /* 0x000fe20005800000 */
[----:B------:R-:W-:Y:S06]  /*11c30*/  @P2 BRA `(.L_x_4978) ;  /* 0xffffffd000a02947 */ /* 0x000fec000383ffff */
.L_x_4976:
[----:B------:R-:W1:Y:S01]  /*11c40*/  S2UR UR5, SR_CgaCtaId ;  /* 0x00000000000579c3 */ /* 0x000e620000008800 */
[----:B------:R-:W-:Y:S02]  /*11c50*/  UMOV UR4, 0x400 ;  /* 0x0000040000047882 */ /* 0x000fe40000000000 */
[----:B-1----:R-:W-:-:S09]  /*11c60*/  ULEA UR4, UR5, UR4, 0x18 ;  /* 0x0000000405047291 */ /* 0x002fd2000f8ec0ff */
[----:B------:R2:W-:Y:S04]  /*11c70*/  STS.64 [UR4+0x60c8], R2 ;  /* 0x0060c802ff007988 */ /* 0x0005e80008000a04 */
[----:B------:R2:W-:Y:S04]  /*11c80*/  STS [UR4+0x60c4], R9 ;  /* 0x0060c409ff007988 */ /* 0x0005e80008000804 */
[----:B------:R2:W-:Y:S04]  /*11c90*/  STS [UR4+0x60d0], R0 ;  /* 0x0060d000ff007988 */ /* 0x0005e80008000804 */
[----:B------:R2:W-:Y:S02]  /*11ca0*/  STS.U8 [UR4+0x60d4], R14 ;  /* 0x0060d40eff007988 */ /* 0x0005e40008000004 */
.L_x_4960:
[----:B01----:R-:W-:Y:S05]  /*11cb0*/  BSYNC.RECONVERGENT B0 ;  /* 0x0000000000007941 */ /* 0x003fea0003800200 */
.L_x_4959:
        /* <DEDUP_REMOVED lines=107> */
.L_x_5020:
        /* <DEDUP_REMOVED lines=36> */
.L_x_4985:
        /* <DEDUP_REMOVED lines=721> */
.L_x_4984:
[----:B--2---:R-:W-:Y:S05]  /*152c0*/  BSYNC.RECONVERGENT B3 ;  /* 0x0000000000037941 */ /* 0x004fea0003800200 */
.L_x_4983:
        /* <DEDUP_REMOVED lines=10> */
.L_x_4982:
        /* <DEDUP_REMOVED lines=15> */
.L_x_4981:
[----:B--23--:R-:W-:Y:S05]  /*15460*/  BSYNC.RECONVERGENT B1 ;  /* 0x0000000000017941 */ /* 0x00cfea0003800200 */
.L_x_4980:
        /* <DEDUP_REMOVED lines=22> */
.L_x_4991:
        /* <DEDUP_REMOVED lines=718> */
.L_x_4990:
[----:B------:R-:W-:Y:S05]  /*182b0*/  BSYNC.RECONVERGENT B3 ;  /* 0x0000000000037941 */ /* 0x000fea0003800200 */
.L_x_4989:
        /* <DEDUP_REMOVED lines=8> */
.L_x_4988:
        /* <DEDUP_REMOVED lines=14> */
.L_x_4987:
[----:B------:R-:W-:Y:S05]  /*18420*/  BSYNC.RECONVERGENT B1 ;  /* 0x0000000000017941 */ /* 0x000fea0003800200 */
.L_x_4986:
        /* <DEDUP_REMOVED lines=21> */
.L_x_4997:
        /* <DEDUP_REMOVED lines=720> */
.L_x_4996:
[----:B------:R-:W-:Y:S05]  /*1b280*/  BSYNC.RECONVERGENT B3 ;  /* 0x0000000000037941 */ /* 0x000fea0003800200 */
.L_x_4995:
        /* <DEDUP_REMOVED lines=8> */
.L_x_4994:
        /* <DEDUP_REMOVED lines=14> */
.L_x_4993:
[----:B------:R-:W-:Y:S05]  /*1b3f0*/  BSYNC.RECONVERGENT B1 ;  /* 0x0000000000017941 */ /* 0x000fea0003800200 */
.L_x_4992:
        /* <DEDUP_REMOVED lines=20> */
.L_x_5003:
        /* <DEDUP_REMOVED lines=721> */
.L_x_5002:
[----:B------:R-:W-:Y:S05]  /*1e250*/  BSYNC.RECONVERGENT B3 ;  /* 0x0000000000037941 */ /* 0x000fea0003800200 */
.L_x_5001:
        /* <DEDUP_REMOVED lines=8> */
.L_x_5000:
        /* <DEDUP_REMOVED lines=14> */
.L_x_4999:
[----:B------:R-:W-:Y:S05]  /*1e3c0*/  BSYNC.RECONVERGENT B1 ;  /* 0x0000000000017941 */ /* 0x000fea0003800200 */
.L_x_4998:
        /* <DEDUP_REMOVED lines=25> */
.L_x_5009:
        /* <DEDUP_REMOVED lines=721> */
.L_x_5008:
[----:B------:R-:W-:Y:S05]  /*21270*/  BSYNC.RECONVERGENT B3 ;  /* 0x0000000000037941 */ /* 0x000fea0003800200 */
.L_x_5007:
        /* <DEDUP_REMOVED lines=8> */
.L_x_5006:
        /* <DEDUP_REMOVED lines=14> */
.L_x_5005:
[----:B------:R-:W-:Y:S05]  /*213e0*/  BSYNC.RECONVERGENT B1 ;  /* 0x0000000000017941 */ /* 0x000fea0003800200 */
.L_x_5004:
        /* <DEDUP_REMOVED lines=27> */
.L_x_5015:
        /* <DEDUP_REMOVED lines=721> */
.L_x_5014:
[----:B------:R-:W-:Y:S05]  /*242b0*/  BSYNC.RECONVERGENT B3 ;  /* 0x0000000000037941 */ /* 0x000fea0003800200 */
.L_x_5013:
        /* <DEDUP_REMOVED lines=8> */
.L_x_5012:
        /* <DEDUP_REMOVED lines=14> */
.L_x_5011:
[----:B------:R-:W-:Y:S05]  /*24420*/  BSYNC.RECONVERGENT B1 ;  /* 0x0000000000017941 */ /* 0x000fea0003800200 */
.L_x_5010:
        /* <DEDUP_REMOVED lines=10> */
.L_x_5019:
        /* <DEDUP_REMOVED lines=218> */
.L_x_5155:
        /* <DEDUP_REMOVED lines=45> */
.L_x_5017:
[----:B------:R-:W-:Y:S05]  /*25540*/  BSYNC B1 ;  /* 0x0000000000017941 */ /* 0x000fea0003800000 */
.L_x_5016:
[----:B------:R-:W2:Y:S02]  /*25550*/  LDL.LU R35, [R1+0x14] ;  /* 0x0000140001237983 */ /* 0x000ea40000300800 */
[----:B--2---:R-:W-:-:S05]  /*25560*/  VIADD R35, R35, 0x20 ;  /* 0x0000002023237836 */ /* 0x004fca0000000000 */
[----:B------:R0:W-:Y:S01]  /*25570*/  STL [R1+0x14], R35 ;  /* 0x0000142301007387 */ /* 0x0001e20000100800 */
[----:B------:R-:W-:-:S13]  /*25580*/  ISETP.GE.U32.AND P0, PT, R35, 0x100, PT ;  /* 0x000001002300780c */ /* 0x000fda0003f06070 */
[----:B0-----:R-:W-:Y:S05]  /*25590*/  @!P0 BRA `(.L_x_5020) ;  /* 0xfffffecc00748947 */ /* 0x001fea000383ffff */
[----:B------:R-:W-:Y:S05]  /*255a0*/  BSYNC B0 ;  /* 0x0000000000007941 */ /* 0x000fea0003800000 */
.L_x_4979:
        /* <DEDUP_REMOVED lines=34> */
.L_x_5022:
[----:B------:R-:W-:Y:S05]  /*257d0*/  BSYNC.RECONVERGENT B0 ;  /* 0x0000000000007941 */ /* 0x000fea0003800200 */
.L_x_5021:
        /* <DEDUP_REMOVED lines=8> */
.L_x_5024:
[----:B------:R-:W-:Y:S05]  /*25860*/  BSYNC.RECONVERGENT B0 ;  /* 0x0000000000007941 */ /* 0x000fea0003800200 */
.L_x_5023:
        /* <DEDUP_REMOVED lines=8> */
.L_x_5026:
[----:B------:R-:W-:Y:S05]  /*258f0*/  BSYNC.RECONVERGENT B0 ;  /* 0x0000000000007941 */ /* 0x000fea0003800200 */
.L_x_5025:
        /* <DEDUP_REMOVED lines=8> */
.L_x_5028:
[----:B------:R-:W-:Y:S05]  /*25980*/  BSYNC.RECONVERGENT B0 ;  /* 0x0000000000007941 */ /* 0x000fea0003800200 */
.L_x_5027:
        /* <DEDUP_REMOVED lines=8> */
.L_x_5030:
[----:B------:R-:W-:Y:S05]  /*25a10*/  BSYNC.RECONVERGENT B0 ;  /* 0x0000000000007941 */ /* 0x000fea0003800200 */
.L_x_5029:
        /* <DEDUP_REMOVED lines=8> */
.L_x_5032:
[----:B------:R-:W-:Y:S05]  /*25aa0*/  BSYNC.RECONVERGENT B0 ;  /* 0x0000000000007941 */ /* 0x000fea0003800200 */
.L_x_5031:
        /* <DEDUP_REMOVED lines=8> */
.L_x_5034:
[----:B------:R-:W-:Y:S05]  /*25b30*/  BSYNC.RECONVERGENT B0 ;  /* 0x0000000000007941 */ /* 0x000fea0003800200 */
.L_x_5033:
        /* <DEDUP_REMOVED lines=12> */
.L_x_5036:
[----:B------:R-:W-:Y:S05]  /*25c00*/  BSYNC.RECONVERGENT B0 ;  /* 0x0000000000007941 */ /* 0x000fea0003800200 */
.L_x_5035:
        /* <DEDUP_REMOVED lines=9> */
.L_x_5038:
[----:B------:R-:W-:Y:S05]  /*25ca0*/  BSYNC.RECONVERGENT B0 ;  /* 0x0000000000007941 */ /* 0x000fea0003800200 */
.L_x_5037:
        /* <DEDUP_REMOVED lines=8> */
.L_x_5040:
[----:B------:R-:W-:Y:S05]  /*25d30*/  BSYNC.RECONVERGENT B0 ;  /* 0x0000000000007941 */ /* 0x000fea0003800200 */
.L_x_5039:
        /* <DEDUP_REMOVED lines=8> */
.L_x_5042:
[----:B------:R-:W-:Y:S05]  /*25dc0*/  BSYNC.RECONVERGENT B0 ;  /* 0x0000000000007941 */ /* 0x000fea0003800200 */
.L_x_5041:
        /* <DEDUP_REMOVED lines=8> */
.L_x_5044:
[----:B------:R-:W-:Y:S05]  /*25e50*/  BSYNC.RECONVERGENT B0 ;  /* 0x0000000000007941 */ /* 0x000fea0003800200 */
.L_x_5043:
        /* <DEDUP_REMOVED lines=8> */
.L_x_5046:
[----:B------:R-:W-:Y:S05]  /*25ee0*/  BSYNC.RECONVERGENT B0 ;  /* 0x0000000000007941 */ /* 0x000fea0003800200 */
.L_x_5045:
        /* <DEDUP_REMOVED lines=8> */
.L_x_5048:
[----:B------:R-:W-:Y:S05]  /*25f70*/  BSYNC.RECONVERGENT B0 ;  /* 0x0000000000007941 */ /* 0x000fea0003800200 */
.L_x_5047:
        /* <DEDUP_REMOVED lines=9> */
.L_x_5050:
[----:B------:R-:W-:Y:S05]  /*26010*/  BSYNC.RECONVERGENT B0 ;  /* 0x0000000000007941 */ /* 0x000fea0003800200 */
.L_x_5049:
        /* <DEDUP_REMOVED lines=12> */
.L_x_5052:
[----:B------:R-:W-:Y:S05]  /*260e0*/  BSYNC.RECONVERGENT B0 ;  /* 0x0000000000007941 */ /* 0x000fea0003800200 */
.L_x_5051:
        /* <DEDUP_REMOVED lines=9> */
.L_x_5054:
[----:B------:R-:W-:Y:S05]  /*26180*/  BSYNC.RECONVERGENT B0 ;  /* 0x0000000000007941 */ /* 0x000fea0003800200 */
.L_x_5053:
        /* <DEDUP_REMOVED lines=8> */
.L_x_5056:
[----:B------:R-:W-:Y:S05]  /*26210*/  BSYNC.RECONVERGENT B0 ;  /* 0x0000000000007941 */ /* 0x000fea0003800200 */
.L_x_5055:
        /* <DEDUP_REMOVED lines=8> */
.L_x_5058:
[----:B------:R-:W-:Y:S05]  /*262a0*/  BSYNC.RECONVERGENT B0 ;  /* 0x0000000000007941 */ /* 0x000fea0003800200 */
.L_x_5057:
        /* <DEDUP_REMOVED lines=8> */
.L_x_5060:
[----:B------:R-:W-:Y:S05]  /*26330*/  BSYNC.RECONVERGENT B0 ;  /* 0x0000000000007941 */ /* 0x000fea0003800200 */
.L_x_5059:
        /* <DEDUP_REMOVED lines=8> */
.L_x_5062:
[----:B------:R-:W-:Y:S05]  /*263c0*/  BSYNC.RECONVERGENT B0 ;  /* 0x0000000000007941 */ /* 0x000fea0003800200 */
.L_x_5061:
        /* <DEDUP_REMOVED lines=8> */
.L_x_5064:
[----:B------:R-:W-:Y:S05]  /*26450*/  BSYNC.RECONVERGENT B0 ;  /* 0x0000000000007941 */ /* 0x000fea0003800200 */
.L_x_5063:
        /* <DEDUP_REMOVED lines=9> */
.L_x_5066:
[----:B------:R-:W-:Y:S05]  /*264f0*/  BSYNC.RECONVERGENT B0 ;  /* 0x0000000000007941 */ /* 0x000fea0003800200 */
.L_x_5065:
        /* <DEDUP_REMOVED lines=12> */
.L_x_5068:
[----:B------:R-:W-:Y:S05]  /*265c0*/  BSYNC.RECONVERGENT B0 ;  /* 0x0000000000007941 */ /* 0x000fea0003800200 */
.L_x_5067:
        /* <DEDUP_REMOVED lines=9> */
.L_x_5070:
[----:B------:R-:W-:Y:S05]  /*26660*/  BSYNC.RECONVERGENT B0 ;  /* 0x0000000000007941 */ /* 0x000fea0003800200 */
.L_x_5069:
        /* <DEDUP_REMOVED lines=8> */
.L_x_5072:
[----:B------:R-:W-:Y:S05]  /*266f0*/  BSYNC.RECONVERGENT B0 ;  /* 0x0000000000007941 */ /* 0x000fea0003800200 */
.L_x_5071:
        /* <DEDUP_REMOVED lines=8> */
.L_x_5074:
[----:B------:R-:W-:Y:S05]  /*26780*/  BSYNC.RECONVERGENT B0 ;  /* 0x0000000000007941 */ /* 0x000fea0003800200 */
.L_x_5073:
        /* <DEDUP_REMOVED lines=8> */
.L_x_5076:
[----:B------:R-:W-:Y:S05]  /*26810*/  BSYNC.RECONVERGENT B0 ;  /* 0x0000000000007941 */ /* 0x000fea0003800200 */
.L_x_5075:
        /* <DEDUP_REMOVED lines=8> */
.L_x_5078:
[----:B------:R-:W-:Y:S05]  /*268a0*/  BSYNC.RECONVERGENT B0 ;  /* 0x0000000000007941 */ /* 0x000fea0003800200 */
.L_x_5077:
        /* <DEDUP_REMOVED lines=8> */
.L_x_5080:
[----:B------:R-:W-:Y:S05]  /*26930*/  BSYNC.RECONVERGENT B0 ;  /* 0x0000000000007941 */ /* 0x000fea0003800200 */
.L_x_5079:
        /* <DEDUP_REMOVED lines=9> */
.L_x_5082:
[----:B------:R-:W-:Y:S05]  /*269d0*/  BSYNC.RECONVERGENT B0 ;  /* 0x0000000000007941 */ /* 0x000fea0003800200 */
.L_x_5081:
        /* <DEDUP_REMOVED lines=12> */
.L_x_5084:
[----:B------:R-:W-:Y:S05]  /*26aa0*/  BSYNC.RECONVERGENT B0 ;  /* 0x0000000000007941 */ /* 0x000fea0003800200 */
.L_x_5083:
        /* <DEDUP_REMOVED lines=9> */
.L_x_5086:
[----:B------:R-:W-:Y:S05]  /*26b40*/  BSYNC.RECONVERGENT B0 ;  /* 0x0000000000007941 */ /* 0x000fea0003800200 */
.L_x_5085:
        /* <DEDUP_REMOVED lines=8> */
.L_x_5088:
[----:B------:R-:W-:Y:S05]  /*26bd0*/  BSYNC.RECONVERGENT B0 ;  /* 0x0000000000007941 */ /* 0x000fea0003800200 */
.L_x_5087:
        /* <DEDUP_REMOVED lines=9> */
.L_x_5090:
[----:B------:R-:W-:Y:S05]  /*26c70*/  BSYNC.RECONVERGENT B0 ;  /* 0x0000000000007941 */ /* 0x000fea0003800200 */
.L_x_5089:
        /* <DEDUP_REMOVED lines=8> */
.L_x_5092:
[----:B------:R-:W-:Y:S05]  /*26d00*/  BSYNC.RECONVERGENT B0 ;  /* 0x0000000000007941 */ /* 0x000fea0003800200 */
.L_x_5091:
        /* <DEDUP_REMOVED lines=8> */
.L_x_5094:
[----:B------:R-:W-:Y:S05]  /*26d90*/  BSYNC.RECONVERGENT B0 ;  /* 0x0000000000007941 */ /* 0x000fea0003800200 */
.L_x_5093:
        /* <DEDUP_REMOVED lines=8> */
.L_x_5096:
[----:B------:R-:W-:Y:S05]  /*26e20*/  BSYNC.RECONVERGENT B0 ;  /* 0x0000000000007941 */ /* 0x000fea0003800200 */
.L_x_5095:
        /* <DEDUP_REMOVED lines=9> */
.L_x_5098:
[----:B------:R-:W-:Y:S05]  /*26ec0*/  BSYNC.RECONVERGENT B0 ;  /* 0x0000000000007941 */ /* 0x000fea0003800200 */
.L_x_5097:
        /* <DEDUP_REMOVED lines=13> */
.L_x_5100:
[----:B------:R-:W-:Y:S05]  /*26fa0*/  BSYNC.RECONVERGENT B0 ;  /* 0x0000000000007941 */ /* 0x000fea0003800200 */
.L_x_5099:
        /* <DEDUP_REMOVED lines=8> */
.L_x_5102:
[----:B------:R-:W-:Y:S05]  /*27030*/  BSYNC.RECONVERGENT B0 ;  /* 0x0000000000007941 */ /* 0x000fea0003800200 */
.L_x_5101:
[----:B------:R-:W-:Y:S01]  /*27040*/  ISETP.NE.AND P6, PT, R7, RZ, PT ;  /* 0x000000ff0700720c */ /* 0x000fe20003fc5270 */
[----:B------:R-:W-:-:S12]  /*27050*/  BSSY.RECONVERGENT B0, `(.L_x_5103) ;  /* 0x0000006000007945 */ /* 0x000fd80003800200 */
[----:B------:R-:W-:Y:S05]  /*27060*/  @!P6 BRA `(.L_x_5104) ;  /* 0x000000000010e947 */ /* 0x000fea0003800000 */
[----:B------:R0:W-:Y:S04]  /*27070*/  ATOMS.XOR RZ, [R37+0x5200], R230 ;  /* 0x005200e625ff738c */ /* 0x0001e80003800000 */
[----:B------:R0:W-:Y:S04]  /*27080*/  ATOMS.XOR RZ, [R37+0x5204], R231 ;  /* 0x005204e725ff738c */ /* 0x0001e80003800000 */
[----:B------:R0:W-:Y:S04]  /*27090*/  ATOMS.XOR RZ, [R37+0x5208], R232 ;  /* 0x005208e825ff738c */ /* 0x0001e80003800000 */
[----:B------:R0:W-:Y:S02]  /*270a0*/  ATOMS.XOR RZ, [R37+0x520c], R233 ;  /* 0x00520ce925ff738c */ /* 0x0001e40003800000 */
.L_x_5104:
[----:B------:R-:W-:Y:S05]  /*270b0*/  BSYNC.RECONVERGENT B0 ;  /* 0x0000000000007941 */ /* 0x000fea0003800200 */
.L_x_5103:
[----:B------:R-:W-:Y:S04]  /*270c0*/  BSSY.RECONVERGENT B0, `(.L_x_5105) ;  /* 0x0000006000007945 */ /* 0x000fe80003800200 */
[----:B------:R-:W-:Y:S05]  /*270d0*/  @!P0 BRA `(.L_x_5106) ;  /* 0x0000000000108947 */ /* 0x000fea0003800000 */
[----:B------:R0:W-:Y:S04]  /*270e0*/  ATOMS.XOR RZ, [R37+0x5400], R234 ;  /* 0x005400ea25ff738c */ /* 0x0001e80003800000 */
[----:B------:R0:W-:Y:S04]  /*270f0*/  ATOMS.XOR RZ, [R37+0x5404], R235 ;  /* 0x005404eb25ff738c */ /* 0x0001e80003800000 */
[----:B------:R0:W-:Y:S04]  /*27100*/  ATOMS.XOR RZ, [R37+0x5408], R236 ;  /* 0x005408ec25ff738c */ /* 0x0001e80003800000 */
[----:B------:R0:W-:Y:S02]  /*27110*/  ATOMS.XOR RZ, [R37+0x540c], R237 ;  /* 0x00540ced25ff738c */ /* 0x0001e40003800000 */
.L_x_5106:
[----:B------:R-:W-:Y:S05]  /*27120*/  BSYNC.RECONVERGENT B0 ;  /* 0x0000000000007941 */ /* 0x000fea0003800200 */
.L_x_5105:
[----:B------:R-:W-:Y:S04]  /*27130*/  BSSY.RECONVERGENT B0, `(.L_x_5107) ;  /* 0x0000006000007945 */ /* 0x000fe80003800200 */
[----:B------:R-:W-:Y:S05]  /*27140*/  @!P1 BRA `(.L_x_5108) ;  /* 0x0000000000109947 */ /* 0x000fea0003800000 */
[----:B------:R0:W-:Y:S04]  /*27150*/  ATOMS.XOR RZ, [R37+0x5600], R238 ;  /* 0x005600ee25ff738c */ /* 0x0001e80003800000 */
[----:B------:R0:W-:Y:S04]  /*27160*/  ATOMS.XOR RZ, [R37+0x5604], R239 ;  /* 0x005604ef25ff738c */ /* 0x0001e80003800000 */
[----:B------:R0:W-:Y:S04]  /*27170*/  ATOMS.XOR RZ, [R37+0x5608], R240 ;  /* 0x005608f025ff738c */ /* 0x0001e80003800000 */
[----:B------:R0:W-:Y:S02]  /*27180*/  ATOMS.XOR RZ, [R37+0x560c], R241 ;  /* 0x00560cf125ff738c */ /* 0x0001e40003800000 */
.L_x_5108:
[----:B------:R-:W-:Y:S05]  /*27190*/  BSYNC.RECONVERGENT B0 ;  /* 0x0000000000007941 */ /* 0x000fea0003800200 */
.L_x_5107:
[----:B------:R-:W-:Y:S04]  /*271a0*/  BSSY.RECONVERGENT B0, `(.L_x_5109) ;  /* 0x0000006000007945 */ /* 0x000fe80003800200 */
[----:B------:R-:W-:Y:S05]  /*271b0*/  @!P2 BRA `(.L_x_5110) ;  /* 0x000000000010a947 */ /* 0x000fea0003800000 */
[----:B------:R0:W-:Y:S04]  /*271c0*/  ATOMS.XOR RZ, [R37+0x5800], R242 ;  /* 0x005800f225ff738c */ /* 0x0001e80003800000 */
[----:B------:R0:W-:Y:S04]  /*271d0*/  ATOMS.XOR RZ, [R37+0x5804], R243 ;  /* 0x005804f325ff738c */ /* 0x0001e80003800000 */
[----:B------:R0:W-:Y:S04]  /*271e0*/  ATOMS.XOR RZ, [R37+0x5808], R244 ;  /* 0x005808f425ff738c */ /* 0x0001e80003800000 */
[----:B------:R0:W-:Y:S02]  /*271f0*/  ATOMS.XOR RZ, [R37+0x580c], R245 ;  /* 0x00580cf525ff738c */ /* 0x0001e40003800000 */
.L_x_5110:
[----:B------:R-:W-:Y:S05]  /*27200*/  BSYNC.RECONVERGENT B0 ;  /* 0x0000000000007941 */ /* 0x000fea0003800200 */
.L_x_5109:
[----:B------:R-:W-:Y:S04]  /*27210*/  BSSY.RECONVERGENT B0, `(.L_x_5111) ;  /* 0x0000006000007945 */ /* 0x000fe80003800200 */
[----:B------:R-:W-:Y:S05]  /*27220*/  @!P3 BRA `(.L_x_5112) ;  /* 0x000000000010b947 */ /* 0x000fea0003800000 */
[----:B------:R0:W-:Y:S04]  /*27230*/  ATOMS.XOR RZ, [R37+0x5a00], R246 ;  /* 0x005a00f625ff738c */ /* 0x0001e80003800000 */
[----:B------:R0:W-:Y:S04]  /*27240*/  ATOMS.XOR RZ, [R37+0x5a04], R247 ;  /* 0x005a04f725ff738c */ /* 0x0001e80003800000 */
[----:B------:R0:W-:Y:S04]  /*27250*/  ATOMS.XOR RZ, [R37+0x5a08], R248 ;  /* 0x005a08f825ff738c */ /* 0x0001e80003800000 */
[----:B------:R0:W-:Y:S02]  /*27260*/  ATOMS.XOR RZ, [R37+0x5a0c], R249 ;  /* 0x005a0cf925ff738c */ /* 0x0001e40003800000 */
.L_x_5112:
[----:B------:R-:W-:Y:S05]  /*27270*/  BSYNC.RECONVERGENT B0 ;  /* 0x0000000000007941 */ /* 0x000fea0003800200 */
.L_x_5111:
[----:B------:R-:W-:Y:S04]  /*27280*/  BSSY.RECONVERGENT B0, `(.L_x_5113) ;  /* 0x0000006000007945 */ /* 0x000fe80003800200 */
[----:B------:R-:W-:Y:S05]  /*27290*/  @!P4 BRA `(.L_x_5114) ;  /* 0x000000000010c947 */ /* 0x000fea0003800000 */
[----:B------:R0:W-:Y:S04]  /*272a0*/  ATOMS.XOR RZ, [R37+0x5c00], R250 ;  /* 0x005c00fa25ff738c */ /* 0x0001e80003800000 */
[----:B------:R0:W-:Y:S04]  /*272b0*/  ATOMS.XOR RZ, [R37+0x5c04], R251 ;  /* 0x005c04fb25ff738c */ /* 0x0001e80003800000 */
[----:B------:R0:W-:Y:S04]  /*272c0*/  ATOMS.XOR RZ, [R37+0x5c08], R252 ;  /* 0x005c08fc25ff738c */ /* 0x0001e80003800000 */
[----:B------:R0:W-:Y:S02]  /*272d0*/  ATOMS.XOR RZ, [R37+0x5c0c], R10 ;  /* 0x005c0c0a25ff738c */ /* 0x0001e40003800000 */
.L_x_5114:
[----:B------:R-:W-:Y:S05]  /*272e0*/  BSYNC.RECONVERGENT B0 ;  /* 0x0000000000007941 */ /* 0x000fea0003800200 */
.L_x_5113:
[----:B------:R-:W-:Y:S05]  /*272f0*/  @!P5 BRA `(.L_x_5115) ;  /* 0x000000000010d947 */ /* 0x000fea0003800000 */
[----:B------:R0:W-:Y:S04]  /*27300*/  ATOMS.XOR RZ, [R37+0x5e00], R9 ;  /* 0x005e000925ff738c */ /* 0x0001e80003800000 */
[----:B------:R0:W-:Y:S04]  /*27310*/  ATOMS.XOR RZ, [R37+0x5e04], R8 ;  /* 0x005e040825ff738c */ /* 0x0001e80003800000 */
[----:B------:R0:W-:Y:S04]  /*27320*/  ATOMS.XOR RZ, [R37+0x5e08], R3 ;  /* 0x005e080325ff738c */ /* 0x0001e80003800000 */
[----:B------:R0:W-:Y:S02]  /*27330*/  ATOMS.XOR RZ, [R37+0x5e0c], R2 ;  /* 0x005e0c0225ff738c */ /* 0x0001e40003800000 */
.L_x_5115:
        /* <DEDUP_REMOVED lines=16> */
.L_x_5120:
        /* <DEDUP_REMOVED lines=14> */
.L_x_5119:
[----:B------:R-:W-:Y:S05]  /*27520*/  BSYNC.RECONVERGENT B1 ;  /* 0x0000000000017941 */ /* 0x000fea0003800200 */
.L_x_5118:
[----:B0-----:R-:W-:Y:S02]  /*27530*/  IMAD.MOV.U32 R7, RZ, RZ, R3 ;  /* 0x000000ffff077224 */ /* 0x001fe400078e0003 */
[----:B------:R-:W-:Y:S01]  /*27540*/  IMAD R36, R5, 0x10, R36 ;  /* 0x0000001005247824 */ /* 0x000fe200078e0224 */
[----:B------:R-:W-:Y:S06]  /*27550*/  @P1 BRA `(.L_x_5120) ;  /* 0xfffffffc00b81947 */ /* 0x000fec000383ffff */
.L_x_5117:
[----:B------:R-:W-:Y:S05]  /*27560*/  BSYNC.RECONVERGENT B0 ;  /* 0x0000000000007941 */ /* 0x000fea0003800200 */
.L_x_5116:
        /* <DEDUP_REMOVED lines=8> */
.L_x_5129:
        /* <DEDUP_REMOVED lines=22> */
.L_x_5122:
[----:B------:R-:W-:Y:S05]  /*27750*/  BSYNC.RECONVERGENT B0 ;  /* 0x0000000000007941 */ /* 0x000fea0003800200 */
.L_x_5121:
[----:B------:R-:W-:Y:S04]  /*27760*/  BSSY.RECONVERGENT B0, `(.L_x_5123) ;  /* 0x0000007000007945 */ /* 0x000fe80003800200 */
[----:B------:R-:W-:Y:S05]  /*27770*/  @!P1 BRA `(.L_x_5124) ;  /* 0x0000000000149947 */ /* 0x000fea0003800000 */
[----:B01----:R-:W-:-:S05]  /*27780*/  IMAD.WIDE.U32 R2, R9, 0x10, R6 ;  /* 0x0000001009027825 */ /* 0x003fca00078e0006 */
[----:B------:R3:W-:Y:S04]  /*27790*/  REDG.E.XOR.STRONG.GPU desc[UR8][R2.64], R24 ;  /* 0x000000180200798e */ /* 0x0007e8000f92e108 */
[----:B------:R3:W-:Y:S04]  /*277a0*/  REDG.E.XOR.STRONG.GPU desc[UR8][R2.64+0x4], R25 ;  /* 0x000004190200798e */ /* 0x0007e8000f92e108 */
[----:B------:R3:W-:Y:S04]  /*277b0*/  REDG.E.XOR.STRONG.GPU desc[UR8][R2.64+0x8], R26 ;  /* 0x0000081a0200798e */ /* 0x0007e8000f92e108 */
[----:B------:R3:W-:Y:S02]  /*277c0*/  REDG.E.XOR.STRONG.GPU desc[UR8][R2.64+0xc], R27 ;  /* 0x00000c1b0200798e */ /* 0x0007e4000f92e108 */
.L_x_5124:
[----:B------:R-:W-:Y:S05]  /*277d0*/  BSYNC.RECONVERGENT B0 ;  /* 0x0000000000007941 */ /* 0x000fea0003800200 */
.L_x_5123:
[----:B------:R-:W-:Y:S04]  /*277e0*/  BSSY.RECONVERGENT B0, `(.L_x_5125) ;  /* 0x0000007000007945 */ /* 0x000fe80003800200 */
[----:B------:R-:W-:Y:S05]  /*277f0*/  @!P2 BRA `(.L_x_5126) ;  /* 0x000000000014a947 */ /* 0x000fea0003800000 */
[----:B01-3--:R-:W-:-:S05]  /*27800*/  IMAD.WIDE.U32 R2, R0, 0x10, R6 ;  /* 0x0000001000027825 */ /* 0x00bfca00078e0006 */
[----:B------:R4:W-:Y:S04]  /*27810*/  REDG.E.XOR.STRONG.GPU desc[UR8][R2.64], R28 ;  /* 0x0000001c0200798e */ /* 0x0009e8000f92e108 */
[----:B------:R4:W-:Y:S04]  /*27820*/  REDG.E.XOR.STRONG.GPU desc[UR8][R2.64+0x4], R29 ;  /* 0x0000041d0200798e */ /* 0x0009e8000f92e108 */
[----:B------:R4:W-:Y:S04]  /*27830*/  REDG.E.XOR.STRONG.GPU desc[UR8][R2.64+0x8], R30 ;  /* 0x0000081e0200798e */ /* 0x0009e8000f92e108 */
[----:B------:R4:W-:Y:S02]  /*27840*/  REDG.E.XOR.STRONG.GPU desc[UR8][R2.64+0xc], R31 ;  /* 0x00000c1f0200798e */ /* 0x0009e4000f92e108 */
.L_x_5126:
[----:B------:R-:W-:Y:S05]  /*27850*/  BSYNC.RECONVERGENT B0 ;  /* 0x0000000000007941 */ /* 0x000fea0003800200 */
.L_x_5125:
        /* <DEDUP_REMOVED lines=8> */
.L_x_5128:
[----:B------:R-:W-:Y:S05]  /*278e0*/  BSYNC.RECONVERGENT B0 ;  /* 0x0000000000007941 */ /* 0x000fea0003800200 */
.L_x_5127:
        /* <DEDUP_REMOVED lines=8> */
.L_x_5018:
        /* <DEDUP_REMOVED lines=15> */
.L_x_5131:
[----:B------:R-:W-:Y:S05]  /*27a60*/  BSYNC B2 ;  /* 0x0000000000027941 */ /* 0x000fea0003800000 */
.L_x_5130:
        /* <DEDUP_REMOVED lines=14> */
.L_x_5132:
        /* <DEDUP_REMOVED lines=8> */
.L_x_5133:
        /* <DEDUP_REMOVED lines=14> */
.L_x_5134:
        /* <DEDUP_REMOVED lines=19> */
.L_x_5135:
        /* <DEDUP_REMOVED lines=15> */
.L_x_5136:
        /* <DEDUP_REMOVED lines=8> */
.L_x_5137:
        /* <DEDUP_REMOVED lines=21> */
.L_x_5138:
        /* <DEDUP_REMOVED lines=14> */
.L_x_5139:
        /* <DEDUP_REMOVED lines=15> */
.L_x_5140:
        /* <DEDUP_REMOVED lines=13> */
.L_x_5141:
        /* <DEDUP_REMOVED lines=14> */
.L_x_5142:
        /* <DEDUP_REMOVED lines=15> */
.L_x_5143:
        /* <DEDUP_REMOVED lines=15> */
.L_x_5144:
        /* <DEDUP_REMOVED lines=14> */
.L_x_5145:
        /* <DEDUP_REMOVED lines=15> */
.L_x_5146:
        /* <DEDUP_REMOVED lines=13> */
.L_x_5147:
        /* <DEDUP_REMOVED lines=14> */
.L_x_5148:
        /* <DEDUP_REMOVED lines=8> */
.L_x_5149:
        /* <DEDUP_REMOVED lines=22> */
.L_x_5150:
        /* <DEDUP_REMOVED lines=13> */
.L_x_5151:
[----:B------:R-:W-:Y:S02]  /*28c30*/  IMAD.MOV.U32 R37, RZ, RZ, R86 ;  /* 0x000000ffff257224 */ /* 0x000fe400078e0056 */
[----:B------:R-:W-:Y:S02]  /*28c40*/  IMAD.MOV.U32 R84, RZ, RZ, R35 ;  /* 0x000000ffff547224 */ /* 0x000fe400078e0023 */
[----:B------:R-:W-:-:S07]  /*28c50*/  IMAD.MOV.U32 R35, RZ, RZ, -0x1 ;  /* 0xffffffffff237424 */ /* 0x000fce00078e00ff */
[----:B------:R-:W-:Y:S05]  /*28c60*/  WARPSYNC.COLLECTIVE R35, `(.L_x_5152) ;  /* 0x0000000023087348 */ /* 0x000fea0003c00000 */
[----:B------:R0:W1:Y:S02]  /*28c70*/  SHFL.IDX P0, R35, R37, R220, R36 ;  /* 0x000000dc25237389 */ /* 0x0000640000000024 */
[----:B01----:R-:W-:Y:S05]  /*28c80*/  ENDCOLLECTIVE ;  /* 0x000000000000791b */ /* 0x003fea0003800000 */
.L_x_5152:
[----:B------:R-:W-:Y:S02]  /*28c90*/  IMAD.MOV.U32 R37, RZ, RZ, R87 ;  /* 0x000000ffff257224 */ /* 0x000fe400078e0057 */
[----:B------:R-:W-:Y:S02]  /*28ca0*/  IMAD.MOV.U32 R95, RZ, RZ, R35 ;  /* 0x000000ffff5f7224 */ /* 0x000fe400078e0023 */
[----:B------:R-:W-:-:S07]  /*28cb0*/  IMAD.MOV.U32 R35, RZ, RZ, -0x1 ;  /* 0xffffffffff237424 */ /* 0x000fce00078e00ff */
[----:B------:R-:W-:Y:S05]  /*28cc0*/  WARPSYNC.COLLECTIVE R35, `(.L_x_5153) ;  /* 0x0000000023087348 */ /* 0x000fea0003c00000 */
[----:B------:R0:W1:Y:S02]  /*28cd0*/  SHFL.IDX P0, R35, R37, R220, R36 ;  /* 0x000000dc25237389 */ /* 0x0000640000000024 */
[----:B01----:R-:W-:Y:S05]  /*28ce0*/  ENDCOLLECTIVE ;  /* 0x000000000000791b */ /* 0x003fea0003800000 */
.L_x_5153:
[----:B------:R-:W-:Y:S02]  /*28cf0*/  IMAD.MOV.U32 R37, RZ, RZ, R38 ;  /* 0x000000ffff257224 */ /* 0x000fe400078e0026 */
[----:B------:R-:W-:Y:S02]  /*28d00*/  IMAD.MOV.U32 R156, RZ, RZ, R35 ;  /* 0x000000ffff9c7224 */ /* 0x000fe400078e0023 */
[----:B------:R-:W-:-:S07]  /*28d10*/  IMAD.MOV.U32 R35, RZ, RZ, -0x1 ;  /* 0xffffffffff237424 */ /* 0x000fce00078e00ff */
[----:B------:R-:W-:Y:S05]  /*28d20*/  WARPSYNC.COLLECTIVE R35, `(.L_x_5154) ;  /* 0x0000000023087348 */ /* 0x000fea0003c00000 */
[----:B------:R0:W1:Y:S02]  /*28d30*/  SHFL.IDX P0, R35, R37, R220, R36 ;  /* 0x000000dc25237389 */ /* 0x0000640000000024 */
[----:B01----:R-:W-:Y:S05]  /*28d40*/  ENDCOLLECTIVE ;  /* 0x000000000000791b */ /* 0x003fea0003800000 */
.L_x_5154:
[----:B------:R-:W-:Y:S05]  /*28d50*/  BRA `(.L_x_5155) ;  /* 0xffffffc400447947 */ /* 0x000fea000383ffff */
.L_x_5156:
        /* <DEDUP_REMOVED lines=10> */
.L_x_5288:


//--------------------- .text.fused_batch_pir_kernel_1 --------------------------
	.section	.text.fused_batch_pir_kernel_1,"ax",@progbits
	.align	128
        .global         fused_batch_pir_kernel_1
        .type           fused_batch_pir_kernel_1,@function
        .size           fused_batch_pir_kernel_1,(.L_x_5289 - fused_batch_pir_kernel_1)
        .other          fused_batch_pir_kernel_1,@"STO_CUDA_ENTRY STV_DEFAULT"
fused_batch_pir_kernel_1:
.text.fused_batch_pir_kernel_1:
        /* <DEDUP_REMOVED lines=43> */
.L_x_5161:
[----:B------:R-:W-:Y:S02]  /*02b0*/  IMAD R4, R0, 0x10, R5 ;  /* 0x0000001000047824 */ /* 0x000fe400078e0205 */
[----:B------:R-:W-:Y:S02]  /*02c0*/  VIADD R2, R2, 0x1 ;  /* 0x0000000102027836 */ /* 0x000fe40000000000 */
[----:B------:R-:W-:Y:S01]  /*02d0*/  IMAD.IADD R0, R8, 0x1, R0 ;  /* 0x0000000108007824 */ /* 0x000fe200078e0200 */
[----:B------:R0:W-:Y:S02]  /*02e0*/  STS.128 [R4], RZ ;  /* 0x000000ff04007388 */ /* 0x0001e40000000c00 */
[----:B------:R-:W-:-:S13]  /*02f0*/  ISETP.NE.AND P0, PT, R2, R3, PT ;  /* 0x000000030200720c */ /* 0x000fda0003f05270 */
[----:B0-----:R-:W-:Y:S05]  /*0300*/  @P0 BRA `(.L_x_5161) ;  /* 0xfffffffc00e80947 */ /* 0x001fea000383ffff */
.L_x_5160:
[----:B------:R-:W-:Y:S05]  /*0310*/  BSYNC.RECONVERGENT B1 ;  /* 0x0000000000017941 */ /* 0x000fea0003800200 */
.L_x_5159:
[----:B------:R-:W-:Y:S05]  /*0320*/  @!P1 BRA `(.L_x_5158) ;  /* 0x0000000000389947 */ /* 0x000fea0003800000 */
[----:B------:R-:W0:Y:S01]  /*0330*/  S2R R3, SR_CgaCtaId ;  /* 0x0000000000037919 */ /* 0x000e220000008800 */
[----:B------:R-:W-:-:S04]  /*0340*/  MOV R2, 0x400 ;  /* 0x0000040000027802 */ /* 0x000fc80000000f00 */
[----:B0-----:R-:W-:-:S07]  /*0350*/  LEA R5, R3, R2, 0x18 ;  /* 0x0000000203057211 */ /* 0x001fce00078ec0ff */
.L_x_5162:
        /* <DEDUP_REMOVED lines=11> */
.L_x_5158:
[----:B------:R-:W-:Y:S05]  /*0410*/  BSYNC.RECONVERGENT B0 ;  /* 0x0000000000007941 */ /* 0x000fea0003800200 */
.L_x_5157:
        /* <DEDUP_REMOVED lines=20> */
.L_x_5167:
        /* <DEDUP_REMOVED lines=721> */
.L_x_5166:
[----:B------:R-:W-:Y:S01]  /*3270*/  VIADD R11, R11, 0x1 ;  /* 0x000000010b0b7836 */ /* 0x000fe20000000000 */
[----:B------:R-:W-:Y:S02]  /*3280*/  SEL R4, R8, R15, !P3 ;  /* 0x0000000f08047207 */ /* 0x000fe40005800000 */
[----:B------:R-:W-:Y:S02]  /*3290*/  SEL R5, R9, R24, !P3 ;  /* 0x0000001809057207 */ /* 0x000fe40005800000 */
[----:B------:R-:W-:Y:S02]  /*32a0*/  SEL R6, R27, R6, !P3 ;  /* 0x000000061b067207 */ /* 0x000fe40005800000 */
[----:B------:R-:W-:Y:S01]  /*32b0*/  SEL R7, R28, R7, !P3 ;  /* 0x000000071c077207 */ /* 0x000fe20005800000 */
[----:B------:R-:W-:Y:S06]  /*32c0*/  @P2 BRA `(.L_x_5167) ;  /* 0xffffffd000a42947 */ /* 0x000fec000383ffff */
.L_x_5165:
        /* <DEDUP_REMOVED lines=18> */
.L_x_5170:
        /* <DEDUP_REMOVED lines=722> */
.L_x_5169:
[----:B------:R-:W-:Y:S01]  /*6110*/  VIADD R11, R11, 0x1 ;  /* 0x000000010b0b7836 */ /* 0x000fe20000000000 */
[----:B------:R-:W-:Y:S02]  /*6120*/  SEL R9, R6, R9, !P3 ;  /* 0x0000000906097207 */ /* 0x000fe40005800000 */
[----:B------:R-:W-:Y:S02]  /*6130*/  SEL R0, R27, R0, !P3 ;  /* 0x000000001b007207 */ /* 0x000fe40005800000 */
[----:B------:R-:W-:Y:S02]  /*6140*/  SEL R2, R7, R16, !P3 ;  /* 0x0000001007027207 */ /* 0x000fe40005800000 */
[----:B------:R-:W-:Y:S01]  /*6150*/  SEL R3, R33, R18, !P3 ;  /* 0x0000001221037207 */ /* 0x000fe20005800000 */
[----:B------:R-:W-:Y:S06]  /*6160*/  @P2 BRA `(.L_x_5170) ;  /* 0xffffffd000a02947 */ /* 0x000fec000383ffff */
.L_x_5168:
        /* <DEDUP_REMOVED lines=21> */
.L_x_5173:
        /* <DEDUP_REMOVED lines=721> */
.L_x_5172:
[----:B------:R-:W-:Y:S01]  /*8fd0*/  VIADD R11, R11, 0x1 ;  /* 0x000000010b0b7836 */ /* 0x000fe20000000000 */
[----:B------:R-:W-:Y:S02]  /*8fe0*/  SEL R6, R8, R15, !P3 ;  /* 0x0000000f08067207 */ /* 0x000fe40005800000 */
[----:B------:R-:W-:Y:S02]  /*8ff0*/  SEL R7, R9, R24, !P3 ;  /* 0x0000001809077207 */ /* 0x000fe40005800000 */
[----:B------:R-:W-:Y:S02]  /*9000*/  SEL R4, R27, R14, !P3 ;  /* 0x0000000e1b047207 */ /* 0x000fe40005800000 */
[----:B------:R-:W-:Y:S01]  /*9010*/  SEL R5, R28, R17, !P3 ;  /* 0x000000111c057207 */ /* 0x000fe20005800000 */
[----:B------:R-:W-:Y:S06]  /*9020*/  @P2 BRA `(.L_x_5173) ;  /* 0xffffffd000a42947 */ /* 0x000fec000383ffff */
.L_x_5171:
[----:B0-----:R-:W0:Y:S01]  /*9030*/  S2UR UR5, SR_CgaCtaId ;  /* 0x00000000000579c3 */ /* 0x001e220000008800 */
[----:B------:R-:W-:Y:S02]  /*9040*/  UMOV UR4, 0x400 ;  /* 0x0000040000047882 */ /* 0x000fe40000000000 */
[----:B0-----:R-:W-:-:S09]  /*9050*/  ULEA UR4, UR5, UR4, 0x18 ;  /* 0x0000000405047291 */ /* 0x001fd2000f8ec0ff */
[----:B-----5:R1:W-:Y:S04]  /*9060*/  STS.64 [UR4+0x3058], R6 ;  /* 0x00305806ff007988 */ /* 0x0203e80008000a04 */
[----:B------:R1:W-:Y:S04]  /*9070*/  STS.64 [UR4+0x3060], R4 ;  /* 0x00306004ff007988 */ /* 0x0003e80008000a04 */
[----:B------:R1:W-:Y:S02]  /*9080*/  STS.U8 [UR4+0x3068], R13 ;  /* 0x0030680dff007988 */ /* 0x0003e40008000004 */
.L_x_5164:
[----:B------:R-:W-:Y:S05]  /*9090*/  BSYNC.RECONVERGENT B0 ;  /* 0x0000000000007941 */ /* 0x000fea0003800200 */
.L_x_5163:
        /* <DEDUP_REMOVED lines=59> */
.L_x_5197:
        /* <DEDUP_REMOVED lines=36> */
.L_x_5180:
        /* <DEDUP_REMOVED lines=720> */
.L_x_5179:
[----:B--2---:R-:W-:Y:S05]  /*c390*/  BSYNC.RECONVERGENT B3 ;  /* 0x0000000000037941 */ /* 0x004fea0003800200 */
.L_x_5178:
        /* <DEDUP_REMOVED lines=10> */
.L_x_5177:
        /* <DEDUP_REMOVED lines=15> */
.L_x_5176:
[----:B0123--:R-:W-:Y:S05]  /*c530*/  BSYNC.RECONVERGENT B1 ;  /* 0x0000000000017941 */ /* 0x00ffea0003800200 */
.L_x_5175:
        /* <DEDUP_REMOVED lines=32> */
.L_x_5186:
        /* <DEDUP_REMOVED lines=730> */
.L_x_5185:
[----:B------:R-:W-:Y:S05]  /*f4e0*/  BSYNC.RECONVERGENT B3 ;  /* 0x0000000000037941 */ /* 0x000fea0003800200 */
.L_x_5184:
        /* <DEDUP_REMOVED lines=9> */
.L_x_5183:
        /* <DEDUP_REMOVED lines=14> */
.L_x_5182:
[----:B------:R-:W-:Y:S05]  /*f660*/  BSYNC.RECONVERGENT B1 ;  /* 0x0000000000017941 */ /* 0x000fea0003800200 */
.L_x_5181:
        /* <DEDUP_REMOVED lines=30> */
.L_x_5192:
        /* <DEDUP_REMOVED lines=733> */
.L_x_5191:
[----:B------:R-:W-:Y:S05]  /*12620*/  BSYNC.RECONVERGENT B3 ;  /* 0x0000000000037941 */ /* 0x000fea0003800200 */
.L_x_5190:
        /* <DEDUP_REMOVED lines=9> */
.L_x_5189:
        /* <DEDUP_REMOVED lines=14> */
.L_x_5188:
[----:B------:R-:W-:Y:S05]  /*127a0*/  BSYNC.RECONVERGENT B1 ;  /* 0x0000000000017941 */ /* 0x000fea0003800200 */
.L_x_5187:
        /* <DEDUP_REMOVED lines=10> */
.L_x_5196:
        /* <DEDUP_REMOVED lines=94> */
.L_x_5272:
        /* <DEDUP_REMOVED lines=35> */
.L_x_5194:
[----:B------:R-:W-:Y:S05]  /*13060*/  BSYNC B1 ;  /* 0x0000000000017941 */ /* 0x000fea0003800000 */
.L_x_5193:
[----:B------:R-:W-:-:S05]  /*13070*/  VIADD R0, R0, 0x20 ;  /* 0x0000002000007836 */ /* 0x000fca0000000000 */
[----:B------:R-:W-:-:S13]  /*13080*/  ISETP.GE.U32.AND P0, PT, R0, 0x100, PT ;  /* 0x000001000000780c */ /* 0x000fda0003f06070 */
[----:B------:R-:W-:Y:S05]  /*13090*/  @!P0 BRA `(.L_x_5197) ;  /* 0xffffff6000ec8947 */ /* 0x000fea000383ffff */
[----:B------:R-:W-:Y:S05]  /*130a0*/  BSYNC B0 ;  /* 0x0000000000007941 */ /* 0x000fea0003800000 */
.L_x_5174:
        /* <DEDUP_REMOVED lines=33> */
.L_x_5199:
[----:B------:R-:W-:Y:S05]  /*132c0*/  BSYNC.RECONVERGENT B0 ;  /* 0x0000000000007941 */ /* 0x000fea0003800200 */
.L_x_5198:
        /* <DEDUP_REMOVED lines=8> */
.L_x_5201:
[----:B------:R-:W-:Y:S05]  /*13350*/  BSYNC.RECONVERGENT B0 ;  /* 0x0000000000007941 */ /* 0x000fea0003800200 */
.L_x_5200:
        /* <DEDUP_REMOVED lines=8> */
.L_x_5203:
[----:B------:R-:W-:Y:S05]  /*133e0*/  BSYNC.RECONVERGENT B0 ;  /* 0x0000000000007941 */ /* 0x000fea0003800200 */
.L_x_5202:
        /* <DEDUP_REMOVED lines=8> */
.L_x_5205:
[----:B------:R-:W-:Y:S05]  /*13470*/  BSYNC.RECONVERGENT B0 ;  /* 0x0000000000007941 */ /* 0x000fea0003800200 */
.L_x_5204:
        /* <DEDUP_REMOVED lines=8> */
.L_x_5207:
[----:B------:R-:W-:Y:S05]  /*13500*/  BSYNC.RECONVERGENT B0 ;  /* 0x0000000000007941 */ /* 0x000fea0003800200 */
.L_x_5206:
        /* <DEDUP_REMOVED lines=8> */
.L_x_5209:
[----:B------:R-:W-:Y:S05]  /*13590*/  BSYNC.RECONVERGENT B0 ;  /* 0x0000000000007941 */ /* 0x000fea0003800200 */
.L_x_5208:
        /* <DEDUP_REMOVED lines=8> */
.L_x_5211:
[----:B------:R-:W-:Y:S05]  /*13620*/  BSYNC.RECONVERGENT B0 ;  /* 0x0000000000007941 */ /* 0x000fea0003800200 */
.L_x_5210:
        /* <DEDUP_REMOVED lines=12> */
.L_x_5213:
[----:B------:R-:W-:Y:S05]  /*136f0*/  BSYNC.RECONVERGENT B0 ;  /* 0x0000000000007941 */ /* 0x000fea0003800200 */
.L_x_5212:
        /* <DEDUP_REMOVED lines=9> */
.L_x_5215:
[----:B------:R-:W-:Y:S05]  /*13790*/  BSYNC.RECONVERGENT B0 ;  /* 0x0000000000007941 */ /* 0x000fea0003800200 */
.L_x_5214:
        /* <DEDUP_REMOVED lines=8> */
.L_x_5217:
[----:B------:R-:W-:Y:S05]  /*13820*/  BSYNC.RECONVERGENT B0 ;  /* 0x0000000000007941 */ /* 0x000fea0003800200 */
.L_x_5216:
        /* <DEDUP_REMOVED lines=8> */
.L_x_5219:
[----:B------:R-:W-:Y:S05]  /*138b0*/  BSYNC.RECONVERGENT B0 ;  /* 0x0000000000007941 */ /* 0x000fea0003800200 */
.L_x_5218:
        /* <DEDUP_REMOVED lines=9> */
.L_x_5221:
[----:B------:R-:W-:Y:S05]  /*13950*/  BSYNC.RECONVERGENT B0 ;  /* 0x0000000000007941 */ /* 0x000fea0003800200 */
.L_x_5220:
        /* <DEDUP_REMOVED lines=8> */
.L_x_5223:
[----:B------:R-:W-:Y:S05]  /*139e0*/  BSYNC.RECONVERGENT B0 ;  /* 0x0000000000007941 */ /* 0x000fea0003800200 */
.L_x_5222:
        /* <DEDUP_REMOVED lines=8> */
.L_x_5225:
[----:B------:R-:W-:Y:S05]  /*13a70*/  BSYNC.RECONVERGENT B0 ;  /* 0x0000000000007941 */ /* 0x000fea0003800200 */
.L_x_5224:
        /* <DEDUP_REMOVED lines=9> */
.L_x_5227:
[----:B------:R-:W-:Y:S05]  /*13b10*/  BSYNC.RECONVERGENT B0 ;  /* 0x0000000000007941 */ /* 0x000fea0003800200 */
.L_x_5226:
        /* <DEDUP_REMOVED lines=9> */
.L_x_5229:
[----:B------:R-:W-:Y:S05]  /*13bb0*/  BSYNC.RECONVERGENT B0 ;  /* 0x0000000000007941 */ /* 0x000fea0003800200 */
.L_x_5228:
[----:B------:R-:W-:Y:S01]  /*13bc0*/  BSSY.RECONVERGENT B0, `(.L_x_5230) ;  /* 0x0000007000007945 */ /* 0x000fe20003800200 */
[----:B------:R-:W-:-:S03]  /*13bd0*/  LOP3.LUT P4, RZ, R3, R134, RZ, 0xfc, !PT ;  /* 0x0000008603ff7212 */ /* 0x000fc6000788fcff */
[----:B------:R-:W-:Y:S10]  /*13be0*/  @!P5 BRA `(.L_x_5231) ;  /* 0x000000000010d947 */ /* 0x000ff40003800000 */
[----:B------:R0:W-:Y:S04]  /*13bf0*/  ATOMS.XOR RZ, [R32+0x2000], R93 ;  /* 0x0020005d20ff738c */ /* 0x0001e80003800000 */
[----:B------:R0:W-:Y:S04]  /*13c00*/  ATOMS.XOR RZ, [R32+0x2004], R100 ;  /* 0x0020046420ff738c */ /* 0x0001e80003800000 */
[----:B------:R0:W-:Y:S04]  /*13c10*/  ATOMS.XOR RZ, [R32+0x2008], R95 ;  /* 0x0020085f20ff738c */ /* 0x0001e80003800000 */
[----:B------:R0:W-:Y:S02]  /*13c20*/  ATOMS.XOR RZ, [R32+0x200c], R102 ;  /* 0x00200c6620ff738c */ /* 0x0001e40003800000 */
.L_x_5231:
[----:B------:R-:W-:Y:S05]  /*13c30*/  BSYNC.RECONVERGENT B0 ;  /* 0x0000000000007941 */ /* 0x000fea0003800200 */
.L_x_5230:
[----:B------:R-:W-:Y:S01]  /*13c40*/  BSSY.RECONVERGENT B0, `(.L_x_5232) ;  /* 0x0000007000007945 */ /* 0x000fe20003800200 */
[----:B------:R-:W-:-:S03]  /*13c50*/  ISETP.GT.U32.AND P5, PT, R0, 0x2ff, PT ;  /* 0x000002ff0000780c */ /* 0x000fc60003fa4070 */
[----:B------:R-:W-:Y:S10]  /*13c60*/  @!P6 BRA `(.L_x_5233) ;  /* 0x000000000010e947 */ /* 0x000ff40003800000 */
[----:B------:R0:W-:Y:S04]  /*13c70*/  ATOMS.XOR RZ, [R32+0x2200], R97 ;  /* 0x0022006120ff738c */ /* 0x0001e80003800000 */
[----:B------:R0:W-:Y:S04]  /*13c80*/  ATOMS.XOR RZ, [R32+0x2204], R108 ;  /* 0x0022046c20ff738c */ /* 0x0001e80003800000 */
[----:B------:R0:W-:Y:S04]  /*13c90*/  ATOMS.XOR RZ, [R32+0x2208], R99 ;  /* 0x0022086320ff738c */ /* 0x0001e80003800000 */
[----:B------:R0:W-:Y:S02]  /*13ca0*/  ATOMS.XOR RZ, [R32+0x220c], R110 ;  /* 0x00220c6e20ff738c */ /* 0x0001e40003800000 */
.L_x_5233:
[----:B------:R-:W-:Y:S05]  /*13cb0*/  BSYNC.RECONVERGENT B0 ;  /* 0x0000000000007941 */ /* 0x000fea0003800200 */
.L_x_5232:
[----:B------:R-:W-:Y:S01]  /*13cc0*/  ISETP.NE.AND P6, PT, R6, RZ, PT ;  /* 0x000000ff0600720c */ /* 0x000fe20003fc5270 */
[----:B------:R-:W-:-:S12]  /*13cd0*/  BSSY.RECONVERGENT B0, `(.L_x_5234) ;  /* 0x0000006000007945 */ /* 0x000fd80003800200 */
[----:B------:R-:W-:Y:S05]  /*13ce0*/  @!P6 BRA `(.L_x_5235) ;  /* 0x000000000010e947 */ /* 0x000fea0003800000 */
[----:B------:R0:W-:Y:S04]  /*13cf0*/  ATOMS.XOR RZ, [R32+0x2400], R101 ;  /* 0x0024006520ff738c */ /* 0x0001e80003800000 */
[----:B------:R0:W-:Y:S04]  /*13d00*/  ATOMS.XOR RZ, [R32+0x2404], R112 ;  /* 0x0024047020ff738c */ /* 0x0001e80003800000 */
[----:B------:R0:W-:Y:S04]  /*13d10*/  ATOMS.XOR RZ, [R32+0x2408], R103 ;  /* 0x0024086720ff738c */ /* 0x0001e80003800000 */
[----:B------:R0:W-:Y:S02]  /*13d20*/  ATOMS.XOR RZ, [R32+0x240c], R114 ;  /* 0x00240c7220ff738c */ /* 0x0001e40003800000 */
.L_x_5235:
[----:B------:R-:W-:Y:S05]  /*13d30*/  BSYNC.RECONVERGENT B0 ;  /* 0x0000000000007941 */ /* 0x000fea0003800200 */
.L_x_5234:
[----:B------:R-:W-:Y:S04]  /*13d40*/  BSSY.RECONVERGENT B0, `(.L_x_5236) ;  /* 0x0000006000007945 */ /* 0x000fe80003800200 */
[----:B------:R-:W-:Y:S05]  /*13d50*/  @!P0 BRA `(.L_x_5237) ;  /* 0x0000000000108947 */ /* 0x000fea0003800000 */
[----:B------:R0:W-:Y:S04]  /*13d60*/  ATOMS.XOR RZ, [R32+0x2600], R109 ;  /* 0x0026006d20ff738c */ /* 0x0001e80003800000 */
[----:B------:R0:W-:Y:S04]  /*13d70*/  ATOMS.XOR RZ, [R32+0x2604], R116 ;  /* 0x0026047420ff738c */ /* 0x0001e80003800000 */
[----:B------:R0:W-:Y:S04]  /*13d80*/  ATOMS.XOR RZ, [R32+0x2608], R111 ;  /* 0x0026086f20ff738c */ /* 0x0001e80003800000 */
[----:B------:R0:W-:Y:S02]  /*13d90*/  ATOMS.XOR RZ, [R32+0x260c], R118 ;  /* 0x00260c7620ff738c */ /* 0x0001e40003800000 */
.L_x_5237:
[----:B------:R-:W-:Y:S05]  /*13da0*/  BSYNC.RECONVERGENT B0 ;  /* 0x0000000000007941 */ /* 0x000fea0003800200 */
.L_x_5236:
[----:B------:R-:W-:Y:S04]  /*13db0*/  BSSY.RECONVERGENT B0, `(.L_x_5238) ;  /* 0x0000006000007945 */ /* 0x000fe80003800200 */
[----:B------:R-:W-:Y:S05]  /*13dc0*/  @!P1 BRA `(.L_x_5239) ;  /* 0x0000000000109947 */ /* 0x000fea0003800000 */
[----:B------:R0:W-:Y:S04]  /*13dd0*/  ATOMS.XOR RZ, [R32+0x2800], R113 ;  /* 0x0028007120ff738c */ /* 0x0001e80003800000 */
[----:B------:R0:W-:Y:S04]  /*13de0*/  ATOMS.XOR RZ, [R32+0x2804], R120 ;  /* 0x0028047820ff738c */ /* 0x0001e80003800000 */
[----:B------:R0:W-:Y:S04]  /*13df0*/  ATOMS.XOR RZ, [R32+0x2808], R115 ;  /* 0x0028087320ff738c */ /* 0x0001e80003800000 */
[----:B------:R0:W-:Y:S02]  /*13e00*/  ATOMS.XOR RZ, [R32+0x280c], R122 ;  /* 0x00280c7a20ff738c */ /* 0x0001e40003800000 */
.L_x_5239:
[----:B------:R-:W-:Y:S05]  /*13e10*/  BSYNC.RECONVERGENT B0 ;  /* 0x0000000000007941 */ /* 0x000fea0003800200 */
.L_x_5238:
[----:B------:R-:W-:Y:S04]  /*13e20*/  BSSY.RECONVERGENT B0, `(.L_x_5240) ;  /* 0x0000006000007945 */ /* 0x000fe80003800200 */
[----:B------:R-:W-:Y:S05]  /*13e30*/  @!P2 BRA `(.L_x_5241) ;  /* 0x000000000010a947 */ /* 0x000fea0003800000 */
[----:B------:R0:W-:Y:S04]  /*13e40*/  ATOMS.XOR RZ, [R32+0x2a00], R117 ;  /* 0x002a007520ff738c */ /* 0x0001e80003800000 */
[----:B------:R0:W-:Y:S04]  /*13e50*/  ATOMS.XOR RZ, [R32+0x2a04], R124 ;  /* 0x002a047c20ff738c */ /* 0x0001e80003800000 */
[----:B------:R0:W-:Y:S04]  /*13e60*/  ATOMS.XOR RZ, [R32+0x2a08], R119 ;  /* 0x002a087720ff738c */ /* 0x0001e80003800000 */
[----:B------:R0:W-:Y:S02]  /*13e70*/  ATOMS.XOR RZ, [R32+0x2a0c], R126 ;  /* 0x002a0c7e20ff738c */ /* 0x0001e40003800000 */
.L_x_5241:
[----:B------:R-:W-:Y:S05]  /*13e80*/  BSYNC.RECONVERGENT B0 ;  /* 0x0000000000007941 */ /* 0x000fea0003800200 */
.L_x_5240:
[----:B------:R-:W-:Y:S04]  /*13e90*/  BSSY.RECONVERGENT B0, `(.L_x_5242) ;  /* 0x0000006000007945 */ /* 0x000fe80003800200 */
[----:B------:R-:W-:Y:S05]  /*13ea0*/  @!P3 BRA `(.L_x_5243) ;  /* 0x000000000010b947 */ /* 0x000fea0003800000 */
[----:B------:R0:W-:Y:S04]  /*13eb0*/  ATOMS.XOR RZ, [R32+0x2c00], R121 ;  /* 0x002c007920ff738c */ /* 0x0001e80003800000 */
[----:B------:R0:W-:Y:S04]  /*13ec0*/  ATOMS.XOR RZ, [R32+0x2c04], R128 ;  /* 0x002c048020ff738c */ /* 0x0001e80003800000 */
[----:B------:R0:W-:Y:S04]  /*13ed0*/  ATOMS.XOR RZ, [R32+0x2c08], R123 ;  /* 0x002c087b20ff738c */ /* 0x0001e80003800000 */
[----:B------:R0:W-:Y:S02]  /*13ee0*/  ATOMS.XOR RZ, [R32+0x2c0c], R130 ;  /* 0x002c0c8220ff738c */ /* 0x0001e40003800000 */
.L_x_5243:
[----:B------:R-:W-:Y:S05]  /*13ef0*/  BSYNC.RECONVERGENT B0 ;  /* 0x0000000000007941 */ /* 0x000fea0003800200 */
.L_x_5242:
[----:B------:R-:W-:Y:S05]  /*13f00*/  @!P4 BRA `(.L_x_5244) ;  /* 0x000000000010c947 */ /* 0x000fea0003800000 */
[----:B------:R0:W-:Y:S04]  /*13f10*/  ATOMS.XOR RZ, [R32+0x2e00], R125 ;  /* 0x002e007d20ff738c */ /* 0x0001e80003800000 */
[----:B------:R0:W-:Y:S04]  /*13f20*/  ATOMS.XOR RZ, [R32+0x2e04], R132 ;  /* 0x002e048420ff738c */ /* 0x0001e80003800000 */
[----:B------:R0:W-:Y:S04]  /*13f30*/  ATOMS.XOR RZ, [R32+0x2e08], R127 ;  /* 0x002e087f20ff738c */ /* 0x0001e80003800000 */
[----:B------:R0:W-:Y:S02]  /*13f40*/  ATOMS.XOR RZ, [R32+0x2e0c], R134 ;  /* 0x002e0c8620ff738c */ /* 0x0001e40003800000 */
.L_x_5244:
        /* <DEDUP_REMOVED lines=41> */
.L_x_5249:
        /* <DEDUP_REMOVED lines=15> */
.L_x_5248:
[----:B------:R-:W-:Y:S05]  /*142d0*/  BSYNC.RECONVERGENT B1 ;  /* 0x0000000000017941 */ /* 0x000fea0003800200 */
.L_x_5247:
[----:B------:R-:W-:Y:S01]  /*142e0*/  IMAD R6, R16, 0x10, R6 ;  /* 0x0000001010067824 */ /* 0x000fe200078e0206 */
[----:B------:R-:W-:Y:S06]  /*142f0*/  @P1 BRA `(.L_x_5249) ;  /* 0xfffffffc00b81947 */ /* 0x000fec000383ffff */
.L_x_5246:
[----:B------:R-:W-:Y:S05]  /*14300*/  BSYNC.RECONVERGENT B0 ;  /* 0x0000000000007941 */ /* 0x000fea0003800200 */
.L_x_5245:
[----:B------:R-:W-:-:S13]  /*14310*/  ISETP.GE.U32.AND P0, PT, R9, 0x3, PT ;  /* 0x000000030900780c */ /* 0x000fda0003f06070 */
[----:B------:R-:W-:Y:S05]  /*14320*/  @!P0 EXIT ;  /* 0x000000000000894d */ /* 0x000fea0003800000 */
[----:B-1----:R-:W1:Y:S01]  /*14330*/  LDC.64 R4, c[0x0][0x390] ;  /* 0x0000e400ff047b82 */ /* 0x002e620000000a00 */
[----:B------:R-:W-:Y:S02]  /*14340*/  IMAD R33, R0, 0x10, R33 ;  /* 0x0000001000217824 */ /* 0x000fe400078e0221 */
[C-C-:B------:R-:W-:Y:S02]  /*14350*/  IMAD R7, R16.reuse, 0x2, R0.reuse ;  /* 0x0000000210077824 */ /* 0x140fe400078e0200 */
[----:B------:R-:W-:Y:S02]  /*14360*/  IMAD R9, R16, 0x3, R0 ;  /* 0x0000000310097824 */ /* 0x000fe400078e0200 */
[----:B------:R-:W-:-:S07]  /*14370*/  IMAD.IADD R11, R0, 0x1, R16 ;  /* 0x00000001000b7824 */ /* 0x000fce00078e0210 */
.L_x_5258:
        /* <DEDUP_REMOVED lines=22> */
.L_x_5251:
[----:B------:R-:W-:Y:S05]  /*144e0*/  BSYNC.RECONVERGENT B0 ;  /* 0x0000000000007941 */ /* 0x000fea0003800200 */
.L_x_5250:
[----:B------:R-:W-:Y:S04]  /*144f0*/  BSSY.RECONVERGENT B0, `(.L_x_5252) ;  /* 0x0000007000007945 */ /* 0x000fe80003800200 */
[----:B------:R-:W-:Y:S05]  /*14500*/  @!P1 BRA `(.L_x_5253) ;  /* 0x0000000000149947 */ /* 0x000fea0003800000 */
[----:B-12---:R-:W-:-:S05]  /*14510*/  IMAD.WIDE.U32 R2, R11, 0x10, R4 ;  /* 0x000000100b027825 */ /* 0x006fca00078e0004 */
[----:B------:R3:W-:Y:S04]  /*14520*/  REDG.E.XOR.STRONG.GPU desc[UR6][R2.64], R24 ;  /* 0x000000180200798e */ /* 0x0007e8000f92e106 */
[----:B------:R3:W-:Y:S04]  /*14530*/  REDG.E.XOR.STRONG.GPU desc[UR6][R2.64+0x4], R25 ;  /* 0x000004190200798e */ /* 0x0007e8000f92e106 */
[----:B------:R3:W-:Y:S04]  /*14540*/  REDG.E.XOR.STRONG.GPU desc[UR6][R2.64+0x8], R26 ;  /* 0x0000081a0200798e */ /* 0x0007e8000f92e106 */
[----:B------:R3:W-:Y:S02]  /*14550*/  REDG.E.XOR.STRONG.GPU desc[UR6][R2.64+0xc], R27 ;  /* 0x00000c1b0200798e */ /* 0x0007e4000f92e106 */
.L_x_5253:
[----:B------:R-:W-:Y:S05]  /*14560*/  BSYNC.RECONVERGENT B0 ;  /* 0x0000000000007941 */ /* 0x000fea0003800200 */
.L_x_5252:
[----:B------:R-:W-:Y:S04]  /*14570*/  BSSY.RECONVERGENT B0, `(.L_x_5254) ;  /* 0x0000007000007945 */ /* 0x000fe80003800200 */
[----:B------:R-:W-:Y:S05]  /*14580*/  @!P2 BRA `(.L_x_5255) ;  /* 0x000000000014a947 */ /* 0x000fea0003800000 */
[----:B-123--:R-:W-:-:S05]  /*14590*/  IMAD.WIDE.U32 R2, R7, 0x10, R4 ;  /* 0x0000001007027825 */ /* 0x00efca00078e0004 */
[----:B------:R4:W-:Y:S04]  /*145a0*/  REDG.E.XOR.STRONG.GPU desc[UR6][R2.64], R28 ;  /* 0x0000001c0200798e */ /* 0x0009e8000f92e106 */
[----:B------:R4:W-:Y:S04]  /*145b0*/  REDG.E.XOR.STRONG.GPU desc[UR6][R2.64+0x4], R29 ;  /* 0x0000041d0200798e */ /* 0x0009e8000f92e106 */
[----:B------:R4:W-:Y:S04]  /*145c0*/  REDG.E.XOR.STRONG.GPU desc[UR6][R2.64+0x8], R30 ;  /* 0x0000081e0200798e */ /* 0x0009e8000f92e106 */
[----:B------:R4:W-:Y:S02]  /*145d0*/  REDG.E.XOR.STRONG.GPU desc[UR6][R2.64+0xc], R31 ;  /* 0x00000c1f0200798e */ /* 0x0009e4000f92e106 */
.L_x_5255:
[----:B------:R-:W-:Y:S05]  /*145e0*/  BSYNC.RECONVERGENT B0 ;  /* 0x0000000000007941 */ /* 0x000fea0003800200 */
.L_x_5254:
        /* <DEDUP_REMOVED lines=8> */
.L_x_5257:
[----:B------:R-:W-:Y:S05]  /*14670*/  BSYNC.RECONVERGENT B0 ;  /* 0x0000000000007941 */ /* 0x000fea0003800200 */
.L_x_5256:
        /* <DEDUP_REMOVED lines=8> */
.L_x_5195:
        /* <DEDUP_REMOVED lines=15> */
.L_x_5260:
[----:B------:R-:W-:Y:S05]  /*147f0*/  BSYNC B2 ;  /* 0x0000000000027941 */ /* 0x000fea0003800000 */
.L_x_5259:
        /* <DEDUP_REMOVED lines=15> */
.L_x_5261:
[----:B------:R-:W-:Y:S02]  /*148f0*/  IMAD.MOV.U32 R147, RZ, RZ, R34 ;  /* 0x000000ffff937224 */ /* 0x000fe400078e0022 */
[----:B------:R-:W-:-:S07]  /*14900*/  IMAD.MOV.U32 R151, RZ, RZ, R153 ;  /* 0x000000ffff977224 */ /* 0x000fce00078e0099 */
[----:B------:R-:W-:Y:S05]  /*14910*/  WARPSYNC.COLLECTIVE R68, `(.L_x_5262) ;  /* 0x0000000044087348 */ /* 0x000fea0003c00000 */
[----:B------:R0:W1:Y:S02]  /*14920*/  SHFL.IDX P0, R153, R147, R144, R145 ;  /* 0x0000009093997389 */ /* 0x0000640000000091 */
[----:B01----:R-:W-:Y:S05]  /*14930*/  ENDCOLLECTIVE ;  /* 0x000000000000791b */ /* 0x003fea0003800000 */
.L_x_5262:
        /* <DEDUP_REMOVED lines=13> */
.L_x_5263:
        /* <DEDUP_REMOVED lines=20> */
.L_x_5264:
[----:B------:R-:W-:Y:S02]  /*14b50*/  IMAD.MOV.U32 R147, RZ, RZ, R70 ;  /* 0x000000ffff937224 */ /* 0x000fe400078e0046 */
[----:B------:R-:W-:-:S07]  /*14b60*/  IMAD.MOV.U32 R152, RZ, RZ, R153 ;  /* 0x000000ffff987224 */ /* 0x000fce00078e0099 */
[----:B------:R-:W-:Y:S05]  /*14b70*/  WARPSYNC.COLLECTIVE R68, `(.L_x_5265) ;  /* 0x0000000044087348 */ /* 0x000fea0003c00000 */
[----:B------:R0:W1:Y:S02]  /*14b80*/  SHFL.IDX P0, R153, R147, R144, R145 ;  /* 0x0000009093997389 */ /* 0x0000640000000091 */
[----:B01----:R-:W-:Y:S05]  /*14b90*/  ENDCOLLECTIVE ;  /* 0x000000000000791b */ /* 0x003fea0003800000 */
.L_x_5265:
        /* <DEDUP_REMOVED lines=13> */
.L_x_5266:
        /* <DEDUP_REMOVED lines=13> */
.L_x_5267:
        /* <DEDUP_REMOVED lines=20> */
.L_x_5268:
[----:B------:R-:W-:Y:S02]  /*14e80*/  IMAD.MOV.U32 R147, RZ, RZ, R107 ;  /* 0x000000ffff937224 */ /* 0x000fe400078e006b */
[----:B------:R-:W-:-:S07]  /*14e90*/  IMAD.MOV.U32 R150, RZ, RZ, R153 ;  /* 0x000000ffff967224 */ /* 0x000fce00078e0099 */
[----:B------:R-:W-:Y:S05]  /*14ea0*/  WARPSYNC.COLLECTIVE R68, `(.L_x_5269) ;  /* 0x0000000044087348 */ /* 0x000fea0003c00000 */
[----:B------:R0:W1:Y:S02]  /*14eb0*/  SHFL.IDX P0, R153, R147, R144, R145 ;  /* 0x0000009093997389 */ /* 0x0000640000000091 */
[----:B01----:R-:W-:Y:S05]  /*14ec0*/  ENDCOLLECTIVE ;  /* 0x000000000000791b */ /* 0x003fea0003800000 */
.L_x_5269:
[----:B------:R-:W-:Y:S02]  /*14ed0*/  IMAD.MOV.U32 R147, RZ, RZ, R104 ;  /* 0x000000ffff937224 */ /* 0x000fe400078e0068 */
[----:B------:R-:W-:-:S07]  /*14ee0*/  IMAD.MOV.U32 R151, RZ, RZ, R153 ;  /* 0x000000ffff977224 */ /* 0x000fce00078e0099 */
[----:B------:R-:W-:Y:S05]  /*14ef0*/  WARPSYNC.COLLECTIVE R68, `(.L_x_5270) ;  /* 0x0000000044087348 */ /* 0x000fea0003c00000 */
[----:B------:R0:W1:Y:S02]  /*14f00*/  SHFL.IDX P0, R153, R147, R144, R145 ;  /* 0x0000009093997389 */ /* 0x0000640000000091 */
[----:B01----:R-:W-:Y:S05]  /*14f10*/  ENDCOLLECTIVE ;  /* 0x000000000000791b */ /* 0x003fea0003800000 */
.L_x_5270:
[----:B------:R-:W-:Y:S02]  /*14f20*/  IMAD.MOV.U32 R147, RZ, RZ, R105 ;  /* 0x000000ffff937224 */ /* 0x000fe400078e0069 */
[----:B------:R-:W-:-:S07]  /*14f30*/  IMAD.MOV.U32 R152, RZ, RZ, R153 ;  /* 0x000000ffff987224 */ /* 0x000fce00078e0099 */
[----:B------:R-:W-:Y:S05]  /*14f40*/  WARPSYNC.COLLECTIVE R68, `(.L_x_5271) ;  /* 0x0000000044087348 */ /* 0x000fea0003c00000 */
[----:B------:R0:W1:Y:S02]  /*14f50*/  SHFL.IDX P0, R153, R147, R144, R145 ;  /* 0x0000009093997389 */ /* 0x0000640000000091 */
[----:B01----:R-:W-:Y:S05]  /*14f60*/  ENDCOLLECTIVE ;  /* 0x000000000000791b */ /* 0x003fea0003800000 */
.L_x_5271:
[----:B------:R-:W-:Y:S05]  /*14f70*/  BRA `(.L_x_5272) ;  /* 0xffffffdc00ac7947 */ /* 0x000fea000383ffff */
.L_x_5273:
        /* <DEDUP_REMOVED lines=16> */
.L_x_5289:


//--------------------- .nv.shared.fused_batch_pir_kernel_transposed_16 --------------------------
	.section	.nv.shared.fused_batch_pir_kernel_transposed_16,"aw",@nobits
	.sectionflags	@""
	.align	16
	.zero		1024


//--------------------- .nv.shared.reserved.0     --------------------------
	.section	.nv.shared.reserved.0,"aw",@nobits
	.weak		__nv_reservedSMEM_offset_0_alias
	.size		__nv_reservedSMEM_offset_0_alias, 0, 64
	.other		__nv_reservedSMEM_offset_0_alias,@"STO_CUDA_RESERVED_SHARED STV_DEFAULT"
__nv_reservedSMEM_offset_0_alias:
	.zero		0
	.zero		64


//--------------------- .nv.shared.fused_batch_pir_kernel_transposed_8 --------------------------
	.section	.nv.shared.fused_batch_pir_kernel_transposed_8,"aw",@nobits
	.sectionflags	@""
	.align	16
	.zero		1024


//--------------------- .nv.shared.fused_batch_pir_kernel_transposed_4 --------------------------
	.section	.nv.shared.fused_batch_pir_kernel_transposed_4,"aw",@nobits
	.sectionflags	@""
	.align	16
	.zero		1024


//--------------------- .nv.shared.fused_batch_pir_kernel_transposed_2 --------------------------
	.section	.nv.shared.fused_batch_pir_kernel_transposed_2,"aw",@nobits
	.sectionflags	@""
	.align	16
	.zero		1024


//--------------------- .nv.shared.fused_batch_pir_kernel_transposed_1 --------------------------
	.section	.nv.shared.fused_batch_pir_kernel_transposed_1,"aw",@nobits
	.sectionflags	@""
	.align	16
	.zero		1024


//--------------------- .nv.shared.fused_batch_pir_kernel_16 --------------------------
	.section	.nv.shared.fused_batch_pir_kernel_16,"aw",@nobits
	.sectionflags	@""
	.align	16
	.zero		1024


//--------------------- .nv.shared.fused_batch_pir_kernel_8 --------------------------
	.section	.nv.shared.fused_batch_pir_kernel_8,"aw",@nobits
	.sectionflags	@""
	.align	16
	.zero		1024


//--------------------- .nv.shared.fused_batch_pir_kernel_4 --------------------------
	.section	.nv.shared.fused_batch_pir_kernel_4,"aw",@nobits
	.sectionflags	@""
	.align	16
	.zero		1024


//--------------------- .nv.shared.fused_batch_pir_kernel_2 --------------------------
	.section	.nv.shared.fused_batch_pir_kernel_2,"aw",@nobits
	.sectionflags	@""
	.align	16
	.zero		1024


//--------------------- .nv.shared.fused_batch_pir_kernel_1 --------------------------
	.section	.nv.shared.fused_batch_pir_kernel_1,"aw",@nobits
	.sectionflags	@""
	.align	16
	.zero		1024


//--------------------- .nv.constant0.fused_batch_pir_kernel_transposed_16 --------------------------
	.section	.nv.constant0.fused_batch_pir_kernel_transposed_16,"a",@progbits
	.sectionflags	@""
	.align	4
.nv.constant0.fused_batch_pir_kernel_transposed_16:
	.zero		936


//--------------------- .nv.constant0.fused_batch_pir_kernel_transposed_8 --------------------------
	.section	.nv.constant0.fused_batch_pir_kernel_transposed_8,"a",@progbits
	.sectionflags	@""
	.align	4
.nv.constant0.fused_batch_pir_kernel_transposed_8:
	.zero		936


//--------------------- .nv.constant0.fused_batch_pir_kernel_transposed_4 --------------------------
	.section	.nv.constant0.fused_batch_pir_kernel_transposed_4,"a",@progbits
	.sectionflags	@""
	.align	4
.nv.constant0.fused_batch_pir_kernel_transposed_4:
	.zero		936


//--------------------- .nv.constant0.fused_batch_pir_kernel_transposed_2 --------------------------
	.section	.nv.constant0.fused_batch_pir_kernel_transposed_2,"a",@progbits
	.sectionflags	@""
	.align	4
.nv.constant0.fused_batch_pir_kernel_transposed_2:
	.zero		936


//--------------------- .nv.constant0.fused_batch_pir_kernel_transposed_1 --------------------------
	.section	.nv.constant0.fused_batch_pir_kernel_transposed_1,"a",@progbits
	.sectionflags	@""
	.align	4
.nv.constant0.fused_batch_pir_kernel_transposed_1:
	.zero		936


//--------------------- .nv.constant0.fused_batch_pir_kernel_16 --------------------------
	.section	.nv.constant0.fused_batch_pir_kernel_16,"a",@progbits
	.sectionflags	@""
	.align	4
.nv.constant0.fused_batch_pir_kernel_16:
	.zero		936


//--------------------- .nv.constant0.fused_batch_pir_kernel_8 --------------------------
	.section	.nv.constant0.fused_batch_pir_kernel_8,"a",@progbits
	.sectionflags	@""
	.align	4
.nv.constant0.fused_batch_pir_kernel_8:
	.zero		936


//--------------------- .nv.constant0.fused_batch_pir_kernel_4 --------------------------
	.section	.nv.constant0.fused_batch_pir_kernel_4,"a",@progbits
	.sectionflags	@""
	.align	4
.nv.constant0.fused_batch_pir_kernel_4:
	.zero		936


//--------------------- .nv.constant0.fused_batch_pir_kernel_2 --------------------------
	.section	.nv.constant0.fused_batch_pir_kernel_2,"a",@progbits
	.sectionflags	@""
	.align	4
.nv.constant0.fused_batch_pir_kernel_2:
	.zero		936


//--------------------- .nv.constant0.fused_batch_pir_kernel_1 --------------------------
	.section	.nv.constant0.fused_batch_pir_kernel_1,"a",@progbits
	.sectionflags	@""
	.align	4
.nv.constant0.fused_batch_pir_kernel_1:
	.zero		936


//--------------------- SYMBOLS --------------------------

	.type		.nv.reservedSmem.offset0,@object
	.size		.nv.reservedSmem.offset0,0x4
	.type		.nv.reservedSmem.cap,@object
	.size		.nv.reservedSmem.cap,0x4
